	.target	sm_80

	.elftype	@"ET_EXEC"


//--------------------- .note.nv.tkinfo           --------------------------
	.section	.note.nv.tkinfo,"",@"SHT_NOTE"
	.sectionflags	@"SHF_NOTE_NV_TKINFO"
	.tkinfo
        /*0018*/ 	.word	0x00000002
        /*0030*/ 	.string	""
        /*0030*/ 	.string	"ptxas"
        /*0030*/ 	.string	"Cuda compilation tools, release 13.0, V13.0.88"
        /*0030*/ 	.string	"Build cuda_13.0.r13.0/compiler.36424714_0"
        /*0030*/ 	.string	"-arch sm_80 -m 64 "



//--------------------- .note.nv.cuinfo           --------------------------
	.section	.note.nv.cuinfo,"",@"SHT_NOTE"
	.sectionflags	@"SHF_NOTE_NV_CUINFO"
        /*0018*/ 	.short	0x0002
        /*001a*/ 	.short	0x0050
        /*001c*/ 	.short	0x0082
	.zero		2


//--------------------- .nv.info                  --------------------------
	.section	.nv.info,"",@"SHT_CUDA_INFO"
	.align	4


	//----- nvinfo : EIATTR_REGCOUNT
	.align		4
        /*0000*/ 	.byte	0x04, 0x2f
        /*0002*/ 	.short	(.L_12 - .L_11)
	.align		4
.L_11:
        /*0004*/ 	.word	index@(_ZN5flash16flash_fwd_kernelI23Flash_fwd_kernel_traitsILi256ELi128ELi64ELi8ELb0ELb0EN7cutlass6half_tE19Flash_kernel_traitsILi256ELi128ELi64ELi8ES3_EELb0ELb1ELb0ELb1ELb0ELb0ELb1ELb0EEEvNS_16Flash_fwd_paramsE)
        /*0008*/ 	.word	0x000000ff


	//----- nvinfo : EIATTR_FRAME_SIZE
	.align		4
.L_12:
        /*000c*/ 	.byte	0x04, 0x11
        /*000e*/ 	.short	(.L_14 - .L_13)
	.align		4
.L_13:
        /*0010*/ 	.word	index@(_ZN5flash16flash_fwd_kernelI23Flash_fwd_kernel_traitsILi256ELi128ELi64ELi8ELb0ELb0EN7cutlass6half_tE19Flash_kernel_traitsILi256ELi128ELi64ELi8ES3_EELb0ELb1ELb0ELb1ELb0ELb0ELb1ELb0EEEvNS_16Flash_fwd_paramsE)
        /*0014*/ 	.word	0x00000020


	//----- nvinfo : EIATTR_REGCOUNT
	.align		4
.L_14:
        /*0018*/ 	.byte	0x04, 0x2f
        /*001a*/ 	.short	(.L_16 - .L_15)
	.align		4
.L_15:
        /*001c*/ 	.word	index@(_ZN5flash16flash_fwd_kernelI23Flash_fwd_kernel_traitsILi256ELi128ELi64ELi8ELb0ELb0EN7cutlass6half_tE19Flash_kernel_traitsILi256ELi128ELi64ELi8ES3_EELb1ELb1ELb0ELb1ELb0ELb0ELb0ELb1EEEvNS_16Flash_fwd_paramsE)
        /*0020*/ 	.word	0x000000ff


	//----- nvinfo : EIATTR_FRAME_SIZE
	.align		4
.L_16:
        /*0024*/ 	.byte	0x04, 0x11
        /*0026*/ 	.short	(.L_18 - .L_17)
	.align		4
.L_17:
        /*0028*/ 	.word	index@(_ZN5flash16flash_fwd_kernelI23Flash_fwd_kernel_traitsILi256ELi128ELi64ELi8ELb0ELb0EN7cutlass6half_tE19Flash_kernel_traitsILi256ELi128ELi64ELi8ES3_EELb1ELb1ELb0ELb1ELb0ELb0ELb0ELb1EEEvNS_16Flash_fwd_paramsE)
        /*002c*/ 	.word	0x00000080


	//----- nvinfo : EIATTR_REGCOUNT
	.align		4
.L_18:
        /*0030*/ 	.byte	0x04, 0x2f
        /*0032*/ 	.short	(.L_20 - .L_19)
	.align		4
.L_19:
        /*0034*/ 	.word	index@(_ZN5flash16flash_fwd_kernelI23Flash_fwd_kernel_traitsILi256ELi128ELi64ELi8ELb0ELb0EN7cutlass6half_tE19Flash_kernel_traitsILi256ELi128ELi64ELi8ES3_EELb0ELb1ELb0ELb0ELb0ELb0ELb1ELb0EEEvNS_16Flash_fwd_paramsE)
        /*0038*/ 	.word	0x000000ff


	//----- nvinfo : EIATTR_FRAME_SIZE
	.align		4
.L_20:
        /*003c*/ 	.byte	0x04, 0x11
        /*003e*/ 	.short	(.L_22 - .L_21)
	.align		4
.L_21:
        /*0040*/ 	.word	index@(_ZN5flash16flash_fwd_kernelI23Flash_fwd_kernel_traitsILi256ELi128ELi64ELi8ELb0ELb0EN7cutlass6half_tE19Flash_kernel_traitsILi256ELi128ELi64ELi8ES3_EELb0ELb1ELb0ELb0ELb0ELb0ELb1ELb0EEEvNS_16Flash_fwd_paramsE)
        /*0044*/ 	.word	0x00000020


	//----- nvinfo : EIATTR_REGCOUNT
	.align		4
.L_22:
        /*0048*/ 	.byte	0x04, 0x2f
        /*004a*/ 	.short	(.L_24 - .L_23)
	.align		4
.L_23:
        /*004c*/ 	.word	index@(_ZN5flash16flash_fwd_kernelI23Flash_fwd_kernel_traitsILi256ELi128ELi64ELi8ELb0ELb0EN7cutlass6half_tE19Flash_kernel_traitsILi256ELi128ELi64ELi8ES3_EELb1ELb1ELb0ELb0ELb0ELb0ELb0ELb1EEEvNS_16Flash_fwd_paramsE)
        /*0050*/ 	.word	0x000000ff


	//----- nvinfo : EIATTR_FRAME_SIZE
	.align		4
.L_24:
        /*0054*/ 	.byte	0x04, 0x11
        /*0056*/ 	.short	(.L_26 - .L_25)
	.align		4
.L_25:
        /*0058*/ 	.word	index@(_ZN5flash16flash_fwd_kernelI23Flash_fwd_kernel_traitsILi256ELi128ELi64ELi8ELb0ELb0EN7cutlass6half_tE19Flash_kernel_traitsILi256ELi128ELi64ELi8ES3_EELb1ELb1ELb0ELb0ELb0ELb0ELb0ELb1EEEvNS_16Flash_fwd_paramsE)
        /*005c*/ 	.word	0x00000088


	//----- nvinfo : EIATTR_REGCOUNT
	.align		4
.L_26:
        /*0060*/ 	.byte	0x04, 0x2f
        /*0062*/ 	.short	(.L_28 - .L_27)
	.align		4
.L_27:
        /*0064*/ 	.word	index@(_ZN5flash16flash_fwd_kernelI23Flash_fwd_kernel_traitsILi256ELi128ELi64ELi8ELb0ELb0EN7cutlass6half_tE19Flash_kernel_traitsILi256ELi128ELi64ELi8ES3_EELb1ELb1ELb0ELb1ELb0ELb0ELb0ELb0EEEvNS_16Flash_fwd_paramsE)
        /*0068*/ 	.word	0x000000ff


	//----- nvinfo : EIATTR_FRAME_SIZE
	.align		4
.L_28:
        /*006c*/ 	.byte	0x04, 0x11
        /*006e*/ 	.short	(.L_30 - .L_29)
	.align		4
.L_29:
        /*0070*/ 	.word	index@(_ZN5flash16flash_fwd_kernelI23Flash_fwd_kernel_traitsILi256ELi128ELi64ELi8ELb0ELb0EN7cutlass6half_tE19Flash_kernel_traitsILi256ELi128ELi64ELi8ES3_EELb1ELb1ELb0ELb1ELb0ELb0ELb0ELb0EEEvNS_16Flash_fwd_paramsE)
        /*0074*/ 	.word	0x00000080


	//----- nvinfo : EIATTR_REGCOUNT
	.align		4
.L_30:
        /*0078*/ 	.byte	0x04, 0x2f
        /*007a*/ 	.short	(.L_32 - .L_31)
	.align		4
.L_31:
        /*007c*/ 	.word	index@(_ZN5flash16flash_fwd_kernelI23Flash_fwd_kernel_traitsILi256ELi128ELi64ELi8ELb0ELb0EN7cutlass6half_tE19Flash_kernel_traitsILi256ELi128ELi64ELi8ES3_EELb0ELb1ELb0ELb0ELb0ELb1ELb1ELb0EEEvNS_16Flash_fwd_paramsE)
        /*0080*/ 	.word	0x000000ff


	//----- nvinfo : EIATTR_FRAME_SIZE
	.align		4
.L_32:
        /*0084*/ 	.byte	0x04, 0x11
        /*0086*/ 	.short	(.L_34 - .L_33)
	.align		4
.L_33:
        /*0088*/ 	.word	index@(_ZN5flash16flash_fwd_kernelI23Flash_fwd_kernel_traitsILi256ELi128ELi64ELi8ELb0ELb0EN7cutlass6half_tE19Flash_kernel_traitsILi256ELi128ELi64ELi8ES3_EELb0ELb1ELb0ELb0ELb0ELb1ELb1ELb0EEEvNS_16Flash_fwd_paramsE)
        /*008c*/ 	.word	0x00000008


	//----- nvinfo : EIATTR_REGCOUNT
	.align		4
.L_34:
        /*0090*/ 	.byte	0x04, 0x2f
        /*0092*/ 	.short	(.L_36 - .L_35)
	.align		4
.L_35:
        /*0094*/ 	.word	index@(_ZN5flash16flash_fwd_kernelI23Flash_fwd_kernel_traitsILi256ELi128ELi64ELi8ELb0ELb0EN7cutlass6half_tE19Flash_kernel_traitsILi256ELi128ELi64ELi8ES3_EELb1ELb1ELb0ELb0ELb0ELb1ELb0ELb0EEEvNS_16Flash_fwd_paramsE)
        /*0098*/ 	.word	0x000000ff


	//----- nvinfo : EIATTR_FRAME_SIZE
	.align		4
.L_36:
        /*009c*/ 	.byte	0x04, 0x11
        /*009e*/ 	.short	(.L_38 - .L_37)
	.align		4
.L_37:
        /*00a0*/ 	.word	index@(_ZN5flash16flash_fwd_kernelI23Flash_fwd_kernel_traitsILi256ELi128ELi64ELi8ELb0ELb0EN7cutlass6half_tE19Flash_kernel_traitsILi256ELi128ELi64ELi8ES3_EELb1ELb1ELb0ELb0ELb0ELb1ELb0ELb0EEEvNS_16Flash_fwd_paramsE)
        /*00a4*/ 	.word	0x00000058


	//----- nvinfo : EIATTR_REGCOUNT
	.align		4
.L_38:
        /*00a8*/ 	.byte	0x04, 0x2f
        /*00aa*/ 	.short	(.L_40 - .L_39)
	.align		4
.L_39:
        /*00ac*/ 	.word	index@(_ZN5flash16flash_fwd_kernelI23Flash_fwd_kernel_traitsILi256ELi128ELi64ELi8ELb0ELb0EN7cutlass6half_tE19Flash_kernel_traitsILi256ELi128ELi64ELi8ES3_EELb1ELb1ELb0ELb0ELb0ELb0ELb0ELb0EEEvNS_16Flash_fwd_paramsE)
        /*00b0*/ 	.word	0x000000ff


	//----- nvinfo : EIATTR_FRAME_SIZE
	.align		4
.L_40:
        /*00b4*/ 	.byte	0x04, 0x11
        /*00b6*/ 	.short	(.L_42 - .L_41)
	.align		4
.L_41:
        /*00b8*/ 	.word	index@(_ZN5flash16flash_fwd_kernelI23Flash_fwd_kernel_traitsILi256ELi128ELi64ELi8ELb0ELb0EN7cutlass6half_tE19Flash_kernel_traitsILi256ELi128ELi64ELi8ES3_EELb1ELb1ELb0ELb0ELb0ELb0ELb0ELb0EEEvNS_16Flash_fwd_paramsE)
        /*00bc*/ 	.word	0x00000060


	//----- nvinfo : EIATTR_REGCOUNT
	.align		4
.L_42:
        /*00c0*/ 	.byte	0x04, 0x2f
        /*00c2*/ 	.short	(.L_44 - .L_43)
	.align		4
.L_43:
        /*00c4*/ 	.word	index@(_ZN5flash16flash_fwd_kernelI23Flash_fwd_kernel_traitsILi256ELi64ELi64ELi4ELb0ELb0EN7cutlass6half_tE19Flash_kernel_traitsILi256ELi64ELi64ELi4ES3_EELb0ELb1ELb0ELb1ELb0ELb0ELb1ELb0EEEvNS_16Flash_fwd_paramsE)
        /*00c8*/ 	.word	0x000000ff


	//----- nvinfo : EIATTR_FRAME_SIZE
	.align		4
.L_44:
        /*00cc*/ 	.byte	0x04, 0x11
        /*00ce*/ 	.short	(.L_46 - .L_45)
	.align		4
.L_45:
        /*00d0*/ 	.word	index@(_ZN5flash16flash_fwd_kernelI23Flash_fwd_kernel_traitsILi256ELi64ELi64ELi4ELb0ELb0EN7cutlass6half_tE19Flash_kernel_traitsILi256ELi64ELi64ELi4ES3_EELb0ELb1ELb0ELb1ELb0ELb0ELb1ELb0EEEvNS_16Flash_fwd_paramsE)
        /*00d4*/ 	.word	0x00000060


	//----- nvinfo : EIATTR_REGCOUNT
	.align		4
.L_46:
        /*00d8*/ 	.byte	0x04, 0x2f
        /*00da*/ 	.short	(.L_48 - .L_47)
	.align		4
.L_47:
        /*00dc*/ 	.word	index@(_ZN5flash16flash_fwd_kernelI23Flash_fwd_kernel_traitsILi256ELi64ELi64ELi4ELb0ELb0EN7cutlass6half_tE19Flash_kernel_traitsILi256ELi64ELi64ELi4ES3_EELb1ELb1ELb0ELb1ELb0ELb0ELb0ELb1EEEvNS_16Flash_fwd_paramsE)
        /*00e0*/ 	.word	0x000000ff


	//----- nvinfo : EIATTR_FRAME_SIZE
	.align		4
.L_48:
        /*00e4*/ 	.byte	0x04, 0x11
        /*00e6*/ 	.short	(.L_50 - .L_49)
	.align		4
.L_49:
        /*00e8*/ 	.word	index@(_ZN5flash16flash_fwd_kernelI23Flash_fwd_kernel_traitsILi256ELi64ELi64ELi4ELb0ELb0EN7cutlass6half_tE19Flash_kernel_traitsILi256ELi64ELi64ELi4ES3_EELb1ELb1ELb0ELb1ELb0ELb0ELb0ELb1EEEvNS_16Flash_fwd_paramsE)
        /*00ec*/ 	.word	0x00000180


	//----- nvinfo : EIATTR_REGCOUNT
	.align		4
.L_50:
        /*00f0*/ 	.byte	0x04, 0x2f
        /*00f2*/ 	.short	(.L_52 - .L_51)
	.align		4
.L_51:
        /*00f4*/ 	.word	index@(_ZN5flash16flash_fwd_kernelI23Flash_fwd_kernel_traitsILi256ELi64ELi64ELi4ELb0ELb0EN7cutlass6half_tE19Flash_kernel_traitsILi256ELi64ELi64ELi4ES3_EELb0ELb1ELb0ELb0ELb0ELb0ELb1ELb0EEEvNS_16Flash_fwd_paramsE)
        /*00f8*/ 	.word	0x000000ff


	//----- nvinfo : EIATTR_FRAME_SIZE
	.align		4
.L_52:
        /*00fc*/ 	.byte	0x04, 0x11
        /*00fe*/ 	.short	(.L_54 - .L_53)
	.align		4
.L_53:
        /*0100*/ 	.word	index@(_ZN5flash16flash_fwd_kernelI23Flash_fwd_kernel_traitsILi256ELi64ELi64ELi4ELb0ELb0EN7cutlass6half_tE19Flash_kernel_traitsILi256ELi64ELi64ELi4ES3_EELb0ELb1ELb0ELb0ELb0ELb0ELb1ELb0EEEvNS_16Flash_fwd_paramsE)
        /*0104*/ 	.word	0x00000030


	//----- nvinfo : EIATTR_REGCOUNT
	.align		4
.L_54:
        /*0108*/ 	.byte	0x04, 0x2f
        /*010a*/ 	.short	(.L_56 - .L_55)
	.align		4
.L_55:
        /*010c*/ 	.word	index@(_ZN5flash16flash_fwd_kernelI23Flash_fwd_kernel_traitsILi256ELi64ELi64ELi4ELb0ELb0EN7cutlass6half_tE19Flash_kernel_traitsILi256ELi64ELi64ELi4ES3_EELb1ELb1ELb0ELb0ELb0ELb0ELb0ELb1EEEvNS_16Flash_fwd_paramsE)
        /*0110*/ 	.word	0x000000ff


	//----- nvinfo : EIATTR_FRAME_SIZE
	.align		4
.L_56:
        /*0114*/ 	.byte	0x04, 0x11
        /*0116*/ 	.short	(.L_58 - .L_57)
	.align		4
.L_57:
        /*0118*/ 	.word	index@(_ZN5flash16flash_fwd_kernelI23Flash_fwd_kernel_traitsILi256ELi64ELi64ELi4ELb0ELb0EN7cutlass6half_tE19Flash_kernel_traitsILi256ELi64ELi64ELi4ES3_EELb1ELb1ELb0ELb0ELb0ELb0ELb0ELb1EEEvNS_16Flash_fwd_paramsE)
        /*011c*/ 	.word	0x000000a0


	//----- nvinfo : EIATTR_REGCOUNT
	.align		4
.L_58:
        /*0120*/ 	.byte	0x04, 0x2f
        /*0122*/ 	.short	(.L_60 - .L_59)
	.align		4
.L_59:
        /*0124*/ 	.word	index@(_ZN5flash16flash_fwd_kernelI23Flash_fwd_kernel_traitsILi256ELi64ELi64ELi4ELb0ELb0EN7cutlass6half_tE19Flash_kernel_traitsILi256ELi64ELi64ELi4ES3_EELb1ELb1ELb0ELb1ELb0ELb0ELb0ELb0EEEvNS_16Flash_fwd_paramsE)
        /*0128*/ 	.word	0x000000ff


	//----- nvinfo : EIATTR_FRAME_SIZE
	.align		4
.L_60:
        /*012c*/ 	.byte	0x04, 0x11
        /*012e*/ 	.short	(.L_62 - .L_61)
	.align		4
.L_61:
        /*0130*/ 	.word	index@(_ZN5flash16flash_fwd_kernelI23Flash_fwd_kernel_traitsILi256ELi64ELi64ELi4ELb0ELb0EN7cutlass6half_tE19Flash_kernel_traitsILi256ELi64ELi64ELi4ES3_EELb1ELb1ELb0ELb1ELb0ELb0ELb0ELb0EEEvNS_16Flash_fwd_paramsE)
        /*0134*/ 	.word	0x00000088


	//----- nvinfo : EIATTR_REGCOUNT
	.align		4
.L_62:
        /*0138*/ 	.byte	0x04, 0x2f
        /*013a*/ 	.short	(.L_64 - .L_63)
	.align		4
.L_63:
        /*013c*/ 	.word	index@(_ZN5flash16flash_fwd_kernelI23Flash_fwd_kernel_traitsILi256ELi64ELi64ELi4ELb0ELb0EN7cutlass6half_tE19Flash_kernel_traitsILi256ELi64ELi64ELi4ES3_EELb0ELb1ELb0ELb0ELb0ELb1ELb1ELb0EEEvNS_16Flash_fwd_paramsE)
        /*0140*/ 	.word	0x000000ff


	//----- nvinfo : EIATTR_FRAME_SIZE
	.align		4
.L_64:
        /*0144*/ 	.byte	0x04, 0x11
        /*0146*/ 	.short	(.L_66 - .L_65)
	.align		4
.L_65:
        /*0148*/ 	.word	index@(_ZN5flash16flash_fwd_kernelI23Flash_fwd_kernel_traitsILi256ELi64ELi64ELi4ELb0ELb0EN7cutlass6half_tE19Flash_kernel_traitsILi256ELi64ELi64ELi4ES3_EELb0ELb1ELb0ELb0ELb0ELb1ELb1ELb0EEEvNS_16Flash_fwd_paramsE)
        /*014c*/ 	.word	0x00000008


	//----- nvinfo : EIATTR_REGCOUNT
	.align		4
.L_66:
        /*0150*/ 	.byte	0x04, 0x2f
        /*0152*/ 	.short	(.L_68 - .L_67)
	.align		4
.L_67:
        /*0154*/ 	.word	index@(_ZN5flash16flash_fwd_kernelI23Flash_fwd_kernel_traitsILi256ELi64ELi64ELi4ELb0ELb0EN7cutlass6half_tE19Flash_kernel_traitsILi256ELi64ELi64ELi4ES3_EELb1ELb1ELb0ELb0ELb0ELb1ELb0ELb0EEEvNS_16Flash_fwd_paramsE)
        /*0158*/ 	.word	0x000000ff


	//----- nvinfo : EIATTR_FRAME_SIZE
	.align		4
.L_68:
        /*015c*/ 	.byte	0x04, 0x11
        /*015e*/ 	.short	(.L_70 - .L_69)
	.align		4
.L_69:
        /*0160*/ 	.word	index@(_ZN5flash16flash_fwd_kernelI23Flash_fwd_kernel_traitsILi256ELi64ELi64ELi4ELb0ELb0EN7cutlass6half_tE19Flash_kernel_traitsILi256ELi64ELi64ELi4ES3_EELb1ELb1ELb0ELb0ELb0ELb1ELb0ELb0EEEvNS_16Flash_fwd_paramsE)
        /*0164*/ 	.word	0x00000058


	//----- nvinfo : EIATTR_REGCOUNT
	.align		4
.L_70:
        /*0168*/ 	.byte	0x04, 0x2f
        /*016a*/ 	.short	(.L_72 - .L_71)
	.align		4
.L_71:
        /*016c*/ 	.word	index@(_ZN5flash16flash_fwd_kernelI23Flash_fwd_kernel_traitsILi256ELi64ELi64ELi4ELb0ELb0EN7cutlass6half_tE19Flash_kernel_traitsILi256ELi64ELi64ELi4ES3_EELb1ELb1ELb0ELb0ELb0ELb0ELb0ELb0EEEvNS_16Flash_fwd_paramsE)
        /*0170*/ 	.word	0x000000ff


	//----- nvinfo : EIATTR_FRAME_SIZE
	.align		4
.L_72:
        /*0174*/ 	.byte	0x04, 0x11
        /*0176*/ 	.short	(.L_74 - .L_73)
	.align		4
.L_73:
        /*0178*/ 	.word	index@(_ZN5flash16flash_fwd_kernelI23Flash_fwd_kernel_traitsILi256ELi64ELi64ELi4ELb0ELb0EN7cutlass6half_tE19Flash_kernel_traitsILi256ELi64ELi64ELi4ES3_EELb1ELb1ELb0ELb0ELb0ELb0ELb0ELb0EEEvNS_16Flash_fwd_paramsE)
        /*017c*/ 	.word	0x00000010


	//----- nvinfo : EIATTR_REGCOUNT
	.align		4
.L_74:
        /*0180*/ 	.byte	0x04, 0x2f
        /*0182*/ 	.short	(.L_76 - .L_75)
	.align		4
.L_75:
        /*0184*/ 	.word	index@(_ZN5flash16flash_fwd_kernelI23Flash_fwd_kernel_traitsILi256ELi128ELi64ELi8ELb0ELb0EN7cutlass6half_tE19Flash_kernel_traitsILi256ELi128ELi64ELi8ES3_EELb0ELb1ELb0ELb1ELb0ELb0ELb0ELb0EEEvNS_16Flash_fwd_paramsE)
        /*0188*/ 	.word	0x000000fd


	//----- nvinfo : EIATTR_FRAME_SIZE
	.align		4
.L_76:
        /*018c*/ 	.byte	0x04, 0x11
        /*018e*/ 	.short	(.L_78 - .L_77)
	.align		4
.L_77:
        /*0190*/ 	.word	index@(_ZN5flash16flash_fwd_kernelI23Flash_fwd_kernel_traitsILi256ELi128ELi64ELi8ELb0ELb0EN7cutlass6half_tE19Flash_kernel_traitsILi256ELi128ELi64ELi8ES3_EELb0ELb1ELb0ELb1ELb0ELb0ELb0ELb0EEEvNS_16Flash_fwd_paramsE)
        /*0194*/ 	.word	0x00000018


	//----- nvinfo : EIATTR_REGCOUNT
	.align		4
.L_78:
        /*0198*/ 	.byte	0x04, 0x2f
        /*019a*/ 	.short	(.L_80 - .L_79)
	.align		4
.L_79:
        /*019c*/ 	.word	index@(_ZN5flash16flash_fwd_kernelI23Flash_fwd_kernel_traitsILi256ELi128ELi64ELi8ELb0ELb0EN7cutlass6half_tE19Flash_kernel_traitsILi256ELi128ELi64ELi8ES3_EELb0ELb1ELb0ELb0ELb0ELb0ELb0ELb0EEEvNS_16Flash_fwd_paramsE)
        /*01a0*/ 	.word	0x000000fe


	//----- nvinfo : EIATTR_FRAME_SIZE
	.align		4
.L_80:
        /*01a4*/ 	.byte	0x04, 0x11
        /*01a6*/ 	.short	(.L_82 - .L_81)
	.align		4
.L_81:
        /*01a8*/ 	.word	index@(_ZN5flash16flash_fwd_kernelI23Flash_fwd_kernel_traitsILi256ELi128ELi64ELi8ELb0ELb0EN7cutlass6half_tE19Flash_kernel_traitsILi256ELi128ELi64ELi8ES3_EELb0ELb1ELb0ELb0ELb0ELb0ELb0ELb0EEEvNS_16Flash_fwd_paramsE)
        /*01ac*/ 	.word	0x00000010


	//----- nvinfo : EIATTR_REGCOUNT
	.align		4
.L_82:
        /*01b0*/ 	.byte	0x04, 0x2f
        /*01b2*/ 	.short	(.L_84 - .L_83)
	.align		4
.L_83:
        /*01b4*/ 	.word	index@(_ZN5flash16flash_fwd_kernelI23Flash_fwd_kernel_traitsILi256ELi128ELi64ELi8ELb0ELb0EN7cutlass6half_tE19Flash_kernel_traitsILi256ELi128ELi64ELi8ES3_EELb0ELb1ELb0ELb0ELb0ELb1ELb0ELb0EEEvNS_16Flash_fwd_paramsE)
        /*01b8*/ 	.word	0x000000fe


	//----- nvinfo : EIATTR_FRAME_SIZE
	.align		4
.L_84:
        /*01bc*/ 	.byte	0x04, 0x11
        /*01be*/ 	.short	(.L_86 - .L_85)
	.align		4
.L_85:
        /*01c0*/ 	.word	index@(_ZN5flash16flash_fwd_kernelI23Flash_fwd_kernel_traitsILi256ELi128ELi64ELi8ELb0ELb0EN7cutlass6half_tE19Flash_kernel_traitsILi256ELi128ELi64ELi8ES3_EELb0ELb1ELb0ELb0ELb0ELb1ELb0ELb0EEEvNS_16Flash_fwd_paramsE)
        /*01c4*/ 	.word	0x00000000


	//----- nvinfo : EIATTR_REGCOUNT
	.align		4
.L_86:
        /*01c8*/ 	.byte	0x04, 0x2f
        /*01ca*/ 	.short	(.L_88 - .L_87)
	.align		4
.L_87:
        /*01cc*/ 	.word	index@(_ZN5flash16flash_fwd_kernelI23Flash_fwd_kernel_traitsILi256ELi64ELi64ELi4ELb0ELb0EN7cutlass6half_tE19Flash_kernel_traitsILi256ELi64ELi64ELi4ES3_EELb0ELb1ELb0ELb1ELb0ELb0ELb0ELb0EEEvNS_16Flash_fwd_paramsE)
        /*01d0*/ 	.word	0x000000ff


	//----- nvinfo : EIATTR_FRAME_SIZE
	.align		4
.L_88:
        /*01d4*/ 	.byte	0x04, 0x11
        /*01d6*/ 	.short	(.L_90 - .L_89)
	.align		4
.L_89:
        /*01d8*/ 	.word	index@(_ZN5flash16flash_fwd_kernelI23Flash_fwd_kernel_traitsILi256ELi64ELi64ELi4ELb0ELb0EN7cutlass6half_tE19Flash_kernel_traitsILi256ELi64ELi64ELi4ES3_EELb0ELb1ELb0ELb1ELb0ELb0ELb0ELb0EEEvNS_16Flash_fwd_paramsE)
        /*01dc*/ 	.word	0x00000018


	//----- nvinfo : EIATTR_REGCOUNT
	.align		4
.L_90:
        /*01e0*/ 	.byte	0x04, 0x2f
        /*01e2*/ 	.short	(.L_92 - .L_91)
	.align		4
.L_91:
        /*01e4*/ 	.word	index@(_ZN5flash16flash_fwd_kernelI23Flash_fwd_kernel_traitsILi256ELi64ELi64ELi4ELb0ELb0EN7cutlass6half_tE19Flash_kernel_traitsILi256ELi64ELi64ELi4ES3_EELb0ELb1ELb0ELb0ELb0ELb0ELb0ELb0EEEvNS_16Flash_fwd_paramsE)
        /*01e8*/ 	.word	0x000000fe


	//----- nvinfo : EIATTR_FRAME_SIZE
	.align		4
.L_92:
        /*01ec*/ 	.byte	0x04, 0x11
        /*01ee*/ 	.short	(.L_94 - .L_93)
	.align		4
.L_93:
        /*01f0*/ 	.word	index@(_ZN5flash16flash_fwd_kernelI23Flash_fwd_kernel_traitsILi256ELi64ELi64ELi4ELb0ELb0EN7cutlass6half_tE19Flash_kernel_traitsILi256ELi64ELi64ELi4ES3_EELb0ELb1ELb0ELb0ELb0ELb0ELb0ELb0EEEvNS_16Flash_fwd_paramsE)
        /*01f4*/ 	.word	0x00000010


	//----- nvinfo : EIATTR_REGCOUNT
	.align		4
.L_94:
        /*01f8*/ 	.byte	0x04, 0x2f
        /*01fa*/ 	.short	(.L_96 - .L_95)
	.align		4
.L_95:
        /*01fc*/ 	.word	index@(_ZN5flash16flash_fwd_kernelI23Flash_fwd_kernel_traitsILi256ELi64ELi64ELi4ELb0ELb0EN7cutlass6half_tE19Flash_kernel_traitsILi256ELi64ELi64ELi4ES3_EELb0ELb1ELb0ELb0ELb0ELb1ELb0ELb0EEEvNS_16Flash_fwd_paramsE)
        /*0200*/ 	.word	0x000000fe


	//----- nvinfo : EIATTR_FRAME_SIZE
	.align		4
.L_96:
        /*0204*/ 	.byte	0x04, 0x11
        /*0206*/ 	.short	(.L_98 - .L_97)
	.align		4
.L_97:
        /*0208*/ 	.word	index@(_ZN5flash16flash_fwd_kernelI23Flash_fwd_kernel_traitsILi256ELi64ELi64ELi4ELb0ELb0EN7cutlass6half_tE19Flash_kernel_traitsILi256ELi64ELi64ELi4ES3_EELb0ELb1ELb0ELb0ELb0ELb1ELb0ELb0EEEvNS_16Flash_fwd_paramsE)
        /*020c*/ 	.word	0x00000000


	//----- nvinfo : EIATTR_MIN_STACK_SIZE
	.align		4
.L_98:
        /*0210*/ 	.byte	0x04, 0x12
        /*0212*/ 	.short	(.L_100 - .L_99)
	.align		4
.L_99:
        /*0214*/ 	.word	index@(_ZN5flash16flash_fwd_kernelI23Flash_fwd_kernel_traitsILi256ELi64ELi64ELi4ELb0ELb0EN7cutlass6half_tE19Flash_kernel_traitsILi256ELi64ELi64ELi4ES3_EELb0ELb1ELb0ELb0ELb0ELb1ELb0ELb0EEEvNS_16Flash_fwd_paramsE)
        /*0218*/ 	.word	0x00000000


	//----- nvinfo : EIATTR_MIN_STACK_SIZE
	.align		4
.L_100:
        /*021c*/ 	.byte	0x04, 0x12
        /*021e*/ 	.short	(.L_102 - .L_101)
	.align		4
.L_101:
        /*0220*/ 	.word	index@(_ZN5flash16flash_fwd_kernelI23Flash_fwd_kernel_traitsILi256ELi64ELi64ELi4ELb0ELb0EN7cutlass6half_tE19Flash_kernel_traitsILi256ELi64ELi64ELi4ES3_EELb0ELb1ELb0ELb0ELb0ELb0ELb0ELb0EEEvNS_16Flash_fwd_paramsE)
        /*0224*/ 	.word	0x00000010


	//----- nvinfo : EIATTR_MIN_STACK_SIZE
	.align		4
.L_102:
        /*0228*/ 	.byte	0x04, 0x12
        /*022a*/ 	.short	(.L_104 - .L_103)
	.align		4
.L_103:
        /*022c*/ 	.word	index@(_ZN5flash16flash_fwd_kernelI23Flash_fwd_kernel_traitsILi256ELi64ELi64ELi4ELb0ELb0EN7cutlass6half_tE19Flash_kernel_traitsILi256ELi64ELi64ELi4ES3_EELb0ELb1ELb0ELb1ELb0ELb0ELb0ELb0EEEvNS_16Flash_fwd_paramsE)
        /*0230*/ 	.word	0x00000018


	//----- nvinfo : EIATTR_MIN_STACK_SIZE
	.align		4
.L_104:
        /*0234*/ 	.byte	0x04, 0x12
        /*0236*/ 	.short	(.L_106 - .L_105)
	.align		4
.L_105:
        /*0238*/ 	.word	index@(_ZN5flash16flash_fwd_kernelI23Flash_fwd_kernel_traitsILi256ELi128ELi64ELi8ELb0ELb0EN7cutlass6half_tE19Flash_kernel_traitsILi256ELi128ELi64ELi8ES3_EELb0ELb1ELb0ELb0ELb0ELb1ELb0ELb0EEEvNS_16Flash_fwd_paramsE)
        /*023c*/ 	.word	0x00000000


	//----- nvinfo : EIATTR_MIN_STACK_SIZE
	.align		4
.L_106:
        /*0240*/ 	.byte	0x04, 0x12
        /*0242*/ 	.short	(.L_108 - .L_107)
	.align		4
.L_107:
        /*0244*/ 	.word	index@(_ZN5flash16flash_fwd_kernelI23Flash_fwd_kernel_traitsILi256ELi128ELi64ELi8ELb0ELb0EN7cutlass6half_tE19Flash_kernel_traitsILi256ELi128ELi64ELi8ES3_EELb0ELb1ELb0ELb0ELb0ELb0ELb0ELb0EEEvNS_16Flash_fwd_paramsE)
        /*0248*/ 	.word	0x00000010


	//----- nvinfo : EIATTR_MIN_STACK_SIZE
	.align		4
.L_108:
        /*024c*/ 	.byte	0x04, 0x12
        /*024e*/ 	.short	(.L_110 - .L_109)
	.align		4
.L_109:
        /*0250*/ 	.word	index@(_ZN5flash16flash_fwd_kernelI23Flash_fwd_kernel_traitsILi256ELi128ELi64ELi8ELb0ELb0EN7cutlass6half_tE19Flash_kernel_traitsILi256ELi128ELi64ELi8ES3_EELb0ELb1ELb0ELb1ELb0ELb0ELb0ELb0EEEvNS_16Flash_fwd_paramsE)
        /*0254*/ 	.word	0x00000018


	//----- nvinfo : EIATTR_MIN_STACK_SIZE
	.align		4
.L_110:
        /*0258*/ 	.byte	0x04, 0x12
        /*025a*/ 	.short	(.L_112 - .L_111)
	.align		4
.L_111:
        /*025c*/ 	.word	index@(_ZN5flash16flash_fwd_kernelI23Flash_fwd_kernel_traitsILi256ELi64ELi64ELi4ELb0ELb0EN7cutlass6half_tE19Flash_kernel_traitsILi256ELi64ELi64ELi4ES3_EELb1ELb1ELb0ELb0ELb0ELb0ELb0ELb0EEEvNS_16Flash_fwd_paramsE)
        /*0260*/ 	.word	0x00000010


	//----- nvinfo : EIATTR_MIN_STACK_SIZE
	.align		4
.L_112:
        /*0264*/ 	.byte	0x04, 0x12
        /*0266*/ 	.short	(.L_114 - .L_113)
	.align		4
.L_113:
        /*0268*/ 	.word	index@(_ZN5flash16flash_fwd_kernelI23Flash_fwd_kernel_traitsILi256ELi64ELi64ELi4ELb0ELb0EN7cutlass6half_tE19Flash_kernel_traitsILi256ELi64ELi64ELi4ES3_EELb1ELb1ELb0ELb0ELb0ELb1ELb0ELb0EEEvNS_16Flash_fwd_paramsE)
        /*026c*/ 	.word	0x00000058


	//----- nvinfo : EIATTR_MIN_STACK_SIZE
	.align		4
.L_114:
        /*0270*/ 	.byte	0x04, 0x12
        /*0272*/ 	.short	(.L_116 - .L_115)
	.align		4
.L_115:
        /*0274*/ 	.word	index@(_ZN5flash16flash_fwd_kernelI23Flash_fwd_kernel_traitsILi256ELi64ELi64ELi4ELb0ELb0EN7cutlass6half_tE19Flash_kernel_traitsILi256ELi64ELi64ELi4ES3_EELb0ELb1ELb0ELb0ELb0ELb1ELb1ELb0EEEvNS_16Flash_fwd_paramsE)
        /*0278*/ 	.word	0x00000008


	//----- nvinfo : EIATTR_MIN_STACK_SIZE
	.align		4
.L_116:
        /*027c*/ 	.byte	0x04, 0x12
        /*027e*/ 	.short	(.L_118 - .L_117)
	.align		4
.L_117:
        /*0280*/ 	.word	index@(_ZN5flash16flash_fwd_kernelI23Flash_fwd_kernel_traitsILi256ELi64ELi64ELi4ELb0ELb0EN7cutlass6half_tE19Flash_kernel_traitsILi256ELi64ELi64ELi4ES3_EELb1ELb1ELb0ELb1ELb0ELb0ELb0ELb0EEEvNS_16Flash_fwd_paramsE)
        /*0284*/ 	.word	0x00000088


	//----- nvinfo : EIATTR_MIN_STACK_SIZE
	.align		4
.L_118:
        /*0288*/ 	.byte	0x04, 0x12
        /*028a*/ 	.short	(.L_120 - .L_119)
	.align		4
.L_119:
        /*028c*/ 	.word	index@(_ZN5flash16flash_fwd_kernelI23Flash_fwd_kernel_traitsILi256ELi64ELi64ELi4ELb0ELb0EN7cutlass6half_tE19Flash_kernel_traitsILi256ELi64ELi64ELi4ES3_EELb1ELb1ELb0ELb0ELb0ELb0ELb0ELb1EEEvNS_16Flash_fwd_paramsE)
        /*0290*/ 	.word	0x000000a0


	//----- nvinfo : EIATTR_MIN_STACK_SIZE
	.align		4
.L_120:
        /*0294*/ 	.byte	0x04, 0x12
        /*0296*/ 	.short	(.L_122 - .L_121)
	.align		4
.L_121:
        /*0298*/ 	.word	index@(_ZN5flash16flash_fwd_kernelI23Flash_fwd_kernel_traitsILi256ELi64ELi64ELi4ELb0ELb0EN7cutlass6half_tE19Flash_kernel_traitsILi256ELi64ELi64ELi4ES3_EELb0ELb1ELb0ELb0ELb0ELb0ELb1ELb0EEEvNS_16Flash_fwd_paramsE)
        /*029c*/ 	.word	0x00000030


	//----- nvinfo : EIATTR_MIN_STACK_SIZE
	.align		4
.L_122:
        /*02a0*/ 	.byte	0x04, 0x12
        /*02a2*/ 	.short	(.L_124 - .L_123)
	.align		4
.L_123:
        /*02a4*/ 	.word	index@(_ZN5flash16flash_fwd_kernelI23Flash_fwd_kernel_traitsILi256ELi64ELi64ELi4ELb0ELb0EN7cutlass6half_tE19Flash_kernel_traitsILi256ELi64ELi64ELi4ES3_EELb1ELb1ELb0ELb1ELb0ELb0ELb0ELb1EEEvNS_16Flash_fwd_paramsE)
        /*02a8*/ 	.word	0x00000180


	//----- nvinfo : EIATTR_MIN_STACK_SIZE
	.align		4
.L_124:
        /*02ac*/ 	.byte	0x04, 0x12
        /*02ae*/ 	.short	(.L_126 - .L_125)
	.align		4
.L_125:
        /*02b0*/ 	.word	index@(_ZN5flash16flash_fwd_kernelI23Flash_fwd_kernel_traitsILi256ELi64ELi64ELi4ELb0ELb0EN7cutlass6half_tE19Flash_kernel_traitsILi256ELi64ELi64ELi4ES3_EELb0ELb1ELb0ELb1ELb0ELb0ELb1ELb0EEEvNS_16Flash_fwd_paramsE)
        /*02b4*/ 	.word	0x00000060


	//----- nvinfo : EIATTR_MIN_STACK_SIZE
	.align		4
.L_126:
        /*02b8*/ 	.byte	0x04, 0x12
        /*02ba*/ 	.short	(.L_128 - .L_127)
	.align		4
.L_127:
        /*02bc*/ 	.word	index@(_ZN5flash16flash_fwd_kernelI23Flash_fwd_kernel_traitsILi256ELi128ELi64ELi8ELb0ELb0EN7cutlass6half_tE19Flash_kernel_traitsILi256ELi128ELi64ELi8ES3_EELb1ELb1ELb0ELb0ELb0ELb0ELb0ELb0EEEvNS_16Flash_fwd_paramsE)
        /*02c0*/ 	.word	0x00000060


	//----- nvinfo : EIATTR_MIN_STACK_SIZE
	.align		4
.L_128:
        /*02c4*/ 	.byte	0x04, 0x12
        /*02c6*/ 	.short	(.L_130 - .L_129)
	.align		4
.L_129:
        /*02c8*/ 	.word	index@(_ZN5flash16flash_fwd_kernelI23Flash_fwd_kernel_traitsILi256ELi128ELi64ELi8ELb0ELb0EN7cutlass6half_tE19Flash_kernel_traitsILi256ELi128ELi64ELi8ES3_EELb1ELb1ELb0ELb0ELb0ELb1ELb0ELb0EEEvNS_16Flash_fwd_paramsE)
        /*02cc*/ 	.word	0x00000058


	//----- nvinfo : EIATTR_MIN_STACK_SIZE
	.align		4
.L_130:
        /*02d0*/ 	.byte	0x04, 0x12
        /*02d2*/ 	.short	(.L_132 - .L_131)
	.align		4
.L_131:
        /*02d4*/ 	.word	index@(_ZN5flash16flash_fwd_kernelI23Flash_fwd_kernel_traitsILi256ELi128ELi64ELi8ELb0ELb0EN7cutlass6half_tE19Flash_kernel_traitsILi256ELi128ELi64ELi8ES3_EELb0ELb1ELb0ELb0ELb0ELb1ELb1ELb0EEEvNS_16Flash_fwd_paramsE)
        /*02d8*/ 	.word	0x00000008


	//----- nvinfo : EIATTR_MIN_STACK_SIZE
	.align		4
.L_132:
        /*02dc*/ 	.byte	0x04, 0x12
        /*02de*/ 	.short	(.L_134 - .L_133)
	.align		4
.L_133:
        /*02e0*/ 	.word	index@(_ZN5flash16flash_fwd_kernelI23Flash_fwd_kernel_traitsILi256ELi128ELi64ELi8ELb0ELb0EN7cutlass6half_tE19Flash_kernel_traitsILi256ELi128ELi64ELi8ES3_EELb1ELb1ELb0ELb1ELb0ELb0ELb0ELb0EEEvNS_16Flash_fwd_paramsE)
        /*02e4*/ 	.word	0x00000080


	//----- nvinfo : EIATTR_MIN_STACK_SIZE
	.align		4
.L_134:
        /*02e8*/ 	.byte	0x04, 0x12
        /*02ea*/ 	.short	(.L_136 - .L_135)
	.align		4
.L_135:
        /*02ec*/ 	.word	index@(_ZN5flash16flash_fwd_kernelI23Flash_fwd_kernel_traitsILi256ELi128ELi64ELi8ELb0ELb0EN7cutlass6half_tE19Flash_kernel_traitsILi256ELi128ELi64ELi8ES3_EELb1ELb1ELb0ELb0ELb0ELb0ELb0ELb1EEEvNS_16Flash_fwd_paramsE)
        /*02f0*/ 	.word	0x00000088


	//----- nvinfo : EIATTR_MIN_STACK_SIZE
	.align		4
.L_136:
        /*02f4*/ 	.byte	0x04, 0x12
        /*02f6*/ 	.short	(.L_138 - .L_137)
	.align		4
.L_137:
        /*02f8*/ 	.word	index@(_ZN5flash16flash_fwd_kernelI23Flash_fwd_kernel_traitsILi256ELi128ELi64ELi8ELb0ELb0EN7cutlass6half_tE19Flash_kernel_traitsILi256ELi128ELi64ELi8ES3_EELb0ELb1ELb0ELb0ELb0ELb0ELb1ELb0EEEvNS_16Flash_fwd_paramsE)
        /*02fc*/ 	.word	0x00000020


	//----- nvinfo : EIATTR_MIN_STACK_SIZE
	.align		4
.L_138:
        /*0300*/ 	.byte	0x04, 0x12
        /*0302*/ 	.short	(.L_140 - .L_139)
	.align		4
.L_139:
        /*0304*/ 	.word	index@(_ZN5flash16flash_fwd_kernelI23Flash_fwd_kernel_traitsILi256ELi128ELi64ELi8ELb0ELb0EN7cutlass6half_tE19Flash_kernel_traitsILi256ELi128ELi64ELi8ES3_EELb1ELb1ELb0ELb1ELb0ELb0ELb0ELb1EEEvNS_16Flash_fwd_paramsE)
        /*0308*/ 	.word	0x00000080


	//----- nvinfo : EIATTR_MIN_STACK_SIZE
	.align		4
.L_140:
        /*030c*/ 	.byte	0x04, 0x12
        /*030e*/ 	.short	(.L_142 - .L_141)
	.align		4
.L_141:
        /*0310*/ 	.word	index@(_ZN5flash16flash_fwd_kernelI23Flash_fwd_kernel_traitsILi256ELi128ELi64ELi8ELb0ELb0EN7cutlass6half_tE19Flash_kernel_traitsILi256ELi128ELi64ELi8ES3_EELb0ELb1ELb0ELb1ELb0ELb0ELb1ELb0EEEvNS_16Flash_fwd_paramsE)
        /*0314*/ 	.word	0x00000020
.L_142:


//--------------------- .nv.info._ZN5flash16flash_fwd_kernelI23Flash_fwd_kernel_traitsILi256ELi64ELi64ELi4ELb0ELb0EN7cutlass6half_tE19Flash_kernel_traitsILi256ELi64ELi64ELi4ES3_EELb0ELb1ELb0ELb0ELb0ELb1ELb0ELb0EEEvNS_16Flash_fwd_paramsE --------------------------
	.section	.nv.info._ZN5flash16flash_fwd_kernelI23Flash_fwd_kernel_traitsILi256ELi64ELi64ELi4ELb0ELb0EN7cutlass6half_tE19Flash_kernel_traitsILi256ELi64ELi64ELi4ES3_EELb0ELb1ELb0ELb0ELb0ELb1ELb0ELb0EEEvNS_16Flash_fwd_paramsE,"",@"SHT_CUDA_INFO"
	.sectionflags	@""
	.align	4


	//----- nvinfo : EIATTR_CUDA_API_VERSION
	.align		4
        /*0000*/ 	.byte	0x04, 0x37
        /*0002*/ 	.short	(.L_144 - .L_143)
.L_143:
        /*0004*/ 	.word	0x00000082


	//----- nvinfo : EIATTR_SW2861232_WAR
	.align		4
.L_144:
        /*0008*/ 	.byte	0x01, 0x35
	.zero		2


	//----- nvinfo : EIATTR_PARAM_CBANK
	.align		4
        /*000c*/ 	.byte	0x04, 0x0a
        /*000e*/ 	.short	(.L_146 - .L_145)
	.align		4
.L_145:
        /*0010*/ 	.word	index@(.nv.constant0._ZN5flash16flash_fwd_kernelI23Flash_fwd_kernel_traitsILi256ELi64ELi64ELi4ELb0ELb0EN7cutlass6half_tE19Flash_kernel_traitsILi256ELi64ELi64ELi4ES3_EELb0ELb1ELb0ELb0ELb0ELb1ELb0ELb0EEEvNS_16Flash_fwd_paramsE)
        /*0014*/ 	.short	0x0160
        /*0016*/ 	.short	0x01d0


	//----- nvinfo : EIATTR_CBANK_PARAM_SIZE
	.align		4
.L_146:
        /*0018*/ 	.byte	0x03, 0x19
        /*001a*/ 	.short	0x01d0


	//----- nvinfo : EIATTR_KPARAM_INFO
	.align		4
        /*001c*/ 	.byte	0x04, 0x17
        /*001e*/ 	.short	(.L_148 - .L_147)
.L_147:
        /*0020*/ 	.word	0x00000000
        /*0024*/ 	.short	0x0000
        /*0026*/ 	.short	0x0000
        /*0028*/ 	.byte	0x00, 0xf0, 0x41, 0x07


	//----- nvinfo : EIATTR_MAXREG_COUNT
	.align		4
.L_148:
        /*002c*/ 	.byte	0x03, 0x1b
        /*002e*/ 	.short	0x00ff


	//----- nvinfo : EIATTR_NUM_BARRIERS
	.align		4
        /*0030*/ 	.byte	0x02, 0x4c
        /*0032*/ 	.byte	0x01
	.zero		1


	//----- nvinfo : EIATTR_MERCURY_ISA_VERSION
	.align		4
        /*0034*/ 	.byte	0x03, 0x5f
        /*0036*/ 	.short	0x0000


	//----- nvinfo : EIATTR_INT_WARP_WIDE_INSTR_OFFSETS
	.align		4
        /*0038*/ 	.byte	0x04, 0x31
        /*003a*/ 	.short	(.L_150 - .L_149)


	//   ....[0]....
.L_149:
        /*003c*/ 	.word	0x000012e0


	//   ....[1]....
        /*0040*/ 	.word	0x00001720


	//----- nvinfo : EIATTR_COOP_GROUP_MASK_REGIDS
	.align		4
.L_150:
        /*0044*/ 	.byte	0x04, 0x29
        /*0046*/ 	.short	(.L_152 - .L_151)


	//   ....[0]....
.L_151:
        /*0048*/ 	.word	0xffffffff


	//   ....[1]....
        /*004c*/ 	.word	0xffffffff


	//   ....[2]....
        /*0050*/ 	.word	0xffffffff


	//   ....[3]....
        /*0054*/ 	.word	0xffffffff


	//   ....[4]....
        /*0058*/ 	.word	0xffffffff


	//   ....[5]....
        /*005c*/ 	.word	0xffffffff


	//   ....[6]....
        /*0060*/ 	.word	0xffffffff


	//   ....[7]....
        /*0064*/ 	.word	0xffffffff


	//   ....[8]....
        /*0068*/ 	.word	0xffffffff


	//   ....[9]....
        /*006c*/ 	.word	0xffffffff


	//   ....[10]....
        /*0070*/ 	.word	0xffffffff


	//   ....[11]....
        /*0074*/ 	.word	0xffffffff


	//   ....[12]....
        /*0078*/ 	.word	0xffffffff


	//   ....[13]....
        /*007c*/ 	.word	0xffffffff


	//   ....[14]....
        /*0080*/ 	.word	0xffffffff


	//   ....[15]....
        /*0084*/ 	.word	0xffffffff


	//----- nvinfo : EIATTR_COOP_GROUP_INSTR_OFFSETS
	.align		4
.L_152:
        /*0088*/ 	.byte	0x04, 0x28
        /*008a*/ 	.short	(.L_154 - .L_153)


	//   ....[0]....
.L_153:
        /*008c*/ 	.word	0x000035a0


	//   ....[1]....
        /*0090*/ 	.word	0x000035c0


	//   ....[2]....
        /*0094*/ 	.word	0x00003660


	//   ....[3]....
        /*0098*/ 	.word	0x00003670


	//   ....[4]....
        /*009c*/ 	.word	0x000063b0


	//   ....[5]....
        /*00a0*/ 	.word	0x000063c0


	//   ....[6]....
        /*00a4*/ 	.word	0x000063f0


	//   ....[7]....
        /*00a8*/ 	.word	0x00006400


	//   ....[8]....
        /*00ac*/ 	.word	0x00009580


	//   ....[9]....
        /*00b0*/ 	.word	0x000095a0


	//   ....[10]....
        /*00b4*/ 	.word	0x000095d0


	//   ....[11]....
        /*00b8*/ 	.word	0x000095e0


	//   ....[12]....
        /*00bc*/ 	.word	0x0000b1b0


	//   ....[13]....
        /*00c0*/ 	.word	0x0000b1f0


	//   ....[14]....
        /*00c4*/ 	.word	0x0000b2e0


	//   ....[15]....
        /*00c8*/ 	.word	0x0000b310


	//----- nvinfo : EIATTR_EXIT_INSTR_OFFSETS
	.align		4
.L_154:
        /*00cc*/ 	.byte	0x04, 0x1c
        /*00ce*/ 	.short	(.L_156 - .L_155)


	//   ....[0]....
.L_155:
        /*00d0*/ 	.word	0x000004d0


	//   ....[1]....
        /*00d4*/ 	.word	0x0000ced0


	//   ....[2]....
        /*00d8*/ 	.word	0x0000cfb0


	//   ....[3]....
        /*00dc*/ 	.word	0x0000d980


	//   ....[4]....
        /*00e0*/ 	.word	0x0000da00


	//----- nvinfo : EIATTR_CTAIDZ_USED
	.align		4
.L_156:
        /*00e4*/ 	.byte	0x01, 0x04
	.zero		2


	//----- nvinfo : EIATTR_CRS_STACK_SIZE
	.align		4
        /*00e8*/ 	.byte	0x04, 0x1e
        /*00ea*/ 	.short	(.L_158 - .L_157)
.L_157:
        /*00ec*/ 	.word	0x00000000
.L_158:


//--------------------- .nv.info._ZN5flash16flash_fwd_kernelI23Flash_fwd_kernel_traitsILi256ELi64ELi64ELi4ELb0ELb0EN7cutlass6half_tE19Flash_kernel_traitsILi256ELi64ELi64ELi4ES3_EELb0ELb1ELb0ELb0ELb0ELb0ELb0ELb0EEEvNS_16Flash_fwd_paramsE --------------------------
	.section	.nv.info._ZN5flash16flash_fwd_kernelI23Flash_fwd_kernel_traitsILi256ELi64ELi64ELi4ELb0ELb0EN7cutlass6half_tE19Flash_kernel_traitsILi256ELi64ELi64ELi4ES3_EELb0ELb1ELb0ELb0ELb0ELb0ELb0ELb0EEEvNS_16Flash_fwd_paramsE,"",@"SHT_CUDA_INFO"
	.sectionflags	@""
	.align	4


	//----- nvinfo : EIATTR_CUDA_API_VERSION
	.align		4
        /*0000*/ 	.byte	0x04, 0x37
        /*0002*/ 	.short	(.L_160 - .L_159)
.L_159:
        /*0004*/ 	.word	0x00000082


	//----- nvinfo : EIATTR_SW2861232_WAR
	.align		4
.L_160:
        /*0008*/ 	.byte	0x01, 0x35
	.zero		2


	//----- nvinfo : EIATTR_PARAM_CBANK
	.align		4
        /*000c*/ 	.byte	0x04, 0x0a
        /*000e*/ 	.short	(.L_162 - .L_161)
	.align		4
.L_161:
        /*0010*/ 	.word	index@(.nv.constant0._ZN5flash16flash_fwd_kernelI23Flash_fwd_kernel_traitsILi256ELi64ELi64ELi4ELb0ELb0EN7cutlass6half_tE19Flash_kernel_traitsILi256ELi64ELi64ELi4ES3_EELb0ELb1ELb0ELb0ELb0ELb0ELb0ELb0EEEvNS_16Flash_fwd_paramsE)
        /*0014*/ 	.short	0x0160
        /*0016*/ 	.short	0x01d0


	//----- nvinfo : EIATTR_CBANK_PARAM_SIZE
	.align		4
.L_162:
        /*0018*/ 	.byte	0x03, 0x19
        /*001a*/ 	.short	0x01d0


	//----- nvinfo : EIATTR_KPARAM_INFO
	.align		4
        /*001c*/ 	.byte	0x04, 0x17
        /*001e*/ 	.short	(.L_164 - .L_163)
.L_163:
        /*0020*/ 	.word	0x00000000
        /*0024*/ 	.short	0x0000
        /*0026*/ 	.short	0x0000
        /*0028*/ 	.byte	0x00, 0xf0, 0x41, 0x07


	//----- nvinfo : EIATTR_MAXREG_COUNT
	.align		4
.L_164:
        /*002c*/ 	.byte	0x03, 0x1b
        /*002e*/ 	.short	0x00ff


	//----- nvinfo : EIATTR_NUM_BARRIERS
	.align		4
        /*0030*/ 	.byte	0x02, 0x4c
        /*0032*/ 	.byte	0x01
	.zero		1


	//----- nvinfo : EIATTR_ANNOTATIONS
	.align		4
        /*0034*/ 	.byte	0x04, 0x55
        /*0036*/ 	.short	(.L_166 - .L_165)


	//   ....[0]....
.L_165:
        /*0038*/ 	.word	0x00000001
        /*003c*/ 	.byte	0x00, 0xaa, 0x00, 0x00, 0x01, 0x00, 0x00, 0x00, 0xe0, 0xb0, 0x00, 0x00, 0x01, 0x00, 0x00, 0x00
        /*004c*/ 	.byte	0x30, 0xb2, 0x00, 0x00, 0x01, 0x00, 0x00, 0x00, 0x80, 0xc8, 0x00, 0x00


	//----- nvinfo : EIATTR_MERCURY_ISA_VERSION
	.align		4
.L_166:
        /*0058*/ 	.byte	0x03, 0x5f
        /*005a*/ 	.short	0x0000


	//----- nvinfo : EIATTR_COOP_GROUP_MASK_REGIDS
	.align		4
        /*005c*/ 	.byte	0x04, 0x29
        /*005e*/ 	.short	(.L_168 - .L_167)


	//   ....[0]....
.L_167:
        /*0060*/ 	.word	0xffffffff


	//   ....[1]....
        /*0064*/ 	.word	0xffffffff


	//   ....[2]....
        /*0068*/ 	.word	0xffffffff


	//   ....[3]....
        /*006c*/ 	.word	0xffffffff


	//   ....[4]....
        /*0070*/ 	.word	0xffffffff


	//   ....[5]....
        /*0074*/ 	.word	0xffffffff


	//   ....[6]....
        /*0078*/ 	.word	0xffffffff


	//   ....[7]....
        /*007c*/ 	.word	0xffffffff


	//   ....[8]....
        /*0080*/ 	.word	0xffffffff


	//   ....[9]....
        /*0084*/ 	.word	0xffffffff


	//   ....[10]....
        /*0088*/ 	.word	0xffffffff


	//   ....[11]....
        /*008c*/ 	.word	0xffffffff


	//   ....[12]....
        /*0090*/ 	.word	0xffffffff


	//   ....[13]....
        /*0094*/ 	.word	0xffffffff


	//   ....[14]....
        /*0098*/ 	.word	0xffffffff


	//   ....[15]....
        /*009c*/ 	.word	0xffffffff


	//----- nvinfo : EIATTR_COOP_GROUP_INSTR_OFFSETS
	.align		4
.L_168:
        /*00a0*/ 	.byte	0x04, 0x28
        /*00a2*/ 	.short	(.L_170 - .L_169)


	//   ....[0]....
.L_169:
        /*00a4*/ 	.word	0x000051f0


	//   ....[1]....
        /*00a8*/ 	.word	0x00005210


	//   ....[2]....
        /*00ac*/ 	.word	0x000052b0


	//   ....[3]....
        /*00b0*/ 	.word	0x000052c0


	//   ....[4]....
        /*00b4*/ 	.word	0x00008b50


	//   ....[5]....
        /*00b8*/ 	.word	0x00008b60


	//   ....[6]....
        /*00bc*/ 	.word	0x00008b90


	//   ....[7]....
        /*00c0*/ 	.word	0x00008ba0


	//   ....[8]....
        /*00c4*/ 	.word	0x0000cc10


	//   ....[9]....
        /*00c8*/ 	.word	0x0000cc20


	//   ....[10]....
        /*00cc*/ 	.word	0x0000cc50


	//   ....[11]....
        /*00d0*/ 	.word	0x0000cc60


	//   ....[12]....
        /*00d4*/ 	.word	0x0000e840


	//   ....[13]....
        /*00d8*/ 	.word	0x0000e880


	//   ....[14]....
        /*00dc*/ 	.word	0x0000e980


	//   ....[15]....
        /*00e0*/ 	.word	0x0000e9b0


	//----- nvinfo : EIATTR_EXIT_INSTR_OFFSETS
	.align		4
.L_170:
        /*00e4*/ 	.byte	0x04, 0x1c
        /*00e6*/ 	.short	(.L_172 - .L_171)


	//   ....[0]....
.L_171:
        /*00e8*/ 	.word	0x000004d0


	//   ....[1]....
        /*00ec*/ 	.word	0x00010700


	//   ....[2]....
        /*00f0*/ 	.word	0x00010820


	//   ....[3]....
        /*00f4*/ 	.word	0x00010840


	//   ....[4]....
        /*00f8*/ 	.word	0x00011340


	//   ....[5]....
        /*00fc*/ 	.word	0x000113c0


	//----- nvinfo : EIATTR_CTAIDZ_USED
	.align		4
.L_172:
        /*0100*/ 	.byte	0x01, 0x04
	.zero		2


	//----- nvinfo : EIATTR_CRS_STACK_SIZE
	.align		4
        /*0104*/ 	.byte	0x04, 0x1e
        /*0106*/ 	.short	(.L_174 - .L_173)
.L_173:
        /*0108*/ 	.word	0x00000000
.L_174:


//--------------------- .nv.info._ZN5flash16flash_fwd_kernelI23Flash_fwd_kernel_traitsILi256ELi64ELi64ELi4ELb0ELb0EN7cutlass6half_tE19Flash_kernel_traitsILi256ELi64ELi64ELi4ES3_EELb0ELb1ELb0ELb1ELb0ELb0ELb0ELb0EEEvNS_16Flash_fwd_paramsE --------------------------
	.section	.nv.info._ZN5flash16flash_fwd_kernelI23Flash_fwd_kernel_traitsILi256ELi64ELi64ELi4ELb0ELb0EN7cutlass6half_tE19Flash_kernel_traitsILi256ELi64ELi64ELi4ES3_EELb0ELb1ELb0ELb1ELb0ELb0ELb0ELb0EEEvNS_16Flash_fwd_paramsE,"",@"SHT_CUDA_INFO"
	.sectionflags	@""
	.align	4


	//----- nvinfo : EIATTR_CUDA_API_VERSION
	.align		4
        /*0000*/ 	.byte	0x04, 0x37
        /*0002*/ 	.short	(.L_176 - .L_175)
.L_175:
        /*0004*/ 	.word	0x00000082


	//----- nvinfo : EIATTR_SW2861232_WAR
	.align		4
.L_176:
        /*0008*/ 	.byte	0x01, 0x35
	.zero		2


	//----- nvinfo : EIATTR_PARAM_CBANK
	.align		4
        /*000c*/ 	.byte	0x04, 0x0a
        /*000e*/ 	.short	(.L_178 - .L_177)
	.align		4
.L_177:
        /*0010*/ 	.word	index@(.nv.constant0._ZN5flash16flash_fwd_kernelI23Flash_fwd_kernel_traitsILi256ELi64ELi64ELi4ELb0ELb0EN7cutlass6half_tE19Flash_kernel_traitsILi256ELi64ELi64ELi4ES3_EELb0ELb1ELb0ELb1ELb0ELb0ELb0ELb0EEEvNS_16Flash_fwd_paramsE)
        /*0014*/ 	.short	0x0160
        /*0016*/ 	.short	0x01d0


	//----- nvinfo : EIATTR_CBANK_PARAM_SIZE
	.align		4
.L_178:
        /*0018*/ 	.byte	0x03, 0x19
        /*001a*/ 	.short	0x01d0


	//----- nvinfo : EIATTR_KPARAM_INFO
	.align		4
        /*001c*/ 	.byte	0x04, 0x17
        /*001e*/ 	.short	(.L_180 - .L_179)
.L_179:
        /*0020*/ 	.word	0x00000000
        /*0024*/ 	.short	0x0000
        /*0026*/ 	.short	0x0000
        /*0028*/ 	.byte	0x00, 0xf0, 0x41, 0x07


	//----- nvinfo : EIATTR_MAXREG_COUNT
	.align		4
.L_180:
        /*002c*/ 	.byte	0x03, 0x1b
        /*002e*/ 	.short	0x00ff


	//----- nvinfo : EIATTR_NUM_BARRIERS
	.align		4
        /*0030*/ 	.byte	0x02, 0x4c
        /*0032*/ 	.byte	0x01
	.zero		1


	//----- nvinfo : EIATTR_ANNOTATIONS
	.align		4
        /*0034*/ 	.byte	0x04, 0x55
        /*0036*/ 	.short	(.L_182 - .L_181)


	//   ....[0]....
.L_181:
        /*0038*/ 	.word	0x00000001
        /*003c*/ 	.byte	0xf0, 0x0f, 0x00, 0x00, 0x01, 0x00, 0x00, 0x00, 0x80, 0x28, 0x00, 0x00, 0x01, 0x00, 0x00, 0x00
        /*004c*/ 	.byte	0xb0, 0xb1, 0x00, 0x00, 0x01, 0x00, 0x00, 0x00, 0xd0, 0xb1, 0x00, 0x00, 0x01, 0x00, 0x00, 0x00
        /*005c*/ 	.byte	0xe0, 0xb8, 0x00, 0x00, 0x01, 0x00, 0x00, 0x00, 0x30, 0xba, 0x00, 0x00, 0x01, 0x00, 0x00, 0x00
        /*006c*/ 	.byte	0x80, 0xd0, 0x00, 0x00


	//----- nvinfo : EIATTR_MERCURY_ISA_VERSION
	.align		4
.L_182:
        /*0070*/ 	.byte	0x03, 0x5f
        /*0072*/ 	.short	0x0000


	//----- nvinfo : EIATTR_COOP_GROUP_MASK_REGIDS
	.align		4
        /*0074*/ 	.byte	0x04, 0x29
        /*0076*/ 	.short	(.L_184 - .L_183)


	//   ....[0]....
.L_183:
        /*0078*/ 	.word	0xffffffff


	//   ....[1]....
        /*007c*/ 	.word	0xffffffff


	//   ....[2]....
        /*0080*/ 	.word	0xffffffff


	//   ....[3]....
        /*0084*/ 	.word	0xffffffff


	//   ....[4]....
        /*0088*/ 	.word	0xffffffff


	//   ....[5]....
        /*008c*/ 	.word	0xffffffff


	//   ....[6]....
        /*0090*/ 	.word	0xffffffff


	//   ....[7]....
        /*0094*/ 	.word	0xffffffff


	//   ....[8]....
        /*0098*/ 	.word	0xffffffff


	//   ....[9]....
        /*009c*/ 	.word	0xffffffff


	//   ....[10]....
        /*00a0*/ 	.word	0xffffffff


	//   ....[11]....
        /*00a4*/ 	.word	0xffffffff


	//   ....[12]....
        /*00a8*/ 	.word	0xffffffff


	//   ....[13]....
        /*00ac*/ 	.word	0xffffffff


	//   ....[14]....
        /*00b0*/ 	.word	0xffffffff


	//   ....[15]....
        /*00b4*/ 	.word	0xffffffff


	//----- nvinfo : EIATTR_COOP_GROUP_INSTR_OFFSETS
	.align		4
.L_184:
        /*00b8*/ 	.byte	0x04, 0x28
        /*00ba*/ 	.short	(.L_186 - .L_185)


	//   ....[0]....
.L_185:
        /*00bc*/ 	.word	0x000056d0


	//   ....[1]....
        /*00c0*/ 	.word	0x000056f0


	//   ....[2]....
        /*00c4*/ 	.word	0x00005790


	//   ....[3]....
        /*00c8*/ 	.word	0x000057a0


	//   ....[4]....
        /*00cc*/ 	.word	0x00009310


	//   ....[5]....
        /*00d0*/ 	.word	0x00009320


	//   ....[6]....
        /*00d4*/ 	.word	0x00009350


	//   ....[7]....
        /*00d8*/ 	.word	0x00009360


	//   ....[8]....
        /*00dc*/ 	.word	0x0000d820


	//   ....[9]....
        /*00e0*/ 	.word	0x0000d830


	//   ....[10]....
        /*00e4*/ 	.word	0x0000d850


	//   ....[11]....
        /*00e8*/ 	.word	0x0000d870


	//   ....[12]....
        /*00ec*/ 	.word	0x0000f4d0


	//   ....[13]....
        /*00f0*/ 	.word	0x0000f510


	//   ....[14]....
        /*00f4*/ 	.word	0x0000f610


	//   ....[15]....
        /*00f8*/ 	.word	0x0000f640


	//----- nvinfo : EIATTR_EXIT_INSTR_OFFSETS
	.align		4
.L_186:
        /*00fc*/ 	.byte	0x04, 0x1c
        /*00fe*/ 	.short	(.L_188 - .L_187)


	//   ....[0]....
.L_187:
        /*0100*/ 	.word	0x000004d0


	//   ....[1]....
        /*0104*/ 	.word	0x00011390


	//   ....[2]....
        /*0108*/ 	.word	0x000114b0


	//   ....[3]....
        /*010c*/ 	.word	0x000114d0


	//   ....[4]....
        /*0110*/ 	.word	0x00011fd0


	//   ....[5]....
        /*0114*/ 	.word	0x00012050


	//----- nvinfo : EIATTR_CTAIDZ_USED
	.align		4
.L_188:
        /*0118*/ 	.byte	0x01, 0x04
	.zero		2


	//----- nvinfo : EIATTR_CRS_STACK_SIZE
	.align		4
        /*011c*/ 	.byte	0x04, 0x1e
        /*011e*/ 	.short	(.L_190 - .L_189)
.L_189:
        /*0120*/ 	.word	0x00000000
.L_190:


//--------------------- .nv.info._ZN5flash16flash_fwd_kernelI23Flash_fwd_kernel_traitsILi256ELi128ELi64ELi8ELb0ELb0EN7cutlass6half_tE19Flash_kernel_traitsILi256ELi128ELi64ELi8ES3_EELb0ELb1ELb0ELb0ELb0ELb1ELb0ELb0EEEvNS_16Flash_fwd_paramsE --------------------------
	.section	.nv.info._ZN5flash16flash_fwd_kernelI23Flash_fwd_kernel_traitsILi256ELi128ELi64ELi8ELb0ELb0EN7cutlass6half_tE19Flash_kernel_traitsILi256ELi128ELi64ELi8ES3_EELb0ELb1ELb0ELb0ELb0ELb1ELb0ELb0EEEvNS_16Flash_fwd_paramsE,"",@"SHT_CUDA_INFO"
	.sectionflags	@""
	.align	4


	//----- nvinfo : EIATTR_CUDA_API_VERSION
	.align		4
        /*0000*/ 	.byte	0x04, 0x37
        /*0002*/ 	.short	(.L_192 - .L_191)
.L_191:
        /*0004*/ 	.word	0x00000082


	//----- nvinfo : EIATTR_SW2861232_WAR
	.align		4
.L_192:
        /*0008*/ 	.byte	0x01, 0x35
	.zero		2


	//----- nvinfo : EIATTR_PARAM_CBANK
	.align		4
        /*000c*/ 	.byte	0x04, 0x0a
        /*000e*/ 	.short	(.L_194 - .L_193)
	.align		4
.L_193:
        /*0010*/ 	.word	index@(.nv.constant0._ZN5flash16flash_fwd_kernelI23Flash_fwd_kernel_traitsILi256ELi128ELi64ELi8ELb0ELb0EN7cutlass6half_tE19Flash_kernel_traitsILi256ELi128ELi64ELi8ES3_EELb0ELb1ELb0ELb0ELb0ELb1ELb0ELb0EEEvNS_16Flash_fwd_paramsE)
        /*0014*/ 	.short	0x0160
        /*0016*/ 	.short	0x01d0


	//----- nvinfo : EIATTR_CBANK_PARAM_SIZE
	.align		4
.L_194:
        /*0018*/ 	.byte	0x03, 0x19
        /*001a*/ 	.short	0x01d0


	//----- nvinfo : EIATTR_KPARAM_INFO
	.align		4
        /*001c*/ 	.byte	0x04, 0x17
        /*001e*/ 	.short	(.L_196 - .L_195)
.L_195:
        /*0020*/ 	.word	0x00000000
        /*0024*/ 	.short	0x0000
        /*0026*/ 	.short	0x0000
        /*0028*/ 	.byte	0x00, 0xf0, 0x41, 0x07


	//----- nvinfo : EIATTR_MAXREG_COUNT
	.align		4
.L_196:
        /*002c*/ 	.byte	0x03, 0x1b
        /*002e*/ 	.short	0x00ff


	//----- nvinfo : EIATTR_NUM_BARRIERS
	.align		4
        /*0030*/ 	.byte	0x02, 0x4c
        /*0032*/ 	.byte	0x01
	.zero		1


	//----- nvinfo : EIATTR_MERCURY_ISA_VERSION
	.align		4
        /*0034*/ 	.byte	0x03, 0x5f
        /*0036*/ 	.short	0x0000


	//----- nvinfo : EIATTR_COOP_GROUP_MASK_REGIDS
	.align		4
        /*0038*/ 	.byte	0x04, 0x29
        /*003a*/ 	.short	(.L_198 - .L_197)


	//   ....[0]....
.L_197:
        /*003c*/ 	.word	0xffffffff


	//   ....[1]....
        /*0040*/ 	.word	0xffffffff


	//   ....[2]....
        /*0044*/ 	.word	0xffffffff


	//   ....[3]....
        /*0048*/ 	.word	0xffffffff


	//   ....[4]....
        /*004c*/ 	.word	0xffffffff


	//   ....[5]....
        /*0050*/ 	.word	0xffffffff


	//   ....[6]....
        /*0054*/ 	.word	0xffffffff


	//   ....[7]....
        /*0058*/ 	.word	0xffffffff


	//   ....[8]....
        /*005c*/ 	.word	0xffffffff


	//   ....[9]....
        /*0060*/ 	.word	0xffffffff


	//   ....[10]....
        /*0064*/ 	.word	0xffffffff


	//   ....[11]....
        /*0068*/ 	.word	0xffffffff


	//   ....[12]....
        /*006c*/ 	.word	0xffffffff


	//   ....[13]....
        /*0070*/ 	.word	0xffffffff


	//   ....[14]....
        /*0074*/ 	.word	0xffffffff


	//   ....[15]....
        /*0078*/ 	.word	0xffffffff


	//   ....[16]....
        /*007c*/ 	.word	0xffffffff


	//   ....[17]....
        /*0080*/ 	.word	0xffffffff


	//   ....[18]....
        /*0084*/ 	.word	0xffffffff


	//   ....[19]....
        /*0088*/ 	.word	0xffffffff


	//----- nvinfo : EIATTR_COOP_GROUP_INSTR_OFFSETS
	.align		4
.L_198:
        /*008c*/ 	.byte	0x04, 0x28
        /*008e*/ 	.short	(.L_200 - .L_199)


	//   ....[0]....
.L_199:
        /*0090*/ 	.word	0x00003100


	//   ....[1]....
        /*0094*/ 	.word	0x00003120


	//   ....[2]....
        /*0098*/ 	.word	0x000031c0


	//   ....[3]....
        /*009c*/ 	.word	0x000031d0


	//   ....[4]....
        /*00a0*/ 	.word	0x00005d60


	//   ....[5]....
        /*00a4*/ 	.word	0x00005d70


	//   ....[6]....
        /*00a8*/ 	.word	0x00005da0


	//   ....[7]....
        /*00ac*/ 	.word	0x00005db0


	//   ....[8]....
        /*00b0*/ 	.word	0x00009250


	//   ....[9]....
        /*00b4*/ 	.word	0x00009260


	//   ....[10]....
        /*00b8*/ 	.word	0x00009290


	//   ....[11]....
        /*00bc*/ 	.word	0x000092a0


	//   ....[12]....
        /*00c0*/ 	.word	0x0000c250


	//   ....[13]....
        /*00c4*/ 	.word	0x0000c270


	//   ....[14]....
        /*00c8*/ 	.word	0x0000c2a0


	//   ....[15]....
        /*00cc*/ 	.word	0x0000c2b0


	//   ....[16]....
        /*00d0*/ 	.word	0x0000de80


	//   ....[17]....
        /*00d4*/ 	.word	0x0000dec0


	//   ....[18]....
        /*00d8*/ 	.word	0x0000dfb0


	//   ....[19]....
        /*00dc*/ 	.word	0x0000dfe0


	//----- nvinfo : EIATTR_EXIT_INSTR_OFFSETS
	.align		4
.L_200:
        /*00e0*/ 	.byte	0x04, 0x1c
        /*00e2*/ 	.short	(.L_202 - .L_201)


	//   ....[0]....
.L_201:
        /*00e4*/ 	.word	0x000004d0


	//   ....[1]....
        /*00e8*/ 	.word	0x0000fba0


	//   ....[2]....
        /*00ec*/ 	.word	0x0000fc80


	//   ....[3]....
        /*00f0*/ 	.word	0x00010650


	//   ....[4]....
        /*00f4*/ 	.word	0x000106d0


	//----- nvinfo : EIATTR_CTAIDZ_USED
	.align		4
.L_202:
        /*00f8*/ 	.byte	0x01, 0x04
	.zero		2


	//----- nvinfo : EIATTR_CRS_STACK_SIZE
	.align		4
        /*00fc*/ 	.byte	0x04, 0x1e
        /*00fe*/ 	.short	(.L_204 - .L_203)
.L_203:
        /*0100*/ 	.word	0x00000000
.L_204:


//--------------------- .nv.info._ZN5flash16flash_fwd_kernelI23Flash_fwd_kernel_traitsILi256ELi128ELi64ELi8ELb0ELb0EN7cutlass6half_tE19Flash_kernel_traitsILi256ELi128ELi64ELi8ES3_EELb0ELb1ELb0ELb0ELb0ELb0ELb0ELb0EEEvNS_16Flash_fwd_paramsE --------------------------
	.section	.nv.info._ZN5flash16flash_fwd_kernelI23Flash_fwd_kernel_traitsILi256ELi128ELi64ELi8ELb0ELb0EN7cutlass6half_tE19Flash_kernel_traitsILi256ELi128ELi64ELi8ES3_EELb0ELb1ELb0ELb0ELb0ELb0ELb0ELb0EEEvNS_16Flash_fwd_paramsE,"",@"SHT_CUDA_INFO"
	.sectionflags	@""
	.align	4


	//----- nvinfo : EIATTR_CUDA_API_VERSION
	.align		4
        /*0000*/ 	.byte	0x04, 0x37
        /*0002*/ 	.short	(.L_206 - .L_205)
.L_205:
        /*0004*/ 	.word	0x00000082


	//----- nvinfo : EIATTR_SW2861232_WAR
	.align		4
.L_206:
        /*0008*/ 	.byte	0x01, 0x35
	.zero		2


	//----- nvinfo : EIATTR_PARAM_CBANK
	.align		4
        /*000c*/ 	.byte	0x04, 0x0a
        /*000e*/ 	.short	(.L_208 - .L_207)
	.align		4
.L_207:
        /*0010*/ 	.word	index@(.nv.constant0._ZN5flash16flash_fwd_kernelI23Flash_fwd_kernel_traitsILi256ELi128ELi64ELi8ELb0ELb0EN7cutlass6half_tE19Flash_kernel_traitsILi256ELi128ELi64ELi8ES3_EELb0ELb1ELb0ELb0ELb0ELb0ELb0ELb0EEEvNS_16Flash_fwd_paramsE)
        /*0014*/ 	.short	0x0160
        /*0016*/ 	.short	0x01d0


	//----- nvinfo : EIATTR_CBANK_PARAM_SIZE
	.align		4
.L_208:
        /*0018*/ 	.byte	0x03, 0x19
        /*001a*/ 	.short	0x01d0


	//----- nvinfo : EIATTR_KPARAM_INFO
	.align		4
        /*001c*/ 	.byte	0x04, 0x17
        /*001e*/ 	.short	(.L_210 - .L_209)
.L_209:
        /*0020*/ 	.word	0x00000000
        /*0024*/ 	.short	0x0000
        /*0026*/ 	.short	0x0000
        /*0028*/ 	.byte	0x00, 0xf0, 0x41, 0x07


	//----- nvinfo : EIATTR_MAXREG_COUNT
	.align		4
.L_210:
        /*002c*/ 	.byte	0x03, 0x1b
        /*002e*/ 	.short	0x00ff


	//----- nvinfo : EIATTR_NUM_BARRIERS
	.align		4
        /*0030*/ 	.byte	0x02, 0x4c
        /*0032*/ 	.byte	0x01
	.zero		1


	//----- nvinfo : EIATTR_ANNOTATIONS
	.align		4
        /*0034*/ 	.byte	0x04, 0x55
        /*0036*/ 	.short	(.L_212 - .L_211)


	//   ....[0]....
.L_211:
        /*0038*/ 	.word	0x00000001
        /*003c*/ 	.byte	0x70, 0xce, 0x00, 0x00, 0x01, 0x00, 0x00, 0x00, 0x50, 0xd2, 0x00, 0x00, 0x01, 0x00, 0x00, 0x00
        /*004c*/ 	.byte	0xb0, 0xd3, 0x00, 0x00, 0x01, 0x00, 0x00, 0x00, 0xd0, 0xe4, 0x00, 0x00


	//----- nvinfo : EIATTR_MERCURY_ISA_VERSION
	.align		4
.L_212:
        /*0058*/ 	.byte	0x03, 0x5f
        /*005a*/ 	.short	0x0000


	//----- nvinfo : EIATTR_COOP_GROUP_MASK_REGIDS
	.align		4
        /*005c*/ 	.byte	0x04, 0x29
        /*005e*/ 	.short	(.L_214 - .L_213)


	//   ....[0]....
.L_213:
        /*0060*/ 	.word	0xffffffff


	//   ....[1]....
        /*0064*/ 	.word	0xffffffff


	//   ....[2]....
        /*0068*/ 	.word	0xffffffff


	//   ....[3]....
        /*006c*/ 	.word	0xffffffff


	//   ....[4]....
        /*0070*/ 	.word	0xffffffff


	//   ....[5]....
        /*0074*/ 	.word	0xffffffff


	//   ....[6]....
        /*0078*/ 	.word	0xffffffff


	//   ....[7]....
        /*007c*/ 	.word	0xffffffff


	//   ....[8]....
        /*0080*/ 	.word	0xffffffff


	//   ....[9]....
        /*0084*/ 	.word	0xffffffff


	//   ....[10]....
        /*0088*/ 	.word	0xffffffff


	//   ....[11]....
        /*008c*/ 	.word	0xffffffff


	//   ....[12]....
        /*0090*/ 	.word	0xffffffff


	//   ....[13]....
        /*0094*/ 	.word	0xffffffff


	//   ....[14]....
        /*0098*/ 	.word	0xffffffff


	//   ....[15]....
        /*009c*/ 	.word	0xffffffff


	//   ....[16]....
        /*00a0*/ 	.word	0xffffffff


	//   ....[17]....
        /*00a4*/ 	.word	0xffffffff


	//   ....[18]....
        /*00a8*/ 	.word	0xffffffff


	//   ....[19]....
        /*00ac*/ 	.word	0xffffffff


	//----- nvinfo : EIATTR_COOP_GROUP_INSTR_OFFSETS
	.align		4
.L_214:
        /*00b0*/ 	.byte	0x04, 0x28
        /*00b2*/ 	.short	(.L_216 - .L_215)


	//   ....[0]....
.L_215:
        /*00b4*/ 	.word	0x00004380


	//   ....[1]....
        /*00b8*/ 	.word	0x000043a0


	//   ....[2]....
        /*00bc*/ 	.word	0x00004440


	//   ....[3]....
        /*00c0*/ 	.word	0x00004450


	//   ....[4]....
        /*00c4*/ 	.word	0x00007550


	//   ....[5]....
        /*00c8*/ 	.word	0x00007560


	//   ....[6]....
        /*00cc*/ 	.word	0x00007590


	//   ....[7]....
        /*00d0*/ 	.word	0x000075a0


	//   ....[8]....
        /*00d4*/ 	.word	0x0000afb0


	//   ....[9]....
        /*00d8*/ 	.word	0x0000afc0


	//   ....[10]....
        /*00dc*/ 	.word	0x0000aff0


	//   ....[11]....
        /*00e0*/ 	.word	0x0000b000


	//   ....[12]....
        /*00e4*/ 	.word	0x0000e820


	//   ....[13]....
        /*00e8*/ 	.word	0x0000e830


	//   ....[14]....
        /*00ec*/ 	.word	0x0000e860


	//   ....[15]....
        /*00f0*/ 	.word	0x0000e870


	//   ....[16]....
        /*00f4*/ 	.word	0x00010440


	//   ....[17]....
        /*00f8*/ 	.word	0x00010480


	//   ....[18]....
        /*00fc*/ 	.word	0x00010580


	//   ....[19]....
        /*0100*/ 	.word	0x000105b0


	//----- nvinfo : EIATTR_EXIT_INSTR_OFFSETS
	.align		4
.L_216:
        /*0104*/ 	.byte	0x04, 0x1c
        /*0106*/ 	.short	(.L_218 - .L_217)


	//   ....[0]....
.L_217:
        /*0108*/ 	.word	0x000004d0


	//   ....[1]....
        /*010c*/ 	.word	0x00012300


	//   ....[2]....
        /*0110*/ 	.word	0x00012420


	//   ....[3]....
        /*0114*/ 	.word	0x00012440


	//   ....[4]....
        /*0118*/ 	.word	0x00012f40


	//   ....[5]....
        /*011c*/ 	.word	0x00012fc0


	//----- nvinfo : EIATTR_CTAIDZ_USED
	.align		4
.L_218:
        /*0120*/ 	.byte	0x01, 0x04
	.zero		2


	//----- nvinfo : EIATTR_CRS_STACK_SIZE
	.align		4
        /*0124*/ 	.byte	0x04, 0x1e
        /*0126*/ 	.short	(.L_220 - .L_219)
.L_219:
        /*0128*/ 	.word	0x00000000
.L_220:


//--------------------- .nv.info._ZN5flash16flash_fwd_kernelI23Flash_fwd_kernel_traitsILi256ELi128ELi64ELi8ELb0ELb0EN7cutlass6half_tE19Flash_kernel_traitsILi256ELi128ELi64ELi8ES3_EELb0ELb1ELb0ELb1ELb0ELb0ELb0ELb0EEEvNS_16Flash_fwd_paramsE --------------------------
	.section	.nv.info._ZN5flash16flash_fwd_kernelI23Flash_fwd_kernel_traitsILi256ELi128ELi64ELi8ELb0ELb0EN7cutlass6half_tE19Flash_kernel_traitsILi256ELi128ELi64ELi8ES3_EELb0ELb1ELb0ELb1ELb0ELb0ELb0ELb0EEEvNS_16Flash_fwd_paramsE,"",@"SHT_CUDA_INFO"
	.sectionflags	@""
	.align	4


	//----- nvinfo : EIATTR_CUDA_API_VERSION
	.align		4
        /*0000*/ 	.byte	0x04, 0x37
        /*0002*/ 	.short	(.L_222 - .L_221)
.L_221:
        /*0004*/ 	.word	0x00000082


	//----- nvinfo : EIATTR_SW2861232_WAR
	.align		4
.L_222:
        /*0008*/ 	.byte	0x01, 0x35
	.zero		2


	//----- nvinfo : EIATTR_PARAM_CBANK
	.align		4
        /*000c*/ 	.byte	0x04, 0x0a
        /*000e*/ 	.short	(.L_224 - .L_223)
	.align		4
.L_223:
        /*0010*/ 	.word	index@(.nv.constant0._ZN5flash16flash_fwd_kernelI23Flash_fwd_kernel_traitsILi256ELi128ELi64ELi8ELb0ELb0EN7cutlass6half_tE19Flash_kernel_traitsILi256ELi128ELi64ELi8ES3_EELb0ELb1ELb0ELb1ELb0ELb0ELb0ELb0EEEvNS_16Flash_fwd_paramsE)
        /*0014*/ 	.short	0x0160
        /*0016*/ 	.short	0x01d0


	//----- nvinfo : EIATTR_CBANK_PARAM_SIZE
	.align		4
.L_224:
        /*0018*/ 	.byte	0x03, 0x19
        /*001a*/ 	.short	0x01d0


	//----- nvinfo : EIATTR_KPARAM_INFO
	.align		4
        /*001c*/ 	.byte	0x04, 0x17
        /*001e*/ 	.short	(.L_226 - .L_225)
.L_225:
        /*0020*/ 	.word	0x00000000
        /*0024*/ 	.short	0x0000
        /*0026*/ 	.short	0x0000
        /*0028*/ 	.byte	0x00, 0xf0, 0x41, 0x07


	//----- nvinfo : EIATTR_MAXREG_COUNT
	.align		4
.L_226:
        /*002c*/ 	.byte	0x03, 0x1b
        /*002e*/ 	.short	0x00ff


	//----- nvinfo : EIATTR_NUM_BARRIERS
	.align		4
        /*0030*/ 	.byte	0x02, 0x4c
        /*0032*/ 	.byte	0x01
	.zero		1


	//----- nvinfo : EIATTR_ANNOTATIONS
	.align		4
        /*0034*/ 	.byte	0x04, 0x55
        /*0036*/ 	.short	(.L_228 - .L_227)


	//   ....[0]....
.L_227:
        /*0038*/ 	.word	0x00000001
        /*003c*/ 	.byte	0xb0, 0xd8, 0x00, 0x00, 0x01, 0x00, 0x00, 0x00, 0xd0, 0xd8, 0x00, 0x00, 0x01, 0x00, 0x00, 0x00
        /*004c*/ 	.byte	0xa0, 0xdc, 0x00, 0x00, 0x01, 0x00, 0x00, 0x00, 0xd0, 0xdc, 0x00, 0x00, 0x01, 0x00, 0x00, 0x00
        /*005c*/ 	.byte	0x00, 0xde, 0x00, 0x00, 0x01, 0x00, 0x00, 0x00, 0x30, 0xef, 0x00, 0x00


	//----- nvinfo : EIATTR_MERCURY_ISA_VERSION
	.align		4
.L_228:
        /*0068*/ 	.byte	0x03, 0x5f
        /*006a*/ 	.short	0x0000


	//----- nvinfo : EIATTR_COOP_GROUP_MASK_REGIDS
	.align		4
        /*006c*/ 	.byte	0x04, 0x29
        /*006e*/ 	.short	(.L_230 - .L_229)


	//   ....[0]....
.L_229:
        /*0070*/ 	.word	0xffffffff


	//   ....[1]....
        /*0074*/ 	.word	0xffffffff


	//   ....[2]....
        /*0078*/ 	.word	0xffffffff


	//   ....[3]....
        /*007c*/ 	.word	0xffffffff


	//   ....[4]....
        /*0080*/ 	.word	0xffffffff


	//   ....[5]....
        /*0084*/ 	.word	0xffffffff


	//   ....[6]....
        /*0088*/ 	.word	0xffffffff


	//   ....[7]....
        /*008c*/ 	.word	0xffffffff


	//   ....[8]....
        /*0090*/ 	.word	0xffffffff


	//   ....[9]....
        /*0094*/ 	.word	0xffffffff


	//   ....[10]....
        /*0098*/ 	.word	0xffffffff


	//   ....[11]....
        /*009c*/ 	.word	0xffffffff


	//   ....[12]....
        /*00a0*/ 	.word	0xffffffff


	//   ....[13]....
        /*00a4*/ 	.word	0xffffffff


	//   ....[14]....
        /*00a8*/ 	.word	0xffffffff


	//   ....[15]....
        /*00ac*/ 	.word	0xffffffff


	//   ....[16]....
        /*00b0*/ 	.word	0xffffffff


	//   ....[17]....
        /*00b4*/ 	.word	0xffffffff


	//   ....[18]....
        /*00b8*/ 	.word	0xffffffff


	//   ....[19]....
        /*00bc*/ 	.word	0xffffffff


	//----- nvinfo : EIATTR_COOP_GROUP_INSTR_OFFSETS
	.align		4
.L_230:
        /*00c0*/ 	.byte	0x04, 0x28
        /*00c2*/ 	.short	(.L_232 - .L_231)


	//   ....[0]....
.L_231:
        /*00c4*/ 	.word	0x000047f0


	//   ....[1]....
        /*00c8*/ 	.word	0x00004810


	//   ....[2]....
        /*00cc*/ 	.word	0x000048b0


	//   ....[3]....
        /*00d0*/ 	.word	0x000048c0


	//   ....[4]....
        /*00d4*/ 	.word	0x00007cc0


	//   ....[5]....
        /*00d8*/ 	.word	0x00007cd0


	//   ....[6]....
        /*00dc*/ 	.word	0x00007d00


	//   ....[7]....
        /*00e0*/ 	.word	0x00007d10


	//   ....[8]....
        /*00e4*/ 	.word	0x0000b9e0


	//   ....[9]....
        /*00e8*/ 	.word	0x0000b9f0


	//   ....[10]....
        /*00ec*/ 	.word	0x0000ba30


	//   ....[11]....
        /*00f0*/ 	.word	0x0000ba40


	//   ....[12]....
        /*00f4*/ 	.word	0x0000f690


	//   ....[13]....
        /*00f8*/ 	.word	0x0000f6a0


	//   ....[14]....
        /*00fc*/ 	.word	0x0000f6c0


	//   ....[15]....
        /*0100*/ 	.word	0x0000f6e0


	//   ....[16]....
        /*0104*/ 	.word	0x000112b0


	//   ....[17]....
        /*0108*/ 	.word	0x000112f0


	//   ....[18]....
        /*010c*/ 	.word	0x000113f0


	//   ....[19]....
        /*0110*/ 	.word	0x00011420


	//----- nvinfo : EIATTR_EXIT_INSTR_OFFSETS
	.align		4
.L_232:
        /*0114*/ 	.byte	0x04, 0x1c
        /*0116*/ 	.short	(.L_234 - .L_233)


	//   ....[0]....
.L_233:
        /*0118*/ 	.word	0x000004d0


	//   ....[1]....
        /*011c*/ 	.word	0x00013170


	//   ....[2]....
        /*0120*/ 	.word	0x00013290


	//   ....[3]....
        /*0124*/ 	.word	0x000132b0


	//   ....[4]....
        /*0128*/ 	.word	0x00013db0


	//   ....[5]....
        /*012c*/ 	.word	0x00013e30


	//----- nvinfo : EIATTR_CTAIDZ_USED
	.align		4
.L_234:
        /*0130*/ 	.byte	0x01, 0x04
	.zero		2


	//----- nvinfo : EIATTR_CRS_STACK_SIZE
	.align		4
        /*0134*/ 	.byte	0x04, 0x1e
        /*0136*/ 	.short	(.L_236 - .L_235)
.L_235:
        /*0138*/ 	.word	0x00000000
.L_236:


//--------------------- .nv.info._ZN5flash16flash_fwd_kernelI23Flash_fwd_kernel_traitsILi256ELi64ELi64ELi4ELb0ELb0EN7cutlass6half_tE19Flash_kernel_traitsILi256ELi64ELi64ELi4ES3_EELb1ELb1ELb0ELb0ELb0ELb0ELb0ELb0EEEvNS_16Flash_fwd_paramsE --------------------------
	.section	.nv.info._ZN5flash16flash_fwd_kernelI23Flash_fwd_kernel_traitsILi256ELi64ELi64ELi4ELb0ELb0EN7cutlass6half_tE19Flash_kernel_traitsILi256ELi64ELi64ELi4ES3_EELb1ELb1ELb0ELb0ELb0ELb0ELb0ELb0EEEvNS_16Flash_fwd_paramsE,"",@"SHT_CUDA_INFO"
	.sectionflags	@""
	.align	4


	//----- nvinfo : EIATTR_CUDA_API_VERSION
	.align		4
        /*0000*/ 	.byte	0x04, 0x37
        /*0002*/ 	.short	(.L_238 - .L_237)
.L_237:
        /*0004*/ 	.word	0x00000082


	//----- nvinfo : EIATTR_SW2861232_WAR
	.align		4
.L_238:
        /*0008*/ 	.byte	0x01, 0x35
	.zero		2


	//----- nvinfo : EIATTR_PARAM_CBANK
	.align		4
        /*000c*/ 	.byte	0x04, 0x0a
        /*000e*/ 	.short	(.L_240 - .L_239)
	.align		4
.L_239:
        /*0010*/ 	.word	index@(.nv.constant0._ZN5flash16flash_fwd_kernelI23Flash_fwd_kernel_traitsILi256ELi64ELi64ELi4ELb0ELb0EN7cutlass6half_tE19Flash_kernel_traitsILi256ELi64ELi64ELi4ES3_EELb1ELb1ELb0ELb0ELb0ELb0ELb0ELb0EEEvNS_16Flash_fwd_paramsE)
        /*0014*/ 	.short	0x0160
        /*0016*/ 	.short	0x01d0


	//----- nvinfo : EIATTR_CBANK_PARAM_SIZE
	.align		4
.L_240:
        /*0018*/ 	.byte	0x03, 0x19
        /*001a*/ 	.short	0x01d0


	//----- nvinfo : EIATTR_KPARAM_INFO
	.align		4
        /*001c*/ 	.byte	0x04, 0x17
        /*001e*/ 	.short	(.L_242 - .L_241)
.L_241:
        /*0020*/ 	.word	0x00000000
        /*0024*/ 	.short	0x0000
        /*0026*/ 	.short	0x0000
        /*0028*/ 	.byte	0x00, 0xf0, 0x41, 0x07


	//----- nvinfo : EIATTR_MAXREG_COUNT
	.align		4
.L_242:
        /*002c*/ 	.byte	0x03, 0x1b
        /*002e*/ 	.short	0x00ff


	//----- nvinfo : EIATTR_NUM_BARRIERS
	.align		4
        /*0030*/ 	.byte	0x02, 0x4c
        /*0032*/ 	.byte	0x01
	.zero		1


	//----- nvinfo : EIATTR_ANNOTATIONS
	.align		4
        /*0034*/ 	.byte	0x04, 0x55
        /*0036*/ 	.short	(.L_244 - .L_243)


	//   ....[0]....
.L_243:
        /*0038*/ 	.word	0x00000001
        /*003c*/ 	.byte	0x30, 0x11, 0x00, 0x00, 0x01, 0x00, 0x00, 0x00, 0x10, 0x29, 0x00, 0x00, 0x01, 0x00, 0x00, 0x00
        /*004c*/ 	.byte	0x50, 0xbe, 0x00, 0x00, 0x01, 0x00, 0x00, 0x00, 0xc0, 0xe0, 0x00, 0x00, 0x01, 0x00, 0x00, 0x00
        /*005c*/ 	.byte	0xb0, 0x00, 0x01, 0x00


	//----- nvinfo : EIATTR_MERCURY_ISA_VERSION
	.align		4
.L_244:
        /*0060*/ 	.byte	0x03, 0x5f
        /*0062*/ 	.short	0x0000


	//----- nvinfo : EIATTR_COOP_GROUP_MASK_REGIDS
	.align		4
        /*0064*/ 	.byte	0x04, 0x29
        /*0066*/ 	.short	(.L_246 - .L_245)


	//   ....[0]....
.L_245:
        /*0068*/ 	.word	0xffffffff


	//   ....[1]....
        /*006c*/ 	.word	0xffffffff


	//   ....[2]....
        /*0070*/ 	.word	0xffffffff


	//   ....[3]....
        /*0074*/ 	.word	0xffffffff


	//   ....[4]....
        /*0078*/ 	.word	0xffffffff


	//   ....[5]....
        /*007c*/ 	.word	0xffffffff


	//   ....[6]....
        /*0080*/ 	.word	0xffffffff


	//   ....[7]....
        /*0084*/ 	.word	0xffffffff


	//   ....[8]....
        /*0088*/ 	.word	0xffffffff


	//   ....[9]....
        /*008c*/ 	.word	0xffffffff


	//   ....[10]....
        /*0090*/ 	.word	0xffffffff


	//   ....[11]....
        /*0094*/ 	.word	0xffffffff


	//   ....[12]....
        /*0098*/ 	.word	0xffffffff


	//   ....[13]....
        /*009c*/ 	.word	0xffffffff


	//   ....[14]....
        /*00a0*/ 	.word	0xffffffff


	//   ....[15]....
        /*00a4*/ 	.word	0xffffffff


	//----- nvinfo : EIATTR_COOP_GROUP_INSTR_OFFSETS
	.align		4
.L_246:
        /*00a8*/ 	.byte	0x04, 0x28
        /*00aa*/ 	.short	(.L_248 - .L_247)


	//   ....[0]....
.L_247:
        /*00ac*/ 	.word	0x00005590


	//   ....[1]....
        /*00b0*/ 	.word	0x000056c0


	//   ....[2]....
        /*00b4*/ 	.word	0x000056f0


	//   ....[3]....
        /*00b8*/ 	.word	0x000057b0


	//   ....[4]....
        /*00bc*/ 	.word	0x00009820


	//   ....[5]....
        /*00c0*/ 	.word	0x00009850


	//   ....[6]....
        /*00c4*/ 	.word	0x00009940


	//   ....[7]....
        /*00c8*/ 	.word	0x00009a00


	//   ....[8]....
        /*00cc*/ 	.word	0x0000e330


	//   ....[9]....
        /*00d0*/ 	.word	0x0000e340


	//   ....[10]....
        /*00d4*/ 	.word	0x0000e370


	//   ....[11]....
        /*00d8*/ 	.word	0x0000e380


	//   ....[12]....
        /*00dc*/ 	.word	0x00010c80


	//   ....[13]....
        /*00e0*/ 	.word	0x00010cc0


	//   ....[14]....
        /*00e4*/ 	.word	0x00010dd0


	//   ....[15]....
        /*00e8*/ 	.word	0x00010df0


	//----- nvinfo : EIATTR_EXIT_INSTR_OFFSETS
	.align		4
.L_248:
        /*00ec*/ 	.byte	0x04, 0x1c
        /*00ee*/ 	.short	(.L_250 - .L_249)


	//   ....[0]....
.L_249:
        /*00f0*/ 	.word	0x00000710


	//   ....[1]....
        /*00f4*/ 	.word	0x00012b70


	//   ....[2]....
        /*00f8*/ 	.word	0x00012c90


	//   ....[3]....
        /*00fc*/ 	.word	0x00012cb0


	//   ....[4]....
        /*0100*/ 	.word	0x000137c0


	//   ....[5]....
        /*0104*/ 	.word	0x00013840


	//----- nvinfo : EIATTR_CTAIDZ_USED
	.align		4
.L_250:
        /*0108*/ 	.byte	0x01, 0x04
	.zero		2


	//----- nvinfo : EIATTR_CRS_STACK_SIZE
	.align		4
        /*010c*/ 	.byte	0x04, 0x1e
        /*010e*/ 	.short	(.L_252 - .L_251)
.L_251:
        /*0110*/ 	.word	0x00000000
.L_252:


//--------------------- .nv.info._ZN5flash16flash_fwd_kernelI23Flash_fwd_kernel_traitsILi256ELi64ELi64ELi4ELb0ELb0EN7cutlass6half_tE19Flash_kernel_traitsILi256ELi64ELi64ELi4ES3_EELb1ELb1ELb0ELb0ELb0ELb1ELb0ELb0EEEvNS_16Flash_fwd_paramsE --------------------------
	.section	.nv.info._ZN5flash16flash_fwd_kernelI23Flash_fwd_kernel_traitsILi256ELi64ELi64ELi4ELb0ELb0EN7cutlass6half_tE19Flash_kernel_traitsILi256ELi64ELi64ELi4ES3_EELb1ELb1ELb0ELb0ELb0ELb1ELb0ELb0EEEvNS_16Flash_fwd_paramsE,"",@"SHT_CUDA_INFO"
	.sectionflags	@""
	.align	4


	//----- nvinfo : EIATTR_CUDA_API_VERSION
	.align		4
        /*0000*/ 	.byte	0x04, 0x37
        /*0002*/ 	.short	(.L_254 - .L_253)
.L_253:
        /*0004*/ 	.word	0x00000082


	//----- nvinfo : EIATTR_SW2861232_WAR
	.align		4
.L_254:
        /*0008*/ 	.byte	0x01, 0x35
	.zero		2


	//----- nvinfo : EIATTR_PARAM_CBANK
	.align		4
        /*000c*/ 	.byte	0x04, 0x0a
        /*000e*/ 	.short	(.L_256 - .L_255)
	.align		4
.L_255:
        /*0010*/ 	.word	index@(.nv.constant0._ZN5flash16flash_fwd_kernelI23Flash_fwd_kernel_traitsILi256ELi64ELi64ELi4ELb0ELb0EN7cutlass6half_tE19Flash_kernel_traitsILi256ELi64ELi64ELi4ES3_EELb1ELb1ELb0ELb0ELb0ELb1ELb0ELb0EEEvNS_16Flash_fwd_paramsE)
        /*0014*/ 	.short	0x0160
        /*0016*/ 	.short	0x01d0


	//----- nvinfo : EIATTR_CBANK_PARAM_SIZE
	.align		4
.L_256:
        /*0018*/ 	.byte	0x03, 0x19
        /*001a*/ 	.short	0x01d0


	//----- nvinfo : EIATTR_KPARAM_INFO
	.align		4
        /*001c*/ 	.byte	0x04, 0x17
        /*001e*/ 	.short	(.L_258 - .L_257)
.L_257:
        /*0020*/ 	.word	0x00000000
        /*0024*/ 	.short	0x0000
        /*0026*/ 	.short	0x0000
        /*0028*/ 	.byte	0x00, 0xf0, 0x41, 0x07


	//----- nvinfo : EIATTR_MAXREG_COUNT
	.align		4
.L_258:
        /*002c*/ 	.byte	0x03, 0x1b
        /*002e*/ 	.short	0x00ff


	//----- nvinfo : EIATTR_NUM_BARRIERS
	.align		4
        /*0030*/ 	.byte	0x02, 0x4c
        /*0032*/ 	.byte	0x01
	.zero		1


	//----- nvinfo : EIATTR_ANNOTATIONS
	.align		4
        /*0034*/ 	.byte	0x04, 0x55
        /*0036*/ 	.short	(.L_260 - .L_259)


	//   ....[0]....
.L_259:
        /*0038*/ 	.word	0x00000001
        /*003c*/ 	.byte	0x40, 0x05, 0x00, 0x00, 0x01, 0x00, 0x00, 0x00, 0xa0, 0x0e, 0x00, 0x00, 0x01, 0x00, 0x00, 0x00
        /* <DEDUP_REMOVED lines=15> */
        /*013c*/ 	.byte	0x80, 0x01, 0x01, 0x00, 0x01, 0x00, 0x00, 0x00, 0x70, 0x05, 0x01, 0x00


	//----- nvinfo : EIATTR_MERCURY_ISA_VERSION
	.align		4
.L_260:
        /*0148*/ 	.byte	0x03, 0x5f
        /*014a*/ 	.short	0x0000


	//----- nvinfo : EIATTR_COOP_GROUP_MASK_REGIDS
	.align		4
        /*014c*/ 	.byte	0x04, 0x29
        /*014e*/ 	.short	(.L_262 - .L_261)


	//   ....[0]....
.L_261:
        /*0150*/ 	.word	0xffffffff


	//   ....[1]....
        /*0154*/ 	.word	0xffffffff


	//   ....[2]....
        /*0158*/ 	.word	0xffffffff


	//   ....[3]....
        /*015c*/ 	.word	0xffffffff


	//   ....[4]....
        /*0160*/ 	.word	0xffffffff


	//   ....[5]....
        /*0164*/ 	.word	0xffffffff


	//   ....[6]....
        /*0168*/ 	.word	0xffffffff


	//   ....[7]....
        /*016c*/ 	.word	0xffffffff


	//   ....[8]....
        /*0170*/ 	.word	0xffffffff


	//   ....[9]....
        /*0174*/ 	.word	0xffffffff


	//   ....[10]....
        /*0178*/ 	.word	0xffffffff


	//   ....[11]....
        /*017c*/ 	.word	0xffffffff


	//   ....[12]....
        /*0180*/ 	.word	0xffffffff


	//   ....[13]....
        /*0184*/ 	.word	0xffffffff


	//   ....[14]....
        /*0188*/ 	.word	0xffffffff


	//   ....[15]....
        /*018c*/ 	.word	0xffffffff


	//----- nvinfo : EIATTR_COOP_GROUP_INSTR_OFFSETS
	.align		4
.L_262:
        /*0190*/ 	.byte	0x04, 0x28
        /*0192*/ 	.short	(.L_264 - .L_263)


	//   ....[0]....
.L_263:
        /*0194*/ 	.word	0x00003930


	//   ....[1]....
        /*0198*/ 	.word	0x000039d0


	//   ....[2]....
        /*019c*/ 	.word	0x000039f0


	//   ....[3]....
        /*01a0*/ 	.word	0x00003ab0


	//   ....[4]....
        /*01a4*/ 	.word	0x00007bd0


	//   ....[5]....
        /*01a8*/ 	.word	0x00007c50


	//   ....[6]....
        /*01ac*/ 	.word	0x00007c60


	//   ....[7]....
        /*01b0*/ 	.word	0x00007cb0


	//   ....[8]....
        /*01b4*/ 	.word	0x0000c260


	//   ....[9]....
        /*01b8*/ 	.word	0x0000c2b0


	//   ....[10]....
        /*01bc*/ 	.word	0x0000c2e0


	//   ....[11]....
        /*01c0*/ 	.word	0x0000c2f0


	//   ....[12]....
        /*01c4*/ 	.word	0x0000e840


	//   ....[13]....
        /*01c8*/ 	.word	0x0000e870


	//   ....[14]....
        /*01cc*/ 	.word	0x0000e940


	//   ....[15]....
        /*01d0*/ 	.word	0x0000e970


	//----- nvinfo : EIATTR_EXIT_INSTR_OFFSETS
	.align		4
.L_264:
        /*01d4*/ 	.byte	0x04, 0x1c
        /*01d6*/ 	.short	(.L_266 - .L_265)


	//   ....[0]....
.L_265:
        /*01d8*/ 	.word	0x00000730


	//   ....[1]....
        /*01dc*/ 	.word	0x00010590


	//   ....[2]....
        /*01e0*/ 	.word	0x00010680


	//   ....[3]....
        /*01e4*/ 	.word	0x00011050


	//   ....[4]....
        /*01e8*/ 	.word	0x000110d0


	//----- nvinfo : EIATTR_CTAIDZ_USED
	.align		4
.L_266:
        /*01ec*/ 	.byte	0x01, 0x04
	.zero		2


	//----- nvinfo : EIATTR_CRS_STACK_SIZE
	.align		4
        /*01f0*/ 	.byte	0x04, 0x1e
        /*01f2*/ 	.short	(.L_268 - .L_267)
.L_267:
        /*01f4*/ 	.word	0x00000000
.L_268:


//--------------------- .nv.info._ZN5flash16flash_fwd_kernelI23Flash_fwd_kernel_traitsILi256ELi64ELi64ELi4ELb0ELb0EN7cutlass6half_tE19Flash_kernel_traitsILi256ELi64ELi64ELi4ES3_EELb0ELb1ELb0ELb0ELb0ELb1ELb1ELb0EEEvNS_16Flash_fwd_paramsE --------------------------
	.section	.nv.info._ZN5flash16flash_fwd_kernelI23Flash_fwd_kernel_traitsILi256ELi64ELi64ELi4ELb0ELb0EN7cutlass6half_tE19Flash_kernel_traitsILi256ELi64ELi64ELi4ES3_EELb0ELb1ELb0ELb0ELb0ELb1ELb1ELb0EEEvNS_16Flash_fwd_paramsE,"",@"SHT_CUDA_INFO"
	.sectionflags	@""
	.align	4


	//----- nvinfo : EIATTR_CUDA_API_VERSION
	.align		4
        /*0000*/ 	.byte	0x04, 0x37
        /*0002*/ 	.short	(.L_270 - .L_269)
.L_269:
        /*0004*/ 	.word	0x00000082


	//----- nvinfo : EIATTR_SW2861232_WAR
	.align		4
.L_270:
        /*0008*/ 	.byte	0x01, 0x35
	.zero		2


	//----- nvinfo : EIATTR_PARAM_CBANK
	.align		4
        /*000c*/ 	.byte	0x04, 0x0a
        /*000e*/ 	.short	(.L_272 - .L_271)
	.align		4
.L_271:
        /*0010*/ 	.word	index@(.nv.constant0._ZN5flash16flash_fwd_kernelI23Flash_fwd_kernel_traitsILi256ELi64ELi64ELi4ELb0ELb0EN7cutlass6half_tE19Flash_kernel_traitsILi256ELi64ELi64ELi4ES3_EELb0ELb1ELb0ELb0ELb0ELb1ELb1ELb0EEEvNS_16Flash_fwd_paramsE)
        /*0014*/ 	.short	0x0160
        /*0016*/ 	.short	0x01d0


	//----- nvinfo : EIATTR_CBANK_PARAM_SIZE
	.align		4
.L_272:
        /*0018*/ 	.byte	0x03, 0x19
        /*001a*/ 	.short	0x01d0


	//----- nvinfo : EIATTR_KPARAM_INFO
	.align		4
        /*001c*/ 	.byte	0x04, 0x17
        /*001e*/ 	.short	(.L_274 - .L_273)
.L_273:
        /*0020*/ 	.word	0x00000000
        /*0024*/ 	.short	0x0000
        /*0026*/ 	.short	0x0000
        /*0028*/ 	.byte	0x00, 0xf0, 0x41, 0x07


	//----- nvinfo : EIATTR_MAXREG_COUNT
	.align		4
.L_274:
        /*002c*/ 	.byte	0x03, 0x1b
        /*002e*/ 	.short	0x00ff


	//----- nvinfo : EIATTR_NUM_BARRIERS
	.align		4
        /*0030*/ 	.byte	0x02, 0x4c
        /*0032*/ 	.byte	0x01
	.zero		1


	//----- nvinfo : EIATTR_ANNOTATIONS
	.align		4
        /*0034*/ 	.byte	0x04, 0x55
        /*0036*/ 	.short	(.L_276 - .L_275)


	//   ....[0]....
.L_275:
        /*0038*/ 	.word	0x00000001
        /*003c*/ 	.byte	0x20, 0x48, 0x00, 0x00, 0x01, 0x00, 0x00, 0x00, 0xb0, 0x82, 0x00, 0x00, 0x01, 0x00, 0x00, 0x00
        /*004c*/ 	.byte	0x70, 0xa0, 0x00, 0x00, 0x01, 0x00, 0x00, 0x00, 0x90, 0xb8, 0x00, 0x00, 0x01, 0x00, 0x00, 0x00
        /*005c*/ 	.byte	0x00, 0xbe, 0x00, 0x00


	//----- nvinfo : EIATTR_MERCURY_ISA_VERSION
	.align		4
.L_276:
        /*0060*/ 	.byte	0x03, 0x5f
        /*0062*/ 	.short	0x0000


	//----- nvinfo : EIATTR_INT_WARP_WIDE_INSTR_OFFSETS
	.align		4
        /*0064*/ 	.byte	0x04, 0x31
        /*0066*/ 	.short	(.L_278 - .L_277)


	//   ....[0]....
.L_277:
        /*0068*/ 	.word	0x00001360


	//   ....[1]....
        /*006c*/ 	.word	0x00001740


	//----- nvinfo : EIATTR_COOP_GROUP_MASK_REGIDS
	.align		4
.L_278:
        /*0070*/ 	.byte	0x04, 0x29
        /*0072*/ 	.short	(.L_280 - .L_279)


	//   ....[0]....
.L_279:
        /*0074*/ 	.word	0xffffffff


	//   ....[1]....
        /*0078*/ 	.word	0xffffffff


	//   ....[2]....
        /*007c*/ 	.word	0xffffffff


	//   ....[3]....
        /*0080*/ 	.word	0xffffffff


	//   ....[4]....
        /*0084*/ 	.word	0xffffffff


	//   ....[5]....
        /*0088*/ 	.word	0xffffffff


	//   ....[6]....
        /*008c*/ 	.word	0xffffffff


	//   ....[7]....
        /*0090*/ 	.word	0xffffffff


	//   ....[8]....
        /*0094*/ 	.word	0xffffffff


	//   ....[9]....
        /*0098*/ 	.word	0xffffffff


	//   ....[10]....
        /*009c*/ 	.word	0xffffffff


	//   ....[11]....
        /*00a0*/ 	.word	0xffffffff


	//   ....[12]....
        /*00a4*/ 	.word	0xffffffff


	//   ....[13]....
        /*00a8*/ 	.word	0xffffffff


	//   ....[14]....
        /*00ac*/ 	.word	0xffffffff


	//   ....[15]....
        /*00b0*/ 	.word	0xffffffff


	//----- nvinfo : EIATTR_COOP_GROUP_INSTR_OFFSETS
	.align		4
.L_280:
        /*00b4*/ 	.byte	0x04, 0x28
        /*00b6*/ 	.short	(.L_282 - .L_281)


	//   ....[0]....
.L_281:
        /*00b8*/ 	.word	0x000039b0


	//   ....[1]....
        /*00bc*/ 	.word	0x000039d0


	//   ....[2]....
        /*00c0*/ 	.word	0x00003a70


	//   ....[3]....
        /*00c4*/ 	.word	0x00003a80


	//   ....[4]....
        /*00c8*/ 	.word	0x00006bc0


	//   ....[5]....
        /*00cc*/ 	.word	0x00006bd0


	//   ....[6]....
        /*00d0*/ 	.word	0x00006c00


	//   ....[7]....
        /*00d4*/ 	.word	0x00006c10


	//   ....[8]....
        /*00d8*/ 	.word	0x0000a1b0


	//   ....[9]....
        /*00dc*/ 	.word	0x0000a1c0


	//   ....[10]....
        /*00e0*/ 	.word	0x0000a1e0


	//   ....[11]....
        /*00e4*/ 	.word	0x0000a200


	//   ....[12]....
        /*00e8*/ 	.word	0x0000be40


	//   ....[13]....
        /*00ec*/ 	.word	0x0000bf40


	//   ....[14]....
        /*00f0*/ 	.word	0x0000c2d0


	//   ....[15]....
        /*00f4*/ 	.word	0x0000c300


	//----- nvinfo : EIATTR_EXIT_INSTR_OFFSETS
	.align		4
.L_282:
        /*00f8*/ 	.byte	0x04, 0x1c
        /*00fa*/ 	.short	(.L_284 - .L_283)


	//   ....[0]....
.L_283:
        /*00fc*/ 	.word	0x000004e0


	//   ....[1]....
        /*0100*/ 	.word	0x0000db30


	//   ....[2]....
        /*0104*/ 	.word	0x0000dc20


	//   ....[3]....
        /*0108*/ 	.word	0x0000e5f0


	//   ....[4]....
        /*010c*/ 	.word	0x0000e670


	//----- nvinfo : EIATTR_CTAIDZ_USED
	.align		4
.L_284:
        /*0110*/ 	.byte	0x01, 0x04
	.zero		2


	//----- nvinfo : EIATTR_CRS_STACK_SIZE
	.align		4
        /*0114*/ 	.byte	0x04, 0x1e
        /*0116*/ 	.short	(.L_286 - .L_285)
.L_285:
        /*0118*/ 	.word	0x00000000
.L_286:


//--------------------- .nv.info._ZN5flash16flash_fwd_kernelI23Flash_fwd_kernel_traitsILi256ELi64ELi64ELi4ELb0ELb0EN7cutlass6half_tE19Flash_kernel_traitsILi256ELi64ELi64ELi4ES3_EELb1ELb1ELb0ELb1ELb0ELb0ELb0ELb0EEEvNS_16Flash_fwd_paramsE --------------------------
	.section	.nv.info._ZN5flash16flash_fwd_kernelI23Flash_fwd_kernel_traitsILi256ELi64ELi64ELi4ELb0ELb0EN7cutlass6half_tE19Flash_kernel_traitsILi256ELi64ELi64ELi4ES3_EELb1ELb1ELb0ELb1ELb0ELb0ELb0ELb0EEEvNS_16Flash_fwd_paramsE,"",@"SHT_CUDA_INFO"
	.sectionflags	@""
	.align	4


	//----- nvinfo : EIATTR_CUDA_API_VERSION
	.align		4
        /*0000*/ 	.byte	0x04, 0x37
        /*0002*/ 	.short	(.L_288 - .L_287)
.L_287:
        /*0004*/ 	.word	0x00000082


	//----- nvinfo : EIATTR_SW2861232_WAR
	.align		4
.L_288:
        /*0008*/ 	.byte	0x01, 0x35
	.zero		2


	//----- nvinfo : EIATTR_PARAM_CBANK
	.align		4
        /*000c*/ 	.byte	0x04, 0x0a
        /*000e*/ 	.short	(.L_290 - .L_289)
	.align		4
.L_289:
        /*0010*/ 	.word	index@(.nv.constant0._ZN5flash16flash_fwd_kernelI23Flash_fwd_kernel_traitsILi256ELi64ELi64ELi4ELb0ELb0EN7cutlass6half_tE19Flash_kernel_traitsILi256ELi64ELi64ELi4ES3_EELb1ELb1ELb0ELb1ELb0ELb0ELb0ELb0EEEvNS_16Flash_fwd_paramsE)
        /*0014*/ 	.short	0x0160
        /*0016*/ 	.short	0x01d0


	//----- nvinfo : EIATTR_CBANK_PARAM_SIZE
	.align		4
.L_290:
        /*0018*/ 	.byte	0x03, 0x19
        /*001a*/ 	.short	0x01d0


	//----- nvinfo : EIATTR_KPARAM_INFO
	.align		4
        /*001c*/ 	.byte	0x04, 0x17
        /*001e*/ 	.short	(.L_292 - .L_291)
.L_291:
        /*0020*/ 	.word	0x00000000
        /*0024*/ 	.short	0x0000
        /*0026*/ 	.short	0x0000
        /*0028*/ 	.byte	0x00, 0xf0, 0x41, 0x07


	//----- nvinfo : EIATTR_MAXREG_COUNT
	.align		4
.L_292:
        /*002c*/ 	.byte	0x03, 0x1b
        /*002e*/ 	.short	0x00ff


	//----- nvinfo : EIATTR_NUM_BARRIERS
	.align		4
        /*0030*/ 	.byte	0x02, 0x4c
        /*0032*/ 	.byte	0x01
	.zero		1


	//----- nvinfo : EIATTR_ANNOTATIONS
	.align		4
        /*0034*/ 	.byte	0x04, 0x55
        /*0036*/ 	.short	(.L_294 - .L_293)


	//   ....[0]....
.L_293:
        /* <DEDUP_REMOVED lines=42> */
        /*02cc*/ 	.byte	0xc0, 0x4b, 0x01, 0x00


	//----- nvinfo : EIATTR_MERCURY_ISA_VERSION
	.align		4
.L_294:
        /*02d0*/ 	.byte	0x03, 0x5f
        /*02d2*/ 	.short	0x0000


	//----- nvinfo : EIATTR_COOP_GROUP_MASK_REGIDS
	.align		4
        /*02d4*/ 	.byte	0x04, 0x29
        /*02d6*/ 	.short	(.L_296 - .L_295)


	//   ....[0]....
.L_295:
        /*02d8*/ 	.word	0xffffffff


	//   ....[1]....
        /*02dc*/ 	.word	0xffffffff


	//   ....[2]....
        /*02e0*/ 	.word	0xffffffff


	//   ....[3]....
        /*02e4*/ 	.word	0xffffffff


	//   ....[4]....
        /*02e8*/ 	.word	0xffffffff


	//   ....[5]....
        /*02ec*/ 	.word	0xffffffff


	//   ....[6]....
        /*02f0*/ 	.word	0xffffffff


	//   ....[7]....
        /*02f4*/ 	.word	0xffffffff


	//   ....[8]....
        /*02f8*/ 	.word	0xffffffff


	//   ....[9]....
        /*02fc*/ 	.word	0xffffffff


	//   ....[10]....
        /*0300*/ 	.word	0xffffffff


	//   ....[11]....
        /*0304*/ 	.word	0xffffffff


	//   ....[12]....
        /*0308*/ 	.word	0xffffffff


	//   ....[13]....
        /*030c*/ 	.word	0xffffffff


	//   ....[14]....
        /*0310*/ 	.word	0xffffffff


	//   ....[15]....
        /*0314*/ 	.word	0xffffffff


	//----- nvinfo : EIATTR_COOP_GROUP_INSTR_OFFSETS
	.align		4
.L_296:
        /*0318*/ 	.byte	0x04, 0x28
        /*031a*/ 	.short	(.L_298 - .L_297)


	//   ....[0]....
.L_297:
        /*031c*/ 	.word	0x00005c00


	//   ....[1]....
        /*0320*/ 	.word	0x00005c60


	//   ....[2]....
        /*0324*/ 	.word	0x00005d90


	//   ....[3]....
        /*0328*/ 	.word	0x00005dd0


	//   ....[4]....
        /*032c*/ 	.word	0x0000af00


	//   ....[5]....
        /*0330*/ 	.word	0x0000af80


	//   ....[6]....
        /*0334*/ 	.word	0x0000afa0


	//   ....[7]....
        /*0338*/ 	.word	0x0000b0f0


	//   ....[8]....
        /*033c*/ 	.word	0x00010c80


	//   ....[9]....
        /*0340*/ 	.word	0x00010c90


	//   ....[10]....
        /*0344*/ 	.word	0x00010cb0


	//   ....[11]....
        /*0348*/ 	.word	0x00010cd0


	//   ....[12]....
        /*034c*/ 	.word	0x000131f0


	//   ....[13]....
        /*0350*/ 	.word	0x00013230


	//   ....[14]....
        /*0354*/ 	.word	0x00013310


	//   ....[15]....
        /*0358*/ 	.word	0x00013340


	//----- nvinfo : EIATTR_EXIT_INSTR_OFFSETS
	.align		4
.L_298:
        /*035c*/ 	.byte	0x04, 0x1c
        /*035e*/ 	.short	(.L_300 - .L_299)


	//   ....[0]....
.L_299:
        /*0360*/ 	.word	0x00000730


	//   ....[1]....
        /*0364*/ 	.word	0x00015120


	//   ....[2]....
        /*0368*/ 	.word	0x00015240


	//   ....[3]....
        /*036c*/ 	.word	0x00015260


	//   ....[4]....
        /*0370*/ 	.word	0x00015d70


	//   ....[5]....
        /*0374*/ 	.word	0x00015df0


	//----- nvinfo : EIATTR_CTAIDZ_USED
	.align		4
.L_300:
        /*0378*/ 	.byte	0x01, 0x04
	.zero		2


	//----- nvinfo : EIATTR_CRS_STACK_SIZE
	.align		4
        /*037c*/ 	.byte	0x04, 0x1e
        /*037e*/ 	.short	(.L_302 - .L_301)
.L_301:
        /*0380*/ 	.word	0x00000000
.L_302:


//--------------------- .nv.info._ZN5flash16flash_fwd_kernelI23Flash_fwd_kernel_traitsILi256ELi64ELi64ELi4ELb0ELb0EN7cutlass6half_tE19Flash_kernel_traitsILi256ELi64ELi64ELi4ES3_EELb1ELb1ELb0ELb0ELb0ELb0ELb0ELb1EEEvNS_16Flash_fwd_paramsE --------------------------
	.section	.nv.info._ZN5flash16flash_fwd_kernelI23Flash_fwd_kernel_traitsILi256ELi64ELi64ELi4ELb0ELb0EN7cutlass6half_tE19Flash_kernel_traitsILi256ELi64ELi64ELi4ES3_EELb1ELb1ELb0ELb0ELb0ELb0ELb0ELb1EEEvNS_16Flash_fwd_paramsE,"",@"SHT_CUDA_INFO"
	.sectionflags	@""
	.align	4


	//----- nvinfo : EIATTR_CUDA_API_VERSION
	.align		4
        /*0000*/ 	.byte	0x04, 0x37
        /*0002*/ 	.short	(.L_304 - .L_303)
.L_303:
        /*0004*/ 	.word	0x00000082


	//----- nvinfo : EIATTR_SW2861232_WAR
	.align		4
.L_304:
        /*0008*/ 	.byte	0x01, 0x35
	.zero		2


	//----- nvinfo : EIATTR_PARAM_CBANK
	.align		4
        /*000c*/ 	.byte	0x04, 0x0a
        /*000e*/ 	.short	(.L_306 - .L_305)
	.align		4
.L_305:
        /*0010*/ 	.word	index@(.nv.constant0._ZN5flash16flash_fwd_kernelI23Flash_fwd_kernel_traitsILi256ELi64ELi64ELi4ELb0ELb0EN7cutlass6half_tE19Flash_kernel_traitsILi256ELi64ELi64ELi4ES3_EELb1ELb1ELb0ELb0ELb0ELb0ELb0ELb1EEEvNS_16Flash_fwd_paramsE)
        /*0014*/ 	.short	0x0160
        /*0016*/ 	.short	0x01d0


	//----- nvinfo : EIATTR_CBANK_PARAM_SIZE
	.align		4
.L_306:
        /*0018*/ 	.byte	0x03, 0x19
        /*001a*/ 	.short	0x01d0


	//----- nvinfo : EIATTR_KPARAM_INFO
	.align		4
        /*001c*/ 	.byte	0x04, 0x17
        /*001e*/ 	.short	(.L_308 - .L_307)
.L_307:
        /*0020*/ 	.word	0x00000000
        /*0024*/ 	.short	0x0000
        /*0026*/ 	.short	0x0000
        /*0028*/ 	.byte	0x00, 0xf0, 0x41, 0x07


	//----- nvinfo : EIATTR_MAXREG_COUNT
	.align		4
.L_308:
        /*002c*/ 	.byte	0x03, 0x1b
        /*002e*/ 	.short	0x00ff


	//----- nvinfo : EIATTR_NUM_BARRIERS
	.align		4
        /*0030*/ 	.byte	0x02, 0x4c
        /*0032*/ 	.byte	0x01
	.zero		1


	//----- nvinfo : EIATTR_ANNOTATIONS
	.align		4
        /*0034*/ 	.byte	0x04, 0x55
        /*0036*/ 	.short	(.L_310 - .L_309)


	//   ....[0]....
.L_309:
        /* <DEDUP_REMOVED lines=34> */


	//----- nvinfo : EIATTR_MERCURY_ISA_VERSION
	.align		4
.L_310:
        /*0248*/ 	.byte	0x03, 0x5f
        /*024a*/ 	.short	0x0000


	//----- nvinfo : EIATTR_COOP_GROUP_MASK_REGIDS
	.align		4
        /*024c*/ 	.byte	0x04, 0x29
        /*024e*/ 	.short	(.L_312 - .L_311)


	//   ....[0]....
.L_311:
        /*0250*/ 	.word	0xffffffff


	//   ....[1]....
        /*0254*/ 	.word	0xffffffff


	//   ....[2]....
        /*0258*/ 	.word	0xffffffff


	//   ....[3]....
        /*025c*/ 	.word	0xffffffff


	//   ....[4]....
        /*0260*/ 	.word	0xffffffff


	//   ....[5]....
        /*0264*/ 	.word	0xffffffff


	//   ....[6]....
        /*0268*/ 	.word	0xffffffff


	//   ....[7]....
        /*026c*/ 	.word	0xffffffff


	//   ....[8]....
        /*0270*/ 	.word	0xffffffff


	//   ....[9]....
        /*0274*/ 	.word	0xffffffff


	//   ....[10]....
        /*0278*/ 	.word	0xffffffff


	//   ....[11]....
        /*027c*/ 	.word	0xffffffff


	//   ....[12]....
        /*0280*/ 	.word	0xffffffff


	//   ....[13]....
        /*0284*/ 	.word	0xffffffff


	//   ....[14]....
        /*0288*/ 	.word	0xffffffff


	//   ....[15]....
        /*028c*/ 	.word	0xffffffff


	//----- nvinfo : EIATTR_COOP_GROUP_INSTR_OFFSETS
	.align		4
.L_312:
        /*0290*/ 	.byte	0x04, 0x28
        /*0292*/ 	.short	(.L_314 - .L_313)


	//   ....[0]....
.L_313:
        /*0294*/ 	.word	0x00005730


	//   ....[1]....
        /*0298*/ 	.word	0x00005750


	//   ....[2]....
        /*029c*/ 	.word	0x00005840


	//   ....[3]....
        /*02a0*/ 	.word	0x00005880


	//   ....[4]....
        /*02a4*/ 	.word	0x0000aa10


	//   ....[5]....
        /*02a8*/ 	.word	0x0000ab30


	//   ....[6]....
        /*02ac*/ 	.word	0x0000ab50


	//   ....[7]....
        /*02b0*/ 	.word	0x0000ac00


	//   ....[8]....
        /*02b4*/ 	.word	0x00010940


	//   ....[9]....
        /*02b8*/ 	.word	0x00010950


	//   ....[10]....
        /*02bc*/ 	.word	0x000109b0


	//   ....[11]....
        /*02c0*/ 	.word	0x000109e0


	//   ....[12]....
        /*02c4*/ 	.word	0x00014220


	//   ....[13]....
        /*02c8*/ 	.word	0x00014260


	//   ....[14]....
        /*02cc*/ 	.word	0x00014380


	//   ....[15]....
        /*02d0*/ 	.word	0x000143b0


	//----- nvinfo : EIATTR_EXIT_INSTR_OFFSETS
	.align		4
.L_314:
        /*02d4*/ 	.byte	0x04, 0x1c
        /*02d6*/ 	.short	(.L_316 - .L_315)


	//   ....[0]....
.L_315:
        /*02d8*/ 	.word	0x00000660


	//   ....[1]....
        /*02dc*/ 	.word	0x00016060


	//   ....[2]....
        /*02e0*/ 	.word	0x00016180


	//   ....[3]....
        /*02e4*/ 	.word	0x000161a0


	//   ....[4]....
        /*02e8*/ 	.word	0x00016cb0


	//   ....[5]....
        /*02ec*/ 	.word	0x00016d30


	//----- nvinfo : EIATTR_CTAIDZ_USED
	.align		4
.L_316:
        /*02f0*/ 	.byte	0x01, 0x04
	.zero		2


	//----- nvinfo : EIATTR_CRS_STACK_SIZE
	.align		4
        /*02f4*/ 	.byte	0x04, 0x1e
        /*02f6*/ 	.short	(.L_318 - .L_317)
.L_317:
        /*02f8*/ 	.word	0x00000000
.L_318:


//--------------------- .nv.info._ZN5flash16flash_fwd_kernelI23Flash_fwd_kernel_traitsILi256ELi64ELi64ELi4ELb0ELb0EN7cutlass6half_tE19Flash_kernel_traitsILi256ELi64ELi64ELi4ES3_EELb0ELb1ELb0ELb0ELb0ELb0ELb1ELb0EEEvNS_16Flash_fwd_paramsE --------------------------
	.section	.nv.info._ZN5flash16flash_fwd_kernelI23Flash_fwd_kernel_traitsILi256ELi64ELi64ELi4ELb0ELb0EN7cutlass6half_tE19Flash_kernel_traitsILi256ELi64ELi64ELi4ES3_EELb0ELb1ELb0ELb0ELb0ELb0ELb1ELb0EEEvNS_16Flash_fwd_paramsE,"",@"SHT_CUDA_INFO"
	.sectionflags	@""
	.align	4


	//----- nvinfo : EIATTR_CUDA_API_VERSION
	.align		4
        /*0000*/ 	.byte	0x04, 0x37
        /*0002*/ 	.short	(.L_320 - .L_319)
.L_319:
        /*0004*/ 	.word	0x00000082


	//----- nvinfo : EIATTR_SW2861232_WAR
	.align		4
.L_320:
        /*0008*/ 	.byte	0x01, 0x35
	.zero		2


	//----- nvinfo : EIATTR_PARAM_CBANK
	.align		4
        /*000c*/ 	.byte	0x04, 0x0a
        /*000e*/ 	.short	(.L_322 - .L_321)
	.align		4
.L_321:
        /*0010*/ 	.word	index@(.nv.constant0._ZN5flash16flash_fwd_kernelI23Flash_fwd_kernel_traitsILi256ELi64ELi64ELi4ELb0ELb0EN7cutlass6half_tE19Flash_kernel_traitsILi256ELi64ELi64ELi4ES3_EELb0ELb1ELb0ELb0ELb0ELb0ELb1ELb0EEEvNS_16Flash_fwd_paramsE)
        /*0014*/ 	.short	0x0160
        /*0016*/ 	.short	0x01d0


	//----- nvinfo : EIATTR_CBANK_PARAM_SIZE
	.align		4
.L_322:
        /*0018*/ 	.byte	0x03, 0x19
        /*001a*/ 	.short	0x01d0


	//----- nvinfo : EIATTR_KPARAM_INFO
	.align		4
        /*001c*/ 	.byte	0x04, 0x17
        /*001e*/ 	.short	(.L_324 - .L_323)
.L_323:
        /*0020*/ 	.word	0x00000000
        /*0024*/ 	.short	0x0000
        /*0026*/ 	.short	0x0000
        /*0028*/ 	.byte	0x00, 0xf0, 0x41, 0x07


	//----- nvinfo : EIATTR_MAXREG_COUNT
	.align		4
.L_324:
        /*002c*/ 	.byte	0x03, 0x1b
        /*002e*/ 	.short	0x00ff


	//----- nvinfo : EIATTR_NUM_BARRIERS
	.align		4
        /*0030*/ 	.byte	0x02, 0x4c
        /*0032*/ 	.byte	0x01
	.zero		1


	//----- nvinfo : EIATTR_ANNOTATIONS
	.align		4
        /*0034*/ 	.byte	0x04, 0x55
        /*0036*/ 	.short	(.L_326 - .L_325)


	//   ....[0]....
.L_325:
        /*0038*/ 	.word	0x00000001
        /*003c*/ 	.byte	0xa0, 0xb1, 0x00, 0x00, 0x01, 0x00, 0x00, 0x00, 0x10, 0xb2, 0x00, 0x00, 0x01, 0x00, 0x00, 0x00
        /*004c*/ 	.byte	0x40, 0xb2, 0x00, 0x00, 0x01, 0x00, 0x00, 0x00, 0x50, 0xb2, 0x00, 0x00, 0x01, 0x00, 0x00, 0x00
        /*005c*/ 	.byte	0x60, 0xb2, 0x00, 0x00, 0x01, 0x00, 0x00, 0x00, 0x30, 0xb9, 0x00, 0x00, 0x01, 0x00, 0x00, 0x00
        /*006c*/ 	.byte	0x50, 0xb9, 0x00, 0x00, 0x01, 0x00, 0x00, 0x00, 0x70, 0xb9, 0x00, 0x00, 0x01, 0x00, 0x00, 0x00
        /*007c*/ 	.byte	0xc0, 0xb9, 0x00, 0x00, 0x01, 0x00, 0x00, 0x00, 0xe0, 0xb9, 0x00, 0x00, 0x01, 0x00, 0x00, 0x00
        /*008c*/ 	.byte	0x30, 0xba, 0x00, 0x00, 0x01, 0x00, 0x00, 0x00, 0x50, 0xd3, 0x00, 0x00


	//----- nvinfo : EIATTR_MERCURY_ISA_VERSION
	.align		4
.L_326:
        /*0098*/ 	.byte	0x03, 0x5f
        /*009a*/ 	.short	0x0000


	//----- nvinfo : EIATTR_COOP_GROUP_MASK_REGIDS
	.align		4
        /*009c*/ 	.byte	0x04, 0x29
        /*009e*/ 	.short	(.L_328 - .L_327)


	//   ....[0]....
.L_327:
        /*00a0*/ 	.word	0xffffffff


	//   ....[1]....
        /*00a4*/ 	.word	0xffffffff


	//   ....[2]....
        /*00a8*/ 	.word	0xffffffff


	//   ....[3]....
        /*00ac*/ 	.word	0xffffffff


	//   ....[4]....
        /*00b0*/ 	.word	0xffffffff


	//   ....[5]....
        /*00b4*/ 	.word	0xffffffff


	//   ....[6]....
        /*00b8*/ 	.word	0xffffffff


	//   ....[7]....
        /*00bc*/ 	.word	0xffffffff


	//   ....[8]....
        /*00c0*/ 	.word	0xffffffff


	//   ....[9]....
        /*00c4*/ 	.word	0xffffffff


	//   ....[10]....
        /*00c8*/ 	.word	0xffffffff


	//   ....[11]....
        /*00cc*/ 	.word	0xffffffff


	//   ....[12]....
        /*00d0*/ 	.word	0xffffffff


	//   ....[13]....
        /*00d4*/ 	.word	0xffffffff


	//   ....[14]....
        /*00d8*/ 	.word	0xffffffff


	//   ....[15]....
        /*00dc*/ 	.word	0xffffffff


	//----- nvinfo : EIATTR_COOP_GROUP_INSTR_OFFSETS
	.align		4
.L_328:
        /*00e0*/ 	.byte	0x04, 0x28
        /*00e2*/ 	.short	(.L_330 - .L_329)


	//   ....[0]....
.L_329:
        /*00e4*/ 	.word	0x000055f0


	//   ....[1]....
        /*00e8*/ 	.word	0x00005610


	//   ....[2]....
        /*00ec*/ 	.word	0x000056b0


	//   ....[3]....
        /*00f0*/ 	.word	0x000056c0


	//   ....[4]....
        /*00f4*/ 	.word	0x00009310


	//   ....[5]....
        /*00f8*/ 	.word	0x00009320


	//   ....[6]....
        /*00fc*/ 	.word	0x00009350


	//   ....[7]....
        /*0100*/ 	.word	0x00009360


	//   ....[8]....
        /*0104*/ 	.word	0x0000d9e0


	//   ....[9]....
        /*0108*/ 	.word	0x0000d9f0


	//   ....[10]....
        /*010c*/ 	.word	0x0000da20


	//   ....[11]....
        /*0110*/ 	.word	0x0000da30


	//   ....[12]....
        /*0114*/ 	.word	0x0000f690


	//   ....[13]....
        /*0118*/ 	.word	0x0000f6d0


	//   ....[14]....
        /*011c*/ 	.word	0x0000f7c0


	//   ....[15]....
        /*0120*/ 	.word	0x0000f7f0


	//----- nvinfo : EIATTR_EXIT_INSTR_OFFSETS
	.align		4
.L_330:
        /*0124*/ 	.byte	0x04, 0x1c
        /*0126*/ 	.short	(.L_332 - .L_331)


	//   ....[0]....
.L_331:
        /*0128*/ 	.word	0x000004d0


	//   ....[1]....
        /*012c*/ 	.word	0x00011550


	//   ....[2]....
        /*0130*/ 	.word	0x00011670


	//   ....[3]....
        /*0134*/ 	.word	0x00011690


	//   ....[4]....
        /*0138*/ 	.word	0x00012190


	//   ....[5]....
        /*013c*/ 	.word	0x00012210


	//----- nvinfo : EIATTR_CTAIDZ_USED
	.align		4
.L_332:
        /*0140*/ 	.byte	0x01, 0x04
	.zero		2


	//----- nvinfo : EIATTR_CRS_STACK_SIZE
	.align		4
        /*0144*/ 	.byte	0x04, 0x1e
        /*0146*/ 	.short	(.L_334 - .L_333)
.L_333:
        /*0148*/ 	.word	0x00000000
.L_334:


//--------------------- .nv.info._ZN5flash16flash_fwd_kernelI23Flash_fwd_kernel_traitsILi256ELi64ELi64ELi4ELb0ELb0EN7cutlass6half_tE19Flash_kernel_traitsILi256ELi64ELi64ELi4ES3_EELb1ELb1ELb0ELb1ELb0ELb0ELb0ELb1EEEvNS_16Flash_fwd_paramsE --------------------------
	.section	.nv.info._ZN5flash16flash_fwd_kernelI23Flash_fwd_kernel_traitsILi256ELi64ELi64ELi4ELb0ELb0EN7cutlass6half_tE19Flash_kernel_traitsILi256ELi64ELi64ELi4ES3_EELb1ELb1ELb0ELb1ELb0ELb0ELb0ELb1EEEvNS_16Flash_fwd_paramsE,"",@"SHT_CUDA_INFO"
	.sectionflags	@""
	.align	4


	//----- nvinfo : EIATTR_CUDA_API_VERSION
	.align		4
        /*0000*/ 	.byte	0x04, 0x37
        /*0002*/ 	.short	(.L_336 - .L_335)
.L_335:
        /*0004*/ 	.word	0x00000082


	//----- nvinfo : EIATTR_SW2861232_WAR
	.align		4
.L_336:
        /*0008*/ 	.byte	0x01, 0x35
	.zero		2


	//----- nvinfo : EIATTR_PARAM_CBANK
	.align		4
        /*000c*/ 	.byte	0x04, 0x0a
        /*000e*/ 	.short	(.L_338 - .L_337)
	.align		4
.L_337:
        /*0010*/ 	.word	index@(.nv.constant0._ZN5flash16flash_fwd_kernelI23Flash_fwd_kernel_traitsILi256ELi64ELi64ELi4ELb0ELb0EN7cutlass6half_tE19Flash_kernel_traitsILi256ELi64ELi64ELi4ES3_EELb1ELb1ELb0ELb1ELb0ELb0ELb0ELb1EEEvNS_16Flash_fwd_paramsE)
        /*0014*/ 	.short	0x0160
        /*0016*/ 	.short	0x01d0


	//----- nvinfo : EIATTR_CBANK_PARAM_SIZE
	.align		4
.L_338:
        /*0018*/ 	.byte	0x03, 0x19
        /*001a*/ 	.short	0x01d0


	//----- nvinfo : EIATTR_KPARAM_INFO
	.align		4
        /*001c*/ 	.byte	0x04, 0x17
        /*001e*/ 	.short	(.L_340 - .L_339)
.L_339:
        /*0020*/ 	.word	0x00000000
        /*0024*/ 	.short	0x0000
        /*0026*/ 	.short	0x0000
        /*0028*/ 	.byte	0x00, 0xf0, 0x41, 0x07


	//----- nvinfo : EIATTR_MAXREG_COUNT
	.align		4
.L_340:
        /*002c*/ 	.byte	0x03, 0x1b
        /*002e*/ 	.short	0x00ff


	//----- nvinfo : EIATTR_NUM_BARRIERS
	.align		4
        /*0030*/ 	.byte	0x02, 0x4c
        /*0032*/ 	.byte	0x01
	.zero		1


	//----- nvinfo : EIATTR_ANNOTATIONS
	.align		4
        /*0034*/ 	.byte	0x04, 0x55
        /*0036*/ 	.short	(.L_342 - .L_341)


	//   ....[0]....
.L_341:
        /* <DEDUP_REMOVED lines=107> */


	//----- nvinfo : EIATTR_MERCURY_ISA_VERSION
	.align		4
.L_342:
        /*06d8*/ 	.byte	0x03, 0x5f
        /*06da*/ 	.short	0x0000


	//----- nvinfo : EIATTR_COOP_GROUP_MASK_REGIDS
	.align		4
        /*06dc*/ 	.byte	0x04, 0x29
        /*06de*/ 	.short	(.L_344 - .L_343)


	//   ....[0]....
.L_343:
        /*06e0*/ 	.word	0xffffffff


	//   ....[1]....
        /*06e4*/ 	.word	0xffffffff


	//   ....[2]....
        /*06e8*/ 	.word	0xffffffff


	//   ....[3]....
        /*06ec*/ 	.word	0xffffffff


	//   ....[4]....
        /*06f0*/ 	.word	0xffffffff


	//   ....[5]....
        /*06f4*/ 	.word	0xffffffff


	//   ....[6]....
        /*06f8*/ 	.word	0xffffffff


	//   ....[7]....
        /*06fc*/ 	.word	0xffffffff


	//   ....[8]....
        /*0700*/ 	.word	0xffffffff


	//   ....[9]....
        /*0704*/ 	.word	0xffffffff


	//   ....[10]....
        /*0708*/ 	.word	0xffffffff


	//   ....[11]....
        /*070c*/ 	.word	0xffffffff


	//   ....[12]....
        /*0710*/ 	.word	0xffffffff


	//   ....[13]....
        /*0714*/ 	.word	0xffffffff


	//   ....[14]....
        /*0718*/ 	.word	0xffffffff


	//   ....[15]....
        /*071c*/ 	.word	0xffffffff


	//----- nvinfo : EIATTR_COOP_GROUP_INSTR_OFFSETS
	.align		4
.L_344:
        /*0720*/ 	.byte	0x04, 0x28
        /*0722*/ 	.short	(.L_346 - .L_345)


	//   ....[0]....
.L_345:
        /*0724*/ 	.word	0x00005bb0


	//   ....[1]....
        /*0728*/ 	.word	0x00005bf0


	//   ....[2]....
        /*072c*/ 	.word	0x00005c40


	//   ....[3]....
        /*0730*/ 	.word	0x00005cd0


	//   ....[4]....
        /*0734*/ 	.word	0x0000bdc0


	//   ....[5]....
        /*0738*/ 	.word	0x0000bec0


	//   ....[6]....
        /*073c*/ 	.word	0x0000bed0


	//   ....[7]....
        /*0740*/ 	.word	0x0000bfb0


	//   ....[8]....
        /*0744*/ 	.word	0x00014220


	//   ....[9]....
        /*0748*/ 	.word	0x00014250


	//   ....[10]....
        /*074c*/ 	.word	0x00014280


	//   ....[11]....
        /*0750*/ 	.word	0x000142a0


	//   ....[12]....
        /*0754*/ 	.word	0x00017b60


	//   ....[13]....
        /*0758*/ 	.word	0x00017ba0


	//   ....[14]....
        /*075c*/ 	.word	0x00017cb0


	//   ....[15]....
        /*0760*/ 	.word	0x00017cf0


	//----- nvinfo : EIATTR_EXIT_INSTR_OFFSETS
	.align		4
.L_346:
        /*0764*/ 	.byte	0x04, 0x1c
        /*0766*/ 	.short	(.L_348 - .L_347)


	//   ....[0]....
.L_347:
        /*0768*/ 	.word	0x000006a0


	//   ....[1]....
        /*076c*/ 	.word	0x000199e0


	//   ....[2]....
        /*0770*/ 	.word	0x00019b00


	//   ....[3]....
        /*0774*/ 	.word	0x00019b20


	//   ....[4]....
        /*0778*/ 	.word	0x0001a630


	//   ....[5]....
        /*077c*/ 	.word	0x0001a6b0


	//----- nvinfo : EIATTR_CTAIDZ_USED
	.align		4
.L_348:
        /*0780*/ 	.byte	0x01, 0x04
	.zero		2


	//----- nvinfo : EIATTR_CRS_STACK_SIZE
	.align		4
        /*0784*/ 	.byte	0x04, 0x1e
        /*0786*/ 	.short	(.L_350 - .L_349)
.L_349:
        /*0788*/ 	.word	0x00000000
.L_350:


//--------------------- .nv.info._ZN5flash16flash_fwd_kernelI23Flash_fwd_kernel_traitsILi256ELi64ELi64ELi4ELb0ELb0EN7cutlass6half_tE19Flash_kernel_traitsILi256ELi64ELi64ELi4ES3_EELb0ELb1ELb0ELb1ELb0ELb0ELb1ELb0EEEvNS_16Flash_fwd_paramsE --------------------------
	.section	.nv.info._ZN5flash16flash_fwd_kernelI23Flash_fwd_kernel_traitsILi256ELi64ELi64ELi4ELb0ELb0EN7cutlass6half_tE19Flash_kernel_traitsILi256ELi64ELi64ELi4ES3_EELb0ELb1ELb0ELb1ELb0ELb0ELb1ELb0EEEvNS_16Flash_fwd_paramsE,"",@"SHT_CUDA_INFO"
	.sectionflags	@""
	.align	4


	//----- nvinfo : EIATTR_CUDA_API_VERSION
	.align		4
        /*0000*/ 	.byte	0x04, 0x37
        /*0002*/ 	.short	(.L_352 - .L_351)
.L_351:
        /*0004*/ 	.word	0x00000082


	//----- nvinfo : EIATTR_SW2861232_WAR
	.align		4
.L_352:
        /*0008*/ 	.byte	0x01, 0x35
	.zero		2


	//----- nvinfo : EIATTR_PARAM_CBANK
	.align		4
        /*000c*/ 	.byte	0x04, 0x0a
        /*000e*/ 	.short	(.L_354 - .L_353)
	.align		4
.L_353:
        /*0010*/ 	.word	index@(.nv.constant0._ZN5flash16flash_fwd_kernelI23Flash_fwd_kernel_traitsILi256ELi64ELi64ELi4ELb0ELb0EN7cutlass6half_tE19Flash_kernel_traitsILi256ELi64ELi64ELi4ES3_EELb0ELb1ELb0ELb1ELb0ELb0ELb1ELb0EEEvNS_16Flash_fwd_paramsE)
        /*0014*/ 	.short	0x0160
        /*0016*/ 	.short	0x01d0


	//----- nvinfo : EIATTR_CBANK_PARAM_SIZE
	.align		4
.L_354:
        /*0018*/ 	.byte	0x03, 0x19
        /*001a*/ 	.short	0x01d0


	//----- nvinfo : EIATTR_KPARAM_INFO
	.align		4
        /*001c*/ 	.byte	0x04, 0x17
        /*001e*/ 	.short	(.L_356 - .L_355)
.L_355:
        /*0020*/ 	.word	0x00000000
        /*0024*/ 	.short	0x0000
        /*0026*/ 	.short	0x0000
        /*0028*/ 	.byte	0x00, 0xf0, 0x41, 0x07


	//----- nvinfo : EIATTR_MAXREG_COUNT
	.align		4
.L_356:
        /*002c*/ 	.byte	0x03, 0x1b
        /*002e*/ 	.short	0x00ff


	//----- nvinfo : EIATTR_NUM_BARRIERS
	.align		4
        /*0030*/ 	.byte	0x02, 0x4c
        /*0032*/ 	.byte	0x01
	.zero		1


	//----- nvinfo : EIATTR_ANNOTATIONS
	.align		4
        /*0034*/ 	.byte	0x04, 0x55
        /*0036*/ 	.short	(.L_358 - .L_357)


	//   ....[0]....
.L_357:
        /* <DEDUP_REMOVED lines=29> */


	//----- nvinfo : EIATTR_MERCURY_ISA_VERSION
	.align		4
.L_358:
        /*01f0*/ 	.byte	0x03, 0x5f
        /*01f2*/ 	.short	0x0000


	//----- nvinfo : EIATTR_COOP_GROUP_MASK_REGIDS
	.align		4
        /*01f4*/ 	.byte	0x04, 0x29
        /*01f6*/ 	.short	(.L_360 - .L_359)


	//   ....[0]....
.L_359:
        /*01f8*/ 	.word	0xffffffff


	//   ....[1]....
        /*01fc*/ 	.word	0xffffffff


	//   ....[2]....
        /*0200*/ 	.word	0xffffffff


	//   ....[3]....
        /*0204*/ 	.word	0xffffffff


	//   ....[4]....
        /*0208*/ 	.word	0xffffffff


	//   ....[5]....
        /*020c*/ 	.word	0xffffffff


	//   ....[6]....
        /*0210*/ 	.word	0xffffffff


	//   ....[7]....
        /*0214*/ 	.word	0xffffffff


	//   ....[8]....
        /*0218*/ 	.word	0xffffffff


	//   ....[9]....
        /*021c*/ 	.word	0xffffffff


	//   ....[10]....
        /*0220*/ 	.word	0xffffffff


	//   ....[11]....
        /*0224*/ 	.word	0xffffffff


	//   ....[12]....
        /*0228*/ 	.word	0xffffffff


	//   ....[13]....
        /*022c*/ 	.word	0xffffffff


	//   ....[14]....
        /*0230*/ 	.word	0xffffffff


	//   ....[15]....
        /*0234*/ 	.word	0xffffffff


	//----- nvinfo : EIATTR_COOP_GROUP_INSTR_OFFSETS
	.align		4
.L_360:
        /*0238*/ 	.byte	0x04, 0x28
        /*023a*/ 	.short	(.L_362 - .L_361)


	//   ....[0]....
.L_361:
        /*023c*/ 	.word	0x00005c80


	//   ....[1]....
        /*0240*/ 	.word	0x00005c90


	//   ....[2]....
        /*0244*/ 	.word	0x00005cc0


	//   ....[3]....
        /*0248*/ 	.word	0x00005cd0


	//   ....[4]....
        /*024c*/ 	.word	0x0000a8b0


	//   ....[5]....
        /*0250*/ 	.word	0x0000a900


	//   ....[6]....
        /*0254*/ 	.word	0x0000a920


	//   ....[7]....
        /*0258*/ 	.word	0x0000a940


	//   ....[8]....
        /*025c*/ 	.word	0x000103c0


	//   ....[9]....
        /*0260*/ 	.word	0x000103d0


	//   ....[10]....
        /*0264*/ 	.word	0x000103f0


	//   ....[11]....
        /*0268*/ 	.word	0x00010410


	//   ....[12]....
        /*026c*/ 	.word	0x00012340


	//   ....[13]....
        /*0270*/ 	.word	0x00012350


	//   ....[14]....
        /*0274*/ 	.word	0x00012380


	//   ....[15]....
        /*0278*/ 	.word	0x00012390


	//----- nvinfo : EIATTR_EXIT_INSTR_OFFSETS
	.align		4
.L_362:
        /*027c*/ 	.byte	0x04, 0x1c
        /*027e*/ 	.short	(.L_364 - .L_363)


	//   ....[0]....
.L_363:
        /*0280*/ 	.word	0x000004d0


	//   ....[1]....
        /*0284*/ 	.word	0x00013f70


	//   ....[2]....
        /*0288*/ 	.word	0x00014090


	//   ....[3]....
        /*028c*/ 	.word	0x000140b0


	//   ....[4]....
        /*0290*/ 	.word	0x00014bb0


	//   ....[5]....
        /*0294*/ 	.word	0x00014c30


	//----- nvinfo : EIATTR_CTAIDZ_USED
	.align		4
.L_364:
        /*0298*/ 	.byte	0x01, 0x04
	.zero		2


	//----- nvinfo : EIATTR_CRS_STACK_SIZE
	.align		4
        /*029c*/ 	.byte	0x04, 0x1e
        /*029e*/ 	.short	(.L_366 - .L_365)
.L_365:
        /*02a0*/ 	.word	0x00000000
.L_366:


//--------------------- .nv.info._ZN5flash16flash_fwd_kernelI23Flash_fwd_kernel_traitsILi256ELi128ELi64ELi8ELb0ELb0EN7cutlass6half_tE19Flash_kernel_traitsILi256ELi128ELi64ELi8ES3_EELb1ELb1ELb0ELb0ELb0ELb0ELb0ELb0EEEvNS_16Flash_fwd_paramsE --------------------------
	.section	.nv.info._ZN5flash16flash_fwd_kernelI23Flash_fwd_kernel_traitsILi256ELi128ELi64ELi8ELb0ELb0EN7cutlass6half_tE19Flash_kernel_traitsILi256ELi128ELi64ELi8ES3_EELb1ELb1ELb0ELb0ELb0ELb0ELb0ELb0EEEvNS_16Flash_fwd_paramsE,"",@"SHT_CUDA_INFO"
	.sectionflags	@""
	.align	4


	//----- nvinfo : EIATTR_CUDA_API_VERSION
	.align		4
        /*0000*/ 	.byte	0x04, 0x37
        /*0002*/ 	.short	(.L_368 - .L_367)
.L_367:
        /*0004*/ 	.word	0x00000082


	//----- nvinfo : EIATTR_SW2861232_WAR
	.align		4
.L_368:
        /*0008*/ 	.byte	0x01, 0x35
	.zero		2


	//----- nvinfo : EIATTR_PARAM_CBANK
	.align		4
        /*000c*/ 	.byte	0x04, 0x0a
        /*000e*/ 	.short	(.L_370 - .L_369)
	.align		4
.L_369:
        /*0010*/ 	.word	index@(.nv.constant0._ZN5flash16flash_fwd_kernelI23Flash_fwd_kernel_traitsILi256ELi128ELi64ELi8ELb0ELb0EN7cutlass6half_tE19Flash_kernel_traitsILi256ELi128ELi64ELi8ES3_EELb1ELb1ELb0ELb0ELb0ELb0ELb0ELb0EEEvNS_16Flash_fwd_paramsE)
        /*0014*/ 	.short	0x0160
        /*0016*/ 	.short	0x01d0


	//----- nvinfo : EIATTR_CBANK_PARAM_SIZE
	.align		4
.L_370:
        /*0018*/ 	.byte	0x03, 0x19
        /*001a*/ 	.short	0x01d0


	//----- nvinfo : EIATTR_KPARAM_INFO
	.align		4
        /*001c*/ 	.byte	0x04, 0x17
        /*001e*/ 	.short	(.L_372 - .L_371)
.L_371:
        /*0020*/ 	.word	0x00000000
        /*0024*/ 	.short	0x0000
        /*0026*/ 	.short	0x0000
        /*0028*/ 	.byte	0x00, 0xf0, 0x41, 0x07


	//----- nvinfo : EIATTR_MAXREG_COUNT
	.align		4
.L_372:
        /*002c*/ 	.byte	0x03, 0x1b
        /*002e*/ 	.short	0x00ff


	//----- nvinfo : EIATTR_NUM_BARRIERS
	.align		4
        /*0030*/ 	.byte	0x02, 0x4c
        /*0032*/ 	.byte	0x01
	.zero		1


	//----- nvinfo : EIATTR_ANNOTATIONS
	.align		4
        /*0034*/ 	.byte	0x04, 0x55
        /*0036*/ 	.short	(.L_374 - .L_373)


	//   ....[0]....
.L_373:
        /* <DEDUP_REMOVED lines=30> */


	//----- nvinfo : EIATTR_MERCURY_ISA_VERSION
	.align		4
.L_374:
        /*0208*/ 	.byte	0x03, 0x5f
        /*020a*/ 	.short	0x0000


	//----- nvinfo : EIATTR_COOP_GROUP_MASK_REGIDS
	.align		4
        /*020c*/ 	.byte	0x04, 0x29
        /*020e*/ 	.short	(.L_376 - .L_375)


	//   ....[0]....
.L_375:
        /*0210*/ 	.word	0xffffffff


	//   ....[1]....
        /*0214*/ 	.word	0xffffffff


	//   ....[2]....
        /*0218*/ 	.word	0xffffffff


	//   ....[3]....
        /*021c*/ 	.word	0xffffffff


	//   ....[4]....
        /*0220*/ 	.word	0xffffffff


	//   ....[5]....
        /*0224*/ 	.word	0xffffffff


	//   ....[6]....
        /*0228*/ 	.word	0xffffffff


	//   ....[7]....
        /*022c*/ 	.word	0xffffffff


	//   ....[8]....
        /*0230*/ 	.word	0xffffffff


	//   ....[9]....
        /*0234*/ 	.word	0xffffffff


	//   ....[10]....
        /*0238*/ 	.word	0xffffffff


	//   ....[11]....
        /*023c*/ 	.word	0xffffffff


	//   ....[12]....
        /*0240*/ 	.word	0xffffffff


	//   ....[13]....
        /*0244*/ 	.word	0xffffffff


	//   ....[14]....
        /*0248*/ 	.word	0xffffffff


	//   ....[15]....
        /*024c*/ 	.word	0xffffffff


	//   ....[16]....
        /*0250*/ 	.word	0xffffffff


	//   ....[17]....
        /*0254*/ 	.word	0xffffffff


	//   ....[18]....
        /*0258*/ 	.word	0xffffffff


	//   ....[19]....
        /*025c*/ 	.word	0xffffffff


	//----- nvinfo : EIATTR_COOP_GROUP_INSTR_OFFSETS
	.align		4
.L_376:
        /*0260*/ 	.byte	0x04, 0x28
        /*0262*/ 	.short	(.L_378 - .L_377)


	//   ....[0]....
.L_377:
        /*0264*/ 	.word	0x000046f0


	//   ....[1]....
        /*0268*/ 	.word	0x00004830


	//   ....[2]....
        /*026c*/ 	.word	0x00004860


	//   ....[3]....
        /*0270*/ 	.word	0x00004950


	//   ....[4]....
        /*0274*/ 	.word	0x00009580


	//   ....[5]....
        /*0278*/ 	.word	0x00009600


	//   ....[6]....
        /*027c*/ 	.word	0x00009630


	//   ....[7]....
        /*0280*/ 	.word	0x00009660


	//   ....[8]....
        /*0284*/ 	.word	0x0000e4c0


	//   ....[9]....
        /*0288*/ 	.word	0x0000e540


	//   ....[10]....
        /*028c*/ 	.word	0x0000e550


	//   ....[11]....
        /*0290*/ 	.word	0x0000e590


	//   ....[12]....
        /*0294*/ 	.word	0x00013200


	//   ....[13]....
        /*0298*/ 	.word	0x00013250


	//   ....[14]....
        /*029c*/ 	.word	0x00013280


	//   ....[15]....
        /*02a0*/ 	.word	0x00013290


	//   ....[16]....
        /*02a4*/ 	.word	0x000157a0


	//   ....[17]....
        /*02a8*/ 	.word	0x000157e0


	//   ....[18]....
        /*02ac*/ 	.word	0x000158c0


	//   ....[19]....
        /*02b0*/ 	.word	0x000158f0


	//----- nvinfo : EIATTR_EXIT_INSTR_OFFSETS
	.align		4
.L_378:
        /*02b4*/ 	.byte	0x04, 0x1c
        /*02b6*/ 	.short	(.L_380 - .L_379)


	//   ....[0]....
.L_379:
        /*02b8*/ 	.word	0x00000730


	//   ....[1]....
        /*02bc*/ 	.word	0x000176d0


	//   ....[2]....
        /*02c0*/ 	.word	0x000177f0


	//   ....[3]....
        /*02c4*/ 	.word	0x00017810


	//   ....[4]....
        /*02c8*/ 	.word	0x00018310


	//   ....[5]....
        /*02cc*/ 	.word	0x00018390


	//----- nvinfo : EIATTR_CTAIDZ_USED
	.align		4
.L_380:
        /*02d0*/ 	.byte	0x01, 0x04
	.zero		2


	//----- nvinfo : EIATTR_CRS_STACK_SIZE
	.align		4
        /*02d4*/ 	.byte	0x04, 0x1e
        /*02d6*/ 	.short	(.L_382 - .L_381)
.L_381:
        /*02d8*/ 	.word	0x00000000
.L_382:


//--------------------- .nv.info._ZN5flash16flash_fwd_kernelI23Flash_fwd_kernel_traitsILi256ELi128ELi64ELi8ELb0ELb0EN7cutlass6half_tE19Flash_kernel_traitsILi256ELi128ELi64ELi8ES3_EELb1ELb1ELb0ELb0ELb0ELb1ELb0ELb0EEEvNS_16Flash_fwd_paramsE --------------------------
	.section	.nv.info._ZN5flash16flash_fwd_kernelI23Flash_fwd_kernel_traitsILi256ELi128ELi64ELi8ELb0ELb0EN7cutlass6half_tE19Flash_kernel_traitsILi256ELi128ELi64ELi8ES3_EELb1ELb1ELb0ELb0ELb0ELb1ELb0ELb0EEEvNS_16Flash_fwd_paramsE,"",@"SHT_CUDA_INFO"
	.sectionflags	@""
	.align	4


	//----- nvinfo : EIATTR_CUDA_API_VERSION
	.align		4
        /*0000*/ 	.byte	0x04, 0x37
        /*0002*/ 	.short	(.L_384 - .L_383)
.L_383:
        /*0004*/ 	.word	0x00000082


	//----- nvinfo : EIATTR_SW2861232_WAR
	.align		4
.L_384:
        /*0008*/ 	.byte	0x01, 0x35
	.zero		2


	//----- nvinfo : EIATTR_PARAM_CBANK
	.align		4
        /*000c*/ 	.byte	0x04, 0x0a
        /*000e*/ 	.short	(.L_386 - .L_385)
	.align		4
.L_385:
        /*0010*/ 	.word	index@(.nv.constant0._ZN5flash16flash_fwd_kernelI23Flash_fwd_kernel_traitsILi256ELi128ELi64ELi8ELb0ELb0EN7cutlass6half_tE19Flash_kernel_traitsILi256ELi128ELi64ELi8ES3_EELb1ELb1ELb0ELb0ELb0ELb1ELb0ELb0EEEvNS_16Flash_fwd_paramsE)
        /*0014*/ 	.short	0x0160
        /*0016*/ 	.short	0x01d0


	//----- nvinfo : EIATTR_CBANK_PARAM_SIZE
	.align		4
.L_386:
        /*0018*/ 	.byte	0x03, 0x19
        /*001a*/ 	.short	0x01d0


	//----- nvinfo : EIATTR_KPARAM_INFO
	.align		4
        /*001c*/ 	.byte	0x04, 0x17
        /*001e*/ 	.short	(.L_388 - .L_387)
.L_387:
        /*0020*/ 	.word	0x00000000
        /*0024*/ 	.short	0x0000
        /*0026*/ 	.short	0x0000
        /*0028*/ 	.byte	0x00, 0xf0, 0x41, 0x07


	//----- nvinfo : EIATTR_MAXREG_COUNT
	.align		4
.L_388:
        /*002c*/ 	.byte	0x03, 0x1b
        /*002e*/ 	.short	0x00ff


	//----- nvinfo : EIATTR_NUM_BARRIERS
	.align		4
        /*0030*/ 	.byte	0x02, 0x4c
        /*0032*/ 	.byte	0x01
	.zero		1


	//----- nvinfo : EIATTR_ANNOTATIONS
	.align		4
        /*0034*/ 	.byte	0x04, 0x55
        /*0036*/ 	.short	(.L_390 - .L_389)


	//   ....[0]....
.L_389:
        /* <DEDUP_REMOVED lines=23> */


	//----- nvinfo : EIATTR_MERCURY_ISA_VERSION
	.align		4
.L_390:
        /*0198*/ 	.byte	0x03, 0x5f
        /*019a*/ 	.short	0x0000


	//----- nvinfo : EIATTR_COOP_GROUP_MASK_REGIDS
	.align		4
        /*019c*/ 	.byte	0x04, 0x29
        /*019e*/ 	.short	(.L_392 - .L_391)


	//   ....[0]....
.L_391:
        /*01a0*/ 	.word	0xffffffff


	//   ....[1]....
        /*01a4*/ 	.word	0xffffffff


	//   ....[2]....
        /*01a8*/ 	.word	0xffffffff


	//   ....[3]....
        /*01ac*/ 	.word	0xffffffff


	//   ....[4]....
        /*01b0*/ 	.word	0xffffffff


	//   ....[5]....
        /*01b4*/ 	.word	0xffffffff


	//   ....[6]....
        /*01b8*/ 	.word	0xffffffff


	//   ....[7]....
        /*01bc*/ 	.word	0xffffffff


	//   ....[8]....
        /*01c0*/ 	.word	0xffffffff


	//   ....[9]....
        /*01c4*/ 	.word	0xffffffff


	//   ....[10]....
        /*01c8*/ 	.word	0xffffffff


	//   ....[11]....
        /*01cc*/ 	.word	0xffffffff


	//   ....[12]....
        /*01d0*/ 	.word	0xffffffff


	//   ....[13]....
        /*01d4*/ 	.word	0xffffffff


	//   ....[14]....
        /*01d8*/ 	.word	0xffffffff


	//   ....[15]....
        /*01dc*/ 	.word	0xffffffff


	//   ....[16]....
        /*01e0*/ 	.word	0xffffffff


	//   ....[17]....
        /*01e4*/ 	.word	0xffffffff


	//   ....[18]....
        /*01e8*/ 	.word	0xffffffff


	//   ....[19]....
        /*01ec*/ 	.word	0xffffffff


	//----- nvinfo : EIATTR_COOP_GROUP_INSTR_OFFSETS
	.align		4
.L_392:
        /*01f0*/ 	.byte	0x04, 0x28
        /*01f2*/ 	.short	(.L_394 - .L_393)


	//   ....[0]....
.L_393:
        /*01f4*/ 	.word	0x00003550


	//   ....[1]....
        /*01f8*/ 	.word	0x000035f0


	//   ....[2]....
        /*01fc*/ 	.word	0x00003610


	//   ....[3]....
        /*0200*/ 	.word	0x000036c0


	//   ....[4]....
        /*0204*/ 	.word	0x00007960


	//   ....[5]....
        /*0208*/ 	.word	0x000079e0


	//   ....[6]....
        /*020c*/ 	.word	0x000079f0


	//   ....[7]....
        /*0210*/ 	.word	0x00007b50


	//   ....[8]....
        /*0214*/ 	.word	0x0000c4b0


	//   ....[9]....
        /*0218*/ 	.word	0x0000c530


	//   ....[10]....
        /*021c*/ 	.word	0x0000c540


	//   ....[11]....
        /*0220*/ 	.word	0x0000c620


	//   ....[12]....
        /*0224*/ 	.word	0x00010bd0


	//   ....[13]....
        /*0228*/ 	.word	0x00010c20


	//   ....[14]....
        /*022c*/ 	.word	0x00010c50


	//   ....[15]....
        /*0230*/ 	.word	0x00010c60


	//   ....[16]....
        /*0234*/ 	.word	0x000131b0


	//   ....[17]....
        /*0238*/ 	.word	0x000131e0


	//   ....[18]....
        /*023c*/ 	.word	0x000132b0


	//   ....[19]....
        /*0240*/ 	.word	0x000132e0


	//----- nvinfo : EIATTR_EXIT_INSTR_OFFSETS
	.align		4
.L_394:
        /*0244*/ 	.byte	0x04, 0x1c
        /*0246*/ 	.short	(.L_396 - .L_395)


	//   ....[0]....
.L_395:
        /*0248*/ 	.word	0x00000730


	//   ....[1]....
        /*024c*/ 	.word	0x00014f00


	//   ....[2]....
        /*0250*/ 	.word	0x00014ff0


	//   ....[3]....
        /*0254*/ 	.word	0x000159d0


	//   ....[4]....
        /*0258*/ 	.word	0x00015a50


	//----- nvinfo : EIATTR_CTAIDZ_USED
	.align		4
.L_396:
        /*025c*/ 	.byte	0x01, 0x04
	.zero		2


	//----- nvinfo : EIATTR_CRS_STACK_SIZE
	.align		4
        /*0260*/ 	.byte	0x04, 0x1e
        /*0262*/ 	.short	(.L_398 - .L_397)
.L_397:
        /*0264*/ 	.word	0x00000000
.L_398:


//--------------------- .nv.info._ZN5flash16flash_fwd_kernelI23Flash_fwd_kernel_traitsILi256ELi128ELi64ELi8ELb0ELb0EN7cutlass6half_tE19Flash_kernel_traitsILi256ELi128ELi64ELi8ES3_EELb0ELb1ELb0ELb0ELb0ELb1ELb1ELb0EEEvNS_16Flash_fwd_paramsE --------------------------
	.section	.nv.info._ZN5flash16flash_fwd_kernelI23Flash_fwd_kernel_traitsILi256ELi128ELi64ELi8ELb0ELb0EN7cutlass6half_tE19Flash_kernel_traitsILi256ELi128ELi64ELi8ES3_EELb0ELb1ELb0ELb0ELb0ELb1ELb1ELb0EEEvNS_16Flash_fwd_paramsE,"",@"SHT_CUDA_INFO"
	.sectionflags	@""
	.align	4


	//----- nvinfo : EIATTR_CUDA_API_VERSION
	.align		4
        /*0000*/ 	.byte	0x04, 0x37
        /*0002*/ 	.short	(.L_400 - .L_399)
.L_399:
        /*0004*/ 	.word	0x00000082


	//----- nvinfo : EIATTR_SW2861232_WAR
	.align		4
.L_400:
        /*0008*/ 	.byte	0x01, 0x35
	.zero		2


	//----- nvinfo : EIATTR_PARAM_CBANK
	.align		4
        /*000c*/ 	.byte	0x04, 0x0a
        /*000e*/ 	.short	(.L_402 - .L_401)
	.align		4
.L_401:
        /*0010*/ 	.word	index@(.nv.constant0._ZN5flash16flash_fwd_kernelI23Flash_fwd_kernel_traitsILi256ELi128ELi64ELi8ELb0ELb0EN7cutlass6half_tE19Flash_kernel_traitsILi256ELi128ELi64ELi8ES3_EELb0ELb1ELb0ELb0ELb0ELb1ELb1ELb0EEEvNS_16Flash_fwd_paramsE)
        /*0014*/ 	.short	0x0160
        /*0016*/ 	.short	0x01d0


	//----- nvinfo : EIATTR_CBANK_PARAM_SIZE
	.align		4
.L_402:
        /*0018*/ 	.byte	0x03, 0x19
        /*001a*/ 	.short	0x01d0


	//----- nvinfo : EIATTR_KPARAM_INFO
	.align		4
        /*001c*/ 	.byte	0x04, 0x17
        /*001e*/ 	.short	(.L_404 - .L_403)
.L_403:
        /*0020*/ 	.word	0x00000000
        /*0024*/ 	.short	0x0000
        /*0026*/ 	.short	0x0000
        /*0028*/ 	.byte	0x00, 0xf0, 0x41, 0x07


	//----- nvinfo : EIATTR_MAXREG_COUNT
	.align		4
.L_404:
        /*002c*/ 	.byte	0x03, 0x1b
        /*002e*/ 	.short	0x00ff


	//----- nvinfo : EIATTR_NUM_BARRIERS
	.align		4
        /*0030*/ 	.byte	0x02, 0x4c
        /*0032*/ 	.byte	0x01
	.zero		1


	//----- nvinfo : EIATTR_ANNOTATIONS
	.align		4
        /*0034*/ 	.byte	0x04, 0x55
        /*0036*/ 	.short	(.L_406 - .L_405)


	//   ....[0]....
.L_405:
        /*0038*/ 	.word	0x00000001
        /*003c*/ 	.byte	0x80, 0x43, 0x00, 0x00, 0x01, 0x00, 0x00, 0x00, 0x40, 0x7c, 0x00, 0x00, 0x01, 0x00, 0x00, 0x00
        /*004c*/ 	.byte	0x10, 0xb5, 0x00, 0x00, 0x01, 0x00, 0x00, 0x00, 0x50, 0xd1, 0x00, 0x00, 0x01, 0x00, 0x00, 0x00
        /*005c*/ 	.byte	0x70, 0xe9, 0x00, 0x00, 0x01, 0x00, 0x00, 0x00, 0xe0, 0xee, 0x00, 0x00


	//----- nvinfo : EIATTR_MERCURY_ISA_VERSION
	.align		4
.L_406:
        /*0068*/ 	.byte	0x03, 0x5f
        /*006a*/ 	.short	0x0000


	//----- nvinfo : EIATTR_COOP_GROUP_MASK_REGIDS
	.align		4
        /*006c*/ 	.byte	0x04, 0x29
        /*006e*/ 	.short	(.L_408 - .L_407)


	//   ....[0]....
.L_407:
        /*0070*/ 	.word	0xffffffff


	//   ....[1]....
        /*0074*/ 	.word	0xffffffff


	//   ....[2]....
        /*0078*/ 	.word	0xffffffff


	//   ....[3]....
        /*007c*/ 	.word	0xffffffff


	//   ....[4]....
        /*0080*/ 	.word	0xffffffff


	//   ....[5]....
        /*0084*/ 	.word	0xffffffff


	//   ....[6]....
        /*0088*/ 	.word	0xffffffff


	//   ....[7]....
        /*008c*/ 	.word	0xffffffff


	//   ....[8]....
        /*0090*/ 	.word	0xffffffff


	//   ....[9]....
        /*0094*/ 	.word	0xffffffff


	//   ....[10]....
        /*0098*/ 	.word	0xffffffff


	//   ....[11]....
        /*009c*/ 	.word	0xffffffff


	//   ....[12]....
        /*00a0*/ 	.word	0xffffffff


	//   ....[13]....
        /*00a4*/ 	.word	0xffffffff


	//   ....[14]....
        /*00a8*/ 	.word	0xffffffff


	//   ....[15]....
        /*00ac*/ 	.word	0xffffffff


	//   ....[16]....
        /*00b0*/ 	.word	0xffffffff


	//   ....[17]....
        /*00b4*/ 	.word	0xffffffff


	//   ....[18]....
        /*00b8*/ 	.word	0xffffffff


	//   ....[19]....
        /*00bc*/ 	.word	0xffffffff


	//----- nvinfo : EIATTR_COOP_GROUP_INSTR_OFFSETS
	.align		4
.L_408:
        /*00c0*/ 	.byte	0x04, 0x28
        /*00c2*/ 	.short	(.L_410 - .L_409)


	//   ....[0]....
.L_409:
        /*00c4*/ 	.word	0x00003510


	//   ....[1]....
        /*00c8*/ 	.word	0x00003530


	//   ....[2]....
        /*00cc*/ 	.word	0x000035d0


	//   ....[3]....
        /*00d0*/ 	.word	0x000035e0


	//   ....[4]....
        /*00d4*/ 	.word	0x00006570


	//   ....[5]....
        /*00d8*/ 	.word	0x00006580


	//   ....[6]....
        /*00dc*/ 	.word	0x000065b0


	//   ....[7]....
        /*00e0*/ 	.word	0x000065c0


	//   ....[8]....
        /*00e4*/ 	.word	0x00009e60


	//   ....[9]....
        /*00e8*/ 	.word	0x00009e70


	//   ....[10]....
        /*00ec*/ 	.word	0x00009ea0


	//   ....[11]....
        /*00f0*/ 	.word	0x00009eb0


	//   ....[12]....
        /*00f4*/ 	.word	0x0000d290


	//   ....[13]....
        /*00f8*/ 	.word	0x0000d2a0


	//   ....[14]....
        /*00fc*/ 	.word	0x0000d2c0


	//   ....[15]....
        /*0100*/ 	.word	0x0000d2e0


	//   ....[16]....
        /*0104*/ 	.word	0x0000ef20


	//   ....[17]....
        /*0108*/ 	.word	0x0000f020


	//   ....[18]....
        /*010c*/ 	.word	0x0000f3b0


	//   ....[19]....
        /*0110*/ 	.word	0x0000f3e0


	//----- nvinfo : EIATTR_EXIT_INSTR_OFFSETS
	.align		4
.L_410:
        /*0114*/ 	.byte	0x04, 0x1c
        /*0116*/ 	.short	(.L_412 - .L_411)


	//   ....[0]....
.L_411:
        /*0118*/ 	.word	0x000004e0


	//   ....[1]....
        /*011c*/ 	.word	0x00010c10


	//   ....[2]....
        /*0120*/ 	.word	0x00010d00


	//   ....[3]....
        /*0124*/ 	.word	0x000116d0


	//   ....[4]....
        /*0128*/ 	.word	0x00011750


	//----- nvinfo : EIATTR_CTAIDZ_USED
	.align		4
.L_412:
        /*012c*/ 	.byte	0x01, 0x04
	.zero		2


	//----- nvinfo : EIATTR_CRS_STACK_SIZE
	.align		4
        /*0130*/ 	.byte	0x04, 0x1e
        /*0132*/ 	.short	(.L_414 - .L_413)
.L_413:
        /*0134*/ 	.word	0x00000000
.L_414:


//--------------------- .nv.info._ZN5flash16flash_fwd_kernelI23Flash_fwd_kernel_traitsILi256ELi128ELi64ELi8ELb0ELb0EN7cutlass6half_tE19Flash_kernel_traitsILi256ELi128ELi64ELi8ES3_EELb1ELb1ELb0ELb1ELb0ELb0ELb0ELb0EEEvNS_16Flash_fwd_paramsE --------------------------
	.section	.nv.info._ZN5flash16flash_fwd_kernelI23Flash_fwd_kernel_traitsILi256ELi128ELi64ELi8ELb0ELb0EN7cutlass6half_tE19Flash_kernel_traitsILi256ELi128ELi64ELi8ES3_EELb1ELb1ELb0ELb1ELb0ELb0ELb0ELb0EEEvNS_16Flash_fwd_paramsE,"",@"SHT_CUDA_INFO"
	.sectionflags	@""
	.align	4


	//----- nvinfo : EIATTR_CUDA_API_VERSION
	.align		4
        /*0000*/ 	.byte	0x04, 0x37
        /*0002*/ 	.short	(.L_416 - .L_415)
.L_415:
        /*0004*/ 	.word	0x00000082


	//----- nvinfo : EIATTR_SW2861232_WAR
	.align		4
.L_416:
        /*0008*/ 	.byte	0x01, 0x35
	.zero		2


	//----- nvinfo : EIATTR_PARAM_CBANK
	.align		4
        /*000c*/ 	.byte	0x04, 0x0a
        /*000e*/ 	.short	(.L_418 - .L_417)
	.align		4
.L_417:
        /*0010*/ 	.word	index@(.nv.constant0._ZN5flash16flash_fwd_kernelI23Flash_fwd_kernel_traitsILi256ELi128ELi64ELi8ELb0ELb0EN7cutlass6half_tE19Flash_kernel_traitsILi256ELi128ELi64ELi8ES3_EELb1ELb1ELb0ELb1ELb0ELb0ELb0ELb0EEEvNS_16Flash_fwd_paramsE)
        /*0014*/ 	.short	0x0160
        /*0016*/ 	.short	0x01d0


	//----- nvinfo : EIATTR_CBANK_PARAM_SIZE
	.align		4
.L_418:
        /*0018*/ 	.byte	0x03, 0x19
        /*001a*/ 	.short	0x01d0


	//----- nvinfo : EIATTR_KPARAM_INFO
	.align		4
        /*001c*/ 	.byte	0x04, 0x17
        /*001e*/ 	.short	(.L_420 - .L_419)
.L_419:
        /*0020*/ 	.word	0x00000000
        /*0024*/ 	.short	0x0000
        /*0026*/ 	.short	0x0000
        /*0028*/ 	.byte	0x00, 0xf0, 0x41, 0x07


	//----- nvinfo : EIATTR_MAXREG_COUNT
	.align		4
.L_420:
        /*002c*/ 	.byte	0x03, 0x1b
        /*002e*/ 	.short	0x00ff


	//----- nvinfo : EIATTR_NUM_BARRIERS
	.align		4
        /*0030*/ 	.byte	0x02, 0x4c
        /*0032*/ 	.byte	0x01
	.zero		1


	//----- nvinfo : EIATTR_ANNOTATIONS
	.align		4
        /*0034*/ 	.byte	0x04, 0x55
        /*0036*/ 	.short	(.L_422 - .L_421)


	//   ....[0]....
.L_421:
        /* <DEDUP_REMOVED lines=39> */


	//----- nvinfo : EIATTR_MERCURY_ISA_VERSION
	.align		4
.L_422:
        /*0298*/ 	.byte	0x03, 0x5f
        /*029a*/ 	.short	0x0000


	//----- nvinfo : EIATTR_COOP_GROUP_MASK_REGIDS
	.align		4
        /*029c*/ 	.byte	0x04, 0x29
        /*029e*/ 	.short	(.L_424 - .L_423)


	//   ....[0]....
.L_423:
        /*02a0*/ 	.word	0xffffffff


	//   ....[1]....
        /*02a4*/ 	.word	0xffffffff


	//   ....[2]....
        /*02a8*/ 	.word	0xffffffff


	//   ....[3]....
        /*02ac*/ 	.word	0xffffffff


	//   ....[4]....
        /*02b0*/ 	.word	0xffffffff


	//   ....[5]....
        /*02b4*/ 	.word	0xffffffff


	//   ....[6]....
        /*02b8*/ 	.word	0xffffffff


	//   ....[7]....
        /*02bc*/ 	.word	0xffffffff


	//   ....[8]....
        /*02c0*/ 	.word	0xffffffff


	//   ....[9]....
        /*02c4*/ 	.word	0xffffffff


	//   ....[10]....
        /*02c8*/ 	.word	0xffffffff


	//   ....[11]....
        /*02cc*/ 	.word	0xffffffff


	//   ....[12]....
        /*02d0*/ 	.word	0xffffffff


	//   ....[13]....
        /*02d4*/ 	.word	0xffffffff


	//   ....[14]....
        /*02d8*/ 	.word	0xffffffff


	//   ....[15]....
        /*02dc*/ 	.word	0xffffffff


	//   ....[16]....
        /*02e0*/ 	.word	0xffffffff


	//   ....[17]....
        /*02e4*/ 	.word	0xffffffff


	//   ....[18]....
        /*02e8*/ 	.word	0xffffffff


	//   ....[19]....
        /*02ec*/ 	.word	0xffffffff


	//----- nvinfo : EIATTR_COOP_GROUP_INSTR_OFFSETS
	.align		4
.L_424:
        /*02f0*/ 	.byte	0x04, 0x28
        /*02f2*/ 	.short	(.L_426 - .L_425)


	//   ....[0]....
.L_425:
        /*02f4*/ 	.word	0x00004cf0


	//   ....[1]....
        /*02f8*/ 	.word	0x00004d60


	//   ....[2]....
        /*02fc*/ 	.word	0x00004d80


	//   ....[3]....
        /*0300*/ 	.word	0x00004e30


	//   ....[4]....
        /*0304*/ 	.word	0x000097f0


	//   ....[5]....
        /*0308*/ 	.word	0x00009880


	//   ....[6]....
        /*030c*/ 	.word	0x000098b0


	//   ....[7]....
        /*0310*/ 	.word	0x000098e0


	//   ....[8]....
        /*0314*/ 	.word	0x0000f1c0


	//   ....[9]....
        /*0318*/ 	.word	0x0000f1f0


	//   ....[10]....
        /*031c*/ 	.word	0x0000f310


	//   ....[11]....
        /*0320*/ 	.word	0x0000f380


	//   ....[12]....
        /*0324*/ 	.word	0x000147c0


	//   ....[13]....
        /*0328*/ 	.word	0x000147d0


	//   ....[14]....
        /*032c*/ 	.word	0x000147f0


	//   ....[15]....
        /*0330*/ 	.word	0x00014810


	//   ....[16]....
        /*0334*/ 	.word	0x00016d20


	//   ....[17]....
        /*0338*/ 	.word	0x00016d60


	//   ....[18]....
        /*033c*/ 	.word	0x00016e40


	//   ....[19]....
        /*0340*/ 	.word	0x00016e70


	//----- nvinfo : EIATTR_EXIT_INSTR_OFFSETS
	.align		4
.L_426:
        /*0344*/ 	.byte	0x04, 0x1c
        /*0346*/ 	.short	(.L_428 - .L_427)


	//   ....[0]....
.L_427:
        /*0348*/ 	.word	0x00000730


	//   ....[1]....
        /*034c*/ 	.word	0x00018c50


	//   ....[2]....
        /*0350*/ 	.word	0x00018d70


	//   ....[3]....
        /*0354*/ 	.word	0x00018d90


	//   ....[4]....
        /*0358*/ 	.word	0x00019890


	//   ....[5]....
        /*035c*/ 	.word	0x00019910


	//----- nvinfo : EIATTR_CTAIDZ_USED
	.align		4
.L_428:
        /*0360*/ 	.byte	0x01, 0x04
	.zero		2


	//----- nvinfo : EIATTR_CRS_STACK_SIZE
	.align		4
        /*0364*/ 	.byte	0x04, 0x1e
        /*0366*/ 	.short	(.L_430 - .L_429)
.L_429:
        /*0368*/ 	.word	0x00000000
.L_430:


//--------------------- .nv.info._ZN5flash16flash_fwd_kernelI23Flash_fwd_kernel_traitsILi256ELi128ELi64ELi8ELb0ELb0EN7cutlass6half_tE19Flash_kernel_traitsILi256ELi128ELi64ELi8ES3_EELb1ELb1ELb0ELb0ELb0ELb0ELb0ELb1EEEvNS_16Flash_fwd_paramsE --------------------------
	.section	.nv.info._ZN5flash16flash_fwd_kernelI23Flash_fwd_kernel_traitsILi256ELi128ELi64ELi8ELb0ELb0EN7cutlass6half_tE19Flash_kernel_traitsILi256ELi128ELi64ELi8ES3_EELb1ELb1ELb0ELb0ELb0ELb0ELb0ELb1EEEvNS_16Flash_fwd_paramsE,"",@"SHT_CUDA_INFO"
	.sectionflags	@""
	.align	4


	//----- nvinfo : EIATTR_CUDA_API_VERSION
	.align		4
        /*0000*/ 	.byte	0x04, 0x37
        /*0002*/ 	.short	(.L_432 - .L_431)
.L_431:
        /*0004*/ 	.word	0x00000082


	//----- nvinfo : EIATTR_SW2861232_WAR
	.align		4
.L_432:
        /*0008*/ 	.byte	0x01, 0x35
	.zero		2


	//----- nvinfo : EIATTR_PARAM_CBANK
	.align		4
        /*000c*/ 	.byte	0x04, 0x0a
        /*000e*/ 	.short	(.L_434 - .L_433)
	.align		4
.L_433:
        /*0010*/ 	.word	index@(.nv.constant0._ZN5flash16flash_fwd_kernelI23Flash_fwd_kernel_traitsILi256ELi128ELi64ELi8ELb0ELb0EN7cutlass6half_tE19Flash_kernel_traitsILi256ELi128ELi64ELi8ES3_EELb1ELb1ELb0ELb0ELb0ELb0ELb0ELb1EEEvNS_16Flash_fwd_paramsE)
        /*0014*/ 	.short	0x0160
        /*0016*/ 	.short	0x01d0


	//----- nvinfo : EIATTR_CBANK_PARAM_SIZE
	.align		4
.L_434:
        /*0018*/ 	.byte	0x03, 0x19
        /*001a*/ 	.short	0x01d0


	//----- nvinfo : EIATTR_KPARAM_INFO
	.align		4
        /*001c*/ 	.byte	0x04, 0x17
        /*001e*/ 	.short	(.L_436 - .L_435)
.L_435:
        /*0020*/ 	.word	0x00000000
        /*0024*/ 	.short	0x0000
        /*0026*/ 	.short	0x0000
        /*0028*/ 	.byte	0x00, 0xf0, 0x41, 0x07


	//----- nvinfo : EIATTR_MAXREG_COUNT
	.align		4
.L_436:
        /*002c*/ 	.byte	0x03, 0x1b
        /*002e*/ 	.short	0x00ff


	//----- nvinfo : EIATTR_NUM_BARRIERS
	.align		4
        /*0030*/ 	.byte	0x02, 0x4c
        /*0032*/ 	.byte	0x01
	.zero		1


	//----- nvinfo : EIATTR_ANNOTATIONS
	.align		4
        /*0034*/ 	.byte	0x04, 0x55
        /*0036*/ 	.short	(.L_438 - .L_437)


	//   ....[0]....
.L_437:
        /* <DEDUP_REMOVED lines=43> */


	//----- nvinfo : EIATTR_MERCURY_ISA_VERSION
	.align		4
.L_438:
        /*02d0*/ 	.byte	0x03, 0x5f
        /*02d2*/ 	.short	0x0000


	//----- nvinfo : EIATTR_COOP_GROUP_MASK_REGIDS
	.align		4
        /*02d4*/ 	.byte	0x04, 0x29
        /*02d6*/ 	.short	(.L_440 - .L_439)


	//   ....[0]....
.L_439:
        /*02d8*/ 	.word	0xffffffff


	//   ....[1]....
        /*02dc*/ 	.word	0xffffffff


	//   ....[2]....
        /*02e0*/ 	.word	0xffffffff


	//   ....[3]....
        /*02e4*/ 	.word	0xffffffff


	//   ....[4]....
        /*02e8*/ 	.word	0xffffffff


	//   ....[5]....
        /*02ec*/ 	.word	0xffffffff


	//   ....[6]....
        /*02f0*/ 	.word	0xffffffff


	//   ....[7]....
        /*02f4*/ 	.word	0xffffffff


	//   ....[8]....
        /*02f8*/ 	.word	0xffffffff


	//   ....[9]....
        /*02fc*/ 	.word	0xffffffff


	//   ....[10]....
        /*0300*/ 	.word	0xffffffff


	//   ....[11]....
        /*0304*/ 	.word	0xffffffff


	//   ....[12]....
        /*0308*/ 	.word	0xffffffff


	//   ....[13]....
        /*030c*/ 	.word	0xffffffff


	//   ....[14]....
        /*0310*/ 	.word	0xffffffff


	//   ....[15]....
        /*0314*/ 	.word	0xffffffff


	//   ....[16]....
        /*0318*/ 	.word	0xffffffff


	//   ....[17]....
        /*031c*/ 	.word	0xffffffff


	//   ....[18]....
        /*0320*/ 	.word	0xffffffff


	//   ....[19]....
        /*0324*/ 	.word	0xffffffff


	//----- nvinfo : EIATTR_COOP_GROUP_INSTR_OFFSETS
	.align		4
.L_440:
        /*0328*/ 	.byte	0x04, 0x28
        /*032a*/ 	.short	(.L_442 - .L_441)


	//   ....[0]....
.L_441:
        /*032c*/ 	.word	0x00004860


	//   ....[1]....
        /*0330*/ 	.word	0x000048a0


	//   ....[2]....
        /*0334*/ 	.word	0x00004960


	//   ....[3]....
        /*0338*/ 	.word	0x00004980


	//   ....[4]....
        /*033c*/ 	.word	0x00009380


	//   ....[5]....
        /*0340*/ 	.word	0x00009390


	//   ....[6]....
        /*0344*/ 	.word	0x000093c0


	//   ....[7]....
        /*0348*/ 	.word	0x000093d0


	//   ....[8]....
        /*034c*/ 	.word	0x0000e990


	//   ....[9]....
        /*0350*/ 	.word	0x0000ea20


	//   ....[10]....
        /*0354*/ 	.word	0x0000eac0


	//   ....[11]....
        /*0358*/ 	.word	0x0000eb10


	//   ....[12]....
        /*035c*/ 	.word	0x00013ed0


	//   ....[13]....
        /*0360*/ 	.word	0x00013ee0


	//   ....[14]....
        /*0364*/ 	.word	0x00013ff0


	//   ....[15]....
        /*0368*/ 	.word	0x00014030


	//   ....[16]....
        /*036c*/ 	.word	0x00017b80


	//   ....[17]....
        /*0370*/ 	.word	0x00017bc0


	//   ....[18]....
        /*0374*/ 	.word	0x00017ce0


	//   ....[19]....
        /*0378*/ 	.word	0x00017d10


	//----- nvinfo : EIATTR_EXIT_INSTR_OFFSETS
	.align		4
.L_442:
        /*037c*/ 	.byte	0x04, 0x1c
        /*037e*/ 	.short	(.L_444 - .L_443)


	//   ....[0]....
.L_443:
        /*0380*/ 	.word	0x000006a0


	//   ....[1]....
        /*0384*/ 	.word	0x00019aa0


	//   ....[2]....
        /*0388*/ 	.word	0x00019bc0


	//   ....[3]....
        /*038c*/ 	.word	0x00019be0


	//   ....[4]....
        /*0390*/ 	.word	0x0001a6f0


	//   ....[5]....
        /*0394*/ 	.word	0x0001a770


	//----- nvinfo : EIATTR_CTAIDZ_USED
	.align		4
.L_444:
        /*0398*/ 	.byte	0x01, 0x04
	.zero		2


	//----- nvinfo : EIATTR_CRS_STACK_SIZE
	.align		4
        /*039c*/ 	.byte	0x04, 0x1e
        /*039e*/ 	.short	(.L_446 - .L_445)
.L_445:
        /*03a0*/ 	.word	0x00000000
.L_446:


//--------------------- .nv.info._ZN5flash16flash_fwd_kernelI23Flash_fwd_kernel_traitsILi256ELi128ELi64ELi8ELb0ELb0EN7cutlass6half_tE19Flash_kernel_traitsILi256ELi128ELi64ELi8ES3_EELb0ELb1ELb0ELb0ELb0ELb0ELb1ELb0EEEvNS_16Flash_fwd_paramsE --------------------------
	.section	.nv.info._ZN5flash16flash_fwd_kernelI23Flash_fwd_kernel_traitsILi256ELi128ELi64ELi8ELb0ELb0EN7cutlass6half_tE19Flash_kernel_traitsILi256ELi128ELi64ELi8ES3_EELb0ELb1ELb0ELb0ELb0ELb0ELb1ELb0EEEvNS_16Flash_fwd_paramsE,"",@"SHT_CUDA_INFO"
	.sectionflags	@""
	.align	4


	//----- nvinfo : EIATTR_CUDA_API_VERSION
	.align		4
        /*0000*/ 	.byte	0x04, 0x37
        /*0002*/ 	.short	(.L_448 - .L_447)
.L_447:
        /*0004*/ 	.word	0x00000082


	//----- nvinfo : EIATTR_SW2861232_WAR
	.align		4
.L_448:
        /*0008*/ 	.byte	0x01, 0x35
	.zero		2


	//----- nvinfo : EIATTR_PARAM_CBANK
	.align		4
        /*000c*/ 	.byte	0x04, 0x0a
        /*000e*/ 	.short	(.L_450 - .L_449)
	.align		4
.L_449:
        /*0010*/ 	.word	index@(.nv.constant0._ZN5flash16flash_fwd_kernelI23Flash_fwd_kernel_traitsILi256ELi128ELi64ELi8ELb0ELb0EN7cutlass6half_tE19Flash_kernel_traitsILi256ELi128ELi64ELi8ES3_EELb0ELb1ELb0ELb0ELb0ELb0ELb1ELb0EEEvNS_16Flash_fwd_paramsE)
        /*0014*/ 	.short	0x0160
        /*0016*/ 	.short	0x01d0


	//----- nvinfo : EIATTR_CBANK_PARAM_SIZE
	.align		4
.L_450:
        /*0018*/ 	.byte	0x03, 0x19
        /*001a*/ 	.short	0x01d0


	//----- nvinfo : EIATTR_KPARAM_INFO
	.align		4
        /*001c*/ 	.byte	0x04, 0x17
        /*001e*/ 	.short	(.L_452 - .L_451)
.L_451:
        /*0020*/ 	.word	0x00000000
        /*0024*/ 	.short	0x0000
        /*0026*/ 	.short	0x0000
        /*0028*/ 	.byte	0x00, 0xf0, 0x41, 0x07


	//----- nvinfo : EIATTR_MAXREG_COUNT
	.align		4
.L_452:
        /*002c*/ 	.byte	0x03, 0x1b
        /*002e*/ 	.short	0x00ff


	//----- nvinfo : EIATTR_NUM_BARRIERS
	.align		4
        /*0030*/ 	.byte	0x02, 0x4c
        /*0032*/ 	.byte	0x01
	.zero		1


	//----- nvinfo : EIATTR_ANNOTATIONS
	.align		4
        /*0034*/ 	.byte	0x04, 0x55
        /*0036*/ 	.short	(.L_454 - .L_453)


	//   ....[0]....
.L_453:
        /*0038*/ 	.word	0x00000001
        /*003c*/ 	.byte	0xf0, 0x58, 0x00, 0x00, 0x01, 0x00, 0x00, 0x00, 0x10, 0x99, 0x00, 0x00, 0x01, 0x00, 0x00, 0x00
        /*004c*/ 	.byte	0x50, 0xd7, 0x00, 0x00, 0x01, 0x00, 0x00, 0x00, 0xa0, 0xda, 0x00, 0x00, 0x01, 0x00, 0x00, 0x00
        /*005c*/ 	.byte	0xc0, 0xda, 0x00, 0x00, 0x01, 0x00, 0x00, 0x00, 0x90, 0xde, 0x00, 0x00, 0x01, 0x00, 0x00, 0x00
        /*006c*/ 	.byte	0xc0, 0xde, 0x00, 0x00, 0x01, 0x00, 0x00, 0x00, 0x90, 0xdf, 0x00, 0x00, 0x01, 0x00, 0x00, 0x00
        /*007c*/ 	.byte	0x30, 0xf3, 0x00, 0x00, 0x01, 0x00, 0x00, 0x00, 0x60, 0x11, 0x01, 0x00, 0x01, 0x00, 0x00, 0x00
        /*008c*/ 	.byte	0x50, 0x15, 0x01, 0x00, 0x01, 0x00, 0x00, 0x00, 0x80, 0x15, 0x01, 0x00


	//----- nvinfo : EIATTR_MERCURY_ISA_VERSION
	.align		4
.L_454:
        /*0098*/ 	.byte	0x03, 0x5f
        /*009a*/ 	.short	0x0000


	//----- nvinfo : EIATTR_COOP_GROUP_MASK_REGIDS
	.align		4
        /*009c*/ 	.byte	0x04, 0x29
        /*009e*/ 	.short	(.L_456 - .L_455)


	//   ....[0]....
.L_455:
        /*00a0*/ 	.word	0xffffffff


	//   ....[1]....
        /*00a4*/ 	.word	0xffffffff


	//   ....[2]....
        /*00a8*/ 	.word	0xffffffff


	//   ....[3]....
        /*00ac*/ 	.word	0xffffffff


	//   ....[4]....
        /*00b0*/ 	.word	0xffffffff


	//   ....[5]....
        /*00b4*/ 	.word	0xffffffff


	//   ....[6]....
        /*00b8*/ 	.word	0xffffffff


	//   ....[7]....
        /*00bc*/ 	.word	0xffffffff


	//   ....[8]....
        /*00c0*/ 	.word	0xffffffff


	//   ....[9]....
        /*00c4*/ 	.word	0xffffffff


	//   ....[10]....
        /*00c8*/ 	.word	0xffffffff


	//   ....[11]....
        /*00cc*/ 	.word	0xffffffff


	//   ....[12]....
        /*00d0*/ 	.word	0xffffffff


	//   ....[13]....
        /*00d4*/ 	.word	0xffffffff


	//   ....[14]....
        /*00d8*/ 	.word	0xffffffff


	//   ....[15]....
        /*00dc*/ 	.word	0xffffffff


	//   ....[16]....
        /*00e0*/ 	.word	0xffffffff


	//   ....[17]....
        /*00e4*/ 	.word	0xffffffff


	//   ....[18]....
        /*00e8*/ 	.word	0xffffffff


	//   ....[19]....
        /*00ec*/ 	.word	0xffffffff


	//----- nvinfo : EIATTR_COOP_GROUP_INSTR_OFFSETS
	.align		4
.L_456:
        /*00f0*/ 	.byte	0x04, 0x28
        /*00f2*/ 	.short	(.L_458 - .L_457)


	//   ....[0]....
.L_457:
        /*00f4*/ 	.word	0x00004780


	//   ....[1]....
        /*00f8*/ 	.word	0x000047a0


	//   ....[2]....
        /*00fc*/ 	.word	0x00004840


	//   ....[3]....
        /*0100*/ 	.word	0x00004850


	//   ....[4]....
        /*0104*/ 	.word	0x00007d40


	//   ....[5]....
        /*0108*/ 	.word	0x00007d50


	//   ....[6]....
        /*010c*/ 	.word	0x00007d80


	//   ....[7]....
        /*0110*/ 	.word	0x00007d90


	//   ....[8]....
        /*0114*/ 	.word	0x0000bbb0


	//   ....[9]....
        /*0118*/ 	.word	0x0000bbc0


	//   ....[10]....
        /*011c*/ 	.word	0x0000bbf0


	//   ....[11]....
        /*0120*/ 	.word	0x0000bc00


	//   ....[12]....
        /*0124*/ 	.word	0x0000f850


	//   ....[13]....
        /*0128*/ 	.word	0x0000f870


	//   ....[14]....
        /*012c*/ 	.word	0x0000f8a0


	//   ....[15]....
        /*0130*/ 	.word	0x0000f8b0


	//   ....[16]....
        /*0134*/ 	.word	0x000115c0


	//   ....[17]....
        /*0138*/ 	.word	0x000116c0


	//   ....[18]....
        /*013c*/ 	.word	0x00011f00


	//   ....[19]....
        /*0140*/ 	.word	0x00011f20


	//----- nvinfo : EIATTR_EXIT_INSTR_OFFSETS
	.align		4
.L_458:
        /*0144*/ 	.byte	0x04, 0x1c
        /*0146*/ 	.short	(.L_460 - .L_459)


	//   ....[0]....
.L_459:
        /*0148*/ 	.word	0x000004d0


	//   ....[1]....
        /*014c*/ 	.word	0x00013450


	//   ....[2]....
        /*0150*/ 	.word	0x00013570


	//   ....[3]....
        /*0154*/ 	.word	0x00013590


	//   ....[4]....
        /*0158*/ 	.word	0x00014090


	//   ....[5]....
        /*015c*/ 	.word	0x00014110


	//----- nvinfo : EIATTR_CTAIDZ_USED
	.align		4
.L_460:
        /*0160*/ 	.byte	0x01, 0x04
	.zero		2


	//----- nvinfo : EIATTR_CRS_STACK_SIZE
	.align		4
        /*0164*/ 	.byte	0x04, 0x1e
        /*0166*/ 	.short	(.L_462 - .L_461)
.L_461:
        /*0168*/ 	.word	0x00000000
.L_462:


//--------------------- .nv.info._ZN5flash16flash_fwd_kernelI23Flash_fwd_kernel_traitsILi256ELi128ELi64ELi8ELb0ELb0EN7cutlass6half_tE19Flash_kernel_traitsILi256ELi128ELi64ELi8ES3_EELb1ELb1ELb0ELb1ELb0ELb0ELb0ELb1EEEvNS_16Flash_fwd_paramsE --------------------------
	.section	.nv.info._ZN5flash16flash_fwd_kernelI23Flash_fwd_kernel_traitsILi256ELi128ELi64ELi8ELb0ELb0EN7cutlass6half_tE19Flash_kernel_traitsILi256ELi128ELi64ELi8ES3_EELb1ELb1ELb0ELb1ELb0ELb0ELb0ELb1EEEvNS_16Flash_fwd_paramsE,"",@"SHT_CUDA_INFO"
	.sectionflags	@""
	.align	4


	//----- nvinfo : EIATTR_CUDA_API_VERSION
	.align		4
        /*0000*/ 	.byte	0x04, 0x37
        /*0002*/ 	.short	(.L_464 - .L_463)
.L_463:
        /*0004*/ 	.word	0x00000082


	//----- nvinfo : EIATTR_SW2861232_WAR
	.align		4
.L_464:
        /*0008*/ 	.byte	0x01, 0x35
	.zero		2


	//----- nvinfo : EIATTR_PARAM_CBANK
	.align		4
        /*000c*/ 	.byte	0x04, 0x0a
        /*000e*/ 	.short	(.L_466 - .L_465)
	.align		4
.L_465:
        /*0010*/ 	.word	index@(.nv.constant0._ZN5flash16flash_fwd_kernelI23Flash_fwd_kernel_traitsILi256ELi128ELi64ELi8ELb0ELb0EN7cutlass6half_tE19Flash_kernel_traitsILi256ELi128ELi64ELi8ES3_EELb1ELb1ELb0ELb1ELb0ELb0ELb0ELb1EEEvNS_16Flash_fwd_paramsE)
        /*0014*/ 	.short	0x0160
        /*0016*/ 	.short	0x01d0


	//----- nvinfo : EIATTR_CBANK_PARAM_SIZE
	.align		4
.L_466:
        /*0018*/ 	.byte	0x03, 0x19
        /*001a*/ 	.short	0x01d0


	//----- nvinfo : EIATTR_KPARAM_INFO
	.align		4
        /*001c*/ 	.byte	0x04, 0x17
        /*001e*/ 	.short	(.L_468 - .L_467)
.L_467:
        /*0020*/ 	.word	0x00000000
        /*0024*/ 	.short	0x0000
        /*0026*/ 	.short	0x0000
        /*0028*/ 	.byte	0x00, 0xf0, 0x41, 0x07


	//----- nvinfo : EIATTR_MAXREG_COUNT
	.align		4
.L_468:
        /*002c*/ 	.byte	0x03, 0x1b
        /*002e*/ 	.short	0x00ff


	//----- nvinfo : EIATTR_NUM_BARRIERS
	.align		4
        /*0030*/ 	.byte	0x02, 0x4c
        /*0032*/ 	.byte	0x01
	.zero		1


	//----- nvinfo : EIATTR_ANNOTATIONS
	.align		4
        /*0034*/ 	.byte	0x04, 0x55
        /*0036*/ 	.short	(.L_470 - .L_469)


	//   ....[0]....
.L_469:
        /* <DEDUP_REMOVED lines=33> */


	//----- nvinfo : EIATTR_MERCURY_ISA_VERSION
	.align		4
.L_470:
        /*0238*/ 	.byte	0x03, 0x5f
        /*023a*/ 	.short	0x0000


	//----- nvinfo : EIATTR_COOP_GROUP_MASK_REGIDS
	.align		4
        /*023c*/ 	.byte	0x04, 0x29
        /*023e*/ 	.short	(.L_472 - .L_471)


	//   ....[0]....
.L_471:
        /*0240*/ 	.word	0xffffffff


	//   ....[1]....
        /*0244*/ 	.word	0xffffffff


	//   ....[2]....
        /*0248*/ 	.word	0xffffffff


	//   ....[3]....
        /*024c*/ 	.word	0xffffffff


	//   ....[4]....
        /*0250*/ 	.word	0xffffffff


	//   ....[5]....
        /*0254*/ 	.word	0xffffffff


	//   ....[6]....
        /*0258*/ 	.word	0xffffffff


	//   ....[7]....
        /*025c*/ 	.word	0xffffffff


	//   ....[8]....
        /*0260*/ 	.word	0xffffffff


	//   ....[9]....
        /*0264*/ 	.word	0xffffffff


	//   ....[10]....
        /*0268*/ 	.word	0xffffffff


	//   ....[11]....
        /*026c*/ 	.word	0xffffffff


	//   ....[12]....
        /*0270*/ 	.word	0xffffffff


	//   ....[13]....
        /*0274*/ 	.word	0xffffffff


	//   ....[14]....
        /*0278*/ 	.word	0xffffffff


	//   ....[15]....
        /*027c*/ 	.word	0xffffffff


	//   ....[16]....
        /*0280*/ 	.word	0xffffffff


	//   ....[17]....
        /*0284*/ 	.word	0xffffffff


	//   ....[18]....
        /*0288*/ 	.word	0xffffffff


	//   ....[19]....
        /*028c*/ 	.word	0xffffffff


	//----- nvinfo : EIATTR_COOP_GROUP_INSTR_OFFSETS
	.align		4
.L_472:
        /*0290*/ 	.byte	0x04, 0x28
        /*0292*/ 	.short	(.L_474 - .L_473)


	//   ....[0]....
.L_473:
        /*0294*/ 	.word	0x00004c70


	//   ....[1]....
        /*0298*/ 	.word	0x00004ca0


	//   ....[2]....
        /*029c*/ 	.word	0x00004dd0


	//   ....[3]....
        /*02a0*/ 	.word	0x00004df0


	//   ....[4]....
        /*02a4*/ 	.word	0x000099a0


	//   ....[5]....
        /*02a8*/ 	.word	0x00009a80


	//   ....[6]....
        /*02ac*/ 	.word	0x00009aa0


	//   ....[7]....
        /*02b0*/ 	.word	0x00009b20


	//   ....[8]....
        /*02b4*/ 	.word	0x0000f090


	//   ....[9]....
        /*02b8*/ 	.word	0x0000f110


	//   ....[10]....
        /*02bc*/ 	.word	0x0000f1b0


	//   ....[11]....
        /*02c0*/ 	.word	0x0000f210


	//   ....[12]....
        /*02c4*/ 	.word	0x00014a50


	//   ....[13]....
        /*02c8*/ 	.word	0x00014a60


	//   ....[14]....
        /*02cc*/ 	.word	0x00014aa0


	//   ....[15]....
        /*02d0*/ 	.word	0x00014ae0


	//   ....[16]....
        /*02d4*/ 	.word	0x00018450


	//   ....[17]....
        /*02d8*/ 	.word	0x00018460


	//   ....[18]....
        /*02dc*/ 	.word	0x000184a0


	//   ....[19]....
        /*02e0*/ 	.word	0x000184c0


	//----- nvinfo : EIATTR_EXIT_INSTR_OFFSETS
	.align		4
.L_474:
        /*02e4*/ 	.byte	0x04, 0x1c
        /*02e6*/ 	.short	(.L_476 - .L_475)


	//   ....[0]....
.L_475:
        /*02e8*/ 	.word	0x00000660


	//   ....[1]....
        /*02ec*/ 	.word	0x0001a0c0


	//   ....[2]....
        /*02f0*/ 	.word	0x0001a1e0


	//   ....[3]....
        /*02f4*/ 	.word	0x0001a200


	//   ....[4]....
        /*02f8*/ 	.word	0x0001ad10


	//   ....[5]....
        /*02fc*/ 	.word	0x0001ad90


	//----- nvinfo : EIATTR_CTAIDZ_USED
	.align		4
.L_476:
        /*0300*/ 	.byte	0x01, 0x04
	.zero		2


	//----- nvinfo : EIATTR_CRS_STACK_SIZE
	.align		4
        /*0304*/ 	.byte	0x04, 0x1e
        /*0306*/ 	.short	(.L_478 - .L_477)
.L_477:
        /*0308*/ 	.word	0x00000000
.L_478:


//--------------------- .nv.info._ZN5flash16flash_fwd_kernelI23Flash_fwd_kernel_traitsILi256ELi128ELi64ELi8ELb0ELb0EN7cutlass6half_tE19Flash_kernel_traitsILi256ELi128ELi64ELi8ES3_EELb0ELb1ELb0ELb1ELb0ELb0ELb1ELb0EEEvNS_16Flash_fwd_paramsE --------------------------
	.section	.nv.info._ZN5flash16flash_fwd_kernelI23Flash_fwd_kernel_traitsILi256ELi128ELi64ELi8ELb0ELb0EN7cutlass6half_tE19Flash_kernel_traitsILi256ELi128ELi64ELi8ES3_EELb0ELb1ELb0ELb1ELb0ELb0ELb1ELb0EEEvNS_16Flash_fwd_paramsE,"",@"SHT_CUDA_INFO"
	.sectionflags	@""
	.align	4


	//----- nvinfo : EIATTR_CUDA_API_VERSION
	.align		4
        /*0000*/ 	.byte	0x04, 0x37
        /*0002*/ 	.short	(.L_480 - .L_479)
.L_479:
        /*0004*/ 	.word	0x00000082


	//----- nvinfo : EIATTR_SW2861232_WAR
	.align		4
.L_480:
        /*0008*/ 	.byte	0x01, 0x35
	.zero		2


	//----- nvinfo : EIATTR_PARAM_CBANK
	.align		4
        /*000c*/ 	.byte	0x04, 0x0a
        /*000e*/ 	.short	(.L_482 - .L_481)
	.align		4
.L_481:
        /*0010*/ 	.word	index@(.nv.constant0._ZN5flash16flash_fwd_kernelI23Flash_fwd_kernel_traitsILi256ELi128ELi64ELi8ELb0ELb0EN7cutlass6half_tE19Flash_kernel_traitsILi256ELi128ELi64ELi8ES3_EELb0ELb1ELb0ELb1ELb0ELb0ELb1ELb0EEEvNS_16Flash_fwd_paramsE)
        /*0014*/ 	.short	0x0160
        /*0016*/ 	.short	0x01d0


	//----- nvinfo : EIATTR_CBANK_PARAM_SIZE
	.align		4
.L_482:
        /*0018*/ 	.byte	0x03, 0x19
        /*001a*/ 	.short	0x01d0


	//----- nvinfo : EIATTR_KPARAM_INFO
	.align		4
        /*001c*/ 	.byte	0x04, 0x17
        /*001e*/ 	.short	(.L_484 - .L_483)
.L_483:
        /*0020*/ 	.word	0x00000000
        /*0024*/ 	.short	0x0000
        /*0026*/ 	.short	0x0000
        /*0028*/ 	.byte	0x00, 0xf0, 0x41, 0x07


	//----- nvinfo : EIATTR_MAXREG_COUNT
	.align		4
.L_484:
        /*002c*/ 	.byte	0x03, 0x1b
        /*002e*/ 	.short	0x00ff


	//----- nvinfo : EIATTR_NUM_BARRIERS
	.align		4
        /*0030*/ 	.byte	0x02, 0x4c
        /*0032*/ 	.byte	0x01
	.zero		1


	//----- nvinfo : EIATTR_ANNOTATIONS
	.align		4
        /*0034*/ 	.byte	0x04, 0x55
        /*0036*/ 	.short	(.L_486 - .L_485)


	//   ....[0]....
.L_485:
        /* <DEDUP_REMOVED lines=10> */


	//----- nvinfo : EIATTR_MERCURY_ISA_VERSION
	.align		4
.L_486:
        /*00c8*/ 	.byte	0x03, 0x5f
        /*00ca*/ 	.short	0x0000


	//----- nvinfo : EIATTR_COOP_GROUP_MASK_REGIDS
	.align		4
        /*00cc*/ 	.byte	0x04, 0x29
        /*00ce*/ 	.short	(.L_488 - .L_487)


	//   ....[0]....
.L_487:
        /*00d0*/ 	.word	0xffffffff


	//   ....[1]....
        /*00d4*/ 	.word	0xffffffff


	//   ....[2]....
        /*00d8*/ 	.word	0xffffffff


	//   ....[3]....
        /*00dc*/ 	.word	0xffffffff


	//   ....[4]....
        /*00e0*/ 	.word	0xffffffff


	//   ....[5]....
        /*00e4*/ 	.word	0xffffffff


	//   ....[6]....
        /*00e8*/ 	.word	0xffffffff


	//   ....[7]....
        /*00ec*/ 	.word	0xffffffff


	//   ....[8]....
        /*00f0*/ 	.word	0xffffffff


	//   ....[9]....
        /*00f4*/ 	.word	0xffffffff


	//   ....[10]....
        /*00f8*/ 	.word	0xffffffff


	//   ....[11]....
        /*00fc*/ 	.word	0xffffffff


	//   ....[12]....
        /*0100*/ 	.word	0xffffffff


	//   ....[13]....
        /*0104*/ 	.word	0xffffffff


	//   ....[14]....
        /*0108*/ 	.word	0xffffffff


	//   ....[15]....
        /*010c*/ 	.word	0xffffffff


	//   ....[16]....
        /*0110*/ 	.word	0xffffffff


	//   ....[17]....
        /*0114*/ 	.word	0xffffffff


	//   ....[18]....
        /*0118*/ 	.word	0xffffffff


	//   ....[19]....
        /*011c*/ 	.word	0xffffffff


	//----- nvinfo : EIATTR_COOP_GROUP_INSTR_OFFSETS
	.align		4
.L_488:
        /*0120*/ 	.byte	0x04, 0x28
        /*0122*/ 	.short	(.L_490 - .L_489)


	//   ....[0]....
.L_489:
        /*0124*/ 	.word	0x00004bf0


	//   ....[1]....
        /*0128*/ 	.word	0x00004c10


	//   ....[2]....
        /*012c*/ 	.word	0x00004cb0


	//   ....[3]....
        /*0130*/ 	.word	0x00004cc0


	//   ....[4]....
        /*0134*/ 	.word	0x000084b0


	//   ....[5]....
        /*0138*/ 	.word	0x000084c0


	//   ....[6]....
        /*013c*/ 	.word	0x000084f0


	//   ....[7]....
        /*0140*/ 	.word	0x00008500


	//   ....[8]....
        /*0144*/ 	.word	0x0000c5e0


	//   ....[9]....
        /*0148*/ 	.word	0x0000c610


	//   ....[10]....
        /*014c*/ 	.word	0x0000c630


	//   ....[11]....
        /*0150*/ 	.word	0x0000c650


	//   ....[12]....
        /*0154*/ 	.word	0x000106b0


	//   ....[13]....
        /*0158*/ 	.word	0x000106c0


	//   ....[14]....
        /*015c*/ 	.word	0x000106e0


	//   ....[15]....
        /*0160*/ 	.word	0x00010700


	//   ....[16]....
        /*0164*/ 	.word	0x000126f0


	//   ....[17]....
        /*0168*/ 	.word	0x00012700


	//   ....[18]....
        /*016c*/ 	.word	0x00012730


	//   ....[19]....
        /*0170*/ 	.word	0x00012750


	//----- nvinfo : EIATTR_EXIT_INSTR_OFFSETS
	.align		4
.L_490:
        /*0174*/ 	.byte	0x04, 0x1c
        /*0176*/ 	.short	(.L_492 - .L_491)


	//   ....[0]....
.L_491:
        /*0178*/ 	.word	0x000004d0


	//   ....[1]....
        /*017c*/ 	.word	0x000142d0


	//   ....[2]....
        /*0180*/ 	.word	0x000143f0


	//   ....[3]....
        /*0184*/ 	.word	0x00014410


	//   ....[4]....
        /*0188*/ 	.word	0x00014f10


	//   ....[5]....
        /*018c*/ 	.word	0x00014f90


	//----- nvinfo : EIATTR_CTAIDZ_USED
	.align		4
.L_492:
        /*0190*/ 	.byte	0x01, 0x04
	.zero		2


	//----- nvinfo : EIATTR_CRS_STACK_SIZE
	.align		4
        /*0194*/ 	.byte	0x04, 0x1e
        /*0196*/ 	.short	(.L_494 - .L_493)
.L_493:
        /*0198*/ 	.word	0x00000000
.L_494:


//--------------------- .nv.callgraph             --------------------------
	.section	.nv.callgraph,"",@"SHT_CUDA_CALLGRAPH"
	.align	4
	.sectionentsize	8
	.align		4
        /*0000*/ 	.word	0x00000000
	.align		4
        /*0004*/ 	.word	0xffffffff
	.align		4
        /*0008*/ 	.word	0x00000000
	.align		4
        /*000c*/ 	.word	0xfffffffe
	.align		4
        /*0010*/ 	.word	0x00000000
	.align		4
        /*0014*/ 	.word	0xfffffffd
	.align		4
        /*0018*/ 	.word	0x00000000
	.align		4
        /*001c*/ 	.word	0xfffffffc


//--------------------- .nv.rel.action            --------------------------
	.section	.nv.rel.action,"",@"SHT_CUDA_RELOCINFO"
	.align	8
	.sectionentsize	8
        /*0000*/ 	.byte	0x73, 0x00, 0x00, 0x00, 0x00, 0x00, 0x00, 0x00, 0x00, 0x00, 0x00, 0x11, 0x25, 0x00, 0x05, 0x36


//--------------------- .nv.constant4             --------------------------
	.section	.nv.constant4,"a",@progbits
	.align	8
	.align		8
.nv.constant4:
        /*0000*/ 	.dword	_ZN73_INTERNAL_8babfbd3_37_flash_fwd_hdim256_fp16_causal_sm80_cu_c0233546_28464cuda3std3__45__cpo5beginE
	.align		8
        /*0008*/ 	.dword	_ZN73_INTERNAL_8babfbd3_37_flash_fwd_hdim256_fp16_causal_sm80_cu_c0233546_28464cuda3std3__45__cpo3endE
	.align		8
        /*0010*/ 	.dword	_ZN73_INTERNAL_8babfbd3_37_flash_fwd_hdim256_fp16_causal_sm80_cu_c0233546_28464cuda3std3__45__cpo6cbeginE
	.align		8
        /*0018*/ 	.dword	_ZN73_INTERNAL_8babfbd3_37_flash_fwd_hdim256_fp16_causal_sm80_cu_c0233546_28464cuda3std3__45__cpo4cendE
	.align		8
        /*0020*/ 	.dword	_ZN73_INTERNAL_8babfbd3_37_flash_fwd_hdim256_fp16_causal_sm80_cu_c0233546_28464cuda3std3__475_GLOBAL__N__8babfbd3_37_flash_fwd_hdim256_fp16_causal_sm80_cu_c0233546_28466ignoreE
	.align		8
        /*0028*/ 	.dword	_ZN73_INTERNAL_8babfbd3_37_flash_fwd_hdim256_fp16_causal_sm80_cu_c0233546_28464cuda3std3__419piecewise_constructE
	.align		8
        /*0030*/ 	.dword	_ZN73_INTERNAL_8babfbd3_37_flash_fwd_hdim256_fp16_causal_sm80_cu_c0233546_28464cuda3std3__48in_placeE
	.align		8
        /*0038*/ 	.dword	_ZN73_INTERNAL_8babfbd3_37_flash_fwd_hdim256_fp16_causal_sm80_cu_c0233546_28464cuda3std6ranges3__45__cpo4swapE
	.align		8
        /*0040*/ 	.dword	_ZN73_INTERNAL_8babfbd3_37_flash_fwd_hdim256_fp16_causal_sm80_cu_c0233546_28464cuda3std6ranges3__45__cpo9iter_moveE
	.align		8
        /*0048*/ 	.dword	_ZN73_INTERNAL_8babfbd3_37_flash_fwd_hdim256_fp16_causal_sm80_cu_c0233546_28464cute7productE
	.align		8
        /*0050*/ 	.dword	_ZN73_INTERNAL_8babfbd3_37_flash_fwd_hdim256_fp16_causal_sm80_cu_c0233546_28464cute1_E


//--------------------- .nv.constant0._ZN5flash16flash_fwd_kernelI23Flash_fwd_kernel_traitsILi256ELi64ELi64ELi4ELb0ELb0EN7cutlass6half_tE19Flash_kernel_traitsILi256ELi64ELi64ELi4ES3_EELb0ELb1ELb0ELb0ELb0ELb1ELb0ELb0EEEvNS_16Flash_fwd_paramsE --------------------------
	.section	.nv.constant0._ZN5flash16flash_fwd_kernelI23Flash_fwd_kernel_traitsILi256ELi64ELi64ELi4ELb0ELb0EN7cutlass6half_tE19Flash_kernel_traitsILi256ELi64ELi64ELi4ES3_EELb0ELb1ELb0ELb0ELb0ELb1ELb0ELb0EEEvNS_16Flash_fwd_paramsE,"a",@progbits
	.sectionflags	@""
	.align	4
.nv.constant0._ZN5flash16flash_fwd_kernelI23Flash_fwd_kernel_traitsILi256ELi64ELi64ELi4ELb0ELb0EN7cutlass6half_tE19Flash_kernel_traitsILi256ELi64ELi64ELi4ES3_EELb0ELb1ELb0ELb0ELb0ELb1ELb0ELb0EEEvNS_16Flash_fwd_paramsE:
	.zero		816


//--------------------- .nv.constant0._ZN5flash16flash_fwd_kernelI23Flash_fwd_kernel_traitsILi256ELi64ELi64ELi4ELb0ELb0EN7cutlass6half_tE19Flash_kernel_traitsILi256ELi64ELi64ELi4ES3_EELb0ELb1ELb0ELb0ELb0ELb0ELb0ELb0EEEvNS_16Flash_fwd_paramsE --------------------------
	.section	.nv.constant0._ZN5flash16flash_fwd_kernelI23Flash_fwd_kernel_traitsILi256ELi64ELi64ELi4ELb0ELb0EN7cutlass6half_tE19Flash_kernel_traitsILi256ELi64ELi64ELi4ES3_EELb0ELb1ELb0ELb0ELb0ELb0ELb0ELb0EEEvNS_16Flash_fwd_paramsE,"a",@progbits
	.sectionflags	@""
	.align	4
.nv.constant0._ZN5flash16flash_fwd_kernelI23Flash_fwd_kernel_traitsILi256ELi64ELi64ELi4ELb0ELb0EN7cutlass6half_tE19Flash_kernel_traitsILi256ELi64ELi64ELi4ES3_EELb0ELb1ELb0ELb0ELb0ELb0ELb0ELb0EEEvNS_16Flash_fwd_paramsE:
	.zero		816


//--------------------- .nv.constant0._ZN5flash16flash_fwd_kernelI23Flash_fwd_kernel_traitsILi256ELi64ELi64ELi4ELb0ELb0EN7cutlass6half_tE19Flash_kernel_traitsILi256ELi64ELi64ELi4ES3_EELb0ELb1ELb0ELb1ELb0ELb0ELb0ELb0EEEvNS_16Flash_fwd_paramsE --------------------------
	.section	.nv.constant0._ZN5flash16flash_fwd_kernelI23Flash_fwd_kernel_traitsILi256ELi64ELi64ELi4ELb0ELb0EN7cutlass6half_tE19Flash_kernel_traitsILi256ELi64ELi64ELi4ES3_EELb0ELb1ELb0ELb1ELb0ELb0ELb0ELb0EEEvNS_16Flash_fwd_paramsE,"a",@progbits
	.sectionflags	@""
	.align	4
.nv.constant0._ZN5flash16flash_fwd_kernelI23Flash_fwd_kernel_traitsILi256ELi64ELi64ELi4ELb0ELb0EN7cutlass6half_tE19Flash_kernel_traitsILi256ELi64ELi64ELi4ES3_EELb0ELb1ELb0ELb1ELb0ELb0ELb0ELb0EEEvNS_16Flash_fwd_paramsE:
	.zero		816


//--------------------- .nv.constant0._ZN5flash16flash_fwd_kernelI23Flash_fwd_kernel_traitsILi256ELi128ELi64ELi8ELb0ELb0EN7cutlass6half_tE19Flash_kernel_traitsILi256ELi128ELi64ELi8ES3_EELb0ELb1ELb0ELb0ELb0ELb1ELb0ELb0EEEvNS_16Flash_fwd_paramsE --------------------------
	.section	.nv.constant0._ZN5flash16flash_fwd_kernelI23Flash_fwd_kernel_traitsILi256ELi128ELi64ELi8ELb0ELb0EN7cutlass6half_tE19Flash_kernel_traitsILi256ELi128ELi64ELi8ES3_EELb0ELb1ELb0ELb0ELb0ELb1ELb0ELb0EEEvNS_16Flash_fwd_paramsE,"a",@progbits
	.sectionflags	@""
	.align	4
.nv.constant0._ZN5flash16flash_fwd_kernelI23Flash_fwd_kernel_traitsILi256ELi128ELi64ELi8ELb0ELb0EN7cutlass6half_tE19Flash_kernel_traitsILi256ELi128ELi64ELi8ES3_EELb0ELb1ELb0ELb0ELb0ELb1ELb0ELb0EEEvNS_16Flash_fwd_paramsE:
	.zero		816


//--------------------- .nv.constant0._ZN5flash16flash_fwd_kernelI23Flash_fwd_kernel_traitsILi256ELi128ELi64ELi8ELb0ELb0EN7cutlass6half_tE19Flash_kernel_traitsILi256ELi128ELi64ELi8ES3_EELb0ELb1ELb0ELb0ELb0ELb0ELb0ELb0EEEvNS_16Flash_fwd_paramsE --------------------------
	.section	.nv.constant0._ZN5flash16flash_fwd_kernelI23Flash_fwd_kernel_traitsILi256ELi128ELi64ELi8ELb0ELb0EN7cutlass6half_tE19Flash_kernel_traitsILi256ELi128ELi64ELi8ES3_EELb0ELb1ELb0ELb0ELb0ELb0ELb0ELb0EEEvNS_16Flash_fwd_paramsE,"a",@progbits
	.sectionflags	@""
	.align	4
.nv.constant0._ZN5flash16flash_fwd_kernelI23Flash_fwd_kernel_traitsILi256ELi128ELi64ELi8ELb0ELb0EN7cutlass6half_tE19Flash_kernel_traitsILi256ELi128ELi64ELi8ES3_EELb0ELb1ELb0ELb0ELb0ELb0ELb0ELb0EEEvNS_16Flash_fwd_paramsE:
	.zero		816


//--------------------- .nv.constant0._ZN5flash16flash_fwd_kernelI23Flash_fwd_kernel_traitsILi256ELi128ELi64ELi8ELb0ELb0EN7cutlass6half_tE19Flash_kernel_traitsILi256ELi128ELi64ELi8ES3_EELb0ELb1ELb0ELb1ELb0ELb0ELb0ELb0EEEvNS_16Flash_fwd_paramsE --------------------------
	.section	.nv.constant0._ZN5flash16flash_fwd_kernelI23Flash_fwd_kernel_traitsILi256ELi128ELi64ELi8ELb0ELb0EN7cutlass6half_tE19Flash_kernel_traitsILi256ELi128ELi64ELi8ES3_EELb0ELb1ELb0ELb1ELb0ELb0ELb0ELb0EEEvNS_16Flash_fwd_paramsE,"a",@progbits
	.sectionflags	@""
	.align	4
.nv.constant0._ZN5flash16flash_fwd_kernelI23Flash_fwd_kernel_traitsILi256ELi128ELi64ELi8ELb0ELb0EN7cutlass6half_tE19Flash_kernel_traitsILi256ELi128ELi64ELi8ES3_EELb0ELb1ELb0ELb1ELb0ELb0ELb0ELb0EEEvNS_16Flash_fwd_paramsE:
	.zero		816


//--------------------- .nv.constant0._ZN5flash16flash_fwd_kernelI23Flash_fwd_kernel_traitsILi256ELi64ELi64ELi4ELb0ELb0EN7cutlass6half_tE19Flash_kernel_traitsILi256ELi64ELi64ELi4ES3_EELb1ELb1ELb0ELb0ELb0ELb0ELb0ELb0EEEvNS_16Flash_fwd_paramsE --------------------------
	.section	.nv.constant0._ZN5flash16flash_fwd_kernelI23Flash_fwd_kernel_traitsILi256ELi64ELi64ELi4ELb0ELb0EN7cutlass6half_tE19Flash_kernel_traitsILi256ELi64ELi64ELi4ES3_EELb1ELb1ELb0ELb0ELb0ELb0ELb0ELb0EEEvNS_16Flash_fwd_paramsE,"a",@progbits
	.sectionflags	@""
	.align	4
.nv.constant0._ZN5flash16flash_fwd_kernelI23Flash_fwd_kernel_traitsILi256ELi64ELi64ELi4ELb0ELb0EN7cutlass6half_tE19Flash_kernel_traitsILi256ELi64ELi64ELi4ES3_EELb1ELb1ELb0ELb0ELb0ELb0ELb0ELb0EEEvNS_16Flash_fwd_paramsE:
	.zero		816


//--------------------- .nv.constant0._ZN5flash16flash_fwd_kernelI23Flash_fwd_kernel_traitsILi256ELi64ELi64ELi4ELb0ELb0EN7cutlass6half_tE19Flash_kernel_traitsILi256ELi64ELi64ELi4ES3_EELb1ELb1ELb0ELb0ELb0ELb1ELb0ELb0EEEvNS_16Flash_fwd_paramsE --------------------------
	.section	.nv.constant0._ZN5flash16flash_fwd_kernelI23Flash_fwd_kernel_traitsILi256ELi64ELi64ELi4ELb0ELb0EN7cutlass6half_tE19Flash_kernel_traitsILi256ELi64ELi64ELi4ES3_EELb1ELb1ELb0ELb0ELb0ELb1ELb0ELb0EEEvNS_16Flash_fwd_paramsE,"a",@progbits
	.sectionflags	@""
	.align	4
.nv.constant0._ZN5flash16flash_fwd_kernelI23Flash_fwd_kernel_traitsILi256ELi64ELi64ELi4ELb0ELb0EN7cutlass6half_tE19Flash_kernel_traitsILi256ELi64ELi64ELi4ES3_EELb1ELb1ELb0ELb0ELb0ELb1ELb0ELb0EEEvNS_16Flash_fwd_paramsE:
	.zero		816


//--------------------- .nv.constant0._ZN5flash16flash_fwd_kernelI23Flash_fwd_kernel_traitsILi256ELi64ELi64ELi4ELb0ELb0EN7cutlass6half_tE19Flash_kernel_traitsILi256ELi64ELi64ELi4ES3_EELb0ELb1ELb0ELb0ELb0ELb1ELb1ELb0EEEvNS_16Flash_fwd_paramsE --------------------------
	.section	.nv.constant0._ZN5flash16flash_fwd_kernelI23Flash_fwd_kernel_traitsILi256ELi64ELi64ELi4ELb0ELb0EN7cutlass6half_tE19Flash_kernel_traitsILi256ELi64ELi64ELi4ES3_EELb0ELb1ELb0ELb0ELb0ELb1ELb1ELb0EEEvNS_16Flash_fwd_paramsE,"a",@progbits
	.sectionflags	@""
	.align	4
.nv.constant0._ZN5flash16flash_fwd_kernelI23Flash_fwd_kernel_traitsILi256ELi64ELi64ELi4ELb0ELb0EN7cutlass6half_tE19Flash_kernel_traitsILi256ELi64ELi64ELi4ES3_EELb0ELb1ELb0ELb0ELb0ELb1ELb1ELb0EEEvNS_16Flash_fwd_paramsE:
	.zero		816


//--------------------- .nv.constant0._ZN5flash16flash_fwd_kernelI23Flash_fwd_kernel_traitsILi256ELi64ELi64ELi4ELb0ELb0EN7cutlass6half_tE19Flash_kernel_traitsILi256ELi64ELi64ELi4ES3_EELb1ELb1ELb0ELb1ELb0ELb0ELb0ELb0EEEvNS_16Flash_fwd_paramsE --------------------------
	.section	.nv.constant0._ZN5flash16flash_fwd_kernelI23Flash_fwd_kernel_traitsILi256ELi64ELi64ELi4ELb0ELb0EN7cutlass6half_tE19Flash_kernel_traitsILi256ELi64ELi64ELi4ES3_EELb1ELb1ELb0ELb1ELb0ELb0ELb0ELb0EEEvNS_16Flash_fwd_paramsE,"a",@progbits
	.sectionflags	@""
	.align	4
.nv.constant0._ZN5flash16flash_fwd_kernelI23Flash_fwd_kernel_traitsILi256ELi64ELi64ELi4ELb0ELb0EN7cutlass6half_tE19Flash_kernel_traitsILi256ELi64ELi64ELi4ES3_EELb1ELb1ELb0ELb1ELb0ELb0ELb0ELb0EEEvNS_16Flash_fwd_paramsE:
	.zero		816


//--------------------- .nv.constant0._ZN5flash16flash_fwd_kernelI23Flash_fwd_kernel_traitsILi256ELi64ELi64ELi4ELb0ELb0EN7cutlass6half_tE19Flash_kernel_traitsILi256ELi64ELi64ELi4ES3_EELb1ELb1ELb0ELb0ELb0ELb0ELb0ELb1EEEvNS_16Flash_fwd_paramsE --------------------------
	.section	.nv.constant0._ZN5flash16flash_fwd_kernelI23Flash_fwd_kernel_traitsILi256ELi64ELi64ELi4ELb0ELb0EN7cutlass6half_tE19Flash_kernel_traitsILi256ELi64ELi64ELi4ES3_EELb1ELb1ELb0ELb0ELb0ELb0ELb0ELb1EEEvNS_16Flash_fwd_paramsE,"a",@progbits
	.sectionflags	@""
	.align	4
.nv.constant0._ZN5flash16flash_fwd_kernelI23Flash_fwd_kernel_traitsILi256ELi64ELi64ELi4ELb0ELb0EN7cutlass6half_tE19Flash_kernel_traitsILi256ELi64ELi64ELi4ES3_EELb1ELb1ELb0ELb0ELb0ELb0ELb0ELb1EEEvNS_16Flash_fwd_paramsE:
	.zero		816


//--------------------- .nv.constant0._ZN5flash16flash_fwd_kernelI23Flash_fwd_kernel_traitsILi256ELi64ELi64ELi4ELb0ELb0EN7cutlass6half_tE19Flash_kernel_traitsILi256ELi64ELi64ELi4ES3_EELb0ELb1ELb0ELb0ELb0ELb0ELb1ELb0EEEvNS_16Flash_fwd_paramsE --------------------------
	.section	.nv.constant0._ZN5flash16flash_fwd_kernelI23Flash_fwd_kernel_traitsILi256ELi64ELi64ELi4ELb0ELb0EN7cutlass6half_tE19Flash_kernel_traitsILi256ELi64ELi64ELi4ES3_EELb0ELb1ELb0ELb0ELb0ELb0ELb1ELb0EEEvNS_16Flash_fwd_paramsE,"a",@progbits
	.sectionflags	@""
	.align	4
.nv.constant0._ZN5flash16flash_fwd_kernelI23Flash_fwd_kernel_traitsILi256ELi64ELi64ELi4ELb0ELb0EN7cutlass6half_tE19Flash_kernel_traitsILi256ELi64ELi64ELi4ES3_EELb0ELb1ELb0ELb0ELb0ELb0ELb1ELb0EEEvNS_16Flash_fwd_paramsE:
	.zero		816


//--------------------- .nv.constant0._ZN5flash16flash_fwd_kernelI23Flash_fwd_kernel_traitsILi256ELi64ELi64ELi4ELb0ELb0EN7cutlass6half_tE19Flash_kernel_traitsILi256ELi64ELi64ELi4ES3_EELb1ELb1ELb0ELb1ELb0ELb0ELb0ELb1EEEvNS_16Flash_fwd_paramsE --------------------------
	.section	.nv.constant0._ZN5flash16flash_fwd_kernelI23Flash_fwd_kernel_traitsILi256ELi64ELi64ELi4ELb0ELb0EN7cutlass6half_tE19Flash_kernel_traitsILi256ELi64ELi64ELi4ES3_EELb1ELb1ELb0ELb1ELb0ELb0ELb0ELb1EEEvNS_16Flash_fwd_paramsE,"a",@progbits
	.sectionflags	@""
	.align	4
.nv.constant0._ZN5flash16flash_fwd_kernelI23Flash_fwd_kernel_traitsILi256ELi64ELi64ELi4ELb0ELb0EN7cutlass6half_tE19Flash_kernel_traitsILi256ELi64ELi64ELi4ES3_EELb1ELb1ELb0ELb1ELb0ELb0ELb0ELb1EEEvNS_16Flash_fwd_paramsE:
	.zero		816


//--------------------- .nv.constant0._ZN5flash16flash_fwd_kernelI23Flash_fwd_kernel_traitsILi256ELi64ELi64ELi4ELb0ELb0EN7cutlass6half_tE19Flash_kernel_traitsILi256ELi64ELi64ELi4ES3_EELb0ELb1ELb0ELb1ELb0ELb0ELb1ELb0EEEvNS_16Flash_fwd_paramsE --------------------------
	.section	.nv.constant0._ZN5flash16flash_fwd_kernelI23Flash_fwd_kernel_traitsILi256ELi64ELi64ELi4ELb0ELb0EN7cutlass6half_tE19Flash_kernel_traitsILi256ELi64ELi64ELi4ES3_EELb0ELb1ELb0ELb1ELb0ELb0ELb1ELb0EEEvNS_16Flash_fwd_paramsE,"a",@progbits
	.sectionflags	@""
	.align	4
.nv.constant0._ZN5flash16flash_fwd_kernelI23Flash_fwd_kernel_traitsILi256ELi64ELi64ELi4ELb0ELb0EN7cutlass6half_tE19Flash_kernel_traitsILi256ELi64ELi64ELi4ES3_EELb0ELb1ELb0ELb1ELb0ELb0ELb1ELb0EEEvNS_16Flash_fwd_paramsE:
	.zero		816


//--------------------- .nv.constant0._ZN5flash16flash_fwd_kernelI23Flash_fwd_kernel_traitsILi256ELi128ELi64ELi8ELb0ELb0EN7cutlass6half_tE19Flash_kernel_traitsILi256ELi128ELi64ELi8ES3_EELb1ELb1ELb0ELb0ELb0ELb0ELb0ELb0EEEvNS_16Flash_fwd_paramsE --------------------------
	.section	.nv.constant0._ZN5flash16flash_fwd_kernelI23Flash_fwd_kernel_traitsILi256ELi128ELi64ELi8ELb0ELb0EN7cutlass6half_tE19Flash_kernel_traitsILi256ELi128ELi64ELi8ES3_EELb1ELb1ELb0ELb0ELb0ELb0ELb0ELb0EEEvNS_16Flash_fwd_paramsE,"a",@progbits
	.sectionflags	@""
	.align	4
.nv.constant0._ZN5flash16flash_fwd_kernelI23Flash_fwd_kernel_traitsILi256ELi128ELi64ELi8ELb0ELb0EN7cutlass6half_tE19Flash_kernel_traitsILi256ELi128ELi64ELi8ES3_EELb1ELb1ELb0ELb0ELb0ELb0ELb0ELb0EEEvNS_16Flash_fwd_paramsE:
	.zero		816


//--------------------- .nv.constant0._ZN5flash16flash_fwd_kernelI23Flash_fwd_kernel_traitsILi256ELi128ELi64ELi8ELb0ELb0EN7cutlass6half_tE19Flash_kernel_traitsILi256ELi128ELi64ELi8ES3_EELb1ELb1ELb0ELb0ELb0ELb1ELb0ELb0EEEvNS_16Flash_fwd_paramsE --------------------------
	.section	.nv.constant0._ZN5flash16flash_fwd_kernelI23Flash_fwd_kernel_traitsILi256ELi128ELi64ELi8ELb0ELb0EN7cutlass6half_tE19Flash_kernel_traitsILi256ELi128ELi64ELi8ES3_EELb1ELb1ELb0ELb0ELb0ELb1ELb0ELb0EEEvNS_16Flash_fwd_paramsE,"a",@progbits
	.sectionflags	@""
	.align	4
.nv.constant0._ZN5flash16flash_fwd_kernelI23Flash_fwd_kernel_traitsILi256ELi128ELi64ELi8ELb0ELb0EN7cutlass6half_tE19Flash_kernel_traitsILi256ELi128ELi64ELi8ES3_EELb1ELb1ELb0ELb0ELb0ELb1ELb0ELb0EEEvNS_16Flash_fwd_paramsE:
	.zero		816


//--------------------- .nv.constant0._ZN5flash16flash_fwd_kernelI23Flash_fwd_kernel_traitsILi256ELi128ELi64ELi8ELb0ELb0EN7cutlass6half_tE19Flash_kernel_traitsILi256ELi128ELi64ELi8ES3_EELb0ELb1ELb0ELb0ELb0ELb1ELb1ELb0EEEvNS_16Flash_fwd_paramsE --------------------------
	.section	.nv.constant0._ZN5flash16flash_fwd_kernelI23Flash_fwd_kernel_traitsILi256ELi128ELi64ELi8ELb0ELb0EN7cutlass6half_tE19Flash_kernel_traitsILi256ELi128ELi64ELi8ES3_EELb0ELb1ELb0ELb0ELb0ELb1ELb1ELb0EEEvNS_16Flash_fwd_paramsE,"a",@progbits
	.sectionflags	@""
	.align	4
.nv.constant0._ZN5flash16flash_fwd_kernelI23Flash_fwd_kernel_traitsILi256ELi128ELi64ELi8ELb0ELb0EN7cutlass6half_tE19Flash_kernel_traitsILi256ELi128ELi64ELi8ES3_EELb0ELb1ELb0ELb0ELb0ELb1ELb1ELb0EEEvNS_16Flash_fwd_paramsE:
	.zero		816


//--------------------- .nv.constant0._ZN5flash16flash_fwd_kernelI23Flash_fwd_kernel_traitsILi256ELi128ELi64ELi8ELb0ELb0EN7cutlass6half_tE19Flash_kernel_traitsILi256ELi128ELi64ELi8ES3_EELb1ELb1ELb0ELb1ELb0ELb0ELb0ELb0EEEvNS_16Flash_fwd_paramsE --------------------------
	.section	.nv.constant0._ZN5flash16flash_fwd_kernelI23Flash_fwd_kernel_traitsILi256ELi128ELi64ELi8ELb0ELb0EN7cutlass6half_tE19Flash_kernel_traitsILi256ELi128ELi64ELi8ES3_EELb1ELb1ELb0ELb1ELb0ELb0ELb0ELb0EEEvNS_16Flash_fwd_paramsE,"a",@progbits
	.sectionflags	@""
	.align	4
.nv.constant0._ZN5flash16flash_fwd_kernelI23Flash_fwd_kernel_traitsILi256ELi128ELi64ELi8ELb0ELb0EN7cutlass6half_tE19Flash_kernel_traitsILi256ELi128ELi64ELi8ES3_EELb1ELb1ELb0ELb1ELb0ELb0ELb0ELb0EEEvNS_16Flash_fwd_paramsE:
	.zero		816


//--------------------- .nv.constant0._ZN5flash16flash_fwd_kernelI23Flash_fwd_kernel_traitsILi256ELi128ELi64ELi8ELb0ELb0EN7cutlass6half_tE19Flash_kernel_traitsILi256ELi128ELi64ELi8ES3_EELb1ELb1ELb0ELb0ELb0ELb0ELb0ELb1EEEvNS_16Flash_fwd_paramsE --------------------------
	.section	.nv.constant0._ZN5flash16flash_fwd_kernelI23Flash_fwd_kernel_traitsILi256ELi128ELi64ELi8ELb0ELb0EN7cutlass6half_tE19Flash_kernel_traitsILi256ELi128ELi64ELi8ES3_EELb1ELb1ELb0ELb0ELb0ELb0ELb0ELb1EEEvNS_16Flash_fwd_paramsE,"a",@progbits
	.sectionflags	@""
	.align	4
.nv.constant0._ZN5flash16flash_fwd_kernelI23Flash_fwd_kernel_traitsILi256ELi128ELi64ELi8ELb0ELb0EN7cutlass6half_tE19Flash_kernel_traitsILi256ELi128ELi64ELi8ES3_EELb1ELb1ELb0ELb0ELb0ELb0ELb0ELb1EEEvNS_16Flash_fwd_paramsE:
	.zero		816


//--------------------- .nv.constant0._ZN5flash16flash_fwd_kernelI23Flash_fwd_kernel_traitsILi256ELi128ELi64ELi8ELb0ELb0EN7cutlass6half_tE19Flash_kernel_traitsILi256ELi128ELi64ELi8ES3_EELb0ELb1ELb0ELb0ELb0ELb0ELb1ELb0EEEvNS_16Flash_fwd_paramsE --------------------------
	.section	.nv.constant0._ZN5flash16flash_fwd_kernelI23Flash_fwd_kernel_traitsILi256ELi128ELi64ELi8ELb0ELb0EN7cutlass6half_tE19Flash_kernel_traitsILi256ELi128ELi64ELi8ES3_EELb0ELb1ELb0ELb0ELb0ELb0ELb1ELb0EEEvNS_16Flash_fwd_paramsE,"a",@progbits
	.sectionflags	@""
	.align	4
.nv.constant0._ZN5flash16flash_fwd_kernelI23Flash_fwd_kernel_traitsILi256ELi128ELi64ELi8ELb0ELb0EN7cutlass6half_tE19Flash_kernel_traitsILi256ELi128ELi64ELi8ES3_EELb0ELb1ELb0ELb0ELb0ELb0ELb1ELb0EEEvNS_16Flash_fwd_paramsE:
	.zero		816


//--------------------- .nv.constant0._ZN5flash16flash_fwd_kernelI23Flash_fwd_kernel_traitsILi256ELi128ELi64ELi8ELb0ELb0EN7cutlass6half_tE19Flash_kernel_traitsILi256ELi128ELi64ELi8ES3_EELb1ELb1ELb0ELb1ELb0ELb0ELb0ELb1EEEvNS_16Flash_fwd_paramsE --------------------------
	.section	.nv.constant0._ZN5flash16flash_fwd_kernelI23Flash_fwd_kernel_traitsILi256ELi128ELi64ELi8ELb0ELb0EN7cutlass6half_tE19Flash_kernel_traitsILi256ELi128ELi64ELi8ES3_EELb1ELb1ELb0ELb1ELb0ELb0ELb0ELb1EEEvNS_16Flash_fwd_paramsE,"a",@progbits
	.sectionflags	@""
	.align	4
.nv.constant0._ZN5flash16flash_fwd_kernelI23Flash_fwd_kernel_traitsILi256ELi128ELi64ELi8ELb0ELb0EN7cutlass6half_tE19Flash_kernel_traitsILi256ELi128ELi64ELi8ES3_EELb1ELb1ELb0ELb1ELb0ELb0ELb0ELb1EEEvNS_16Flash_fwd_paramsE:
	.zero		816


//--------------------- .nv.constant0._ZN5flash16flash_fwd_kernelI23Flash_fwd_kernel_traitsILi256ELi128ELi64ELi8ELb0ELb0EN7cutlass6half_tE19Flash_kernel_traitsILi256ELi128ELi64ELi8ES3_EELb0ELb1ELb0ELb1ELb0ELb0ELb1ELb0EEEvNS_16Flash_fwd_paramsE --------------------------
	.section	.nv.constant0._ZN5flash16flash_fwd_kernelI23Flash_fwd_kernel_traitsILi256ELi128ELi64ELi8ELb0ELb0EN7cutlass6half_tE19Flash_kernel_traitsILi256ELi128ELi64ELi8ES3_EELb0ELb1ELb0ELb1ELb0ELb0ELb1ELb0EEEvNS_16Flash_fwd_paramsE,"a",@progbits
	.sectionflags	@""
	.align	4
.nv.constant0._ZN5flash16flash_fwd_kernelI23Flash_fwd_kernel_traitsILi256ELi128ELi64ELi8ELb0ELb0EN7cutlass6half_tE19Flash_kernel_traitsILi256ELi128ELi64ELi8ES3_EELb0ELb1ELb0ELb1ELb0ELb0ELb1ELb0EEEvNS_16Flash_fwd_paramsE:
	.zero		816


//--------------------- .text._ZN5flash16flash_fwd_kernelI23Flash_fwd_kernel_traitsILi256ELi64ELi64ELi4ELb0ELb0EN7cutlass6half_tE19Flash_kernel_traitsILi256ELi64ELi64ELi4ES3_EELb0ELb1ELb0ELb0ELb0ELb1ELb0ELb0EEEvNS_16Flash_fwd_paramsE --------------------------
	.section	.text._ZN5flash16flash_fwd_kernelI23Flash_fwd_kernel_traitsILi256ELi64ELi64ELi4ELb0ELb0EN7cutlass6half_tE19Flash_kernel_traitsILi256ELi64ELi64ELi4ES3_EELb0ELb1ELb0ELb0ELb0ELb1ELb0ELb0EEEvNS_16Flash_fwd_paramsE,"ax",@progbits
	.sectioninfo	@"SHI_REGISTERS=254"
	.align	128
        .global         _ZN5flash16flash_fwd_kernelI23Flash_fwd_kernel_traitsILi256ELi64ELi64ELi4ELb0ELb0EN7cutlass6half_tE19Flash_kernel_traitsILi256ELi64ELi64ELi4ES3_EELb0ELb1ELb0ELb0ELb0ELb1ELb0ELb0EEEvNS_16Flash_fwd_paramsE
        .type           _ZN5flash16flash_fwd_kernelI23Flash_fwd_kernel_traitsILi256ELi64ELi64ELi4ELb0ELb0EN7cutlass6half_tE19Flash_kernel_traitsILi256ELi64ELi64ELi4ES3_EELb0ELb1ELb0ELb0ELb0ELb1ELb0ELb0EEEvNS_16Flash_fwd_paramsE,@function
        .size           _ZN5flash16flash_fwd_kernelI23Flash_fwd_kernel_traitsILi256ELi64ELi64ELi4ELb0ELb0EN7cutlass6half_tE19Flash_kernel_traitsILi256ELi64ELi64ELi4ES3_EELb0ELb1ELb0ELb0ELb0ELb1ELb0ELb0EEEvNS_16Flash_fwd_paramsE,(.L_x_1071 - _ZN5flash16flash_fwd_kernelI23Flash_fwd_kernel_traitsILi256ELi64ELi64ELi4ELb0ELb0EN7cutlass6half_tE19Flash_kernel_traitsILi256ELi64ELi64ELi4ES3_EELb0ELb1ELb0ELb0ELb0ELb1ELb0ELb0EEEvNS_16Flash_fwd_paramsE)
        .other          _ZN5flash16flash_fwd_kernelI23Flash_fwd_kernel_traitsILi256ELi64ELi64ELi4ELb0ELb0EN7cutlass6half_tE19Flash_kernel_traitsILi256ELi64ELi64ELi4ES3_EELb0ELb1ELb0ELb0ELb0ELb1ELb0ELb0EEEvNS_16Flash_fwd_paramsE,@"STO_CUDA_ENTRY STV_DEFAULT"
_ZN5flash16flash_fwd_kernelI23Flash_fwd_kernel_traitsILi256ELi64ELi64ELi4ELb0ELb0EN7cutlass6half_tE19Flash_kernel_traitsILi256ELi64ELi64ELi4ES3_EELb0ELb1ELb0ELb0ELb0ELb1ELb0ELb0EEEvNS_16Flash_fwd_paramsE:
.text._ZN5flash16flash_fwd_kernelI23Flash_fwd_kernel_traitsILi256ELi64ELi64ELi4ELb0ELb0EN7cutlass6half_tE19Flash_kernel_traitsILi256ELi64ELi64ELi4ES3_EELb0ELb1ELb0ELb0ELb0ELb1ELb0ELb0EEEvNS_16Flash_fwd_paramsE:
[----:B------:R-:W-:Y:S02]  /*0000*/  MOV R1, c[0x0][0x28] ;  /* 0x00000a0000017a02 */ /* 0x000fe40000000f00 */
[----:B------:R-:W1:Y:S01]  /*0010*/  S2UR UR10, SR_CTAID.Y ;  /* 0x00000000000a79c3 */ /* 0x000e620000002600 */
[----:B------:R-:W-:Y:S02]  /*0020*/  ULDC.64 UR4, c[0x0][0x240] ;  /* 0x0000900000047ab9 */ /* 0x000fe40000000a00 */
[----:B------:R-:W-:Y:S02]  /*0030*/  UISETP.NE.U32.AND UP2, UPT, URZ, UR4, UPT ;  /* 0x000000043f00728c */ /* 0x000fe4000bf45070 */
[----:B------:R-:W-:Y:S02]  /*0040*/  UMOV UR7, 0x4 ;  /* 0x0000000400077882 */ /* 0x000fe40000000000 */
[----:B------:R-:W-:Y:S02]  /*0050*/  UISETP.NE.AND.EX UP2, UPT, URZ, UR5, UPT, UP2 ;  /* 0x000000053f00728c */ /* 0x000fe4000bf45320 */
[----:B------:R-:W-:Y:S02]  /*0060*/  ULDC.64 UR12, c[0x0][0x240] ;  /* 0x00009000000c7ab9 */ /* 0x000fe40000000a00 */
[----:B------:R-:W-:-:S02]  /*0070*/  ULDC.64 UR4, c[0x0][0x250] ;  /* 0x0000940000047ab9 */ /* 0x000fc40000000a00 */
[----:B------:R-:W-:Y:S01]  /*0080*/  PLOP3.LUT P2, PT, PT, PT, UP2, 0x80, 0x0 ;  /* 0x000000000000781c */ /* 0x000fe20003f4f028 */
[----:B------:R-:W-:Y:S02]  /*0090*/  UISETP.NE.U32.AND UP0, UPT, URZ, UR4, UPT ;  /* 0x000000043f00728c */ /* 0x000fe4000bf05070 */
[----:B------:R-:W-:Y:S02]  /*00a0*/  ULDC.64 UR16, c[0x0][0x118] ;  /* 0x0000460000107ab9 */ /* 0x000fe40000000a00 */
[----:B------:R-:W-:Y:S02]  /*00b0*/  UISETP.NE.AND.EX UP0, UPT, URZ, UR5, UPT, UP0 ;  /* 0x000000053f00728c */ /* 0x000fe4000bf05300 */
[----:B------:R-:W-:Y:S02]  /*00c0*/  ULDC.U8 UR6, c[0x0][0x312] ;  /* 0x0000c48000067ab9 */ /* 0x000fe40000000000 */
[----:B------:R-:W-:Y:S02]  /*00d0*/  ULDC.64 UR8, c[0x0][0x248] ;  /* 0x0000920000087ab9 */ /* 0x000fe40000000a00 */
[----:B-1----:R-:W-:Y:S01]  /*00e0*/  UIMAD.WIDE UR12, UR10, UR7, UR12 ;  /* 0x000000070a0c72a5 */ /* 0x002fe2000f8e020c */
[----:B------:R-:W-:Y:S01]  /*00f0*/  PLOP3.LUT P0, PT, PT, PT, UP0, 0x80, 0x0 ;  /* 0x000000000000781c */ /* 0x000fe20003f0f008 */
[----:B------:R-:W-:-:S02]  /*0100*/  ULDC.64 UR4, c[0x0][0x250] ;  /* 0x0000940000047ab9 */ /* 0x000fc40000000a00 */
[----:B------:R-:W-:Y:S02]  /*0110*/  UISETP.NE.AND UP3, UPT, UR6, URZ, UPT ;  /* 0x0000003f0600728c */ /* 0x000fe4000bf65270 */
[----:B------:R-:W-:Y:S01]  /*0120*/  IMAD.U32 R8, RZ, RZ, UR12 ;  /* 0x0000000cff087e24 */ /* 0x000fe2000f8e00ff */
[----:B------:R-:W-:Y:S01]  /*0130*/  UISETP.EQ.U32.AND UP1, UPT, URZ, UR8, UPT ;  /* 0x000000083f00728c */ /* 0x000fe2000bf22070 */
[----:B------:R-:W-:Y:S01]  /*0140*/  IMAD.U32 R9, RZ, RZ, UR13 ;  /* 0x0000000dff097e24 */ /* 0x000fe2000f8e00ff */
[----:B------:R-:W-:Y:S02]  /*0150*/  @UP0 UIMAD.WIDE UR4, UR10, UR7, UR4 ;  /* 0x000000070a0402a5 */ /* 0x000fe4000f8e0204 */
[----:B------:R-:W-:Y:S02]  /*0160*/  UISETP.EQ.OR.EX UP1, UPT, URZ, UR9, !UP3, UP1 ;  /* 0x000000093f00728c */ /* 0x000fe4000df22710 */
[----:B------:R-:W2:Y:S01]  /*0170*/  @P2 LDG.E R7, [R8.64] ;  /* 0x0000001008072981 */ /* 0x000ea2000c1e1900 */
[----:B------:R-:W-:-:S03]  /*0180*/  ULDC.64 UR8, c[0x0][0x248] ;  /* 0x0000920000087ab9 */ /* 0x000fc60000000a00 */
[----:B------:R-:W3:Y:S01]  /*0190*/  @P2 LDG.E R0, [R8.64+0x4] ;  /* 0x0000041008002981 */ /* 0x000ee2000c1e1900 */
[----:B------:R-:W-:Y:S01]  /*01a0*/  MOV R3, UR5 ;  /* 0x0000000500037c02 */ /* 0x000fe20008000f00 */
[----:B------:R-:W-:Y:S01]  /*01b0*/  IMAD.U32 R2, RZ, RZ, UR4 ;  /* 0x00000004ff027e24 */ /* 0x000fe2000f8e00ff */
[----:B------:R-:W-:-:S04]  /*01c0*/  PLOP3.LUT P1, PT, PT, PT, UP1, 0x80, 0x0 ;  /* 0x000000000000781c */ /* 0x000fc80003f2f018 */
[----:B------:R1:W4:Y:S01]  /*01d0*/  @P0 LDG.E R3, [R2.64] ;  /* 0x0000001002030981 */ /* 0x000322000c1e1900 */
[----:B------:R-:W-:-:S06]  /*01e0*/  UIMAD.WIDE UR8, UR10, UR7, UR8 ;  /* 0x000000070a0872a5 */ /* 0x000fcc000f8e0208 */
[----:B------:R-:W-:Y:S01]  /*01f0*/  IMAD.U32 R4, RZ, RZ, UR8 ;  /* 0x00000008ff047e24 */ /* 0x000fe2000f8e00ff */
[----:B------:R-:W-:-:S05]  /*0200*/  MOV R5, UR9 ;  /* 0x0000000900057c02 */ /* 0x000fca0008000f00 */
[----:B------:R-:W5:Y:S01]  /*0210*/  @!P1 LDG.E R6, [R4.64] ;  /* 0x0000001004069981 */ /* 0x000f62000c1e1900 */
[----:B------:R-:W-:Y:S02]  /*0220*/  UMOV UR9, 0xffffffff ;  /* 0xffffffff00097882 */ /* 0x000fe40000000000 */
[----:B------:R-:W-:Y:S01]  /*0230*/  UMOV UR14, URZ ;  /* 0x0000003f000e7c82 */ /* 0x000fe20008000000 */
[----:B-1----:R-:W1:Y:S01]  /*0240*/  S2R R2, SR_TID.X ;  /* 0x0000000000027919 */ /* 0x002e620000002100 */
[----:B------:R-:W-:Y:S01]  /*0250*/  UMOV UR19, 0xffffffff ;  /* 0xffffffff00137882 */ /* 0x000fe20000000000 */
[----:B------:R-:W1:Y:S08]  /*0260*/  S2UR UR12, SR_CTAID.X ;  /* 0x00000000000c79c3 */ /* 0x000e700000002500 */
[----:B------:R-:W1:Y:S08]  /*0270*/  S2UR UR11, SR_CTAID.Z ;  /* 0x00000000000b79c3 */ /* 0x000e700000002700 */
[----:B--2---:R-:W2:Y:S08]  /*0280*/  @P2 R2UR UR9, R7 ;  /* 0x00000000070923c2 */ /* 0x004eb000000e0000 */
[----:B---3--:R-:W2:Y:S08]  /*0290*/  @P2 R2UR UR15, R0 ;  /* 0x00000000000f23c2 */ /* 0x008eb000000e0000 */
[----:B----4-:R3:W4:Y:S01]  /*02a0*/  @P0 R2UR UR14, R3 ;  /* 0x00000000030e03c2 */ /* 0x01072200000e0000 */
[----:B------:R-:W-:-:S04]  /*02b0*/  ISETP.NE.U32.AND P0, PT, RZ, c[0x0][0x248], PT ;  /* 0x00009200ff007a0c */ /* 0x000fc80003f05070 */
[----:B------:R-:W-:-:S03]  /*02c0*/  ISETP.NE.AND.EX P0, PT, RZ, c[0x0][0x24c], PT, P0 ;  /* 0x00009300ff007a0c */ /* 0x000fc60003f05300 */
[----:B-----5:R3:W1:Y:S01]  /*02d0*/  @!P1 R2UR UR19, R6 ;  /* 0x00000000061393c2 */ /* 0x02066200000e0000 */
[----:B--2---:R-:W-:-:S07]  /*02e0*/  @UP2 UIADD3 UR15, UR15, -UR9, URZ ;  /* 0x800000090f0f2290 */ /* 0x004fce000fffe03f */
[----:B------:R-:W-:Y:S02]  /*02f0*/  @!UP2 ULDC UR15, c[0x0][0x214] ;  /* 0x00008500000faab9 */ /* 0x000fe40000000800 */
[----:B-1-34-:R-:W-:Y:S05]  /*0300*/  @!P0 BRA `(.L_x_0) ;  /* 0x0000007000008947 */ /* 0x01afea0003800000 */
[----:B------:R-:W-:-:S13]  /*0310*/  PLOP3.LUT P0, PT, PT, PT, UP3, 0x80, 0x0 ;  /* 0x000000000000781c */ /* 0x000fda0003f0f038 */
[----:B------:R-:W2:Y:S04]  /*0320*/  @P0 LDG.E R0, [R4.64+0x4] ;  /* 0x0000041004000981 */ /* 0x000ea8000c1e1900 */
[----:B------:R-:W3:Y:S01]  /*0330*/  @!P0 LDG.E R3, [R4.64] ;  /* 0x0000001004038981 */ /* 0x000ee2000c1e1900 */
[----:B--2---:R-:W1:Y:S02]  /*0340*/  @P0 R2UR UR6, R0 ;  /* 0x00000000000603c2 */ /* 0x004e6400000e0000 */
[----:B-1----:R-:W-:-:S11]  /*0350*/  @UP3 UIADD3 UR6, UR6, -UR19, URZ ;  /* 0x8000001306063290 */ /* 0x002fd6000fffe03f */
[----:B---3--:R1:W2:Y:S02]  /*0360*/  @!P0 R2UR UR6, R3 ;  /* 0x00000000030683c2 */ /* 0x0082a400000e0000 */
[----:B-12---:R-:W-:Y:S05]  /*0370*/  BRA `(.L_x_1) ;  /* 0x0000001000007947 */ /* 0x006fea0003800000 */
.L_x_0:
[----:B------:R-:W-:Y:S02]  /*0380*/  ULDC UR6, c[0x0][0x218] ;  /* 0x0000860000067ab9 */ /* 0x000fe40000000800 */
.L_x_1:
[----:B------:R-:W-:Y:S02]  /*0390*/  ULDC.64 UR4, c[0x0][0x258] ;  /* 0x0000960000047ab9 */ /* 0x000fe40000000a00 */
[----:B------:R-:W-:-:S04]  /*03a0*/  UISETP.NE.U32.AND UP2, UPT, URZ, UR4, UPT ;  /* 0x000000043f00728c */ /* 0x000fc8000bf45070 */
[----:B------:R-:W-:-:S03]  /*03b0*/  UISETP.NE.AND.EX UP2, UPT, URZ, UR5, UPT, UP2 ;  /* 0x000000053f00728c */ /* 0x000fc6000bf45320 */
[----:B------:R-:W-:-:S03]  /*03c0*/  ULDC.64 UR4, c[0x0][0x258] ;  /* 0x0000960000047ab9 */ /* 0x000fc60000000a00 */
[----:B------:R-:W-:-:S05]  /*03d0*/  PLOP3.LUT P0, PT, PT, PT, UP2, 0x80, 0x0 ;  /* 0x000000000000781c */ /* 0x000fca0003f0f028 */
[----:B------:R-:W-:-:S06]  /*03e0*/  @UP2 UIMAD.WIDE UR4, UR10, UR7, UR4 ;  /* 0x000000070a0422a5 */ /* 0x000fcc000f8e0204 */
[----:B------:R-:W-:Y:S02]  /*03f0*/  IMAD.U32 R4, RZ, RZ, UR4 ;  /* 0x00000004ff047e24 */ /* 0x000fe4000f8e00ff */
[----:B------:R-:W-:Y:S01]  /*0400*/  IMAD.U32 R5, RZ, RZ, UR5 ;  /* 0x00000005ff057e24 */ /* 0x000fe2000f8e00ff */
[----:B------:R-:W-:Y:S02]  /*0410*/  USHF.L.U32 UR12, UR12, 0x6, URZ ;  /* 0x000000060c0c7899 */ /* 0x000fe4000800063f */
[----:B------:R-:W-:Y:S02]  /*0420*/  ULDC.64 UR4, c[0x0][0x268] ;  /* 0x00009a0000047ab9 */ /* 0x000fe40000000a00 */
[----:B------:R-:W2:Y:S01]  /*0430*/  @P0 LDG.E R0, [R4.64] ;  /* 0x0000001004000981 */ /* 0x000ea2000c1e1900 */
[----:B------:R-:W-:Y:S02]  /*0440*/  UISETP.GT.AND UP0, UPT, UR15, UR12, UPT ;  /* 0x0000000c0f00728c */ /* 0x000fe4000bf04270 */
[----:B------:R-:W-:-:S03]  /*0450*/  @!UP2 UISETP.NE.U32.AND UP1, UPT, URZ, UR4, UPT ;  /* 0x000000043f00a28c */ /* 0x000fc6000bf25070 */
[----:B------:R-:W-:Y:S02]  /*0460*/  ULDC UR4, c[0x0][0x21c] ;  /* 0x0000870000047ab9 */ /* 0x000fe40000000800 */
[----:B------:R-:W-:-:S04]  /*0470*/  @!UP2 UISETP.NE.AND.EX UP1, UPT, URZ, UR5, UPT, UP1 ;  /* 0x000000053f00a28c */ /* 0x000fc8000bf25310 */
[----:B------:R-:W-:Y:S01]  /*0480*/  @!UP2 USEL UR4, URZ, UR4, !UP1 ;  /* 0x000000043f04a287 */ /* 0x000fe2000c800000 */
[----:B--2---:R-:W1:Y:S01]  /*0490*/  @P0 R2UR UR13, R0 ;  /* 0x00000000000d03c2 */ /* 0x004e6200000e0000 */
[----:B------:R-:W-:Y:S01]  /*04a0*/  PLOP3.LUT P0, PT, PT, PT, UP0, 0x80, 0x0 ;  /* 0x000000000000781c */ /* 0x000fe20003f0f008 */
[----:B-1----:R-:W-:Y:S02]  /*04b0*/  @UP2 UIADD3 UR13, UR13, -UR14, URZ ;  /* 0x8000000e0d0d2290 */ /* 0x002fe4000fffe03f */
[----:B------:R-:W-:-:S10]  /*04c0*/  @!UP2 UIADD3 UR13, UR4, UR6, -UR14 ;  /* 0x00000006040da290 */ /* 0x000fd4000fffe80e */
[----:B------:R-:W-:Y:S05]  /*04d0*/  @!P0 EXIT ;  /* 0x000000000000894d */ /* 0x000fea0003800000 */
[----:B------:R-:W-:Y:S02]  /*04e0*/  UIADD3 UR4, -UR15, 0x7f, UR12 ;  /* 0x0000007f0f047890 */ /* 0x000fe4000fffe10c */
[----:B------:R-:W-:Y:S02]  /*04f0*/  ULDC UR5, c[0x0][0x2e8] ;  /* 0x0000ba0000057ab9 */ /* 0x000fe40000000800 */
[----:B------:R-:W-:Y:S02]  /*0500*/  UIADD3 UR7, UR13, 0x3f, URZ ;  /* 0x0000003f0d077890 */ /* 0x000fe4000fffe03f */
[----:B------:R-:W-:Y:S02]  /*0510*/  UIADD3 UR5, UR4, UR5, UR13 ;  /* 0x0000000504057290 */ /* 0x000fe4000fffe00d */
[----:B------:R-:W-:Y:S02]  /*0520*/  USHF.R.S32.HI UR6, URZ, 0x1f, UR7 ;  /* 0x0000001f3f067899 */ /* 0x000fe40008011407 */
[----:B------:R-:W-:-:S02]  /*0530*/  USHF.R.S32.HI UR4, URZ, 0x1f, UR5 ;  /* 0x0000001f3f047899 */ /* 0x000fc40008011405 */
[----:B------:R-:W-:Y:S02]  /*0540*/  ULEA.HI UR6, UR6, UR7, URZ, 0x6 ;  /* 0x0000000706067291 */ /* 0x000fe4000f8f303f */
[----:B------:R-:W-:Y:S02]  /*0550*/  ULEA.HI UR4, UR4, UR5, URZ, 0x6 ;  /* 0x0000000504047291 */ /* 0x000fe4000f8f303f */
[----:B------:R-:W-:Y:S02]  /*0560*/  USHF.R.S32.HI UR6, URZ, 0x6, UR6 ;  /* 0x000000063f067899 */ /* 0x000fe40008011406 */
[----:B------:R-:W-:-:S04]  /*0570*/  USHF.R.S32.HI UR4, URZ, 0x6, UR4 ;  /* 0x000000063f047899 */ /* 0x000fc80008011404 */
[----:B------:R-:W-:-:S04]  /*0580*/  UISETP.LT.AND UP0, UPT, UR6, UR4, UPT ;  /* 0x000000040600728c */ /* 0x000fc8000bf01270 */
[----:B------:R-:W-:-:S04]  /*0590*/  USEL UR8, UR6, UR4, UP0 ;  /* 0x0000000406087287 */ /* 0x000fc80008000000 */
[----:B------:R-:W-:-:S06]  /*05a0*/  UISETP.GE.AND UP0, UPT, UR8, 0x1, UPT ;  /* 0x000000010800788c */ /* 0x000fcc000bf06270 */
[----:B------:R-:W-:-:S13]  /*05b0*/  PLOP3.LUT P0, PT, PT, PT, UP0, 0x80, 0x0 ;  /* 0x000000000000781c */ /* 0x000fda0003f0f008 */
[----:B------:R-:W-:Y:S05]  /*05c0*/  @!P0 BRA `(.L_x_2) ;  /* 0x0000c9f000008947 */ /* 0x000fea0003800000 */
[----:B------:R-:W-:Y:S02]  /*05d0*/  UISETP.NE.AND UP1, UPT, UR9, -0x1, UPT ;  /* 0xffffffff0900788c */ /* 0x000fe4000bf25270 */
[----:B------:R-:W-:Y:S02]  /*05e0*/  UISETP.NE.AND UP0, UPT, UR19, -0x1, UPT ;  /* 0xffffffff1300788c */ /* 0x000fe4000bf05270 */
[----:B------:R-:W-:Y:S02]  /*05f0*/  ULDC.64 UR4, c[0x0][0x190] ;  /* 0x0000640000047ab9 */ /* 0x000fe40000000a00 */
[----:B------:R-:W-:Y:S02]  /*0600*/  ULDC.64 UR6, c[0x0][0x178] ;  /* 0x00005e0000067ab9 */ /* 0x000fe40000000a00 */
[----:B------:R-:W-:-:S03]  /*0610*/  PLOP3.LUT P0, PT, PT, PT, UP0, 0x80, 0x0 ;  /* 0x000000000000781c */ /* 0x000fc60003f0f008 */
[----:B------:R-:W-:Y:S02]  /*0620*/  @UP1 UIMAD.WIDE.U32 UR24, UR9, UR4, URZ ;  /* 0x00000004091812a5 */ /* 0x000fe4000f8e003f */
[----:B------:R-:W-:Y:S02]  /*0630*/  @!UP1 USHF.R.S32.HI UR22, URZ, 0x1f, UR10 ;  /* 0x0000001f3f169899 */ /* 0x000fe4000801140a */
[----:B------:R-:W-:Y:S02]  /*0640*/  @UP0 UIADD3 UR23, UR14, UR19, URZ ;  /* 0x000000130e170290 */ /* 0x000fe4000fffe03f */
[----:B------:R-:W-:Y:S02]  /*0650*/  @UP1 UIMAD UR18, UR9, UR5, UR25 ;  /* 0x00000005091212a4 */ /* 0x000fe4000f8e0219 */
[----:B------:R-:W-:Y:S02]  /*0660*/  @!UP1 UIMAD.WIDE.U32 UR20, UR10, UR6, URZ ;  /* 0x000000060a1492a5 */ /* 0x000fe4000f8e003f */
[----:B------:R-:W-:-:S02]  /*0670*/  ULDC.64 UR4, c[0x0][0x198] ;  /* 0x0000660000047ab9 */ /* 0x000fc40000000a00 */
[----:B------:R-:W-:Y:S02]  /*0680*/  @!UP1 UIMAD UR22, UR22, UR6, URZ ;  /* 0x00000006161692a4 */ /* 0x000fe4000f8e023f */
[----:B------:R-:W-:Y:S02]  /*0690*/  @UP0 UIMAD.WIDE.U32 UR26, UR23, UR4, URZ ;  /* 0x00000004171a02a5 */ /* 0x000fe4000f8e003f */
[----:B------:R-:W-:Y:S02]  /*06a0*/  @!UP1 UIMAD UR22, UR10, UR7, UR22 ;  /* 0x000000070a1692a4 */ /* 0x000fe4000f8e0216 */
[----:B------:R-:W-:Y:S02]  /*06b0*/  @UP1 UMOV UR6, UR24 ;  /* 0x0000001800061c82 */ /* 0x000fe40008000000 */
[----:B------:R-:W-:Y:S02]  /*06c0*/  @!UP1 UMOV UR6, UR20 ;  /* 0x0000001400069c82 */ /* 0x000fe40008000000 */
[----:B------:R-:W-:-:S02]  /*06d0*/  @UP0 UIMAD UR7, UR23, UR5, UR27 ;  /* 0x00000005170702a4 */ /* 0x000fc4000f8e021b */
[----:B------:R-:W-:Y:S02]  /*06e0*/  @!UP1 UIADD3 UR18, UR21, UR22, URZ ;  /* 0x0000001615129290 */ /* 0x000fe4000fffe03f */
[----:B------:R-:W-:Y:S01]  /*06f0*/  @UP0 UMOV UR20, UR26 ;  /* 0x0000001a00140c82 */ /* 0x000fe20008000000 */
[----:B------:R-:W-:Y:S05]  /*0700*/  @P0 BRA `(.L_x_3) ;  /* 0x000000d000000947 */ /* 0x000fea0003800000 */
[----:B------:R-:W-:Y:S02]  /*0710*/  USHF.R.S32.HI UR20, URZ, 0x1f, UR14 ;  /* 0x0000001f3f147899 */ /* 0x000fe4000801140e */
[----:B------:R-:W-:Y:S02]  /*0720*/  ULDC.64 UR4, c[0x0][0x198] ;  /* 0x0000660000047ab9 */ /* 0x000fe40000000a00 */
[----:B------:R-:W-:Y:S02]  /*0730*/  UIMAD UR20, UR20, UR4, URZ ;  /* 0x00000004141472a4 */ /* 0x000fe4000f8e023f */
[----:B------:R-:W-:Y:S02]  /*0740*/  UIMAD.WIDE.U32 UR22, UR14, UR4, URZ ;  /* 0x000000040e1672a5 */ /* 0x000fe4000f8e003f */
[----:B------:R-:W-:-:S02]  /*0750*/  UIMAD UR20, UR14, UR5, UR20 ;  /* 0x000000050e1472a4 */ /* 0x000fc4000f8e0214 */
[----:B------:R-:W-:Y:S02]  /*0760*/  USHF.R.S32.HI UR7, URZ, 0x1f, UR10 ;  /* 0x0000001f3f077899 */ /* 0x000fe4000801140a */
[----:B------:R-:W-:Y:S02]  /*0770*/  ULDC.64 UR4, c[0x0][0x180] ;  /* 0x0000600000047ab9 */ /* 0x000fe40000000a00 */
[----:B------:R-:W-:Y:S02]  /*0780*/  UIADD3 UR21, UR23, UR20, URZ ;  /* 0x0000001417157290 */ /* 0x000fe4000fffe03f */
[----:B------:R-:W-:Y:S02]  /*0790*/  UIMAD UR7, UR7, UR4, URZ ;  /* 0x00000004070772a4 */ /* 0x000fe4000f8e023f */
[----:B------:R-:W-:Y:S02]  /*07a0*/  UMOV UR20, UR22 ;  /* 0x0000001600147c82 */ /* 0x000fe40008000000 */
[----:B------:R-:W-:-:S02]  /*07b0*/  UIMAD UR7, UR10, UR5, UR7 ;  /* 0x000000050a0772a4 */ /* 0x000fc4000f8e0207 */
[----:B------:R-:W-:-:S04]  /*07c0*/  UIMAD.WIDE.U32 UR20, UR10, UR4, UR20 ;  /* 0x000000040a1472a5 */ /* 0x000fc8000f8e0014 */
[----:B------:R-:W-:Y:S02]  /*07d0*/  UIADD3 UR7, UR21, UR7, URZ ;  /* 0x0000000715077290 */ /* 0x000fe4000fffe03f */
.L_x_3:
[----:B------:R-:W-:Y:S01]  /*07e0*/  IABS R4, c[0x0][0x1c8] ;  /* 0x0000720000047a13 */ /* 0x000fe20000000000 */
[----:B------:R-:W1:Y:S01]  /*07f0*/  S2R R0, SR_CTAID.Z ;  /* 0x0000000000007919 */ /* 0x000e620000002700 */
[----:B------:R-:W-:Y:S02]  /*0800*/  ULDC UR4, c[0x0][0x1c8] ;  /* 0x0000720000047ab9 */ /* 0x000fe40000000800 */
[----:B------:R-:W2:Y:S01]  /*0810*/  I2F.RP R5, R4 ;  /* 0x0000000400057306 */ /* 0x000ea20000209400 */
[----:B------:R-:W-:Y:S02]  /*0820*/  ULOP3.LUT UR4, UR11, UR4, URZ, 0x3c, !UPT ;  /* 0x000000040b047292 */ /* 0x000fe4000f8e3c3f */
[----:B------:R-:W-:Y:S02]  /*0830*/  @UP0 UIADD3 UR19, UR14, UR19, URZ ;  /* 0x000000130e130290 */ /* 0x000fe4000fffe03f */
[----:B------:R-:W-:Y:S02]  /*0840*/  USHF.R.S32.HI UR21, URZ, 0x1f, UR11 ;  /* 0x0000001f3f157899 */ /* 0x000fe4000801140b */
[----:B------:R-:W-:Y:S01]  /*0850*/  ISETP.LE.AND P1, PT, RZ, UR4, PT ;  /* 0x00000004ff007c0c */ /* 0x000fe2000bf23270 */
[----:B------:R-:W-:-:S02]  /*0860*/  ULDC.64 UR4, c[0x0][0x1a0] ;  /* 0x0000680000047ab9 */ /* 0x000fc40000000a00 */
[----:B------:R-:W-:-:S04]  /*0870*/  @UP0 UIMAD.WIDE.U32 UR22, UR19, UR4, URZ ;  /* 0x00000004131602a5 */ /* 0x000fc8000f8e003f */
[----:B------:R-:W-:Y:S01]  /*0880*/  @UP0 UIMAD UR19, UR19, UR5, UR23 ;  /* 0x00000005131302a4 */ /* 0x000fe2000f8e0217 */
[----:B--2---:R-:W2:Y:S01]  /*0890*/  MUFU.RCP R6, R5 ;  /* 0x0000000500067308 */ /* 0x004ea20000001000 */
[----:B-1----:R-:W-:Y:S02]  /*08a0*/  IABS R0, R0 ;  /* 0x0000000000007213 */ /* 0x002fe40000000000 */
[----:B--2---:R-:W-:-:S05]  /*08b0*/  IADD3 R6, R6, 0xffffffe, RZ ;  /* 0x0ffffffe06067810 */ /* 0x004fca0007ffe0ff */
[----:B------:R-:W1:Y:S02]  /*08c0*/  F2I.FTZ.U32.TRUNC.NTZ R7, R6 ;  /* 0x0000000600077305 */ /* 0x000e64000021f000 */
[----:B-1----:R-:W-:Y:S02]  /*08d0*/  IMAD.MOV R3, RZ, RZ, -R7 ;  /* 0x000000ffff037224 */ /* 0x002fe400078e0a07 */
[----:B------:R-:W-:Y:S02]  /*08e0*/  IMAD.MOV.U32 R6, RZ, RZ, RZ ;  /* 0x000000ffff067224 */ /* 0x000fe400078e00ff */
[----:B------:R-:W-:-:S04]  /*08f0*/  IMAD R3, R3, R4, RZ ;  /* 0x0000000403037224 */ /* 0x000fc800078e02ff */
[----:B------:R-:W-:-:S06]  /*0900*/  IMAD.HI.U32 R3, R7, R3, R6 ;  /* 0x0000000307037227 */ /* 0x000fcc00078e0006 */
[----:B------:R-:W-:-:S04]  /*0910*/  IMAD.HI.U32 R166, R3, R0, RZ ;  /* 0x0000000003a67227 */ /* 0x000fc800078e00ff */
[----:B------:R-:W-:-:S04]  /*0920*/  IMAD.MOV R3, RZ, RZ, -R166 ;  /* 0x000000ffff037224 */ /* 0x000fc800078e0aa6 */
[----:B------:R-:W-:-:S05]  /*0930*/  IMAD R3, R4, R3, R0 ;  /* 0x0000000304037224 */ /* 0x000fca00078e0200 */
[----:B------:R-:W-:-:S13]  /*0940*/  ISETP.GT.U32.AND P2, PT, R4, R3, PT ;  /* 0x000000030400720c */ /* 0x000fda0003f44070 */
[----:B------:R-:W-:Y:S01]  /*0950*/  @!P2 IMAD.IADD R3, R3, 0x1, -R4 ;  /* 0x000000010303a824 */ /* 0x000fe200078e0a04 */
[----:B------:R-:W-:Y:S02]  /*0960*/  @!P2 IADD3 R166, R166, 0x1, RZ ;  /* 0x00000001a6a6a810 */ /* 0x000fe40007ffe0ff */
[----:B------:R-:W-:Y:S02]  /*0970*/  ISETP.NE.AND P2, PT, RZ, c[0x0][0x1c8], PT ;  /* 0x00007200ff007a0c */ /* 0x000fe40003f45270 */
[----:B------:R-:W-:-:S13]  /*0980*/  ISETP.GE.U32.AND P3, PT, R3, R4, PT ;  /* 0x000000040300720c */ /* 0x000fda0003f66070 */
[----:B------:R-:W-:-:S05]  /*0990*/  @P3 IADD3 R166, R166, 0x1, RZ ;  /* 0x00000001a6a63810 */ /* 0x000fca0007ffe0ff */
[----:B------:R-:W-:Y:S01]  /*09a0*/  @!P1 IMAD.MOV R166, RZ, RZ, -R166 ;  /* 0x000000ffffa69224 */ /* 0x000fe200078e0aa6 */
[----:B------:R-:W-:Y:S01]  /*09b0*/  @!P2 LOP3.LUT R166, RZ, c[0x0][0x1c8], RZ, 0x33, !PT ;  /* 0x00007200ffa6aa12 */ /* 0x000fe200078e33ff */
        /* <DEDUP_REMOVED lines=10> */
[----:B------:R-:W-:Y:S02]  /*0a60*/  UIMAD.WIDE.U32 UR22, UR10, UR4, UR22 ;  /* 0x000000040a1672a5 */ /* 0x000fe4000f8e0016 */
[----:B------:R-:W-:-:S04]  /*0a70*/  UIMAD UR5, UR10, UR5, UR14 ;  /* 0x000000050a0572a4 */ /* 0x000fc8000f8e020e */
[----:B------:R-:W-:Y:S02]  /*0a80*/  UIADD3 UR19, UR23, UR5, URZ ;  /* 0x0000000517137290 */ /* 0x000fe4000fffe03f */
.L_x_4:
[----:B------:R-:W-:Y:S01]  /*0a90*/  SHF.R.S32.HI R9, RZ, 0x1f, R2 ;  /* 0x0000001fff097819 */ /* 0x000fe20000011402 */
[----:B------:R-:W1:Y:S01]  /*0aa0*/  S2R R247, SR_CTAID.X ;  /* 0x0000000000f77919 */ /* 0x000e620000002500 */
[----:B------:R-:W-:Y:S01]  /*0ab0*/  UIADD3 UR10, -UR12, UR15, URZ ;  /* 0x0000000f0c0a7290 */ /* 0x000fe2000fffe13f */
[----:B------:R-:W-:Y:S01]  /*0ac0*/  IMAD.SHL.U32 R200, R2, 0x2, RZ ;  /* 0x0000000202c87824 */ /* 0x000fe200078e00ff */
[CC--:B------:R-:W-:Y:S01]  /*0ad0*/  LEA.HI R3, R9.reuse, R2.reuse, RZ, 0x3 ;  /* 0x0000000209037211 */ /* 0x0c0fe200078f18ff */
[----:B------:R-:W2:Y:S01]  /*0ae0*/  S2R R20, SR_CTAID.Z ;  /* 0x0000000000147919 */ /* 0x000ea20000002700 */
[----:B------:R-:W-:Y:S01]  /*0af0*/  ULDC.64 UR4, c[0x0][0x1a8] ;  /* 0x00006a0000047ab9 */ /* 0x000fe20000000a00 */
[----:B------:R-:W-:Y:S01]  /*0b00*/  LEA.HI R80, R9, R2, RZ, 0x5 ;  /* 0x0000000209507211 */ /* 0x000fe200078f28ff */
[----:B------:R-:W-:Y:S01]  /*0b10*/  UIMAD UR4, UR21, UR4, URZ ;  /* 0x00000004150472a4 */ /* 0x000fe2000f8e023f */
[----:B------:R-:W-:Y:S02]  /*0b20*/  SHF.R.S32.HI R14, RZ, 0x3, R3 ;  /* 0x00000003ff0e7819 */ /* 0x000fe40000011403 */
[----:B------:R-:W-:Y:S01]  /*0b30*/  LOP3.LUT R3, R3, 0xfffffff8, RZ, 0xc0, !PT ;  /* 0xfffffff803037812 */ /* 0x000fe200078ec0ff */
[----:B------:R-:W-:Y:S01]  /*0b40*/  UIMAD UR4, UR11, UR5, UR4 ;  /* 0x000000050b0472a4 */ /* 0x000fe2000f8e0204 */
[C---:B------:R-:W-:Y:S01]  /*0b50*/  IADD3 R8, R14.reuse, 0x10, RZ ;  /* 0x000000100e087810 */ /* 0x040fe20007ffe0ff */
[C---:B------:R-:W-:Y:S01]  /*0b60*/  IMAD.SHL.U32 R5, R14.reuse, 0x40, RZ ;  /* 0x000000400e057824 */ /* 0x040fe200078e00ff */
[----:B------:R-:W-:Y:S01]  /*0b70*/  IADD3 R7, R14, 0x20, RZ ;  /* 0x000000200e077810 */ /* 0x000fe20007ffe0ff */
[----:B------:R-:W-:Y:S01]  /*0b80*/  IMAD.IADD R0, R2, 0x1, -R3 ;  /* 0x0000000102007824 */ /* 0x000fe200078e0a03 */
[----:B------:R-:W-:-:S02]  /*0b90*/  SHF.R.S32.HI R15, RZ, 0x1f, R14 ;  /* 0x0000001fff0f7819 */ /* 0x000fc4000001140e */
[----:B------:R-:W-:Y:S01]  /*0ba0*/  ISETP.GE.AND P3, PT, R8, UR10, PT ;  /* 0x0000000a08007c0c */ /* 0x000fe2000bf66270 */
[----:B------:R-:W-:Y:S01]  /*0bb0*/  IMAD.SHL.U32 R244, R0, 0x8, RZ ;  /* 0x0000000800f47824 */ /* 0x000fe200078e00ff */
[----:B------:R-:W-:Y:S01]  /*0bc0*/  ISETP.GE.AND P1, PT, R7, UR10, PT ;  /* 0x0000000a07007c0c */ /* 0x000fe2000bf26270 */
[----:B------:R-:W-:Y:S01]  /*0bd0*/  IMAD R3, R15, c[0x0][0x198], RZ ;  /* 0x000066000f037a24 */ /* 0x000fe200078e02ff */
[C---:B------:R-:W-:Y:S02]  /*0be0*/  IADD3 R235, R14.reuse, 0x30, RZ ;  /* 0x000000300eeb7810 */ /* 0x040fe40007ffe0ff */
[----:B------:R-:W-:Y:S01]  /*0bf0*/  SHF.R.S32.HI R245, RZ, 0x1f, R244 ;  /* 0x0000001ffff57819 */ /* 0x000fe200000114f4 */
[----:B------:R-:W-:Y:S01]  /*0c00*/  IMAD R3, R14, c[0x0][0x19c], R3 ;  /* 0x000067000e037a24 */ /* 0x000fe200078e0203 */
[----:B------:R-:W-:Y:S01]  /*0c10*/  IADD3 R12, P2, R244, UR6, RZ ;  /* 0x00000006f40c7c10 */ /* 0x000fe2000ff5e0ff */
[----:B-1----:R-:W-:Y:S01]  /*0c20*/  IMAD.WIDE R246, R247, 0x40, R14 ;  /* 0x00000040f7f67825 */ /* 0x002fe200078e020e */
[----:B------:R-:W-:-:S02]  /*0c30*/  ISETP.GE.AND P4, PT, R14, UR10, PT ;  /* 0x0000000a0e007c0c */ /* 0x000fc4000bf86270 */
[----:B------:R-:W-:Y:S01]  /*0c40*/  IADD3.X R13, R245, UR18, RZ, P2, !PT ;  /* 0x00000012f50d7c10 */ /* 0x000fe200097fe4ff */
[----:B------:R-:W-:Y:S01]  /*0c50*/  IMAD.WIDE.U32 R10, R14, c[0x0][0x198], R244 ;  /* 0x000066000e0a7a25 */ /* 0x000fe200078e00f4 */
[----:B------:R-:W-:Y:S01]  /*0c60*/  LOP3.LUT R5, R5, 0x1c0, RZ, 0xc0, !PT ;  /* 0x000001c005057812 */ /* 0x000fe200078ec0ff */
[----:B------:R-:W-:Y:S01]  /*0c70*/  UIADD3 UR18, UR8, -0x1, URZ ;  /* 0xffffffff08127890 */ /* 0x000fe2000fffe03f */
[----:B------:R-:W-:Y:S01]  /*0c80*/  ISETP.GE.AND P0, PT, R235, UR10, PT ;  /* 0x0000000aeb007c0c */ /* 0x000fe2000bf06270 */
[----:B--2---:R-:W-:Y:S01]  /*0c90*/  IMAD.WIDE.U32 R20, R20, c[0x0][0x1a8], R12 ;  /* 0x00006a0014147a25 */ /* 0x004fe200078e000c */
[----:B------:R-:W-:Y:S01]  /*0ca0*/  IADD3 R238, P2, R10, UR20, RZ ;  /* 0x000000140aee7c10 */ /* 0x000fe2000ff5e0ff */
[----:B------:R-:W-:Y:S01]  /*0cb0*/  UIMAD UR11, UR18, -0x40, UR13 ;  /* 0xffffffc0120b78a4 */ /* 0x000fe2000f8e020d */
[----:B------:R-:W-:Y:S01]  /*0cc0*/  SHF.R.U32.HI R236, RZ, 0x3, R5 ;  /* 0x00000003ffec7819 */ /* 0x000fe20000011605 */
[--C-:B------:R-:W-:Y:S01]  /*0cd0*/  @!P3 IMAD.MOV.U32 R26, RZ, RZ, R20.reuse ;  /* 0x000000ffff1ab224 */ /* 0x100fe200078e0014 */
[----:B------:R-:W-:Y:S01]  /*0ce0*/  IADD3.X R239, R11, UR7, R3, P2, !PT ;  /* 0x000000070bef7c10 */ /* 0x000fe200097fe403 */
[----:B------:R-:W-:Y:S01]  /*0cf0*/  @!P1 IMAD.MOV.U32 R24, RZ, RZ, R20 ;  /* 0x000000ffff189224 */ /* 0x000fe200078e0014 */
[C---:B------:R-:W-:Y:S01]  /*0d00*/  @!P3 IADD3 R18, P2, R246.reuse, 0x10, RZ ;  /* 0x00000010f612b810 */ /* 0x040fe20007f5e0ff */
[----:B------:R-:W-:Y:S01]  /*0d10*/  ULDC.64 UR6, c[0x0][0x198] ;  /* 0x0000660000067ab9 */ /* 0x000fe20000000a00 */
[C---:B------:R-:W-:Y:S01]  /*0d20*/  @!P1 IADD3 R10, P5, R246.reuse, 0x20, RZ ;  /* 0x00000020f60a9810 */ /* 0x040fe20007fbe0ff */
[----:B------:R-:W-:Y:S01]  /*0d30*/  UMOV UR20, 0x6 ;  /* 0x0000000600147882 */ /* 0x000fe20000000000 */
[----:B------:R-:W-:Y:S01]  /*0d40*/  LOP3.LUT R5, R5, 0x38, R244, 0xf8, !PT ;  /* 0x0000003805057812 */ /* 0x000fe200078ef8f4 */
[--C-:B------:R-:W-:Y:S01]  /*0d50*/  @!P3 IMAD.X R11, RZ, RZ, R247.reuse, P2 ;  /* 0x000000ffff0bb224 */ /* 0x100fe200010e06f7 */
[----:B------:R-:W-:Y:S01]  /*0d60*/  IADD3 R21, R21, UR4, RZ ;  /* 0x0000000415157c10 */ /* 0x000fe2000fffe0ff */
[----:B------:R-:W-:Y:S01]  /*0d70*/  @!P1 IMAD.X R3, RZ, RZ, R247, P5 ;  /* 0x000000ffff039224 */ /* 0x000fe200028e06f7 */
[----:B------:R-:W-:Y:S01]  /*0d80*/  LOP3.LUT R236, R5, R236, RZ, 0x3c, !PT ;  /* 0x000000ec05ec7212 */ /* 0x000fe200078e3cff */
[----:B------:R-:W-:Y:S01]  /*0d90*/  @!P4 IMAD R5, R247, c[0x0][0x190], RZ ;  /* 0x00006400f705ca24 */ /* 0x000fe200078e02ff */
[----:B------:R-:W-:Y:S01]  /*0da0*/  @!P0 IADD3 R16, P2, R246, 0x30, RZ ;  /* 0x00000030f6108810 */ /* 0x000fe20007f5e0ff */
[--C-:B------:R-:W-:Y:S01]  /*0db0*/  @!P3 IMAD.MOV.U32 R27, RZ, RZ, R21.reuse ;  /* 0x000000ffff1bb224 */ /* 0x100fe200078e0015 */
[----:B------:R-:W-:Y:S01]  /*0dc0*/  USHF.L.U32 UR21, UR6, 0x6, URZ ;  /* 0x0000000606157899 */ /* 0x000fe2000800063f */
[--C-:B------:R-:W-:Y:S01]  /*0dd0*/  @!P1 IMAD.MOV.U32 R25, RZ, RZ, R21.reuse ;  /* 0x000000ffff199224 */ /* 0x100fe200078e0015 */
[----:B------:R-:W-:Y:S01]  /*0de0*/  USHF.L.U64.HI UR20, UR6, UR20, UR7 ;  /* 0x0000001406147299 */ /* 0x000fe20008010207 */
[--C-:B------:R-:W-:Y:S01]  /*0df0*/  @!P0 IMAD.MOV.U32 R22, RZ, RZ, R20.reuse ;  /* 0x000000ffff168224 */ /* 0x100fe200078e0014 */
[----:B------:R-:W-:Y:S01]  /*0e00*/  ISETP.GE.AND P5, PT, R8, UR11, PT ;  /* 0x0000000b08007c0c */ /* 0x000fe2000bfa6270 */
[----:B------:R-:W-:Y:S01]  /*0e10*/  @!P0 IMAD.MOV.U32 R23, RZ, RZ, R21 ;  /* 0x000000ffff178224 */ /* 0x000fe200078e0015 */
[----:B------:R-:W-:Y:S01]  /*0e20*/  USHF.R.S32.HI UR14, URZ, 0x1f, UR18 ;  /* 0x0000001f3f0e7899 */ /* 0x000fe20008011412 */
[----:B------:R-:W-:Y:S01]  /*0e30*/  @!P3 IMAD R11, R11, c[0x0][0x190], RZ ;  /* 0x000064000b0bba24 */ /* 0x000fe200078e02ff */
[----:B------:R-:W-:Y:S01]  /*0e40*/  UIMAD UR4, UR20, UR18, URZ ;  /* 0x00000012140472a4 */ /* 0x000fe2000f8e023f */
[----:B------:R-:W-:Y:S01]  /*0e50*/  @!P1 IMAD R3, R3, c[0x0][0x190], RZ ;  /* 0x0000640003039a24 */ /* 0x000fe200078e02ff */
[----:B------:R-:W-:Y:S01]  /*0e60*/  UIMAD.WIDE.U32 UR24, UR6, 0x20, URZ ;  /* 0x00000020061878a5 */ /* 0x000fe2000f8e003f */
[C---:B------:R-:W-:Y:S01]  /*0e70*/  @!P4 IMAD R5, R246.reuse, c[0x0][0x194], R5 ;  /* 0x00006500f605ca24 */ /* 0x040fe200078e0205 */
[----:B------:R-:W-:Y:S01]  /*0e80*/  UIMAD UR4, UR14, UR21, UR4 ;  /* 0x000000150e0472a4 */ /* 0x000fe2000f8e0204 */
[----:B------:R-:W-:Y:S01]  /*0e90*/  @!P4 IMAD.WIDE.U32 R20, R246, c[0x0][0x190], R20 ;  /* 0x00006400f614ca25 */ /* 0x000fe200078e0014 */
[----:B------:R-:W-:-:S03]  /*0ea0*/  LOP3.LUT R200, R200, 0x6, RZ, 0xc0, !PT ;  /* 0x00000006c8c87812 */ /* 0x000fc600078ec0ff */
[----:B------:R-:W-:Y:S02]  /*0eb0*/  @!P3 IMAD R4, R18, c[0x0][0x194], R11 ;  /* 0x000065001204ba24 */ /* 0x000fe400078e020b */
[C---:B------:R-:W-:Y:S02]  /*0ec0*/  @!P1 IMAD R3, R10.reuse, c[0x0][0x194], R3 ;  /* 0x000065000a039a24 */ /* 0x040fe400078e0203 */
[----:B------:R-:W-:Y:S02]  /*0ed0*/  @!P0 IMAD.X R13, RZ, RZ, R247, P2 ;  /* 0x000000ffff0d8224 */ /* 0x000fe400010e06f7 */
[----:B------:R-:W-:Y:S01]  /*0ee0*/  @!P1 IMAD.WIDE.U32 R10, R10, c[0x0][0x190], R24 ;  /* 0x000064000a0a9a25 */ /* 0x000fe200078e0018 */
[----:B------:R-:W-:-:S03]  /*0ef0*/  @!P4 LEA R24, P2, R20, c[0x0][0x160], 0x1 ;  /* 0x000058001418ca11 */ /* 0x000fc600078408ff */
[----:B------:R-:W-:Y:S02]  /*0f00*/  @!P4 IMAD.IADD R5, R21, 0x1, R5 ;  /* 0x000000011505c824 */ /* 0x000fe400078e0205 */
[----:B------:R-:W-:-:S03]  /*0f10*/  @!P3 IMAD.WIDE.U32 R18, R18, c[0x0][0x190], R26 ;  /* 0x000064001212ba25 */ /* 0x000fc600078e001a */
[----:B------:R-:W-:Y:S01]  /*0f20*/  @!P4 LEA.HI.X R25, R20, c[0x0][0x164], R5, 0x1, P2 ;  /* 0x000059001419ca11 */ /* 0x000fe200010f0c05 */
[----:B------:R-:W-:Y:S01]  /*0f30*/  @!P3 IMAD.IADD R4, R19, 0x1, R4 ;  /* 0x000000011304b824 */ /* 0x000fe200078e0204 */
[----:B------:R-:W-:Y:S01]  /*0f40*/  SHF.R.S32.HI R5, RZ, 0x1f, R166 ;  /* 0x0000001fff057819 */ /* 0x000fe200000114a6 */
[----:B------:R-:W-:Y:S01]  /*0f50*/  @!P1 IMAD.IADD R3, R11, 0x1, R3 ;  /* 0x000000010b039824 */ /* 0x000fe200078e0203 */
[C---:B------:R-:W-:Y:S01]  /*0f60*/  @!P3 LEA R26, P2, R18.reuse, c[0x0][0x160], 0x1 ;  /* 0x00005800121aba11 */ /* 0x040fe200078408ff */
[----:B------:R-:W-:Y:S02]  /*0f70*/  @!P0 IMAD R13, R13, c[0x0][0x190], RZ ;  /* 0x000064000d0d8a24 */ /* 0x000fe400078e02ff */
[----:B------:R-:W-:Y:S01]  /*0f80*/  IMAD R243, R5, c[0x0][0x1b0], RZ ;  /* 0x00006c0005f37a24 */ /* 0x000fe200078e02ff */
[----:B------:R-:W-:Y:S01]  /*0f90*/  @!P3 LEA.HI.X R27, R18, c[0x0][0x164], R4, 0x1, P2 ;  /* 0x00005900121bba11 */ /* 0x000fe200010f0c04 */
[----:B------:R-:W-:Y:S01]  /*0fa0*/  IMAD.WIDE.U32 R238, R166, c[0x0][0x1b0], R238 ;  /* 0x00006c00a6ee7a25 */ /* 0x000fe200078e00ee */
[----:B------:R-:W-:-:S03]  /*0fb0*/  @!P1 LEA R20, P2, R10, c[0x0][0x160], 0x1 ;  /* 0x000058000a149a11 */ /* 0x000fc600078408ff */
[----:B------:R-:W-:Y:S01]  /*0fc0*/  IMAD R243, R166, c[0x0][0x1b4], R243 ;  /* 0x00006d00a6f37a24 */ /* 0x000fe200078e02f3 */
[----:B------:R-:W-:Y:S01]  /*0fd0*/  @!P1 LEA.HI.X R21, R10, c[0x0][0x164], R3, 0x1, P2 ;  /* 0x000059000a159a11 */ /* 0x000fe200010f0c03 */
[C---:B------:R-:W-:Y:S01]  /*0fe0*/  @!P0 IMAD R6, R16.reuse, c[0x0][0x194], R13 ;  /* 0x0000650010068a24 */ /* 0x040fe200078e020d */
[----:B------:R-:W-:Y:S01]  /*0ff0*/  LEA.HI R13, R9, R2, RZ, 0x6 ;  /* 0x00000002090d7211 */ /* 0x000fe200078f30ff */
[----:B------:R-:W-:Y:S02]  /*1000*/  IMAD.IADD R243, R239, 0x1, R243 ;  /* 0x00000001eff37824 */ /* 0x000fe400078e02f3 */
[----:B------:R-:W-:Y:S02]  /*1010*/  IMAD.U32 R3, RZ, RZ, UR21 ;  /* 0x00000015ff037e24 */ /* 0x000fe4000f8e00ff */
[----:B------:R-:W-:Y:S02]  /*1020*/  IMAD.MOV.U32 R242, RZ, RZ, R238 ;  /* 0x000000fffff27224 */ /* 0x000fe400078e00ee */
[----:B------:R-:W-:-:S04]  /*1030*/  @!P0 IMAD.WIDE.U32 R16, R16, c[0x0][0x190], R22 ;  /* 0x0000640010108a25 */ /* 0x000fc800078e0016 */
[----:B------:R-:W-:Y:S01]  /*1040*/  IMAD.WIDE.U32 R10, R3, UR18, R242 ;  /* 0x00000012030a7c25 */ /* 0x000fe2000f8e00f2 */
[----:B------:R-:W-:-:S03]  /*1050*/  @!P0 LEA R12, P6, R16, c[0x0][0x160], 0x1 ;  /* 0x00005800100c8a11 */ /* 0x000fc600078c08ff */
[----:B------:R-:W-:Y:S02]  /*1060*/  IMAD.MOV.U32 R4, RZ, RZ, c[0x0][0x198] ;  /* 0x00006600ff047624 */ /* 0x000fe400078e00ff */
[----:B------:R-:W-:Y:S02]  /*1070*/  IMAD.SHL.U32 R13, R13, 0x8, RZ ;  /* 0x000000080d0d7824 */ /* 0x000fe400078e00ff */
[----:B------:R-:W-:Y:S01]  /*1080*/  @!P0 IMAD.IADD R6, R17, 0x1, R6 ;  /* 0x0000000111068824 */ /* 0x000fe200078e0206 */
[----:B------:R-:W-:Y:S01]  /*1090*/  IADD3 R17, R11, UR4, RZ ;  /* 0x000000040b117c10 */ /* 0x000fe2000fffe0ff */
[----:B------:R-:W-:Y:S01]  /*10a0*/  IMAD.U32 R19, RZ, RZ, UR7 ;  /* 0x00000007ff137e24 */ /* 0x000fe2000f8e00ff */
[----:B------:R-:W-:Y:S01]  /*10b0*/  @!P5 LEA R11, P2, R4, R10, 0x4 ;  /* 0x0000000a040bd211 */ /* 0x000fe200078420ff */
[----:B------:R-:W-:Y:S01]  /*10c0*/  ULDC.64 UR4, c[0x0][0x1a0] ;  /* 0x0000680000047ab9 */ /* 0x000fe20000000a00 */
[----:B------:R-:W-:Y:S01]  /*10d0*/  LOP3.LUT R236, R236, 0xfffffe00, R13, 0xf8, !PT ;  /* 0xfffffe00ecec7812 */ /* 0x000fe200078ef80d */
[----:B------:R-:W-:Y:S01]  /*10e0*/  UIMAD UR14, UR14, UR4, URZ ;  /* 0x000000040e0e72a4 */ /* 0x000fe2000f8e023f */
[----:B------:R-:W-:Y:S01]  /*10f0*/  @!P0 LEA.HI.X R13, R16, c[0x0][0x164], R6, 0x1, P6 ;  /* 0x00005900100d8a11 */ /* 0x000fe200030f0c06 */
[----:B------:R-:W-:Y:S01]  /*1100*/  IMAD R241, R5, c[0x0][0x1b8], RZ ;  /* 0x00006e0005f17a24 */ /* 0x000fe200078e02ff */
[----:B------:R-:W-:Y:S01]  /*1110*/  @!P5 LEA.HI.X R6, R4, R17, R19, 0x4, P2 ;  /* 0x000000110406d211 */ /* 0x000fe200010f2413 */
[----:B------:R-:W-:Y:S01]  /*1120*/  IMAD.SHL.U32 R236, R236, 0x2, RZ ;  /* 0x00000002ecec7824 */ /* 0x000fe200078e00ff */
[C---:B------:R-:W-:Y:S01]  /*1130*/  @!P5 LEA R22, P6, R11.reuse, c[0x0][0x168], 0x1 ;  /* 0x00005a000b16da11 */ /* 0x040fe200078c08ff */
[----:B------:R-:W-:Y:S01]  /*1140*/  IMAD.WIDE.U32 R18, R14, c[0x0][0x1a0], R244 ;  /* 0x000068000e127a25 */ /* 0x000fe200078e00f4 */
[----:B------:R-:W-:Y:S01]  /*1150*/  UIMAD.WIDE.U32 UR26, UR18, UR4, URZ ;  /* 0x00000004121a72a5 */ /* 0x000fe2000f8e003f */
[----:B------:R-:W-:Y:S01]  /*1160*/  ISETP.GE.AND P2, PT, R8, UR11, PT ;  /* 0x0000000b08007c0c */ /* 0x000fe2000bf46270 */
[----:B------:R-:W-:Y:S01]  /*1170*/  @!PT LDS RZ, [RZ] ;  /* 0x00000000fffff984 */ /* 0x000fe20000000800 */
[----:B------:R-:W-:Y:S01]  /*1180*/  @!PT LDS RZ, [RZ] ;  /* 0x00000000fffff984 */ /* 0x000fe20000000800 */
[----:B------:R-:W-:Y:S01]  /*1190*/  @!PT LDS RZ, [RZ] ;  /* 0x00000000fffff984 */ /* 0x000fe20000000800 */
[----:B------:R1:W-:Y:S01]  /*11a0*/  @!P4 LDGSTS.E.BYPASS.LTC128B.128 [R236], [R24.64] ;  /* 0x0000000018eccfae */ /* 0x0003e2000b901d50 */
[----:B------:R-:W-:Y:S01]  /*11b0*/  @!P5 LEA.HI.X R23, R11, c[0x0][0x16c], R6, 0x1, P6 ;  /* 0x00005b000b17da11 */ /* 0x000fe200030f0c06 */
[----:B------:R-:W-:Y:S01]  /*11c0*/  IMAD R11, R15, c[0x0][0x1a0], RZ ;  /* 0x000068000f0b7a24 */ /* 0x000fe200078e02ff */
[C---:B------:R-:W-:Y:S01]  /*11d0*/  ISETP.GE.AND P6, PT, R14.reuse, UR11, PT ;  /* 0x0000000b0e007c0c */ /* 0x040fe2000bfc6270 */
[----:B------:R1:W-:Y:S01]  /*11e0*/  @!P4 LDGSTS.E.BYPASS.LTC128B.128 [R236+0x2000], [R24.64+0x80] ;  /* 0x0200008018eccfae */ /* 0x0003e2000b901d50 */
[----:B------:R-:W-:Y:S01]  /*11f0*/  UIMAD UR14, UR18, UR5, UR14 ;  /* 0x00000005120e72a4 */ /* 0x000fe2000f8e020e */
[----:B------:R-:W-:-:S02]  /*1200*/  IMAD R6, R14, c[0x0][0x1a4], R11 ;  /* 0x000069000e067a24 */ /* 0x000fc400078e020b */
[----:B------:R1:W-:Y:S01]  /*1210*/  @!P4 LDGSTS.E.BYPASS.LTC128B.128 [R236+0x4000], [R24.64+0x100] ;  /* 0x0400010018eccfae */ /* 0x0003e2000b901d50 */
[----:B------:R-:W-:Y:S02]  /*1220*/  IMAD R241, R166, c[0x0][0x1bc], R241 ;  /* 0x00006f00a6f17a24 */ /* 0x000fe400078e02f1 */
[----:B------:R-:W-:Y:S01]  /*1230*/  IMAD.U32 R8, RZ, RZ, UR5 ;  /* 0x00000005ff087e24 */ /* 0x000fe2000f8e00ff */
[----:B------:R1:W-:Y:S01]  /*1240*/  @!P4 LDGSTS.E.BYPASS.LTC128B.128 [R236+0x6000], [R24.64+0x180] ;  /* 0x0600018018eccfae */ /* 0x0003e2000b901d50 */
[----:B------:R-:W-:-:S03]  /*1250*/  ISETP.GE.AND P4, PT, R7, UR11, PT ;  /* 0x0000000b07007c0c */ /* 0x000fc6000bf86270 */
[----:B------:R2:W-:Y:S04]  /*1260*/  @!P3 LDGSTS.E.BYPASS.LTC128B.128 [R236+0x800], [R26.64] ;  /* 0x008000001aecbfae */ /* 0x0005e8000b901d50 */
[----:B------:R2:W-:Y:S04]  /*1270*/  @!P3 LDGSTS.E.BYPASS.LTC128B.128 [R236+0x2800], [R26.64+0x80] ;  /* 0x028000801aecbfae */ /* 0x0005e8000b901d50 */
[----:B------:R2:W-:Y:S04]  /*1280*/  @!P3 LDGSTS.E.BYPASS.LTC128B.128 [R236+0x4800], [R26.64+0x100] ;  /* 0x048001001aecbfae */ /* 0x0005e8000b901d50 */
[----:B------:R2:W-:Y:S01]  /*1290*/  @!P3 LDGSTS.E.BYPASS.LTC128B.128 [R236+0x6800], [R26.64+0x180] ;  /* 0x068001801aecbfae */ /* 0x0005e2000b901d50 */
[----:B------:R-:W-:-:S03]  /*12a0*/  ISETP.GE.AND P3, PT, R235, UR11, PT ;  /* 0x0000000beb007c0c */ /* 0x000fc6000bf66270 */
[----:B------:R3:W-:Y:S04]  /*12b0*/  @!P1 LDGSTS.E.BYPASS.LTC128B.128 [R236+0x1000], [R20.64] ;  /* 0x0100000014ec9fae */ /* 0x0007e8000b901d50 */
[----:B------:R3:W-:Y:S04]  /*12c0*/  @!P1 LDGSTS.E.BYPASS.LTC128B.128 [R236+0x3000], [R20.64+0x80] ;  /* 0x0300008014ec9fae */ /* 0x0007e8000b901d50 */
[----:B------:R3:W-:Y:S02]  /*12d0*/  @!P1 LDGSTS.E.BYPASS.LTC128B.128 [R236+0x5000], [R20.64+0x100] ;  /* 0x0500010014ec9fae */ /* 0x0007e4000b901d50 */
[----:B------:R-:W-:Y:S01]  /*12e0*/  VOTEU.ALL UP0, P3 ;  /* 0x00000000003f7886 */ /* 0x000fe20001800000 */
[----:B------:R-:W-:Y:S01]  /*12f0*/  @!P3 IMAD.MOV.U32 R16, RZ, RZ, R10 ;  /* 0x000000ffff10b224 */ /* 0x000fe200078e000a */
[----:B------:R3:W-:Y:S01]  /*1300*/  @!P1 LDGSTS.E.BYPASS.LTC128B.128 [R236+0x7000], [R20.64+0x180] ;  /* 0x0700018014ec9fae */ /* 0x0007e2000b901d50 */
[----:B-1----:R-:W-:-:S03]  /*1310*/  @!P6 LEA R24, P1, R10, c[0x0][0x168], 0x1 ;  /* 0x00005a000a18ea11 */ /* 0x002fc600078208ff */
[----:B------:R1:W-:Y:S01]  /*1320*/  @!P0 LDGSTS.E.BYPASS.LTC128B.128 [R236+0x1800], [R12.64] ;  /* 0x018000000cec8fae */ /* 0x0003e2000b901d50 */
[--C-:B------:R-:W-:Y:S02]  /*1330*/  @!P6 LEA.HI.X R25, R10, c[0x0][0x16c], R17.reuse, 0x1, P1 ;  /* 0x00005b000a19ea11 */ /* 0x100fe400008f0c11 */
[----:B------:R-:W-:Y:S01]  /*1340*/  IADD3 R18, P1, R18, UR22, RZ ;  /* 0x0000001612127c10 */ /* 0x000fe2000ff3e0ff */
[----:B------:R-:W-:Y:S01]  /*1350*/  USHF.L.U32 UR22, UR7, 0x5, URZ ;  /* 0x0000000507167899 */ /* 0x000fe2000800063f */
[----:B------:R1:W-:Y:S02]  /*1360*/  @!P0 LDGSTS.E.BYPASS.LTC128B.128 [R236+0x3800], [R12.64+0x80] ;  /* 0x038000800cec8fae */ /* 0x0003e4000b901d50 */
[----:B------:R-:W-:Y:S01]  /*1370*/  IADD3.X R19, R19, UR19, R6, P1, !PT ;  /* 0x0000001313137c10 */ /* 0x000fe20008ffe406 */
[----:B------:R-:W-:Y:S01]  /*1380*/  UIADD3 UR19, UR27, UR14, URZ ;  /* 0x0000000e1b137290 */ /* 0x000fe2000fffe03f */
[----:B------:R-:W-:Y:S01]  /*1390*/  @!P4 IADD3 R6, P1, R10, UR24, RZ ;  /* 0x000000180a06cc10 */ /* 0x000fe2000ff3e0ff */
[----:B------:R-:W-:Y:S01]  /*13a0*/  IMAD.U32 R5, RZ, RZ, UR22 ;  /* 0x00000016ff057e24 */ /* 0x000fe2000f8e00ff */
[----:B------:R-:W-:Y:S01]  /*13b0*/  @!UP0 UIMAD UR14, UR7, 0x30, URZ ;  /* 0x00000030070e88a4 */ /* 0x000fe2000f8e023f */
[----:B------:R-:W-:Y:S01]  /*13c0*/  @!P3 IMAD.WIDE.U32 R10, R4, 0x30, R16 ;  /* 0x00000030040ab825 */ /* 0x000fe200078e0010 */
[----:B------:R1:W-:Y:S01]  /*13d0*/  @!P0 LDGSTS.E.BYPASS.LTC128B.128 [R236+0x5800], [R12.64+0x100] ;  /* 0x058001000cec8fae */ /* 0x0003e2000b901d50 */
[----:B------:R-:W-:Y:S01]  /*13e0*/  LEA.HI R4, R9, R2, RZ, 0x4 ;  /* 0x0000000209047211 */ /* 0x000fe200078f20ff */
[----:B------:R-:W-:Y:S01]  /*13f0*/  UIMAD.WIDE.U32 UR22, UR4, 0x20, URZ ;  /* 0x00000020041678a5 */ /* 0x000fe2000f8e003f */
[----:B------:R-:W-:Y:S01]  /*1400*/  @!P4 IADD3.X R5, R17, UR25, R5, P1, !PT ;  /* 0x000000191105cc10 */ /* 0x000fe20008ffe405 */
[----:B------:R1:W-:Y:S01]  /*1410*/  @!P0 LDGSTS.E.BYPASS.LTC128B.128 [R236+0x7800], [R12.64+0x180] ;  /* 0x078001800cec8fae */ /* 0x0003e2000b901d50 */
[----:B------:R-:W-:Y:S01]  /*1420*/  IMAD.WIDE.U32 R166, R166, c[0x0][0x1b8], R18 ;  /* 0x00006e00a6a67a25 */ /* 0x000fe200078e0012 */
[----:B------:R-:W-:-:S02]  /*1430*/  SHF.R.S32.HI R15, RZ, 0x4, R4 ;  /* 0x00000004ff0f7819 */ /* 0x000fc40000011404 */
[----:B------:R4:W-:Y:S01]  /*1440*/  @!P6 LDGSTS.E.BYPASS.LTC128B.128 [R236+0x8000], [R24.64] ;  /* 0x0800000018ecefae */ /* 0x0009e2000b901d50 */
[----:B--2---:R-:W-:Y:S01]  /*1450*/  IMAD.U32 R26, RZ, RZ, UR26 ;  /* 0x0000001aff1a7e24 */ /* 0x004fe2000f8e00ff */
[C---:B---3--:R-:W-:Y:S01]  /*1460*/  @!P4 LEA R20, P1, R6.reuse, c[0x0][0x168], 0x1 ;  /* 0x00005a000614ca11 */ /* 0x048fe200078208ff */
[----:B------:R-:W-:Y:S01]  /*1470*/  IMAD.IADD R241, R167, 0x1, R241 ;  /* 0x00000001a7f17824 */ /* 0x000fe200078e02f1 */
[----:B------:R4:W-:Y:S01]  /*1480*/  @!P6 LDGSTS.E.BYPASS.LTC128B.128 [R236+0xa000], [R24.64+0x80] ;  /* 0x0a00008018ecefae */ /* 0x0009e2000b901d50 */
[----:B------:R-:W-:Y:S01]  /*1490*/  IMAD.U32 R27, RZ, RZ, UR27 ;  /* 0x0000001bff1b7e24 */ /* 0x000fe2000f8e00ff */
[----:B------:R-:W-:Y:S01]  /*14a0*/  @!P4 LEA.HI.X R21, R6, c[0x0][0x16c], R5, 0x1, P1 ;  /* 0x00005b000615ca11 */ /* 0x000fe200008f0c05 */
[----:B------:R-:W-:Y:S01]  /*14b0*/  IMAD.U32 R5, RZ, RZ, UR19 ;  /* 0x00000013ff057e24 */ /* 0x000fe2000f8e00ff */
[----:B------:R4:W-:Y:S01]  /*14c0*/  @!P6 LDGSTS.E.BYPASS.LTC128B.128 [R236+0xc000], [R24.64+0x100] ;  /* 0x0c00010018ecefae */ /* 0x0009e2000b901d50 */
[----:B------:R-:W-:Y:S01]  /*14d0*/  @!P3 IADD3 R6, R11, UR14, RZ ;  /* 0x0000000e0b06bc10 */ /* 0x000fe2000fffe0ff */
[----:B------:R-:W-:Y:S01]  /*14e0*/  IMAD.U32 R11, RZ, RZ, UR4 ;  /* 0x00000004ff0b7e24 */ /* 0x000fe2000f8e00ff */
[----:B------:R-:W-:Y:S01]  /*14f0*/  @!P3 LEA R18, P1, R10, c[0x0][0x168], 0x1 ;  /* 0x00005a000a12ba11 */ /* 0x000fe200078208ff */
[----:B------:R4:W-:Y:S01]  /*1500*/  @!P6 LDGSTS.E.BYPASS.LTC128B.128 [R236+0xe000], [R24.64+0x180] ;  /* 0x0e00018018ecefae */ /* 0x0009e2000b901d50 */
[----:B------:R-:W-:-:S02]  /*1510*/  LEA R16, P0, R26, R166, 0x6 ;  /* 0x000000a61a107211 */ /* 0x000fc400078030ff */
[----:B------:R-:W-:Y:S01]  /*1520*/  @!P3 LEA.HI.X R19, R10, c[0x0][0x16c], R6, 0x1, P1 ;  /* 0x00005b000a13ba11 */ /* 0x000fe200008f0c06 */
[----:B------:R2:W-:Y:S01]  /*1530*/  @!P5 LDGSTS.E.BYPASS.LTC128B.128 [R236+0x8800], [R22.64] ;  /* 0x0880000016ecdfae */ /* 0x0005e2000b901d50 */
[----:B------:R-:W-:Y:S01]  /*1540*/  LEA.HI.X R17, R26, R241, R5, 0x6, P0 ;  /* 0x000000f11a117211 */ /* 0x000fe200000f3405 */
[----:B------:R-:W-:Y:S01]  /*1550*/  IMAD.SHL.U32 R10, R0, 0x40, RZ ;  /* 0x00000040000a7824 */ /* 0x000fe200078e00ff */
[----:B------:R-:W-:Y:S01]  /*1560*/  LOP3.LUT R5, R4, 0xfffffff0, RZ, 0xc0, !PT ;  /* 0xfffffff004057812 */ /* 0x000fe200078ec0ff */
[----:B------:R2:W-:Y:S01]  /*1570*/  @!P5 LDGSTS.E.BYPASS.LTC128B.128 [R236+0xa800], [R22.64+0x80] ;  /* 0x0a80008016ecdfae */ /* 0x0005e2000b901d50 */
[----:B------:R-:W-:Y:S01]  /*1580*/  ISETP.GE.AND P1, PT, R7, UR11, PT ;  /* 0x0000000b07007c0c */ /* 0x000fe2000bf26270 */
[----:B------:R-:W-:Y:S01]  /*1590*/  IMAD.U32 R7, RZ, RZ, UR4 ;  /* 0x00000004ff077e24 */ /* 0x000fe2000f8e00ff */
[----:B------:R-:W-:Y:S01]  /*15a0*/  LOP3.LUT R10, R10, 0x1c0, RZ, 0xc0, !PT ;  /* 0x000001c00a0a7812 */ /* 0x000fe200078ec0ff */
[----:B------:R2:W-:Y:S01]  /*15b0*/  @!P5 LDGSTS.E.BYPASS.LTC128B.128 [R236+0xc800], [R22.64+0x100] ;  /* 0x0c80010016ecdfae */ /* 0x0005e2000b901d50 */
[----:B-1----:R-:W-:Y:S01]  /*15c0*/  IMAD.IADD R12, R2, 0x1, -R5 ;  /* 0x00000001020c7824 */ /* 0x002fe200078e0a05 */
[----:B------:R-:W-:Y:S01]  /*15d0*/  LEA.HI R4, R4, R15, RZ, 0x1 ;  /* 0x0000000f04047211 */ /* 0x000fe200078f08ff */
[----:B------:R-:W-:Y:S01]  /*15e0*/  IMAD.SHL.U32 R13, R14, 0x8, RZ ;  /* 0x000000080e0d7824 */ /* 0x000fe200078e00ff */
[----:B------:R2:W-:Y:S01]  /*15f0*/  @!P5 LDGSTS.E.BYPASS.LTC128B.128 [R236+0xe800], [R22.64+0x180] ;  /* 0x0e80018016ecdfae */ /* 0x0005e2000b901d50 */
[----:B------:R-:W-:-:S02]  /*1600*/  @!P2 LEA R7, P0, R7, R16, 0x4 ;  /* 0x000000100707a211 */ /* 0x000fc400078020ff */
[----:B------:R-:W-:Y:S01]  /*1610*/  SHF.R.S32.HI R5, RZ, 0x1f, R12 ;  /* 0x0000001fff057819 */ /* 0x000fe2000001140c */
[----:B------:R1:W-:Y:S01]  /*1620*/  @!P4 LDGSTS.E.BYPASS.LTC128B.128 [R236+0x9000], [R20.64] ;  /* 0x0900000014eccfae */ /* 0x0003e2000b901d50 */
[----:B------:R-:W-:Y:S02]  /*1630*/  @!P2 LEA.HI.X R8, R11, R17, R8, 0x4, P0 ;  /* 0x000000110b08a211 */ /* 0x000fe400000f2408 */
[----:B------:R-:W-:Y:S01]  /*1640*/  LEA.HI R6, R5, R12, RZ, 0x3 ;  /* 0x0000000c05067211 */ /* 0x000fe200078f18ff */
[----:B------:R1:W-:Y:S01]  /*1650*/  @!P4 LDGSTS.E.BYPASS.LTC128B.128 [R236+0xb000], [R20.64+0x80] ;  /* 0x0b00008014eccfae */ /* 0x0003e2000b901d50 */
[----:B------:R-:W-:Y:S02]  /*1660*/  ISETP.GE.AND P0, PT, R235, UR11, PT ;  /* 0x0000000beb007c0c */ /* 0x000fe4000bf06270 */
[----:B------:R-:W-:Y:S01]  /*1670*/  LOP3.LUT R5, R6, 0xfffffff8, RZ, 0xc0, !PT ;  /* 0xfffffff806057812 */ /* 0x000fe200078ec0ff */
[----:B------:R1:W-:Y:S01]  /*1680*/  @!P4 LDGSTS.E.BYPASS.LTC128B.128 [R236+0xd000], [R20.64+0x100] ;  /* 0x0d00010014eccfae */ /* 0x0003e2000b901d50 */
[----:B------:R-:W-:Y:S01]  /*1690*/  ISETP.GE.AND P6, PT, R14, UR11, PT ;  /* 0x0000000b0e007c0c */ /* 0x000fe2000bfc6270 */
[----:B------:R-:W-:Y:S01]  /*16a0*/  USHF.L.U32 UR11, UR5, 0x5, URZ ;  /* 0x00000005050b7899 */ /* 0x000fe2000800063f */
[----:B------:R-:W-:Y:S01]  /*16b0*/  LOP3.LUT R13, R10, 0x8, R13, 0xf8, !PT ;  /* 0x000000080a0d7812 */ /* 0x000fe200078ef80d */
[----:B------:R1:W-:Y:S01]  /*16c0*/  @!P4 LDGSTS.E.BYPASS.LTC128B.128 [R236+0xf000], [R20.64+0x180] ;  /* 0x0f00018014eccfae */ /* 0x0003e2000b901d50 */
[----:B------:R-:W-:Y:S01]  /*16d0*/  LOP3.LUT R4, R4, 0xfffffffe, RZ, 0xc0, !PT ;  /* 0xfffffffe04047812 */ /* 0x000fe200078ec0ff */
[----:B------:R-:W-:Y:S01]  /*16e0*/  IMAD.IADD R5, R12, 0x1, -R5 ;  /* 0x000000010c057824 */ /* 0x000fe200078e0a05 */
[----:B------:R-:W-:Y:S01]  /*16f0*/  SHF.R.U32.HI R10, RZ, 0x3, R10 ;  /* 0x00000003ff0a7819 */ /* 0x000fe2000001160a */
[----:B------:R3:W-:Y:S01]  /*1700*/  @!P3 LDGSTS.E.BYPASS.LTC128B.128 [R236+0x9800], [R18.64] ;  /* 0x0980000012ecbfae */ /* 0x0007e2000b901d50 */
[----:B------:R-:W-:Y:S01]  /*1710*/  IMAD.U32 R11, RZ, RZ, UR11 ;  /* 0x0000000bff0b7e24 */ /* 0x000fe2000f8e00ff */
[----:B------:R-:W-:Y:S01]  /*1720*/  VOTEU.ALL UP0, P0 ;  /* 0x00000000003f7886 */ /* 0x000fe20000000000 */
[----:B------:R-:W-:Y:S01]  /*1730*/  LOP3.LUT R13, R13, R10, RZ, 0x3c, !PT ;  /* 0x0000000a0d0d7212 */ /* 0x000fe200078e3cff */
[----:B------:R3:W-:Y:S01]  /*1740*/  @!P3 LDGSTS.E.BYPASS.LTC128B.128 [R236+0xb800], [R18.64+0x80] ;  /* 0x0b80008012ecbfae */ /* 0x0007e2000b901d50 */
[----:B------:R-:W-:-:S02]  /*1750*/  IMAD.IADD R4, R15, 0x1, -R4 ;  /* 0x000000010f047824 */ /* 0x000fc400078e0a04 */
[----:B------:R-:W-:Y:S01]  /*1760*/  IMAD.SHL.U32 R10, R5, 0x40, RZ ;  /* 0x00000040050a7824 */ /* 0x000fe200078e00ff */
[----:B------:R3:W-:Y:S01]  /*1770*/  @!P3 LDGSTS.E.BYPASS.LTC128B.128 [R236+0xd800], [R18.64+0x100] ;  /* 0x0d80010012ecbfae */ /* 0x0007e2000b901d50 */
[C---:B------:R-:W-:Y:S01]  /*1780*/  IMAD R233, R4.reuse, 0x200, R13 ;  /* 0x0000020004e97824 */ /* 0x040fe200078e020d */
[----:B------:R-:W-:Y:S01]  /*1790*/  @!UP0 UIMAD UR11, UR5, 0x30, URZ ;  /* 0x00000030050b88a4 */ /* 0x000fe2000f8e023f */
[----:B------:R-:W-:Y:S01]  /*17a0*/  IMAD.SHL.U32 R13, R4, 0x8, RZ ;  /* 0x00000008040d7824 */ /* 0x000fe200078e00ff */
[----:B------:R3:W-:Y:S01]  /*17b0*/  @!P3 LDGSTS.E.BYPASS.LTC128B.128 [R236+0xf800], [R18.64+0x180] ;  /* 0x0f80018012ecbfae */ /* 0x0007e2000b901d50 */
[----:B------:R-:W-:Y:S01]  /*17c0*/  LOP3.LUT R10, R10, 0x1c0, RZ, 0xc0, !PT ;  /* 0x000001c00a0a7812 */ /* 0x000fe200078ec0ff */
[----:B------:R-:W-:Y:S01]  /*17d0*/  IMAD.U32 R15, RZ, RZ, UR4 ;  /* 0x00000004ff0f7e24 */ /* 0x000fe2000f8e00ff */
[----:B------:R-:W-:Y:S01]  /*17e0*/  UISETP.GE.AND UP0, UPT, UR8, 0x2, UPT ;  /* 0x000000020800788c */ /* 0x000fe2000bf06270 */
[----:B------:R-:W0:Y:S01]  /*17f0*/  LDGDEPBAR ;  /* 0x00000000000079af */ /* 0x000e220000000000 */
[----:B------:R-:W-:Y:S01]  /*1800*/  LOP3.LUT R13, R10, 0x8, R13, 0xf8, !PT ;  /* 0x000000080a0d7812 */ /* 0x000fe200078ef80d */
[----:B------:R-:W-:Y:S01]  /*1810*/  @!P0 IMAD.WIDE.U32 R14, R15, 0x30, R16 ;  /* 0x000000300f0e8825 */ /* 0x000fe200078e0010 */
[----:B------:R-:W-:-:S02]  /*1820*/  SHF.R.U32.HI R4, RZ, 0x3, R10 ;  /* 0x00000003ff047819 */ /* 0x000fc4000001160a */
[----:B------:R-:W-:Y:S01]  /*1830*/  @!P1 IADD3 R10, P3, R16, UR22, RZ ;  /* 0x00000016100a9c10 */ /* 0x000fe2000ff7e0ff */
[----:B------:R-:W-:Y:S01]  /*1840*/  IMAD.SHL.U32 R81, R6, 0x40, RZ ;  /* 0x0000004006517824 */ /* 0x000fe200078e00ff */
[C---:B-1----:R-:W-:Y:S01]  /*1850*/  @!P6 LEA R20, P4, R16.reuse, c[0x0][0x170], 0x1 ;  /* 0x00005c001014ea11 */ /* 0x042fe200078808ff */
[----:B------:R-:W-:Y:S01]  /*1860*/  IMAD.SHL.U32 R233, R233, 0x2, RZ ;  /* 0x00000002e9e97824 */ /* 0x000fe200078e00ff */
[----:B------:R-:W-:Y:S02]  /*1870*/  LOP3.LUT R4, R13, R4, RZ, 0x3c, !PT ;  /* 0x000000040d047212 */ /* 0x000fe400078e3cff */
[----:B------:R-:W-:Y:S02]  /*1880*/  @!P6 LEA.HI.X R21, R16, c[0x0][0x174], R17, 0x1, P4 ;  /* 0x00005d001015ea11 */ /* 0x000fe400020f0c11 */
[----:B------:R-:W-:Y:S02]  /*1890*/  @!P2 LEA R12, P4, R7, c[0x0][0x170], 0x1 ;  /* 0x00005c00070caa11 */ /* 0x000fe400078808ff */
[----:B------:R-:W-:-:S02]  /*18a0*/  @!P1 IADD3.X R11, R17, UR23, R11, P3, !PT ;  /* 0x00000017110b9c10 */ /* 0x000fc40009ffe40b */
[----:B------:R-:W-:Y:S02]  /*18b0*/  @!P2 LEA.HI.X R13, R7, c[0x0][0x174], R8, 0x1, P4 ;  /* 0x00005d00070daa11 */ /* 0x000fe400020f0c08 */
[----:B------:R-:W-:Y:S02]  /*18c0*/  @!P1 LEA R16, P4, R10, c[0x0][0x170], 0x1 ;  /* 0x00005c000a109a11 */ /* 0x000fe400078808ff */
[----:B------:R-:W-:Y:S02]  /*18d0*/  @!P0 IADD3 R7, R15, UR11, RZ ;  /* 0x0000000b0f078c10 */ /* 0x000fe4000fffe0ff */
[----:B------:R-:W-:Y:S01]  /*18e0*/  @!P0 LEA R8, P3, R14, c[0x0][0x170], 0x1 ;  /* 0x00005c000e088a11 */ /* 0x000fe200078608ff */
[----:B------:R-:W-:-:S04]  /*18f0*/  DEPBAR.LE SB0, 0x0 ;  /* 0x000080000000791a */ /* 0x000fc80000000000 */
[----:B------:R-:W-:Y:S01]  /*1900*/  BAR.SYNC.DEFER_BLOCKING 0x0 ;  /* 0x0000000000007b1d */ /* 0x000fe20000010000 */
[----:B------:R-:W-:Y:S02]  /*1910*/  SHF.R.S32.HI R6, RZ, 0x5, R80 ;  /* 0x00000005ff067819 */ /* 0x000fe40000011450 */
[----:B------:R-:W-:Y:S02]  /*1920*/  LOP3.LUT R81, R81, 0xfffffe00, RZ, 0xc0, !PT ;  /* 0xfffffe0051517812 */ /* 0x000fe400078ec0ff */
[----:B------:R-:W-:Y:S02]  /*1930*/  @!P1 LEA.HI.X R17, R10, c[0x0][0x174], R11, 0x1, P4 ;  /* 0x00005d000a119a11 */ /* 0x000fe400020f0c0b */
[----:B------:R-:W-:Y:S01]  /*1940*/  @!P0 LEA.HI.X R9, R14, c[0x0][0x174], R7, 0x1, P3 ;  /* 0x00005d000e098a11 */ /* 0x000fe200018f0c07 */
[C---:B------:R-:W-:Y:S01]  /*1950*/  IMAD R7, R6.reuse, 0x400, R81 ;  /* 0x0000040006077824 */ /* 0x040fe200078e0251 */
[----:B------:R-:W-:Y:S02]  /*1960*/  IADD3 R231, R233, 0x8020, RZ ;  /* 0x00008020e9e77810 */ /* 0x000fe40007ffe0ff */
[----:B------:R-:W-:Y:S01]  /*1970*/  LEA R6, R6, UR12, 0x4 ;  /* 0x0000000c06067c11 */ /* 0x000fe2000f8e20ff */
[----:B------:R-:W-:-:S02]  /*1980*/  IMAD.IADD R234, R4, 0x1, R7 ;  /* 0x0000000104ea7824 */ /* 0x000fc400078e0207 */
[----:B------:R-:W-:Y:S02]  /*1990*/  IMAD.MOV.U32 R7, RZ, RZ, 0x10 ;  /* 0x00000010ff077424 */ /* 0x000fe400078e00ff */
[----:B------:R-:W-:Y:S01]  /*19a0*/  IMAD.SHL.U32 R234, R234, 0x2, RZ ;  /* 0x00000002eaea7824 */ /* 0x000fe200078e00ff */
[----:B------:R-:W-:Y:S04]  /*19b0*/  @P6 STS.128 [R236+0x10000], RZ ;  /* 0x010000ffec006388 */ /* 0x000fe80000000c00 */
[----:B------:R-:W-:Y:S04]  /*19c0*/  @P6 STS.128 [R236+0x12000], RZ ;  /* 0x012000ffec006388 */ /* 0x000fe80000000c00 */
[----:B------:R-:W-:Y:S04]  /*19d0*/  @P6 STS.128 [R236+0x14000], RZ ;  /* 0x014000ffec006388 */ /* 0x000fe80000000c00 */
[----:B------:R-:W-:Y:S04]  /*19e0*/  @P6 STS.128 [R236+0x16000], RZ ;  /* 0x016000ffec006388 */ /* 0x000fe80000000c00 */
[----:B------:R-:W-:Y:S01]  /*19f0*/  @!PT LDS RZ, [RZ] ;  /* 0x00000000fffff984 */ /* 0x000fe20000000800 */
[----:B------:R-:W-:Y:S01]  /*1a00*/  @!PT LDS RZ, [RZ] ;  /* 0x00000000fffff984 */ /* 0x000fe20000000800 */
[----:B------:R-:W-:Y:S01]  /*1a10*/  @!PT LDS RZ, [RZ] ;  /* 0x00000000fffff984 */ /* 0x000fe20000000800 */
[----:B------:R2:W-:Y:S04]  /*1a20*/  @!P6 LDGSTS.E.BYPASS.LTC128B.128 [R236+0x10000], [R20.64] ;  /* 0x1000000014ecefae */ /* 0x0005e8000b901d50 */
[----:B------:R2:W-:Y:S04]  /*1a30*/  @!P6 LDGSTS.E.BYPASS.LTC128B.128 [R236+0x12000], [R20.64+0x80] ;  /* 0x1200008014ecefae */ /* 0x0005e8000b901d50 */
[----:B------:R2:W-:Y:S04]  /*1a40*/  @!P6 LDGSTS.E.BYPASS.LTC128B.128 [R236+0x14000], [R20.64+0x100] ;  /* 0x1400010014ecefae */ /* 0x0005e8000b901d50 */
[----:B------:R2:W-:Y:S04]  /*1a50*/  @!P6 LDGSTS.E.BYPASS.LTC128B.128 [R236+0x16000], [R20.64+0x180] ;  /* 0x1600018014ecefae */ /* 0x0005e8000b901d50 */
        /* <DEDUP_REMOVED lines=21> */
[----:B------:R3:W-:Y:S01]  /*1bb0*/  @!P1 LDGSTS.E.BYPASS.LTC128B.128 [R236+0x17000], [R16.64+0x180] ;  /* 0x1700018010ec9fae */ /* 0x0007e2000b901d50 */
[----:B------:R-:W-:Y:S01]  /*1bc0*/  R2P PR, R5, 0x6 ;  /* 0x0000000605007804 */ /* 0x000fe20000000000 */
[----:B------:R-:W-:-:S02]  /*1bd0*/  IMAD.MOV.U32 R5, RZ, RZ, 0x20 ;  /* 0x00000020ff057424 */ /* 0x000fc400078e00ff */
[----:B------:R-:W-:Y:S02]  /*1be0*/  @P0 STS.128 [R236+0x11800], RZ ;  /* 0x011800ffec000388 */ /* 0x000fe40000000c00 */
[----:B------:R-:W-:Y:S02]  /*1bf0*/  SEL R7, R7, 0xfffffff0, !P1 ;  /* 0xfffffff007077807 */ /* 0x000fe40004800000 */
[----:B------:R-:W-:Y:S01]  /*1c00*/  @P0 STS.128 [R236+0x13800], RZ ;  /* 0x013800ffec000388 */ /* 0x000fe20000000c00 */
[----:B------:R-:W-:Y:S02]  /*1c10*/  SEL R5, R5, 0xffffffe0, !P2 ;  /* 0xffffffe005057807 */ /* 0x000fe40005000000 */
[----:B------:R-:W-:Y:S01]  /*1c20*/  R2P PR, R0, 0x6 ;  /* 0x0000000600007804 */ /* 0x000fe20000000000 */
[----:B------:R-:W-:Y:S01]  /*1c30*/  @P0 STS.128 [R236+0x15800], RZ ;  /* 0x015800ffec000388 */ /* 0x000fe20000000c00 */
[----:B------:R-:W-:Y:S01]  /*1c40*/  IADD3 R0, R233, 0x8000, RZ ;  /* 0x00008000e9007810 */ /* 0x000fe20007ffe0ff */
[----:B------:R-:W-:-:S02]  /*1c50*/  IMAD R232, R7, 0x2, R234 ;  /* 0x0000000207e87824 */ /* 0x000fc400078e02ea */
[----:B------:R-:W-:Y:S01]  /*1c60*/  @P0 STS.128 [R236+0x17800], RZ ;  /* 0x017800ffec000388 */ /* 0x000fe20000000c00 */
[C---:B------:R-:W-:Y:S02]  /*1c70*/  IMAD R230, R5.reuse, 0x2, R234 ;  /* 0x0000000205e67824 */ /* 0x040fe400078e02ea */
[----:B------:R-:W-:Y:S01]  /*1c80*/  IMAD R229, R5, 0x2, R232 ;  /* 0x0000000205e57824 */ /* 0x000fe200078e02e8 */
[----:B------:R-:W-:Y:S01]  /*1c90*/  @!PT LDS RZ, [RZ] ;  /* 0x00000000fffff984 */ /* 0x000fe20000000800 */
[----:B------:R-:W-:Y:S01]  /*1ca0*/  @!PT LDS RZ, [RZ] ;  /* 0x00000000fffff984 */ /* 0x000fe20000000800 */
[----:B------:R-:W-:Y:S01]  /*1cb0*/  @!PT LDS RZ, [RZ] ;  /* 0x00000000fffff984 */ /* 0x000fe20000000800 */
[----:B------:R5:W-:Y:S04]  /*1cc0*/  @!P0 LDGSTS.E.BYPASS.LTC128B.128 [R236+0x11800], [R8.64] ;  /* 0x1180000008ec8fae */ /* 0x000be8000b901d50 */
[----:B------:R5:W-:Y:S01]  /*1cd0*/  @!P0 LDGSTS.E.BYPASS.LTC128B.128 [R236+0x13800], [R8.64+0x80] ;  /* 0x1380008008ec8fae */ /* 0x000be2000b901d50 */
[----:B------:R-:W-:Y:S01]  /*1ce0*/  @P1 IADD3 R231, R0, -0x20, RZ ;  /* 0xffffffe000e71810 */ /* 0x000fe20007ffe0ff */
[----:B------:R-:W-:-:S02]  /*1cf0*/  IMAD.MOV.U32 R0, RZ, RZ, 0x40 ;  /* 0x00000040ff007424 */ /* 0x000fc400078e00ff */
[----:B------:R5:W-:Y:S01]  /*1d00*/  @!P0 LDGSTS.E.BYPASS.LTC128B.128 [R236+0x15800], [R8.64+0x100] ;  /* 0x1580010008ec8fae */ /* 0x000be2000b901d50 */
[C---:B------:R-:W-:Y:S02]  /*1d10*/  IADD3 R223, R231.reuse, 0x800, RZ ;  /* 0x00000800e7df7810 */ /* 0x040fe40007ffe0ff */
[----:B------:R-:W-:Y:S01]  /*1d20*/  SEL R0, R0, 0xffffffc0, !P2 ;  /* 0xffffffc000007807 */ /* 0x000fe20005000000 */
[----:B------:R5:W-:Y:S01]  /*1d30*/  @!P0 LDGSTS.E.BYPASS.LTC128B.128 [R236+0x17800], [R8.64+0x180] ;  /* 0x1780018008ec8fae */ /* 0x000be2000b901d50 */
[C---:B------:R-:W-:Y:S02]  /*1d40*/  IADD3 R222, R231.reuse, 0x1000, RZ ;  /* 0x00001000e7de7810 */ /* 0x040fe40007ffe0ff */
[----:B------:R-:W-:Y:S01]  /*1d50*/  IADD3 R221, R231, 0x1800, RZ ;  /* 0x00001800e7dd7810 */ /* 0x000fe20007ffe0ff */
[----:B------:R-:W-:Y:S01]  /*1d60*/  LDSM.16.M88.4 R52, [R234] ;  /* 0x00000000ea34783b */ /* 0x000fe20000000200 */
[----:B------:R-:W-:Y:S01]  /*1d70*/  IMAD.IADD R227, R233, 0x1, R0 ;  /* 0x00000001e9e37824 */ /* 0x000fe200078e0200 */
[C---:B------:R-:W-:Y:S01]  /*1d80*/  IADD3 R219, R231.reuse, 0x2000, RZ ;  /* 0x00002000e7db7810 */ /* 0x040fe20007ffe0ff */
[----:B------:R-:W-:Y:S01]  /*1d90*/  IMAD.IADD R220, R0, 0x1, R231 ;  /* 0x0000000100dc7824 */ /* 0x000fe200078e02e7 */
[----:B---3--:R-:W2:Y:S01]  /*1da0*/  LDSM.16.M88.4 R16, [R233+0x8800] ;  /* 0x00880000e910783b */ /* 0x008ea20000000200 */
[----:B------:R-:W-:-:S02]  /*1db0*/  IADD3 R218, R231, 0x2800, RZ ;  /* 0x00002800e7da7810 */ /* 0x000fc40007ffe0ff */
[C---:B------:R-:W-:Y:S01]  /*1dc0*/  IADD3 R217, R231.reuse, 0x3000, RZ ;  /* 0x00003000e7d97810 */ /* 0x040fe20007ffe0ff */
[----:B----4-:R-:W3:Y:S01]  /*1dd0*/  LDSM.16.M88.4 R24, [R233+0x8000] ;  /* 0x00800000e918783b */ /* 0x010ee20000000200 */
[C---:B------:R-:W-:Y:S02]  /*1de0*/  IADD3 R216, R231.reuse, 0x3800, RZ ;  /* 0x00003800e7d87810 */ /* 0x040fe40007ffe0ff */
[C---:B------:R-:W-:Y:S01]  /*1df0*/  IADD3 R215, R231.reuse, 0x4000, RZ ;  /* 0x00004000e7d77810 */ /* 0x040fe20007ffe0ff */
[----:B------:R-:W4:Y:S01]  /*1e00*/  LDSM.16.M88.4 R60, [R233+0x9000] ;  /* 0x00900000e93c783b */ /* 0x000f220000000200 */
[C---:B------:R-:W-:Y:S02]  /*1e10*/  IADD3 R214, R231.reuse, 0x4800, RZ ;  /* 0x00004800e7d67810 */ /* 0x040fe40007ffe0ff */
[C---:B------:R-:W-:Y:S01]  /*1e20*/  IADD3 R213, R231.reuse, 0x5000, RZ ;  /* 0x00005000e7d57810 */ /* 0x040fe20007ffe0ff */
[----:B-1----:R-:W1:Y:S01]  /*1e30*/  LDSM.16.M88.4 R12, [R233+0x9800] ;  /* 0x00980000e90c783b */ /* 0x002e620000000200 */
[----:B------:R-:W-:-:S02]  /*1e40*/  IADD3 R212, R231, 0x5800, RZ ;  /* 0x00005800e7d47810 */ /* 0x000fc40007ffe0ff */
[C---:B------:R-:W-:Y:S01]  /*1e50*/  IADD3 R211, R231.reuse, 0x6000, RZ ;  /* 0x00006000e7d37810 */ /* 0x040fe20007ffe0ff */
[----:B------:R-:W-:Y:S01]  /*1e60*/  LDSM.16.M88.4 R40, [R231+0x800] ;  /* 0x00080000e728783b */ /* 0x000fe20000000200 */
[C---:B------:R-:W-:Y:S02]  /*1e70*/  IADD3 R210, R231.reuse, 0x6800, RZ ;  /* 0x00006800e7d27810 */ /* 0x040fe40007ffe0ff */
[C---:B------:R-:W-:Y:S01]  /*1e80*/  IADD3 R209, R231.reuse, 0x7000, RZ ;  /* 0x00007000e7d17810 */ /* 0x040fe20007ffe0ff */
[----:B-----5:R-:W5:Y:S01]  /*1e90*/  LDSM.16.M88.4 R8, [R232] ;  /* 0x00000000e808783b */ /* 0x020f620000000200 */
[----:B------:R-:W-:-:S03]  /*1ea0*/  IADD3 R208, R231, 0x7800, RZ ;  /* 0x00007800e7d07810 */ /* 0x000fc60007ffe0ff */
[----:B------:R-:W1:Y:S04]  /*1eb0*/  LDSM.16.M88.4 R44, [R231] ;  /* 0x00000000e72c783b */ /* 0x000e680000000200 */
[----:B------:R-:W1:Y:S04]  /*1ec0*/  LDSM.16.M88.4 R36, [R231+0x1000] ;  /* 0x00100000e724783b */ /* 0x000e680000000200 */
[----:B------:R-:W1:Y:S04]  /*1ed0*/  LDSM.16.M88.4 R32, [R231+0x1800] ;  /* 0x00180000e720783b */ /* 0x000e680000000200 */
[----:B------:R-:W-:Y:S01]  /*1ee0*/  LDSM.16.M88.4 R68, [R227+0x8000] ;  /* 0x00800000e344783b */ /* 0x000fe20000000200 */
[C---:B--2---:R-:W-:Y:S03]  /*1ef0*/  HMMA.16816.F32 R20, R52.reuse, R16, RZ ;  /* 0x000000103414723c */ /* 0x044fe600000018ff */
[----:B------:R-:W-:Y:S04]  /*1f00*/  LDSM.16.M88.4 R48, [R227+0x8800] ;  /* 0x00880000e330783b */ /* 0x000fe80000000200 */
[----:B------:R-:W-:Y:S01]  /*1f10*/  LDSM.16.M88.4 R76, [R220+0x1000] ;  /* 0x00100000dc4c783b */ /* 0x000fe20000000200 */
[C---:B------:R-:W-:Y:S03]  /*1f20*/  HMMA.16816.F32 R16, R52.reuse, R18, RZ ;  /* 0x000000123410723c */ /* 0x040fe600000018ff */
[----:B------:R-:W-:Y:S04]  /*1f30*/  LDSM.16.M88.4 R72, [R233+0xa000] ;  /* 0x00a00000e948783b */ /* 0x000fe80000000200 */
[----:B------:R-:W0:Y:S01]  /*1f40*/  LDGDEPBAR ;  /* 0x00000000000079af */ /* 0x000e220000000000 */
[C---:B---3--:R-:W-:Y:S08]  /*1f50*/  HMMA.16816.F32 R28, R52.reuse, R24, RZ ;  /* 0x00000018341c723c */ /* 0x048ff000000018ff */
[C---:B----4-:R-:W-:Y:S08]  /*1f60*/  HMMA.16816.F32 R64, R52.reuse, R60, RZ ;  /* 0x0000003c3440723c */ /* 0x050ff000000018ff */
[C---:B------:R-:W-:Y:S08]  /*1f70*/  HMMA.16816.F32 R24, R52.reuse, R26, RZ ;  /* 0x0000001a3418723c */ /* 0x040ff000000018ff */
[C---:B------:R-:W-:Y:S08]  /*1f80*/  HMMA.16816.F32 R60, R52.reuse, R62, RZ ;  /* 0x0000003e343c723c */ /* 0x040ff000000018ff */
[C---:B-1----:R-:W-:Y:S08]  /*1f90*/  HMMA.16816.F32 R56, R52.reuse, R12, RZ ;  /* 0x0000000c3438723c */ /* 0x042ff000000018ff */
[----:B------:R-:W-:Y:S01]  /*1fa0*/  HMMA.16816.F32 R52, R52, R14, RZ ;  /* 0x0000000e3434723c */ /* 0x000fe200000018ff */
[----:B------:R-:W1:Y:S07]  /*1fb0*/  LDSM.16.M88.4 R12, [R230] ;  /* 0x00000000e60c783b */ /* 0x000e6e0000000200 */
[C---:B-----5:R-:W-:Y:S08]  /*1fc0*/  HMMA.16816.F32 R20, R8.reuse, R40, R20 ;  /* 0x000000280814723c */ /* 0x060ff00000001814 */
[C---:B------:R-:W-:Y:S01]  /*1fd0*/  HMMA.16816.F32 R16, R8.reuse, R42, R16 ;  /* 0x0000002a0810723c */ /* 0x040fe20000001810 */
[----:B------:R-:W2:Y:S07]  /*1fe0*/  LDSM.16.M88.4 R40, [R227+0x9000] ;  /* 0x00900000e328783b */ /* 0x000eae0000000200 */
[C---:B------:R-:W-:Y:S08]  /*1ff0*/  HMMA.16816.F32 R28, R8.reuse, R44, R28 ;  /* 0x0000002c081c723c */ /* 0x040ff0000000181c */
[C---:B------:R-:W-:Y:S01]  /*2000*/  HMMA.16816.F32 R24, R8.reuse, R46, R24 ;  /* 0x0000002e0818723c */ /* 0x040fe20000001818 */
[----:B------:R-:W3:Y:S07]  /*2010*/  LDSM.16.M88.4 R44, [R227+0x9800] ;  /* 0x00980000e32c783b */ /* 0x000eee0000000200 */
[C---:B------:R-:W-:Y:S08]  /*2020*/  HMMA.16816.F32 R64, R8.reuse, R36, R64 ;  /* 0x000000240840723c */ /* 0x040ff00000001840 */
[C---:B------:R-:W-:Y:S01]  /*2030*/  HMMA.16816.F32 R60, R8.reuse, R38, R60 ;  /* 0x00000026083c723c */ /* 0x040fe2000000183c */
[----:B------:R-:W-:Y:S07]  /*2040*/  LDSM.16.M88.4 R36, [R220] ;  /* 0x00000000dc24783b */ /* 0x000fee0000000200 */
[C---:B------:R-:W-:Y:S08]  /*2050*/  HMMA.16816.F32 R56, R8.reuse, R32, R56 ;  /* 0x000000200838723c */ /* 0x040ff00000001838 */
[----:B------:R-:W-:Y:S01]  /*2060*/  HMMA.16816.F32 R52, R8, R34, R52 ;  /* 0x000000220834723c */ /* 0x000fe20000001834 */
[----:B------:R-:W4:Y:S04]  /*2070*/  LDSM.16.M88.4 R8, [R229] ;  /* 0x00000000e508783b */ /* 0x000f280000000200 */
[----:B------:R-:W5:Y:S03]  /*2080*/  LDSM.16.M88.4 R32, [R220+0x800] ;  /* 0x00080000dc20783b */ /* 0x000f660000000200 */
[C---:B-1----:R-:W-:Y:S08]  /*2090*/  HMMA.16816.F32 R28, R12.reuse, R68, R28 ;  /* 0x000000440c1c723c */ /* 0x042ff0000000181c */
[C---:B------:R-:W-:Y:S01]  /*20a0*/  HMMA.16816.F32 R24, R12.reuse, R70, R24 ;  /* 0x000000460c18723c */ /* 0x040fe20000001818 */
[----:B------:R-:W-:Y:S07]  /*20b0*/  LDSM.16.M88.4 R68, [R233+0xa800] ;  /* 0x00a80000e944783b */ /* 0x000fee0000000200 */
[C---:B--2---:R-:W-:Y:S08]  /*20c0*/  HMMA.16816.F32 R64, R12.reuse, R40, R64 ;  /* 0x000000280c40723c */ /* 0x044ff00000001840 */
[C---:B------:R-:W-:Y:S01]  /*20d0*/  HMMA.16816.F32 R60, R12.reuse, R42, R60 ;  /* 0x0000002a0c3c723c */ /* 0x040fe2000000183c */
[----:B------:R-:W1:Y:S07]  /*20e0*/  LDSM.16.M88.4 R40, [R220+0x1800] ;  /* 0x00180000dc28783b */ /* 0x000e6e0000000200 */
[C---:B------:R-:W-:Y:S08]  /*20f0*/  HMMA.16816.F32 R20, R12.reuse, R48, R20 ;  /* 0x000000300c14723c */ /* 0x040ff00000001814 */
[C---:B------:R-:W-:Y:S01]  /*2100*/  HMMA.16816.F32 R16, R12.reuse, R50, R16 ;  /* 0x000000320c10723c */ /* 0x040fe20000001810 */
[----:B------:R-:W-:Y:S07]  /*2110*/  LDSM.16.M88.4 R48, [R233+0xb800] ;  /* 0x00b80000e930783b */ /* 0x000fee0000000200 */
[C---:B---3--:R-:W-:Y:S08]  /*2120*/  HMMA.16816.F32 R56, R12.reuse, R44, R56 ;  /* 0x0000002c0c38723c */ /* 0x048ff00000001838 */
[----:B------:R-:W-:Y:S01]  /*2130*/  HMMA.16816.F32 R52, R12, R46, R52 ;  /* 0x0000002e0c34723c */ /* 0x000fe20000001834 */
[----:B------:R-:W2:Y:S04]  /*2140*/  LDSM.16.M88.4 R12, [R234+0x2000] ;  /* 0x00200000ea0c783b */ /* 0x000ea80000000200 */
[----:B------:R-:W-:Y:S03]  /*2150*/  LDSM.16.M88.4 R44, [R231+0x2000] ;  /* 0x00200000e72c783b */ /* 0x000fe60000000200 */
[C---:B----4-:R-:W-:Y:S08]  /*2160*/  HMMA.16816.F32 R28, R8.reuse, R36, R28 ;  /* 0x00000024081c723c */ /* 0x050ff0000000181c */
[C---:B------:R-:W-:Y:S01]  /*2170*/  HMMA.16816.F32 R24, R8.reuse, R38, R24 ;  /* 0x000000260818723c */ /* 0x040fe20000001818 */
[----:B------:R-:W3:Y:S07]  /*2180*/  LDSM.16.M88.4 R36, [R233+0xb000] ;  /* 0x00b00000e924783b */ /* 0x000eee0000000200 */
[C---:B-----5:R-:W-:Y:S08]  /*2190*/  HMMA.16816.F32 R20, R8.reuse, R32, R20 ;  /* 0x000000200814723c */ /* 0x060ff00000001814 */
[C---:B------:R-:W-:Y:S01]  /*21a0*/  HMMA.16816.F32 R16, R8.reuse, R34, R16 ;  /* 0x000000220810723c */ /* 0x040fe20000001810 */
[----:B------:R-:W-:Y:S07]  /*21b0*/  LDSM.16.M88.4 R32, [R232+0x2000] ;  /* 0x00200000e820783b */ /* 0x000fee0000000200 */
[C---:B------:R-:W-:Y:S08]  /*21c0*/  HMMA.16816.F32 R64, R8.reuse, R76, R64 ;  /* 0x0000004c0840723c */ /* 0x040ff00000001840 */
[C---:B------:R-:W-:Y:S01]  /*21d0*/  HMMA.16816.F32 R60, R8.reuse, R78, R60 ;  /* 0x0000004e083c723c */ /* 0x040fe2000000183c */
[----:B------:R-:W-:Y:S07]  /*21e0*/  LDSM.16.M88.4 R76, [R230+0x2000] ;  /* 0x00200000e64c783b */ /* 0x000fee0000000200 */
[C---:B-1----:R-:W-:Y:S08]  /*21f0*/  HMMA.16816.F32 R56, R8.reuse, R40, R56 ;  /* 0x000000280838723c */ /* 0x042ff00000001838 */
[----:B------:R-:W-:Y:S01]  /*2200*/  HMMA.16816.F32 R52, R8, R42, R52 ;  /* 0x0000002a0834723c */ /* 0x000fe20000001834 */
[----:B------:R-:W1:Y:S04]  /*2210*/  LDSM.16.M88.4 R8, [R231+0x2800] ;  /* 0x00280000e708783b */ /* 0x000e680000000200 */
[----:B------:R-:W4:Y:S03]  /*2220*/  LDSM.16.M88.4 R40, [R231+0x3000] ;  /* 0x00300000e728783b */ /* 0x000f260000000200 */
[C---:B--2---:R-:W-:Y:S08]  /*2230*/  HMMA.16816.F32 R20, R12.reuse, R68, R20 ;  /* 0x000000440c14723c */ /* 0x044ff00000001814 */
[C---:B------:R-:W-:Y:S01]  /*2240*/  HMMA.16816.F32 R16, R12.reuse, R70, R16 ;  /* 0x000000460c10723c */ /* 0x040fe20000001810 */
[----:B------:R-:W-:Y:S07]  /*2250*/  LDSM.16.M88.4 R68, [R227+0xb800] ;  /* 0x00b80000e344783b */ /* 0x000fee0000000200 */
[C---:B---3--:R-:W-:Y:S08]  /*2260*/  HMMA.16816.F32 R64, R12.reuse, R36, R64 ;  /* 0x000000240c40723c */ /* 0x048ff00000001840 */
[C---:B------:R-:W-:Y:S01]  /*2270*/  HMMA.16816.F32 R60, R12.reuse, R38, R60 ;  /* 0x000000260c3c723c */ /* 0x040fe2000000183c */
[----:B------:R-:W2:Y:S07]  /*2280*/  LDSM.16.M88.4 R36, [R231+0x3800] ;  /* 0x00380000e724783b */ /* 0x000eae0000000200 */
[C---:B------:R-:W-:Y:S08]  /*2290*/  HMMA.16816.F32 R28, R12.reuse, R72, R28 ;  /* 0x000000480c1c723c */ /* 0x040ff0000000181c */
[C---:B------:R-:W-:Y:S01]  /*22a0*/  HMMA.16816.F32 R24, R12.reuse, R74, R24 ;  /* 0x0000004a0c18723c */ /* 0x040fe20000001818 */
[----:B------:R-:W-:Y:S07]  /*22b0*/  LDSM.16.M88.4 R72, [R227+0xb000] ;  /* 0x00b00000e348783b */ /* 0x000fee0000000200 */
[C---:B------:R-:W-:Y:S08]  /*22c0*/  HMMA.16816.F32 R56, R12.reuse, R48, R56 ;  /* 0x000000300c38723c */ /* 0x040ff00000001838 */
[----:B------:R-:W-:Y:S01]  /*22d0*/  HMMA.16816.F32 R52, R12, R50, R52 ;  /* 0x000000320c34723c */ /* 0x000fe20000001834 */
[----:B------:R-:W3:Y:S04]  /*22e0*/  LDSM.16.M88.4 R12, [R227+0xa000] ;  /* 0x00a00000e30c783b */ /* 0x000ee80000000200 */
[----:B------:R-:W-:Y:S03]  /*22f0*/  LDSM.16.M88.4 R48, [R229+0x2000] ;  /* 0x00200000e530783b */ /* 0x000fe60000000200 */
[C---:B-1----:R-:W-:Y:S08]  /*2300*/  HMMA.16816.F32 R20, R32.reuse, R8, R20 ;  /* 0x000000082014723c */ /* 0x042ff00000001814 */
[C---:B------:R-:W-:Y:S01]  /*2310*/  HMMA.16816.F32 R16, R32.reuse, R10, R16 ;  /* 0x0000000a2010723c */ /* 0x040fe20000001810 */
[----:B------:R-:W1:Y:S07]  /*2320*/  LDSM.16.M88.4 R8, [R227+0xa800] ;  /* 0x00a80000e308783b */ /* 0x000e6e0000000200 */
[C---:B------:R-:W-:Y:S08]  /*2330*/  HMMA.16816.F32 R28, R32.reuse, R44, R28 ;  /* 0x0000002c201c723c */ /* 0x040ff0000000181c */
[C---:B------:R-:W-:Y:S01]  /*2340*/  HMMA.16816.F32 R24, R32.reuse, R46, R24 ;  /* 0x0000002e2018723c */ /* 0x040fe20000001818 */
[----:B------:R-:W5:Y:S07]  /*2350*/  LDSM.16.M88.4 R44, [R220+0x2000] ;  /* 0x00200000dc2c783b */ /* 0x000f6e0000000200 */
[C---:B----4-:R-:W-:Y:S08]  /*2360*/  HMMA.16816.F32 R64, R32.reuse, R40, R64 ;  /* 0x000000282040723c */ /* 0x050ff00000001840 */
[C---:B------:R-:W-:Y:S01]  /*2370*/  HMMA.16816.F32 R60, R32.reuse, R42, R60 ;  /* 0x0000002a203c723c */ /* 0x040fe2000000183c */
[----:B------:R-:W4:Y:S07]  /*2380*/  LDSM.16.M88.4 R40, [R220+0x2800] ;  /* 0x00280000dc28783b */ /* 0x000f2e0000000200 */
[C---:B--2---:R-:W-:Y:S08]  /*2390*/  HMMA.16816.F32 R56, R32.reuse, R36, R56 ;  /* 0x000000242038723c */ /* 0x044ff00000001838 */
[----:B------:R-:W-:Y:S01]  /*23a0*/  HMMA.16816.F32 R52, R32, R38, R52 ;  /* 0x000000262034723c */ /* 0x000fe20000001834 */
[----:B------:R-:W2:Y:S04]  /*23b0*/  LDSM.16.M88.4 R36, [R220+0x3000] ;  /* 0x00300000dc24783b */ /* 0x000ea80000000200 */
[----:B------:R-:W2:Y:S03]  /*23c0*/  LDSM.16.M88.4 R32, [R220+0x3800] ;  /* 0x00380000dc20783b */ /* 0x000ea60000000200 */
[C---:B---3--:R-:W-:Y:S08]  /*23d0*/  HMMA.16816.F32 R28, R76.reuse, R12, R28 ;  /* 0x0000000c4c1c723c */ /* 0x048ff0000000181c */
[C---:B------:R-:W-:Y:S01]  /*23e0*/  HMMA.16816.F32 R24, R76.reuse, R14, R24 ;  /* 0x0000000e4c18723c */ /* 0x040fe20000001818 */
[----:B------:R-:W-:Y:S07]  /*23f0*/  LDSM.16.M88.4 R12, [R234+0x4000] ;  /* 0x00400000ea0c783b */ /* 0x000fee0000000200 */
[C---:B-1----:R-:W-:Y:S08]  /*2400*/  HMMA.16816.F32 R20, R76.reuse, R8, R20 ;  /* 0x000000084c14723c */ /* 0x042ff00000001814 */
[C---:B------:R-:W-:Y:S01]  /*2410*/  HMMA.16816.F32 R16, R76.reuse, R10, R16 ;  /* 0x0000000a4c10723c */ /* 0x040fe20000001810 */
[----:B------:R-:W1:Y:S07]  /*2420*/  LDSM.16.M88.4 R8, [R233+0xc000] ;  /* 0x00c00000e908783b */ /* 0x000e6e0000000200 */
[C---:B------:R-:W-:Y:S08]  /*2430*/  HMMA.16816.F32 R64, R76.reuse, R72, R64 ;  /* 0x000000484c40723c */ /* 0x040ff00000001840 */
[C---:B------:R-:W-:Y:S01]  /*2440*/  HMMA.16816.F32 R60, R76.reuse, R74, R60 ;  /* 0x0000004a4c3c723c */ /* 0x040fe2000000183c */
[----:B------:R-:W-:Y:S07]  /*2450*/  LDSM.16.M88.4 R72, [R231+0x5800] ;  /* 0x00580000e748783b */ /* 0x000fee0000000200 */
[C---:B------:R-:W-:Y:S08]  /*2460*/  HMMA.16816.F32 R56, R76.reuse, R68, R56 ;  /* 0x000000444c38723c */ /* 0x040ff00000001838 */
[----:B------:R-:W-:Y:S01]  /*2470*/  HMMA.16816.F32 R52, R76, R70, R52 ;  /* 0x000000464c34723c */ /* 0x000fe20000001834 */
[----:B------:R-:W-:Y:S07]  /*2480*/  LDSM.16.M88.4 R68, [R233+0xd800] ;  /* 0x00d80000e944783b */ /* 0x000fee0000000200 */
[C---:B-----5:R-:W-:Y:S08]  /*2490*/  HMMA.16816.F32 R28, R48.reuse, R44, R28 ;  /* 0x0000002c301c723c */ /* 0x060ff0000000181c */
[C---:B------:R-:W-:Y:S01]  /*24a0*/  HMMA.16816.F32 R24, R48.reuse, R46, R24 ;  /* 0x0000002e3018723c */ /* 0x040fe20000001818 */
[----:B------:R-:W3:Y:S07]  /*24b0*/  LDSM.16.M88.4 R44, [R233+0xc800] ;  /* 0x00c80000e92c783b */ /* 0x000eee0000000200 */
[C---:B----4-:R-:W-:Y:S08]  /*24c0*/  HMMA.16816.F32 R20, R48.reuse, R40, R20 ;  /* 0x000000283014723c */ /* 0x050ff00000001814 */
[C---:B------:R-:W-:Y:S01]  /*24d0*/  HMMA.16816.F32 R16, R48.reuse, R42, R16 ;  /* 0x0000002a3010723c */ /* 0x040fe20000001810 */
[----:B------:R-:W4:Y:S07]  /*24e0*/  LDSM.16.M88.4 R40, [R233+0xd000] ;  /* 0x00d00000e928783b */ /* 0x000f2e0000000200 */
[C---:B--2---:R-:W-:Y:S08]  /*24f0*/  HMMA.16816.F32 R64, R48.reuse, R36, R64 ;  /* 0x000000243040723c */ /* 0x044ff00000001840 */
[C---:B------:R-:W-:Y:S01]  /*2500*/  HMMA.16816.F32 R60, R48.reuse, R38, R60 ;  /* 0x00000026303c723c */ /* 0x040fe2000000183c */
[----:B------:R-:W-:Y:S07]  /*2510*/  LDSM.16.M88.4 R36, [R232+0x4000] ;  /* 0x00400000e824783b */ /* 0x000fee0000000200 */
[C---:B------:R-:W-:Y:S08]  /*2520*/  HMMA.16816.F32 R56, R48.reuse, R32, R56 ;  /* 0x000000203038723c */ /* 0x040ff00000001838 */
[----:B------:R-:W-:Y:S01]  /*2530*/  HMMA.16816.F32 R52, R48, R34, R52 ;  /* 0x000000223034723c */ /* 0x000fe20000001834 */
[----:B------:R-:W2:Y:S04]  /*2540*/  LDSM.16.M88.4 R32, [R231+0x4000] ;  /* 0x00400000e720783b */ /* 0x000ea80000000200 */
[----:B------:R-:W-:Y:S03]  /*2550*/  LDSM.16.M88.4 R48, [R231+0x5000] ;  /* 0x00500000e730783b */ /* 0x000fe60000000200 */
[C---:B-1----:R-:W-:Y:S08]  /*2560*/  HMMA.16816.F32 R28, R12.reuse, R8, R28 ;  /* 0x000000080c1c723c */ /* 0x042ff0000000181c */
[C---:B------:R-:W-:Y:S01]  /*2570*/  HMMA.16816.F32 R24, R12.reuse, R10, R24 ;  /* 0x0000000a0c18723c */ /* 0x040fe20000001818 */
[----:B------:R-:W1:Y:S07]  /*2580*/  LDSM.16.M88.4 R8, [R231+0x4800] ;  /* 0x00480000e708783b */ /* 0x000e6e0000000200 */
[C---:B---3--:R-:W-:Y:S08]  /*2590*/  HMMA.16816.F32 R20, R12.reuse, R44, R20 ;  /* 0x0000002c0c14723c */ /* 0x048ff00000001814 */
[C---:B------:R-:W-:Y:S01]  /*25a0*/  HMMA.16816.F32 R16, R12.reuse, R46, R16 ;  /* 0x0000002e0c10723c */ /* 0x040fe20000001810 */
[----:B------:R-:W-:Y:S07]  /*25b0*/  LDSM.16.M88.4 R44, [R230+0x4000] ;  /* 0x00400000e62c783b */ /* 0x000fee0000000200 */
[C---:B----4-:R-:W-:Y:S08]  /*25c0*/  HMMA.16816.F32 R64, R12.reuse, R40, R64 ;  /* 0x000000280c40723c */ /* 0x050ff00000001840 */
[C---:B------:R-:W-:Y:S01]  /*25d0*/  HMMA.16816.F32 R60, R12.reuse, R42, R60 ;  /* 0x0000002a0c3c723c */ /* 0x040fe2000000183c */
[----:B------:R-:W3:Y:S07]  /*25e0*/  LDSM.16.M88.4 R40, [R227+0xc000] ;  /* 0x00c00000e328783b */ /* 0x000eee0000000200 */
[C---:B------:R-:W-:Y:S08]  /*25f0*/  HMMA.16816.F32 R56, R12.reuse, R68, R56 ;  /* 0x000000440c38723c */ /* 0x040ff00000001838 */
[----:B------:R-:W-:Y:S01]  /*2600*/  HMMA.16816.F32 R52, R12, R70, R52 ;  /* 0x000000460c34723c */ /* 0x000fe20000001834 */
[----:B------:R-:W4:Y:S04]  /*2610*/  LDSM.16.M88.4 R12, [R227+0xc800] ;  /* 0x00c80000e30c783b */ /* 0x000f280000000200 */
[----:B------:R-:W-:Y:S03]  /*2620*/  LDSM.16.M88.4 R68, [R227+0xd800] ;  /* 0x00d80000e344783b */ /* 0x000fe60000000200 */
[C---:B--2---:R-:W-:Y:S08]  /*2630*/  HMMA.16816.F32 R28, R36.reuse, R32, R28 ;  /* 0x00000020241c723c */ /* 0x044ff0000000181c */
[C---:B------:R-:W-:Y:S01]  /*2640*/  HMMA.16816.F32 R24, R36.reuse, R34, R24 ;  /* 0x000000222418723c */ /* 0x040fe20000001818 */
[----:B------:R-:W2:Y:S07]  /*2650*/  LDSM.16.M88.4 R32, [R227+0xd000] ;  /* 0x00d00000e320783b */ /* 0x000eae0000000200 */
[C---:B-1----:R-:W-:Y:S08]  /*2660*/  HMMA.16816.F32 R20, R36.reuse, R8, R20 ;  /* 0x000000082414723c */ /* 0x042ff00000001814 */
[C---:B------:R-:W-:Y:S01]  /*2670*/  HMMA.16816.F32 R16, R36.reuse, R10, R16 ;  /* 0x0000000a2410723c */ /* 0x040fe20000001810 */
[----:B------:R-:W-:Y:S07]  /*2680*/  LDSM.16.M88.4 R8, [R220+0x4000] ;  /* 0x00400000dc08783b */ /* 0x000fee0000000200 */
[C---:B------:R-:W-:Y:S08]  /*2690*/  HMMA.16816.F32 R64, R36.reuse, R48, R64 ;  /* 0x000000302440723c */ /* 0x040ff00000001840 */
[C---:B------:R-:W-:Y:S01]  /*26a0*/  HMMA.16816.F32 R60, R36.reuse, R50, R60 ;  /* 0x00000032243c723c */ /* 0x040fe2000000183c */
[----:B------:R-:W1:Y:S07]  /*26b0*/  LDSM.16.M88.4 R48, [R229+0x4000] ;  /* 0x00400000e530783b */ /* 0x000e6e0000000200 */
[C---:B------:R-:W-:Y:S08]  /*26c0*/  HMMA.16816.F32 R56, R36.reuse, R72, R56 ;  /* 0x000000482438723c */ /* 0x040ff00000001838 */
[----:B------:R-:W-:Y:S01]  /*26d0*/  HMMA.16816.F32 R52, R36, R74, R52 ;  /* 0x0000004a2434723c */ /* 0x000fe20000001834 */
[----:B------:R-:W-:Y:S04]  /*26e0*/  LDSM.16.M88.4 R36, [R220+0x4800] ;  /* 0x00480000dc24783b */ /* 0x000fe80000000200 */
[----:B------:R-:W-:Y:S03]  /*26f0*/  LDSM.16.M88.4 R72, [R233+0xf800] ;  /* 0x00f80000e948783b */ /* 0x000fe60000000200 */
[C---:B---3--:R-:W-:Y:S08]  /*2700*/  HMMA.16816.F32 R28, R44.reuse, R40, R28 ;  /* 0x000000282c1c723c */ /* 0x048ff0000000181c */
[C---:B------:R-:W-:Y:S01]  /*2710*/  HMMA.16816.F32 R24, R44.reuse, R42, R24 ;  /* 0x0000002a2c18723c */ /* 0x040fe20000001818 */
[----:B------:R-:W-:Y:S07]  /*2720*/  LDSM.16.M88.4 R40, [R233+0xe000] ;  /* 0x00e00000e928783b */ /* 0x000fee0000000200 */
[C---:B----4-:R-:W-:Y:S08]  /*2730*/  HMMA.16816.F32 R20, R44.reuse, R12, R20 ;  /* 0x0000000c2c14723c */ /* 0x050ff00000001814 */
[C---:B------:R-:W-:Y:S01]  /*2740*/  HMMA.16816.F32 R16, R44.reuse, R14, R16 ;  /* 0x0000000e2c10723c */ /* 0x040fe20000001810 */
[----:B------:R-:W3:Y:S07]  /*2750*/  LDSM.16.M88.4 R12, [R220+0x5000] ;  /* 0x00500000dc0c783b */ /* 0x000eee0000000200 */
[C---:B--2---:R-:W-:Y:S08]  /*2760*/  HMMA.16816.F32 R64, R44.reuse, R32, R64 ;  /* 0x000000202c40723c */ /* 0x044ff00000001840 */
[C---:B------:R-:W-:Y:S01]  /*2770*/  HMMA.16816.F32 R60, R44.reuse, R34, R60 ;  /* 0x000000222c3c723c */ /* 0x040fe2000000183c */
[----:B------:R-:W2:Y:S07]  /*2780*/  LDSM.16.M88.4 R32, [R220+0x5800] ;  /* 0x00580000dc20783b */ /* 0x000eae0000000200 */
[C---:B------:R-:W-:Y:S08]  /*2790*/  HMMA.16816.F32 R56, R44.reuse, R68, R56 ;  /* 0x000000442c38723c */ /* 0x040ff00000001838 */
[----:B------:R-:W-:Y:S01]  /*27a0*/  HMMA.16816.F32 R52, R44, R70, R52 ;  /* 0x000000462c34723c */ /* 0x000fe20000001834 */
[----:B------:R-:W-:Y:S04]  /*27b0*/  LDSM.16.M88.4 R44, [R234+0x6000] ;  /* 0x00600000ea2c783b */ /* 0x000fe80000000200 */
[----:B------:R-:W-:Y:S03]  /*27c0*/  LDSM.16.M88.4 R68, [R233+0xe800] ;  /* 0x00e80000e944783b */ /* 0x000fe60000000200 */
[C---:B-1----:R-:W-:Y:S08]  /*27d0*/  HMMA.16816.F32 R28, R48.reuse, R8, R28 ;  /* 0x00000008301c723c */ /* 0x042ff0000000181c */
[C---:B------:R-:W-:Y:S01]  /*27e0*/  HMMA.16816.F32 R24, R48.reuse, R10, R24 ;  /* 0x0000000a3018723c */ /* 0x040fe20000001818 */
[----:B------:R-:W1:Y:S07]  /*27f0*/  LDSM.16.M88.4 R8, [R233+0xf000] ;  /* 0x00f00000e908783b */ /* 0x000e6e0000000200 */
[C---:B---3--:R-:W-:Y:S08]  /*2800*/  HMMA.16816.F32 R64, R48.reuse, R12, R64 ;  /* 0x0000000c3040723c */ /* 0x048ff00000001840 */
[C---:B------:R-:W-:Y:S01]  /*2810*/  HMMA.16816.F32 R60, R48.reuse, R14, R60 ;  /* 0x0000000e303c723c */ /* 0x040fe2000000183c */
[----:B------:R-:W-:Y:S07]  /*2820*/  LDSM.16.M88.4 R12, [R231+0x6000] ;  /* 0x00600000e70c783b */ /* 0x000fee0000000200 */
[C---:B--2---:R-:W-:Y:S08]  /*2830*/  HMMA.16816.F32 R56, R48.reuse, R32, R56 ;  /* 0x000000203038723c */ /* 0x044ff00000001838 */
[C---:B------:R-:W-:Y:S08]  /*2840*/  HMMA.16816.F32 R20, R48.reuse, R36, R20 ;  /* 0x000000243014723c */ /* 0x040ff00000001814 */
[C---:B------:R-:W-:Y:S01]  /*2850*/  HMMA.16816.F32 R16, R48.reuse, R38, R16 ;  /* 0x000000263010723c */ /* 0x040fe20000001810 */
[----:B------:R-:W2:Y:S07]  /*2860*/  LDSM.16.M88.4 R36, [R232+0x6000] ;  /* 0x00600000e824783b */ /* 0x000eae0000000200 */
[----:B------:R-:W-:Y:S01]  /*2870*/  HMMA.16816.F32 R52, R48, R34, R52 ;  /* 0x000000223034723c */ /* 0x000fe20000001834 */
[----:B------:R-:W3:Y:S04]  /*2880*/  LDSM.16.M88.4 R32, [R231+0x7000] ;  /* 0x00700000e720783b */ /* 0x000ee80000000200 */
[----:B------:R-:W4:Y:S03]  /*2890*/  LDSM.16.M88.4 R48, [R231+0x6800] ;  /* 0x00680000e730783b */ /* 0x000f260000000200 */
[C---:B-1----:R-:W-:Y:S08]  /*28a0*/  HMMA.16816.F32 R64, R44.reuse, R8, R64 ;  /* 0x000000082c40723c */ /* 0x042ff00000001840 */
[C---:B------:R-:W-:Y:S01]  /*28b0*/  HMMA.16816.F32 R60, R44.reuse, R10, R60 ;  /* 0x0000000a2c3c723c */ /* 0x040fe2000000183c */
[----:B------:R-:W1:Y:S07]  /*28c0*/  LDSM.16.M88.4 R8, [R231+0x7800] ;  /* 0x00780000e708783b */ /* 0x000e6e0000000200 */
[C---:B------:R-:W-:Y:S08]  /*28d0*/  HMMA.16816.F32 R28, R44.reuse, R40, R28 ;  /* 0x000000282c1c723c */ /* 0x040ff0000000181c */
[C---:B------:R-:W-:Y:S08]  /*28e0*/  HMMA.16816.F32 R56, R44.reuse, R72, R56 ;  /* 0x000000482c38723c */ /* 0x040ff00000001838 */
[C---:B------:R-:W-:Y:S01]  /*28f0*/  HMMA.16816.F32 R24, R44.reuse, R42, R24 ;  /* 0x0000002a2c18723c */ /* 0x040fe20000001818 */
[----:B------:R-:W-:Y:S07]  /*2900*/  LDSM.16.M88.4 R40, [R230+0x6000] ;  /* 0x00600000e628783b */ /* 0x000fee0000000200 */
[C---:B------:R-:W-:Y:S01]  /*2910*/  HMMA.16816.F32 R72, R44.reuse, R74, R52 ;  /* 0x0000004a2c48723c */ /* 0x040fe20000001834 */
[----:B------:R-:W5:Y:S07]  /*2920*/  LDSM.16.M88.4 R52, [R227+0xe000] ;  /* 0x00e00000e334783b */ /* 0x000f6e0000000200 */
[C---:B------:R-:W-:Y:S08]  /*2930*/  HMMA.16816.F32 R20, R44.reuse, R68, R20 ;  /* 0x000000442c14723c */ /* 0x040ff00000001814 */
[----:B------:R-:W-:Y:S01]  /*2940*/  HMMA.16816.F32 R16, R44, R70, R16 ;  /* 0x000000462c10723c */ /* 0x000fe20000001810 */
[----:B------:R-:W1:Y:S04]  /*2950*/  LDSM.16.M88.4 R44, [R227+0xe800] ;  /* 0x00e80000e32c783b */ /* 0x000e680000000200 */
[----:B------:R-:W-:Y:S03]  /*2960*/  LDSM.16.M88.4 R68, [R227+0xf000] ;  /* 0x00f00000e344783b */ /* 0x000fe60000000200 */
[C---:B--2---:R-:W-:Y:S08]  /*2970*/  HMMA.16816.F32 R28, R36.reuse, R12, R28 ;  /* 0x0000000c241c723c */ /* 0x044ff0000000181c */
[C---:B------:R-:W-:Y:S01]  /*2980*/  HMMA.16816.F32 R24, R36.reuse, R14, R24 ;  /* 0x0000000e2418723c */ /* 0x040fe20000001818 */
[----:B------:R-:W-:Y:S07]  /*2990*/  LDSM.16.M88.4 R12, [R229+0x6000] ;  /* 0x00600000e50c783b */ /* 0x000fee0000000200 */
[C---:B---3--:R-:W-:Y:S08]  /*29a0*/  HMMA.16816.F32 R64, R36.reuse, R32, R64 ;  /* 0x000000202440723c */ /* 0x048ff00000001840 */
[C---:B------:R-:W-:Y:S01]  /*29b0*/  HMMA.16816.F32 R60, R36.reuse, R34, R60 ;  /* 0x00000022243c723c */ /* 0x040fe2000000183c */
[----:B------:R-:W2:Y:S07]  /*29c0*/  LDSM.16.M88.4 R32, [R220+0x6000] ;  /* 0x00600000dc20783b */ /* 0x000eae0000000200 */
[C---:B----4-:R-:W-:Y:S08]  /*29d0*/  HMMA.16816.F32 R20, R36.reuse, R48, R20 ;  /* 0x000000302414723c */ /* 0x050ff00000001814 */
[C---:B------:R-:W-:Y:S01]  /*29e0*/  HMMA.16816.F32 R16, R36.reuse, R50, R16 ;  /* 0x000000322410723c */ /* 0x040fe20000001810 */
[----:B------:R-:W3:Y:S07]  /*29f0*/  LDSM.16.M88.4 R48, [R227+0xf800] ;  /* 0x00f80000e330783b */ /* 0x000eee0000000200 */
[C---:B-1----:R-:W-:Y:S07]  /*2a00*/  HMMA.16816.F32 R56, R36.reuse, R8, R56 ;  /* 0x000000082438723c */ /* 0x042fee0000001838 */
[----:B------:R-:W-:Y:S01]  /*2a10*/  LOP3.LUT R9, R80, 0xffffffe0, RZ, 0xc0, !PT ;  /* 0xffffffe050097812 */ /* 0x000fe200078ec0ff */
[----:B------:R-:W-:Y:S04]  /*2a20*/  HMMA.16816.F32 R72, R36, R10, R72 ;  /* 0x0000000a2448723c */ /* 0x000fe80000001848 */
[----:B------:R-:W-:-:S02]  /*2a30*/  IMAD.IADD R0, R2, 0x1, -R9 ;  /* 0x0000000102007824 */ /* 0x000fc400078e0a09 */
[----:B------:R-:W1:Y:S02]  /*2a40*/  LDSM.16.M88.4 R8, [R220+0x6800] ;  /* 0x00680000dc08783b */ /* 0x000e640000000200 */
[----:B-----5:R-:W-:Y:S01]  /*2a50*/  HMMA.16816.F32 R28, R40, R52, R28 ;  /* 0x00000034281c723c */ /* 0x020fe2000000181c */
[----:B------:R-:W-:-:S04]  /*2a60*/  SHF.R.S32.HI R37, RZ, 0x1f, R0 ;  /* 0x0000001fff257819 */ /* 0x000fc80000011400 */
[----:B------:R-:W-:Y:S01]  /*2a70*/  LEA.HI R37, R37, R0, RZ, 0x2 ;  /* 0x0000000025257211 */ /* 0x000fe200078f10ff */
[----:B------:R-:W-:Y:S02]  /*2a80*/  IMAD.U32 R0, RZ, RZ, UR13 ;  /* 0x0000000dff007e24 */ /* 0x000fe4000f8e00ff */
[----:B------:R-:W-:Y:S01]  /*2a90*/  HMMA.16816.F32 R24, R40, R54, R24 ;  /* 0x000000362818723c */ /* 0x000fe20000001818 */
[----:B------:R-:W-:-:S04]  /*2aa0*/  SHF.R.S32.HI R237, RZ, 0x2, R37 ;  /* 0x00000002ffed7819 */ /* 0x000fc80000011425 */
[----:B------:R-:W-:-:S03]  /*2ab0*/  IADD3 R37, R6, 0x1, R237 ;  /* 0x0000000106257810 */ /* 0x000fc60007ffe0ed */
[----:B------:R-:W-:Y:S01]  /*2ac0*/  HMMA.16816.F32 R20, R40, R44, R20 ;  /* 0x0000002c2814723c */ /* 0x000fe20000001814 */
[----:B------:R-:W-:Y:S02]  /*2ad0*/  IADD3 R0, R0, -UR15, R37 ;  /* 0x8000000f00007c10 */ /* 0x000fe4000fffe025 */
[----:B------:R-:W4:Y:S02]  /*2ae0*/  LDSM.16.M88.4 R36, [R220+0x7000] ;  /* 0x00700000dc24783b */ /* 0x000f240000000200 */
[----:B------:R-:W-:-:S03]  /*2af0*/  IADD3 R0, R0, c[0x0][0x2e8], RZ ;  /* 0x0000ba0000007a10 */ /* 0x000fc60007ffe0ff */
[----:B--2---:R-:W-:Y:S01]  /*2b00*/  HMMA.16816.F32 R28, R12, R32, R28 ;  /* 0x000000200c1c723c */ /* 0x004fe2000000181c */
[C---:B------:R-:W-:Y:S02]  /*2b10*/  IADD3 R2, R0.reuse, 0x8, RZ ;  /* 0x0000000800027810 */ /* 0x040fe40007ffe0ff */
[----:B------:R-:W-:Y:S01]  /*2b20*/  IMNMX R165, R0, UR13, PT ;  /* 0x0000000d00a57c17 */ /* 0x000fe2000b800200 */
[----:B------:R-:W-:Y:S01]  /*2b30*/  IMAD.IADD R0, R81, 0x1, R4 ;  /* 0x0000000151007824 */ /* 0x000fe200078e0204 */
[----:B------:R-:W-:Y:S02]  /*2b40*/  IMNMX R2, R2, UR13, PT ;  /* 0x0000000d02027c17 */ /* 0x000fe4000b800200 */
[----:B------:R-:W-:Y:S01]  /*2b50*/  IMAD.U32 R33, RZ, RZ, UR18 ;  /* 0x00000012ff217e24 */ /* 0x000fe2000f8e00ff */
[C---:B------:R-:W-:Y:S08]  /*2b60*/  HMMA.16816.F32 R16, R40.reuse, R46, R16 ;  /* 0x0000002e2810723c */ /* 0x040ff00000001810 */
[C---:B------:R-:W-:Y:S08]  /*2b70*/  HMMA.16816.F32 R64, R40.reuse, R68, R64 ;  /* 0x000000442840723c */ /* 0x040ff00000001840 */
[C---:B------:R-:W-:Y:S08]  /*2b80*/  HMMA.16816.F32 R60, R40.reuse, R70, R60 ;  /* 0x00000046283c723c */ /* 0x040ff0000000183c */
[C---:B---3--:R-:W-:Y:S08]  /*2b90*/  HMMA.16816.F32 R56, R40.reuse, R48, R56 ;  /* 0x000000302838723c */ /* 0x048ff00000001838 */
[----:B------:R-:W-:Y:S07]  /*2ba0*/  HMMA.16816.F32 R72, R40, R50, R72 ;  /* 0x000000322848723c */ /* 0x000fee0000001848 */
[----:B------:R-:W-:Y:S01]  /*2bb0*/  IMAD R40, R33, 0x40, R200 ;  /* 0x0000004021287824 */ /* 0x000fe200078e02c8 */
[----:B------:R-:W-:Y:S04]  /*2bc0*/  HMMA.16816.F32 R24, R12, R34, R24 ;  /* 0x000000220c18723c */ /* 0x000fe80000001818 */
[----:B------:R-:W-:-:S02]  /*2bd0*/  IADD3 R32, R40, 0x8, RZ ;  /* 0x0000000828207810 */ /* 0x000fc40007ffe0ff */
[----:B------:R-:W-:Y:S02]  /*2be0*/  IADD3 R6, R40, 0x1, RZ ;  /* 0x0000000128067810 */ /* 0x000fe40007ffe0ff */
[CC--:B------:R-:W-:Y:S01]  /*2bf0*/  ISETP.GE.AND P4, PT, R32.reuse, R165.reuse, PT ;  /* 0x000000a52000720c */ /* 0x0c0fe20003f86270 */
[C---:B-1----:R-:W-:Y:S01]  /*2c00*/  HMMA.16816.F32 R16, R12.reuse, R10, R16 ;  /* 0x0000000a0c10723c */ /* 0x042fe20000001810 */
[-C--:B------:R-:W-:Y:S02]  /*2c10*/  ISETP.GE.AND P6, PT, R32, R2.reuse, PT ;  /* 0x000000022000720c */ /* 0x080fe40003fc6270 */
[----:B------:R-:W-:Y:S02]  /*2c20*/  IADD3 R4, R40, 0x9, RZ ;  /* 0x0000000928047810 */ /* 0x000fe40007ffe0ff */
[C---:B------:R-:W-:Y:S02]  /*2c30*/  ISETP.GE.AND P0, PT, R6.reuse, R165, PT ;  /* 0x000000a50600720c */ /* 0x040fe40003f06270 */
[----:B------:R-:W-:Y:S01]  /*2c40*/  ISETP.GE.AND P3, PT, R6, R2, PT ;  /* 0x000000020600720c */ /* 0x000fe20003f66270 */
[----:B------:R-:W-:Y:S01]  /*2c50*/  HMMA.16816.F32 R32, R12, R8, R20 ;  /* 0x000000080c20723c */ /* 0x000fe20000001814 */
[----:B------:R-:W1:Y:S01]  /*2c60*/  LDSM.16.M88.4 R20, [R220+0x7800] ;  /* 0x00780000dc14783b */ /* 0x000e620000000200 */
[----:B------:R-:W-:Y:S01]  /*2c70*/  IADD3 R6, R40, 0x10, RZ ;  /* 0x0000001028067810 */ /* 0x000fe20007ffe0ff */
[----:B------:R-:W-:-:S04]  /*2c80*/  DEPBAR.LE SB0, 0x0 ;  /* 0x000080000000791a */ /* 0x000fc80000000000 */
[-C--:B------:R-:W-:Y:S01]  /*2c90*/  ISETP.GE.AND P2, PT, R4, R165.reuse, PT ;  /* 0x000000a50400720c */ /* 0x080fe20003f46270 */
[C---:B----4-:R-:W-:Y:S01]  /*2ca0*/  HMMA.16816.F32 R64, R12.reuse, R36, R64 ;  /* 0x000000240c40723c */ /* 0x050fe20000001840 */
[----:B------:R-:W-:Y:S02]  /*2cb0*/  FSEL R29, R29, -INF , !P0 ;  /* 0xff8000001d1d7808 */ /* 0x000fe40004000000 */
[----:B------:R-:W-:Y:S02]  /*2cc0*/  IADD3 R8, R40, 0x18, RZ ;  /* 0x0000001828087810 */ /* 0x000fe40007ffe0ff */
[C---:B------:R-:W-:Y:S02]  /*2cd0*/  ISETP.GE.AND P1, PT, R6.reuse, R165, PT ;  /* 0x000000a50600720c */ /* 0x040fe40003f26270 */
[-C--:B------:R-:W-:Y:S01]  /*2ce0*/  ISETP.GE.AND P0, PT, R6, R2.reuse, PT ;  /* 0x000000020600720c */ /* 0x080fe20003f06270 */
[----:B------:R-:W-:Y:S01]  /*2cf0*/  HMMA.16816.F32 R60, R12, R38, R60 ;  /* 0x000000260c3c723c */ /* 0x000fe2000000183c */
[----:B------:R-:W-:-:S02]  /*2d00*/  ISETP.GE.AND P5, PT, R4, R2, PT ;  /* 0x000000020400720c */ /* 0x000fc40003fa6270 */
[----:B------:R-:W-:Y:S02]  /*2d10*/  FSEL R6, R31, -INF , !P3 ;  /* 0xff8000001f067808 */ /* 0x000fe40005800000 */
[----:B------:R-:W-:Y:S02]  /*2d20*/  IADD3 R4, R40, 0x11, RZ ;  /* 0x0000001128047810 */ /* 0x000fe40007ffe0ff */
[----:B------:R-:W-:Y:S02]  /*2d30*/  FSEL R26, R26, -INF , !P6 ;  /* 0xff8000001a1a7808 */ /* 0x000fe40007000000 */
[----:B------:R-:W-:Y:S02]  /*2d40*/  FSEL R31, R25, -INF , !P2 ;  /* 0xff800000191f7808 */ /* 0x000fe40005000000 */
[C---:B------:R-:W-:Y:S02]  /*2d50*/  ISETP.GE.AND P6, PT, R8.reuse, R165, PT ;  /* 0x000000a50800720c */ /* 0x040fe40003fc6270 */
[----:B------:R-:W-:-:S02]  /*2d60*/  ISETP.GE.AND P2, PT, R8, R2, PT ;  /* 0x000000020800720c */ /* 0x000fc40003f46270 */
[----:B------:R-:W-:Y:S02]  /*2d70*/  IADD3 R8, R40, 0x19, RZ ;  /* 0x0000001928087810 */ /* 0x000fe40007ffe0ff */
[----:B------:R-:W-:Y:S01]  /*2d80*/  FSEL R41, R24, -INF , !P4 ;  /* 0xff80000018297808 */ /* 0x000fe20006000000 */
[----:B------:R-:W-:Y:S01]  /*2d90*/  BAR.SYNC.DEFER_BLOCKING 0x0 ;  /* 0x0000000000007b1d */ /* 0x000fe20000010000 */
[CC--:B------:R-:W-:Y:S02]  /*2da0*/  ISETP.GE.AND P3, PT, R4.reuse, R165.reuse, PT ;  /* 0x000000a50400720c */ /* 0x0c0fe40003f66270 */
[----:B------:R-:W-:Y:S02]  /*2db0*/  ISETP.GE.AND P4, PT, R4, R2, PT ;  /* 0x000000020400720c */ /* 0x000fe40003f86270 */
[----:B------:R-:W-:Y:S02]  /*2dc0*/  FSEL R4, R27, -INF , !P5 ;  /* 0xff8000001b047808 */ /* 0x000fe40006800000 */
[----:B------:R-:W-:Y:S01]  /*2dd0*/  IADD3 R9, R40, 0x20, RZ ;  /* 0x0000002028097810 */ /* 0x000fe20007ffe0ff */
[----:B-1----:R-:W-:Y:S01]  /*2de0*/  HMMA.16816.F32 R72, R12, R22, R72 ;  /* 0x000000160c48723c */ /* 0x002fe20000001848 */
[----:B------:R-:W-:-:S02]  /*2df0*/  ISETP.GE.AND P5, PT, R8, R165, PT ;  /* 0x000000a50800720c */ /* 0x000fc40003fa6270 */
[----:B------:R-:W-:Y:S02]  /*2e00*/  FSEL R10, R34, -INF , !P0 ;  /* 0xff800000220a7808 */ /* 0x000fe40004000000 */
[----:B------:R-:W-:Y:S02]  /*2e10*/  FSEL R11, R33, -INF , !P3 ;  /* 0xff800000210b7808 */ /* 0x000fe40005800000 */
[----:B------:R-:W-:Y:S01]  /*2e20*/  FSEL R27, R32, -INF , !P1 ;  /* 0xff800000201b7808 */ /* 0x000fe20004800000 */
[----:B------:R-:W-:Y:S01]  /*2e30*/  HMMA.16816.F32 R56, R12, R20, R56 ;  /* 0x000000140c38723c */ /* 0x000fe20000001838 */
[C---:B------:R-:W-:Y:S02]  /*2e40*/  ISETP.GE.AND P0, PT, R9.reuse, R165, PT ;  /* 0x000000a50900720c */ /* 0x040fe40003f06270 */
[-C--:B------:R-:W-:Y:S02]  /*2e50*/  ISETP.GE.AND P3, PT, R9, R2.reuse, PT ;  /* 0x000000020900720c */ /* 0x080fe40003f66270 */
[----:B------:R-:W-:-:S02]  /*2e60*/  ISETP.GE.AND P1, PT, R8, R2, PT ;  /* 0x000000020800720c */ /* 0x000fc40003f26270 */
[----:B------:R-:W-:Y:S02]  /*2e70*/  FSEL R9, R17, -INF , !P5 ;  /* 0xff80000011097808 */ /* 0x000fe40006800000 */
[C---:B------:R-:W-:Y:S02]  /*2e80*/  IADD3 R32, R40.reuse, 0x28, RZ ;  /* 0x0000002828207810 */ /* 0x040fe40007ffe0ff */
[----:B------:R-:W-:Y:S02]  /*2e90*/  IADD3 R17, R40, 0x29, RZ ;  /* 0x0000002928117810 */ /* 0x000fe40007ffe0ff */
[----:B------:R-:W-:Y:S02]  /*2ea0*/  FSEL R25, R16, -INF , !P6 ;  /* 0xff80000010197808 */ /* 0x000fe40007000000 */
[----:B------:R-:W-:Y:S02]  /*2eb0*/  FSEL R16, R19, -INF , !P1 ;  /* 0xff80000013107808 */ /* 0x000fe40004800000 */
[----:B------:R-:W-:-:S02]  /*2ec0*/  FSEL R193, R64, -INF , !P0 ;  /* 0xff80000040c17808 */ /* 0x000fc40004000000 */
[-C--:B------:R-:W-:Y:S02]  /*2ed0*/  ISETP.GE.AND P5, PT, R32, R2.reuse, PT ;  /* 0x000000022000720c */ /* 0x080fe40003fa6270 */
[C---:B------:R-:W-:Y:S02]  /*2ee0*/  ISETP.GE.AND P1, PT, R17.reuse, R165, PT ;  /* 0x000000a51100720c */ /* 0x040fe40003f26270 */
[----:B------:R-:W-:Y:S02]  /*2ef0*/  ISETP.GE.AND P0, PT, R17, R2, PT ;  /* 0x000000021100720c */ /* 0x000fe40003f06270 */
[----:B------:R-:W-:Y:S02]  /*2f00*/  IADD3 R12, R40, 0x38, RZ ;  /* 0x00000038280c7810 */ /* 0x000fe40007ffe0ff */
[----:B------:R-:W-:Y:S02]  /*2f10*/  FSEL R196, R62, -INF , !P5 ;  /* 0xff8000003ec47808 */ /* 0x000fe40006800000 */
[----:B------:R-:W-:-:S02]  /*2f20*/  FSEL R187, R61, -INF , !P1 ;  /* 0xff8000003dbb7808 */ /* 0x000fc40004800000 */
[----:B------:R-:W-:Y:S02]  /*2f30*/  FSEL R194, R63, -INF , !P0 ;  /* 0xff8000003fc27808 */ /* 0x000fe40004000000 */
[CC--:B------:R-:W-:Y:S02]  /*2f40*/  ISETP.GE.AND P5, PT, R12.reuse, R165.reuse, PT ;  /* 0x000000a50c00720c */ /* 0x0c0fe40003fa6270 */
[----:B------:R-:W-:Y:S02]  /*2f50*/  ISETP.GE.AND P1, PT, R12, R2, PT ;  /* 0x000000020c00720c */ /* 0x000fe40003f26270 */
[C---:B------:R-:W-:Y:S02]  /*2f60*/  ISETP.GE.AND P0, PT, R40.reuse, R165, PT ;  /* 0x000000a52800720c */ /* 0x040fe40003f06270 */
[----:B------:R-:W-:Y:S02]  /*2f70*/  IADD3 R12, R40, 0x39, RZ ;  /* 0x00000039280c7810 */ /* 0x000fe40007ffe0ff */
[----:B------:R-:W-:-:S02]  /*2f80*/  FSEL R28, R28, -INF , !P0 ;  /* 0xff8000001c1c7808 */ /* 0x000fc40004000000 */
[-C--:B------:R-:W-:Y:S02]  /*2f90*/  ISETP.GE.AND P0, PT, R12, R2.reuse, PT ;  /* 0x000000020c00720c */ /* 0x080fe40003f06270 */
[----:B------:R-:W-:Y:S02]  /*2fa0*/  IADD3 R8, R40, 0x21, RZ ;  /* 0x0000002128087810 */ /* 0x000fe40007ffe0ff */
[----:B------:R-:W-:Y:S02]  /*2fb0*/  FSEL R24, R35, -INF , !P4 ;  /* 0xff80000023187808 */ /* 0x000fe40006000000 */
[----:B------:R-:W-:Y:S02]  /*2fc0*/  FSEL R186, R75, -INF , !P0 ;  /* 0xff8000004bba7808 */ /* 0x000fe40004000000 */
[C---:B------:R-:W-:Y:S02]  /*2fd0*/  ISETP.GE.AND P4, PT, R8.reuse, R165, PT ;  /* 0x000000a50800720c */ /* 0x040fe40003f86270 */
[----:B------:R-:W-:-:S02]  /*2fe0*/  ISETP.GE.AND P6, PT, R8, R2, PT ;  /* 0x000000020800720c */ /* 0x000fc40003fc6270 */
[----:B------:R-:W-:Y:S02]  /*2ff0*/  PLOP3.LUT P0, PT, PT, PT, UP0, 0x80, 0x0 ;  /* 0x000000000000781c */ /* 0x000fe40003f0f008 */
[----:B------:R-:W-:Y:S02]  /*3000*/  FSEL R8, R18, -INF , !P2 ;  /* 0xff80000012087808 */ /* 0x000fe40005000000 */
[----:B------:R-:W-:Y:S02]  /*3010*/  IADD3 R18, R40, 0x30, RZ ;  /* 0x0000003028127810 */ /* 0x000fe40007ffe0ff */
[----:B------:R-:W-:Y:S02]  /*3020*/  FSEL R198, R66, -INF , !P3 ;  /* 0xff80000042c67808 */ /* 0x000fe40005800000 */
[----:B------:R-:W-:Y:S02]  /*3030*/  FSEL R185, R65, -INF , !P4 ;  /* 0xff80000041b97808 */ /* 0x000fe40006000000 */
[----:B------:R-:W-:-:S02]  /*3040*/  ISETP.GE.AND P2, PT, R32, R165, PT ;  /* 0x000000a52000720c */ /* 0x000fc40003f46270 */
[C---:B------:R-:W-:Y:S02]  /*3050*/  ISETP.GE.AND P3, PT, R18.reuse, R165, PT ;  /* 0x000000a51200720c */ /* 0x040fe40003f66270 */
[----:B------:R-:W-:Y:S02]  /*3060*/  ISETP.GE.AND P4, PT, R18, R2, PT ;  /* 0x000000021200720c */ /* 0x000fe40003f86270 */
[----:B------:R-:W-:Y:S02]  /*3070*/  IADD3 R13, R40, 0x31, RZ ;  /* 0x00000031280d7810 */ /* 0x000fe40007ffe0ff */
[----:B------:R-:W-:Y:S02]  /*3080*/  FSEL R192, R67, -INF , !P6 ;  /* 0xff80000043c07808 */ /* 0x000fe40007000000 */
[----:B------:R-:W-:Y:S02]  /*3090*/  FSEL R191, R60, -INF , !P2 ;  /* 0xff8000003cbf7808 */ /* 0x000fe40005000000 */
[----:B------:R-:W-:-:S02]  /*30a0*/  FSEL R197, R56, -INF , !P3 ;  /* 0xff80000038c57808 */ /* 0x000fc40005800000 */
[----:B------:R-:W-:Y:S02]  /*30b0*/  FSEL R32, R58, -INF , !P4 ;  /* 0xff8000003a207808 */ /* 0x000fe40006000000 */
[CC--:B------:R-:W-:Y:S02]  /*30c0*/  ISETP.GE.AND P6, PT, R13.reuse, R165.reuse, PT ;  /* 0x000000a50d00720c */ /* 0x0c0fe40003fc6270 */
[-C--:B------:R-:W-:Y:S02]  /*30d0*/  ISETP.GE.AND P2, PT, R13, R2.reuse, PT ;  /* 0x000000020d00720c */ /* 0x080fe40003f46270 */
[----:B------:R-:W-:Y:S02]  /*30e0*/  ISETP.GE.AND P3, PT, R40, R2, PT ;  /* 0x000000022800720c */ /* 0x000fe40003f66270 */
[----:B------:R-:W-:Y:S02]  /*30f0*/  ISETP.GE.AND P4, PT, R12, R165, PT ;  /* 0x000000a50c00720c */ /* 0x000fe40003f86270 */
[----:B------:R-:W-:-:S02]  /*3100*/  FSEL R30, R30, -INF , !P3 ;  /* 0xff8000001e1e7808 */ /* 0x000fc40005800000 */
[----:B------:R-:W-:Y:S02]  /*3110*/  FSEL R195, R57, -INF , !P6 ;  /* 0xff80000039c37808 */ /* 0x000fe40007000000 */
[----:B------:R-:W-:Y:S02]  /*3120*/  FSEL R190, R59, -INF , !P2 ;  /* 0xff8000003bbe7808 */ /* 0x000fe40005000000 */
[----:B------:R-:W-:Y:S02]  /*3130*/  FSEL R35, R72, -INF , !P5 ;  /* 0xff80000048237808 */ /* 0x000fe40006800000 */
[----:B------:R-:W-:Y:S02]  /*3140*/  FSEL R188, R74, -INF , !P1 ;  /* 0xff8000004abc7808 */ /* 0x000fe40004800000 */
[----:B------:R-:W-:Y:S01]  /*3150*/  FSEL R33, R73, -INF , !P4 ;  /* 0xff80000049217808 */ /* 0x000fe20006000000 */
[----:B------:R-:W-:Y:S05]  /*3160*/  @!P0 BRA `(.L_x_5) ;  /* 0x0000024000008947 */ /* 0x000fea0003800000 */
[----:B------:R-:W-:-:S04]  /*3170*/  UIADD3 UR12, UR8, -0x2, URZ ;  /* 0xfffffffe080c7890 */ /* 0x000fc8000fffe03f */
[----:B------:R-:W-:Y:S02]  /*3180*/  USHF.R.S32.HI UR11, URZ, 0x1f, UR12 ;  /* 0x0000001f3f0b7899 */ /* 0x000fe4000801140c */
[----:B------:R-:W-:Y:S01]  /*3190*/  UIMAD UR20, UR20, UR12, URZ ;  /* 0x0000000c141472a4 */ /* 0x000fe2000f8e023f */
[----:B------:R-:W-:Y:S01]  /*31a0*/  IMAD.WIDE.U32 R12, R3, UR12, R242 ;  /* 0x0000000c030c7c25 */ /* 0x000fe2000f8e00f2 */
[----:B------:R-:W-:Y:S02]  /*31b0*/  USHF.L.U32 UR12, UR6, 0x5, URZ ;  /* 0x00000005060c7899 */ /* 0x000fe4000800063f */
[----:B------:R-:W-:Y:S02]  /*31c0*/  UIMAD UR11, UR11, UR21, UR20 ;  /* 0x000000150b0b72a4 */ /* 0x000fe4000f8e0214 */
[----:B------:R-:W-:Y:S01]  /*31d0*/  LEA R18, P2, R12, c[0x0][0x168], 0x1 ;  /* 0x00005a000c127a11 */ /* 0x000fe200078408ff */
[----:B------:R-:W-:-:S03]  /*31e0*/  USHF.L.U64.HI UR6, UR6, 0x5, UR7 ;  /* 0x0000000506067899 */ /* 0x000fc60008010207 */
[----:B------:R-:W-:Y:S02]  /*31f0*/  IADD3 R3, R13, UR11, RZ ;  /* 0x0000000b0d037c10 */ /* 0x000fe4000fffe0ff */
[----:B------:R-:W-:Y:S02]  /*3200*/  IADD3 R14, P1, R18, UR12, RZ ;  /* 0x0000000c120e7c10 */ /* 0x000fe4000ff3e0ff */
[----:B------:R-:W-:Y:S02]  /*3210*/  LEA.HI.X R19, R12, c[0x0][0x16c], R3, 0x1, P2 ;  /* 0x00005b000c137a11 */ /* 0x000fe400010f0c03 */
[----:B------:R-:W-:Y:S02]  /*3220*/  IADD3 R20, P2, R14, UR12, RZ ;  /* 0x0000000c0e147c10 */ /* 0x000fe4000ff5e0ff */
[----:B------:R-:W-:Y:S01]  /*3230*/  IADD3.X R15, R19, UR6, RZ, P1, !PT ;  /* 0x00000006130f7c10 */ /* 0x000fe20008ffe4ff */
[----:B------:R-:W-:Y:S01]  /*3240*/  @!PT LDS RZ, [RZ] ;  /* 0x00000000fffff984 */ /* 0x000fe20000000800 */
[----:B------:R-:W-:Y:S01]  /*3250*/  @!PT LDS RZ, [RZ] ;  /* 0x00000000fffff984 */ /* 0x000fe20000000800 */
[----:B------:R-:W-:Y:S01]  /*3260*/  @!PT LDS RZ, [RZ] ;  /* 0x00000000fffff984 */ /* 0x000fe20000000800 */
[----:B------:R1:W-:Y:S01]  /*3270*/  LDGSTS.E.BYPASS.LTC128B.128 [R236+0x8000], [R18.64] ;  /* 0x0800000012ec7fae */ /* 0x0003e2000b901d50 */
[----:B------:R-:W-:-:S02]  /*3280*/  IADD3 R12, P1, R20, UR12, RZ ;  /* 0x0000000c140c7c10 */ /* 0x000fc4000ff3e0ff */
[----:B------:R-:W-:Y:S01]  /*3290*/  IADD3.X R21, R15, UR6, RZ, P2, !PT ;  /* 0x000000060f157c10 */ /* 0x000fe200097fe4ff */
[----:B------:R1:W-:Y:S03]  /*32a0*/  LDGSTS.E.BYPASS.LTC128B.128 [R236+0xa000], [R18.64+0x80] ;  /* 0x0a00008012ec7fae */ /* 0x0003e6000b901d50 */
[----:B------:R-:W-:Y:S01]  /*32b0*/  IADD3.X R13, R21, UR6, RZ, P1, !PT ;  /* 0x00000006150d7c10 */ /* 0x000fe20008ffe4ff */
[----:B------:R1:W-:Y:S04]  /*32c0*/  LDGSTS.E.BYPASS.LTC128B.128 [R236+0xc000], [R18.64+0x100] ;  /* 0x0c00010012ec7fae */ /* 0x0003e8000b901d50 */
[----:B------:R1:W-:Y:S04]  /*32d0*/  LDGSTS.E.BYPASS.LTC128B.128 [R236+0xe000], [R18.64+0x180] ;  /* 0x0e00018012ec7fae */ /* 0x0003e8000b901d50 */
[----:B------:R1:W-:Y:S04]  /*32e0*/  LDGSTS.E.BYPASS.LTC128B.128 [R236+0x8800], [R14.64] ;  /* 0x088000000eec7fae */ /* 0x0003e8000b901d50 */
[----:B------:R1:W-:Y:S04]  /*32f0*/  LDGSTS.E.BYPASS.LTC128B.128 [R236+0xa800], [R14.64+0x80] ;  /* 0x0a8000800eec7fae */ /* 0x0003e8000b901d50 */
        /* <DEDUP_REMOVED lines=10> */
[----:B------:R-:W0:Y:S02]  /*33a0*/  LDGDEPBAR ;  /* 0x00000000000079af */ /* 0x000e240000000000 */
.L_x_5:
[----:B-1----:R-:W-:Y:S02]  /*33b0*/  FMNMX.FTZ R14, R28, R29, !PT ;  /* 0x0000001d1c0e7209 */ /* 0x002fe40007810000 */
[----:B------:R-:W-:-:S02]  /*33c0*/  FMNMX.FTZ R15, R30, R6, !PT ;  /* 0x000000061e0f7209 */ /* 0x000fc40007810000 */
[----:B------:R-:W-:Y:S02]  /*33d0*/  FMNMX.FTZ R14, R41, R14, !PT ;  /* 0x0000000e290e7209 */ /* 0x000fe40007810000 */
[----:B------:R-:W-:Y:S02]  /*33e0*/  FMNMX.FTZ R15, R26, R15, !PT ;  /* 0x0000000f1a0f7209 */ /* 0x000fe40007810000 */
[----:B------:R-:W-:Y:S02]  /*33f0*/  FMNMX.FTZ R14, R31, R14, !PT ;  /* 0x0000000e1f0e7209 */ /* 0x000fe40007810000 */
[----:B------:R-:W-:Y:S02]  /*3400*/  FMNMX.FTZ R15, R4, R15, !PT ;  /* 0x0000000f040f7209 */ /* 0x000fe40007810000 */
[----:B------:R-:W-:Y:S02]  /*3410*/  FMNMX.FTZ R14, R27, R14, !PT ;  /* 0x0000000e1b0e7209 */ /* 0x000fe40007810000 */
        /* <DEDUP_REMOVED lines=23> */
[----:B------:R-:W-:Y:S01]  /*3590*/  SHF.L.U32 R228, R0, 0x1, RZ ;  /* 0x0000000100e47819 */ /* 0x000fe200000006ff */
[----:B------:R-:W1:Y:S03]  /*35a0*/  SHFL.BFLY PT, R13, R14, 0x2, 0x1f ;  /* 0x0c401f000e0d7f89 */ /* 0x000e6600000e0000 */
[-C--:B------:R-:W-:Y:S01]  /*35b0*/  LEA R226, R7, R228.reuse, 0x1 ;  /* 0x000000e407e27211 */ /* 0x080fe200078e08ff */
[----:B------:R-:W2:Y:S01]  /*35c0*/  SHFL.BFLY PT, R12, R15, 0x2, 0x1f ;  /* 0x0c401f000f0c7f89 */ /* 0x000ea200000e0000 */
[----:B------:R-:W-:-:S02]  /*35d0*/  LEA R225, R5, R228, 0x1 ;  /* 0x000000e405e17211 */ /* 0x000fc400078e08ff */
[----:B------:R-:W-:Y:S01]  /*35e0*/  LEA R224, R5, R226, 0x1 ;  /* 0x000000e205e07211 */ /* 0x000fe200078e08ff */
[----:B------:R-:W-:Y:S04]  /*35f0*/  LDSM.16.MT88.4 R44, [R226+0x10000] ;  /* 0x01000000e22c783b */ /* 0x000fe80000004200 */
[----:B------:R-:W-:Y:S04]  /*3600*/  LDSM.16.MT88.4 R36, [R228+0x10000] ;  /* 0x01000000e424783b */ /* 0x000fe80000004200 */
[----:B------:R-:W-:Y:S04]  /*3610*/  LDSM.16.MT88.4 R52, [R225+0x10000] ;  /* 0x01000000e134783b */ /* 0x000fe80000004200 */
[----:B------:R-:W-:Y:S01]  /*3620*/  LDSM.16.MT88.4 R60, [R224+0x10000] ;  /* 0x01000000e03c783b */ /* 0x000fe20000004200 */
[----:B-1----:R-:W-:-:S03]  /*3630*/  FMNMX.FTZ R13, R14, R13, !PT ;  /* 0x0000000d0e0d7209 */ /* 0x002fc60007810000 */
[----:B------:R-:W-:Y:S01]  /*3640*/  LDSM.16.MT88.4 R68, [R228+0x12000] ;  /* 0x01200000e444783b */ /* 0x000fe20000004200 */
[----:B--2---:R-:W-:-:S03]  /*3650*/  FMNMX.FTZ R12, R15, R12, !PT ;  /* 0x0000000c0f0c7209 */ /* 0x004fc60007810000 */
[----:B------:R-:W1:Y:S04]  /*3660*/  SHFL.BFLY PT, R164, R13, 0x1, 0x1f ;  /* 0x0c201f000da47f89 */ /* 0x000e6800000e0000 */
[----:B------:R-:W2:Y:S04]  /*3670*/  SHFL.BFLY PT, R3, R12, 0x1, 0x1f ;  /* 0x0c201f000c037f89 */ /* 0x000ea800000e0000 */
[----:B------:R-:W3:Y:S04]  /*3680*/  LDSM.16.MT88.4 R76, [R226+0x12000] ;  /* 0x01200000e24c783b */ /* 0x000ee80000004200 */
[----:B------:R-:W4:Y:S04]  /*3690*/  LDSM.16.MT88.4 R84, [R225+0x12000] ;  /* 0x01200000e154783b */ /* 0x000f280000004200 */
[----:B------:R-:W5:Y:S04]  /*36a0*/  LDSM.16.MT88.4 R92, [R224+0x12000] ;  /* 0x01200000e05c783b */ /* 0x000f680000004200 */
[----:B------:R-:W3:Y:S01]  /*36b0*/  LDSM.16.MT88.4 R100, [R228+0x14000] ;  /* 0x01400000e464783b */ /* 0x000ee20000004200 */
[----:B-1----:R-:W-:-:S03]  /*36c0*/  FMNMX.FTZ R164, R13, R164, !PT ;  /* 0x000000a40da47209 */ /* 0x002fc60007810000 */
[----:B------:R-:W1:Y:S01]  /*36d0*/  LDSM.16.MT88.4 R108, [R226+0x14000] ;  /* 0x01400000e26c783b */ /* 0x000e620000004200 */
[----:B--2---:R-:W-:Y:S01]  /*36e0*/  FMNMX.FTZ R3, R12, R3, !PT ;  /* 0x000000030c037209 */ /* 0x004fe20007810000 */
[C---:B------:R-:W-:Y:S01]  /*36f0*/  FMUL.FTZ R34, R164.reuse, c[0x0][0x23c] ;  /* 0x00008f00a4227a20 */ /* 0x040fe20000410000 */
[----:B------:R-:W-:Y:S01]  /*3700*/  FSETP.NEU.FTZ.AND P1, PT, R164, -INF , PT ;  /* 0xff800000a400780b */ /* 0x000fe20003f3d000 */
[----:B------:R-:W2:Y:S02]  /*3710*/  LDSM.16.MT88.4 R116, [R225+0x14000] ;  /* 0x01400000e174783b */ /* 0x000ea40000004200 */
[C---:B------:R-:W-:Y:S01]  /*3720*/  FMUL.FTZ R189, R3.reuse, c[0x0][0x23c] ;  /* 0x00008f0003bd7a20 */ /* 0x040fe20000410000 */
[----:B------:R-:W-:Y:S01]  /*3730*/  FSEL R34, R34, RZ, P1 ;  /* 0x000000ff22227208 */ /* 0x000fe20000800000 */
[----:B------:R-:W1:Y:S01]  /*3740*/  LDSM.16.MT88.4 R124, [R224+0x14000] ;  /* 0x01400000e07c783b */ /* 0x000e620000004200 */
[----:B------:R-:W-:-:S03]  /*3750*/  FSETP.NEU.FTZ.AND P1, PT, R3, -INF , PT ;  /* 0xff8000000300780b */ /* 0x000fc60003f3d000 */
[--C-:B------:R-:W-:Y:S01]  /*3760*/  FFMA.FTZ R180, R28, c[0x0][0x23c], -R34.reuse ;  /* 0x00008f001cb47a23 */ /* 0x100fe20000010822 */
[----:B------:R-:W-:Y:S01]  /*3770*/  FSEL R189, R189, RZ, P1 ;  /* 0x000000ffbdbd7208 */ /* 0x000fe20000800000 */
[--C-:B------:R-:W-:Y:S01]  /*3780*/  FFMA.FTZ R179, R29, c[0x0][0x23c], -R34.reuse ;  /* 0x00008f001db37a23 */ /* 0x100fe20000010822 */
[----:B------:R-:W1:Y:S01]  /*3790*/  LDSM.16.MT88.4 R132, [R228+0x16000] ;  /* 0x01600000e484783b */ /* 0x000e620000004200 */
[--C-:B------:R-:W-:Y:S02]  /*37a0*/  FFMA.FTZ R178, R41, c[0x0][0x23c], -R34.reuse ;  /* 0x00008f0029b27a23 */ /* 0x100fe40000010822 */
[----:B------:R-:W-:Y:S01]  /*37b0*/  FFMA.FTZ R173, R31, c[0x0][0x23c], -R34 ;  /* 0x00008f001fad7a23 */ /* 0x000fe20000010822 */
[----:B------:R-:W1:Y:S01]  /*37c0*/  LDSM.16.MT88.4 R156, [R226+0x16000] ;  /* 0x01600000e29c783b */ /* 0x000e620000004200 */
[--C-:B------:R-:W-:Y:S01]  /*37d0*/  FFMA.FTZ R176, R30, c[0x0][0x23c], -R189.reuse ;  /* 0x00008f001eb07a23 */ /* 0x100fe200000108bd */
[----:B------:R-:W-:Y:S01]  /*37e0*/  MUFU.EX2 R180, R180 ;  /* 0x000000b400b47308 */ /* 0x000fe20000000800 */
[--C-:B------:R-:W-:Y:S01]  /*37f0*/  FFMA.FTZ R181, R6, c[0x0][0x23c], -R189.reuse ;  /* 0x00008f0006b57a23 */ /* 0x100fe200000108bd */
[----:B------:R-:W1:Y:S01]  /*3800*/  LDSM.16.MT88.4 R144, [R225+0x16000] ;  /* 0x01600000e190783b */ /* 0x000e620000004200 */
[----:B------:R-:W-:-:S02]  /*3810*/  FFMA.FTZ R183, R26, c[0x0][0x23c], -R189 ;  /* 0x00008f001ab77a23 */ /* 0x000fc400000108bd */
[--C-:B------:R-:W-:Y:S01]  /*3820*/  FFMA.FTZ R174, R4, c[0x0][0x23c], -R189.reuse ;  /* 0x00008f0004ae7a23 */ /* 0x100fe200000108bd */
[----:B------:R-:W-:Y:S01]  /*3830*/  LDSM.16.MT88.4 R12, [R226+0x12800] ;  /* 0x01280000e20c783b */ /* 0x000fe20000004200 */
[--C-:B------:R-:W-:Y:S01]  /*3840*/  FFMA.FTZ R172, R11, c[0x0][0x23c], -R34.reuse ;  /* 0x00008f000bac7a23 */ /* 0x100fe20000010822 */
[----:B------:R-:W2:Y:S01]  /*3850*/  MUFU.EX2 R179, R179 ;  /* 0x000000b300b37308 */ /* 0x000ea20000000800 */
[--C-:B------:R-:W-:Y:S01]  /*3860*/  FFMA.FTZ R168, R9, c[0x0][0x23c], -R34.reuse ;  /* 0x00008f0009a87a23 */ /* 0x100fe20000010822 */
[----:B------:R-:W1:Y:S01]  /*3870*/  LDSM.16.MT88.4 R4, [R224+0x16000] ;  /* 0x01600000e004783b */ /* 0x000e620000004200 */
[--C-:B------:R-:W-:Y:S02]  /*3880*/  FFMA.FTZ R175, R10, c[0x0][0x23c], -R189.reuse ;  /* 0x00008f000aaf7a23 */ /* 0x100fe400000108bd */
[--C-:B------:R-:W-:Y:S01]  /*3890*/  FFMA.FTZ R169, R8, c[0x0][0x23c], -R189.reuse ;  /* 0x00008f0008a97a23 */ /* 0x100fe200000108bd */
[----:B------:R-:W-:Y:S01]  /*38a0*/  LDSM.16.MT88.4 R28, [R228+0x10800] ;  /* 0x01080000e41c783b */ /* 0x000fe20000004200 */
[--C-:B------:R-:W-:Y:S01]  /*38b0*/  FFMA.FTZ R177, R27, c[0x0][0x23c], -R34.reuse ;  /* 0x00008f001bb17a23 */ /* 0x100fe20000010822 */
[----:B------:R-:W-:Y:S01]  /*38c0*/  MUFU.EX2 R178, R178 ;  /* 0x000000b200b27308 */ /* 0x000fe20000000800 */
[----:B------:R-:W-:Y:S01]  /*38d0*/  FFMA.FTZ R171, R25, c[0x0][0x23c], -R34 ;  /* 0x00008f0019ab7a23 */ /* 0x000fe20000010822 */
[----:B------:R-:W1:Y:S01]  /*38e0*/  LDSM.16.MT88.4 R8, [R226+0x10800] ;  /* 0x01080000e208783b */ /* 0x000e620000004200 */
[----:B------:R-:W-:-:S02]  /*38f0*/  FFMA.FTZ R170, R24, c[0x0][0x23c], -R189 ;  /* 0x00008f0018aa7a23 */ /* 0x000fc400000108bd */
[--C-:B------:R-:W-:Y:S01]  /*3900*/  FFMA.FTZ R0, R16, c[0x0][0x23c], -R189.reuse ;  /* 0x00008f0010007a23 */ /* 0x100fe200000108bd */
[----:B------:R-:W-:Y:S01]  /*3910*/  LDSM.16.MT88.4 R24, [R225+0x10800] ;  /* 0x01080000e118783b */ /* 0x000fe20000004200 */
[--C-:B------:R-:W-:Y:S01]  /*3920*/  FFMA.FTZ R182, R193, c[0x0][0x23c], -R34.reuse ;  /* 0x00008f00c1b67a23 */ /* 0x100fe20000010822 */
[----:B------:R-:W3:Y:S01]  /*3930*/  MUFU.EX2 R173, R173 ;  /* 0x000000ad00ad7308 */ /* 0x000ee20000000800 */
[----:B--2---:R-:W-:Y:S01]  /*3940*/  F2FP.PACK_AB R148, R179, R180 ;  /* 0x000000b4b394723e */ /* 0x004fe200000000ff */
[----:B------:R-:W2:Y:S01]  /*3950*/  LDSM.16.MT88.4 R16, [R224+0x10800] ;  /* 0x01080000e010783b */ /* 0x000ea20000004200 */
[--C-:B------:R-:W-:Y:S02]  /*3960*/  FFMA.FTZ R184, R191, c[0x0][0x23c], -R34.reuse ;  /* 0x00008f00bfb87a23 */ /* 0x100fe40000010822 */
[--C-:B------:R-:W-:Y:S01]  /*3970*/  FFMA.FTZ R185, R185, c[0x0][0x23c], -R34.reuse ;  /* 0x00008f00b9b97a23 */ /* 0x100fe20000010822 */
[----:B------:R-:W-:Y:S01]  /*3980*/  LDSM.16.MT88.4 R20, [R228+0x12800] ;  /* 0x01280000e414783b */ /* 0x000fe20000004200 */
[----:B------:R-:W-:Y:S01]  /*3990*/  FFMA.FTZ R187, R187, c[0x0][0x23c], -R34 ;  /* 0x00008f00bbbb7a23 */ /* 0x000fe20000010822 */
[----:B------:R-:W-:Y:S01]  /*39a0*/  MUFU.EX2 R176, R176 ;  /* 0x000000b000b07308 */ /* 0x000fe20000000800 */
[----:B------:R-:W-:-:S02]  /*39b0*/  FFMA.FTZ R191, R198, c[0x0][0x23c], -R189 ;  /* 0x00008f00c6bf7a23 */ /* 0x000fc400000108bd */
[--C-:B------:R-:W-:Y:S02]  /*39c0*/  FFMA.FTZ R192, R192, c[0x0][0x23c], -R189.reuse ;  /* 0x00008f00c0c07a23 */ /* 0x100fe400000108bd */
[--C-:B------:R-:W-:Y:S02]  /*39d0*/  FFMA.FTZ R193, R196, c[0x0][0x23c], -R189.reuse ;  /* 0x00008f00c4c17a23 */ /* 0x100fe400000108bd */
[----:B------:R-:W-:Y:S01]  /*39e0*/  FFMA.FTZ R194, R194, c[0x0][0x23c], -R189 ;  /* 0x00008f00c2c27a23 */ /* 0x000fe200000108bd */
[----:B------:R-:W4:Y:S01]  /*39f0*/  MUFU.EX2 R181, R181 ;  /* 0x000000b500b57308 */ /* 0x000f220000000800 */
[----:B---3--:R-:W-:Y:S01]  /*3a00*/  F2FP.PACK_AB R150, R173, R178 ;  /* 0x000000b2ad96723e */ /* 0x008fe200000000ff */
[--C-:B------:R-:W-:Y:S02]  /*3a10*/  FFMA.FTZ R196, R197, c[0x0][0x23c], -R34.reuse ;  /* 0x00008f00c5c47a23 */ /* 0x100fe40000010822 */
[--C-:B------:R-:W-:Y:S02]  /*3a20*/  FFMA.FTZ R195, R195, c[0x0][0x23c], -R34.reuse ;  /* 0x00008f00c3c37a23 */ /* 0x100fe40000010822 */
[----:B------:R-:W-:-:S02]  /*3a30*/  FFMA.FTZ R197, R35, c[0x0][0x23c], -R34 ;  /* 0x00008f0023c57a23 */ /* 0x000fc40000010822 */
[----:B------:R-:W-:Y:S01]  /*3a40*/  MUFU.EX2 R183, R183 ;  /* 0x000000b700b77308 */ /* 0x000fe20000000800 */
[----:B------:R-:W-:Y:S02]  /*3a50*/  FFMA.FTZ R198, R33, c[0x0][0x23c], -R34 ;  /* 0x00008f0021c67a23 */ /* 0x000fe40000010822 */
[--C-:B------:R-:W-:Y:S02]  /*3a60*/  FFMA.FTZ R199, R32, c[0x0][0x23c], -R189.reuse ;  /* 0x00008f0020c77a23 */ /* 0x100fe400000108bd */
[--C-:B------:R-:W-:Y:S01]  /*3a70*/  FFMA.FTZ R190, R190, c[0x0][0x23c], -R189.reuse ;  /* 0x00008f00bebe7a23 */ /* 0x100fe200000108bd */
[----:B------:R-:W-:Y:S01]  /*3a80*/  LDSM.16.MT88.4 R32, [R228+0x11800] ;  /* 0x01180000e420783b */ /* 0x000fe20000004200 */
[--C-:B------:R-:W-:Y:S01]  /*3a90*/  FFMA.FTZ R188, R188, c[0x0][0x23c], -R189.reuse ;  /* 0x00008f00bcbc7a23 */ /* 0x100fe200000108bd */
[----:B------:R-:W3:Y:S01]  /*3aa0*/  MUFU.EX2 R174, R174 ;  /* 0x000000ae00ae7308 */ /* 0x000ee20000000800 */
[----:B----4-:R-:W-:Y:S01]  /*3ab0*/  F2FP.PACK_AB R149, R181, R176 ;  /* 0x000000b0b595723e */ /* 0x010fe200000000ff */
[----:B------:R-:W-:-:S02]  /*3ac0*/  FFMA.FTZ R249, R186, c[0x0][0x23c], -R189 ;  /* 0x00008f00baf97a23 */ /* 0x000fc400000108bd */
[----:B------:R-:W-:Y:S02]  /*3ad0*/  FADD.FTZ R179, R180, R179 ;  /* 0x000000b3b4b37221 */ /* 0x000fe40000010000 */
[----:B------:R-:W-:Y:S02]  /*3ae0*/  FADD.FTZ R176, R176, R181 ;  /* 0x000000b5b0b07221 */ /* 0x000fe40000010000 */
[----:B------:R-:W-:Y:S01]  /*3af0*/  MUFU.EX2 R177, R177 ;  /* 0x000000b100b17308 */ /* 0x000fe20000000800 */
[----:B------:R-:W-:-:S04]  /*3b00*/  FADD.FTZ R178, R178, R179 ;  /* 0x000000b3b2b27221 */ /* 0x000fc80000010000 */
[----:B------:R-:W-:Y:S01]  /*3b10*/  FADD.FTZ R178, R173, R178 ;  /* 0x000000b2adb27221 */ /* 0x000fe20000010000 */
[----:B---3--:R-:W-:Y:S02]  /*3b20*/  F2FP.PACK_AB R151, R174, R183 ;  /* 0x000000b7ae97723e */ /* 0x008fe400000000ff */
[----:B------:R-:W3:Y:S01]  /*3b30*/  MUFU.EX2 R172, R172 ;  /* 0x000000ac00ac7308 */ /* 0x000ee20000000800 */
[----:B------:R-:W-:-:S04]  /*3b40*/  FADD.FTZ R183, R183, R176 ;  /* 0x000000b0b7b77221 */ /* 0x000fc80000010000 */
[----:B------:R-:W-:Y:S01]  /*3b50*/  FADD.FTZ R174, R174, R183 ;  /* 0x000000b7aeae7221 */ /* 0x000fe20000010000 */
[C---:B------:R-:W-:Y:S02]  /*3b60*/  HMMA.16816.F32 R40, R148.reuse, R44, RZ ;  /* 0x0000002c9428723c */ /* 0x040fe400000018ff */
[----:B------:R-:W-:Y:S06]  /*3b70*/  MUFU.EX2 R171, R171 ;  /* 0x000000ab00ab7308 */ /* 0x000fec0000000800 */
[C---:B------:R-:W-:Y:S02]  /*3b80*/  HMMA.16816.F32 R44, R148.reuse, R46, RZ ;  /* 0x0000002e942c723c */ /* 0x040fe400000018ff */
[----:B------:R-:W-:Y:S06]  /*3b90*/  MUFU.EX2 R168, R168 ;  /* 0x000000a800a87308 */ /* 0x000fec0000000800 */
[C---:B------:R-:W-:Y:S02]  /*3ba0*/  HMMA.16816.F32 R160, R148.reuse, R36, RZ ;  /* 0x0000002494a0723c */ /* 0x040fe400000018ff */
[----:B------:R-:W-:Y:S06]  /*3bb0*/  MUFU.EX2 R175, R175 ;  /* 0x000000af00af7308 */ /* 0x000fec0000000800 */
[C---:B------:R-:W-:Y:S02]  /*3bc0*/  HMMA.16816.F32 R48, R148.reuse, R52, RZ ;  /* 0x000000349430723c */ /* 0x040fe400000018ff */
[----:B------:R-:W4:Y:S06]  /*3bd0*/  MUFU.EX2 R170, R170 ;  /* 0x000000aa00aa7308 */ /* 0x000f2c0000000800 */
[C---:B------:R-:W-:Y:S02]  /*3be0*/  HMMA.16816.F32 R56, R148.reuse, R60, RZ ;  /* 0x0000003c9438723c */ /* 0x040fe400000018ff */
[----:B------:R-:W-:Y:S06]  /*3bf0*/  MUFU.EX2 R169, R169 ;  /* 0x000000a900a97308 */ /* 0x000fec0000000800 */
[C---:B------:R-:W-:Y:S02]  /*3c00*/  HMMA.16816.F32 R64, R148.reuse, R68, RZ ;  /* 0x000000449440723c */ /* 0x040fe400000018ff */
[----:B------:R-:W1:Y:S06]  /*3c10*/  MUFU.EX2 R0, R0 ;  /* 0x0000000000007308 */ /* 0x000e6c0000000800 */
[C---:B------:R-:W-:Y:S02]  /*3c20*/  HMMA.16816.F32 R72, R148.reuse, R76, RZ ;  /* 0x0000004c9448723c */ /* 0x040fe400000018ff */
[----:B------:R-:W-:Y:S06]  /*3c30*/  MUFU.EX2 R182, R182 ;  /* 0x000000b600b67308 */ /* 0x000fec0000000800 */
[C---:B------:R-:W-:Y:S02]  /*3c40*/  HMMA.16816.F32 R80, R148.reuse, R84, RZ ;  /* 0x000000549450723c */ /* 0x040fe400000018ff */
[----:B------:R-:W1:Y:S06]  /*3c50*/  MUFU.EX2 R185, R185 ;  /* 0x000000b900b97308 */ /* 0x000e6c0000000800 */
[C---:B-----5:R-:W-:Y:S02]  /*3c60*/  HMMA.16816.F32 R88, R148.reuse, R92, RZ ;  /* 0x0000005c9458723c */ /* 0x060fe400000018ff */
[----:B------:R-:W-:Y:S06]  /*3c70*/  MUFU.EX2 R184, R184 ;  /* 0x000000b800b87308 */ /* 0x000fec0000000800 */
[C---:B------:R-:W-:Y:S02]  /*3c80*/  HMMA.16816.F32 R96, R148.reuse, R100, RZ ;  /* 0x000000649460723c */ /* 0x040fe400000018ff */
[----:B------:R-:W-:Y:S06]  /*3c90*/  MUFU.EX2 R187, R187 ;  /* 0x000000bb00bb7308 */ /* 0x000fec0000000800 */
[C---:B-1----:R-:W-:Y:S02]  /*3ca0*/  HMMA.16816.F32 R104, R148.reuse, R108, RZ ;  /* 0x0000006c9468723c */ /* 0x042fe400000018ff */
[----:B------:R-:W-:Y:S06]  /*3cb0*/  MUFU.EX2 R191, R191 ;  /* 0x000000bf00bf7308 */ /* 0x000fec0000000800 */
[C---:B------:R-:W-:Y:S02]  /*3cc0*/  HMMA.16816.F32 R112, R148.reuse, R116, RZ ;  /* 0x000000749470723c */ /* 0x040fe400000018ff */
[----:B------:R-:W1:Y:S06]  /*3cd0*/  MUFU.EX2 R192, R192 ;  /* 0x000000c000c07308 */ /* 0x000e6c0000000800 */
[C---:B------:R-:W-:Y:S02]  /*3ce0*/  HMMA.16816.F32 R120, R148.reuse, R124, RZ ;  /* 0x0000007c9478723c */ /* 0x040fe400000018ff */
[----:B------:R-:W-:Y:S06]  /*3cf0*/  MUFU.EX2 R193, R193 ;  /* 0x000000c100c17308 */ /* 0x000fec0000000800 */
[C---:B------:R-:W-:Y:S02]  /*3d00*/  HMMA.16816.F32 R128, R148.reuse, R132, RZ ;  /* 0x000000849480723c */ /* 0x040fe400000018ff */
[----:B------:R-:W5:Y:S06]  /*3d10*/  MUFU.EX2 R194, R194 ;  /* 0x000000c200c27308 */ /* 0x000f6c0000000800 */
[C---:B------:R-:W-:Y:S02]  /*3d20*/  HMMA.16816.F32 R136, R148.reuse, R156, RZ ;  /* 0x0000009c9488723c */ /* 0x040fe400000018ff */
[----:B------:R-:W-:Y:S06]  /*3d30*/  MUFU.EX2 R196, R196 ;  /* 0x000000c400c47308 */ /* 0x000fec0000000800 */
[C---:B------:R-:W-:Y:S02]  /*3d40*/  HMMA.16816.F32 R140, R148.reuse, R144, RZ ;  /* 0x00000090948c723c */ /* 0x040fe400000018ff */
[----:B------:R-:W1:Y:S06]  /*3d50*/  MUFU.EX2 R195, R195 ;  /* 0x000000c300c37308 */ /* 0x000e6c0000000800 */
[C---:B------:R-:W-:Y:S02]  /*3d60*/  HMMA.16816.F32 R36, R148.reuse, R38, RZ ;  /* 0x000000269424723c */ /* 0x040fe400000018ff */
[----:B------:R-:W-:Y:S06]  /*3d70*/  MUFU.EX2 R197, R197 ;  /* 0x000000c500c57308 */ /* 0x000fec0000000800 */
[C---:B------:R-:W-:Y:S02]  /*3d80*/  HMMA.16816.F32 R52, R148.reuse, R54, RZ ;  /* 0x000000369434723c */ /* 0x040fe400000018ff */
[----:B------:R-:W-:Y:S06]  /*3d90*/  MUFU.EX2 R198, R198 ;  /* 0x000000c600c67308 */ /* 0x000fec0000000800 */
        /* <DEDUP_REMOVED lines=8> */
[C---:B------:R-:W-:Y:S08]  /*3e20*/  HMMA.16816.F32 R92, R148.reuse, R94, RZ ;  /* 0x0000005e945c723c */ /* 0x040ff000000018ff */
[C---:B------:R-:W-:Y:S08]  /*3e30*/  HMMA.16816.F32 R100, R148.reuse, R102, RZ ;  /* 0x000000669464723c */ /* 0x040ff000000018ff */
[C---:B------:R-:W-:Y:S08]  /*3e40*/  HMMA.16816.F32 R108, R148.reuse, R110, RZ ;  /* 0x0000006e946c723c */ /* 0x040ff000000018ff */
[C---:B------:R-:W-:Y:S08]  /*3e50*/  HMMA.16816.F32 R116, R148.reuse, R118, RZ ;  /* 0x000000769474723c */ /* 0x040ff000000018ff */
[C---:B------:R-:W-:Y:S08]  /*3e60*/  HMMA.16816.F32 R124, R148.reuse, R126, RZ ;  /* 0x0000007e947c723c */ /* 0x040ff000000018ff */
[C---:B------:R-:W-:Y:S08]  /*3e70*/  HMMA.16816.F32 R132, R148.reuse, R134, RZ ;  /* 0x000000869484723c */ /* 0x040ff000000018ff */
[C---:B------:R-:W-:Y:S08]  /*3e80*/  HMMA.16816.F32 R156, R148.reuse, R158, RZ ;  /* 0x0000009e949c723c */ /* 0x040ff000000018ff */
[C---:B------:R-:W-:Y:S08]  /*3e90*/  HMMA.16816.F32 R144, R148.reuse, R146, RZ ;  /* 0x000000929490723c */ /* 0x040ff000000018ff */
[C---:B------:R-:W-:Y:S07]  /*3ea0*/  HMMA.16816.F32 R152, R148.reuse, R4, RZ ;  /* 0x000000049498723c */ /* 0x040fee00000018ff */
[----:B---3--:R-:W-:Y:S01]  /*3eb0*/  F2FP.PACK_AB R4, R172, R177 ;  /* 0x000000b1ac04723e */ /* 0x008fe200000000ff */
[----:B------:R-:W-:Y:S01]  /*3ec0*/  HMMA.16816.F32 R148, R148, R6, RZ ;  /* 0x000000069494723c */ /* 0x000fe200000018ff */
[----:B----4-:R-:W-:Y:S01]  /*3ed0*/  F2FP.PACK_AB R5, R170, R175 ;  /* 0x000000afaa05723e */ /* 0x010fe200000000ff */
[----:B------:R-:W-:-:S02]  /*3ee0*/  FADD.FTZ R177, R177, R178 ;  /* 0x000000b2b1b17221 */ /* 0x000fc40000010000 */
[----:B------:R-:W-:Y:S02]  /*3ef0*/  FADD.FTZ R175, R175, R174 ;  /* 0x000000aeafaf7221 */ /* 0x000fe40000010000 */
[----:B------:R-:W-:Y:S01]  /*3f00*/  FADD.FTZ R172, R172, R177 ;  /* 0x000000b1acac7221 */ /* 0x000fe20000010000 */
[----:B------:R-:W-:Y:S01]  /*3f10*/  F2FP.PACK_AB R6, R168, R171 ;  /* 0x000000aba806723e */ /* 0x000fe200000000ff */
[----:B------:R-:W-:Y:S01]  /*3f20*/  FADD.FTZ R170, R170, R175 ;  /* 0x000000afaaaa7221 */ /* 0x000fe20000010000 */
[----:B------:R-:W-:Y:S01]  /*3f30*/  F2FP.PACK_AB R7, R0, R169 ;  /* 0x000000a90007723e */ /* 0x000fe200000000ff */
[----:B------:R-:W-:Y:S02]  /*3f40*/  FADD.FTZ R171, R171, R172 ;  /* 0x000000acabab7221 */ /* 0x000fe40000010000 */
[----:B------:R-:W-:Y:S02]  /*3f50*/  FADD.FTZ R169, R169, R170 ;  /* 0x000000aaa9a97221 */ /* 0x000fe40000010000 */
[----:B------:R-:W-:-:S02]  /*3f60*/  FADD.FTZ R171, R168, R171 ;  /* 0x000000aba8ab7221 */ /* 0x000fc40000010000 */
[----:B------:R-:W-:Y:S01]  /*3f70*/  HMMA.16816.F32 R40, R4, R8, R40 ;  /* 0x000000080428723c */ /* 0x000fe20000001828 */
[----:B------:R-:W-:-:S07]  /*3f80*/  FADD.FTZ R0, R0, R169 ;  /* 0x000000a900007221 */ /* 0x000fce0000010000 */
[C---:B------:R-:W-:Y:S01]  /*3f90*/  HMMA.16816.F32 R44, R4.reuse, R10, R44 ;  /* 0x0000000a042c723c */ /* 0x040fe2000000182c */
[----:B------:R-:W3:Y:S07]  /*3fa0*/  LDSM.16.MT88.4 R8, [R225+0x12800] ;  /* 0x01280000e108783b */ /* 0x000eee0000004200 */
[C---:B------:R-:W-:Y:S08]  /*3fb0*/  HMMA.16816.F32 R72, R4.reuse, R12, R72 ;  /* 0x0000000c0448723c */ /* 0x040ff00000001848 */
[C---:B------:R-:W-:Y:S01]  /*3fc0*/  HMMA.16816.F32 R76, R4.reuse, R14, R76 ;  /* 0x0000000e044c723c */ /* 0x040fe2000000184c */
[----:B------:R-:W4:Y:S07]  /*3fd0*/  LDSM.16.MT88.4 R12, [R225+0x14800] ;  /* 0x01480000e10c783b */ /* 0x000f2e0000004200 */
[C---:B--2---:R-:W-:Y:S08]  /*3fe0*/  HMMA.16816.F32 R56, R4.reuse, R16, R56 ;  /* 0x000000100438723c */ /* 0x044ff00000001838 */
[C---:B------:R-:W-:Y:S01]  /*3ff0*/  HMMA.16816.F32 R60, R4.reuse, R18, R60 ;  /* 0x00000012043c723c */ /* 0x040fe2000000183c */
[----:B------:R-:W-:Y:S07]  /*4000*/  LDSM.16.MT88.4 R16, [R228+0x14800] ;  /* 0x01480000e410783b */ /* 0x000fee0000004200 */
[C---:B------:R-:W-:Y:S08]  /*4010*/  HMMA.16816.F32 R160, R4.reuse, R28, R160 ;  /* 0x0000001c04a0723c */ /* 0x040ff000000018a0 */
[C---:B---3--:R-:W-:Y:S08]  /*4020*/  HMMA.16816.F32 R80, R4.reuse, R8, R80 ;  /* 0x000000080450723c */ /* 0x048ff00000001850 */
[C---:B------:R-:W-:Y:S01]  /*4030*/  HMMA.16816.F32 R84, R4.reuse, R10, R84 ;  /* 0x0000000a0454723c */ /* 0x040fe20000001854 */
[----:B------:R-:W2:Y:S07]  /*4040*/  LDSM.16.MT88.4 R8, [R224+0x14800] ;  /* 0x01480000e008783b */ /* 0x000eae0000004200 */
[C---:B----4-:R-:W-:Y:S08]  /*4050*/  HMMA.16816.F32 R112, R4.reuse, R12, R112 ;  /* 0x0000000c0470723c */ /* 0x050ff00000001870 */
[C---:B------:R-:W-:Y:S01]  /*4060*/  HMMA.16816.F32 R116, R4.reuse, R14, R116 ;  /* 0x0000000e0474723c */ /* 0x040fe20000001874 */
[----:B------:R-:W3:Y:S07]  /*4070*/  LDSM.16.MT88.4 R12, [R225+0x16800] ;  /* 0x01680000e10c783b */ /* 0x000eee0000004200 */
[C---:B------:R-:W-:Y:S01]  /*4080*/  HMMA.16816.F32 R36, R4.reuse, R30, R36 ;  /* 0x0000001e0424723c */ /* 0x040fe20000001824 */
[----:B------:R-:W-:Y:S07]  /*4090*/  LDSM.16.MT88.4 R28, [R224+0x12800] ;  /* 0x01280000e01c783b */ /* 0x000fee0000004200 */
[C---:B------:R-:W-:Y:S08]  /*40a0*/  HMMA.16816.F32 R48, R4.reuse, R24, R48 ;  /* 0x000000180430723c */ /* 0x040ff00000001830 */
[C---:B------:R-:W-:Y:S01]  /*40b0*/  HMMA.16816.F32 R52, R4.reuse, R26, R52 ;  /* 0x0000001a0434723c */ /* 0x040fe20000001834 */
[----:B------:R-:W-:Y:S07]  /*40c0*/  LDSM.16.MT88.4 R24, [R226+0x14800] ;  /* 0x01480000e218783b */ /* 0x000fee0000004200 */
[C---:B--2---:R-:W-:Y:S08]  /*40d0*/  HMMA.16816.F32 R120, R4.reuse, R8, R120 ;  /* 0x000000080478723c */ /* 0x044ff00000001878 */
[C---:B------:R-:W-:Y:S01]  /*40e0*/  HMMA.16816.F32 R124, R4.reuse, R10, R124 ;  /* 0x0000000a047c723c */ /* 0x040fe2000000187c */
[----:B------:R-:W2:Y:S07]  /*40f0*/  LDSM.16.MT88.4 R8, [R224+0x16800] ;  /* 0x01680000e008783b */ /* 0x000eae0000004200 */
[C---:B------:R-:W-:Y:S08]  /*4100*/  HMMA.16816.F32 R64, R4.reuse, R20, R64 ;  /* 0x000000140440723c */ /* 0x040ff00000001840 */
[C---:B------:R-:W-:Y:S01]  /*4110*/  HMMA.16816.F32 R68, R4.reuse, R22, R68 ;  /* 0x000000160444723c */ /* 0x040fe20000001844 */
[----:B------:R-:W4:Y:S07]  /*4120*/  LDSM.16.MT88.4 R20, [R228+0x16800] ;  /* 0x01680000e414783b */ /* 0x000f2e0000004200 */
[C---:B------:R-:W-:Y:S08]  /*4130*/  HMMA.16816.F32 R96, R4.reuse, R16, R96 ;  /* 0x000000100460723c */ /* 0x040ff00000001860 */
[C---:B------:R-:W-:Y:S01]  /*4140*/  HMMA.16816.F32 R100, R4.reuse, R18, R100 ;  /* 0x000000120464723c */ /* 0x040fe20000001864 */
[----:B------:R-:W1:Y:S07]  /*4150*/  LDSM.16.MT88.4 R16, [R226+0x16800] ;  /* 0x01680000e210783b */ /* 0x000e6e0000004200 */
[C---:B---3--:R-:W-:Y:S08]  /*4160*/  HMMA.16816.F32 R140, R4.reuse, R12, R140 ;  /* 0x0000000c048c723c */ /* 0x048ff0000000188c */
[C---:B------:R-:W-:Y:S01]  /*4170*/  HMMA.16816.F32 R144, R4.reuse, R14, R144 ;  /* 0x0000000e0490723c */ /* 0x040fe20000001890 */
[----:B------:R-:W3:Y:S07]  /*4180*/  LDSM.16.MT88.4 R12, [R228+0x13000] ;  /* 0x01300000e40c783b */ /* 0x000eee0000004200 */
[C---:B--2---:R-:W-:Y:S08]  /*4190*/  HMMA.16816.F32 R152, R4.reuse, R8, R152 ;  /* 0x000000080498723c */ /* 0x044ff00000001898 */
[C---:B------:R-:W-:Y:S01]  /*41a0*/  HMMA.16816.F32 R148, R4.reuse, R10, R148 ;  /* 0x0000000a0494723c */ /* 0x040fe20000001894 */
[----:B------:R-:W2:Y:S07]  /*41b0*/  LDSM.16.MT88.4 R8, [R226+0x13000] ;  /* 0x01300000e208783b */ /* 0x000eae0000004200 */
[C---:B------:R-:W-:Y:S08]  /*41c0*/  HMMA.16816.F32 R88, R4.reuse, R28, R88 ;  /* 0x0000001c0458723c */ /* 0x040ff00000001858 */
[C---:B------:R-:W-:Y:S01]  /*41d0*/  HMMA.16816.F32 R92, R4.reuse, R30, R92 ;  /* 0x0000001e045c723c */ /* 0x040fe2000000185c */
[----:B------:R-:W-:Y:S07]  /*41e0*/  LDSM.16.MT88.4 R28, [R225+0x11000] ;  /* 0x01100000e11c783b */ /* 0x000fee0000004200 */
[C---:B------:R-:W-:Y:S08]  /*41f0*/  HMMA.16816.F32 R104, R4.reuse, R24, R104 ;  /* 0x000000180468723c */ /* 0x040ff00000001868 */
[C---:B------:R-:W-:Y:S01]  /*4200*/  HMMA.16816.F32 R108, R4.reuse, R26, R108 ;  /* 0x0000001a046c723c */ /* 0x040fe2000000186c */
[----:B------:R-:W-:Y:S07]  /*4210*/  LDSM.16.MT88.4 R24, [R224+0x11000] ;  /* 0x01100000e018783b */ /* 0x000fee0000004200 */
[C---:B----4-:R-:W-:Y:S08]  /*4220*/  HMMA.16816.F32 R128, R4.reuse, R20, R128 ;  /* 0x000000140480723c */ /* 0x050ff00000001880 */
[C---:B------:R-:W-:Y:S01]  /*4230*/  HMMA.16816.F32 R132, R4.reuse, R22, R132 ;  /* 0x000000160484723c */ /* 0x040fe20000001884 */
[----:B------:R-:W4:Y:S07]  /*4240*/  LDSM.16.MT88.4 R20, [R228+0x11000] ;  /* 0x01100000e414783b */ /* 0x000f2e0000004200 */
[C---:B-1----:R-:W-:Y:S08]  /*4250*/  HMMA.16816.F32 R136, R4.reuse, R16, R136 ;  /* 0x000000100488723c */ /* 0x042ff00000001888 */
[----:B------:R-:W-:Y:S01]  /*4260*/  HMMA.16816.F32 R156, R4, R18, R156 ;  /* 0x00000012049c723c */ /* 0x000fe2000000189c */
[----:B------:R-:W1:Y:S06]  /*4270*/  LDSM.16.MT88.4 R16, [R226+0x11000] ;  /* 0x01100000e210783b */ /* 0x000e6c0000004200 */
[----:B------:R-:W-:Y:S01]  /*4280*/  F2FP.PACK_AB R4, R185, R182 ;  /* 0x000000b6b904723e */ /* 0x000fe200000000ff */
[----:B------:R-:W-:Y:S01]  /*4290*/  FADD.FTZ R182, R182, R171 ;  /* 0x000000abb6b67221 */ /* 0x000fe20000010000 */
[----:B------:R-:W-:Y:S01]  /*42a0*/  F2FP.PACK_AB R5, R192, R191 ;  /* 0x000000bfc005723e */ /* 0x000fe200000000ff */
[----:B------:R-:W-:Y:S01]  /*42b0*/  FADD.FTZ R191, R191, R0 ;  /* 0x00000000bfbf7221 */ /* 0x000fe20000010000 */
[----:B------:R-:W-:Y:S01]  /*42c0*/  F2FP.PACK_AB R6, R187, R184 ;  /* 0x000000b8bb06723e */ /* 0x000fe200000000ff */
[----:B------:R-:W-:Y:S01]  /*42d0*/  FADD.FTZ R185, R185, R182 ;  /* 0x000000b6b9b97221 */ /* 0x000fe20000010000 */
[----:B-----5:R-:W-:Y:S01]  /*42e0*/  F2FP.PACK_AB R7, R194, R193 ;  /* 0x000000c1c207723e */ /* 0x020fe200000000ff */
[----:B------:R-:W-:-:S02]  /*42f0*/  FADD.FTZ R192, R192, R191 ;  /* 0x000000bfc0c07221 */ /* 0x000fc40000010000 */
[----:B------:R-:W-:Y:S02]  /*4300*/  FADD.FTZ R184, R184, R185 ;  /* 0x000000b9b8b87221 */ /* 0x000fe40000010000 */
[----:B------:R-:W-:Y:S02]  /*4310*/  FADD.FTZ R193, R193, R192 ;  /* 0x000000c0c1c17221 */ /* 0x000fe40000010000 */
[----:B---3--:R-:W-:Y:S01]  /*4320*/  HMMA.16816.F32 R64, R4, R12, R64 ;  /* 0x0000000c0440723c */ /* 0x008fe20000001840 */
[----:B------:R-:W-:Y:S02]  /*4330*/  FADD.FTZ R187, R187, R184 ;  /* 0x000000b8bbbb7221 */ /* 0x000fe40000010000 */
[----:B------:R-:W-:-:S05]  /*4340*/  FADD.FTZ R194, R194, R193 ;  /* 0x000000c1c2c27221 */ /* 0x000fca0000010000 */
[C---:B------:R-:W-:Y:S01]  /*4350*/  HMMA.16816.F32 R68, R4.reuse, R14, R68 ;  /* 0x0000000e0444723c */ /* 0x040fe20000001844 */
[----:B------:R-:W3:Y:S07]  /*4360*/  LDSM.16.MT88.4 R12, [R225+0x15000] ;  /* 0x01500000e10c783b */ /* 0x000eee0000004200 */
[C---:B--2---:R-:W-:Y:S08]  /*4370*/  HMMA.16816.F32 R72, R4.reuse, R8, R72 ;  /* 0x000000080448723c */ /* 0x044ff00000001848 */
[C---:B------:R-:W-:Y:S01]  /*4380*/  HMMA.16816.F32 R76, R4.reuse, R10, R76 ;  /* 0x0000000a044c723c */ /* 0x040fe2000000184c */
[----:B------:R-:W2:Y:S07]  /*4390*/  LDSM.16.MT88.4 R8, [R224+0x15000] ;  /* 0x01500000e008783b */ /* 0x000eae0000004200 */
[C---:B----4-:R-:W-:Y:S08]  /*43a0*/  HMMA.16816.F32 R160, R4.reuse, R20, R160 ;  /* 0x0000001404a0723c */ /* 0x050ff000000018a0 */
[C---:B------:R-:W-:Y:S01]  /*43b0*/  HMMA.16816.F32 R36, R4.reuse, R22, R36 ;  /* 0x000000160424723c */ /* 0x040fe20000001824 */
[----:B------:R-:W4:Y:S07]  /*43c0*/  LDSM.16.MT88.4 R20, [R225+0x13000] ;  /* 0x01300000e114783b */ /* 0x000f2e0000004200 */
[C---:B-1----:R-:W-:Y:S08]  /*43d0*/  HMMA.16816.F32 R40, R4.reuse, R16, R40 ;  /* 0x000000100428723c */ /* 0x042ff00000001828 */
        /* <DEDUP_REMOVED lines=10> */
[----:B------:R-:W5:Y:S07]  /*4480*/  LDSM.16.MT88.4 R28, [R228+0x15000] ;  /* 0x01500000e41c783b */ /* 0x000f6e0000004200 */
[C---:B------:R-:W-:Y:S08]  /*4490*/  HMMA.16816.F32 R56, R4.reuse, R24, R56 ;  /* 0x000000180438723c */ /* 0x040ff00000001838 */
        /* <DEDUP_REMOVED lines=14> */
[C---:B-----5:R-:W-:Y:S08]  /*4580*/  HMMA.16816.F32 R96, R4.reuse, R28, R96 ;  /* 0x0000001c0460723c */ /* 0x060ff00000001860 */
        /* <DEDUP_REMOVED lines=17> */
[----:B------:R-:W-:Y:S01]  /*46a0*/  F2FP.PACK_AB R7, R249, R188 ;  /* 0x000000bcf907723e */ /* 0x000fe200000000ff */
        /* <DEDUP_REMOVED lines=11> */
[C---:B------:R-:W-:Y:S08]  /*4760*/  HMMA.16816.F32 R160, R4.reuse, R32, R160 ;  /* 0x0000002004a0723c */ /* 0x040ff000000018a0 */
[C---:B------:R-:W-:Y:S01]  /*4770*/  HMMA.16816.F32 R36, R4.reuse, R34, R36 ;  /* 0x000000220424723c */ /* 0x040fe20000001824 */
[----:B------:R-:W1:Y:S07]  /*4780*/  LDSM.16.MT88.4 R32, [R224+0x13800] ;  /* 0x01380000e020783b */ /* 0x000e6e0000004200 */
        /* <DEDUP_REMOVED lines=19> */
[C---:B------:R-:W-:Y:S08]  /*48c0*/  HMMA.16816.F32 R92, R4.reuse, R34, R92 ;  /* 0x00000022045c723c */ /* 0x040ff0000000185c */
[C---:B-----5:R-:W-:Y:S08]  /*48d0*/  HMMA.16816.F32 R104, R4.reuse, R28, R104 ;  /* 0x0000001c0468723c */ /* 0x060ff00000001868 */
[C---:B------:R-:W-:Y:S08]  /*48e0*/  HMMA.16816.F32 R108, R4.reuse, R30, R108 ;  /* 0x0000001e046c723c */ /* 0x040ff0000000186c */
[C---:B------:R-:W-:Y:S08]  /*48f0*/  HMMA.16816.F32 R112, R4.reuse, R24, R112 ;  /* 0x000000180470723c */ /* 0x040ff00000001870 */
[C---:B------:R-:W-:Y:S08]  /*4900*/  HMMA.16816.F32 R116, R4.reuse, R26, R116 ;  /* 0x0000001a0474723c */ /* 0x040ff00000001874 */
[C---:B----4-:R-:W-:Y:S08]  /*4910*/  HMMA.16816.F32 R120, R4.reuse, R20, R120 ;  /* 0x000000140478723c */ /* 0x050ff00000001878 */
[C---:B------:R-:W-:Y:S08]  /*4920*/  HMMA.16816.F32 R124, R4.reuse, R22, R124 ;  /* 0x00000016047c723c */ /* 0x040ff0000000187c */
[C---:B-1----:R-:W-:Y:S08]  /*4930*/  HMMA.16816.F32 R136, R4.reuse, R16, R136 ;  /* 0x000000100488723c */ /* 0x042ff00000001888 */
[C---:B------:R-:W-:Y:S08]  /*4940*/  HMMA.16816.F32 R156, R4.reuse, R18, R156 ;  /* 0x00000012049c723c */ /* 0x040ff0000000189c */
[C---:B---3--:R-:W-:Y:S08]  /*4950*/  HMMA.16816.F32 R140, R4.reuse, R12, R140 ;  /* 0x0000000c048c723c */ /* 0x048ff0000000188c */
[C---:B------:R-:W-:Y:S08]  /*4960*/  HMMA.16816.F32 R144, R4.reuse, R14, R144 ;  /* 0x0000000e0490723c */ /* 0x040ff00000001890 */
[C---:B--2---:R-:W-:Y:S08]  /*4970*/  HMMA.16816.F32 R152, R4.reuse, R8, R152 ;  /* 0x000000080498723c */ /* 0x044ff00000001898 */
[----:B------:R-:W-:Y:S01]  /*4980*/  HMMA.16816.F32 R148, R4, R10, R148 ;  /* 0x0000000a0494723c */ /* 0x000fe20000001894 */
[----:B------:R-:W-:Y:S11]  /*4990*/  @!P0 BRA `(.L_x_6) ;  /* 0x000036a000008947 */ /* 0x000ff60003800000 */
[----:B------:R-:W-:Y:S01]  /*49a0*/  UIADD3 UR18, UR8, -0x2, URZ ;  /* 0xfffffffe08127890 */ /* 0x000fe2000fffe03f */
[----:B------:R-:W-:-:S04]  /*49b0*/  DEPBAR.LE SB0, 0x0 ;  /* 0x000080000000791a */ /* 0x000fc80000000000 */
[----:B------:R-:W-:Y:S02]  /*49c0*/  USHF.R.S32.HI UR6, URZ, 0x1f, UR18 ;  /* 0x0000001f3f067899 */ /* 0x000fe40008011412 */
[----:B------:R-:W-:Y:S02]  /*49d0*/  ULDC.64 UR12, c[0x0][0x1a0] ;  /* 0x00006800000c7ab9 */ /* 0x000fe40000000a00 */
[----:B------:R-:W-:Y:S02]  /*49e0*/  UIMAD UR6, UR6, UR12, URZ ;  /* 0x0000000c060672a4 */ /* 0x000fe4000f8e023f */
[----:B------:R-:W-:Y:S02]  /*49f0*/  UIMAD.WIDE.U32 UR20, UR18, UR12, URZ ;  /* 0x0000000c121472a5 */ /* 0x000fe4000f8e003f */
[----:B------:R-:W-:Y:S02]  /*4a00*/  UIMAD UR6, UR18, UR13, UR6 ;  /* 0x0000000d120672a4 */ /* 0x000fe4000f8e0206 */
[----:B------:R-:W-:-:S02]  /*4a10*/  USHF.L.U32 UR11, UR4, 0x5, URZ ;  /* 0x00000005040b7899 */ /* 0x000fc4000800063f */
[----:B------:R-:W-:Y:S01]  /*4a20*/  UIADD3 UR6, UR21, UR6, URZ ;  /* 0x0000000615067290 */ /* 0x000fe2000fffe03f */
[----:B------:R-:W-:Y:S01]  /*4a30*/  IMAD.U32 R6, RZ, RZ, UR20 ;  /* 0x00000014ff067e24 */ /* 0x000fe2000f8e00ff */
[----:B------:R-:W-:Y:S01]  /*4a40*/  UISETP.NE.AND UP0, UPT, UR8, 0x2, UPT ;  /* 0x000000020800788c */ /* 0x000fe2000bf05270 */
[----:B------:R-:W-:-:S03]  /*4a50*/  IMAD.U32 R7, RZ, RZ, UR21 ;  /* 0x00000015ff077e24 */ /* 0x000fc6000f8e00ff */
[----:B------:R-:W-:Y:S01]  /*4a60*/  IMAD.U32 R5, RZ, RZ, UR6 ;  /* 0x00000006ff057e24 */ /* 0x000fe2000f8e00ff */
[----:B------:R-:W-:Y:S01]  /*4a70*/  BAR.SYNC.DEFER_BLOCKING 0x0 ;  /* 0x0000000000007b1d */ /* 0x000fe20000010000 */
[----:B------:R-:W-:Y:S01]  /*4a80*/  LEA R0, P0, R6, R166, 0x6 ;  /* 0x000000a606007211 */ /* 0x000fe200078030ff */
[----:B------:R-:W-:-:S03]  /*4a90*/  USHF.L.U64.HI UR6, UR4, 0x5, UR5 ;  /* 0x0000000504067899 */ /* 0x000fc60008010205 */
[----:B------:R-:W-:Y:S02]  /*4aa0*/  LEA R4, P1, R0, c[0x0][0x170], 0x1 ;  /* 0x00005c0000047a11 */ /* 0x000fe400078208ff */
[----:B------:R-:W-:Y:S02]  /*4ab0*/  LEA.HI.X R5, R6, R241, R5, 0x6, P0 ;  /* 0x000000f106057211 */ /* 0x000fe400000f3405 */
[----:B------:R-:W-:Y:S02]  /*4ac0*/  IADD3 R8, P0, R4, UR11, RZ ;  /* 0x0000000b04087c10 */ /* 0x000fe4000ff1e0ff */
[----:B------:R-:W-:Y:S02]  /*4ad0*/  LEA.HI.X R5, R0, c[0x0][0x174], R5, 0x1, P1 ;  /* 0x00005d0000057a11 */ /* 0x000fe400008f0c05 */
[----:B------:R-:W-:Y:S02]  /*4ae0*/  IADD3 R20, P1, R8, UR11, RZ ;  /* 0x0000000b08147c10 */ /* 0x000fe4000ff3e0ff */
[----:B------:R-:W-:-:S02]  /*4af0*/  IADD3.X R9, R5, UR6, RZ, P0, !PT ;  /* 0x0000000605097c10 */ /* 0x000fc400087fe4ff */
[----:B------:R-:W-:Y:S02]  /*4b00*/  IADD3 R10, P0, R20, UR11, RZ ;  /* 0x0000000b140a7c10 */ /* 0x000fe4000ff1e0ff */
[----:B------:R-:W-:-:S04]  /*4b10*/  IADD3.X R21, R9, UR6, RZ, P1, !PT ;  /* 0x0000000609157c10 */ /* 0x000fc80008ffe4ff */
[----:B------:R-:W-:Y:S01]  /*4b20*/  IADD3.X R11, R21, UR6, RZ, P0, !PT ;  /* 0x00000006150b7c10 */ /* 0x000fe200087fe4ff */
[----:B------:R-:W-:Y:S01]  /*4b30*/  @!PT LDS RZ, [RZ] ;  /* 0x00000000fffff984 */ /* 0x000fe20000000800 */
[----:B------:R-:W-:Y:S01]  /*4b40*/  @!PT LDS RZ, [RZ] ;  /* 0x00000000fffff984 */ /* 0x000fe20000000800 */
[----:B------:R-:W-:Y:S01]  /*4b50*/  @!PT LDS RZ, [RZ] ;  /* 0x00000000fffff984 */ /* 0x000fe20000000800 */
        /* <DEDUP_REMOVED lines=16> */
[----:B------:R-:W-:Y:S04]  /*4c60*/  LDSM.16.M88.4 R24, [R234] ;  /* 0x00000000ea18783b */ /* 0x000fe80000000200 */
[----:B-1----:R-:W2:Y:S04]  /*4c70*/  LDSM.16.M88.4 R4, [R233+0x8000] ;  /* 0x00800000e904783b */ /* 0x002ea80000000200 */
[----:B------:R-:W1:Y:S04]  /*4c80*/  LDSM.16.M88.4 R172, [R233+0x8800] ;  /* 0x00880000e9ac783b */ /* 0x000e680000000200 */
[----:B------:R-:W4:Y:S04]  /*4c90*/  LDSM.16.M88.4 R32, [R233+0x9000] ;  /* 0x00900000e920783b */ /* 0x000f280000000200 */
[----:B------:R-:W5:Y:S04]  /*4ca0*/  LDSM.16.M88.4 R16, [R233+0x9800] ;  /* 0x00980000e910783b */ /* 0x000f680000000200 */
[----:B------:R-:W-:Y:S04]  /*4cb0*/  LDSM.16.M88.4 R12, [R232] ;  /* 0x00000000e80c783b */ /* 0x000fe80000000200 */
[----:B------:R-:W4:Y:S04]  /*4cc0*/  LDSM.16.M88.4 R188, [R231] ;  /* 0x00000000e7bc783b */ /* 0x000f280000000200 */
[----:B------:R-:W4:Y:S04]  /*4cd0*/  LDSM.16.M88.4 R184, [R223] ;  /* 0x00000000dfb8783b */ /* 0x000f280000000200 */
[----:B------:R-:W4:Y:S04]  /*4ce0*/  LDSM.16.M88.4 R180, [R222] ;  /* 0x00000000deb4783b */ /* 0x000f280000000200 */
[----:B---3--:R-:W3:Y:S04]  /*4cf0*/  LDSM.16.M88.4 R20, [R221] ;  /* 0x00000000dd14783b */ /* 0x008ee80000000200 */
[----:B------:R-:W-:Y:S01]  /*4d00*/  LDSM.16.M88.4 R192, [R227+0x8000] ;  /* 0x00800000e3c0783b */ /* 0x000fe20000000200 */
[C---:B--2---:R-:W-:Y:S03]  /*4d10*/  HMMA.16816.F32 R8, R24.reuse, R4, RZ ;  /* 0x000000041808723c */ /* 0x044fe600000018ff */
[----:B------:R-:W-:Y:S04]  /*4d20*/  LDSM.16.M88.4 R196, [R233+0xb000] ;  /* 0x00b00000e9c4783b */ /* 0x000fe80000000200 */
[----:B------:R-:W0:Y:S01]  /*4d30*/  LDGDEPBAR ;  /* 0x00000000000079af */ /* 0x000e220000000000 */
[C---:B-1----:R-:W-:Y:S08]  /*4d40*/  HMMA.16816.F32 R176, R24.reuse, R172, RZ ;  /* 0x000000ac18b0723c */ /* 0x042ff000000018ff */
[C---:B------:R-:W-:Y:S08]  /*4d50*/  HMMA.16816.F32 R4, R24.reuse, R6, RZ ;  /* 0x000000061804723c */ /* 0x040ff000000018ff */
[C---:B------:R-:W-:Y:S08]  /*4d60*/  HMMA.16816.F32 R172, R24.reuse, R174, RZ ;  /* 0x000000ae18ac723c */ /* 0x040ff000000018ff */
[C---:B----4-:R-:W-:Y:S08]  /*4d70*/  HMMA.16816.F32 R168, R24.reuse, R32, RZ ;  /* 0x0000002018a8723c */ /* 0x050ff000000018ff */
[C---:B------:R-:W-:Y:S08]  /*4d80*/  HMMA.16816.F32 R32, R24.reuse, R34, RZ ;  /* 0x000000221820723c */ /* 0x040ff000000018ff */
[C---:B-----5:R-:W-:Y:S08]  /*4d90*/  HMMA.16816.F32 R28, R24.reuse, R16, RZ ;  /* 0x00000010181c723c */ /* 0x060ff000000018ff */
[----:B------:R-:W-:Y:S01]  /*4da0*/  HMMA.16816.F32 R24, R24, R18, RZ ;  /* 0x000000121818723c */ /* 0x000fe200000018ff */
[----:B------:R-:W1:Y:S07]  /*4db0*/  LDSM.16.M88.4 R16, [R230] ;  /* 0x00000000e610783b */ /* 0x000e6e0000000200 */
[C---:B------:R-:W-:Y:S08]  /*4dc0*/  HMMA.16816.F32 R8, R12.reuse, R188, R8 ;  /* 0x000000bc0c08723c */ /* 0x040ff00000001808 */
[C---:B------:R-:W-:Y:S01]  /*4dd0*/  HMMA.16816.F32 R4, R12.reuse, R190, R4 ;  /* 0x000000be0c04723c */ /* 0x040fe20000001804 */
[----:B------:R-:W2:Y:S07]  /*4de0*/  LDSM.16.M88.4 R188, [R227+0x8800] ;  /* 0x00880000e3bc783b */ /* 0x000eae0000000200 */
[C---:B------:R-:W-:Y:S08]  /*4df0*/  HMMA.16816.F32 R176, R12.reuse, R184, R176 ;  /* 0x000000b80cb0723c */ /* 0x040ff000000018b0 */
[C---:B------:R-:W-:Y:S01]  /*4e00*/  HMMA.16816.F32 R172, R12.reuse, R186, R172 ;  /* 0x000000ba0cac723c */ /* 0x040fe200000018ac */
[----:B------:R-:W4:Y:S07]  /*4e10*/  LDSM.16.M88.4 R184, [R227+0x9000] ;  /* 0x00900000e3b8783b */ /* 0x000f2e0000000200 */
[C---:B------:R-:W-:Y:S08]  /*4e20*/  HMMA.16816.F32 R168, R12.reuse, R180, R168 ;  /* 0x000000b40ca8723c */ /* 0x040ff000000018a8 */
[C---:B------:R-:W-:Y:S01]  /*4e30*/  HMMA.16816.F32 R32, R12.reuse, R182, R32 ;  /* 0x000000b60c20723c */ /* 0x040fe20000001820 */
[----:B------:R-:W5:Y:S07]  /*4e40*/  LDSM.16.M88.4 R180, [R227+0x9800] ;  /* 0x00980000e3b4783b */ /* 0x000f6e0000000200 */
[C---:B---3--:R-:W-:Y:S08]  /*4e50*/  HMMA.16816.F32 R28, R12.reuse, R20, R28 ;  /* 0x000000140c1c723c */ /* 0x048ff0000000181c */
[----:B------:R-:W-:Y:S01]  /*4e60*/  HMMA.16816.F32 R24, R12, R22, R24 ;  /* 0x000000160c18723c */ /* 0x000fe20000001818 */
[----:B------:R-:W-:Y:S04]  /*4e70*/  LDSM.16.M88.4 R12, [R229] ;  /* 0x00000000e50c783b */ /* 0x000fe80000000200 */
[----:B------:R-:W3:Y:S03]  /*4e80*/  LDSM.16.M88.4 R20, [R220] ;  /* 0x00000000dc14783b */ /* 0x000ee60000000200 */
[C---:B-1----:R-:W-:Y:S08]  /*4e90*/  HMMA.16816.F32 R8, R16.reuse, R192, R8 ;  /* 0x000000c01008723c */ /* 0x042ff00000001808 */
[C---:B------:R-:W-:Y:S01]  /*4ea0*/  HMMA.16816.F32 R4, R16.reuse, R194, R4 ;  /* 0x000000c21004723c */ /* 0x040fe20000001804 */
[----:B------:R-:W1:Y:S07]  /*4eb0*/  LDSM.16.M88.4 R192, [R220+0x800] ;  /* 0x00080000dcc0783b */ /* 0x000e6e0000000200 */
[C---:B--2---:R-:W-:Y:S08]  /*4ec0*/  HMMA.16816.F32 R176, R16.reuse, R188, R176 ;  /* 0x000000bc10b0723c */ /* 0x044ff000000018b0 */
[C---:B------:R-:W-:Y:S01]  /*4ed0*/  HMMA.16816.F32 R172, R16.reuse, R190, R172 ;  /* 0x000000be10ac723c */ /* 0x040fe200000018ac */
[----:B------:R-:W2:Y:S07]  /*4ee0*/  LDSM.16.M88.4 R188, [R220+0x1000] ;  /* 0x00100000dcbc783b */ /* 0x000eae0000000200 */
[C---:B----4-:R-:W-:Y:S08]  /*4ef0*/  HMMA.16816.F32 R168, R16.reuse, R184, R168 ;  /* 0x000000b810a8723c */ /* 0x050ff000000018a8 */
[C---:B------:R-:W-:Y:S01]  /*4f00*/  HMMA.16816.F32 R32, R16.reuse, R186, R32 ;  /* 0x000000ba1020723c */ /* 0x040fe20000001820 */
[----:B------:R-:W4:Y:S07]  /*4f10*/  LDSM.16.M88.4 R184, [R220+0x1800] ;  /* 0x00180000dcb8783b */ /* 0x000f2e0000000200 */
[C---:B-----5:R-:W-:Y:S08]  /*4f20*/  HMMA.16816.F32 R28, R16.reuse, R180, R28 ;  /* 0x000000b4101c723c */ /* 0x060ff0000000181c */
[----:B------:R-:W-:Y:S01]  /*4f30*/  HMMA.16816.F32 R24, R16, R182, R24 ;  /* 0x000000b61018723c */ /* 0x000fe20000001818 */
[----:B------:R-:W-:Y:S04]  /*4f40*/  LDSM.16.M88.4 R16, [R234+0x2000] ;  /* 0x00200000ea10783b */ /* 0x000fe80000000200 */
[----:B------:R-:W5:Y:S03]  /*4f50*/  LDSM.16.M88.4 R180, [R233+0xa000] ;  /* 0x00a00000e9b4783b */ /* 0x000f660000000200 */
[C---:B---3--:R-:W-:Y:S08]  /*4f60*/  HMMA.16816.F32 R8, R12.reuse, R20, R8 ;  /* 0x000000140c08723c */ /* 0x048ff00000001808 */
[C---:B------:R-:W-:Y:S01]  /*4f70*/  HMMA.16816.F32 R4, R12.reuse, R22, R4 ;  /* 0x000000160c04723c */ /* 0x040fe20000001804 */
[----:B------:R-:W3:Y:S07]  /*4f80*/  LDSM.16.M88.4 R20, [R233+0xa800] ;  /* 0x00a80000e914783b */ /* 0x000eee0000000200 */
[C---:B-1----:R-:W-:Y:S08]  /*4f90*/  HMMA.16816.F32 R176, R12.reuse, R192, R176 ;  /* 0x000000c00cb0723c */ /* 0x042ff000000018b0 */
[C---:B------:R-:W-:Y:S01]  /*4fa0*/  HMMA.16816.F32 R172, R12.reuse, R194, R172 ;  /* 0x000000c20cac723c */ /* 0x040fe200000018ac */
[----:B------:R-:W1:Y:S07]  /*4fb0*/  LDSM.16.M88.4 R192, [R233+0xb800] ;  /* 0x00b80000e9c0783b */ /* 0x000e6e0000000200 */
[C---:B--2---:R-:W-:Y:S08]  /*4fc0*/  HMMA.16816.F32 R168, R12.reuse, R188, R168 ;  /* 0x000000bc0ca8723c */ /* 0x044ff000000018a8 */
[C---:B------:R-:W-:Y:S01]  /*4fd0*/  HMMA.16816.F32 R32, R12.reuse, R190, R32 ;  /* 0x000000be0c20723c */ /* 0x040fe20000001820 */
[----:B------:R-:W-:Y:S07]  /*4fe0*/  LDSM.16.M88.4 R188, [R219] ;  /* 0x00000000dbbc783b */ /* 0x000fee0000000200 */
[C---:B----4-:R-:W-:Y:S08]  /*4ff0*/  HMMA.16816.F32 R28, R12.reuse, R184, R28 ;  /* 0x000000b80c1c723c */ /* 0x050ff0000000181c */
[----:B------:R-:W-:Y:S01]  /*5000*/  HMMA.16816.F32 R24, R12, R186, R24 ;  /* 0x000000ba0c18723c */ /* 0x000fe20000001818 */
[----:B------:R-:W2:Y:S04]  /*5010*/  LDSM.16.M88.4 R12, [R232+0x2000] ;  /* 0x00200000e80c783b */ /* 0x000ea80000000200 */
[----:B------:R-:W-:Y:S03]  /*5020*/  LDSM.16.M88.4 R184, [R216] ;  /* 0x00000000d8b8783b */ /* 0x000fe60000000200 */
[C---:B-----5:R-:W-:Y:S08]  /*5030*/  HMMA.16816.F32 R8, R16.reuse, R180, R8 ;  /* 0x000000b41008723c */ /* 0x060ff00000001808 */
[C---:B------:R-:W-:Y:S01]  /*5040*/  HMMA.16816.F32 R4, R16.reuse, R182, R4 ;  /* 0x000000b61004723c */ /* 0x040fe20000001804 */
[----:B------:R-:W4:Y:S07]  /*5050*/  LDSM.16.M88.4 R180, [R218] ;  /* 0x00000000dab4783b */ /* 0x000f2e0000000200 */
[C---:B---3--:R-:W-:Y:S08]  /*5060*/  HMMA.16816.F32 R176, R16.reuse, R20, R176 ;  /* 0x0000001410b0723c */ /* 0x048ff000000018b0 */
[C---:B------:R-:W-:Y:S01]  /*5070*/  HMMA.16816.F32 R172, R16.reuse, R22, R172 ;  /* 0x0000001610ac723c */ /* 0x040fe200000018ac */
[----:B------:R-:W3:Y:S07]  /*5080*/  LDSM.16.M88.4 R20, [R217] ;  /* 0x00000000d914783b */ /* 0x000eee0000000200 */
[C---:B------:R-:W-:Y:S08]  /*5090*/  HMMA.16816.F32 R168, R16.reuse, R196, R168 ;  /* 0x000000c410a8723c */ /* 0x040ff000000018a8 */
[C---:B------:R-:W-:Y:S01]  /*50a0*/  HMMA.16816.F32 R32, R16.reuse, R198, R32 ;  /* 0x000000c61020723c */ /* 0x040fe20000001820 */
[----:B------:R-:W-:Y:S07]  /*50b0*/  LDSM.16.M88.4 R196, [R220+0x2800] ;  /* 0x00280000dcc4783b */ /* 0x000fee0000000200 */
[C---:B-1----:R-:W-:Y:S08]  /*50c0*/  HMMA.16816.F32 R28, R16.reuse, R192, R28 ;  /* 0x000000c0101c723c */ /* 0x042ff0000000181c */
[----:B------:R-:W-:Y:S01]  /*50d0*/  HMMA.16816.F32 R24, R16, R194, R24 ;  /* 0x000000c21018723c */ /* 0x000fe20000001818 */
[----:B------:R-:W-:Y:S04]  /*50e0*/  LDSM.16.M88.4 R16, [R230+0x2000] ;  /* 0x00200000e610783b */ /* 0x000fe80000000200 */
[----:B------:R-:W1:Y:S03]  /*50f0*/  LDSM.16.M88.4 R192, [R227+0xa000] ;  /* 0x00a00000e3c0783b */ /* 0x000e660000000200 */
[C---:B--2---:R-:W-:Y:S08]  /*5100*/  HMMA.16816.F32 R8, R12.reuse, R188, R8 ;  /* 0x000000bc0c08723c */ /* 0x044ff00000001808 */
[C---:B------:R-:W-:Y:S01]  /*5110*/  HMMA.16816.F32 R4, R12.reuse, R190, R4 ;  /* 0x000000be0c04723c */ /* 0x040fe20000001804 */
[----:B------:R-:W2:Y:S07]  /*5120*/  LDSM.16.M88.4 R188, [R227+0xa800] ;  /* 0x00a80000e3bc783b */ /* 0x000eae0000000200 */
[C---:B----4-:R-:W-:Y:S08]  /*5130*/  HMMA.16816.F32 R176, R12.reuse, R180, R176 ;  /* 0x000000b40cb0723c */ /* 0x050ff000000018b0 */
[C---:B------:R-:W-:Y:S01]  /*5140*/  HMMA.16816.F32 R172, R12.reuse, R182, R172 ;  /* 0x000000b60cac723c */ /* 0x040fe200000018ac */
[----:B------:R-:W4:Y:S07]  /*5150*/  LDSM.16.M88.4 R180, [R227+0xb000] ;  /* 0x00b00000e3b4783b */ /* 0x000f2e0000000200 */
[C---:B---3--:R-:W-:Y:S08]  /*5160*/  HMMA.16816.F32 R168, R12.reuse, R20, R168 ;  /* 0x000000140ca8723c */ /* 0x048ff000000018a8 */
[C---:B------:R-:W-:Y:S01]  /*5170*/  HMMA.16816.F32 R32, R12.reuse, R22, R32 ;  /* 0x000000160c20723c */ /* 0x040fe20000001820 */
[----:B------:R-:W3:Y:S07]  /*5180*/  LDSM.16.M88.4 R20, [R227+0xb800] ;  /* 0x00b80000e314783b */ /* 0x000eee0000000200 */
[C---:B------:R-:W-:Y:S08]  /*5190*/  HMMA.16816.F32 R28, R12.reuse, R184, R28 ;  /* 0x000000b80c1c723c */ /* 0x040ff0000000181c */
[----:B------:R-:W-:Y:S01]  /*51a0*/  HMMA.16816.F32 R24, R12, R186, R24 ;  /* 0x000000ba0c18723c */ /* 0x000fe20000001818 */
[----:B------:R-:W-:Y:S04]  /*51b0*/  LDSM.16.M88.4 R184, [R229+0x2000] ;  /* 0x00200000e5b8783b */ /* 0x000fe80000000200 */
[----:B------:R-:W5:Y:S03]  /*51c0*/  LDSM.16.M88.4 R12, [R220+0x2000] ;  /* 0x00200000dc0c783b */ /* 0x000f660000000200 */
        /* <DEDUP_REMOVED lines=8> */
[----:B------:R-:W-:Y:S07]  /*5250*/  LDSM.16.M88.4 R180, [R233+0xc000] ;  /* 0x00c00000e9b4783b */ /* 0x000fee0000000200 */
[C---:B---3--:R-:W-:Y:S08]  /*5260*/  HMMA.16816.F32 R28, R16.reuse, R20, R28 ;  /* 0x00000014101c723c */ /* 0x048ff0000000181c */
[----:B------:R-:W-:Y:S01]  /*5270*/  HMMA.16816.F32 R24, R16, R22, R24 ;  /* 0x000000161018723c */ /* 0x000fe20000001818 */
[----:B------:R-:W-:Y:S04]  /*5280*/  LDSM.16.M88.4 R16, [R234+0x4000] ;  /* 0x00400000ea10783b */ /* 0x000fe80000000200 */
[----:B------:R-:W-:Y:S03]  /*5290*/  LDSM.16.M88.4 R20, [R233+0xd000] ;  /* 0x00d00000e914783b */ /* 0x000fe60000000200 */
[C---:B-----5:R-:W-:Y:S08]  /*52a0*/  HMMA.16816.F32 R8, R184.reuse, R12, R8 ;  /* 0x0000000cb808723c */ /* 0x060ff00000001808 */
[C---:B------:R-:W-:Y:S01]  /*52b0*/  HMMA.16816.F32 R4, R184.reuse, R14, R4 ;  /* 0x0000000eb804723c */ /* 0x040fe20000001804 */
[----:B------:R-:W3:Y:S07]  /*52c0*/  LDSM.16.M88.4 R12, [R233+0xc800] ;  /* 0x00c80000e90c783b */ /* 0x000eee0000000200 */
[C---:B------:R-:W-:Y:S08]  /*52d0*/  HMMA.16816.F32 R176, R184.reuse, R196, R176 ;  /* 0x000000c4b8b0723c */ /* 0x040ff000000018b0 */
[C---:B------:R-:W-:Y:S01]  /*52e0*/  HMMA.16816.F32 R172, R184.reuse, R198, R172 ;  /* 0x000000c6b8ac723c */ /* 0x040fe200000018ac */
[----:B------:R-:W-:Y:S07]  /*52f0*/  LDSM.16.M88.4 R196, [R227+0xc000] ;  /* 0x00c00000e3c4783b */ /* 0x000fee0000000200 */
[C---:B-1----:R-:W-:Y:S08]  /*5300*/  HMMA.16816.F32 R168, R184.reuse, R192, R168 ;  /* 0x000000c0b8a8723c */ /* 0x042ff000000018a8 */
[C---:B------:R-:W-:Y:S01]  /*5310*/  HMMA.16816.F32 R32, R184.reuse, R194, R32 ;  /* 0x000000c2b820723c */ /* 0x040fe20000001820 */
[----:B------:R-:W1:Y:S07]  /*5320*/  LDSM.16.M88.4 R192, [R233+0xd800] ;  /* 0x00d80000e9c0783b */ /* 0x000e6e0000000200 */
[C---:B--2---:R-:W-:Y:S08]  /*5330*/  HMMA.16816.F32 R28, R184.reuse, R188, R28 ;  /* 0x000000bcb81c723c */ /* 0x044ff0000000181c */
[----:B------:R-:W-:Y:S01]  /*5340*/  HMMA.16816.F32 R24, R184, R190, R24 ;  /* 0x000000beb818723c */ /* 0x000fe20000001818 */
[----:B------:R-:W-:Y:S04]  /*5350*/  LDSM.16.M88.4 R188, [R215] ;  /* 0x00000000d7bc783b */ /* 0x000fe80000000200 */
[----:B------:R-:W-:Y:S03]  /*5360*/  LDSM.16.M88.4 R184, [R214] ;  /* 0x00000000d6b8783b */ /* 0x000fe60000000200 */
[C---:B---3--:R-:W-:Y:S08]  /*5370*/  HMMA.16816.F32 R176, R16.reuse, R12, R176 ;  /* 0x0000000c10b0723c */ /* 0x048ff000000018b0 */
[C---:B------:R-:W-:Y:S01]  /*5380*/  HMMA.16816.F32 R172, R16.reuse, R14, R172 ;  /* 0x0000000e10ac723c */ /* 0x040fe200000018ac */
[----:B------:R-:W2:Y:S07]  /*5390*/  LDSM.16.M88.4 R12, [R232+0x4000] ;  /* 0x00400000e80c783b */ /* 0x000eae0000000200 */
[C---:B------:R-:W-:Y:S08]  /*53a0*/  HMMA.16816.F32 R8, R16.reuse, R180, R8 ;  /* 0x000000b41008723c */ /* 0x040ff00000001808 */
[C---:B------:R-:W-:Y:S01]  /*53b0*/  HMMA.16816.F32 R4, R16.reuse, R182, R4 ;  /* 0x000000b61004723c */ /* 0x040fe20000001804 */
[----:B------:R-:W3:Y:S07]  /*53c0*/  LDSM.16.M88.4 R180, [R213] ;  /* 0x00000000d5b4783b */ /* 0x000eee0000000200 */
[C---:B------:R-:W-:Y:S08]  /*53d0*/  HMMA.16816.F32 R168, R16.reuse, R20, R168 ;  /* 0x0000001410a8723c */ /* 0x040ff000000018a8 */
[C---:B------:R-:W-:Y:S01]  /*53e0*/  HMMA.16816.F32 R32, R16.reuse, R22, R32 ;  /* 0x000000161020723c */ /* 0x040fe20000001820 */
[----:B------:R-:W4:Y:S07]  /*53f0*/  LDSM.16.M88.4 R20, [R212] ;  /* 0x00000000d414783b */ /* 0x000f2e0000000200 */
[C---:B-1----:R-:W-:Y:S08]  /*5400*/  HMMA.16816.F32 R28, R16.reuse, R192, R28 ;  /* 0x000000c0101c723c */ /* 0x042ff0000000181c */
[----:B------:R-:W-:Y:S01]  /*5410*/  HMMA.16816.F32 R24, R16, R194, R24 ;  /* 0x000000c21018723c */ /* 0x000fe20000001818 */
[----:B------:R-:W1:Y:S04]  /*5420*/  LDSM.16.M88.4 R16, [R230+0x4000] ;  /* 0x00400000e610783b */ /* 0x000e680000000200 */
[----:B------:R-:W-:Y:S03]  /*5430*/  LDSM.16.M88.4 R192, [R220+0x4800] ;  /* 0x00480000dcc0783b */ /* 0x000fe60000000200 */
[C---:B--2---:R-:W-:Y:S08]  /*5440*/  HMMA.16816.F32 R8, R12.reuse, R188, R8 ;  /* 0x000000bc0c08723c */ /* 0x044ff00000001808 */
[C---:B------:R-:W-:Y:S01]  /*5450*/  HMMA.16816.F32 R4, R12.reuse, R190, R4 ;  /* 0x000000be0c04723c */ /* 0x040fe20000001804 */
[----:B------:R-:W2:Y:S07]  /*5460*/  LDSM.16.M88.4 R188, [R227+0xc800] ;  /* 0x00c80000e3bc783b */ /* 0x000eae0000000200 */
[C---:B------:R-:W-:Y:S08]  /*5470*/  HMMA.16816.F32 R176, R12.reuse, R184, R176 ;  /* 0x000000b80cb0723c */ /* 0x040ff000000018b0 */
[C---:B------:R-:W-:Y:S01]  /*5480*/  HMMA.16816.F32 R172, R12.reuse, R186, R172 ;  /* 0x000000ba0cac723c */ /* 0x040fe200000018ac */
[----:B------:R-:W5:Y:S07]  /*5490*/  LDSM.16.M88.4 R184, [R227+0xd000] ;  /* 0x00d00000e3b8783b */ /* 0x000f6e0000000200 */
[C---:B---3--:R-:W-:Y:S08]  /*54a0*/  HMMA.16816.F32 R168, R12.reuse, R180, R168 ;  /* 0x000000b40ca8723c */ /* 0x048ff000000018a8 */
[C---:B------:R-:W-:Y:S01]  /*54b0*/  HMMA.16816.F32 R32, R12.reuse, R182, R32 ;  /* 0x000000b60c20723c */ /* 0x040fe20000001820 */
[----:B------:R-:W3:Y:S07]  /*54c0*/  LDSM.16.M88.4 R180, [R227+0xd800] ;  /* 0x00d80000e3b4783b */ /* 0x000eee0000000200 */
[C---:B----4-:R-:W-:Y:S08]  /*54d0*/  HMMA.16816.F32 R28, R12.reuse, R20, R28 ;  /* 0x000000140c1c723c */ /* 0x050ff0000000181c */
[----:B------:R-:W-:Y:S01]  /*54e0*/  HMMA.16816.F32 R24, R12, R22, R24 ;  /* 0x000000160c18723c */ /* 0x000fe20000001818 */
[----:B------:R-:W-:Y:S04]  /*54f0*/  LDSM.16.M88.4 R20, [R229+0x4000] ;  /* 0x00400000e514783b */ /* 0x000fe80000000200 */
[----:B------:R-:W4:Y:S03]  /*5500*/  LDSM.16.M88.4 R12, [R220+0x4000] ;  /* 0x00400000dc0c783b */ /* 0x000f260000000200 */
[C---:B-1----:R-:W-:Y:S08]  /*5510*/  HMMA.16816.F32 R8, R16.reuse, R196, R8 ;  /* 0x000000c41008723c */ /* 0x042ff00000001808 */
[C---:B------:R-:W-:Y:S01]  /*5520*/  HMMA.16816.F32 R4, R16.reuse, R198, R4 ;  /* 0x000000c61004723c */ /* 0x040fe20000001804 */
[----:B------:R-:W-:Y:S07]  /*5530*/  LDSM.16.M88.4 R196, [R233+0xf000] ;  /* 0x00f00000e9c4783b */ /* 0x000fee0000000200 */
[C---:B--2---:R-:W-:Y:S08]  /*5540*/  HMMA.16816.F32 R176, R16.reuse, R188, R176 ;  /* 0x000000bc10b0723c */ /* 0x044ff000000018b0 */
[C---:B------:R-:W-:Y:S01]  /*5550*/  HMMA.16816.F32 R172, R16.reuse, R190, R172 ;  /* 0x000000be10ac723c */ /* 0x040fe200000018ac */
[----:B------:R-:W-:Y:S07]  /*5560*/  LDSM.16.M88.4 R188, [R234+0x6000] ;  /* 0x00600000eabc783b */ /* 0x000fee0000000200 */
[C---:B-----5:R-:W-:Y:S08]  /*5570*/  HMMA.16816.F32 R168, R16.reuse, R184, R168 ;  /* 0x000000b810a8723c */ /* 0x060ff000000018a8 */
[C---:B------:R-:W-:Y:S01]  /*5580*/  HMMA.16816.F32 R32, R16.reuse, R186, R32 ;  /* 0x000000ba1020723c */ /* 0x040fe20000001820 */
[----:B------:R-:W1:Y:S07]  /*5590*/  LDSM.16.M88.4 R184, [R220+0x5000] ;  /* 0x00500000dcb8783b */ /* 0x000e6e0000000200 */
[C---:B---3--:R-:W-:Y:S08]  /*55a0*/  HMMA.16816.F32 R28, R16.reuse, R180, R28 ;  /* 0x000000b4101c723c */ /* 0x048ff0000000181c */
[----:B------:R-:W-:Y:S01]  /*55b0*/  HMMA.16816.F32 R24, R16, R182, R24 ;  /* 0x000000b61018723c */ /* 0x000fe20000001818 */
[----:B------:R-:W2:Y:S04]  /*55c0*/  LDSM.16.M88.4 R180, [R220+0x5800] ;  /* 0x00580000dcb4783b */ /* 0x000ea80000000200 */
[----:B------:R-:W-:Y:S03]  /*55d0*/  LDSM.16.M88.4 R16, [R233+0xe000] ;  /* 0x00e00000e910783b */ /* 0x000fe60000000200 */
[C---:B----4-:R-:W-:Y:S08]  /*55e0*/  HMMA.16816.F32 R8, R20.reuse, R12, R8 ;  /* 0x0000000c1408723c */ /* 0x050ff00000001808 */
[C---:B------:R-:W-:Y:S01]  /*55f0*/  HMMA.16816.F32 R4, R20.reuse, R14, R4 ;  /* 0x0000000e1404723c */ /* 0x040fe20000001804 */
[----:B------:R-:W3:Y:S07]  /*5600*/  LDSM.16.M88.4 R12, [R233+0xe800] ;  /* 0x00e80000e90c783b */ /* 0x000eee0000000200 */
[C---:B------:R-:W-:Y:S08]  /*5610*/  HMMA.16816.F32 R176, R20.reuse, R192, R176 ;  /* 0x000000c014b0723c */ /* 0x040ff000000018b0 */
[C---:B------:R-:W-:Y:S01]  /*5620*/  HMMA.16816.F32 R172, R20.reuse, R194, R172 ;  /* 0x000000c214ac723c */ /* 0x040fe200000018ac */
[----:B------:R-:W4:Y:S07]  /*5630*/  LDSM.16.M88.4 R192, [R233+0xf800] ;  /* 0x00f80000e9c0783b */ /* 0x000f2e0000000200 */
[C---:B-1----:R-:W-:Y:S08]  /*5640*/  HMMA.16816.F32 R168, R20.reuse, R184, R168 ;  /* 0x000000b814a8723c */ /* 0x042ff000000018a8 */
[C---:B------:R-:W-:Y:S01]  /*5650*/  HMMA.16816.F32 R32, R20.reuse, R186, R32 ;  /* 0x000000ba1420723c */ /* 0x040fe20000001820 */
[----:B------:R-:W-:Y:S07]  /*5660*/  LDSM.16.M88.4 R184, [R211] ;  /* 0x00000000d3b8783b */ /* 0x000fee0000000200 */
[C---:B--2---:R-:W-:Y:S08]  /*5670*/  HMMA.16816.F32 R28, R20.reuse, R180, R28 ;  /* 0x000000b4141c723c */ /* 0x044ff0000000181c */
[----:B------:R-:W-:Y:S01]  /*5680*/  HMMA.16816.F32 R24, R20, R182, R24 ;  /* 0x000000b61418723c */ /* 0x000fe20000001818 */
[----:B------:R-:W-:Y:S04]  /*5690*/  LDSM.16.M88.4 R20, [R209] ;  /* 0x00000000d114783b */ /* 0x000fe80000000200 */
[----:B------:R-:W-:Y:S03]  /*56a0*/  LDSM.16.M88.4 R180, [R210] ;  /* 0x00000000d2b4783b */ /* 0x000fe60000000200 */
[C---:B---3--:R-:W-:Y:S08]  /*56b0*/  HMMA.16816.F32 R176, R188.reuse, R12, R176 ;  /* 0x0000000cbcb0723c */ /* 0x048ff000000018b0 */
[C---:B------:R-:W-:Y:S01]  /*56c0*/  HMMA.16816.F32 R172, R188.reuse, R14, R172 ;  /* 0x0000000ebcac723c */ /* 0x040fe200000018ac */
[----:B------:R-:W1:Y:S07]  /*56d0*/  LDSM.16.M88.4 R12, [R232+0x6000] ;  /* 0x00600000e80c783b */ /* 0x000e6e0000000200 */
[C---:B------:R-:W-:Y:S08]  /*56e0*/  HMMA.16816.F32 R8, R188.reuse, R16, R8 ;  /* 0x00000010bc08723c */ /* 0x040ff00000001808 */
[C---:B------:R-:W-:Y:S01]  /*56f0*/  HMMA.16816.F32 R4, R188.reuse, R18, R4 ;  /* 0x00000012bc04723c */ /* 0x040fe20000001804 */
[----:B------:R-:W2:Y:S07]  /*5700*/  LDSM.16.M88.4 R16, [R208] ;  /* 0x00000000d010783b */ /* 0x000eae0000000200 */
[C---:B------:R-:W-:Y:S08]  /*5710*/  HMMA.16816.F32 R168, R188.reuse, R196, R168 ;  /* 0x000000c4bca8723c */ /* 0x040ff000000018a8 */
[C---:B------:R-:W-:Y:S01]  /*5720*/  HMMA.16816.F32 R32, R188.reuse, R198, R32 ;  /* 0x000000c6bc20723c */ /* 0x040fe20000001820 */
[----:B------:R-:W-:Y:S07]  /*5730*/  LDSM.16.M88.4 R196, [R227+0xe000] ;  /* 0x00e00000e3c4783b */ /* 0x000fee0000000200 */
[C---:B----4-:R-:W-:Y:S08]  /*5740*/  HMMA.16816.F32 R28, R188.reuse, R192, R28 ;  /* 0x000000c0bc1c723c */ /* 0x050ff0000000181c */
[----:B------:R-:W-:Y:S01]  /*5750*/  HMMA.16816.F32 R24, R188, R194, R24 ;  /* 0x000000c2bc18723c */ /* 0x000fe20000001818 */
[----:B------:R-:W3:Y:S04]  /*5760*/  LDSM.16.M88.4 R192, [R230+0x6000] ;  /* 0x00600000e6c0783b */ /* 0x000ee80000000200 */
[----:B------:R-:W4:Y:S03]  /*5770*/  LDSM.16.M88.4 R188, [R227+0xe800] ;  /* 0x00e80000e3bc783b */ /* 0x000f260000000200 */
[C---:B-1----:R-:W-:Y:S08]  /*5780*/  HMMA.16816.F32 R4, R12.reuse, R186, R4 ;  /* 0x000000ba0c04723c */ /* 0x042ff00000001804 */
[C---:B------:R-:W-:Y:S08]  /*5790*/  HMMA.16816.F32 R168, R12.reuse, R20, R168 ;  /* 0x000000140ca8723c */ /* 0x040ff000000018a8 */
[C---:B------:R-:W-:Y:S01]  /*57a0*/  HMMA.16816.F32 R32, R12.reuse, R22, R32 ;  /* 0x000000160c20723c */ /* 0x040fe20000001820 */
[----:B------:R-:W-:Y:S07]  /*57b0*/  LDSM.16.M88.4 R20, [R229+0x6000] ;  /* 0x00600000e514783b */ /* 0x000fee0000000200 */
[C---:B--2---:R-:W-:Y:S08]  /*57c0*/  HMMA.16816.F32 R28, R12.reuse, R16, R28 ;  /* 0x000000100c1c723c */ /* 0x044ff0000000181c */
[C---:B------:R-:W-:Y:S01]  /*57d0*/  HMMA.16816.F32 R24, R12.reuse, R18, R24 ;  /* 0x000000120c18723c */ /* 0x040fe20000001818 */
[----:B------:R-:W1:Y:S07]  /*57e0*/  LDSM.16.M88.4 R16, [R220+0x6000] ;  /* 0x00600000dc10783b */ /* 0x000e6e0000000200 */
[C---:B------:R-:W-:Y:S01]  /*57f0*/  HMMA.16816.F32 R8, R12.reuse, R184, R8 ;  /* 0x000000b80c08723c */ /* 0x040fe20000001808 */
[----:B------:R-:W2:Y:S07]  /*5800*/  LDSM.16.M88.4 R184, [R227+0xf000] ;  /* 0x00f00000e3b8783b */ /* 0x000eae0000000200 */
[C---:B------:R-:W-:Y:S08]  /*5810*/  HMMA.16816.F32 R176, R12.reuse, R180, R176 ;  /* 0x000000b40cb0723c */ /* 0x040ff000000018b0 */
[----:B------:R-:W-:Y:S01]  /*5820*/  HMMA.16816.F32 R172, R12, R182, R172 ;  /* 0x000000b60cac723c */ /* 0x000fe200000018ac */
[----:B------:R-:W5:Y:S04]  /*5830*/  LDSM.16.M88.4 R12, [R220+0x6800] ;  /* 0x00680000dc0c783b */ /* 0x000f680000000200 */
[----:B------:R-:W5:Y:S03]  /*5840*/  LDSM.16.M88.4 R180, [R227+0xf800] ;  /* 0x00f80000e3b4783b */ /* 0x000f660000000200 */
[C---:B---3--:R-:W-:Y:S08]  /*5850*/  HMMA.16816.F32 R4, R192.reuse, R198, R4 ;  /* 0x000000c6c004723c */ /* 0x048ff00000001804 */
[C---:B----4-:R-:W-:Y:S08]  /*5860*/  HMMA.16816.F32 R176, R192.reuse, R188, R176 ;  /* 0x000000bcc0b0723c */ /* 0x050ff000000018b0 */
[----:B------:R-:W-:Y:S08]  /*5870*/  HMMA.16816.F32 R172, R192, R190, R172 ;  /* 0x000000bec0ac723c */ /* 0x000ff000000018ac */
[----:B-1----:R-:W-:Y:S07]  /*5880*/  HMMA.16816.F32 R4, R20, R18, R4 ;  /* 0x000000121404723c */ /* 0x002fee0000001804 */
[----:B------:R-:W-:Y:S01]  /*5890*/  IMAD.U32 R19, RZ, RZ, UR18 ;  /* 0x00000012ff137e24 */ /* 0x000fe2000f8e00ff */
[----:B--2---:R-:W-:Y:S03]  /*58a0*/  HMMA.16816.F32 R168, R192, R184, R168 ;  /* 0x000000b8c0a8723c */ /* 0x004fe600000018a8 */
[----:B------:R-:W-:-:S05]  /*58b0*/  IMAD R200, R19, 0x40, R200 ;  /* 0x0000004013c87824 */ /* 0x000fca00078e02c8 */
[----:B------:R-:W-:Y:S01]  /*58c0*/  HMMA.16816.F32 R32, R192, R186, R32 ;  /* 0x000000bac020723c */ /* 0x000fe20000001820 */
[----:B------:R-:W1:Y:S01]  /*58d0*/  LDSM.16.M88.4 R184, [R220+0x7000] ;  /* 0x00700000dcb8783b */ /* 0x000e620000000200 */
[----:B------:R-:W-:-:S04]  /*58e0*/  IADD3 R0, R200, 0x1, RZ ;  /* 0x00000001c8007810 */ /* 0x000fc80007ffe0ff */
[C---:B------:R-:W-:Y:S02]  /*58f0*/  ISETP.GE.AND P6, PT, R0.reuse, R165, PT ;  /* 0x000000a50000720c */ /* 0x040fe40003fc6270 */
[----:B-----5:R-:W-:Y:S01]  /*5900*/  HMMA.16816.F32 R176, R20, R12, R176 ;  /* 0x0000000c14b0723c */ /* 0x020fe200000018b0 */
[----:B------:R-:W-:Y:S02]  /*5910*/  ISETP.GE.AND P4, PT, R0, R2, PT ;  /* 0x000000020000720c */ /* 0x000fe40003f86270 */
[----:B------:R-:W-:-:S04]  /*5920*/  IADD3 R0, R200, 0x9, RZ ;  /* 0x00000009c8007810 */ /* 0x000fc80007ffe0ff */
[----:B------:R-:W-:Y:S01]  /*5930*/  IADD3 R12, R200, 0x8, RZ ;  /* 0x00000008c80c7810 */ /* 0x000fe20007ffe0ff */
[----:B------:R-:W-:Y:S01]  /*5940*/  HMMA.16816.F32 R172, R20, R14, R172 ;  /* 0x0000000e14ac723c */ /* 0x000fe200000018ac */
[-C--:B------:R-:W-:Y:S02]  /*5950*/  ISETP.GE.AND P1, PT, R0, R165.reuse, PT ;  /* 0x000000a50000720c */ /* 0x080fe40003f26270 */
[C---:B------:R-:W-:Y:S02]  /*5960*/  ISETP.GE.AND P2, PT, R12.reuse, R165, PT ;  /* 0x000000a50c00720c */ /* 0x040fe40003f46270 */
[----:B------:R-:W-:Y:S02]  /*5970*/  ISETP.GE.AND P5, PT, R12, R2, PT ;  /* 0x000000020c00720c */ /* 0x000fe40003fa6270 */
[----:B------:R-:W-:Y:S01]  /*5980*/  IADD3 R12, R200, 0x10, RZ ;  /* 0x00000010c80c7810 */ /* 0x000fe20007ffe0ff */
[----:B------:R-:W-:Y:S01]  /*5990*/  HMMA.16816.F32 R8, R192, R196, R8 ;  /* 0x000000c4c008723c */ /* 0x000fe20000001808 */
[----:B------:R-:W-:-:S02]  /*59a0*/  FSEL R18, R4, -INF , !P2 ;  /* 0xff80000004127808 */ /* 0x000fc40005000000 */
[C---:B------:R-:W-:Y:S02]  /*59b0*/  ISETP.GE.AND P0, PT, R12.reuse, R165, PT ;  /* 0x000000a50c00720c */ /* 0x040fe40003f06270 */
[-C--:B------:R-:W-:Y:S02]  /*59c0*/  ISETP.GE.AND P2, PT, R12, R2.reuse, PT ;  /* 0x000000020c00720c */ /* 0x080fe40003f46270 */
[----:B------:R-:W2:Y:S01]  /*59d0*/  LDSM.16.M88.4 R12, [R220+0x7800] ;  /* 0x00780000dc0c783b */ /* 0x000ea20000000200 */
[----:B------:R-:W-:Y:S01]  /*59e0*/  HMMA.16816.F32 R28, R192, R180, R28 ;  /* 0x000000b4c01c723c */ /* 0x000fe2000000181c */
[----:B------:R-:W-:Y:S01]  /*59f0*/  ISETP.GE.AND P3, PT, R0, R2, PT ;  /* 0x000000020000720c */ /* 0x000fe20003f66270 */
[----:B------:R-:W-:-:S04]  /*5a00*/  DEPBAR.LE SB0, 0x0 ;  /* 0x000080000000791a */ /* 0x000fc80000000000 */
[----:B------:R-:W-:Y:S02]  /*5a10*/  IADD3 R0, R200, 0x11, RZ ;  /* 0x00000011c8007810 */ /* 0x000fe40007ffe0ff */
[----:B------:R-:W-:Y:S01]  /*5a20*/  HMMA.16816.F32 R24, R192, R182, R24 ;  /* 0x000000b6c018723c */ /* 0x000fe20000001818 */
[----:B------:R-:W-:Y:S02]  /*5a30*/  FSEL R19, R6, -INF , !P5 ;  /* 0xff80000006137808 */ /* 0x000fe40006800000 */
[----:B------:R-:W-:Y:S02]  /*5a40*/  FSEL R4, R5, -INF , !P1 ;  /* 0xff80000005047808 */ /* 0x000fe40004800000 */
[C---:B------:R-:W-:Y:S02]  /*5a50*/  ISETP.GE.AND P5, PT, R0.reuse, R165, PT ;  /* 0x000000a50000720c */ /* 0x040fe40003fa6270 */
[----:B------:R-:W-:Y:S01]  /*5a60*/  ISETP.GE.AND P1, PT, R0, R2, PT ;  /* 0x000000020000720c */ /* 0x000fe20003f26270 */
[----:B-1----:R-:W-:Y:S01]  /*5a70*/  HMMA.16816.F32 R168, R20, R184, R168 ;  /* 0x000000b814a8723c */ /* 0x002fe200000018a8 */
[----:B------:R-:W-:-:S02]  /*5a80*/  IADD3 R0, R200, 0x18, RZ ;  /* 0x00000018c8007810 */ /* 0x000fc40007ffe0ff */
[----:B------:R-:W-:Y:S02]  /*5a90*/  IADD3 R5, R200, 0x19, RZ ;  /* 0x00000019c8057810 */ /* 0x000fe40007ffe0ff */
[----:B------:R-:W-:Y:S02]  /*5aa0*/  FSEL R190, R176, -INF , !P0 ;  /* 0xff800000b0be7808 */ /* 0x000fe40004000000 */
[----:B------:R-:W-:Y:S01]  /*5ab0*/  FSEL R183, R178, -INF , !P2 ;  /* 0xff800000b2b77808 */ /* 0x000fe20005000000 */
[----:B------:R-:W-:Y:S01]  /*5ac0*/  HMMA.16816.F32 R32, R20, R186, R32 ;  /* 0x000000ba1420723c */ /* 0x000fe20000001820 */
[----:B------:R-:W-:Y:S02]  /*5ad0*/  FSEL R184, R177, -INF , !P5 ;  /* 0xff800000b1b87808 */ /* 0x000fe40006800000 */
[----:B------:R-:W-:Y:S02]  /*5ae0*/  ISETP.GE.AND P0, PT, R0, R2, PT ;  /* 0x000000020000720c */ /* 0x000fe40003f06270 */
[----:B------:R-:W-:-:S02]  /*5af0*/  ISETP.GE.AND P2, PT, R5, R165, PT ;  /* 0x000000a50500720c */ /* 0x000fc40003f46270 */
[-C--:B------:R-:W-:Y:S01]  /*5b00*/  ISETP.GE.AND P5, PT, R5, R2.reuse, PT ;  /* 0x000000020500720c */ /* 0x080fe20003fa6270 */
[C---:B------:R-:W-:Y:S01]  /*5b10*/  HMMA.16816.F32 R8, R20.reuse, R16, R8 ;  /* 0x000000101408723c */ /* 0x040fe20000001808 */
[----:B------:R-:W-:Y:S02]  /*5b20*/  IADD3 R5, R200, 0x21, RZ ;  /* 0x00000021c8057810 */ /* 0x000fe40007ffe0ff */
[----:B------:R-:W-:Y:S02]  /*5b30*/  FSEL R185, R174, -INF , !P0 ;  /* 0xff800000aeb97808 */ /* 0x000fe40004000000 */
[----:B------:R-:W-:Y:S02]  /*5b40*/  FSEL R186, R173, -INF , !P2 ;  /* 0xff800000adba7808 */ /* 0x000fe40005000000 */
[C---:B------:R-:W-:Y:S01]  /*5b50*/  ISETP.GE.AND P0, PT, R5.reuse, R165, PT ;  /* 0x000000a50500720c */ /* 0x040fe20003f06270 */
[----:B--2---:R-:W-:Y:S01]  /*5b60*/  HMMA.16816.F32 R28, R20, R12, R28 ;  /* 0x0000000c141c723c */ /* 0x004fe2000000181c */
[----:B------:R-:W-:-:S02]  /*5b70*/  ISETP.GE.AND P2, PT, R5, R2, PT ;  /* 0x000000020500720c */ /* 0x000fc40003f46270 */
[----:B------:R-:W-:Y:S02]  /*5b80*/  IADD3 R5, R200, 0x29, RZ ;  /* 0x00000029c8057810 */ /* 0x000fe40007ffe0ff */
[----:B------:R-:W-:Y:S02]  /*5b90*/  FSEL R7, R7, -INF , !P3 ;  /* 0xff80000007077808 */ /* 0x000fe40005800000 */
[----:B------:R-:W-:Y:S01]  /*5ba0*/  FSEL R192, R169, -INF , !P0 ;  /* 0xff800000a9c07808 */ /* 0x000fe20004000000 */
[----:B------:R-:W-:Y:S01]  /*5bb0*/  HMMA.16816.F32 R24, R20, R14, R24 ;  /* 0x0000000e1418723c */ /* 0x000fe20000001818 */
[----:B------:R-:W-:Y:S01]  /*5bc0*/  BAR.SYNC.DEFER_BLOCKING 0x0 ;  /* 0x0000000000007b1d */ /* 0x000fe20000010000 */
[----:B------:R-:W-:Y:S02]  /*5bd0*/  ISETP.GE.AND P3, PT, R0, R165, PT ;  /* 0x000000a50000720c */ /* 0x000fe40003f66270 */
[----:B------:R-:W-:Y:S02]  /*5be0*/  ISETP.GE.AND P0, PT, R5, R2, PT ;  /* 0x000000020500720c */ /* 0x000fe40003f06270 */
[----:B------:R-:W-:-:S02]  /*5bf0*/  IADD3 R0, R200, 0x20, RZ ;  /* 0x00000020c8007810 */ /* 0x000fc40007ffe0ff */
[----:B------:R-:W-:Y:S02]  /*5c00*/  FSEL R197, R179, -INF , !P1 ;  /* 0xff800000b3c57808 */ /* 0x000fe40004800000 */
[----:B------:R-:W-:Y:S02]  /*5c10*/  FSEL R188, R172, -INF , !P3 ;  /* 0xff800000acbc7808 */ /* 0x000fe40005800000 */
[----:B------:R-:W-:Y:S02]  /*5c20*/  FSEL R193, R35, -INF , !P0 ;  /* 0xff80000023c17808 */ /* 0x000fe40004000000 */
[CC--:B------:R-:W-:Y:S02]  /*5c30*/  ISETP.GE.AND P1, PT, R0.reuse, R165.reuse, PT ;  /* 0x000000a50000720c */ /* 0x0c0fe40003f26270 */
[----:B------:R-:W-:Y:S02]  /*5c40*/  ISETP.GE.AND P3, PT, R0, R2, PT ;  /* 0x000000020000720c */ /* 0x000fe40003f66270 */
[----:B------:R-:W-:-:S02]  /*5c50*/  ISETP.GE.AND P0, PT, R200, R165, PT ;  /* 0x000000a5c800720c */ /* 0x000fc40003f06270 */
[----:B------:R-:W-:Y:S02]  /*5c60*/  IADD3 R0, R200, 0x28, RZ ;  /* 0x00000028c8007810 */ /* 0x000fe40007ffe0ff */
[----:B------:R-:W-:Y:S02]  /*5c70*/  FSEL R195, R175, -INF , !P5 ;  /* 0xff800000afc37808 */ /* 0x000fe40006800000 */
[----:B------:R-:W-:Y:S02]  /*5c80*/  FSEL R198, R168, -INF , !P1 ;  /* 0xff800000a8c67808 */ /* 0x000fe40004800000 */
[----:B------:R-:W-:Y:S02]  /*5c90*/  FSEL R8, R8, -INF , !P0 ;  /* 0xff80000008087808 */ /* 0x000fe40004000000 */
[C---:B------:R-:W-:Y:S02]  /*5ca0*/  ISETP.GE.AND P5, PT, R0.reuse, R165, PT ;  /* 0x000000a50000720c */ /* 0x040fe40003fa6270 */
[----:B------:R-:W-:-:S02]  /*5cb0*/  ISETP.GE.AND P1, PT, R0, R2, PT ;  /* 0x000000020000720c */ /* 0x000fc40003f26270 */
[----:B------:R-:W-:Y:S02]  /*5cc0*/  FSEL R191, R170, -INF , !P3 ;  /* 0xff800000aabf7808 */ /* 0x000fe40005800000 */
[----:B------:R-:W-:Y:S02]  /*5cd0*/  PLOP3.LUT P0, PT, PT, PT, UP0, 0x80, 0x0 ;  /* 0x000000000000781c */ /* 0x000fe40003f0f008 */
[----:B------:R-:W-:Y:S02]  /*5ce0*/  ISETP.GE.AND P3, PT, R5, R165, PT ;  /* 0x000000a50500720c */ /* 0x000fe40003f66270 */
[C---:B------:R-:W-:Y:S02]  /*5cf0*/  IADD3 R0, R200.reuse, 0x30, RZ ;  /* 0x00000030c8007810 */ /* 0x040fe40007ffe0ff */
[----:B------:R-:W-:Y:S02]  /*5d00*/  IADD3 R5, R200, 0x31, RZ ;  /* 0x00000031c8057810 */ /* 0x000fe40007ffe0ff */
[----:B------:R-:W-:-:S02]  /*5d10*/  FSEL R189, R171, -INF , !P2 ;  /* 0xff800000abbd7808 */ /* 0x000fc40005000000 */
[----:B------:R-:W-:Y:S02]  /*5d20*/  FSEL R196, R32, -INF , !P5 ;  /* 0xff80000020c47808 */ /* 0x000fe40006800000 */
[CC--:B------:R-:W-:Y:S02]  /*5d30*/  ISETP.GE.AND P2, PT, R0.reuse, R165.reuse, PT ;  /* 0x000000a50000720c */ /* 0x0c0fe40003f46270 */
[----:B------:R-:W-:Y:S02]  /*5d40*/  ISETP.GE.AND P5, PT, R0, R2, PT ;  /* 0x000000020000720c */ /* 0x000fe40003fa6270 */
[----:B------:R-:W-:Y:S02]  /*5d50*/  FSEL R187, R34, -INF , !P1 ;  /* 0xff80000022bb7808 */ /* 0x000fe40004800000 */
[----:B------:R-:W-:Y:S02]  /*5d60*/  FSEL R11, R11, -INF , !P4 ;  /* 0xff8000000b0b7808 */ /* 0x000fe40006000000 */
[----:B------:R-:W-:-:S02]  /*5d70*/  ISETP.GE.AND P1, PT, R5, R165, PT ;  /* 0x000000a50500720c */ /* 0x000fc40003f26270 */
[C---:B------:R-:W-:Y:S02]  /*5d80*/  ISETP.GE.AND P4, PT, R200.reuse, R2, PT ;  /* 0x00000002c800720c */ /* 0x040fe40003f86270 */
[C---:B------:R-:W-:Y:S02]  /*5d90*/  IADD3 R0, R200.reuse, 0x38, RZ ;  /* 0x00000038c8007810 */ /* 0x040fe40007ffe0ff */
[----:B------:R-:W-:Y:S02]  /*5da0*/  IADD3 R200, R200, 0x39, RZ ;  /* 0x00000039c8c87810 */ /* 0x000fe40007ffe0ff */
[----:B------:R-:W-:Y:S02]  /*5db0*/  FSEL R194, R33, -INF , !P3 ;  /* 0xff80000021c27808 */ /* 0x000fe40005800000 */
[----:B------:R-:W-:Y:S02]  /*5dc0*/  FSEL R6, R9, -INF , !P6 ;  /* 0xff80000009067808 */ /* 0x000fe40007000000 */
[----:B------:R-:W-:-:S02]  /*5dd0*/  FSEL R182, R28, -INF , !P2 ;  /* 0xff8000001cb67808 */ /* 0x000fc40005000000 */
[----:B------:R-:W-:Y:S02]  /*5de0*/  FSEL R33, R30, -INF , !P5 ;  /* 0xff8000001e217808 */ /* 0x000fe40006800000 */
[----:B------:R-:W-:Y:S02]  /*5df0*/  FSEL R180, R29, -INF , !P1 ;  /* 0xff8000001db47808 */ /* 0x000fe40004800000 */
[-C--:B------:R-:W-:Y:S02]  /*5e00*/  ISETP.GE.AND P3, PT, R5, R2.reuse, PT ;  /* 0x000000020500720c */ /* 0x080fe40003f66270 */
[CC--:B------:R-:W-:Y:S02]  /*5e10*/  ISETP.GE.AND P6, PT, R0.reuse, R165.reuse, PT ;  /* 0x000000a50000720c */ /* 0x0c0fe40003fc6270 */
[----:B------:R-:W-:Y:S02]  /*5e20*/  ISETP.GE.AND P2, PT, R0, R2, PT ;  /* 0x000000020000720c */ /* 0x000fe40003f46270 */
[----:B------:R-:W-:-:S02]  /*5e30*/  ISETP.GE.AND P5, PT, R200, R165, PT ;  /* 0x000000a5c800720c */ /* 0x000fc40003fa6270 */
[----:B------:R-:W-:Y:S02]  /*5e40*/  ISETP.GE.AND P1, PT, R200, R2, PT ;  /* 0x00000002c800720c */ /* 0x000fe40003f26270 */
[----:B------:R-:W-:Y:S02]  /*5e50*/  FSEL R10, R10, -INF , !P4 ;  /* 0xff8000000a0a7808 */ /* 0x000fe40006000000 */
[----:B------:R-:W-:Y:S02]  /*5e60*/  FSEL R179, R31, -INF , !P3 ;  /* 0xff8000001fb37808 */ /* 0x000fe40005800000 */
[----:B------:R-:W-:Y:S02]  /*5e70*/  FSEL R34, R24, -INF , !P6 ;  /* 0xff80000018227808 */ /* 0x000fe40007000000 */
[----:B------:R-:W-:Y:S02]  /*5e80*/  FSEL R32, R25, -INF , !P5 ;  /* 0xff80000019207808 */ /* 0x000fe40006800000 */
[----:B------:R-:W-:-:S02]  /*5e90*/  FSEL R177, R26, -INF , !P2 ;  /* 0xff8000001ab17808 */ /* 0x000fc40005000000 */
[----:B------:R-:W-:Y:S01]  /*5ea0*/  FSEL R175, R27, -INF , !P1 ;  /* 0xff8000001baf7808 */ /* 0x000fe20004800000 */
[----:B------:R-:W-:Y:S05]  /*5eb0*/  @!P0 BRA `(.L_x_7) ;  /* 0x000002a000008947 */ /* 0x000fea0003800000 */
[----:B------:R-:W-:Y:S02]  /*5ec0*/  UIADD3 UR11, UR8, -0x3, URZ ;  /* 0xfffffffd080b7890 */ /* 0x000fe4000fffe03f */
[----:B------:R-:W-:Y:S02]  /*5ed0*/  ULDC.64 UR12, c[0x0][0x198] ;  /* 0x00006600000c7ab9 */ /* 0x000fe40000000a00 */
[----:B------:R-:W-:Y:S02]  /*5ee0*/  USHF.R.S32.HI UR6, URZ, 0x1f, UR11 ;  /* 0x0000001f3f067899 */ /* 0x000fe4000801140b */
[----:B------:R-:W-:Y:S02]  /*5ef0*/  UIMAD.WIDE.U32 UR20, UR11, UR12, URZ ;  /* 0x0000000c0b1472a5 */ /* 0x000fe4000f8e003f */
[----:B------:R-:W-:-:S04]  /*5f00*/  UIMAD UR6, UR6, UR12, URZ ;  /* 0x0000000c060672a4 */ /* 0x000fc8000f8e023f */
[----:B------:R-:W-:Y:S01]  /*5f10*/  UIMAD UR6, UR11, UR13, UR6 ;  /* 0x0000000d0b0672a4 */ /* 0x000fe2000f8e0206 */
[----:B------:R-:W-:Y:S02]  /*5f20*/  IMAD.U32 R14, RZ, RZ, UR20 ;  /* 0x00000014ff0e7e24 */ /* 0x000fe4000f8e00ff */
[----:B------:R-:W-:Y:S01]  /*5f30*/  IMAD.U32 R15, RZ, RZ, UR21 ;  /* 0x00000015ff0f7e24 */ /* 0x000fe2000f8e00ff */
[----:B------:R-:W-:Y:S02]  /*5f40*/  UIADD3 UR6, UR21, UR6, URZ ;  /* 0x0000000615067290 */ /* 0x000fe4000fffe03f */
[----:B------:R-:W-:-:S04]  /*5f50*/  LEA R0, P0, R14, R238, 0x6 ;  /* 0x000000ee0e007211 */ /* 0x000fc800078030ff */
[----:B------:R-:W-:Y:S01]  /*5f60*/  IMAD.U32 R5, RZ, RZ, UR6 ;  /* 0x00000006ff057e24 */ /* 0x000fe2000f8e00ff */
[----:B------:R-:W-:Y:S01]  /*5f70*/  USHF.L.U32 UR6, UR12, 0x5, URZ ;  /* 0x000000050c067899 */ /* 0x000fe2000800063f */
[----:B------:R-:W-:Y:S01]  /*5f80*/  LEA R12, P1, R0, c[0x0][0x168], 0x1 ;  /* 0x00005a00000c7a11 */ /* 0x000fe200078208ff */
[----:B------:R-:W-:Y:S02]  /*5f90*/  USHF.L.U64.HI UR12, UR12, 0x5, UR7 ;  /* 0x000000050c0c7899 */ /* 0x000fe40008010207 */
[----:B------:R-:W-:Y:S02]  /*5fa0*/  LEA.HI.X R5, R14, R243, R5, 0x6, P0 ;  /* 0x000000f30e057211 */ /* 0x000fe400000f3405 */
[----:B------:R-:W-:Y:S02]  /*5fb0*/  IADD3 R14, P0, R12, UR6, RZ ;  /* 0x000000060c0e7c10 */ /* 0x000fe4000ff1e0ff */
[----:B------:R-:W-:Y:S02]  /*5fc0*/  LEA.HI.X R13, R0, c[0x0][0x16c], R5, 0x1, P1 ;  /* 0x00005b00000d7a11 */ /* 0x000fe400008f0c05 */
[----:B------:R-:W-:-:S02]  /*5fd0*/  IADD3 R20, P1, R14, UR6, RZ ;  /* 0x000000060e147c10 */ /* 0x000fc4000ff3e0ff */
[----:B------:R-:W-:Y:S01]  /*5fe0*/  IADD3.X R15, R13, UR12, RZ, P0, !PT ;  /* 0x0000000c0d0f7c10 */ /* 0x000fe200087fe4ff */
[----:B------:R-:W-:Y:S01]  /*5ff0*/  @!PT LDS RZ, [RZ] ;  /* 0x00000000fffff984 */ /* 0x000fe20000000800 */
[----:B------:R-:W-:Y:S01]  /*6000*/  @!PT LDS RZ, [RZ] ;  /* 0x00000000fffff984 */ /* 0x000fe20000000800 */
[----:B------:R-:W-:Y:S01]  /*6010*/  @!PT LDS RZ, [RZ] ;  /* 0x00000000fffff984 */ /* 0x000fe20000000800 */
[----:B------:R1:W-:Y:S01]  /*6020*/  LDGSTS.E.BYPASS.LTC128B.128 [R236+0x8000], [R12.64] ;  /* 0x080000000cec7fae */ /* 0x0003e2000b901d50 */
[----:B------:R-:W-:Y:S02]  /*6030*/  IADD3 R16, P0, R20, UR6, RZ ;  /* 0x0000000614107c10 */ /* 0x000fe4000ff1e0ff */
        /* <DEDUP_REMOVED lines=18> */
.L_x_7:
[----:B------:R-:W-:Y:S01]  /*6160*/  FMNMX.FTZ R5, R164, R8, !PT ;  /* 0x00000008a4057209 */ /* 0x000fe20007810000 */
[----:B-1----:R-:W-:Y:S01]  /*6170*/  LDSM.16.MT88.4 R20, [R224+0x16000] ;  /* 0x01600000e014783b */ /* 0x002fe20000004200 */
[----:B------:R-:W-:Y:S01]  /*6180*/  FMNMX.FTZ R12, R3, R10, !PT ;  /* 0x0000000a030c7209 */ /* 0x000fe20007810000 */
[----:B------:R-:W-:Y:S01]  /*6190*/  UISETP.GE.AND UP0, UPT, UR8, 0x3, UPT ;  /* 0x000000030800788c */ /* 0x000fe2000bf06270 */
[----:B------:R-:W-:Y:S01]  /*61a0*/  FMNMX.FTZ R5, R6, R5, !PT ;  /* 0x0000000506057209 */ /* 0x000fe20007810000 */
[----:B------:R-:W-:Y:S01]  /*61b0*/  LDSM.16.MT88.4 R24, [R224+0x10800] ;  /* 0x01080000e018783b */ /* 0x000fe20000004200 */
[----:B------:R-:W-:-:S02]  /*61c0*/  FMNMX.FTZ R12, R11, R12, !PT ;  /* 0x0000000c0b0c7209 */ /* 0x000fc40007810000 */
[----:B------:R-:W-:Y:S01]  /*61d0*/  FMNMX.FTZ R5, R18, R5, !PT ;  /* 0x0000000512057209 */ /* 0x000fe20007810000 */
[----:B------:R-:W-:Y:S01]  /*61e0*/  LDSM.16.MT88.4 R28, [R228+0x14800] ;  /* 0x01480000e41c783b */ /* 0x000fe20000004200 */
[----:B------:R-:W-:Y:S02]  /*61f0*/  FMNMX.FTZ R12, R19, R12, !PT ;  /* 0x0000000c130c7209 */ /* 0x000fe40007810000 */
[----:B------:R-:W-:Y:S02]  /*6200*/  FMNMX.FTZ R5, R4, R5, !PT ;  /* 0x0000000504057209 */ /* 0x000fe40007810000 */
[----:B------:R-:W-:Y:S01]  /*6210*/  FMNMX.FTZ R12, R7, R12, !PT ;  /* 0x0000000c070c7209 */ /* 0x000fe20007810000 */
[----:B------:R-:W-:Y:S01]  /*6220*/  @UP0 UIADD3 UR11, UR8, -0x3, URZ ;  /* 0xfffffffd080b0890 */ /* 0x000fe2000fffe03f */
        /* <DEDUP_REMOVED lines=23> */
[----:B------:R-:W-:-:S03]  /*63a0*/  FMNMX.FTZ R12, R175, R12, !PT ;  /* 0x0000000caf0c7209 */ /* 0x000fc60007810000 */
[----:B------:R-:W1:Y:S04]  /*63b0*/  SHFL.BFLY PT, R9, R14, 0x2, 0x1f ;  /* 0x0c401f000e097f89 */ /* 0x000e6800000e0000 */
[----:B------:R-:W2:Y:S01]  /*63c0*/  SHFL.BFLY PT, R5, R12, 0x2, 0x1f ;  /* 0x0c401f000c057f89 */ /* 0x000ea200000e0000 */
[----:B-1----:R-:W-:Y:S02]  /*63d0*/  FMNMX.FTZ R9, R14, R9, !PT ;  /* 0x000000090e097209 */ /* 0x002fe40007810000 */
[----:B--2---:R-:W-:-:S03]  /*63e0*/  FMNMX.FTZ R5, R12, R5, !PT ;  /* 0x000000050c057209 */ /* 0x004fc60007810000 */
[----:B------:R-:W1:Y:S04]  /*63f0*/  SHFL.BFLY PT, R2, R9, 0x1, 0x1f ;  /* 0x0c201f0009027f89 */ /* 0x000e6800000e0000 */
[----:B------:R-:W2:Y:S04]  /*6400*/  SHFL.BFLY PT, R0, R5, 0x1, 0x1f ;  /* 0x0c201f0005007f89 */ /* 0x000ea800000e0000 */
[----:B------:R-:W-:Y:S01]  /*6410*/  LDSM.16.MT88.4 R12, [R226+0x10000] ;  /* 0x01000000e20c783b */ /* 0x000fe20000004200 */
[----:B-1----:R-:W-:Y:S02]  /*6420*/  FMNMX.FTZ R2, R9, R2, !PT ;  /* 0x0000000209027209 */ /* 0x002fe40007810000 */
[----:B--2---:R-:W-:-:S03]  /*6430*/  FMNMX.FTZ R0, R5, R0, !PT ;  /* 0x0000000005007209 */ /* 0x004fc60007810000 */
[C---:B------:R-:W-:Y:S01]  /*6440*/  FMUL.FTZ R35, R2.reuse, c[0x0][0x23c] ;  /* 0x00008f0002237a20 */ /* 0x040fe20000410000 */
[----:B------:R-:W-:Y:S02]  /*6450*/  FSETP.NEU.FTZ.AND P1, PT, R2, -INF , PT ;  /* 0xff8000000200780b */ /* 0x000fe40003f3d000 */
[C---:B------:R-:W-:Y:S01]  /*6460*/  FSETP.NEU.FTZ.AND P0, PT, R0.reuse, -INF , PT ;  /* 0xff8000000000780b */ /* 0x040fe20003f1d000 */
[----:B------:R-:W-:Y:S01]  /*6470*/  FMUL.FTZ R178, R0, c[0x0][0x23c] ;  /* 0x00008f0000b27a20 */ /* 0x000fe20000410000 */
[----:B------:R-:W-:Y:S02]  /*6480*/  FSEL R35, R35, RZ, P1 ;  /* 0x000000ff23237208 */ /* 0x000fe40000800000 */
[----:B------:R-:W-:Y:S02]  /*6490*/  FSEL R5, R2, RZ, P1 ;  /* 0x000000ff02057208 */ /* 0x000fe40000800000 */
[----:B------:R-:W-:Y:S01]  /*64a0*/  FSEL R178, R178, RZ, P0 ;  /* 0x000000ffb2b27208 */ /* 0x000fe20000000000 */
[----:B------:R-:W-:-:S02]  /*64b0*/  FFMA.FTZ R171, R18, c[0x0][0x23c], -R35 ;  /* 0x00008f0012ab7a23 */ /* 0x000fc40000010823 */
[--C-:B------:R-:W-:Y:S01]  /*64c0*/  FFMA.FTZ R172, R6, c[0x0][0x23c], -R35.reuse ;  /* 0x00008f0006ac7a23 */ /* 0x100fe20000010823 */
[----:B------:R-:W-:Y:S01]  /*64d0*/  FSEL R6, R0, RZ, P0 ;  /* 0x000000ff00067208 */ /* 0x000fe20000000000 */
[----:B------:R-:W-:Y:S01]  /*64e0*/  FFMA.FTZ R165, R19, c[0x0][0x23c], -R178 ;  /* 0x00008f0013a57a23 */ /* 0x000fe200000108b2 */
[----:B------:R-:W-:Y:S01]  /*64f0*/  PLOP3.LUT P0, PT, PT, PT, UP0, 0x80, 0x0 ;  /* 0x000000000000781c */ /* 0x000fe20003f0f008 */
[----:B------:R-:W1:Y:S01]  /*6500*/  LDSM.16.MT88.4 R16, [R228+0x10000] ;  /* 0x01000000e410783b */ /* 0x000e620000004200 */
[----:B------:R-:W-:Y:S01]  /*6510*/  FFMA.FTZ R170, R4, c[0x0][0x23c], -R35 ;  /* 0x00008f0004aa7a23 */ /* 0x000fe20000010823 */
[----:B------:R-:W-:Y:S01]  /*6520*/  MUFU.EX2 R172, R172 ;  /* 0x000000ac00ac7308 */ /* 0x000fe20000000800 */
[----:B------:R-:W-:Y:S02]  /*6530*/  FADD.FTZ R4, R164, -R5 ;  /* 0x80000005a4047221 */ /* 0x000fe40000010000 */
[----:B------:R-:W-:Y:S02]  /*6540*/  FADD.FTZ R6, R3, -R6 ;  /* 0x8000000603067221 */ /* 0x000fe40000010000 */
[----:B------:R-:W-:-:S02]  /*6550*/  FFMA.FTZ R173, R8, c[0x0][0x23c], -R35 ;  /* 0x00008f0008ad7a23 */ /* 0x000fc40000010823 */
[--C-:B------:R-:W-:Y:S01]  /*6560*/  FFMA.FTZ R169, R10, c[0x0][0x23c], -R178.reuse ;  /* 0x00008f000aa97a23 */ /* 0x100fe200000108b2 */
[----:B------:R-:W-:Y:S01]  /*6570*/  MUFU.EX2 R171, R171 ;  /* 0x000000ab00ab7308 */ /* 0x000fe20000000800 */
[--C-:B------:R-:W-:Y:S02]  /*6580*/  FFMA.FTZ R168, R11, c[0x0][0x23c], -R178.reuse ;  /* 0x00008f000ba87a23 */ /* 0x100fe400000108b2 */
[----:B------:R-:W-:Y:S01]  /*6590*/  FFMA.FTZ R164, R7, c[0x0][0x23c], -R178 ;  /* 0x00008f0007a47a23 */ /* 0x000fe200000108b2 */
[----:B------:R-:W2:Y:S01]  /*65a0*/  LDSM.16.MT88.4 R8, [R225+0x10000] ;  /* 0x01000000e108783b */ /* 0x000ea20000004200 */
[----:B------:R-:W-:Y:S02]  /*65b0*/  FMUL.FTZ R176, R4, c[0x0][0x23c] ;  /* 0x00008f0004b07a20 */ /* 0x000fe40000410000 */
[----:B------:R-:W-:Y:S01]  /*65c0*/  FMUL.FTZ R174, R6, c[0x0][0x23c] ;  /* 0x00008f0006ae7a20 */ /* 0x000fe20000410000 */
[----:B------:R-:W3:Y:S01]  /*65d0*/  MUFU.EX2 R173, R173 ;  /* 0x000000ad00ad7308 */ /* 0x000ee20000000800 */
[----:B------:R-:W-:-:S02]  /*65e0*/  FFMA.FTZ R3, R190, c[0x0][0x23c], -R35 ;  /* 0x00008f00be037a23 */ /* 0x000fc40000010823 */
[--C-:B------:R-:W-:Y:S02]  /*65f0*/  FFMA.FTZ R181, R188, c[0x0][0x23c], -R35.reuse ;  /* 0x00008f00bcb57a23 */ /* 0x100fe40000010823 */
[--C-:B------:R-:W-:Y:S02]  /*6600*/  FFMA.FTZ R184, R184, c[0x0][0x23c], -R35.reuse ;  /* 0x00008f00b8b87a23 */ /* 0x100fe40000010823 */
[----:B------:R-:W-:Y:S01]  /*6610*/  FFMA.FTZ R186, R186, c[0x0][0x23c], -R35 ;  /* 0x00008f00baba7a23 */ /* 0x000fe20000010823 */
[----:B------:R-:W4:Y:S01]  /*6620*/  MUFU.EX2 R170, R170 ;  /* 0x000000aa00aa7308 */ /* 0x000f220000000800 */
[--C-:B------:R-:W-:Y:S02]  /*6630*/  FFMA.FTZ R183, R183, c[0x0][0x23c], -R178.reuse ;  /* 0x00008f00b7b77a23 */ /* 0x100fe400000108b2 */
[--C-:B------:R-:W-:Y:S02]  /*6640*/  FFMA.FTZ R188, R197, c[0x0][0x23c], -R178.reuse ;  /* 0x00008f00c5bc7a23 */ /* 0x100fe400000108b2 */
[----:B------:R-:W-:-:S02]  /*6650*/  FFMA.FTZ R185, R185, c[0x0][0x23c], -R178 ;  /* 0x00008f00b9b97a23 */ /* 0x000fc400000108b2 */
[----:B------:R-:W-:Y:S01]  /*6660*/  FFMA.FTZ R190, R195, c[0x0][0x23c], -R178 ;  /* 0x00008f00c3be7a23 */ /* 0x000fe200000108b2 */
[----:B------:R-:W-:Y:S01]  /*6670*/  MUFU.EX2 R169, R169 ;  /* 0x000000a900a97308 */ /* 0x000fe20000000800 */
[----:B---3--:R-:W-:Y:S01]  /*6680*/  F2FP.PACK_AB R4, R172, R173 ;  /* 0x000000adac04723e */ /* 0x008fe200000000ff */
[--C-:B------:R-:W-:Y:S02]  /*6690*/  FFMA.FTZ R195, R198, c[0x0][0x23c], -R35.reuse ;  /* 0x00008f00c6c37a23 */ /* 0x100fe40000010823 */
[--C-:B------:R-:W-:Y:S02]  /*66a0*/  FFMA.FTZ R197, R194, c[0x0][0x23c], -R35.reuse ;  /* 0x00008f00c2c57a23 */ /* 0x100fe40000010823 */
[--C-:B------:R-:W-:Y:S02]  /*66b0*/  FFMA.FTZ R192, R192, c[0x0][0x23c], -R35.reuse ;  /* 0x00008f00c0c07a23 */ /* 0x100fe40000010823 */
[----:B------:R-:W3:Y:S01]  /*66c0*/  MUFU.EX2 R168, R168 ;  /* 0x000000a800a87308 */ /* 0x000ee20000000800 */
[----:B----4-:R-:W-:Y:S01]  /*66d0*/  F2FP.PACK_AB R6, R170, R171 ;  /* 0x000000abaa06723e */ /* 0x010fe200000000ff */
[----:B------:R-:W-:-:S02]  /*66e0*/  FFMA.FTZ R196, R196, c[0x0][0x23c], -R35 ;  /* 0x00008f00c4c47a23 */ /* 0x000fc40000010823 */
[--C-:B------:R-:W-:Y:S02]  /*66f0*/  FFMA.FTZ R191, R191, c[0x0][0x23c], -R178.reuse ;  /* 0x00008f00bfbf7a23 */ /* 0x100fe400000108b2 */
[--C-:B------:R-:W-:Y:S02]  /*6700*/  FFMA.FTZ R194, R189, c[0x0][0x23c], -R178.reuse ;  /* 0x00008f00bdc27a23 */ /* 0x100fe400000108b2 */
[----:B------:R-:W-:Y:S01]  /*6710*/  MUFU.EX2 R165, R165 ;  /* 0x000000a500a57308 */ /* 0x000fe20000000800 */
[--C-:B------:R-:W-:Y:S02]  /*6720*/  FFMA.FTZ R187, R187, c[0x0][0x23c], -R178.reuse ;  /* 0x00008f00bbbb7a23 */ /* 0x100fe400000108b2 */
[--C-:B------:R-:W-:Y:S02]  /*6730*/  FFMA.FTZ R198, R193, c[0x0][0x23c], -R178.reuse ;  /* 0x00008f00c1c67a23 */ /* 0x100fe400000108b2 */
[----:B------:R-:W-:Y:S02]  /*6740*/  FFMA.FTZ R189, R180, c[0x0][0x23c], -R35 ;  /* 0x00008f00b4bd7a23 */ /* 0x000fe40000010823 */
[--C-:B------:R-:W-:Y:S01]  /*6750*/  FFMA.FTZ R199, R33, c[0x0][0x23c], -R178.reuse ;  /* 0x00008f0021c77a23 */ /* 0x100fe200000108b2 */
[----:B------:R-:W4:Y:S01]  /*6760*/  MUFU.EX2 R164, R164 ;  /* 0x000000a400a47308 */ /* 0x000f220000000800 */
[----:B---3--:R-:W-:Y:S01]  /*6770*/  F2FP.PACK_AB R5, R168, R169 ;  /* 0x000000a9a805723e */ /* 0x008fe200000000ff */
[----:B------:R-:W-:-:S02]  /*6780*/  FFMA.FTZ R200, R179, c[0x0][0x23c], -R178 ;  /* 0x00008f00b3c87a23 */ /* 0x000fc400000108b2 */
[--C-:B------:R-:W-:Y:S02]  /*6790*/  FFMA.FTZ R177, R177, c[0x0][0x23c], -R178.reuse ;  /* 0x00008f00b1b17a23 */ /* 0x100fe400000108b2 */
[--C-:B------:R-:W-:Y:S02]  /*67a0*/  FFMA.FTZ R182, R182, c[0x0][0x23c], -R35.reuse ;  /* 0x00008f00b6b67a23 */ /* 0x100fe40000010823 */
[----:B------:R-:W3:Y:S01]  /*67b0*/  MUFU.EX2 R176, R176 ;  /* 0x000000b000b07308 */ /* 0x000ee20000000800 */
[--C-:B------:R-:W-:Y:S02]  /*67c0*/  FFMA.FTZ R180, R34, c[0x0][0x23c], -R35.reuse ;  /* 0x00008f0022b47a23 */ /* 0x100fe40000010823 */
[----:B------:R-:W-:Y:S02]  /*67d0*/  FFMA.FTZ R193, R32, c[0x0][0x23c], -R35 ;  /* 0x00008f0020c17a23 */ /* 0x000fe40000010823 */
[----:B------:R-:W-:Y:S01]  /*67e0*/  FFMA.FTZ R178, R175, c[0x0][0x23c], -R178 ;  /* 0x00008f00afb27a23 */ /* 0x000fe200000108b2 */
[----:B------:R-:W-:Y:S02]  /*67f0*/  LDSM.16.MT88.4 R32, [R228+0x11800] ;  /* 0x01180000e420783b */ /* 0x000fe40000004200 */
[----:B------:R-:W5:Y:S01]  /*6800*/  MUFU.EX2 R174, R174 ;  /* 0x000000ae00ae7308 */ /* 0x000f620000000800 */
[----:B----4-:R-:W-:Y:S01]  /*6810*/  F2FP.PACK_AB R7, R164, R165 ;  /* 0x000000a5a407723e */ /* 0x010fe200000000ff */
[----:B---3--:R-:W-:-:S06]  /*6820*/  FMUL.FTZ R160, R160, R176 ;  /* 0x000000b0a0a07220 */ /* 0x008fcc0000410000 */
[----:B------:R-:W-:Y:S01]  /*6830*/  MUFU.EX2 R3, R3 ;  /* 0x0000000300037308 */ /* 0x000fe20000000800 */
[-C--:B------:R-:W-:Y:S02]  /*6840*/  FMUL.FTZ R161, R161, R176.reuse ;  /* 0x000000b0a1a17220 */ /* 0x080fe40000410000 */
[-C--:B------:R-:W-:Y:S02]  /*6850*/  FMUL.FTZ R36, R36, R176.reuse ;  /* 0x000000b024247220 */ /* 0x080fe40000410000 */
[----:B------:R-:W-:Y:S02]  /*6860*/  FMUL.FTZ R37, R37, R176 ;  /* 0x000000b025257220 */ /* 0x000fe40000410000 */
[-C--:B-----5:R-:W-:Y:S01]  /*6870*/  FMUL.FTZ R162, R162, R174.reuse ;  /* 0x000000aea2a27220 */ /* 0x0a0fe20000410000 */
[----:B------:R-:W3:Y:S01]  /*6880*/  MUFU.EX2 R184, R184 ;  /* 0x000000b800b87308 */ /* 0x000ee20000000800 */
[-C--:B------:R-:W-:Y:S02]  /*6890*/  FMUL.FTZ R163, R163, R174.reuse ;  /* 0x000000aea3a37220 */ /* 0x080fe40000410000 */
[----:B------:R-:W-:-:S02]  /*68a0*/  FMUL.FTZ R38, R38, R174 ;  /* 0x000000ae26267220 */ /* 0x000fc40000410000 */
[----:B------:R-:W-:Y:S02]  /*68b0*/  FMUL.FTZ R39, R39, R174 ;  /* 0x000000ae27277220 */ /* 0x000fe40000410000 */
[-C--:B------:R-:W-:Y:S01]  /*68c0*/  FMUL.FTZ R40, R40, R176.reuse ;  /* 0x000000b028287220 */ /* 0x080fe20000410000 */
[C---:B-1----:R-:W-:Y:S01]  /*68d0*/  HMMA.16816.F32 R160, R4.reuse, R16, R160 ;  /* 0x0000001004a0723c */ /* 0x042fe200000018a0 */
[----:B------:R-:W-:Y:S01]  /*68e0*/  FMUL.FTZ R41, R41, R176 ;  /* 0x000000b029297220 */ /* 0x000fe20000410000 */
[----:B------:R-:W-:Y:S01]  /*68f0*/  MUFU.EX2 R181, R181 ;  /* 0x000000b500b57308 */ /* 0x000fe20000000800 */
[-C--:B------:R-:W-:Y:S02]  /*6900*/  FMUL.FTZ R42, R42, R174.reuse ;  /* 0x000000ae2a2a7220 */ /* 0x080fe40000410000 */
[----:B------:R-:W-:Y:S02]  /*6910*/  FMUL.FTZ R43, R43, R174 ;  /* 0x000000ae2b2b7220 */ /* 0x000fe40000410000 */
[-C--:B------:R-:W-:Y:S01]  /*6920*/  FMUL.FTZ R44, R44, R176.reuse ;  /* 0x000000b02c2c7220 */ /* 0x080fe20000410000 */
[----:B------:R-:W-:Y:S01]  /*6930*/  HMMA.16816.F32 R36, R4, R18, R36 ;  /* 0x000000120424723c */ /* 0x000fe20000001824 */
[----:B------:R-:W1:Y:S01]  /*6940*/  LDSM.16.MT88.4 R16, [R224+0x10000] ;  /* 0x01000000e010783b */ /* 0x000e620000004200 */
[----:B------:R-:W-:Y:S01]  /*6950*/  FMUL.FTZ R45, R45, R176 ;  /* 0x000000b02d2d7220 */ /* 0x000fe20000410000 */
[----:B------:R-:W-:Y:S01]  /*6960*/  MUFU.EX2 R186, R186 ;  /* 0x000000ba00ba7308 */ /* 0x000fe20000000800 */
[----:B------:R-:W-:-:S02]  /*6970*/  FMUL.FTZ R46, R46, R174 ;  /* 0x000000ae2e2e7220 */ /* 0x000fc40000410000 */
[----:B------:R-:W-:Y:S02]  /*6980*/  FMUL.FTZ R47, R47, R174 ;  /* 0x000000ae2f2f7220 */ /* 0x000fe40000410000 */
[-C--:B------:R-:W-:Y:S01]  /*6990*/  FMUL.FTZ R48, R48, R176.reuse ;  /* 0x000000b030307220 */ /* 0x080fe20000410000 */
[C---:B------:R-:W-:Y:S01]  /*69a0*/  HMMA.16816.F32 R40, R4.reuse, R12, R40 ;  /* 0x0000000c0428723c */ /* 0x040fe20000001828 */
[----:B------:R-:W-:Y:S01]  /*69b0*/  FMUL.FTZ R49, R49, R176 ;  /* 0x000000b031317220 */ /* 0x000fe20000410000 */
[----:B------:R-:W-:Y:S01]  /*69c0*/  MUFU.EX2 R183, R183 ;  /* 0x000000b700b77308 */ /* 0x000fe20000000800 */
[-C--:B------:R-:W-:Y:S02]  /*69d0*/  FMUL.FTZ R50, R50, R174.reuse ;  /* 0x000000ae32327220 */ /* 0x080fe40000410000 */
[----:B------:R-:W-:Y:S02]  /*69e0*/  FMUL.FTZ R51, R51, R174 ;  /* 0x000000ae33337220 */ /* 0x000fe40000410000 */
[-C--:B------:R-:W-:Y:S01]  /*69f0*/  FMUL.FTZ R52, R52, R176.reuse ;  /* 0x000000b034347220 */ /* 0x080fe20000410000 */
[----:B------:R-:W-:Y:S01]  /*6a00*/  HMMA.16816.F32 R44, R4, R14, R44 ;  /* 0x0000000e042c723c */ /* 0x000fe2000000182c */
[----:B------:R-:W-:Y:S01]  /*6a10*/  FMUL.FTZ R53, R53, R176 ;  /* 0x000000b035357220 */ /* 0x000fe20000410000 */
[----:B------:R-:W4:Y:S01]  /*6a20*/  LDSM.16.MT88.4 R12, [R228+0x12000] ;  /* 0x01200000e40c783b */ /* 0x000f220000004200 */
[-C--:B------:R-:W-:Y:S01]  /*6a30*/  FMUL.FTZ R54, R54, R174.reuse ;  /* 0x000000ae36367220 */ /* 0x080fe20000410000 */
[----:B------:R-:W5:Y:S01]  /*6a40*/  MUFU.EX2 R188, R188 ;  /* 0x000000bc00bc7308 */ /* 0x000f620000000800 */
[----:B------:R-:W-:-:S02]  /*6a50*/  FMUL.FTZ R55, R55, R174 ;  /* 0x000000ae37377220 */ /* 0x000fc40000410000 */
[-C--:B------:R-:W-:Y:S01]  /*6a60*/  FMUL.FTZ R56, R56, R176.reuse ;  /* 0x000000b038387220 */ /* 0x080fe20000410000 */
[C---:B--2---:R-:W-:Y:S01]  /*6a70*/  HMMA.16816.F32 R48, R4.reuse, R8, R48 ;  /* 0x000000080430723c */ /* 0x044fe20000001830 */
[----:B------:R-:W-:Y:S02]  /*6a80*/  FMUL.FTZ R57, R57, R176 ;  /* 0x000000b039397220 */ /* 0x000fe40000410000 */
[-C--:B------:R-:W-:Y:S01]  /*6a90*/  FMUL.FTZ R58, R58, R174.reuse ;  /* 0x000000ae3a3a7220 */ /* 0x080fe20000410000 */
[----:B------:R-:W-:Y:S01]  /*6aa0*/  MUFU.EX2 R185, R185 ;  /* 0x000000b900b97308 */ /* 0x000fe20000000800 */
[----:B------:R-:W-:Y:S02]  /*6ab0*/  FMUL.FTZ R59, R59, R174 ;  /* 0x000000ae3b3b7220 */ /* 0x000fe40000410000 */
[-C--:B------:R-:W-:Y:S01]  /*6ac0*/  FMUL.FTZ R60, R60, R176.reuse ;  /* 0x000000b03c3c7220 */ /* 0x080fe20000410000 */
[----:B------:R-:W-:Y:S01]  /*6ad0*/  HMMA.16816.F32 R52, R4, R10, R52 ;  /* 0x0000000a0434723c */ /* 0x000fe20000001834 */
[----:B------:R-:W2:Y:S01]  /*6ae0*/  LDSM.16.MT88.4 R8, [R226+0x12000] ;  /* 0x01200000e208783b */ /* 0x000ea20000004200 */
[----:B------:R-:W-:-:S02]  /*6af0*/  FMUL.FTZ R61, R61, R176 ;  /* 0x000000b03d3d7220 */ /* 0x000fc40000410000 */
[-C--:B------:R-:W-:Y:S01]  /*6b00*/  FMUL.FTZ R62, R62, R174.reuse ;  /* 0x000000ae3e3e7220 */ /* 0x080fe20000410000 */
[----:B------:R-:W2:Y:S01]  /*6b10*/  MUFU.EX2 R190, R190 ;  /* 0x000000be00be7308 */ /* 0x000ea20000000800 */
[----:B------:R-:W-:Y:S02]  /*6b20*/  FMUL.FTZ R63, R63, R174 ;  /* 0x000000ae3f3f7220 */ /* 0x000fe40000410000 */
[C---:B-1----:R-:W-:Y:S01]  /*6b30*/  HMMA.16816.F32 R56, R4.reuse, R16, R56 ;  /* 0x000000100438723c */ /* 0x042fe20000001838 */
[-C--:B------:R-:W-:Y:S02]  /*6b40*/  FMUL.FTZ R64, R64, R176.reuse ;  /* 0x000000b040407220 */ /* 0x080fe40000410000 */
[----:B------:R-:W-:Y:S02]  /*6b50*/  FMUL.FTZ R65, R65, R176 ;  /* 0x000000b041417220 */ /* 0x000fe40000410000 */
[-C--:B------:R-:W-:Y:S01]  /*6b60*/  FMUL.FTZ R66, R66, R174.reuse ;  /* 0x000000ae42427220 */ /* 0x080fe20000410000 */
[----:B------:R-:W1:Y:S01]  /*6b70*/  MUFU.EX2 R195, R195 ;  /* 0x000000c300c37308 */ /* 0x000e620000000800 */
[----:B------:R-:W-:Y:S01]  /*6b80*/  FMUL.FTZ R67, R67, R174 ;  /* 0x000000ae43437220 */ /* 0x000fe20000410000 */
[----:B------:R-:W-:Y:S01]  /*6b90*/  HMMA.16816.F32 R60, R4, R18, R60 ;  /* 0x00000012043c723c */ /* 0x000fe2000000183c */
[----:B------:R-:W1:Y:S01]  /*6ba0*/  LDSM.16.MT88.4 R16, [R225+0x12000] ;  /* 0x01200000e110783b */ /* 0x000e620000004200 */
[----:B------:R-:W-:-:S02]  /*6bb0*/  FMUL.FTZ R68, R68, R176 ;  /* 0x000000b044447220 */ /* 0x000fc40000410000 */
[----:B------:R-:W-:Y:S02]  /*6bc0*/  FMUL.FTZ R69, R69, R176 ;  /* 0x000000b045457220 */ /* 0x000fe40000410000 */
[-C--:B------:R-:W-:Y:S01]  /*6bd0*/  FMUL.FTZ R70, R70, R174.reuse ;  /* 0x000000ae46467220 */ /* 0x080fe20000410000 */
[----:B------:R-:W1:Y:S01]  /*6be0*/  MUFU.EX2 R192, R192 ;  /* 0x000000c000c07308 */ /* 0x000e620000000800 */
[----:B------:R-:W-:Y:S02]  /*6bf0*/  FMUL.FTZ R71, R71, R174 ;  /* 0x000000ae47477220 */ /* 0x000fe40000410000 */
[-C--:B------:R-:W-:Y:S01]  /*6c00*/  FMUL.FTZ R72, R72, R176.reuse ;  /* 0x000000b048487220 */ /* 0x080fe20000410000 */
[----:B----4-:R-:W-:Y:S01]  /*6c10*/  HMMA.16816.F32 R64, R4, R12, R64 ;  /* 0x0000000c0440723c */ /* 0x010fe20000001840 */
[----:B------:R-:W-:Y:S02]  /*6c20*/  FMUL.FTZ R73, R73, R176 ;  /* 0x000000b049497220 */ /* 0x000fe40000410000 */
[-C--:B------:R-:W-:Y:S01]  /*6c30*/  FMUL.FTZ R74, R74, R174.reuse ;  /* 0x000000ae4a4a7220 */ /* 0x080fe20000410000 */
[----:B------:R-:W-:Y:S01]  /*6c40*/  MUFU.EX2 R196, R196 ;  /* 0x000000c400c47308 */ /* 0x000fe20000000800 */
[----:B------:R-:W-:-:S02]  /*6c50*/  FMUL.FTZ R75, R75, R174 ;  /* 0x000000ae4b4b7220 */ /* 0x000fc40000410000 */
[-C--:B------:R-:W-:Y:S01]  /*6c60*/  FMUL.FTZ R76, R76, R176.reuse ;  /* 0x000000b04c4c7220 */ /* 0x080fe20000410000 */
[C---:B------:R-:W-:Y:S01]  /*6c70*/  HMMA.16816.F32 R68, R4.reuse, R14, R68 ;  /* 0x0000000e0444723c */ /* 0x040fe20000001844 */
[----:B------:R-:W-:Y:S01]  /*6c80*/  FMUL.FTZ R77, R77, R176 ;  /* 0x000000b04d4d7220 */ /* 0x000fe20000410000 */
[----:B------:R-:W4:Y:S01]  /*6c90*/  LDSM.16.MT88.4 R12, [R224+0x12000] ;  /* 0x01200000e00c783b */ /* 0x000f220000004200 */
[-C--:B------:R-:W-:Y:S01]  /*6ca0*/  FMUL.FTZ R78, R78, R174.reuse ;  /* 0x000000ae4e4e7220 */ /* 0x080fe20000410000 */
[----:B------:R-:W-:Y:S01]  /*6cb0*/  MUFU.EX2 R197, R197 ;  /* 0x000000c500c57308 */ /* 0x000fe20000000800 */
[----:B------:R-:W-:Y:S02]  /*6cc0*/  FMUL.FTZ R79, R79, R174 ;  /* 0x000000ae4f4f7220 */ /* 0x000fe40000410000 */
[-C--:B------:R-:W-:Y:S01]  /*6cd0*/  FMUL.FTZ R80, R80, R176.reuse ;  /* 0x000000b050507220 */ /* 0x080fe20000410000 */
[----:B--2---:R-:W-:Y:S01]  /*6ce0*/  HMMA.16816.F32 R72, R4, R8, R72 ;  /* 0x000000080448723c */ /* 0x004fe20000001848 */
[----:B------:R-:W-:-:S02]  /*6cf0*/  FMUL.FTZ R81, R81, R176 ;  /* 0x000000b051517220 */ /* 0x000fc40000410000 */
[-C--:B------:R-:W-:Y:S01]  /*6d00*/  FMUL.FTZ R82, R82, R174.reuse ;  /* 0x000000ae52527220 */ /* 0x080fe20000410000 */
[----:B------:R-:W-:Y:S01]  /*6d10*/  MUFU.EX2 R191, R191 ;  /* 0x000000bf00bf7308 */ /* 0x000fe20000000800 */
[----:B------:R-:W-:Y:S02]  /*6d20*/  FMUL.FTZ R83, R83, R174 ;  /* 0x000000ae53537220 */ /* 0x000fe40000410000 */
[-C--:B------:R-:W-:Y:S01]  /*6d30*/  FMUL.FTZ R84, R84, R176.reuse ;  /* 0x000000b054547220 */ /* 0x080fe20000410000 */
[----:B------:R-:W-:Y:S01]  /*6d40*/  HMMA.16816.F32 R76, R4, R10, R76 ;  /* 0x0000000a044c723c */ /* 0x000fe2000000184c */
[----:B------:R-:W-:Y:S01]  /*6d50*/  FMUL.FTZ R85, R85, R176 ;  /* 0x000000b055557220 */ /* 0x000fe20000410000 */
[----:B------:R-:W2:Y:S01]  /*6d60*/  LDSM.16.MT88.4 R8, [R228+0x14000] ;  /* 0x01400000e408783b */ /* 0x000ea20000004200 */
[-C--:B------:R-:W-:Y:S01]  /*6d70*/  FMUL.FTZ R86, R86, R174.reuse ;  /* 0x000000ae56567220 */ /* 0x080fe20000410000 */
[----:B------:R-:W2:Y:S01]  /*6d80*/  MUFU.EX2 R194, R194 ;  /* 0x000000c200c27308 */ /* 0x000ea20000000800 */
[----:B------:R-:W-:-:S02]  /*6d90*/  FMUL.FTZ R87, R87, R174 ;  /* 0x000000ae57577220 */ /* 0x000fc40000410000 */
[-C--:B------:R-:W-:Y:S01]  /*6da0*/  FMUL.FTZ R88, R88, R176.reuse ;  /* 0x000000b058587220 */ /* 0x080fe20000410000 */
[C---:B-1----:R-:W-:Y:S01]  /*6db0*/  HMMA.16816.F32 R80, R4.reuse, R16, R80 ;  /* 0x000000100450723c */ /* 0x042fe20000001850 */
[----:B------:R-:W-:Y:S02]  /*6dc0*/  FMUL.FTZ R89, R89, R176 ;  /* 0x000000b059597220 */ /* 0x000fe40000410000 */
[-C--:B------:R-:W-:Y:S01]  /*6dd0*/  FMUL.FTZ R90, R90, R174.reuse ;  /* 0x000000ae5a5a7220 */ /* 0x080fe20000410000 */
[----:B------:R-:W-:Y:S01]  /*6de0*/  MUFU.EX2 R187, R187 ;  /* 0x000000bb00bb7308 */ /* 0x000fe20000000800 */
[----:B------:R-:W-:Y:S02]  /*6df0*/  FMUL.FTZ R91, R91, R174 ;  /* 0x000000ae5b5b7220 */ /* 0x000fe40000410000 */
[-C--:B------:R-:W-:Y:S01]  /*6e00*/  FMUL.FTZ R92, R92, R176.reuse ;  /* 0x000000b05c5c7220 */ /* 0x080fe20000410000 */
[----:B------:R-:W-:Y:S01]  /*6e10*/  HMMA.16816.F32 R84, R4, R18, R84 ;  /* 0x000000120454723c */ /* 0x000fe20000001854 */
[----:B------:R-:W1:Y:S01]  /*6e20*/  LDSM.16.MT88.4 R16, [R226+0x14000] ;  /* 0x01400000e210783b */ /* 0x000e620000004200 */
[----:B------:R-:W-:-:S02]  /*6e30*/  FMUL.FTZ R93, R93, R176 ;  /* 0x000000b05d5d7220 */ /* 0x000fc40000410000 */
[-C--:B------:R-:W-:Y:S01]  /*6e40*/  FMUL.FTZ R94, R94, R174.reuse ;  /* 0x000000ae5e5e7220 */ /* 0x080fe20000410000 */
[----:B------:R-:W1:Y:S01]  /*6e50*/  MUFU.EX2 R198, R198 ;  /* 0x000000c600c67308 */ /* 0x000e620000000800 */
[----:B------:R-:W-:Y:S02]  /*6e60*/  FMUL.FTZ R95, R95, R174 ;  /* 0x000000ae5f5f7220 */ /* 0x000fe40000410000 */
[-C--:B------:R-:W-:Y:S02]  /*6e70*/  FMUL.FTZ R96, R96, R176.reuse ;  /* 0x000000b060607220 */ /* 0x080fe40000410000 */
[----:B------:R-:W-:Y:S01]  /*6e80*/  FMUL.FTZ R97, R97, R176 ;  /* 0x000000b061617220 */ /* 0x000fe20000410000 */
[----:B----4-:R-:W-:Y:S01]  /*6e90*/  HMMA.16816.F32 R88, R4, R12, R88 ;  /* 0x0000000c0458723c */ /* 0x010fe20000001858 */
[-C--:B------:R-:W-:Y:S01]  /*6ea0*/  FMUL.FTZ R98, R98, R174.reuse ;  /* 0x000000ae62627220 */ /* 0x080fe20000410000 */
[----:B------:R-:W-:Y:S01]  /*6eb0*/  MUFU.EX2 R182, R182 ;  /* 0x000000b600b67308 */ /* 0x000fe20000000800 */
[----:B------:R-:W-:-:S02]  /*6ec0*/  FMUL.FTZ R99, R99, R174 ;  /* 0x000000ae63637220 */ /* 0x000fc40000410000 */
[-C--:B------:R-:W-:Y:S02]  /*6ed0*/  FMUL.FTZ R100, R100, R176.reuse ;  /* 0x000000b064647220 */ /* 0x080fe40000410000 */
[----:B------:R-:W-:Y:S01]  /*6ee0*/  FMUL.FTZ R101, R101, R176 ;  /* 0x000000b065657220 */ /* 0x000fe20000410000 */
[C---:B------:R-:W-:Y:S01]  /*6ef0*/  HMMA.16816.F32 R92, R4.reuse, R14, R92 ;  /* 0x0000000e045c723c */ /* 0x040fe2000000185c */
[-C--:B------:R-:W-:Y:S01]  /*6f00*/  FMUL.FTZ R102, R102, R174.reuse ;  /* 0x000000ae66667220 */ /* 0x080fe20000410000 */
[----:B------:R-:W4:Y:S01]  /*6f10*/  LDSM.16.MT88.4 R12, [R225+0x14000] ;  /* 0x01400000e10c783b */ /* 0x000f220000004200 */
[----:B------:R-:W-:Y:S01]  /*6f20*/  FMUL.FTZ R103, R103, R174 ;  /* 0x000000ae67677220 */ /* 0x000fe20000410000 */
[----:B------:R-:W1:Y:S01]  /*6f30*/  MUFU.EX2 R189, R189 ;  /* 0x000000bd00bd7308 */ /* 0x000e620000000800 */
[-C--:B------:R-:W-:Y:S02]  /*6f40*/  FMUL.FTZ R104, R104, R176.reuse ;  /* 0x000000b068687220 */ /* 0x080fe40000410000 */
[----:B------:R-:W-:Y:S01]  /*6f50*/  FMUL.FTZ R105, R105, R176 ;  /* 0x000000b069697220 */ /* 0x000fe20000410000 */
[----:B--2---:R-:W-:Y:S01]  /*6f60*/  HMMA.16816.F32 R96, R4, R8, R96 ;  /* 0x000000080460723c */ /* 0x004fe20000001860 */
[----:B------:R-:W-:-:S02]  /*6f70*/  FMUL.FTZ R106, R106, R174 ;  /* 0x000000ae6a6a7220 */ /* 0x000fc40000410000 */
[----:B------:R-:W-:Y:S01]  /*6f80*/  FMUL.FTZ R107, R107, R174 ;  /* 0x000000ae6b6b7220 */ /* 0x000fe20000410000 */
[----:B------:R-:W-:Y:S01]  /*6f90*/  MUFU.EX2 R180, R180 ;  /* 0x000000b400b47308 */ /* 0x000fe20000000800 */
[-C--:B------:R-:W-:Y:S02]  /*6fa0*/  FMUL.FTZ R108, R108, R176.reuse ;  /* 0x000000b06c6c7220 */ /* 0x080fe40000410000 */
[----:B------:R-:W-:Y:S01]  /*6fb0*/  FMUL.FTZ R109, R109, R176 ;  /* 0x000000b06d6d7220 */ /* 0x000fe20000410000 */
[----:B------:R-:W-:Y:S01]  /*6fc0*/  HMMA.16816.F32 R100, R4, R10, R100 ;  /* 0x0000000a0464723c */ /* 0x000fe20000001864 */
[----:B------:R-:W2:Y:S01]  /*6fd0*/  LDSM.16.MT88.4 R8, [R224+0x14000] ;  /* 0x01400000e008783b */ /* 0x000ea20000004200 */
[-C--:B------:R-:W-:Y:S02]  /*6fe0*/  FMUL.FTZ R110, R110, R174.reuse ;  /* 0x000000ae6e6e7220 */ /* 0x080fe40000410000 */
[----:B------:R-:W-:Y:S01]  /*6ff0*/  FMUL.FTZ R111, R111, R174 ;  /* 0x000000ae6f6f7220 */ /* 0x000fe20000410000 */
[----:B------:R-:W-:Y:S01]  /*7000*/  MUFU.EX2 R193, R193 ;  /* 0x000000c100c17308 */ /* 0x000fe20000000800 */
[----:B------:R-:W-:-:S02]  /*7010*/  FMUL.FTZ R112, R112, R176 ;  /* 0x000000b070707220 */ /* 0x000fc40000410000 */
[C---:B-1----:R-:W-:Y:S01]  /*7020*/  HMMA.16816.F32 R104, R4.reuse, R16, R104 ;  /* 0x000000100468723c */ /* 0x042fe20000001868 */
[----:B------:R-:W-:Y:S02]  /*7030*/  FMUL.FTZ R113, R113, R176 ;  /* 0x000000b071717220 */ /* 0x000fe40000410000 */
[-C--:B------:R-:W-:Y:S02]  /*7040*/  FMUL.FTZ R114, R114, R174.reuse ;  /* 0x000000ae72727220 */ /* 0x080fe40000410000 */
[----:B------:R-:W-:Y:S01]  /*7050*/  FMUL.FTZ R115, R115, R174 ;  /* 0x000000ae73737220 */ /* 0x000fe20000410000 */
[----:B------:R-:W-:Y:S01]  /*7060*/  MUFU.EX2 R199, R199 ;  /* 0x000000c700c77308 */ /* 0x000fe20000000800 */
[-C--:B------:R-:W-:Y:S01]  /*7070*/  FMUL.FTZ R116, R116, R176.reuse ;  /* 0x000000b074747220 */ /* 0x080fe20000410000 */
[----:B------:R-:W-:Y:S01]  /*7080*/  HMMA.16816.F32 R108, R4, R18, R108 ;  /* 0x00000012046c723c */ /* 0x000fe2000000186c */
[----:B------:R-:W1:Y:S01]  /*7090*/  LDSM.16.MT88.4 R16, [R228+0x16000] ;  /* 0x01600000e410783b */ /* 0x000e620000004200 */
[----:B------:R-:W-:-:S02]  /*70a0*/  FMUL.FTZ R117, R117, R176 ;  /* 0x000000b075757220 */ /* 0x000fc40000410000 */
[-C--:B------:R-:W-:Y:S02]  /*70b0*/  FMUL.FTZ R118, R118, R174.reuse ;  /* 0x000000ae76767220 */ /* 0x080fe40000410000 */
[----:B------:R-:W-:Y:S01]  /*70c0*/  FMUL.FTZ R119, R119, R174 ;  /* 0x000000ae77777220 */ /* 0x000fe20000410000 */
[----:B------:R-:W1:Y:S01]  /*70d0*/  MUFU.EX2 R200, R200 ;  /* 0x000000c800c87308 */ /* 0x000e620000000800 */
[-C--:B------:R-:W-:Y:S02]  /*70e0*/  FMUL.FTZ R120, R120, R176.reuse ;  /* 0x000000b078787220 */ /* 0x080fe40000410000 */
[----:B------:R-:W-:Y:S01]  /*70f0*/  FMUL.FTZ R121, R121, R176 ;  /* 0x000000b079797220 */ /* 0x000fe20000410000 */
[----:B----4-:R-:W-:Y:S01]  /*7100*/  HMMA.16816.F32 R112, R4, R12, R112 ;  /* 0x0000000c0470723c */ /* 0x010fe20000001870 */
[-C--:B------:R-:W-:Y:S02]  /*7110*/  FMUL.FTZ R122, R122, R174.reuse ;  /* 0x000000ae7a7a7220 */ /* 0x080fe40000410000 */
[----:B------:R-:W-:Y:S01]  /*7120*/  FMUL.FTZ R123, R123, R174 ;  /* 0x000000ae7b7b7220 */ /* 0x000fe20000410000 */
[----:B------:R-:W-:Y:S01]  /*7130*/  MUFU.EX2 R177, R177 ;  /* 0x000000b100b17308 */ /* 0x000fe20000000800 */
[----:B------:R-:W-:-:S02]  /*7140*/  FMUL.FTZ R124, R124, R176 ;  /* 0x000000b07c7c7220 */ /* 0x000fc40000410000 */
        /* <DEDUP_REMOVED lines=10> */
[----:B------:R-:W-:Y:S02]  /*71f0*/  FMUL.FTZ R131, R131, R174 ;  /* 0x000000ae83837220 */ /* 0x000fe40000410000 */
[-C--:B------:R-:W-:Y:S02]  /*7200*/  FMUL.FTZ R132, R132, R176.reuse ;  /* 0x000000b084847220 */ /* 0x080fe40000410000 */
[----:B------:R-:W-:Y:S01]  /*7210*/  FMUL.FTZ R133, R133, R176 ;  /* 0x000000b085857220 */ /* 0x000fe20000410000 */
[----:B------:R-:W-:Y:S01]  /*7220*/  HMMA.16816.F32 R124, R4, R10, R124 ;  /* 0x0000000a047c723c */ /* 0x000fe2000000187c */
[-C--:B------:R-:W-:Y:S01]  /*7230*/  FMUL.FTZ R134, R134, R174.reuse ;  /* 0x000000ae86867220 */ /* 0x080fe20000410000 */
[----:B------:R-:W2:Y:S01]  /*7240*/  LDSM.16.MT88.4 R8, [R225+0x16000] ;  /* 0x01600000e108783b */ /* 0x000ea20000004200 */
[----:B------:R-:W-:Y:S02]  /*7250*/  FMUL.FTZ R135, R135, R174 ;  /* 0x000000ae87877220 */ /* 0x000fe40000410000 */
[----:B------:R-:W-:-:S02]  /*7260*/  FMUL.FTZ R136, R136, R176 ;  /* 0x000000b088887220 */ /* 0x000fc40000410000 */
[----:B------:R-:W-:Y:S01]  /*7270*/  FMUL.FTZ R137, R137, R176 ;  /* 0x000000b089897220 */ /* 0x000fe20000410000 */
[C---:B-1----:R-:W-:Y:S01]  /*7280*/  HMMA.16816.F32 R128, R4.reuse, R16, R128 ;  /* 0x000000100480723c */ /* 0x042fe20000001880 */
[-C--:B------:R-:W-:Y:S02]  /*7290*/  FMUL.FTZ R138, R138, R174.reuse ;  /* 0x000000ae8a8a7220 */ /* 0x080fe40000410000 */
[----:B------:R-:W-:Y:S02]  /*72a0*/  FMUL.FTZ R139, R139, R174 ;  /* 0x000000ae8b8b7220 */ /* 0x000fe40000410000 */
[-C--:B------:R-:W-:Y:S02]  /*72b0*/  FMUL.FTZ R156, R156, R176.reuse ;  /* 0x000000b09c9c7220 */ /* 0x080fe40000410000 */
[----:B------:R-:W-:Y:S01]  /*72c0*/  FMUL.FTZ R157, R157, R176 ;  /* 0x000000b09d9d7220 */ /* 0x000fe20000410000 */
[----:B------:R-:W-:Y:S01]  /*72d0*/  HMMA.16816.F32 R132, R4, R18, R132 ;  /* 0x000000120484723c */ /* 0x000fe20000001884 */
[----:B------:R-:W1:Y:S01]  /*72e0*/  LDSM.16.MT88.4 R16, [R228+0x10800] ;  /* 0x01080000e410783b */ /* 0x000e620000004200 */
[----:B------:R-:W-:-:S02]  /*72f0*/  FMUL.FTZ R158, R158, R174 ;  /* 0x000000ae9e9e7220 */ /* 0x000fc40000410000 */
[----:B------:R-:W-:Y:S02]  /*7300*/  FMUL.FTZ R159, R159, R174 ;  /* 0x000000ae9f9f7220 */ /* 0x000fe40000410000 */
[-C--:B------:R-:W-:Y:S02]  /*7310*/  FMUL.FTZ R140, R140, R176.reuse ;  /* 0x000000b08c8c7220 */ /* 0x080fe40000410000 */
[----:B------:R-:W-:Y:S02]  /*7320*/  FMUL.FTZ R141, R141, R176 ;  /* 0x000000b08d8d7220 */ /* 0x000fe40000410000 */
[-C--:B------:R-:W-:Y:S01]  /*7330*/  FMUL.FTZ R142, R142, R174.reuse ;  /* 0x000000ae8e8e7220 */ /* 0x080fe20000410000 */
[----:B----4-:R-:W-:Y:S01]  /*7340*/  HMMA.16816.F32 R136, R4, R12, R136 ;  /* 0x0000000c0488723c */ /* 0x010fe20000001888 */
[----:B------:R-:W-:Y:S02]  /*7350*/  FMUL.FTZ R143, R143, R174 ;  /* 0x000000ae8f8f7220 */ /* 0x000fe40000410000 */
[----:B------:R-:W-:-:S02]  /*7360*/  FMUL.FTZ R144, R144, R176 ;  /* 0x000000b090907220 */ /* 0x000fc40000410000 */
[----:B------:R-:W-:Y:S02]  /*7370*/  FMUL.FTZ R145, R145, R176 ;  /* 0x000000b091917220 */ /* 0x000fe40000410000 */
[-C--:B------:R-:W-:Y:S01]  /*7380*/  FMUL.FTZ R146, R146, R174.reuse ;  /* 0x000000ae92927220 */ /* 0x080fe20000410000 */
[C---:B------:R-:W-:Y:S01]  /*7390*/  HMMA.16816.F32 R156, R4.reuse, R14, R156 ;  /* 0x0000000e049c723c */ /* 0x040fe2000000189c */
[----:B------:R-:W-:Y:S01]  /*73a0*/  FMUL.FTZ R147, R147, R174 ;  /* 0x000000ae93937220 */ /* 0x000fe20000410000 */
[----:B------:R-:W4:Y:S01]  /*73b0*/  LDSM.16.MT88.4 R12, [R225+0x10800] ;  /* 0x01080000e10c783b */ /* 0x000f220000004200 */
[-C--:B------:R-:W-:Y:S02]  /*73c0*/  FMUL.FTZ R152, R152, R176.reuse ;  /* 0x000000b098987220 */ /* 0x080fe40000410000 */
[----:B------:R-:W-:Y:S02]  /*73d0*/  FMUL.FTZ R153, R153, R176 ;  /* 0x000000b099997220 */ /* 0x000fe40000410000 */
[-C--:B------:R-:W-:Y:S01]  /*73e0*/  FMUL.FTZ R154, R154, R174.reuse ;  /* 0x000000ae9a9a7220 */ /* 0x080fe20000410000 */
[----:B--2---:R-:W-:Y:S01]  /*73f0*/  HMMA.16816.F32 R140, R4, R8, R140 ;  /* 0x00000008048c723c */ /* 0x004fe2000000188c */
[----:B------:R-:W-:-:S02]  /*7400*/  FMUL.FTZ R155, R155, R174 ;  /* 0x000000ae9b9b7220 */ /* 0x000fc40000410000 */
[-C--:B------:R-:W-:Y:S02]  /*7410*/  FMUL.FTZ R148, R148, R176.reuse ;  /* 0x000000b094947220 */ /* 0x080fe40000410000 */
[----:B------:R-:W-:Y:S02]  /*7420*/  FMUL.FTZ R149, R149, R176 ;  /* 0x000000b095957220 */ /* 0x000fe40000410000 */
[-C--:B------:R-:W-:Y:S01]  /*7430*/  FMUL.FTZ R150, R150, R174.reuse ;  /* 0x000000ae96967220 */ /* 0x080fe20000410000 */
[----:B------:R-:W-:Y:S01]  /*7440*/  HMMA.16816.F32 R144, R4, R10, R144 ;  /* 0x0000000a0490723c */ /* 0x000fe20000001890 */
[----:B------:R-:W-:Y:S01]  /*7450*/  FMUL.FTZ R151, R151, R174 ;  /* 0x000000ae97977220 */ /* 0x000fe20000410000 */
[----:B------:R-:W2:Y:S01]  /*7460*/  LDSM.16.MT88.4 R8, [R226+0x10800] ;  /* 0x01080000e208783b */ /* 0x000ea20000004200 */
[----:B------:R-:W-:Y:S02]  /*7470*/  FFMA.FTZ R173, R251, R176, R173 ;  /* 0x000000b0fbad7223 */ /* 0x000fe400000100ad */
[----:B------:R-:W-:-:S02]  /*7480*/  FFMA.FTZ R169, R249, R174, R169 ;  /* 0x000000aef9a97223 */ /* 0x000fc400000100a9 */
[----:B------:R-:W-:Y:S01]  /*7490*/  FADD.FTZ R172, R172, R173 ;  /* 0x000000adacac7221 */ /* 0x000fe20000010000 */
[C---:B------:R-:W-:Y:S01]  /*74a0*/  HMMA.16816.F32 R152, R4.reuse, R20, R152 ;  /* 0x000000140498723c */ /* 0x040fe20000001898 */
[----:B------:R-:W-:Y:S02]  /*74b0*/  FADD.FTZ R168, R168, R169 ;  /* 0x000000a9a8a87221 */ /* 0x000fe40000010000 */
[----:B------:R-:W-:Y:S02]  /*74c0*/  FADD.FTZ R171, R171, R172 ;  /* 0x000000acabab7221 */ /* 0x000fe40000010000 */
[----:B------:R-:W-:Y:S02]  /*74d0*/  FADD.FTZ R165, R165, R168 ;  /* 0x000000a8a5a57221 */ /* 0x000fe40000010000 */
[----:B------:R-:W-:Y:S01]  /*74e0*/  FADD.FTZ R170, R170, R171 ;  /* 0x000000abaaaa7221 */ /* 0x000fe20000010000 */
[----:B------:R-:W-:Y:S01]  /*74f0*/  HMMA.16816.F32 R148, R4, R22, R148 ;  /* 0x000000160494723c */ /* 0x000fe20000001894 */
[----:B------:R-:W2:Y:S01]  /*7500*/  LDSM.16.MT88.4 R20, [R228+0x12800] ;  /* 0x01280000e414783b */ /* 0x000ea20000004200 */
[----:B------:R-:W-:-:S05]  /*7510*/  FADD.FTZ R164, R164, R165 ;  /* 0x000000a5a4a47221 */ /* 0x000fca0000010000 */
[----:B---3--:R-:W-:Y:S01]  /*7520*/  F2FP.PACK_AB R4, R184, R3 ;  /* 0x00000003b804723e */ /* 0x008fe200000000ff */
[----:B------:R-:W-:Y:S01]  /*7530*/  FADD.FTZ R3, R3, R170 ;  /* 0x000000aa03037221 */ /* 0x000fe20000010000 */
[----:B-----5:R-:W-:Y:S01]  /*7540*/  F2FP.PACK_AB R5, R188, R183 ;  /* 0x000000b7bc05723e */ /* 0x020fe200000000ff */
[----:B------:R-:W-:Y:S01]  /*7550*/  FADD.FTZ R183, R183, R164 ;  /* 0x000000a4b7b77221 */ /* 0x000fe20000010000 */
[----:B------:R-:W-:Y:S01]  /*7560*/  F2FP.PACK_AB R6, R186, R181 ;  /* 0x000000b5ba06723e */ /* 0x000fe200000000ff */
[----:B------:R-:W-:Y:S01]  /*7570*/  FADD.FTZ R184, R184, R3 ;  /* 0x00000003b8b87221 */ /* 0x000fe20000010000 */
[----:B------:R-:W-:Y:S01]  /*7580*/  F2FP.PACK_AB R7, R190, R185 ;  /* 0x000000b9be07723e */ /* 0x000fe200000000ff */
[----:B------:R-:W-:Y:S01]  /*7590*/  FADD.FTZ R188, R188, R183 ;  /* 0x000000b7bcbc7221 */ /* 0x000fe20000010000 */
[-C--:B------:R-:W-:Y:S01]  /*75a0*/  MOV R164, R2.reuse ;  /* 0x0000000200a47202 */ /* 0x080fe20000000f00 */
[----:B------:R-:W-:Y:S01]  /*75b0*/  FADD.FTZ R181, R181, R184 ;  /* 0x000000b8b5b57221 */ /* 0x000fe20000010000 */
[----:B------:R-:W-:Y:S01]  /*75c0*/  @P0 MOV R164, R2 ;  /* 0x0000000200a40202 */ /* 0x000fe20000000f00 */
[----:B------:R-:W-:-:S02]  /*75d0*/  FADD.FTZ R185, R185, R188 ;  /* 0x000000bcb9b97221 */ /* 0x000fc40000010000 */
[----:B-1----:R-:W-:Y:S01]  /*75e0*/  HMMA.16816.F32 R160, R4, R16, R160 ;  /* 0x0000001004a0723c */ /* 0x002fe200000018a0 */
[----:B------:R-:W-:Y:S02]  /*75f0*/  FADD.FTZ R186, R186, R181 ;  /* 0x000000b5baba7221 */ /* 0x000fe40000010000 */
[----:B------:R-:W-:Y:S02]  /*7600*/  FADD.FTZ R190, R190, R185 ;  /* 0x000000b9bebe7221 */ /* 0x000fe40000010000 */
[----:B------:R-:W-:-:S03]  /*7610*/  FADD.FTZ R3, R195, R186 ;  /* 0x000000bac3037221 */ /* 0x000fc60000010000 */
[----:B------:R-:W-:Y:S01]  /*7620*/  HMMA.16816.F32 R36, R4, R18, R36 ;  /* 0x000000120424723c */ /* 0x000fe20000001824 */
[----:B------:R-:W1:Y:S01]  /*7630*/  LDSM.16.MT88.4 R16, [R226+0x12800] ;  /* 0x01280000e210783b */ /* 0x000e620000004200 */
[----:B------:R-:W-:-:S06]  /*7640*/  FADD.FTZ R3, R192, R3 ;  /* 0x00000003c0037221 */ /* 0x000fcc0000010000 */
[C---:B----4-:R-:W-:Y:S08]  /*7650*/  HMMA.16816.F32 R48, R4.reuse, R12, R48 ;  /* 0x0000000c0430723c */ /* 0x050ff00000001830 */
[C---:B------:R-:W-:Y:S01]  /*7660*/  HMMA.16816.F32 R52, R4.reuse, R14, R52 ;  /* 0x0000000e0434723c */ /* 0x040fe20000001834 */
[----:B------:R-:W3:Y:S07]  /*7670*/  LDSM.16.MT88.4 R12, [R224+0x12800] ;  /* 0x01280000e00c783b */ /* 0x000eee0000004200 */
[C---:B--2---:R-:W-:Y:S08]  /*7680*/  HMMA.16816.F32 R40, R4.reuse, R8, R40 ;  /* 0x000000080428723c */ /* 0x044ff00000001828 */
[C---:B------:R-:W-:Y:S01]  /*7690*/  HMMA.16816.F32 R44, R4.reuse, R10, R44 ;  /* 0x0000000a042c723c */ /* 0x040fe2000000182c */
[----:B------:R-:W-:Y:S07]  /*76a0*/  LDSM.16.MT88.4 R8, [R225+0x12800] ;  /* 0x01280000e108783b */ /* 0x000fee0000004200 */
[C---:B------:R-:W-:Y:S08]  /*76b0*/  HMMA.16816.F32 R64, R4.reuse, R20, R64 ;  /* 0x000000140440723c */ /* 0x040ff00000001840 */
[C---:B-1----:R-:W-:Y:S08]  /*76c0*/  HMMA.16816.F32 R72, R4.reuse, R16, R72 ;  /* 0x000000100448723c */ /* 0x042ff00000001848 */
[C---:B------:R-:W-:Y:S01]  /*76d0*/  HMMA.16816.F32 R76, R4.reuse, R18, R76 ;  /* 0x00000012044c723c */ /* 0x040fe2000000184c */
[----:B------:R-:W1:Y:S07]  /*76e0*/  LDSM.16.MT88.4 R16, [R224+0x14800] ;  /* 0x01480000e010783b */ /* 0x000e6e0000004200 */
[C---:B------:R-:W-:Y:S01]  /*76f0*/  HMMA.16816.F32 R68, R4.reuse, R22, R68 ;  /* 0x000000160444723c */ /* 0x040fe20000001844 */
[----:B------:R-:W2:Y:S07]  /*7700*/  LDSM.16.MT88.4 R20, [R225+0x14800] ;  /* 0x01480000e114783b */ /* 0x000eae0000004200 */
[C---:B---3--:R-:W-:Y:S08]  /*7710*/  HMMA.16816.F32 R88, R4.reuse, R12, R88 ;  /* 0x0000000c0458723c */ /* 0x048ff00000001858 */
[C---:B------:R-:W-:Y:S01]  /*7720*/  HMMA.16816.F32 R92, R4.reuse, R14, R92 ;  /* 0x0000000e045c723c */ /* 0x040fe2000000185c */
[----:B------:R-:W3:Y:S07]  /*7730*/  LDSM.16.MT88.4 R12, [R226+0x16800] ;  /* 0x01680000e20c783b */ /* 0x000eee0000004200 */
[C---:B------:R-:W-:Y:S08]  /*7740*/  HMMA.16816.F32 R56, R4.reuse, R24, R56 ;  /* 0x000000180438723c */ /* 0x040ff00000001838 */
[C---:B------:R-:W-:Y:S01]  /*7750*/  HMMA.16816.F32 R60, R4.reuse, R26, R60 ;  /* 0x0000001a043c723c */ /* 0x040fe2000000183c */
[----:B------:R-:W-:Y:S07]  /*7760*/  LDSM.16.MT88.4 R24, [R226+0x14800] ;  /* 0x01480000e218783b */ /* 0x000fee0000004200 */
[C---:B-1----:R-:W-:Y:S08]  /*7770*/  HMMA.16816.F32 R120, R4.reuse, R16, R120 ;  /* 0x000000100478723c */ /* 0x042ff00000001878 */
[C---:B------:R-:W-:Y:S01]  /*7780*/  HMMA.16816.F32 R124, R4.reuse, R18, R124 ;  /* 0x00000012047c723c */ /* 0x040fe2000000187c */
[----:B------:R-:W1:Y:S07]  /*7790*/  LDSM.16.MT88.4 R16, [R224+0x16800] ;  /* 0x01680000e010783b */ /* 0x000e6e0000004200 */
[C---:B------:R-:W-:Y:S08]  /*77a0*/  HMMA.16816.F32 R80, R4.reuse, R8, R80 ;  /* 0x000000080450723c */ /* 0x040ff00000001850 */
[C---:B------:R-:W-:Y:S01]  /*77b0*/  HMMA.16816.F32 R84, R4.reuse, R10, R84 ;  /* 0x0000000a0454723c */ /* 0x040fe20000001854 */
[----:B------:R-:W4:Y:S07]  /*77c0*/  LDSM.16.MT88.4 R8, [R228+0x16800] ;  /* 0x01680000e408783b */ /* 0x000f2e0000004200 */
[C---:B--2---:R-:W-:Y:S08]  /*77d0*/  HMMA.16816.F32 R112, R4.reuse, R20, R112 ;  /* 0x000000140470723c */ /* 0x044ff00000001870 */
[C---:B------:R-:W-:Y:S01]  /*77e0*/  HMMA.16816.F32 R116, R4.reuse, R22, R116 ;  /* 0x000000160474723c */ /* 0x040fe20000001874 */
[----:B------:R-:W2:Y:S07]  /*77f0*/  LDSM.16.MT88.4 R20, [R225+0x16800] ;  /* 0x01680000e114783b */ /* 0x000eae0000004200 */
[C---:B---3--:R-:W-:Y:S08]  /*7800*/  HMMA.16816.F32 R136, R4.reuse, R12, R136 ;  /* 0x0000000c0488723c */ /* 0x048ff00000001888 */
[C---:B------:R-:W-:Y:S01]  /*7810*/  HMMA.16816.F32 R156, R4.reuse, R14, R156 ;  /* 0x0000000e049c723c */ /* 0x040fe2000000189c */
[----:B------:R-:W3:Y:S07]  /*7820*/  LDSM.16.MT88.4 R12, [R226+0x11000] ;  /* 0x01100000e20c783b */ /* 0x000eee0000004200 */
[C---:B-1----:R-:W-:Y:S08]  /*7830*/  HMMA.16816.F32 R152, R4.reuse, R16, R152 ;  /* 0x000000100498723c */ /* 0x042ff00000001898 */
[C---:B------:R-:W-:Y:S01]  /*7840*/  HMMA.16816.F32 R148, R4.reuse, R18, R148 ;  /* 0x000000120494723c */ /* 0x040fe20000001894 */
[----:B------:R-:W1:Y:S07]  /*7850*/  LDSM.16.MT88.4 R16, [R228+0x13000] ;  /* 0x01300000e410783b */ /* 0x000e6e0000004200 */
        /* <DEDUP_REMOVED lines=8> */
[----:B------:R-:W-:Y:S07]  /*78e0*/  LDSM.16.MT88.4 R8, [R226+0x13000] ;  /* 0x01300000e208783b */ /* 0x000fee0000004200 */
[C---:B--2---:R-:W-:Y:S08]  /*78f0*/  HMMA.16816.F32 R140, R4.reuse, R20, R140 ;  /* 0x00000014048c723c */ /* 0x044ff0000000188c */
[----:B------:R-:W-:Y:S01]  /*7900*/  HMMA.16816.F32 R144, R4, R22, R144 ;  /* 0x000000160490723c */ /* 0x000fe20000001890 */
[----:B------:R-:W2:Y:S06]  /*7910*/  LDSM.16.MT88.4 R20, [R224+0x11000] ;  /* 0x01100000e014783b */ /* 0x000eac0000004200 */
[----:B------:R-:W-:-:S02]  /*7920*/  F2FP.PACK_AB R4, R192, R195 ;  /* 0x000000c3c004723e */ /* 0x000fc400000000ff */
[----:B------:R-:W-:Y:S01]  /*7930*/  F2FP.PACK_AB R5, R194, R191 ;  /* 0x000000bfc205723e */ /* 0x000fe200000000ff */
[----:B------:R-:W-:Y:S01]  /*7940*/  FADD.FTZ R191, R191, R190 ;  /* 0x000000bebfbf7221 */ /* 0x000fe20000010000 */
[C---:B------:R-:W-:Y:S01]  /*7950*/  F2FP.PACK_AB R6, R197.reuse, R196 ;  /* 0x000000c4c506723e */ /* 0x040fe200000000ff */
[----:B------:R-:W-:Y:S01]  /*7960*/  FADD.FTZ R196, R196, R3 ;  /* 0x00000003c4c47221 */ /* 0x000fe20000010000 */
[----:B------:R-:W-:Y:S01]  /*7970*/  F2FP.PACK_AB R7, R198, R187 ;  /* 0x000000bbc607723e */ /* 0x000fe200000000ff */
[----:B------:R-:W-:Y:S01]  /*7980*/  FADD.FTZ R194, R194, R191 ;  /* 0x000000bfc2c27221 */ /* 0x000fe20000010000 */
[-C--:B------:R-:W-:Y:S01]  /*7990*/  MOV R3, R0.reuse ;  /* 0x0000000000037202 */ /* 0x080fe20000000f00 */
[----:B------:R-:W-:Y:S01]  /*79a0*/  FADD.FTZ R197, R197, R196 ;  /* 0x000000c4c5c57221 */ /* 0x000fe20000010000 */
[----:B------:R-:W-:Y:S01]  /*79b0*/  @P0 MOV R3, R0 ;  /* 0x0000000000030202 */ /* 0x000fe20000000f00 */
[----:B------:R-:W-:Y:S02]  /*79c0*/  FADD.FTZ R187, R187, R194 ;  /* 0x000000c2bbbb7221 */ /* 0x000fe40000010000 */
[----:B---3--:R-:W-:Y:S02]  /*79d0*/  HMMA.16816.F32 R40, R4, R12, R40 ;  /* 0x0000000c0428723c */ /* 0x008fe40000001828 */
[----:B------:R-:W-:-:S06]  /*79e0*/  FADD.FTZ R198, R198, R187 ;  /* 0x000000bbc6c67221 */ /* 0x000fcc0000010000 */
[C---:B------:R-:W-:Y:S01]  /*79f0*/  HMMA.16816.F32 R44, R4.reuse, R14, R44 ;  /* 0x0000000e042c723c */ /* 0x040fe2000000182c */
[----:B------:R-:W3:Y:S07]  /*7a00*/  LDSM.16.MT88.4 R12, [R225+0x13000] ;  /* 0x01300000e10c783b */ /* 0x000eee0000004200 */
[C---:B-1----:R-:W-:Y:S08]  /*7a10*/  HMMA.16816.F32 R64, R4.reuse, R16, R64 ;  /* 0x000000100440723c */ /* 0x042ff00000001840 */
[C---:B------:R-:W-:Y:S01]  /*7a20*/  HMMA.16816.F32 R68, R4.reuse, R18, R68 ;  /* 0x000000120444723c */ /* 0x040fe20000001844 */
[----:B------:R-:W1:Y:S07]  /*7a30*/  LDSM.16.MT88.4 R16, [R225+0x15000] ;  /* 0x01500000e110783b */ /* 0x000e6e0000004200 */
[C---:B--2---:R-:W-:Y:S08]  /*7a40*/  HMMA.16816.F32 R56, R4.reuse, R20, R56 ;  /* 0x000000140438723c */ /* 0x044ff00000001838 */
[C---:B------:R-:W-:Y:S01]  /*7a50*/  HMMA.16816.F32 R60, R4.reuse, R22, R60 ;  /* 0x00000016043c723c */ /* 0x040fe2000000183c */
[----:B------:R-:W2:Y:S07]  /*7a60*/  LDSM.16.MT88.4 R20, [R228+0x15000] ;  /* 0x01500000e414783b */ /* 0x000eae0000004200 */
[C---:B------:R-:W-:Y:S08]  /*7a70*/  HMMA.16816.F32 R72, R4.reuse, R8, R72 ;  /* 0x000000080448723c */ /* 0x040ff00000001848 */
[C---:B------:R-:W-:Y:S01]  /*7a80*/  HMMA.16816.F32 R76, R4.reuse, R10, R76 ;  /* 0x0000000a044c723c */ /* 0x040fe2000000184c */
[----:B------:R-:W4:Y:S07]  /*7a90*/  LDSM.16.MT88.4 R8, [R224+0x15000] ;  /* 0x01500000e008783b */ /* 0x000f2e0000004200 */
        /* <DEDUP_REMOVED lines=11> */
[----:B------:R-:W5:Y:S07]  /*7b50*/  LDSM.16.MT88.4 R24, [R224+0x13000] ;  /* 0x01300000e018783b */ /* 0x000f6e0000004200 */
[C---:B--2---:R-:W-:Y:S08]  /*7b60*/  HMMA.16816.F32 R96, R4.reuse, R20, R96 ;  /* 0x000000140460723c */ /* 0x044ff00000001860 */
[C---:B------:R-:W-:Y:S01]  /*7b70*/  HMMA.16816.F32 R100, R4.reuse, R22, R100 ;  /* 0x000000160464723c */ /* 0x040fe20000001864 */
[----:B------:R-:W2:Y:S07]  /*7b80*/  LDSM.16.MT88.4 R20, [R226+0x17000] ;  /* 0x01700000e214783b */ /* 0x000eae0000004200 */
[C---:B----4-:R-:W-:Y:S08]  /*7b90*/  HMMA.16816.F32 R120, R4.reuse, R8, R120 ;  /* 0x000000080478723c */ /* 0x050ff00000001878 */
        /* <DEDUP_REMOVED lines=8> */
[C---:B-----5:R-:W-:Y:S08]  /*7c20*/  HMMA.16816.F32 R88, R4.reuse, R24, R88 ;  /* 0x000000180458723c */ /* 0x060ff00000001858 */
        /* <DEDUP_REMOVED lines=9> */
[----:B------:R-:W-:Y:S01]  /*7cc0*/  HMMA.16816.F32 R148, R4, R10, R148 ;  /* 0x0000000a0494723c */ /* 0x000fe20000001894 */
[----:B------:R-:W4:Y:S06]  /*7cd0*/  LDSM.16.MT88.4 R8, [R225+0x13800] ;  /* 0x01380000e108783b */ /* 0x000f2c0000004200 */
        /* <DEDUP_REMOVED lines=15> */
[C---:B-1----:R-:W-:Y:S08]  /*7dd0*/  HMMA.16816.F32 R72, R4.reuse, R16, R72 ;  /* 0x000000100448723c */ /* 0x042ff00000001848 */
[C---:B------:R-:W-:Y:S01]  /*7de0*/  HMMA.16816.F32 R76, R4.reuse, R18, R76 ;  /* 0x00000012044c723c */ /* 0x040fe2000000184c */
[----:B------:R-:W1:Y:S07]  /*7df0*/  LDSM.16.MT88.4 R16, [R228+0x17800] ;  /* 0x01780000e410783b */ /* 0x000e6e0000004200 */
        /* <DEDUP_REMOVED lines=8> */
[----:B------:R-:W1:Y:S07]  /*7e80*/  LDSM.16.MT88.4 R24, [R225+0x15800] ;  /* 0x01580000e118783b */ /* 0x000e6e0000004200 */
        /* <DEDUP_REMOVED lines=13> */
[C---:B------:R-:W-:Y:S08]  /*7f60*/  HMMA.16816.F32 R100, R4.reuse, R34, R100 ;  /* 0x000000220464723c */ /* 0x040ff00000001864 */
[C---:B-----5:R-:W-:Y:S08]  /*7f70*/  HMMA.16816.F32 R104, R4.reuse, R28, R104 ;  /* 0x0000001c0468723c */ /* 0x060ff00000001868 */
[C---:B------:R-:W-:Y:S08]  /*7f80*/  HMMA.16816.F32 R108, R4.reuse, R30, R108 ;  /* 0x0000001e046c723c */ /* 0x040ff0000000186c */
[C---:B------:R-:W-:Y:S08]  /*7f90*/  HMMA.16816.F32 R112, R4.reuse, R24, R112 ;  /* 0x000000180470723c */ /* 0x040ff00000001870 */
[C---:B------:R-:W-:Y:S08]  /*7fa0*/  HMMA.16816.F32 R116, R4.reuse, R26, R116 ;  /* 0x0000001a0474723c */ /* 0x040ff00000001874 */
[C---:B--2---:R-:W-:Y:S08]  /*7fb0*/  HMMA.16816.F32 R120, R4.reuse, R20, R120 ;  /* 0x000000140478723c */ /* 0x044ff00000001878 */
[C---:B------:R-:W-:Y:S08]  /*7fc0*/  HMMA.16816.F32 R124, R4.reuse, R22, R124 ;  /* 0x00000016047c723c */ /* 0x040ff0000000187c */
[C---:B----4-:R-:W-:Y:S08]  /*7fd0*/  HMMA.16816.F32 R136, R4.reuse, R8, R136 ;  /* 0x000000080488723c */ /* 0x050ff00000001888 */
[C---:B------:R-:W-:Y:S08]  /*7fe0*/  HMMA.16816.F32 R156, R4.reuse, R10, R156 ;  /* 0x0000000a049c723c */ /* 0x040ff0000000189c */
[C---:B---3--:R-:W-:Y:S08]  /*7ff0*/  HMMA.16816.F32 R140, R4.reuse, R12, R140 ;  /* 0x0000000c048c723c */ /* 0x048ff0000000188c */
[C---:B------:R-:W-:Y:S08]  /*8000*/  HMMA.16816.F32 R144, R4.reuse, R14, R144 ;  /* 0x0000000e0490723c */ /* 0x040ff00000001890 */
[C---:B-1----:R-:W-:Y:S08]  /*8010*/  HMMA.16816.F32 R152, R4.reuse, R16, R152 ;  /* 0x000000100498723c */ /* 0x042ff00000001898 */
[----:B------:R-:W-:Y:S01]  /*8020*/  HMMA.16816.F32 R148, R4, R18, R148 ;  /* 0x000000120494723c */ /* 0x000fe20000001894 */
[----:B------:R-:W-:Y:S11]  /*8030*/  @P0 BRA `(.L_x_8) ;  /* 0x0000001000000947 */ /* 0x000ff60003800000 */
.L_x_6:
[----:B------:R-:W-:-:S12]  /*8040*/  UIADD3 UR11, UR18, -0x1, URZ ;  /* 0xffffffff120b7890 */ /* 0x000fd8000fffe03f */
.L_x_8:
[----:B------:R-:W-:-:S13]  /*8050*/  ISETP.LE.AND P0, PT, RZ, UR11, PT ;  /* 0x0000000bff007c0c */ /* 0x000fda000bf03270 */
[----:B------:R-:W-:Y:S05]  /*8060*/  @!P0 BRA `(.L_x_9) ;  /* 0x0000314000008947 */ /* 0x000fea0003800000 */
[----:B------:R-:W-:Y:S01]  /*8070*/  USHF.L.U64.HI UR8, UR4, 0x5, UR5 ;  /* 0x0000000504087899 */ /* 0x000fe20008010205 */
[----:B------:R-:W-:Y:S01]  /*8080*/  MOV R0, R3 ;  /* 0x0000000300007202 */ /* 0x000fe20000000f00 */
[----:B------:R-:W-:Y:S01]  /*8090*/  USHF.L.U32 UR6, UR4, 0x5, URZ ;  /* 0x0000000504067899 */ /* 0x000fe2000800063f */
[----:B------:R-:W-:Y:S01]  /*80a0*/  MOV R165, R164 ;  /* 0x000000a400a57202 */ /* 0x000fe20000000f00 */
[----:B------:R-:W-:Y:S01]  /*80b0*/  USHF.L.U64.HI UR12, UR4, 0x6, UR5 ;  /* 0x00000006040c7899 */ /* 0x000fe20008010205 */
[----:B------:R-:W-:Y:S01]  /*80c0*/  MOV R240, R166 ;  /* 0x000000a600f07202 */ /* 0x000fe20000000f00 */
[----:B------:R-:W-:-:S03]  /*80d0*/  USHF.L.U32 UR13, UR4, 0x6, URZ ;  /* 0x00000006040d7899 */ /* 0x000fc6000800063f */
[----:B------:R-:W-:Y:S02]  /*80e0*/  ULDC UR4, c[0x0][0x198] ;  /* 0x0000660000047ab9 */ /* 0x000fe40000000800 */
[----:B------:R-:W-:Y:S02]  /*80f0*/  USHF.L.U64.HI UR14, UR4, 0x5, UR7 ;  /* 0x00000005040e7899 */ /* 0x000fe40008010207 */
[----:B------:R-:W-:Y:S01]  /*8100*/  USHF.L.U32 UR7, UR4, 0x5, URZ ;  /* 0x0000000504077899 */ /* 0x000fe2000800063f */
[----:B------:R-:W-:Y:S05]  /*8110*/  BRA `(.L_x_10) ;  /* 0x0000029000007947 */ /* 0x000fea0003800000 */
.L_x_12:
[----:B------:R-:W-:Y:S02]  /*8120*/  UIADD3 UR19, UR11, -0x1, URZ ;  /* 0xffffffff0b137890 */ /* 0x000fe4000fffe03f */
[----:B------:R-:W-:Y:S02]  /*8130*/  ULDC.64 UR4, c[0x0][0x198] ;  /* 0x0000660000047ab9 */ /* 0x000fe40000000a00 */
[----:B------:R-:W-:Y:S02]  /*8140*/  USHF.R.S32.HI UR18, URZ, 0x1f, UR19 ;  /* 0x0000001f3f127899 */ /* 0x000fe40008011413 */
[----:B------:R-:W-:Y:S02]  /*8150*/  UIMAD.WIDE.U32 UR20, UR19, UR4, URZ ;  /* 0x00000004131472a5 */ /* 0x000fe4000f8e003f */
[----:B------:R-:W-:Y:S04]  /*8160*/  UIMAD UR18, UR18, UR4, URZ ;  /* 0x00000004121272a4 */ /* 0x000fe8000f8e023f */
[----:B------:R-:W-:Y:S01]  /*8170*/  UIMAD UR18, UR19, UR5, UR18 ;  /* 0x00000005131272a4 */ /* 0x000fe2000f8e0212 */
[----:B------:R-:W-:Y:S02]  /*8180*/  IMAD.U32 R168, RZ, RZ, UR20 ;  /* 0x00000014ffa87e24 */ /* 0x000fe4000f8e00ff */
[----:B------:R-:W-:Y:S01]  /*8190*/  IMAD.U32 R169, RZ, RZ, UR21 ;  /* 0x00000015ffa97e24 */ /* 0x000fe2000f8e00ff */
[----:B------:R-:W-:Y:S02]  /*81a0*/  UIADD3 UR18, UR21, UR18, URZ ;  /* 0x0000001215127290 */ /* 0x000fe4000fffe03f */
[----:B------:R-:W-:Y:S04]  /*81b0*/  LEA R2, P1, R168, R238, 0x6 ;  /* 0x000000eea8027211 */ /* 0x000fe800078230ff */
[----:B------:R-:W-:Y:S01]  /*81c0*/  IMAD.U32 R3, RZ, RZ, UR18 ;  /* 0x00000012ff037e24 */ /* 0x000fe2000f8e00ff */
[----:B------:R-:W-:Y:S04]  /*81d0*/  LEA R166, P2, R2, c[0x0][0x168], 0x1 ;  /* 0x00005a0002a67a11 */ /* 0x000fe800078408ff */
[----:B------:R-:W-:Y:S02]  /*81e0*/  LEA.HI.X R3, R168, R243, R3, 0x6, P1 ;  /* 0x000000f3a8037211 */ /* 0x000fe400008f3403 */
        /* <DEDUP_REMOVED lines=26> */
[----:B------:R-:W0:Y:S01]  /*8390*/  LDGDEPBAR ;  /* 0x00000000000079af */ /* 0x000e220000000000 */
[----:B------:R-:W-:-:S05]  /*83a0*/  BRA `(.L_x_11) ;  /* 0x00000f8000007947 */ /* 0x000fca0003800000 */
.L_x_10:
[----:B------:R-:W-:Y:S04]  /*83b0*/  DEPBAR.LE SB0, 0x0 ;  /* 0x000080000000791a */ /* 0x000fe80000000000 */
[----:B------:R-:W-:Y:S01]  /*83c0*/  BAR.SYNC.DEFER_BLOCKING 0x0 ;  /* 0x0000000000007b1d */ /* 0x000fe20000010000 */
[----:B------:R-:W-:Y:S01]  /*83d0*/  USHF.R.S32.HI UR5, URZ, 0x1f, UR11 ;  /* 0x0000001f3f057899 */ /* 0x000fe2000801140b */
[----:B------:R-:W-:Y:S01]  /*83e0*/  IMAD.U32 R3, RZ, RZ, UR11 ;  /* 0x0000000bff037e24 */ /* 0x000fe2000f8e00ff */
[----:B------:R-:W-:Y:S03]  /*83f0*/  UIMAD UR4, UR12, UR11, URZ ;  /* 0x0000000b0c0472a4 */ /* 0x000fe6000f8e023f */
[----:B------:R-:W-:Y:S01]  /*8400*/  IMAD.WIDE.U32 R22, R3, UR13, R240 ;  /* 0x0000000d03167c25 */ /* 0x000fe2000f8e00f0 */
[----:B------:R-:W-:Y:S04]  /*8410*/  UIMAD UR4, UR5, UR13, UR4 ;  /* 0x0000000d050472a4 */ /* 0x000fe8000f8e0204 */
[C---:B------:R-:W-:Y:S02]  /*8420*/  LEA R166, P0, R22.reuse, c[0x0][0x170], 0x1 ;  /* 0x00005c0016a67a11 */ /* 0x040fe400078008ff */
[----:B------:R-:W-:Y:S04]  /*8430*/  IADD3 R2, R23, UR4, RZ ;  /* 0x0000000417027c10 */ /* 0x000fe8000fffe0ff */
[----:B------:R-:W-:Y:S02]  /*8440*/  LEA.HI.X R167, R22, c[0x0][0x174], R2, 0x1, P0 ;  /* 0x00005d0016a77a11 */ /* 0x000fe400000f0c02 */
[----:B------:R-:W-:Y:S04]  /*8450*/  IADD3 R26, P0, R166, UR6, RZ ;  /* 0x00000006a61a7c10 */ /* 0x000fe8000ff1e0ff */
[----:B------:R-:W-:Y:S01]  /*8460*/  IADD3.X R27, R167, UR8, RZ, P0, !PT ;  /* 0x00000008a71b7c10 */ /* 0x000fe200087fe4ff */
[----:B------:R-:W-:Y:S01]  /*8470*/  @!PT LDS RZ, [RZ] ;  /* 0x00000000fffff984 */ /* 0x000fe20000000800 */
[----:B------:R-:W-:Y:S01]  /*8480*/  @!PT LDS RZ, [RZ] ;  /* 0x00000000fffff984 */ /* 0x000fe20000000800 */
[----:B------:R-:W-:Y:S01]  /*8490*/  @!PT LDS RZ, [RZ] ;  /* 0x00000000fffff984 */ /* 0x000fe20000000800 */
[----:B------:R1:W-:Y:S01]  /*84a0*/  LDGSTS.E.BYPASS.LTC128B.128 [R236+0x10000], [R166.64] ;  /* 0x10000000a6ec7fae */ /* 0x0003e2000b901d50 */
[----:B------:R-:W-:Y:S03]  /*84b0*/  IADD3 R22, P0, R26, UR6, RZ ;  /* 0x000000061a167c10 */ /* 0x000fe6000ff1e0ff */
[----:B------:R1:W-:Y:S01]  /*84c0*/  LDGSTS.E.BYPASS.LTC128B.128 [R236+0x12000], [R166.64+0x80] ;  /* 0x12000080a6ec7fae */ /* 0x0003e2000b901d50 */
[----:B------:R-:W-:Y:S02]  /*84d0*/  IADD3.X R23, R27, UR8, RZ, P0, !PT ;  /* 0x000000081b177c10 */ /* 0x000fe400087fe4ff */
[----:B------:R-:W-:Y:S01]  /*84e0*/  IADD3 R2, P0, R22, UR6, RZ ;  /* 0x0000000616027c10 */ /* 0x000fe2000ff1e0ff */
[----:B------:R1:W-:Y:S03]  /*84f0*/  LDGSTS.E.BYPASS.LTC128B.128 [R236+0x14000], [R166.64+0x100] ;  /* 0x14000100a6ec7fae */ /* 0x0003e6000b901d50 */
[----:B------:R-:W-:Y:S01]  /*8500*/  IADD3.X R3, R23, UR8, RZ, P0, !PT ;  /* 0x0000000817037c10 */ /* 0x000fe200087fe4ff */
[----:B------:R1:W-:Y:S01]  /*8510*/  LDGSTS.E.BYPASS.LTC128B.128 [R236+0x16000], [R166.64+0x180] ;  /* 0x16000180a6ec7fae */ /* 0x0003e2000b901d50 */
[----:B------:R-:W-:Y:S03]  /*8520*/  ISETP.LT.AND P0, PT, RZ, UR11, PT ;  /* 0x0000000bff007c0c */ /* 0x000fe6000bf01270 */
        /* <DEDUP_REMOVED lines=13> */
[----:B------:R-:W4:Y:S04]  /*8600*/  LDSM.16.M88.4 R172, [R233+0x8000] ;  /* 0x00800000e9ac783b */ /* 0x000f280000000200 */
[----:B------:R-:W5:Y:S04]  /*8610*/  LDSM.16.M88.4 R176, [R233+0x8800] ;  /* 0x00880000e9b0783b */ /* 0x000f680000000200 */
[----:B------:R-:W3:Y:S04]  /*8620*/  LDSM.16.M88.4 R180, [R233+0x9000] ;  /* 0x00900000e9b4783b */ /* 0x000ee80000000200 */
[----:B------:R-:W0:Y:S04]  /*8630*/  LDGDEPBAR ;  /* 0x00000000000079af */ /* 0x000e280000000000 */
[----:B------:R-:W1:Y:S04]  /*8640*/  LDSM.16.M88.4 R184, [R233+0x9800] ;  /* 0x00980000e9b8783b */ /* 0x000e680000000200 */
[----:B------:R-:W-:Y:S04]  /*8650*/  LDSM.16.M88.4 R188, [R232] ;  /* 0x00000000e8bc783b */ /* 0x000fe80000000200 */
[----:B------:R-:W1:Y:S04]  /*8660*/  LDSM.16.M88.4 R192, [R231] ;  /* 0x00000000e7c0783b */ /* 0x000e680000000200 */
[----:B------:R-:W1:Y:S04]  /*8670*/  LDSM.16.M88.4 R196, [R223] ;  /* 0x00000000dfc4783b */ /* 0x000e680000000200 */
[----:B------:R-:W1:Y:S04]  /*8680*/  LDSM.16.M88.4 R200, [R222] ;  /* 0x00000000dec8783b */ /* 0x000e680000000200 */
[----:B------:R-:W1:Y:S01]  /*8690*/  LDSM.16.M88.4 R204, [R221] ;  /* 0x00000000ddcc783b */ /* 0x000e620000000200 */
[C---:B----4-:R-:W-:Y:S08]  /*86a0*/  HMMA.16816.F32 R4, R168.reuse, R172, RZ ;  /* 0x000000aca804723c */ /* 0x050ff000000018ff */
[C---:B------:R-:W-:Y:S01]  /*86b0*/  HMMA.16816.F32 R8, R168.reuse, R174, RZ ;  /* 0x000000aea808723c */ /* 0x040fe200000018ff */
[----:B------:R-:W-:Y:S07]  /*86c0*/  LDSM.16.M88.4 R172, [R230] ;  /* 0x00000000e6ac783b */ /* 0x000fee0000000200 */
[C---:B-----5:R-:W-:Y:S08]  /*86d0*/  HMMA.16816.F32 R12, R168.reuse, R176, RZ ;  /* 0x000000b0a80c723c */ /* 0x060ff000000018ff */
[C---:B------:R-:W-:Y:S01]  /*86e0*/  HMMA.16816.F32 R16, R168.reuse, R178, RZ ;  /* 0x000000b2a810723c */ /* 0x040fe200000018ff */
[----:B------:R-:W4:Y:S07]  /*86f0*/  LDSM.16.M88.4 R176, [R227+0x8000] ;  /* 0x00800000e3b0783b */ /* 0x000f2e0000000200 */
[C---:B---3--:R-:W-:Y:S08]  /*8700*/  HMMA.16816.F32 R20, R168.reuse, R180, RZ ;  /* 0x000000b4a814723c */ /* 0x048ff000000018ff */
[C---:B--2---:R-:W-:Y:S01]  /*8710*/  HMMA.16816.F32 R24, R168.reuse, R182, RZ ;  /* 0x000000b6a818723c */ /* 0x044fe200000018ff */
[----:B------:R-:W2:Y:S07]  /*8720*/  LDSM.16.M88.4 R180, [R227+0x8800] ;  /* 0x00880000e3b4783b */ /* 0x000eae0000000200 */
[C---:B-1----:R-:W-:Y:S08]  /*8730*/  HMMA.16816.F32 R28, R168.reuse, R184, RZ ;  /* 0x000000b8a81c723c */ /* 0x042ff000000018ff */
[----:B------:R-:W-:Y:S01]  /*8740*/  HMMA.16816.F32 R32, R168, R186, RZ ;  /* 0x000000baa820723c */ /* 0x000fe200000018ff */
[----:B------:R-:W1:Y:S04]  /*8750*/  LDSM.16.M88.4 R168, [R227+0x9000] ;  /* 0x00900000e3a8783b */ /* 0x000e680000000200 */
[----:B------:R-:W3:Y:S03]  /*8760*/  LDSM.16.M88.4 R184, [R227+0x9800] ;  /* 0x00980000e3b8783b */ /* 0x000ee60000000200 */
[C---:B------:R-:W-:Y:S08]  /*8770*/  HMMA.16816.F32 R4, R188.reuse, R192, R4 ;  /* 0x000000c0bc04723c */ /* 0x040ff00000001804 */
[C---:B------:R-:W-:Y:S01]  /*8780*/  HMMA.16816.F32 R8, R188.reuse, R194, R8 ;  /* 0x000000c2bc08723c */ /* 0x040fe20000001808 */
[----:B------:R-:W-:Y:S07]  /*8790*/  LDSM.16.M88.4 R192, [R229] ;  /* 0x00000000e5c0783b */ /* 0x000fee0000000200 */
[C---:B------:R-:W-:Y:S08]  /*87a0*/  HMMA.16816.F32 R12, R188.reuse, R196, R12 ;  /* 0x000000c4bc0c723c */ /* 0x040ff0000000180c */
[C---:B------:R-:W-:Y:S01]  /*87b0*/  HMMA.16816.F32 R16, R188.reuse, R198, R16 ;  /* 0x000000c6bc10723c */ /* 0x040fe20000001810 */
[----:B------:R-:W5:Y:S07]  /*87c0*/  LDSM.16.M88.4 R196, [R220] ;  /* 0x00000000dcc4783b */ /* 0x000f6e0000000200 */
[C---:B------:R-:W-:Y:S08]  /*87d0*/  HMMA.16816.F32 R20, R188.reuse, R200, R20 ;  /* 0x000000c8bc14723c */ /* 0x040ff00000001814 */
[C---:B------:R-:W-:Y:S01]  /*87e0*/  HMMA.16816.F32 R24, R188.reuse, R202, R24 ;  /* 0x000000cabc18723c */ /* 0x040fe20000001818 */
[----:B------:R-:W1:Y:S07]  /*87f0*/  LDSM.16.M88.4 R200, [R220+0x800] ;  /* 0x00080000dcc8783b */ /* 0x000e6e0000000200 */
[C---:B------:R-:W-:Y:S08]  /*8800*/  HMMA.16816.F32 R28, R188.reuse, R204, R28 ;  /* 0x000000ccbc1c723c */ /* 0x040ff0000000181c */
[----:B------:R-:W-:Y:S01]  /*8810*/  HMMA.16816.F32 R32, R188, R206, R32 ;  /* 0x000000cebc20723c */ /* 0x000fe20000001820 */
[----:B------:R-:W3:Y:S04]  /*8820*/  LDSM.16.M88.4 R188, [R220+0x1000] ;  /* 0x00100000dcbc783b */ /* 0x000ee80000000200 */
[----:B------:R-:W3:Y:S03]  /*8830*/  LDSM.16.M88.4 R204, [R220+0x1800] ;  /* 0x00180000dccc783b */ /* 0x000ee60000000200 */
[C---:B----4-:R-:W-:Y:S08]  /*8840*/  HMMA.16816.F32 R4, R172.reuse, R176, R4 ;  /* 0x000000b0ac04723c */ /* 0x050ff00000001804 */
[C---:B------:R-:W-:Y:S01]  /*8850*/  HMMA.16816.F32 R8, R172.reuse, R178, R8 ;  /* 0x000000b2ac08723c */ /* 0x040fe20000001808 */
[----:B------:R-:W-:Y:S07]  /*8860*/  LDSM.16.M88.4 R176, [R233+0xa000] ;  /* 0x00a00000e9b0783b */ /* 0x000fee0000000200 */
[C---:B--2---:R-:W-:Y:S08]  /*8870*/  HMMA.16816.F32 R12, R172.reuse, R180, R12 ;  /* 0x000000b4ac0c723c */ /* 0x044ff0000000180c */
[C---:B------:R-:W-:Y:S01]  /*8880*/  HMMA.16816.F32 R16, R172.reuse, R182, R16 ;  /* 0x000000b6ac10723c */ /* 0x040fe20000001810 */
[----:B------:R-:W-:Y:S07]  /*8890*/  LDSM.16.M88.4 R180, [R233+0xa800] ;  /* 0x00a80000e9b4783b */ /* 0x000fee0000000200 */
[C---:B-1----:R-:W-:Y:S08]  /*88a0*/  HMMA.16816.F32 R20, R172.reuse, R168, R20 ;  /* 0x000000a8ac14723c */ /* 0x042ff00000001814 */
[C---:B------:R-:W-:Y:S01]  /*88b0*/  HMMA.16816.F32 R24, R172.reuse, R170, R24 ;  /* 0x000000aaac18723c */ /* 0x040fe20000001818 */
[----:B------:R-:W1:Y:S07]  /*88c0*/  LDSM.16.M88.4 R168, [R234+0x2000] ;  /* 0x00200000eaa8783b */ /* 0x000e6e0000000200 */
[C---:B---3--:R-:W-:Y:S08]  /*88d0*/  HMMA.16816.F32 R28, R172.reuse, R184, R28 ;  /* 0x000000b8ac1c723c */ /* 0x048ff0000000181c */
[----:B------:R-:W-:Y:S01]  /*88e0*/  HMMA.16816.F32 R32, R172, R186, R32 ;  /* 0x000000baac20723c */ /* 0x000fe20000001820 */
[----:B------:R-:W2:Y:S04]  /*88f0*/  LDSM.16.M88.4 R172, [R233+0xb000] ;  /* 0x00b00000e9ac783b */ /* 0x000ea80000000200 */
[----:B------:R-:W3:Y:S03]  /*8900*/  LDSM.16.M88.4 R184, [R233+0xb800] ;  /* 0x00b80000e9b8783b */ /* 0x000ee60000000200 */
[C---:B-----5:R-:W-:Y:S08]  /*8910*/  HMMA.16816.F32 R4, R192.reuse, R196, R4 ;  /* 0x000000c4c004723c */ /* 0x060ff00000001804 */
[C---:B------:R-:W-:Y:S01]  /*8920*/  HMMA.16816.F32 R8, R192.reuse, R198, R8 ;  /* 0x000000c6c008723c */ /* 0x040fe20000001808 */
[----:B------:R-:W-:Y:S07]  /*8930*/  LDSM.16.M88.4 R196, [R219] ;  /* 0x00000000dbc4783b */ /* 0x000fee0000000200 */
[C---:B------:R-:W-:Y:S08]  /*8940*/  HMMA.16816.F32 R12, R192.reuse, R200, R12 ;  /* 0x000000c8c00c723c */ /* 0x040ff0000000180c */
[C---:B------:R-:W-:Y:S01]  /*8950*/  HMMA.16816.F32 R16, R192.reuse, R202, R16 ;  /* 0x000000cac010723c */ /* 0x040fe20000001810 */
[----:B------:R-:W-:Y:S07]  /*8960*/  LDSM.16.M88.4 R200, [R218] ;  /* 0x00000000dac8783b */ /* 0x000fee0000000200 */
[C---:B------:R-:W-:Y:S08]  /*8970*/  HMMA.16816.F32 R20, R192.reuse, R188, R20 ;  /* 0x000000bcc014723c */ /* 0x040ff00000001814 */
[C---:B------:R-:W-:Y:S01]  /*8980*/  HMMA.16816.F32 R24, R192.reuse, R190, R24 ;  /* 0x000000bec018723c */ /* 0x040fe20000001818 */
[----:B------:R-:W4:Y:S07]  /*8990*/  LDSM.16.M88.4 R188, [R232+0x2000] ;  /* 0x00200000e8bc783b */ /* 0x000f2e0000000200 */
[C---:B------:R-:W-:Y:S08]  /*89a0*/  HMMA.16816.F32 R28, R192.reuse, R204, R28 ;  /* 0x000000ccc01c723c */ /* 0x040ff0000000181c */
[----:B------:R-:W-:Y:S01]  /*89b0*/  HMMA.16816.F32 R32, R192, R206, R32 ;  /* 0x000000cec020723c */ /* 0x000fe20000001820 */
[----:B------:R-:W5:Y:S04]  /*89c0*/  LDSM.16.M88.4 R192, [R217] ;  /* 0x00000000d9c0783b */ /* 0x000f680000000200 */
[----:B------:R-:W3:Y:S03]  /*89d0*/  LDSM.16.M88.4 R204, [R216] ;  /* 0x00000000d8cc783b */ /* 0x000ee60000000200 */
[C---:B-1----:R-:W-:Y:S08]  /*89e0*/  HMMA.16816.F32 R4, R168.reuse, R176, R4 ;  /* 0x000000b0a804723c */ /* 0x042ff00000001804 */
[C---:B------:R-:W-:Y:S01]  /*89f0*/  HMMA.16816.F32 R8, R168.reuse, R178, R8 ;  /* 0x000000b2a808723c */ /* 0x040fe20000001808 */
[----:B------:R-:W-:Y:S07]  /*8a00*/  LDSM.16.M88.4 R176, [R227+0xa000] ;  /* 0x00a00000e3b0783b */ /* 0x000fee0000000200 */
[C---:B------:R-:W-:Y:S08]  /*8a10*/  HMMA.16816.F32 R12, R168.reuse, R180, R12 ;  /* 0x000000b4a80c723c */ /* 0x040ff0000000180c */
[C---:B------:R-:W-:Y:S01]  /*8a20*/  HMMA.16816.F32 R16, R168.reuse, R182, R16 ;  /* 0x000000b6a810723c */ /* 0x040fe20000001810 */
[----:B------:R-:W-:Y:S07]  /*8a30*/  LDSM.16.M88.4 R180, [R227+0xa800] ;  /* 0x00a80000e3b4783b */ /* 0x000fee0000000200 */
[C---:B--2---:R-:W-:Y:S08]  /*8a40*/  HMMA.16816.F32 R20, R168.reuse, R172, R20 ;  /* 0x000000aca814723c */ /* 0x044ff00000001814 */
[C---:B------:R-:W-:Y:S01]  /*8a50*/  HMMA.16816.F32 R24, R168.reuse, R174, R24 ;  /* 0x000000aea818723c */ /* 0x040fe20000001818 */
[----:B------:R-:W1:Y:S07]  /*8a60*/  LDSM.16.M88.4 R172, [R230+0x2000] ;  /* 0x00200000e6ac783b */ /* 0x000e6e0000000200 */
[C---:B---3--:R-:W-:Y:S08]  /*8a70*/  HMMA.16816.F32 R28, R168.reuse, R184, R28 ;  /* 0x000000b8a81c723c */ /* 0x048ff0000000181c */
[----:B------:R-:W-:Y:S01]  /*8a80*/  HMMA.16816.F32 R32, R168, R186, R32 ;  /* 0x000000baa820723c */ /* 0x000fe20000001820 */
[----:B------:R-:W2:Y:S04]  /*8a90*/  LDSM.16.M88.4 R168, [R227+0xb000] ;  /* 0x00b00000e3a8783b */ /* 0x000ea80000000200 */
[----:B------:R-:W3:Y:S03]  /*8aa0*/  LDSM.16.M88.4 R184, [R227+0xb800] ;  /* 0x00b80000e3b8783b */ /* 0x000ee60000000200 */
[C---:B----4-:R-:W-:Y:S08]  /*8ab0*/  HMMA.16816.F32 R4, R188.reuse, R196, R4 ;  /* 0x000000c4bc04723c */ /* 0x050ff00000001804 */
[C---:B------:R-:W-:Y:S01]  /*8ac0*/  HMMA.16816.F32 R8, R188.reuse, R198, R8 ;  /* 0x000000c6bc08723c */ /* 0x040fe20000001808 */
[----:B------:R-:W-:Y:S07]  /*8ad0*/  LDSM.16.M88.4 R196, [R220+0x2000] ;  /* 0x00200000dcc4783b */ /* 0x000fee0000000200 */
[C---:B------:R-:W-:Y:S08]  /*8ae0*/  HMMA.16816.F32 R12, R188.reuse, R200, R12 ;  /* 0x000000c8bc0c723c */ /* 0x040ff0000000180c */
[C---:B------:R-:W-:Y:S01]  /*8af0*/  HMMA.16816.F32 R16, R188.reuse, R202, R16 ;  /* 0x000000cabc10723c */ /* 0x040fe20000001810 */
[----:B------:R-:W-:Y:S07]  /*8b00*/  LDSM.16.M88.4 R200, [R220+0x2800] ;  /* 0x00280000dcc8783b */ /* 0x000fee0000000200 */
[C---:B-----5:R-:W-:Y:S08]  /*8b10*/  HMMA.16816.F32 R20, R188.reuse, R192, R20 ;  /* 0x000000c0bc14723c */ /* 0x060ff00000001814 */
[C---:B------:R-:W-:Y:S01]  /*8b20*/  HMMA.16816.F32 R24, R188.reuse, R194, R24 ;  /* 0x000000c2bc18723c */ /* 0x040fe20000001818 */
[----:B------:R-:W4:Y:S07]  /*8b30*/  LDSM.16.M88.4 R192, [R229+0x2000] ;  /* 0x00200000e5c0783b */ /* 0x000f2e0000000200 */
[C---:B------:R-:W-:Y:S08]  /*8b40*/  HMMA.16816.F32 R28, R188.reuse, R204, R28 ;  /* 0x000000ccbc1c723c */ /* 0x040ff0000000181c */
[----:B------:R-:W-:Y:S01]  /*8b50*/  HMMA.16816.F32 R32, R188, R206, R32 ;  /* 0x000000cebc20723c */ /* 0x000fe20000001820 */
[----:B------:R-:W5:Y:S04]  /*8b60*/  LDSM.16.M88.4 R188, [R220+0x3000] ;  /* 0x00300000dcbc783b */ /* 0x000f680000000200 */
[----:B------:R-:W3:Y:S03]  /*8b70*/  LDSM.16.M88.4 R204, [R220+0x3800] ;  /* 0x00380000dccc783b */ /* 0x000ee60000000200 */
        /* <DEDUP_REMOVED lines=15> */
[----:B------:R-:W-:Y:S07]  /*8c70*/  LDSM.16.M88.4 R196, [R215] ;  /* 0x00000000d7c4783b */ /* 0x000fee0000000200 */
[C---:B------:R-:W-:Y:S08]  /*8c80*/  HMMA.16816.F32 R12, R192.reuse, R200, R12 ;  /* 0x000000c8c00c723c */ /* 0x040ff0000000180c */
[C---:B------:R-:W-:Y:S01]  /*8c90*/  HMMA.16816.F32 R16, R192.reuse, R202, R16 ;  /* 0x000000cac010723c */ /* 0x040fe20000001810 */
[----:B------:R-:W-:Y:S07]  /*8ca0*/  LDSM.16.M88.4 R200, [R214] ;  /* 0x00000000d6c8783b */ /* 0x000fee0000000200 */
[C---:B-----5:R-:W-:Y:S08]  /*8cb0*/  HMMA.16816.F32 R20, R192.reuse, R188, R20 ;  /* 0x000000bcc014723c */ /* 0x060ff00000001814 */
        /* <DEDUP_REMOVED lines=84> */
[C---:B-1----:R-:W-:Y:S01]  /*9200*/  HMMA.16816.F32 R4, R172.reuse, R176, R4 ;  /* 0x000000b0ac04723c */ /* 0x042fe20000001804 */
[----:B------:R-:W-:Y:S04]  /*9210*/  DEPBAR.LE SB0, 0x0 ;  /* 0x000080000000791a */ /* 0x000fe80000000000 */
[----:B------:R-:W-:Y:S03]  /*9220*/  BAR.SYNC.DEFER_BLOCKING 0x0 ;  /* 0x0000000000007b1d */ /* 0x000fe60000010000 */
[C---:B------:R-:W-:Y:S08]  /*9230*/  HMMA.16816.F32 R8, R172.reuse, R178, R8 ;  /* 0x000000b2ac08723c */ /* 0x040ff00000001808 */
[C---:B------:R-:W-:Y:S08]  /*9240*/  HMMA.16816.F32 R12, R172.reuse, R180, R12 ;  /* 0x000000b4ac0c723c */ /* 0x040ff0000000180c */
[C---:B------:R-:W-:Y:S08]  /*9250*/  HMMA.16816.F32 R16, R172.reuse, R182, R16 ;  /* 0x000000b6ac10723c */ /* 0x040ff00000001810 */
[C---:B--2---:R-:W-:Y:S08]  /*9260*/  HMMA.16816.F32 R20, R172.reuse, R168, R20 ;  /* 0x000000a8ac14723c */ /* 0x044ff00000001814 */
[C---:B------:R-:W-:Y:S08]  /*9270*/  HMMA.16816.F32 R24, R172.reuse, R170, R24 ;  /* 0x000000aaac18723c */ /* 0x040ff00000001818 */
[C---:B---3--:R-:W-:Y:S08]  /*9280*/  HMMA.16816.F32 R28, R172.reuse, R184, R28 ;  /* 0x000000b8ac1c723c */ /* 0x048ff0000000181c */
[----:B------:R-:W-:Y:S08]  /*9290*/  HMMA.16816.F32 R32, R172, R186, R32 ;  /* 0x000000baac20723c */ /* 0x000ff00000001820 */
[C---:B----4-:R-:W-:Y:S08]  /*92a0*/  HMMA.16816.F32 R4, R192.reuse, R196, R4 ;  /* 0x000000c4c004723c */ /* 0x050ff00000001804 */
[C---:B------:R-:W-:Y:S08]  /*92b0*/  HMMA.16816.F32 R8, R192.reuse, R198, R8 ;  /* 0x000000c6c008723c */ /* 0x040ff00000001808 */
[C---:B------:R-:W-:Y:S08]  /*92c0*/  HMMA.16816.F32 R12, R192.reuse, R200, R12 ;  /* 0x000000c8c00c723c */ /* 0x040ff0000000180c */
[C---:B------:R-:W-:Y:S08]  /*92d0*/  HMMA.16816.F32 R16, R192.reuse, R202, R16 ;  /* 0x000000cac010723c */ /* 0x040ff00000001810 */
[C---:B-----5:R-:W-:Y:S08]  /*92e0*/  HMMA.16816.F32 R20, R192.reuse, R188, R20 ;  /* 0x000000bcc014723c */ /* 0x060ff00000001814 */
[C---:B------:R-:W-:Y:S08]  /*92f0*/  HMMA.16816.F32 R24, R192.reuse, R190, R24 ;  /* 0x000000bec018723c */ /* 0x040ff00000001818 */
[C---:B------:R-:W-:Y:S08]  /*9300*/  HMMA.16816.F32 R28, R192.reuse, R204, R28 ;  /* 0x000000ccc01c723c */ /* 0x040ff0000000181c */
[----:B------:R-:W-:Y:S01]  /*9310*/  HMMA.16816.F32 R32, R192, R206, R32 ;  /* 0x000000cec020723c */ /* 0x000fe20000001820 */
[----:B------:R-:W-:-:S07]  /*9320*/  @P0 BRA `(.L_x_12) ;  /* 0xffffedf000000947 */ /* 0x000fce000383ffff */
.L_x_11:
[----:B-1----:R-:W-:Y:S01]  /*9330*/  FMNMX.FTZ R2, R4, R165, !PT ;  /* 0x000000a504027209 */ /* 0x002fe20007810000 */
[----:B------:R-:W-:Y:S01]  /*9340*/  LDSM.16.MT88.4 R172, [R226+0x10000] ;  /* 0x01000000e2ac783b */ /* 0x000fe20000004200 */
[----:B------:R-:W-:Y:S01]  /*9350*/  FMNMX.FTZ R164, R6, R0, !PT ;  /* 0x0000000006a47209 */ /* 0x000fe20007810000 */
[----:B------:R-:W-:Y:S01]  /*9360*/  UIADD3 UR11, UR11, -0x1, URZ ;  /* 0xffffffff0b0b7890 */ /* 0x000fe2000fffe03f */
[----:B------:R-:W-:Y:S02]  /*9370*/  FMNMX.FTZ R3, R5, R2, !PT ;  /* 0x0000000205037209 */ /* 0x000fe40007810000 */
[----:B------:R-:W-:Y:S02]  /*9380*/  FMNMX.FTZ R167, R7, R164, !PT ;  /* 0x000000a407a77209 */ /* 0x000fe40007810000 */
[----:B------:R-:W-:Y:S01]  /*9390*/  FMNMX.FTZ R2, R8, R3, !PT ;  /* 0x0000000308027209 */ /* 0x000fe20007810000 */
[----:B------:R-:W-:Y:S01]  /*93a0*/  LDSM.16.MT88.4 R176, [R225+0x10000] ;  /* 0x01000000e1b0783b */ /* 0x000fe20000004200 */
[----:B------:R-:W-:Y:S02]  /*93b0*/  FMNMX.FTZ R164, R10, R167, !PT ;  /* 0x000000a70aa47209 */ /* 0x000fe40007810000 */
        /* <DEDUP_REMOVED lines=23> */
[----:B------:R-:W-:Y:S04]  /*9530*/  FMNMX.FTZ R3, R29, R2, !PT ;  /* 0x000000021d037209 */ /* 0x000fe80007810000 */
[----:B------:R-:W-:Y:S02]  /*9540*/  FMNMX.FTZ R2, R32, R3, !PT ;  /* 0x0000000320027209 */ /* 0x000fe40007810000 */
[----:B------:R-:W-:Y:S02]  /*9550*/  FMNMX.FTZ R3, R31, R164, !PT ;  /* 0x000000a41f037209 */ /* 0x000fe40007810000 */
[----:B------:R-:W-:Y:S02]  /*9560*/  FMNMX.FTZ R168, R33, R2, !PT ;  /* 0x0000000221a87209 */ /* 0x000fe40007810000 */
[----:B------:R-:W-:Y:S03]  /*9570*/  FMNMX.FTZ R2, R34, R3, !PT ;  /* 0x0000000322027209 */ /* 0x000fe60007810000 */
[----:B------:R-:W-:Y:S01]  /*9580*/  SHFL.BFLY PT, R3, R168, 0x2, 0x1f ;  /* 0x0c401f00a8037f89 */ /* 0x000fe200000e0000 */
[----:B------:R-:W-:Y:S07]  /*9590*/  FMNMX.FTZ R169, R35, R2, !PT ;  /* 0x0000000223a97209 */ /* 0x000fee0007810000 */
[----:B------:R-:W1:Y:S02]  /*95a0*/  SHFL.BFLY PT, R2, R169, 0x2, 0x1f ;  /* 0x0c401f00a9027f89 */ /* 0x000e6400000e0000 */
[----:B-1----:R-:W-:Y:S02]  /*95b0*/  FMNMX.FTZ R166, R169, R2, !PT ;  /* 0x00000002a9a67209 */ /* 0x002fe40007810000 */
[----:B------:R-:W-:Y:S04]  /*95c0*/  FMNMX.FTZ R171, R168, R3, !PT ;  /* 0x00000003a8ab7209 */ /* 0x000fe80007810000 */
[----:B------:R-:W1:Y:S08]  /*95d0*/  SHFL.BFLY PT, R3, R166, 0x1, 0x1f ;  /* 0x0c201f00a6037f89 */ /* 0x000e7000000e0000 */
[----:B------:R-:W2:Y:S01]  /*95e0*/  SHFL.BFLY PT, R164, R171, 0x1, 0x1f ;  /* 0x0c201f00aba47f89 */ /* 0x000ea200000e0000 */
[----:B-1----:R-:W-:Y:S05]  /*95f0*/  FMNMX.FTZ R3, R166, R3, !PT ;  /* 0x00000003a6037209 */ /* 0x002fea0007810000 */
[----:B------:R-:W-:Y:S01]  /*9600*/  FMUL.FTZ R195, R3, c[0x0][0x23c] ;  /* 0x00008f0003c37a20 */ /* 0x000fe20000410000 */
[----:B--2---:R-:W-:Y:S02]  /*9610*/  FMNMX.FTZ R164, R171, R164, !PT ;  /* 0x000000a4aba47209 */ /* 0x004fe40007810000 */
[----:B------:R-:W1:Y:S02]  /*9620*/  LDSM.16.MT88.4 R168, [R228+0x10000] ;  /* 0x01000000e4a8783b */ /* 0x000e640000004200 */
[C---:B------:R-:W-:Y:S01]  /*9630*/  FSETP.NEU.FTZ.AND P1, PT, R164.reuse, -INF , PT ;  /* 0xff800000a400780b */ /* 0x040fe20003f3d000 */
[C---:B------:R-:W-:Y:S02]  /*9640*/  FADD.FTZ R2, -R164.reuse, R165 ;  /* 0x000000a5a4027221 */ /* 0x040fe40000010100 */
[----:B------:R-:W-:Y:S02]  /*9650*/  FMUL.FTZ R196, R164, c[0x0][0x23c] ;  /* 0x00008f00a4c47a20 */ /* 0x000fe40000410000 */
[----:B------:R-:W-:Y:S02]  /*9660*/  FMUL.FTZ R167, R2, c[0x0][0x23c] ;  /* 0x00008f0002a77a20 */ /* 0x000fe40000410000 */
[C---:B------:R-:W-:Y:S01]  /*9670*/  FADD.FTZ R165, -R3.reuse, R0 ;  /* 0x0000000003a57221 */ /* 0x040fe20000010100 */
[----:B------:R-:W-:Y:S01]  /*9680*/  FSEL R196, R196, RZ, P1 ;  /* 0x000000ffc4c47208 */ /* 0x000fe20000800000 */
[----:B------:R2:W3:Y:S01]  /*9690*/  MUFU.EX2 R2, R167 ;  /* 0x000000a700027308 */ /* 0x0004e20000000800 */
[----:B------:R-:W-:Y:S01]  /*96a0*/  FSETP.NEU.FTZ.AND P1, PT, R3, -INF , PT ;  /* 0xff8000000300780b */ /* 0x000fe20003f3d000 */
[----:B------:R-:W-:Y:S01]  /*96b0*/  FMUL.FTZ R0, R165, c[0x0][0x23c] ;  /* 0x00008f00a5007a20 */ /* 0x000fe20000410000 */
[----:B------:R-:W-:Y:S01]  /*96c0*/  MOV R165, R164 ;  /* 0x000000a400a57202 */ /* 0x000fe20000000f00 */
[--C-:B------:R-:W-:Y:S01]  /*96d0*/  FFMA.FTZ R166, R4, c[0x0][0x23c], -R196.reuse ;  /* 0x00008f0004a67a23 */ /* 0x100fe200000108c4 */
[----:B------:R-:W-:Y:S01]  /*96e0*/  FSEL R195, R195, RZ, P1 ;  /* 0x000000ffc3c37208 */ /* 0x000fe20000800000 */
[--C-:B------:R-:W-:Y:S02]  /*96f0*/  FFMA.FTZ R5, R5, c[0x0][0x23c], -R196.reuse ;  /* 0x00008f0005057a23 */ /* 0x100fe400000108c4 */
[--C-:B------:R-:W-:Y:S02]  /*9700*/  FFMA.FTZ R192, R9, c[0x0][0x23c], -R196.reuse ;  /* 0x00008f0009c07a23 */ /* 0x100fe400000108c4 */
[--C-:B------:R-:W-:Y:S01]  /*9710*/  FFMA.FTZ R6, R6, c[0x0][0x23c], -R195.reuse ;  /* 0x00008f0006067a23 */ /* 0x100fe200000108c3 */
[----:B------:R-:W4:Y:S01]  /*9720*/  MUFU.EX2 R0, R0 ;  /* 0x0000000000007308 */ /* 0x000f220000000800 */
[--C-:B------:R-:W-:Y:S02]  /*9730*/  FFMA.FTZ R7, R7, c[0x0][0x23c], -R195.reuse ;  /* 0x00008f0007077a23 */ /* 0x100fe400000108c3 */
[--C-:B------:R-:W-:Y:S02]  /*9740*/  FFMA.FTZ R193, R10, c[0x0][0x23c], -R195.reuse ;  /* 0x00008f000ac17a23 */ /* 0x100fe400000108c3 */
[--C-:B------:R-:W-:Y:S02]  /*9750*/  FFMA.FTZ R194, R11, c[0x0][0x23c], -R195.reuse ;  /* 0x00008f000bc27a23 */ /* 0x100fe400000108c3 */
[--C-:B------:R-:W-:Y:S02]  /*9760*/  FFMA.FTZ R205, R32, c[0x0][0x23c], -R196.reuse ;  /* 0x00008f0020cd7a23 */ /* 0x100fe400000108c4 */
[--C-:B------:R-:W-:Y:S01]  /*9770*/  FFMA.FTZ R206, R34, c[0x0][0x23c], -R195.reuse ;  /* 0x00008f0022ce7a23 */ /* 0x100fe200000108c3 */
[----:B------:R-:W-:Y:S01]  /*9780*/  MUFU.EX2 R166, R166 ;  /* 0x000000a600a67308 */ /* 0x000fe20000000800 */
[--C-:B------:R-:W-:Y:S02]  /*9790*/  FFMA.FTZ R197, R12, c[0x0][0x23c], -R196.reuse ;  /* 0x00008f000cc57a23 */ /* 0x100fe400000108c4 */
[--C-:B--2---:R-:W-:Y:S02]  /*97a0*/  FFMA.FTZ R167, R8, c[0x0][0x23c], -R196.reuse ;  /* 0x00008f0008a77a23 */ /* 0x104fe400000108c4 */
[C---:B---3--:R-:W-:Y:S02]  /*97b0*/  FMUL.FTZ R8, R2.reuse, R160 ;  /* 0x000000a002087220 */ /* 0x048fe40000410000 */
[C---:B------:R-:W-:Y:S02]  /*97c0*/  FMUL.FTZ R9, R2.reuse, R161 ;  /* 0x000000a102097220 */ /* 0x040fe40000410000 */
[C---:B------:R-:W-:Y:S01]  /*97d0*/  FMUL.FTZ R36, R2.reuse, R36 ;  /* 0x0000002402247220 */ /* 0x040fe20000410000 */
[----:B------:R-:W2:Y:S01]  /*97e0*/  MUFU.EX2 R5, R5 ;  /* 0x0000000500057308 */ /* 0x000ea20000000800 */
[C---:B------:R-:W-:Y:S02]  /*97f0*/  FMUL.FTZ R37, R2.reuse, R37 ;  /* 0x0000002502257220 */ /* 0x040fe40000410000 */
[----:B------:R-:W-:Y:S02]  /*9800*/  FMUL.FTZ R40, R2, R40 ;  /* 0x0000002802287220 */ /* 0x000fe40000410000 */
[C---:B----4-:R-:W-:Y:S02]  /*9810*/  FMUL.FTZ R10, R0.reuse, R162 ;  /* 0x000000a2000a7220 */ /* 0x050fe40000410000 */
[C---:B------:R-:W-:Y:S02]  /*9820*/  FMUL.FTZ R11, R0.reuse, R163 ;  /* 0x000000a3000b7220 */ /* 0x040fe40000410000 */
[C---:B------:R-:W-:Y:S01]  /*9830*/  FMUL.FTZ R38, R0.reuse, R38 ;  /* 0x0000002600267220 */ /* 0x040fe20000410000 */
[----:B------:R-:W-:Y:S01]  /*9840*/  MUFU.EX2 R6, R6 ;  /* 0x0000000600067308 */ /* 0x000fe20000000800 */
[----:B------:R-:W-:Y:S02]  /*9850*/  FMUL.FTZ R39, R0, R39 ;  /* 0x0000002700277220 */ /* 0x000fe40000410000 */
[----:B------:R-:W-:Y:S02]  /*9860*/  FMUL.FTZ R41, R2, R41 ;  /* 0x0000002902297220 */ /* 0x000fe40000410000 */
[C---:B------:R-:W-:Y:S02]  /*9870*/  FMUL.FTZ R42, R0.reuse, R42 ;  /* 0x0000002a002a7220 */ /* 0x040fe40000410000 */
[----:B------:R-:W-:Y:S02]  /*9880*/  FMUL.FTZ R43, R0, R43 ;  /* 0x0000002b002b7220 */ /* 0x000fe40000410000 */
[C---:B------:R-:W-:Y:S01]  /*9890*/  FMUL.FTZ R44, R2.reuse, R44 ;  /* 0x0000002c022c7220 */ /* 0x040fe20000410000 */
[----:B------:R-:W3:Y:S01]  /*98a0*/  MUFU.EX2 R7, R7 ;  /* 0x0000000700077308 */ /* 0x000ee20000000800 */
[----:B------:R-:W-:Y:S02]  /*98b0*/  FMUL.FTZ R45, R2, R45 ;  /* 0x0000002d022d7220 */ /* 0x000fe40000410000 */
[C---:B------:R-:W-:Y:S01]  /*98c0*/  FMUL.FTZ R46, R0.reuse, R46 ;  /* 0x0000002e002e7220 */ /* 0x040fe20000410000 */
[----:B--2---:R-:W-:Y:S01]  /*98d0*/  F2FP.PACK_AB R160, R5, R166 ;  /* 0x000000a605a0723e */ /* 0x004fe200000000ff */
[----:B------:R-:W-:Y:S02]  /*98e0*/  FMUL.FTZ R47, R0, R47 ;  /* 0x0000002f002f7220 */ /* 0x000fe40000410000 */
[C---:B------:R-:W-:Y:S02]  /*98f0*/  FMUL.FTZ R12, R2.reuse, R156 ;  /* 0x0000009c020c7220 */ /* 0x040fe40000410000 */
[C---:B------:R-:W-:Y:S01]  /*9900*/  FMUL.FTZ R48, R2.reuse, R48 ;  /* 0x0000003002307220 */ /* 0x040fe20000410000 */
[----:B------:R-:W-:Y:S01]  /*9910*/  MUFU.EX2 R167, R167 ;  /* 0x000000a700a77308 */ /* 0x000fe20000000800 */
[----:B------:R-:W-:Y:S02]  /*9920*/  FMUL.FTZ R49, R2, R49 ;  /* 0x0000003102317220 */ /* 0x000fe40000410000 */
[C---:B------:R-:W-:Y:S02]  /*9930*/  FMUL.FTZ R50, R0.reuse, R50 ;  /* 0x0000003200327220 */ /* 0x040fe40000410000 */
[----:B------:R-:W-:Y:S02]  /*9940*/  FMUL.FTZ R51, R0, R51 ;  /* 0x0000003300337220 */ /* 0x000fe40000410000 */
[C---:B------:R-:W-:Y:S02]  /*9950*/  FMUL.FTZ R52, R2.reuse, R52 ;  /* 0x0000003402347220 */ /* 0x040fe40000410000 */
[----:B------:R-:W-:Y:S01]  /*9960*/  FMUL.FTZ R53, R2, R53 ;  /* 0x0000003502357220 */ /* 0x000fe20000410000 */
[----:B------:R-:W2:Y:S01]  /*9970*/  MUFU.EX2 R192, R192 ;  /* 0x000000c000c07308 */ /* 0x000ea20000000800 */
[C---:B------:R-:W-:Y:S02]  /*9980*/  FMUL.FTZ R54, R0.reuse, R54 ;  /* 0x0000003600367220 */ /* 0x040fe40000410000 */
[----:B------:R-:W-:Y:S01]  /*9990*/  FMUL.FTZ R55, R0, R55 ;  /* 0x0000003700377220 */ /* 0x000fe20000410000 */
[----:B---3--:R-:W-:Y:S01]  /*99a0*/  F2FP.PACK_AB R161, R7, R6 ;  /* 0x0000000607a1723e */ /* 0x008fe200000000ff */
[C---:B------:R-:W-:Y:S02]  /*99b0*/  FMUL.FTZ R56, R2.reuse, R56 ;  /* 0x0000003802387220 */ /* 0x040fe40000410000 */
[----:B------:R-:W-:Y:S02]  /*99c0*/  FMUL.FTZ R57, R2, R57 ;  /* 0x0000003902397220 */ /* 0x000fe40000410000 */
[C---:B------:R-:W-:Y:S01]  /*99d0*/  FMUL.FTZ R58, R0.reuse, R58 ;  /* 0x0000003a003a7220 */ /* 0x040fe20000410000 */
[----:B------:R-:W-:Y:S01]  /*99e0*/  MUFU.EX2 R193, R193 ;  /* 0x000000c100c17308 */ /* 0x000fe20000000800 */
[----:B------:R-:W-:Y:S02]  /*99f0*/  FMUL.FTZ R59, R0, R59 ;  /* 0x0000003b003b7220 */ /* 0x000fe40000410000 */
[C---:B------:R-:W-:Y:S02]  /*9a00*/  FMUL.FTZ R60, R2.reuse, R60 ;  /* 0x0000003c023c7220 */ /* 0x040fe40000410000 */
[----:B------:R-:W-:Y:S02]  /*9a10*/  FMUL.FTZ R61, R2, R61 ;  /* 0x0000003d023d7220 */ /* 0x000fe40000410000 */
[C---:B------:R-:W-:Y:S02]  /*9a20*/  FMUL.FTZ R62, R0.reuse, R62 ;  /* 0x0000003e003e7220 */ /* 0x040fe40000410000 */
[----:B------:R-:W-:Y:S01]  /*9a30*/  FMUL.FTZ R63, R0, R63 ;  /* 0x0000003f003f7220 */ /* 0x000fe20000410000 */
[----:B------:R-:W3:Y:S01]  /*9a40*/  MUFU.EX2 R194, R194 ;  /* 0x000000c200c27308 */ /* 0x000ee20000000800 */
[C---:B------:R-:W-:Y:S02]  /*9a50*/  FMUL.FTZ R64, R2.reuse, R64 ;  /* 0x0000004002407220 */ /* 0x040fe40000410000 */
[----:B------:R-:W-:Y:S01]  /*9a60*/  FMUL.FTZ R65, R2, R65 ;  /* 0x0000004102417220 */ /* 0x000fe20000410000 */
[----:B--2---:R-:W-:Y:S01]  /*9a70*/  F2FP.PACK_AB R162, R192, R167 ;  /* 0x000000a7c0a2723e */ /* 0x004fe200000000ff */
        /* <DEDUP_REMOVED lines=9> */
[----:B------:R-:W-:Y:S01]  /*9b10*/  MUFU.EX2 R205, R205 ;  /* 0x000000cd00cd7308 */ /* 0x000fe20000000800 */
[C---:B------:R-:W-:Y:S02]  /*9b20*/  FMUL.FTZ R74, R0.reuse, R74 ;  /* 0x0000004a004a7220 */ /* 0x040fe40000410000 */
[----:B------:R-:W-:Y:S01]  /*9b30*/  FMUL.FTZ R75, R0, R75 ;  /* 0x0000004b004b7220 */ /* 0x000fe20000410000 */
[----:B---3--:R-:W-:Y:S01]  /*9b40*/  F2FP.PACK_AB R163, R194, R193 ;  /* 0x000000c1c2a3723e */ /* 0x008fe200000000ff */
[C---:B------:R-:W-:Y:S02]  /*9b50*/  FMUL.FTZ R76, R2.reuse, R76 ;  /* 0x0000004c024c7220 */ /* 0x040fe40000410000 */
[----:B------:R-:W-:Y:S02]  /*9b60*/  FMUL.FTZ R77, R2, R77 ;  /* 0x0000004d024d7220 */ /* 0x000fe40000410000 */
[C---:B------:R-:W-:Y:S01]  /*9b70*/  FMUL.FTZ R78, R0.reuse, R78 ;  /* 0x0000004e004e7220 */ /* 0x040fe20000410000 */
[----:B------:R-:W-:Y:S01]  /*9b80*/  MUFU.EX2 R206, R206 ;  /* 0x000000ce00ce7308 */ /* 0x000fe20000000800 */
[C---:B-1----:R-:W-:Y:S05]  /*9b90*/  HMMA.16816.F32 R8, R160.reuse, R168, R8 ;  /* 0x000000a8a008723c */ /* 0x042fea0000001808 */
[----:B------:R-:W-:Y:S02]  /*9ba0*/  FMUL.FTZ R79, R0, R79 ;  /* 0x0000004f004f7220 */ /* 0x000fe40000410000 */
[C---:B------:R-:W-:Y:S01]  /*9bb0*/  FMUL.FTZ R80, R2.reuse, R80 ;  /* 0x0000005002507220 */ /* 0x040fe20000410000 */
[C---:B------:R-:W-:Y:S01]  /*9bc0*/  HMMA.16816.F32 R36, R160.reuse, R170, R36 ;  /* 0x000000aaa024723c */ /* 0x040fe20000001824 */
[----:B------:R-:W1:Y:S03]  /*9bd0*/  LDSM.16.MT88.4 R168, [R224+0x10000] ;  /* 0x01000000e0a8783b */ /* 0x000e660000004200 */
[----:B------:R-:W-:Y:S02]  /*9be0*/  FMUL.FTZ R81, R2, R81 ;  /* 0x0000005102517220 */ /* 0x000fe40000410000 */
[C---:B------:R-:W-:Y:S02]  /*9bf0*/  FMUL.FTZ R82, R0.reuse, R82 ;  /* 0x0000005200527220 */ /* 0x040fe40000410000 */
[C---:B------:R-:W-:Y:S04]  /*9c00*/  HMMA.16816.F32 R40, R160.reuse, R172, R40 ;  /* 0x000000aca028723c */ /* 0x040fe80000001828 */
[----:B------:R-:W-:Y:S02]  /*9c10*/  FMUL.FTZ R83, R0, R83 ;  /* 0x0000005300537220 */ /* 0x000fe40000410000 */
[C---:B------:R-:W-:Y:S02]  /*9c20*/  FMUL.FTZ R84, R2.reuse, R84 ;  /* 0x0000005402547220 */ /* 0x040fe40000410000 */
[C---:B------:R-:W-:Y:S01]  /*9c30*/  HMMA.16816.F32 R44, R160.reuse, R174, R44 ;  /* 0x000000aea02c723c */ /* 0x040fe2000000182c */
[----:B------:R-:W2:Y:S03]  /*9c40*/  LDSM.16.MT88.4 R172, [R228+0x12000] ;  /* 0x01200000e4ac783b */ /* 0x000ea60000004200 */
[----:B------:R-:W-:Y:S02]  /*9c50*/  FMUL.FTZ R85, R2, R85 ;  /* 0x0000005502557220 */ /* 0x000fe40000410000 */
[C---:B------:R-:W-:Y:S02]  /*9c60*/  FMUL.FTZ R86, R0.reuse, R86 ;  /* 0x0000005600567220 */ /* 0x040fe40000410000 */
[C---:B------:R-:W-:Y:S04]  /*9c70*/  HMMA.16816.F32 R48, R160.reuse, R176, R48 ;  /* 0x000000b0a030723c */ /* 0x040fe80000001830 */
[----:B------:R-:W-:Y:S02]  /*9c80*/  FMUL.FTZ R87, R0, R87 ;  /* 0x0000005700577220 */ /* 0x000fe40000410000 */
[C---:B------:R-:W-:Y:S02]  /*9c90*/  FMUL.FTZ R88, R2.reuse, R88 ;  /* 0x0000005802587220 */ /* 0x040fe40000410000 */
[C---:B------:R-:W-:Y:S01]  /*9ca0*/  HMMA.16816.F32 R52, R160.reuse, R178, R52 ;  /* 0x000000b2a034723c */ /* 0x040fe20000001834 */
[----:B------:R-:W3:Y:S03]  /*9cb0*/  LDSM.16.MT88.4 R176, [R226+0x12000] ;  /* 0x01200000e2b0783b */ /* 0x000ee60000004200 */
[----:B------:R-:W-:Y:S02]  /*9cc0*/  FMUL.FTZ R89, R2, R89 ;  /* 0x0000005902597220 */ /* 0x000fe40000410000 */
[C---:B------:R-:W-:Y:S02]  /*9cd0*/  FMUL.FTZ R90, R0.reuse, R90 ;  /* 0x0000005a005a7220 */ /* 0x040fe40000410000 */
[----:B------:R-:W-:Y:S01]  /*9ce0*/  FMUL.FTZ R91, R0, R91 ;  /* 0x0000005b005b7220 */ /* 0x000fe20000410000 */
[C---:B-1----:R-:W-:Y:S03]  /*9cf0*/  HMMA.16816.F32 R56, R160.reuse, R168, R56 ;  /* 0x000000a8a038723c */ /* 0x042fe60000001838 */
[C---:B------:R-:W-:Y:S02]  /*9d00*/  FMUL.FTZ R92, R2.reuse, R92 ;  /* 0x0000005c025c7220 */ /* 0x040fe40000410000 */
[----:B------:R-:W-:Y:S02]  /*9d10*/  FMUL.FTZ R93, R2, R93 ;  /* 0x0000005d025d7220 */ /* 0x000fe40000410000 */
[C---:B------:R-:W-:Y:S01]  /*9d20*/  FMUL.FTZ R94, R0.reuse, R94 ;  /* 0x0000005e005e7220 */ /* 0x040fe20000410000 */
[C---:B------:R-:W-:Y:S01]  /*9d30*/  HMMA.16816.F32 R60, R160.reuse, R170, R60 ;  /* 0x000000aaa03c723c */ /* 0x040fe2000000183c */
[----:B------:R-:W1:Y:S03]  /*9d40*/  LDSM.16.MT88.4 R168, [R225+0x12000] ;  /* 0x01200000e1a8783b */ /* 0x000e660000004200 */
[----:B------:R-:W-:Y:S02]  /*9d50*/  FMUL.FTZ R95, R0, R95 ;  /* 0x0000005f005f7220 */ /* 0x000fe40000410000 */
[C---:B------:R-:W-:Y:S02]  /*9d60*/  FMUL.FTZ R96, R2.reuse, R96 ;  /* 0x0000006002607220 */ /* 0x040fe40000410000 */
[C---:B--2---:R-:W-:Y:S04]  /*9d70*/  HMMA.16816.F32 R64, R160.reuse, R172, R64 ;  /* 0x000000aca040723c */ /* 0x044fe80000001840 */
[----:B------:R-:W-:Y:S02]  /*9d80*/  FMUL.FTZ R97, R2, R97 ;  /* 0x0000006102617220 */ /* 0x000fe40000410000 */
[C---:B------:R-:W-:Y:S02]  /*9d90*/  FMUL.FTZ R98, R0.reuse, R98 ;  /* 0x0000006200627220 */ /* 0x040fe40000410000 */
[C---:B------:R-:W-:Y:S01]  /*9da0*/  HMMA.16816.F32 R68, R160.reuse, R174, R68 ;  /* 0x000000aea044723c */ /* 0x040fe20000001844 */
[----:B------:R-:W2:Y:S03]  /*9db0*/  LDSM.16.MT88.4 R172, [R224+0x12000] ;  /* 0x01200000e0ac783b */ /* 0x000ea60000004200 */
[----:B------:R-:W-:Y:S02]  /*9dc0*/  FMUL.FTZ R99, R0, R99 ;  /* 0x0000006300637220 */ /* 0x000fe40000410000 */
[C---:B------:R-:W-:Y:S02]  /*9dd0*/  FMUL.FTZ R100, R2.reuse, R100 ;  /* 0x0000006402647220 */ /* 0x040fe40000410000 */
[C---:B---3--:R-:W-:Y:S04]  /*9de0*/  HMMA.16816.F32 R72, R160.reuse, R176, R72 ;  /* 0x000000b0a048723c */ /* 0x048fe80000001848 */
        /* <DEDUP_REMOVED lines=52> */
[----:B------:R-:W-:Y:S03]  /*a130*/  FMUL.FTZ R133, R2, R133 ;  /* 0x0000008502857220 */ /* 0x000fe60000410000 */
[C---:B-1----:R-:W-:Y:S03]  /*a140*/  HMMA.16816.F32 R128, R160.reuse, R168, R128 ;  /* 0x000000a8a080723c */ /* 0x042fe60000001880 */
[C---:B------:R-:W-:Y:S02]  /*a150*/  FMUL.FTZ R134, R0.reuse, R134 ;  /* 0x0000008600867220 */ /* 0x040fe40000410000 */
[----:B------:R-:W-:Y:S02]  /*a160*/  FMUL.FTZ R135, R0, R135 ;  /* 0x0000008700877220 */ /* 0x000fe40000410000 */
[--C-:B------:R-:W-:Y:S02]  /*a170*/  FFMA.FTZ R198, R13, c[0x0][0x23c], -R196.reuse ;  /* 0x00008f000dc67a23 */ /* 0x100fe400000108c4 */
[----:B------:R-:W-:Y:S03]  /*a180*/  FMUL.FTZ R13, R2, R157 ;  /* 0x0000009d020d7220 */ /* 0x000fe60000410000 */
[C---:B------:R-:W-:Y:S01]  /*a190*/  HMMA.16816.F32 R132, R160.reuse, R170, R132 ;  /* 0x000000aaa084723c */ /* 0x040fe20000001884 */
[----:B------:R-:W-:Y:S01]  /*a1a0*/  LDSM.16.MT88.4 R168, [R228+0x10800] ;  /* 0x01080000e4a8783b */ /* 0x000fe20000004200 */
[----:B------:R-:W1:Y:S01]  /*a1b0*/  MUFU.EX2 R198, R198 ;  /* 0x000000c600c67308 */ /* 0x000e620000000800 */
[--C-:B------:R-:W-:Y:S02]  /*a1c0*/  FFMA.FTZ R199, R14, c[0x0][0x23c], -R195.reuse ;  /* 0x00008f000ec77a23 */ /* 0x100fe400000108c3 */
[C---:B------:R-:W-:Y:S02]  /*a1d0*/  FMUL.FTZ R14, R0.reuse, R158 ;  /* 0x0000009e000e7220 */ /* 0x040fe40000410000 */
[--C-:B------:R-:W-:Y:S02]  /*a1e0*/  FFMA.FTZ R200, R15, c[0x0][0x23c], -R195.reuse ;  /* 0x00008f000fc87a23 */ /* 0x100fe400000108c3 */
[----:B------:R-:W-:Y:S02]  /*a1f0*/  FMUL.FTZ R15, R0, R159 ;  /* 0x0000009f000f7220 */ /* 0x000fe40000410000 */
[----:B------:R-:W4:Y:S01]  /*a200*/  LDSM.16.MT88.4 R156, [R224+0x16000] ;  /* 0x01600000e09c783b */ /* 0x000f220000004200 */
[C---:B------:R-:W-:Y:S01]  /*a210*/  FMUL.FTZ R136, R2.reuse, R136 ;  /* 0x0000008802887220 */ /* 0x040fe20000410000 */
[----:B------:R-:W-:Y:S01]  /*a220*/  MUFU.EX2 R199, R199 ;  /* 0x000000c700c77308 */ /* 0x000fe20000000800 */
[----:B------:R-:W-:Y:S02]  /*a230*/  FMUL.FTZ R137, R2, R137 ;  /* 0x0000008902897220 */ /* 0x000fe40000410000 */
[C---:B------:R-:W-:Y:S02]  /*a240*/  FMUL.FTZ R138, R0.reuse, R138 ;  /* 0x0000008a008a7220 */ /* 0x040fe40000410000 */
[----:B------:R-:W-:Y:S02]  /*a250*/  FMUL.FTZ R139, R0, R139 ;  /* 0x0000008b008b7220 */ /* 0x000fe40000410000 */
[C---:B------:R-:W-:Y:S02]  /*a260*/  FMUL.FTZ R140, R2.reuse, R140 ;  /* 0x0000008c028c7220 */ /* 0x040fe40000410000 */
[----:B------:R-:W-:Y:S01]  /*a270*/  FMUL.FTZ R141, R2, R141 ;  /* 0x0000008d028d7220 */ /* 0x000fe20000410000 */
[----:B------:R-:W5:Y:S01]  /*a280*/  MUFU.EX2 R200, R200 ;  /* 0x000000c800c87308 */ /* 0x000f620000000800 */
[C---:B------:R-:W-:Y:S01]  /*a290*/  FMUL.FTZ R142, R0.reuse, R142 ;  /* 0x0000008e008e7220 */ /* 0x040fe20000410000 */
[C---:B--2---:R-:W-:Y:S03]  /*a2a0*/  HMMA.16816.F32 R136, R160.reuse, R172, R136 ;  /* 0x000000aca088723c */ /* 0x044fe60000001888 */
[----:B------:R-:W-:Y:S02]  /*a2b0*/  FMUL.FTZ R143, R0, R143 ;  /* 0x0000008f008f7220 */ /* 0x000fe40000410000 */
[--C-:B------:R-:W-:Y:S02]  /*a2c0*/  FFMA.FTZ R201, R16, c[0x0][0x23c], -R196.reuse ;  /* 0x00008f0010c97a23 */ /* 0x100fe400000108c4 */
[----:B------:R-:W-:Y:S01]  /*a2d0*/  FFMA.FTZ R202, R17, c[0x0][0x23c], -R196 ;  /* 0x00008f0011ca7a23 */ /* 0x000fe200000108c4 */
[C---:B------:R-:W-:Y:S01]  /*a2e0*/  HMMA.16816.F32 R12, R160.reuse, R174, R12 ;  /* 0x000000aea00c723c */ /* 0x040fe2000000180c */
[----:B------:R-:W2:Y:S02]  /*a2f0*/  LDSM.16.MT88.4 R172, [R226+0x10800] ;  /* 0x01080000e2ac783b */ /* 0x000ea40000004200 */
[----:B------:R-:W-:Y:S01]  /*a300*/  MUFU.EX2 R201, R201 ;  /* 0x000000c900c97308 */ /* 0x000fe20000000800 */
[--C-:B------:R-:W-:Y:S02]  /*a310*/  FFMA.FTZ R203, R18, c[0x0][0x23c], -R195.reuse ;  /* 0x00008f0012cb7a23 */ /* 0x100fe400000108c3 */
[----:B------:R-:W-:Y:S02]  /*a320*/  FFMA.FTZ R204, R19, c[0x0][0x23c], -R195 ;  /* 0x00008f0013cc7a23 */ /* 0x000fe400000108c3 */
[C---:B---3--:R-:W-:Y:S04]  /*a330*/  HMMA.16816.F32 R140, R160.reuse, R176, R140 ;  /* 0x000000b0a08c723c */ /* 0x048fe8000000188c */
[C---:B------:R-:W-:Y:S01]  /*a340*/  FMUL.FTZ R144, R2.reuse, R144 ;  /* 0x0000009002907220 */ /* 0x040fe20000410000 */
[----:B------:R-:W3:Y:S01]  /*a350*/  MUFU.EX2 R202, R202 ;  /* 0x000000ca00ca7308 */ /* 0x000ee20000000800 */
[----:B------:R-:W-:Y:S02]  /*a360*/  FMUL.FTZ R145, R2, R145 ;  /* 0x0000009102917220 */ /* 0x000fe40000410000 */
[C---:B------:R-:W-:Y:S04]  /*a370*/  FMUL.FTZ R146, R0.reuse, R146 ;  /* 0x0000009200927220 */ /* 0x040fe80000410000 */
[----:B------:R-:W-:Y:S02]  /*a380*/  FMUL.FTZ R147, R0, R147 ;  /* 0x0000009300937220 */ /* 0x000fe40000410000 */
[----:B------:R-:W-:Y:S01]  /*a390*/  FMUL.FTZ R16, R2, R152 ;  /* 0x0000009802107220 */ /* 0x000fe20000410000 */
[----:B------:R-:W-:Y:S01]  /*a3a0*/  MUFU.EX2 R203, R203 ;  /* 0x000000cb00cb7308 */ /* 0x000fe20000000800 */
[----:B-1----:R-:W-:Y:S01]  /*a3b0*/  F2FP.PACK_AB R152, R198, R197 ;  /* 0x000000c5c698723e */ /* 0x002fe200000000ff */
[----:B------:R-:W-:Y:S01]  /*a3c0*/  FMUL.FTZ R17, R2, R153 ;  /* 0x0000009902117220 */ /* 0x000fe20000410000 */
[----:B-----5:R-:W-:Y:S01]  /*a3d0*/  F2FP.PACK_AB R153, R200, R199 ;  /* 0x000000c7c899723e */ /* 0x020fe200000000ff */
[C---:B------:R-:W-:Y:S01]  /*a3e0*/  HMMA.16816.F32 R144, R160.reuse, R178, R144 ;  /* 0x000000b2a090723c */ /* 0x040fe20000001890 */
[----:B------:R-:W1:Y:S02]  /*a3f0*/  LDSM.16.MT88.4 R176, [R225+0x10800] ;  /* 0x01080000e1b0783b */ /* 0x000e640000004200 */
[C---:B------:R-:W-:Y:S02]  /*a400*/  FMUL.FTZ R18, R0.reuse, R154 ;  /* 0x0000009a00127220 */ /* 0x040fe40000410000 */
[----:B------:R-:W-:Y:S01]  /*a410*/  FMUL.FTZ R19, R0, R155 ;  /* 0x0000009b00137220 */ /* 0x000fe20000410000 */
[----:B------:R-:W5:Y:S01]  /*a420*/  MUFU.EX2 R204, R204 ;  /* 0x000000cc00cc7308 */ /* 0x000f620000000800 */
[C---:B------:R-:W-:Y:S02]  /*a430*/  FMUL.FTZ R148, R2.reuse, R148 ;  /* 0x0000009402947220 */ /* 0x040fe40000410000 */
[----:B------:R-:W-:Y:S03]  /*a440*/  FMUL.FTZ R149, R2, R149 ;  /* 0x0000009502957220 */ /* 0x000fe60000410000 */
[C---:B----4-:R-:W-:Y:S03]  /*a450*/  HMMA.16816.F32 R16, R160.reuse, R156, R16 ;  /* 0x0000009ca010723c */ /* 0x050fe60000001810 */
[----:B------:R-:W-:Y:S01]  /*a460*/  FMUL.FTZ R150, R0, R150 ;  /* 0x0000009600967220 */ /* 0x000fe20000410000 */
[----:B---3--:R-:W-:Y:S01]  /*a470*/  F2FP.PACK_AB R154, R202, R201 ;  /* 0x000000c9ca9a723e */ /* 0x008fe200000000ff */
[----:B------:R-:W-:Y:S02]  /*a480*/  FMUL.FTZ R151, R0, R151 ;  /* 0x0000009700977220 */ /* 0x000fe40000410000 */
[----:B------:R-:W-:Y:S02]  /*a490*/  FFMA.FTZ R166, R2, R251, R166 ;  /* 0x000000fb02a67223 */ /* 0x000fe400000100a6 */
[----:B------:R-:W-:Y:S03]  /*a4a0*/  FFMA.FTZ R6, R0, R249, R6 ;  /* 0x000000f900067223 */ /* 0x000fe60000010006 */
[----:B------:R-:W-:Y:S01]  /*a4b0*/  HMMA.16816.F32 R148, R160, R158, R148 ;  /* 0x0000009ea094723c */ /* 0x000fe20000001894 */
[----:B------:R-:W3:Y:S02]  /*a4c0*/  LDSM.16.MT88.4 R156, [R224+0x10800] ;  /* 0x01080000e09c783b */ /* 0x000ee40000004200 */
[----:B------:R-:W-:Y:S01]  /*a4d0*/  MOV R0, R3 ;  /* 0x0000000300007202 */ /* 0x000fe20000000f00 */
[----:B------:R-:W-:Y:S01]  /*a4e0*/  FADD.FTZ R166, R5, R166 ;  /* 0x000000a605a67221 */ /* 0x000fe20000010000 */
[----:B-----5:R-:W-:Y:S01]  /*a4f0*/  F2FP.PACK_AB R155, R204, R203 ;  /* 0x000000cbcc9b723e */ /* 0x020fe200000000ff */
[----:B------:R-:W-:Y:S03]  /*a500*/  FADD.FTZ R6, R7, R6 ;  /* 0x0000000607067221 */ /* 0x000fe60000010000 */
[----:B------:R-:W4:Y:S03]  /*a510*/  LDSM.16.MT88.4 R160, [R228+0x12800] ;  /* 0x01280000e4a0783b */ /* 0x000f260000004200 */
[----:B------:R-:W-:Y:S01]  /*a520*/  FADD.FTZ R167, R167, R166 ;  /* 0x000000a6a7a77221 */ /* 0x000fe20000010000 */
[C---:B------:R-:W-:Y:S05]  /*a530*/  HMMA.16816.F32 R8, R152.reuse, R168, R8 ;  /* 0x000000a89808723c */ /* 0x040fea0000001808 */
[----:B------:R-:W-:Y:S02]  /*a540*/  FADD.FTZ R193, R193, R6 ;  /* 0x00000006c1c17221 */ /* 0x000fe40000010000 */
[----:B------:R-:W-:Y:S01]  /*a550*/  FADD.FTZ R192, R192, R167 ;  /* 0x000000a7c0c07221 */ /* 0x000fe20000010000 */
[C---:B------:R-:W-:Y:S01]  /*a560*/  HMMA.16816.F32 R36, R152.reuse, R170, R36 ;  /* 0x000000aa9824723c */ /* 0x040fe20000001824 */
[----:B------:R-:W5:Y:S03]  /*a570*/  LDSM.16.MT88.4 R168, [R224+0x12800] ;  /* 0x01280000e0a8783b */ /* 0x000f660000004200 */
[----:B------:R-:W-:Y:S02]  /*a580*/  FADD.FTZ R194, R194, R193 ;  /* 0x000000c1c2c27221 */ /* 0x000fe40000010000 */
[----:B------:R-:W-:Y:S02]  /*a590*/  FADD.FTZ R197, R197, R192 ;  /* 0x000000c0c5c57221 */ /* 0x000fe40000010000 */
[C---:B--2---:R-:W-:Y:S04]  /*a5a0*/  HMMA.16816.F32 R40, R152.reuse, R172, R40 ;  /* 0x000000ac9828723c */ /* 0x044fe80000001828 */
[----:B------:R-:W-:Y:S02]  /*a5b0*/  FADD.FTZ R199, R199, R194 ;  /* 0x000000c2c7c77221 */ /* 0x000fe40000010000 */
[----:B------:R-:W-:Y:S02]  /*a5c0*/  FADD.FTZ R198, R198, R197 ;  /* 0x000000c5c6c67221 */ /* 0x000fe40000010000 */
[C---:B------:R-:W-:Y:S01]  /*a5d0*/  HMMA.16816.F32 R44, R152.reuse, R174, R44 ;  /* 0x000000ae982c723c */ /* 0x040fe2000000182c */
[----:B------:R-:W2:Y:S03]  /*a5e0*/  LDSM.16.MT88.4 R172, [R228+0x14800] ;  /* 0x01480000e4ac783b */ /* 0x000ea60000004200 */
[----:B------:R-:W-:Y:S02]  /*a5f0*/  FADD.FTZ R200, R200, R199 ;  /* 0x000000c7c8c87221 */ /* 0x000fe40000010000 */
[----:B------:R-:W-:Y:S02]  /*a600*/  FADD.FTZ R5, R201, R198 ;  /* 0x000000c6c9057221 */ /* 0x000fe40000010000 */
[C---:B-1----:R-:W-:Y:S04]  /*a610*/  HMMA.16816.F32 R48, R152.reuse, R176, R48 ;  /* 0x000000b09830723c */ /* 0x042fe80000001830 */
[----:B------:R-:W-:Y:S02]  /*a620*/  FADD.FTZ R7, R203, R200 ;  /* 0x000000c8cb077221 */ /* 0x000fe40000010000 */
[----:B------:R-:W-:Y:S02]  /*a630*/  FADD.FTZ R5, R202, R5 ;  /* 0x00000005ca057221 */ /* 0x000fe40000010000 */
[C---:B------:R-:W-:Y:S01]  /*a640*/  HMMA.16816.F32 R52, R152.reuse, R178, R52 ;  /* 0x000000b29834723c */ /* 0x040fe20000001834 */
[----:B------:R-:W-:Y:S03]  /*a650*/  LDSM.16.MT88.4 R176, [R224+0x15800] ;  /* 0x01580000e0b0783b */ /* 0x000fe60000004200 */
[----:B------:R-:W-:Y:S04]  /*a660*/  FADD.FTZ R7, R204, R7 ;  /* 0x00000007cc077221 */ /* 0x000fe80000010000 */
[C---:B---3--:R-:W-:Y:S08]  /*a670*/  HMMA.16816.F32 R56, R152.reuse, R156, R56 ;  /* 0x0000009c9838723c */ /* 0x048ff00000001838 */
[C---:B------:R-:W-:Y:S01]  /*a680*/  HMMA.16816.F32 R60, R152.reuse, R158, R60 ;  /* 0x0000009e983c723c */ /* 0x040fe2000000183c */
[----:B------:R-:W1:Y:S07]  /*a690*/  LDSM.16.MT88.4 R156, [R225+0x14800] ;  /* 0x01480000e19c783b */ /* 0x000e6e0000004200 */
[C---:B----4-:R-:W-:Y:S08]  /*a6a0*/  HMMA.16816.F32 R64, R152.reuse, R160, R64 ;  /* 0x000000a09840723c */ /* 0x050ff00000001840 */
[C---:B------:R-:W-:Y:S01]  /*a6b0*/  HMMA.16816.F32 R68, R152.reuse, R162, R68 ;  /* 0x000000a29844723c */ /* 0x040fe20000001844 */
[----:B------:R-:W3:Y:S07]  /*a6c0*/  LDSM.16.MT88.4 R160, [R224+0x14800] ;  /* 0x01480000e0a0783b */ /* 0x000eee0000004200 */
[C---:B------:R-:W-:Y:S07]  /*a6d0*/  HMMA.16816.F32 R72, R152.reuse, R180, R72 ;  /* 0x000000b49848723c */ /* 0x040fee0000001848 */
[--C-:B------:R-:W-:Y:S01]  /*a6e0*/  FFMA.FTZ R180, R20, c[0x0][0x23c], -R196.reuse ;  /* 0x00008f0014b47a23 */ /* 0x100fe200000108c4 */
[C---:B------:R-:W-:Y:S04]  /*a6f0*/  HMMA.16816.F32 R76, R152.reuse, R182, R76 ;  /* 0x000000b6984c723c */ /* 0x040fe8000000184c */
[--C-:B------:R-:W-:Y:S01]  /*a700*/  FFMA.FTZ R181, R21, c[0x0][0x23c], -R196.reuse ;  /* 0x00008f0015b57a23 */ /* 0x100fe200000108c4 */
[----:B------:R-:W-:Y:S02]  /*a710*/  MUFU.EX2 R180, R180 ;  /* 0x000000b400b47308 */ /* 0x000fe40000000800 */
[--C-:B------:R-:W-:Y:S01]  /*a720*/  FFMA.FTZ R182, R22, c[0x0][0x23c], -R195.reuse ;  /* 0x00008f0016b67a23 */ /* 0x100fe200000108c3 */
[C---:B------:R-:W-:Y:S04]  /*a730*/  HMMA.16816.F32 R80, R152.reuse, R184, R80 ;  /* 0x000000b89850723c */ /* 0x040fe80000001850 */
[--C-:B------:R-:W-:Y:S02]  /*a740*/  FFMA.FTZ R183, R23, c[0x0][0x23c], -R195.reuse ;  /* 0x00008f0017b77a23 */ /* 0x100fe400000108c3 */
[----:B------:R-:W-:Y:S01]  /*a750*/  LDSM.16.MT88.4 R20, [R225+0x16800] ;  /* 0x01680000e114783b */ /* 0x000fe20000004200 */
[--C-:B------:R-:W-:Y:S01]  /*a760*/  FFMA.FTZ R184, R24, c[0x0][0x23c], -R196.reuse ;  /* 0x00008f0018b87a23 */ /* 0x100fe200000108c4 */
[C---:B------:R-:W-:Y:S01]  /*a770*/  HMMA.16816.F32 R84, R152.reuse, R186, R84 ;  /* 0x000000ba9854723c */ /* 0x040fe20000001854 */
[----:B------:R-:W4:Y:S03]  /*a780*/  MUFU.EX2 R181, R181 ;  /* 0x000000b500b57308 */ /* 0x000f260000000800 */
[--C-:B------:R-:W-:Y:S03]  /*a790*/  FFMA.FTZ R185, R25, c[0x0][0x23c], -R196.reuse ;  /* 0x00008f0019b97a23 */ /* 0x100fe600000108c4 */
[--C-:B------:R-:W-:Y:S01]  /*a7a0*/  FFMA.FTZ R186, R26, c[0x0][0x23c], -R195.reuse ;  /* 0x00008f001aba7a23 */ /* 0x100fe200000108c3 */
[C---:B-----5:R-:W-:Y:S03]  /*a7b0*/  HMMA.16816.F32 R88, R152.reuse, R168, R88 ;  /* 0x000000a89858723c */ /* 0x060fe60000001858 */
[----:B------:R-:W-:Y:S01]  /*a7c0*/  MUFU.EX2 R182, R182 ;  /* 0x000000b600b67308 */ /* 0x000fe20000000800 */
[--C-:B------:R-:W-:Y:S02]  /*a7d0*/  FFMA.FTZ R187, R27, c[0x0][0x23c], -R195.reuse ;  /* 0x00008f001bbb7a23 */ /* 0x100fe400000108c3 */
[----:B------:R-:W-:Y:S02]  /*a7e0*/  LDSM.16.MT88.4 R24, [R226+0x11000] ;  /* 0x01100000e218783b */ /* 0x000fe40000004200 */
[C---:B------:R-:W-:Y:S05]  /*a7f0*/  HMMA.16816.F32 R92, R152.reuse, R170, R92 ;  /* 0x000000aa985c723c */ /* 0x040fea000000185c */
[----:B------:R-:W5:Y:S01]  /*a800*/  MUFU.EX2 R183, R183 ;  /* 0x000000b700b77308 */ /* 0x000f620000000800 */
[----:B------:R-:W3:Y:S02]  /*a810*/  LDSM.16.MT88.4 R168, [R228+0x16800] ;  /* 0x01680000e4a8783b */ /* 0x000ee40000004200 */
[C---:B--2---:R-:W-:Y:S07]  /*a820*/  HMMA.16816.F32 R96, R152.reuse, R172, R96 ;  /* 0x000000ac9860723c */ /* 0x044fee0000001860 */
[----:B------:R-:W-:Y:S01]  /*a830*/  MUFU.EX2 R184, R184 ;  /* 0x000000b800b87308 */ /* 0x000fe20000000800 */
[C---:B------:R-:W-:Y:S01]  /*a840*/  HMMA.16816.F32 R100, R152.reuse, R174, R100 ;  /* 0x000000ae9864723c */ /* 0x040fe20000001864 */
[----:B------:R-:W2:Y:S07]  /*a850*/  LDSM.16.MT88.4 R172, [R226+0x16800] ;  /* 0x01680000e2ac783b */ /* 0x000eae0000004200 */
[C---:B------:R-:W-:Y:S01]  /*a860*/  HMMA.16816.F32 R104, R152.reuse, R188, R104 ;  /* 0x000000bc9868723c */ /* 0x040fe20000001868 */
[----:B------:R-:W2:Y:S06]  /*a870*/  MUFU.EX2 R185, R185 ;  /* 0x000000b900b97308 */ /* 0x000eac0000000800 */
[--C-:B------:R-:W-:Y:S01]  /*a880*/  FFMA.FTZ R188, R28, c[0x0][0x23c], -R196.reuse ;  /* 0x00008f001cbc7a23 */ /* 0x100fe200000108c4 */
[C---:B------:R-:W-:Y:S03]  /*a890*/  HMMA.16816.F32 R108, R152.reuse, R190, R108 ;  /* 0x000000be986c723c */ /* 0x040fe6000000186c */
[----:B------:R-:W-:Y:S01]  /*a8a0*/  MUFU.EX2 R186, R186 ;  /* 0x000000ba00ba7308 */ /* 0x000fe20000000800 */
[--C-:B------:R-:W-:Y:S02]  /*a8b0*/  FFMA.FTZ R189, R29, c[0x0][0x23c], -R196.reuse ;  /* 0x00008f001dbd7a23 */ /* 0x100fe400000108c4 */
[----:B------:R-:W-:Y:S02]  /*a8c0*/  FFMA.FTZ R196, R33, c[0x0][0x23c], -R196 ;  /* 0x00008f0021c47a23 */ /* 0x000fe400000108c4 */
[C---:B-1----:R-:W-:Y:S04]  /*a8d0*/  HMMA.16816.F32 R112, R152.reuse, R156, R112 ;  /* 0x0000009c9870723c */ /* 0x042fe80000001870 */
[--C-:B------:R-:W-:Y:S01]  /*a8e0*/  FFMA.FTZ R190, R30, c[0x0][0x23c], -R195.reuse ;  /* 0x00008f001ebe7a23 */ /* 0x100fe200000108c3 */
[----:B------:R-:W1:Y:S01]  /*a8f0*/  MUFU.EX2 R187, R187 ;  /* 0x000000bb00bb7308 */ /* 0x000e620000000800 */
[--C-:B------:R-:W-:Y:S02]  /*a900*/  FFMA.FTZ R191, R31, c[0x0][0x23c], -R195.reuse ;  /* 0x00008f001fbf7a23 */ /* 0x100fe400000108c3 */
[C---:B------:R-:W-:Y:S01]  /*a910*/  HMMA.16816.F32 R116, R152.reuse, R158, R116 ;  /* 0x0000009e9874723c */ /* 0x040fe20000001874 */
[----:B------:R-:W1:Y:S03]  /*a920*/  LDSM.16.MT88.4 R156, [R224+0x16800] ;  /* 0x01680000e09c783b */ /* 0x000e660000004200 */
[----:B------:R-:W-:Y:S03]  /*a930*/  FFMA.FTZ R195, R35, c[0x0][0x23c], -R195 ;  /* 0x00008f0023c37a23 */ /* 0x000fe600000108c3 */
[----:B------:R-:W-:Y:S01]  /*a940*/  MUFU.EX2 R188, R188 ;  /* 0x000000bc00bc7308 */ /* 0x000fe20000000800 */
[C---:B---3--:R-:W-:Y:S01]  /*a950*/  HMMA.16816.F32 R120, R152.reuse, R160, R120 ;  /* 0x000000a09878723c */ /* 0x048fe20000001878 */
[----:B------:R-:W-:Y:S07]  /*a960*/  LDSM.16.MT88.4 R28, [R225+0x17000] ;  /* 0x01700000e11c783b */ /* 0x000fee0000004200 */
[C---:B------:R-:W-:Y:S01]  /*a970*/  HMMA.16816.F32 R124, R152.reuse, R162, R124 ;  /* 0x000000a2987c723c */ /* 0x040fe2000000187c */
[----:B------:R-:W3:Y:S01]  /*a980*/  LDSM.16.MT88.4 R160, [R228+0x11000] ;  /* 0x01100000e4a0783b */ /* 0x000ee20000004200 */
[----:B------:R-:W1:Y:S06]  /*a990*/  MUFU.EX2 R189, R189 ;  /* 0x000000bd00bd7308 */ /* 0x000e6c0000000800 */
[C---:B------:R-:W-:Y:S01]  /*a9a0*/  HMMA.16816.F32 R128, R152.reuse, R168, R128 ;  /* 0x000000a89880723c */ /* 0x040fe20000001880 */
[----:B------:R-:W-:Y:S03]  /*a9b0*/  LDSM.16.MT88.4 R32, [R226+0x11800] ;  /* 0x01180000e220783b */ /* 0x000fe60000004200 */
[----:B------:R-:W-:Y:S04]  /*a9c0*/  MUFU.EX2 R190, R190 ;  /* 0x000000be00be7308 */ /* 0x000fe80000000800 */
[C---:B------:R-:W-:Y:S01]  /*a9d0*/  HMMA.16816.F32 R132, R152.reuse, R170, R132 ;  /* 0x000000aa9884723c */ /* 0x040fe20000001884 */
[----:B------:R-:W3:Y:S05]  /*a9e0*/  LDSM.16.MT88.4 R168, [R225+0x11000] ;  /* 0x01100000e1a8783b */ /* 0x000eea0000004200 */
[----:B------:R-:W1:Y:S02]  /*a9f0*/  MUFU.EX2 R191, R191 ;  /* 0x000000bf00bf7308 */ /* 0x000e640000000800 */
[C---:B--2---:R-:W-:Y:S08]  /*aa00*/  HMMA.16816.F32 R136, R152.reuse, R172, R136 ;  /* 0x000000ac9888723c */ /* 0x044ff00000001888 */
[C---:B------:R-:W-:Y:S01]  /*aa10*/  HMMA.16816.F32 R12, R152.reuse, R174, R12 ;  /* 0x000000ae980c723c */ /* 0x040fe2000000180c */
[----:B------:R-:W2:Y:S01]  /*aa20*/  LDSM.16.MT88.4 R172, [R224+0x11000] ;  /* 0x01100000e0ac783b */ /* 0x000ea20000004200 */
[----:B------:R-:W2:Y:S06]  /*aa30*/  MUFU.EX2 R196, R196 ;  /* 0x000000c400c47308 */ /* 0x000eac0000000800 */
[C---:B------:R-:W-:Y:S04]  /*aa40*/  HMMA.16816.F32 R140, R152.reuse, R20, R140 ;  /* 0x00000014988c723c */ /* 0x040fe8000000188c */
[----:B------:R-:W2:Y:S03]  /*aa50*/  MUFU.EX2 R195, R195 ;  /* 0x000000c300c37308 */ /* 0x000ea60000000800 */
[----:B----4-:R-:W-:Y:S01]  /*aa60*/  F2FP.PACK_AB R20, R181, R180 ;  /* 0x000000b4b514723e */ /* 0x010fe200000000ff */
[C---:B------:R-:W-:Y:S04]  /*aa70*/  HMMA.16816.F32 R144, R152.reuse, R22, R144 ;  /* 0x000000169890723c */ /* 0x040fe80000001890 */
[----:B-----5:R-:W-:Y:S01]  /*aa80*/  F2FP.PACK_AB R21, R183, R182 ;  /* 0x000000b6b715723e */ /* 0x020fe200000000ff */
[----:B------:R-:W-:Y:S02]  /*aa90*/  FADD.FTZ R180, R180, R5 ;  /* 0x00000005b4b47221 */ /* 0x000fe40000010000 */
[----:B------:R-:W-:Y:S01]  /*aaa0*/  F2FP.PACK_AB R22, R185, R184 ;  /* 0x000000b8b916723e */ /* 0x000fe200000000ff */
[C---:B-1----:R-:W-:Y:S04]  /*aab0*/  HMMA.16816.F32 R16, R152.reuse, R156, R16 ;  /* 0x0000009c9810723c */ /* 0x042fe80000001810 */
[----:B------:R-:W-:Y:S01]  /*aac0*/  F2FP.PACK_AB R23, R187, R186 ;  /* 0x000000babb17723e */ /* 0x000fe200000000ff */
[----:B------:R-:W-:Y:S02]  /*aad0*/  FADD.FTZ R182, R182, R7 ;  /* 0x00000007b6b67221 */ /* 0x000fe40000010000 */
[----:B------:R-:W-:Y:S01]  /*aae0*/  FADD.FTZ R181, R181, R180 ;  /* 0x000000b4b5b57221 */ /* 0x000fe20000010000 */
[----:B------:R-:W-:Y:S01]  /*aaf0*/  HMMA.16816.F32 R148, R152, R158, R148 ;  /* 0x0000009e9894723c */ /* 0x000fe20000001894 */
[----:B------:R-:W1:Y:S03]  /*ab00*/  LDSM.16.MT88.4 R152, [R228+0x13000] ;  /* 0x01300000e498783b */ /* 0x000e660000004200 */
[----:B------:R-:W-:Y:S02]  /*ab10*/  FADD.FTZ R183, R183, R182 ;  /* 0x000000b6b7b77221 */ /* 0x000fe40000010000 */
[----:B------:R-:W-:Y:S02]  /*ab20*/  FADD.FTZ R184, R184, R181 ;  /* 0x000000b5b8b87221 */ /* 0x000fe40000010000 */
[C---:B---3--:R-:W-:Y:S01]  /*ab30*/  HMMA.16816.F32 R8, R20.reuse, R160, R8 ;  /* 0x000000a01408723c */ /* 0x048fe20000001808 */
[----:B------:R-:W3:Y:S04]  /*ab40*/  LDSM.16.MT88.4 R156, [R226+0x13000] ;  /* 0x01300000e29c783b */ /* 0x000ee80000004200 */
[----:B------:R-:W-:Y:S02]  /*ab50*/  FADD.FTZ R186, R186, R183 ;  /* 0x000000b7baba7221 */ /* 0x000fe40000010000 */
[----:B------:R-:W-:Y:S01]  /*ab60*/  FADD.FTZ R185, R185, R184 ;  /* 0x000000b8b9b97221 */ /* 0x000fe20000010000 */
[C---:B------:R-:W-:Y:S01]  /*ab70*/  HMMA.16816.F32 R36, R20.reuse, R162, R36 ;  /* 0x000000a21424723c */ /* 0x040fe20000001824 */
[----:B------:R-:W4:Y:S03]  /*ab80*/  LDSM.16.MT88.4 R160, [R225+0x13000] ;  /* 0x01300000e1a0783b */ /* 0x000f260000004200 */
[----:B------:R-:W-:Y:S04]  /*ab90*/  FADD.FTZ R187, R187, R186 ;  /* 0x000000babbbb7221 */ /* 0x000fe80000010000 */
[C---:B------:R-:W-:Y:S08]  /*aba0*/  HMMA.16816.F32 R40, R20.reuse, R24, R40 ;  /* 0x000000181428723c */ /* 0x040ff00000001828 */
[C---:B------:R-:W-:Y:S01]  /*abb0*/  HMMA.16816.F32 R44, R20.reuse, R26, R44 ;  /* 0x0000001a142c723c */ /* 0x040fe2000000182c */
[----:B------:R-:W5:Y:S07]  /*abc0*/  LDSM.16.MT88.4 R24, [R224+0x13000] ;  /* 0x01300000e018783b */ /* 0x000f6e0000004200 */
[C---:B------:R-:W-:Y:S08]  /*abd0*/  HMMA.16816.F32 R48, R20.reuse, R168, R48 ;  /* 0x000000a81430723c */ /* 0x040ff00000001830 */
[C---:B------:R-:W-:Y:S01]  /*abe0*/  HMMA.16816.F32 R52, R20.reuse, R170, R52 ;  /* 0x000000aa1434723c */ /* 0x040fe20000001834 */
[----:B------:R-:W4:Y:S07]  /*abf0*/  LDSM.16.MT88.4 R168, [R228+0x15000] ;  /* 0x01500000e4a8783b */ /* 0x000f2e0000004200 */
[C---:B--2---:R-:W-:Y:S08]  /*ac00*/  HMMA.16816.F32 R56, R20.reuse, R172, R56 ;  /* 0x000000ac1438723c */ /* 0x044ff00000001838 */
[C---:B------:R-:W-:Y:S01]  /*ac10*/  HMMA.16816.F32 R60, R20.reuse, R174, R60 ;  /* 0x000000ae143c723c */ /* 0x040fe2000000183c */
[----:B------:R-:W2:Y:S07]  /*ac20*/  LDSM.16.MT88.4 R172, [R226+0x15000] ;  /* 0x01500000e2ac783b */ /* 0x000eae0000004200 */
[C---:B-1----:R-:W-:Y:S08]  /*ac30*/  HMMA.16816.F32 R64, R20.reuse, R152, R64 ;  /* 0x000000981440723c */ /* 0x042ff00000001840 */
[C---:B------:R-:W-:Y:S01]  /*ac40*/  HMMA.16816.F32 R68, R20.reuse, R154, R68 ;  /* 0x0000009a1444723c */ /* 0x040fe20000001844 */
[----:B------:R-:W1:Y:S07]  /*ac50*/  LDSM.16.MT88.4 R152, [R225+0x15000] ;  /* 0x01500000e198783b */ /* 0x000e6e0000004200 */
[C---:B---3--:R-:W-:Y:S08]  /*ac60*/  HMMA.16816.F32 R72, R20.reuse, R156, R72 ;  /* 0x0000009c1448723c */ /* 0x048ff00000001848 */
[C---:B------:R-:W-:Y:S01]  /*ac70*/  HMMA.16816.F32 R76, R20.reuse, R158, R76 ;  /* 0x0000009e144c723c */ /* 0x040fe2000000184c */
[----:B------:R-:W3:Y:S07]  /*ac80*/  LDSM.16.MT88.4 R156, [R224+0x15000] ;  /* 0x01500000e09c783b */ /* 0x000eee0000004200 */
[C---:B----4-:R-:W-:Y:S08]  /*ac90*/  HMMA.16816.F32 R80, R20.reuse, R160, R80 ;  /* 0x000000a01450723c */ /* 0x050ff00000001850 */
[C---:B------:R-:W-:Y:S01]  /*aca0*/  HMMA.16816.F32 R84, R20.reuse, R162, R84 ;  /* 0x000000a21454723c */ /* 0x040fe20000001854 */
[----:B------:R-:W-:Y:S07]  /*acb0*/  LDSM.16.MT88.4 R160, [R226+0x17000] ;  /* 0x01700000e2a0783b */ /* 0x000fee0000004200 */
[C---:B-----5:R-:W-:Y:S08]  /*acc0*/  HMMA.16816.F32 R88, R20.reuse, R24, R88 ;  /* 0x000000181458723c */ /* 0x060ff00000001858 */
[C---:B------:R-:W-:Y:S01]  /*acd0*/  HMMA.16816.F32 R92, R20.reuse, R26, R92 ;  /* 0x0000001a145c723c */ /* 0x040fe2000000185c */
[----:B------:R-:W4:Y:S07]  /*ace0*/  LDSM.16.MT88.4 R24, [R228+0x17000] ;  /* 0x01700000e418783b */ /* 0x000f2e0000004200 */
[C---:B------:R-:W-:Y:S08]  /*acf0*/  HMMA.16816.F32 R96, R20.reuse, R168, R96 ;  /* 0x000000a81460723c */ /* 0x040ff00000001860 */
[C---:B------:R-:W-:Y:S01]  /*ad00*/  HMMA.16816.F32 R100, R20.reuse, R170, R100 ;  /* 0x000000aa1464723c */ /* 0x040fe20000001864 */
[----:B------:R-:W-:Y:S07]  /*ad10*/  LDSM.16.MT88.4 R168, [R228+0x15800] ;  /* 0x01580000e4a8783b */ /* 0x000fee0000004200 */
[C---:B--2---:R-:W-:Y:S08]  /*ad20*/  HMMA.16816.F32 R104, R20.reuse, R172, R104 ;  /* 0x000000ac1468723c */ /* 0x044ff00000001868 */
[C---:B------:R-:W-:Y:S01]  /*ad30*/  HMMA.16816.F32 R108, R20.reuse, R174, R108 ;  /* 0x000000ae146c723c */ /* 0x040fe2000000186c */
[----:B------:R-:W-:Y:S07]  /*ad40*/  LDSM.16.MT88.4 R172, [R225+0x15800] ;  /* 0x01580000e1ac783b */ /* 0x000fee0000004200 */
[C---:B-1----:R-:W-:Y:S08]  /*ad50*/  HMMA.16816.F32 R112, R20.reuse, R152, R112 ;  /* 0x000000981470723c */ /* 0x042ff00000001870 */
[C---:B------:R-:W-:Y:S01]  /*ad60*/  HMMA.16816.F32 R116, R20.reuse, R154, R116 ;  /* 0x0000009a1474723c */ /* 0x040fe20000001874 */
[----:B------:R-:W1:Y:S07]  /*ad70*/  LDSM.16.MT88.4 R152, [R224+0x17000] ;  /* 0x01700000e098783b */ /* 0x000e6e0000004200 */
[C---:B---3--:R-:W-:Y:S08]  /*ad80*/  HMMA.16816.F32 R120, R20.reuse, R156, R120 ;  /* 0x0000009c1478723c */ /* 0x048ff00000001878 */
[C---:B------:R-:W-:Y:S01]  /*ad90*/  HMMA.16816.F32 R124, R20.reuse, R158, R124 ;  /* 0x0000009e147c723c */ /* 0x040fe2000000187c */
[----:B------:R-:W-:Y:S07]  /*ada0*/  LDSM.16.MT88.4 R156, [R225+0x11800] ;  /* 0x01180000e19c783b */ /* 0x000fee0000004200 */
[C---:B----4-:R-:W-:Y:S08]  /*adb0*/  HMMA.16816.F32 R128, R20.reuse, R24, R128 ;  /* 0x000000181480723c */ /* 0x050ff00000001880 */
[C---:B------:R-:W-:Y:S01]  /*adc0*/  HMMA.16816.F32 R132, R20.reuse, R26, R132 ;  /* 0x0000001a1484723c */ /* 0x040fe20000001884 */
[----:B------:R-:W2:Y:S07]  /*add0*/  LDSM.16.MT88.4 R24, [R228+0x11800] ;  /* 0x01180000e418783b */ /* 0x000eae0000004200 */
[C---:B------:R-:W-:Y:S08]  /*ade0*/  HMMA.16816.F32 R136, R20.reuse, R160, R136 ;  /* 0x000000a01488723c */ /* 0x040ff00000001888 */
[C---:B------:R-:W-:Y:S08]  /*adf0*/  HMMA.16816.F32 R12, R20.reuse, R162, R12 ;  /* 0x000000a2140c723c */ /* 0x040ff0000000180c */
[C---:B------:R-:W-:Y:S08]  /*ae00*/  HMMA.16816.F32 R140, R20.reuse, R28, R140 ;  /* 0x0000001c148c723c */ /* 0x040ff0000000188c */
[C---:B------:R-:W-:Y:S01]  /*ae10*/  HMMA.16816.F32 R144, R20.reuse, R30, R144 ;  /* 0x0000001e1490723c */ /* 0x040fe20000001890 */
[----:B------:R-:W3:Y:S07]  /*ae20*/  LDSM.16.MT88.4 R28, [R224+0x11800] ;  /* 0x01180000e01c783b */ /* 0x000eee0000004200 */
[C---:B-1----:R-:W-:Y:S08]  /*ae30*/  HMMA.16816.F32 R16, R20.reuse, R152, R16 ;  /* 0x000000981410723c */ /* 0x042ff00000001810 */
[----:B------:R-:W-:Y:S01]  /*ae40*/  HMMA.16816.F32 R148, R20, R154, R148 ;  /* 0x0000009a1494723c */ /* 0x000fe20000001894 */
[----:B------:R-:W-:Y:S06]  /*ae50*/  LDSM.16.MT88.4 R152, [R224+0x13800] ;  /* 0x01380000e098783b */ /* 0x000fec0000004200 */
[----:B------:R-:W-:Y:S01]  /*ae60*/  F2FP.PACK_AB R20, R189, R188 ;  /* 0x000000bcbd14723e */ /* 0x000fe200000000ff */
[----:B------:R-:W-:Y:S01]  /*ae70*/  FADD.FTZ R188, R188, R185 ;  /* 0x000000b9bcbc7221 */ /* 0x000fe20000010000 */
[----:B------:R-:W-:Y:S03]  /*ae80*/  F2FP.PACK_AB R21, R191, R190 ;  /* 0x000000bebf15723e */ /* 0x000fe600000000ff */
[----:B------:R-:W-:Y:S01]  /*ae90*/  F2FP.PACK_AB R22, R196, R205 ;  /* 0x000000cdc416723e */ /* 0x000fe200000000ff */
[----:B------:R-:W-:Y:S01]  /*aea0*/  FADD.FTZ R190, R190, R187 ;  /* 0x000000bbbebe7221 */ /* 0x000fe20000010000 */
[----:B------:R-:W-:Y:S01]  /*aeb0*/  F2FP.PACK_AB R23, R195, R206 ;  /* 0x000000cec317723e */ /* 0x000fe200000000ff */
[----:B------:R-:W-:Y:S02]  /*aec0*/  FADD.FTZ R188, R189, R188 ;  /* 0x000000bcbdbc7221 */ /* 0x000fe40000010000 */
[----:B------:R-:W-:Y:S02]  /*aed0*/  FADD.FTZ R191, R191, R190 ;  /* 0x000000bebfbf7221 */ /* 0x000fe40000010000 */
[----:B------:R-:W-:Y:S02]  /*aee0*/  FADD.FTZ R205, R205, R188 ;  /* 0x000000bccdcd7221 */ /* 0x000fe40000010000 */
[C---:B--2---:R-:W-:Y:S01]  /*aef0*/  HMMA.16816.F32 R160, R20.reuse, R24, R8 ;  /* 0x0000001814a0723c */ /* 0x044fe20000001808 */
[----:B------:R-:W1:Y:S02]  /*af00*/  LDSM.16.MT88.4 R8, [R228+0x13800] ;  /* 0x01380000e408783b */ /* 0x000e640000004200 */
[----:B------:R-:W-:Y:S02]  /*af10*/  FADD.FTZ R206, R206, R191 ;  /* 0x000000bfcece7221 */ /* 0x000fe40000010000 */
[----:B------:R-:W-:Y:S02]  /*af20*/  FADD.FTZ R251, R196, R205 ;  /* 0x000000cdc4fb7221 */ /* 0x000fe40000010000 */
[----:B------:R-:W-:Y:S01]  /*af30*/  FADD.FTZ R249, R195, R206 ;  /* 0x000000cec3f97221 */ /* 0x000fe20000010000 */
[C---:B------:R-:W-:Y:S01]  /*af40*/  HMMA.16816.F32 R36, R20.reuse, R26, R36 ;  /* 0x0000001a1424723c */ /* 0x040fe20000001824 */
[----:B------:R-:W2:Y:S07]  /*af50*/  LDSM.16.MT88.4 R24, [R226+0x13800] ;  /* 0x01380000e218783b */ /* 0x000eae0000004200 */
[C---:B------:R-:W-:Y:S08]  /*af60*/  HMMA.16816.F32 R40, R20.reuse, R32, R40 ;  /* 0x000000201428723c */ /* 0x040ff00000001828 */
[C---:B------:R-:W-:Y:S01]  /*af70*/  HMMA.16816.F32 R44, R20.reuse, R34, R44 ;  /* 0x00000022142c723c */ /* 0x040fe2000000182c */
[----:B------:R-:W4:Y:S07]  /*af80*/  LDSM.16.MT88.4 R32, [R225+0x13800] ;  /* 0x01380000e120783b */ /* 0x000f2e0000004200 */
[C---:B------:R-:W-:Y:S08]  /*af90*/  HMMA.16816.F32 R48, R20.reuse, R156, R48 ;  /* 0x0000009c1430723c */ /* 0x040ff00000001830 */
[C---:B------:R-:W-:Y:S01]  /*afa0*/  HMMA.16816.F32 R52, R20.reuse, R158, R52 ;  /* 0x0000009e1434723c */ /* 0x040fe20000001834 */
[----:B------:R-:W5:Y:S07]  /*afb0*/  LDSM.16.MT88.4 R156, [R226+0x15800] ;  /* 0x01580000e29c783b */ /* 0x000f6e0000004200 */
[C---:B---3--:R-:W-:Y:S08]  /*afc0*/  HMMA.16816.F32 R56, R20.reuse, R28, R56 ;  /* 0x0000001c1438723c */ /* 0x048ff00000001838 */
        /* <DEDUP_REMOVED lines=8> */
[C---:B----4-:R-:W-:Y:S08]  /*b050*/  HMMA.16816.F32 R80, R20.reuse, R32, R80 ;  /* 0x000000201450723c */ /* 0x050ff00000001850 */
[C---:B------:R-:W-:Y:S08]  /*b060*/  HMMA.16816.F32 R84, R20.reuse, R34, R84 ;  /* 0x000000221454723c */ /* 0x040ff00000001854 */
[C---:B------:R-:W-:Y:S08]  /*b070*/  HMMA.16816.F32 R88, R20.reuse, R152, R88 ;  /* 0x000000981458723c */ /* 0x040ff00000001858 */
[C---:B------:R-:W-:Y:S08]  /*b080*/  HMMA.16816.F32 R92, R20.reuse, R154, R92 ;  /* 0x0000009a145c723c */ /* 0x040ff0000000185c */
[C---:B------:R-:W-:Y:S08]  /*b090*/  HMMA.16816.F32 R96, R20.reuse, R168, R96 ;  /* 0x000000a81460723c */ /* 0x040ff00000001860 */
[C---:B------:R-:W-:Y:S08]  /*b0a0*/  HMMA.16816.F32 R100, R20.reuse, R170, R100 ;  /* 0x000000aa1464723c */ /* 0x040ff00000001864 */
[C---:B-----5:R-:W-:Y:S08]  /*b0b0*/  HMMA.16816.F32 R104, R20.reuse, R156, R104 ;  /* 0x0000009c1468723c */ /* 0x060ff00000001868 */
[C---:B------:R-:W-:Y:S08]  /*b0c0*/  HMMA.16816.F32 R108, R20.reuse, R158, R108 ;  /* 0x0000009e146c723c */ /* 0x040ff0000000186c */
[C---:B------:R-:W-:Y:S08]  /*b0d0*/  HMMA.16816.F32 R112, R20.reuse, R172, R112 ;  /* 0x000000ac1470723c */ /* 0x040ff00000001870 */
[C---:B------:R-:W-:Y:S08]  /*b0e0*/  HMMA.16816.F32 R116, R20.reuse, R174, R116 ;  /* 0x000000ae1474723c */ /* 0x040ff00000001874 */
[C---:B------:R-:W-:Y:S08]  /*b0f0*/  HMMA.16816.F32 R120, R20.reuse, R176, R120 ;  /* 0x000000b01478723c */ /* 0x040ff00000001878 */
[C---:B------:R-:W-:Y:S08]  /*b100*/  HMMA.16816.F32 R124, R20.reuse, R178, R124 ;  /* 0x000000b2147c723c */ /* 0x040ff0000000187c */
[C---:B---3--:R-:W-:Y:S08]  /*b110*/  HMMA.16816.F32 R128, R20.reuse, R28, R128 ;  /* 0x0000001c1480723c */ /* 0x048ff00000001880 */
[C---:B------:R-:W-:Y:S01]  /*b120*/  HMMA.16816.F32 R132, R20.reuse, R30, R132 ;  /* 0x0000001e1484723c */ /* 0x040fe20000001884 */
[----:B------:R-:W3:Y:S07]  /*b130*/  LDSM.16.MT88.4 R28, [R224+0x17800] ;  /* 0x01780000e01c783b */ /* 0x000eee0000004200 */
[C---:B-1----:R-:W-:Y:S08]  /*b140*/  HMMA.16816.F32 R136, R20.reuse, R8, R136 ;  /* 0x000000081488723c */ /* 0x042ff00000001888 */
[C---:B------:R-:W-:Y:S08]  /*b150*/  HMMA.16816.F32 R156, R20.reuse, R10, R12 ;  /* 0x0000000a149c723c */ /* 0x040ff0000000180c */
[C---:B--2---:R-:W-:Y:S08]  /*b160*/  HMMA.16816.F32 R140, R20.reuse, R24, R140 ;  /* 0x00000018148c723c */ /* 0x044ff0000000188c */
[C---:B------:R-:W-:Y:S08]  /*b170*/  HMMA.16816.F32 R144, R20.reuse, R26, R144 ;  /* 0x0000001a1490723c */ /* 0x040ff00000001890 */
[C---:B---3--:R-:W-:Y:S08]  /*b180*/  HMMA.16816.F32 R152, R20.reuse, R28, R16 ;  /* 0x0000001c1498723c */ /* 0x048ff00000001810 */
[----:B------:R-:W-:Y:S01]  /*b190*/  HMMA.16816.F32 R148, R20, R30, R148 ;  /* 0x0000001e1494723c */ /* 0x000fe20000001894 */
[----:B------:R-:W-:-:S07]  /*b1a0*/  @P0 BRA `(.L_x_10) ;  /* 0xffffd20000000947 */ /* 0x000fce000383ffff */
.L_x_9:
[----:B------:R-:W1:Y:S01]  /*b1b0*/  SHFL.BFLY PT, R2, R251, 0x2, 0x1f ;  /* 0x0c401f00fb027f89 */ /* 0x000e6200000e0000 */
[----:B------:R-:W-:Y:S01]  /*b1c0*/  MOV R4, 0x3f800000 ;  /* 0x3f80000000047802 */ /* 0x000fe20000000f00 */
[----:B------:R-:W2:Y:S01]  /*b1d0*/  S2UR UR6, SR_CTAID.Y ;  /* 0x00000000000679c3 */ /* 0x000ea20000002600 */
[----:B------:R-:W-:Y:S01]  /*b1e0*/  MOV R5, 0x3f800000 ;  /* 0x3f80000000057802 */ /* 0x000fe20000000f00 */
[----:B------:R-:W3:Y:S01]  /*b1f0*/  SHFL.BFLY PT, R0, R249, 0x2, 0x1f ;  /* 0x0c401f00f9007f89 */ /* 0x000ee200000e0000 */
[----:B------:R-:W-:Y:S01]  /*b200*/  UISETP.NE.AND UP0, UPT, UR9, -0x1, UPT ;  /* 0xffffffff0900788c */ /* 0x000fe2000bf05270 */
[----:B------:R-:W-:Y:S01]  /*b210*/  BSSY B0, `(.L_x_13) ;  /* 0x0000188000007945 */ /* 0x000fe20003800000 */
[----:B------:R-:W-:-:S02]  /*b220*/  ULDC.64 UR4, c[0x0][0x1e8] ;  /* 0x00007a0000047ab9 */ /* 0x000fc40000000a00 */
[----:B------:R-:W-:Y:S01]  /*b230*/  ULDC UR8, c[0x0][0x214] ;  /* 0x0000850000087ab9 */ /* 0x000fe20000000800 */
[----:B------:R-:W4:Y:S01]  /*b240*/  S2UR UR11, SR_CTAID.X ;  /* 0x00000000000b79c3 */ /* 0x000f220000002500 */
[----:B------:R-:W-:Y:S02]  /*b250*/  UMOV UR24, URZ ;  /* 0x0000003f00187c82 */ /* 0x000fe40008000000 */
[----:B------:R-:W-:-:S03]  /*b260*/  UMOV UR25, URZ ;  /* 0x0000003f00197c82 */ /* 0x000fc60008000000 */
[----:B------:R-:W-:Y:S02]  /*b270*/  @UP0 UIMAD.WIDE.U32 UR18, UR9, UR4, URZ ;  /* 0x00000004091202a5 */ /* 0x000fe4000f8e003f */
[----:B------:R-:W5:Y:S02]  /*b280*/  S2UR UR12, SR_CTAID.Z ;  /* 0x00000000000c79c3 */ /* 0x000f640000002700 */
[----:B------:R-:W-:-:S03]  /*b290*/  @UP0 UIMAD UR7, UR9, UR5, UR19 ;  /* 0x00000005090702a4 */ /* 0x000fc6000f8e0213 */
[----:B------:R-:W-:Y:S01]  /*b2a0*/  ULDC.64 UR4, c[0x0][0x1e0] ;  /* 0x0000780000047ab9 */ /* 0x000fe20000000a00 */
[----:B-1----:R-:W-:Y:S01]  /*b2b0*/  FADD.FTZ R9, R2, R251 ;  /* 0x000000fb02097221 */ /* 0x002fe20000010000 */
[----:B--2---:R-:W-:Y:S01]  /*b2c0*/  @!UP0 USHF.R.S32.HI UR13, URZ, 0x1f, UR6 ;  /* 0x0000001f3f0d8899 */ /* 0x004fe20008011406 */
[----:B---3--:R-:W-:-:S03]  /*b2d0*/  FADD.FTZ R7, R0, R249 ;  /* 0x000000f900077221 */ /* 0x008fc60000010000 */
[----:B------:R-:W1:Y:S01]  /*b2e0*/  SHFL.BFLY PT, R2, R9, 0x1, 0x1f ;  /* 0x0c201f0009027f89 */ /* 0x000e6200000e0000 */
[----:B------:R-:W-:Y:S02]  /*b2f0*/  @!UP0 UIMAD UR13, UR13, UR4, URZ ;  /* 0x000000040d0d82a4 */ /* 0x000fe4000f8e023f */
[----:B------:R-:W-:Y:S01]  /*b300*/  @!UP0 UIMAD.WIDE.U32 UR22, UR6, UR4, URZ ;  /* 0x00000004061682a5 */ /* 0x000fe2000f8e003f */
[----:B------:R-:W2:Y:S01]  /*b310*/  SHFL.BFLY PT, R0, R7, 0x1, 0x1f ;  /* 0x0c201f0007007f89 */ /* 0x000ea200000e0000 */
[----:B------:R-:W-:Y:S02]  /*b320*/  @!UP0 UIMAD UR13, UR6, UR5, UR13 ;  /* 0x00000005060d82a4 */ /* 0x000fe4000f8e020d */
[----:B------:R-:W-:Y:S02]  /*b330*/  ULDC.U8 UR4, c[0x0][0x329] ;  /* 0x0000ca4000047ab9 */ /* 0x000fe40000000000 */
[----:B------:R-:W-:Y:S02]  /*b340*/  UISETP.NE.AND UP1, UPT, UR4, URZ, UPT ;  /* 0x0000003f0400728c */ /* 0x000fe4000bf25270 */
[----:B------:R-:W-:-:S02]  /*b350*/  ULDC.U8 UR5, c[0x0][0x328] ;  /* 0x0000ca0000057ab9 */ /* 0x000fc40000000000 */
[----:B------:R-:W-:Y:S02]  /*b360*/  UISETP.NE.AND UP2, UPT, UR5, URZ, UPT ;  /* 0x0000003f0500728c */ /* 0x000fe4000bf45270 */
[----:B------:R-:W-:Y:S02]  /*b370*/  @!UP0 UIADD3 UR7, UR23, UR13, URZ ;  /* 0x0000000d17078290 */ /* 0x000fe4000fffe03f */
[----:B------:R-:W-:Y:S02]  /*b380*/  UISETP.NE.OR UP3, UPT, UR4, URZ, !UP2 ;  /* 0x0000003f0400728c */ /* 0x000fe4000d765670 */
[----:B------:R-:W-:Y:S02]  /*b390*/  ULDC UR5, c[0x0][0x234] ;  /* 0x00008d0000057ab9 */ /* 0x000fe40000000800 */
[----:B------:R-:W-:Y:S02]  /*b3a0*/  @UP1 ULDC UR14, c[0x0][0x210] ;  /* 0x00008400000e1ab9 */ /* 0x000fe40000000800 */
[----:B------:R-:W-:Y:S01]  /*b3b0*/  @UP1 UIMAD UR14, UR14, UR8, URZ ;  /* 0x000000080e0e12a4 */ /* 0x000fe2000f8e023f */
[----:B-1----:R-:W-:Y:S01]  /*b3c0*/  FADD.FTZ R2, R9, R2 ;  /* 0x0000000209027221 */ /* 0x002fe20000010000 */
[----:B------:R-:W-:-:S02]  /*b3d0*/  @!UP1 USEL UR14, UR8, UR5, !UP2 ;  /* 0x00000005080e9287 */ /* 0x000fc4000d000000 */
[----:B------:R-:W-:Y:S01]  /*b3e0*/  ULDC UR4, c[0x0][0x1c0] ;  /* 0x0000700000047ab9 */ /* 0x000fe20000000800 */
[----:B--2---:R-:W-:Y:S01]  /*b3f0*/  FADD.FTZ R0, R7, R0 ;  /* 0x0000000007007221 */ /* 0x004fe20000010000 */
[----:B------:R-:W-:Y:S01]  /*b400*/  FSETP.NE.FTZ.AND P4, PT, R2, RZ, PT ;  /* 0x000000ff0200720b */ /* 0x000fe20003f95000 */
[----:B------:R-:W-:Y:S02]  /*b410*/  @UP1 UMOV UR19, 0x1 ;  /* 0x0000000100131882 */ /* 0x000fe40000000000 */
[----:B------:R-:W-:Y:S01]  /*b420*/  @!UP1 UIMAD UR19, UR14, UR4, URZ ;  /* 0x000000040e1392a4 */ /* 0x000fe2000f8e023f */
[----:B------:R-:W-:Y:S01]  /*b430*/  FSETP.NE.FTZ.AND P3, PT, R0, RZ, PT ;  /* 0x000000ff0000720b */ /* 0x000fe20003f75000 */
[----:B------:R-:W-:Y:S02]  /*b440*/  @!UP3 UIMAD UR21, UR6, UR8, URZ ;  /* 0x000000080615b2a4 */ /* 0x000fe4000f8e023f */
[----:B------:R-:W-:Y:S02]  /*b450*/  @UP1 ULDC UR20, c[0x0][0x210] ;  /* 0x0000840000141ab9 */ /* 0x000fe40000000800 */
[----:B------:R-:W-:-:S02]  /*b460*/  UIMAD UR5, UR6, UR19, URZ ;  /* 0x00000013060572a4 */ /* 0x000fc4000f8e023f */
[----:B------:R-:W-:Y:S02]  /*b470*/  @!UP1 UMOV UR20, 0x1 ;  /* 0x0000000100149882 */ /* 0x000fe40000000000 */
[----:B------:R-:W1:Y:S01]  /*b480*/  @P4 MUFU.RCP R4, R2 ;  /* 0x0000000200044308 */ /* 0x000e620000001000 */
[----:B------:R-:W-:Y:S02]  /*b490*/  @!UP3 USEL UR21, UR21, UR9, !UP0 ;  /* 0x000000091515b287 */ /* 0x000fe4000c000000 */
[----:B----4-:R-:W-:Y:S02]  /*b4a0*/  UIMAD UR4, UR11, UR20, URZ ;  /* 0x000000140b0472a4 */ /* 0x010fe4000f8e023f */
[----:B------:R-:W-:Y:S02]  /*b4b0*/  USEL UR5, UR5, URZ, UP3 ;  /* 0x0000003f05057287 */ /* 0x000fe40009800000 */
[----:B------:R-:W-:Y:S01]  /*b4c0*/  USHF.L.U32 UR4, UR4, 0x6, URZ ;  /* 0x0000000604047899 */ /* 0x000fe2000800063f */
[----:B------:R-:W2:Y:S01]  /*b4d0*/  @P3 MUFU.RCP R5, R0 ;  /* 0x0000000000053308 */ /* 0x000ea20000001000 */
[----:B-----5:R-:W-:-:S02]  /*b4e0*/  UIMAD UR14, UR12, UR14, UR5 ;  /* 0x0000000e0c0e72a4 */ /* 0x020fc4000f8e0205 */
[----:B------:R-:W-:Y:S02]  /*b4f0*/  @!UP3 UMOV UR24, UR21 ;  /* 0x000000150018bc82 */ /* 0x000fe40008000000 */
[----:B------:R-:W-:Y:S02]  /*b500*/  USHF.R.S32.HI UR5, URZ, 0x1f, UR4 ;  /* 0x0000001f3f057899 */ /* 0x000fe40008011404 */
[----:B------:R-:W-:Y:S01]  /*b510*/  @!UP3 USHF.R.S32.HI UR25, URZ, 0x1f, UR21 ;  /* 0x0000001f3f19b899 */ /* 0x000fe20008011415 */
[C---:B-1----:R-:W-:Y:S01]  /*b520*/  FMUL.FTZ R160, R4.reuse, R160 ;  /* 0x000000a004a07220 */ /* 0x042fe20000410000 */
[----:B------:R-:W-:Y:S01]  /*b530*/  @P4 MUFU.LG2 R2, R2 ;  /* 0x0000000200024308 */ /* 0x000fe20000000c00 */
[C---:B------:R-:W-:Y:S01]  /*b540*/  FMUL.FTZ R161, R4.reuse, R161 ;  /* 0x000000a104a17220 */ /* 0x040fe20000410000 */
[----:B------:R-:W-:Y:S01]  /*b550*/  USHF.R.S32.HI UR6, URZ, 0x1f, UR14 ;  /* 0x0000001f3f067899 */ /* 0x000fe2000801140e */
[C---:B------:R-:W-:Y:S01]  /*b560*/  FMUL.FTZ R36, R4.reuse, R36 ;  /* 0x0000002404247220 */ /* 0x040fe20000410000 */
[----:B------:R-:W-:Y:S01]  /*b570*/  UIADD3 UR4, UP2, UP1, UR4, UR24, UR14 ;  /* 0x0000001804047290 */ /* 0x000fe2000f95e00e */
[C---:B------:R-:W-:Y:S01]  /*b580*/  FMUL.FTZ R37, R4.reuse, R37 ;  /* 0x0000002504257220 */ /* 0x040fe20000410000 */
[----:B------:R-:W-:Y:S01]  /*b590*/  F2FP.PACK_AB R160, R161, R160 ;  /* 0x000000a0a1a0723e */ /* 0x000fe200000000ff */
[C---:B------:R-:W-:Y:S01]  /*b5a0*/  FMUL.FTZ R40, R4.reuse, R40 ;  /* 0x0000002804287220 */ /* 0x040fe20000410000 */
[----:B------:R-:W1:Y:S01]  /*b5b0*/  @P3 MUFU.LG2 R0, R0 ;  /* 0x0000000000003308 */ /* 0x000e620000000c00 */
[C---:B------:R-:W-:Y:S01]  /*b5c0*/  FMUL.FTZ R41, R4.reuse, R41 ;  /* 0x0000002904297220 */ /* 0x040fe20000410000 */
[----:B------:R-:W-:Y:S01]  /*b5d0*/  F2FP.PACK_AB R36, R37, R36 ;  /* 0x000000242524723e */ /* 0x000fe200000000ff */
[C---:B------:R-:W-:Y:S01]  /*b5e0*/  FMUL.FTZ R44, R4.reuse, R44 ;  /* 0x0000002c042c7220 */ /* 0x040fe20000410000 */
[----:B------:R-:W-:Y:S01]  /*b5f0*/  UIADD3.X UR5, UR5, UR25, UR6, UP2, UP1 ;  /* 0x0000001905057290 */ /* 0x000fe200097e2406 */
[C---:B------:R-:W-:Y:S01]  /*b600*/  FMUL.FTZ R45, R4.reuse, R45 ;  /* 0x0000002d042d7220 */ /* 0x040fe20000410000 */
[----:B------:R-:W-:Y:S01]  /*b610*/  F2FP.PACK_AB R40, R41, R40 ;  /* 0x000000282928723e */ /* 0x000fe200000000ff */
[C---:B------:R-:W-:Y:S01]  /*b620*/  FMUL.FTZ R48, R4.reuse, R48 ;  /* 0x0000003004307220 */ /* 0x040fe20000410000 */
[----:B------:R-:W-:Y:S01]  /*b630*/  @!UP0 UMOV UR18, UR22 ;  /* 0x0000001600128c82 */ /* 0x000fe20008000000 */
[C---:B------:R-:W-:Y:S01]  /*b640*/  FMUL.FTZ R49, R4.reuse, R49 ;  /* 0x0000003104317220 */ /* 0x040fe20000410000 */
[----:B------:R-:W-:Y:S01]  /*b650*/  F2FP.PACK_AB R44, R45, R44 ;  /* 0x0000002c2d2c723e */ /* 0x000fe200000000ff */
[----:B------:R-:W-:-:S02]  /*b660*/  FMUL.FTZ R52, R4, R52 ;  /* 0x0000003404347220 */ /* 0x000fc40000410000 */
[C---:B------:R-:W-:Y:S01]  /*b670*/  FMUL.FTZ R53, R4.reuse, R53 ;  /* 0x0000003504357220 */ /* 0x040fe20000410000 */
[----:B------:R-:W-:Y:S01]  /*b680*/  F2FP.PACK_AB R48, R49, R48 ;  /* 0x000000303130723e */ /* 0x000fe200000000ff */
[C---:B------:R-:W-:Y:S02]  /*b690*/  FMUL.FTZ R56, R4.reuse, R56 ;  /* 0x0000003804387220 */ /* 0x040fe40000410000 */
[C---:B------:R-:W-:Y:S01]  /*b6a0*/  FMUL.FTZ R57, R4.reuse, R57 ;  /* 0x0000003904397220 */ /* 0x040fe20000410000 */
[----:B------:R-:W-:Y:S01]  /*b6b0*/  F2FP.PACK_AB R52, R53, R52 ;  /* 0x000000343534723e */ /* 0x000fe200000000ff */
[C---:B------:R-:W-:Y:S02]  /*b6c0*/  FMUL.FTZ R60, R4.reuse, R60 ;  /* 0x0000003c043c7220 */ /* 0x040fe40000410000 */
        /* <DEDUP_REMOVED lines=72> */
[----:B------:R-:W-:Y:S01]  /*bb50*/  FMUL.FTZ R149, R4, R149 ;  /* 0x0000009504957220 */ /* 0x000fe20000410000 */
[----:B------:R-:W-:Y:S01]  /*bb60*/  F2FP.PACK_AB R152, R153, R152 ;  /* 0x000000989998723e */ /* 0x000fe200000000ff */
[----:B------:R-:W3:Y:S01]  /*bb70*/  S2R R4, SR_TID.X ;  /* 0x0000000000047919 */ /* 0x000ee20000002100 */
[----:B--2---:R-:W-:-:S02]  /*bb80*/  FMUL.FTZ R163, R5, R163 ;  /* 0x000000a305a37220 */ /* 0x004fc40000410000 */
[----:B------:R-:W-:Y:S01]  /*bb90*/  FMUL.FTZ R162, R5, R162 ;  /* 0x000000a205a27220 */ /* 0x000fe20000410000 */
[----:B------:R-:W-:Y:S01]  /*bba0*/  F2FP.PACK_AB R148, R149, R148 ;  /* 0x000000949594723e */ /* 0x000fe200000000ff */
[C---:B------:R-:W-:Y:S02]  /*bbb0*/  FMUL.FTZ R39, R5.reuse, R39 ;  /* 0x0000002705277220 */ /* 0x040fe40000410000 */
[----:B------:R-:W-:Y:S01]  /*bbc0*/  FMUL.FTZ R38, R5, R38 ;  /* 0x0000002605267220 */ /* 0x000fe20000410000 */
[----:B------:R-:W-:Y:S01]  /*bbd0*/  F2FP.PACK_AB R162, R163, R162 ;  /* 0x000000a2a3a2723e */ /* 0x000fe200000000ff */
[C---:B------:R-:W-:Y:S02]  /*bbe0*/  FMUL.FTZ R43, R5.reuse, R43 ;  /* 0x0000002b052b7220 */ /* 0x040fe40000410000 */
[----:B------:R-:W-:Y:S01]  /*bbf0*/  FMUL.FTZ R42, R5, R42 ;  /* 0x0000002a052a7220 */ /* 0x000fe20000410000 */
[----:B------:R-:W-:Y:S01]  /*bc00*/  F2FP.PACK_AB R38, R39, R38 ;  /* 0x000000262726723e */ /* 0x000fe200000000ff */
[----:B------:R-:W-:-:S02]  /*bc10*/  FMUL.FTZ R47, R5, R47 ;  /* 0x0000002f052f7220 */ /* 0x000fc40000410000 */
[----:B------:R-:W-:Y:S01]  /*bc20*/  FMUL.FTZ R46, R5, R46 ;  /* 0x0000002e052e7220 */ /* 0x000fe20000410000 */
[----:B------:R-:W-:Y:S01]  /*bc30*/  F2FP.PACK_AB R42, R43, R42 ;  /* 0x0000002a2b2a723e */ /* 0x000fe200000000ff */
[C---:B------:R-:W-:Y:S02]  /*bc40*/  FMUL.FTZ R51, R5.reuse, R51 ;  /* 0x0000003305337220 */ /* 0x040fe40000410000 */
[----:B------:R-:W-:Y:S01]  /*bc50*/  FMUL.FTZ R50, R5, R50 ;  /* 0x0000003205327220 */ /* 0x000fe20000410000 */
[----:B------:R-:W-:Y:S01]  /*bc60*/  F2FP.PACK_AB R46, R47, R46 ;  /* 0x0000002e2f2e723e */ /* 0x000fe200000000ff */
[C---:B------:R-:W-:Y:S02]  /*bc70*/  FMUL.FTZ R55, R5.reuse, R55 ;  /* 0x0000003705377220 */ /* 0x040fe40000410000 */
[C---:B------:R-:W-:Y:S01]  /*bc80*/  FMUL.FTZ R54, R5.reuse, R54 ;  /* 0x0000003605367220 */ /* 0x040fe20000410000 */
[----:B---3--:R-:W-:Y:S01]  /*bc90*/  SHF.R.S32.HI R7, RZ, 0x1f, R4 ;  /* 0x0000001fff077819 */ /* 0x008fe20000011404 */
[----:B------:R-:W-:Y:S01]  /*bca0*/  FMUL.FTZ R59, R5, R59 ;  /* 0x0000003b053b7220 */ /* 0x000fe20000410000 */
[----:B------:R-:W-:Y:S01]  /*bcb0*/  F2FP.PACK_AB R50, R51, R50 ;  /* 0x000000323332723e */ /* 0x000fe200000000ff */
[----:B------:R-:W-:Y:S01]  /*bcc0*/  FMUL.FTZ R58, R5, R58 ;  /* 0x0000003a053a7220 */ /* 0x000fe20000410000 */
[-C--:B------:R-:W-:Y:S01]  /*bcd0*/  LEA.HI R6, R7, R4.reuse, RZ, 0x2 ;  /* 0x0000000407067211 */ /* 0x080fe200078f10ff */
[----:B------:R-:W-:Y:S01]  /*bce0*/  FMUL.FTZ R63, R5, R63 ;  /* 0x0000003f053f7220 */ /* 0x000fe20000410000 */
[----:B------:R-:W-:Y:S01]  /*bcf0*/  LEA.HI R7, R7, R4, RZ, 0x5 ;  /* 0x0000000407077211 */ /* 0x000fe200078f28ff */
[C---:B------:R-:W-:Y:S01]  /*bd00*/  FMUL.FTZ R62, R5.reuse, R62 ;  /* 0x0000003e053e7220 */ /* 0x040fe20000410000 */
[--C-:B------:R-:W-:Y:S01]  /*bd10*/  SHF.R.S32.HI R9, RZ, 0x2, R6.reuse ;  /* 0x00000002ff097819 */ /* 0x100fe20000011406 */
[C---:B------:R-:W-:Y:S01]  /*bd20*/  FMUL.FTZ R67, R5.reuse, R67 ;  /* 0x0000004305437220 */ /* 0x040fe20000410000 */
[----:B------:R-:W-:Y:S01]  /*bd30*/  SHF.R.S32.HI R8, RZ, 0x1f, R6 ;  /* 0x0000001fff087819 */ /* 0x000fe20000011406 */
[----:B------:R-:W-:Y:S01]  /*bd40*/  FMUL.FTZ R66, R5, R66 ;  /* 0x0000004205427220 */ /* 0x000fe20000410000 */
[----:B------:R-:W-:Y:S01]  /*bd50*/  F2FP.PACK_AB R54, R55, R54 ;  /* 0x000000363736723e */ /* 0x000fe200000000ff */
[C---:B------:R-:W-:Y:S01]  /*bd60*/  FMUL.FTZ R71, R5.reuse, R71 ;  /* 0x0000004705477220 */ /* 0x040fe20000410000 */
[----:B------:R-:W-:Y:S01]  /*bd70*/  LEA.HI R8, R8, R9, RZ, 0x3 ;  /* 0x0000000908087211 */ /* 0x000fe200078f18ff */
[----:B------:R-:W-:Y:S01]  /*bd80*/  FMUL.FTZ R70, R5, R70 ;  /* 0x0000004605467220 */ /* 0x000fe20000410000 */
[----:B------:R-:W-:Y:S01]  /*bd90*/  F2FP.PACK_AB R58, R59, R58 ;  /* 0x0000003a3b3a723e */ /* 0x000fe200000000ff */
[C---:B------:R-:W-:Y:S01]  /*bda0*/  FMUL.FTZ R75, R5.reuse, R75 ;  /* 0x0000004b054b7220 */ /* 0x040fe20000410000 */
[----:B------:R-:W-:Y:S01]  /*bdb0*/  LOP3.LUT R8, R8, 0xfffffff8, RZ, 0xc0, !PT ;  /* 0xfffffff808087812 */ /* 0x000fe200078ec0ff */
[----:B------:R-:W-:Y:S01]  /*bdc0*/  FMUL.FTZ R74, R5, R74 ;  /* 0x0000004a054a7220 */ /* 0x000fe20000410000 */
[----:B------:R-:W-:Y:S01]  /*bdd0*/  F2FP.PACK_AB R62, R63, R62 ;  /* 0x0000003e3f3e723e */ /* 0x000fe200000000ff */
[----:B------:R-:W-:Y:S01]  /*bde0*/  FMUL.FTZ R79, R5, R79 ;  /* 0x0000004f054f7220 */ /* 0x000fe20000410000 */
[----:B------:R-:W-:Y:S01]  /*bdf0*/  IADD3 R8, R9, -R8, RZ ;  /* 0x8000000809087210 */ /* 0x000fe20007ffe0ff */
[----:B------:R-:W-:Y:S01]  /*be00*/  FMUL.FTZ R78, R5, R78 ;  /* 0x0000004e054e7220 */ /* 0x000fe20000410000 */
[----:B------:R-:W-:Y:S01]  /*be10*/  F2FP.PACK_AB R66, R67, R66 ;  /* 0x000000424342723e */ /* 0x000fe200000000ff */
[C---:B------:R-:W-:Y:S01]  /*be20*/  FMUL.FTZ R83, R5.reuse, R83 ;  /* 0x0000005305537220 */ /* 0x040fe20000410000 */
[C---:B------:R-:W-:Y:S01]  /*be30*/  SHF.L.U32 R9, R8.reuse, 0x6, RZ ;  /* 0x0000000608097819 */ /* 0x040fe200000006ff */
[C---:B------:R-:W-:Y:S01]  /*be40*/  FMUL.FTZ R82, R5.reuse, R82 ;  /* 0x0000005205527220 */ /* 0x040fe20000410000 */
[----:B------:R-:W-:Y:S01]  /*be50*/  LOP3.LUT R10, R8, 0x1, RZ, 0xc0, !PT ;  /* 0x00000001080a7812 */ /* 0x000fe200078ec0ff */
[----:B------:R-:W-:Y:S01]  /*be60*/  FMUL.FTZ R87, R5, R87 ;  /* 0x0000005705577220 */ /* 0x000fe20000410000 */
[----:B------:R-:W-:Y:S01]  /*be70*/  LOP3.LUT R9, R9, 0x1c0, RZ, 0xc0, !PT ;  /* 0x000001c009097812 */ /* 0x000fe200078ec0ff */
[C---:B------:R-:W-:Y:S01]  /*be80*/  FMUL.FTZ R86, R5.reuse, R86 ;  /* 0x0000005605567220 */ /* 0x040fe20000410000 */
[----:B------:R-:W-:Y:S01]  /*be90*/  ISETP.NE.U32.AND P0, PT, R10, 0x1, PT ;  /* 0x000000010a00780c */ /* 0x000fe20003f05070 */
[----:B------:R-:W-:Y:S01]  /*bea0*/  FMUL.FTZ R91, R5, R91 ;  /* 0x0000005b055b7220 */ /* 0x000fe20000410000 */
[----:B------:R-:W-:Y:S01]  /*beb0*/  LEA.HI R12, R9, R9, RZ, 0x1d ;  /* 0x00000009090c7211 */ /* 0x000fe200078fe8ff */
[C---:B------:R-:W-:Y:S01]  /*bec0*/  FMUL.FTZ R90, R5.reuse, R90 ;  /* 0x0000005a055a7220 */ /* 0x040fe20000410000 */
[----:B------:R-:W-:Y:S01]  /*bed0*/  R2P PR, R8, 0x6 ;  /* 0x0000000608007804 */ /* 0x000fe20000000000 */
[C---:B------:R-:W-:Y:S01]  /*bee0*/  FMUL.FTZ R95, R5.reuse, R95 ;  /* 0x0000005f055f7220 */ /* 0x040fe20000410000 */
[----:B------:R-:W-:Y:S01]  /*bef0*/  MOV R8, 0x20 ;  /* 0x0000002000087802 */ /* 0x000fe20000000f00 */
[C---:B------:R-:W-:Y:S01]  /*bf00*/  FMUL.FTZ R94, R5.reuse, R94 ;  /* 0x0000005e055e7220 */ /* 0x040fe20000410000 */
[----:B------:R-:W-:Y:S01]  /*bf10*/  MOV R10, 0x40 ;  /* 0x00000040000a7802 */ /* 0x000fe20000000f00 */
[C---:B------:R-:W-:Y:S01]  /*bf20*/  FMUL.FTZ R99, R5.reuse, R99 ;  /* 0x0000006305637220 */ /* 0x040fe20000410000 */
[----:B------:R-:W-:Y:S01]  /*bf30*/  SEL R8, R8, 0xffffffe0, !P1 ;  /* 0xffffffe008087807 */ /* 0x000fe20004800000 */
[C---:B------:R-:W-:Y:S01]  /*bf40*/  FMUL.FTZ R98, R5.reuse, R98 ;  /* 0x0000006205627220 */ /* 0x040fe20000410000 */
[----:B------:R-:W-:Y:S01]  /*bf50*/  SEL R10, R10, 0xffffffc0, !P2 ;  /* 0xffffffc00a0a7807 */ /* 0x000fe20005000000 */
[----:B------:R-:W-:Y:S01]  /*bf60*/  FMUL.FTZ R103, R5, R103 ;  /* 0x0000006705677220 */ /* 0x000fe20000410000 */
[----:B------:R-:W-:Y:S01]  /*bf70*/  F2FP.PACK_AB R70, R71, R70 ;  /* 0x000000464746723e */ /* 0x000fe200000000ff */
        /* <DEDUP_REMOVED lines=49> */
[----:B------:R-:W-:Y:S01]  /*c290*/  LOP3.LUT R5, R6, 0x3ffffffc, RZ, 0xc0, !PT ;  /* 0x3ffffffc06057812 */ /* 0x000fe200078ec0ff */
[----:B-1----:R-:W-:Y:S01]  /*c2a0*/  @P3 FMUL.FTZ R0, R0, 0.69314718246459960938 ;  /* 0x3f31721800003820 */ /* 0x002fe20000410000 */
[----:B------:R-:W-:Y:S02]  /*c2b0*/  SHF.R.S32.HI R6, RZ, 0x5, R7 ;  /* 0x00000005ff067819 */ /* 0x000fe40000011407 */
[----:B------:R-:W-:Y:S02]  /*c2c0*/  IADD3 R5, -R5, R4, RZ ;  /* 0x0000000405057210 */ /* 0x000fe40007ffe1ff */
[----:B------:R-:W-:-:S02]  /*c2d0*/  F2FP.PACK_AB R154, R155, R154 ;  /* 0x0000009a9b9a723e */ /* 0x000fc400000000ff */
[----:B------:R-:W-:Y:S02]  /*c2e0*/  LEA R5, R6, R5, 0x9 ;  /* 0x0000000506057211 */ /* 0x000fe400078e48ff */
[----:B------:R-:W-:Y:S02]  /*c2f0*/  F2FP.PACK_AB R150, R151, R150 ;  /* 0x000000969796723e */ /* 0x000fe400000000ff */
[----:B------:R-:W-:Y:S02]  /*c300*/  LEA R5, R5, R12, 0x1 ;  /* 0x0000000c05057211 */ /* 0x000fe400078e08ff */
[----:B------:R-:W-:Y:S02]  /*c310*/  LOP3.LUT R7, R7, 0xffffffe0, RZ, 0xc0, !PT ;  /* 0xffffffe007077812 */ /* 0x000fe400078ec0ff */
[----:B------:R-:W-:Y:S02]  /*c320*/  SHF.L.U32 R5, R5, 0x1, RZ ;  /* 0x0000000105057819 */ /* 0x000fe400000006ff */
[----:B------:R-:W-:-:S02]  /*c330*/  IADD3 R7, R4, -R7, RZ ;  /* 0x8000000704077210 */ /* 0x000fc40007ffe0ff */
[C---:B------:R-:W-:Y:S01]  /*c340*/  IADD3 R9, R5.reuse, -0x10, RZ ;  /* 0xfffffff005097810 */ /* 0x040fe20007ffe0ff */
[----:B------:R-:W-:Y:S01]  /*c350*/  STS [R5], R160 ;  /* 0x000000a005007388 */ /* 0x000fe20000000800 */
[C---:B------:R-:W-:Y:S02]  /*c360*/  @P0 IADD3 R9, R5.reuse, 0x10, RZ ;  /* 0x0000001005090810 */ /* 0x040fe40007ffe0ff */
[C---:B------:R-:W-:Y:S01]  /*c370*/  IADD3 R11, R5.reuse, R8, RZ ;  /* 0x00000008050b7210 */ /* 0x040fe20007ffe0ff */
[----:B------:R-:W-:Y:S01]  /*c380*/  STS [R5+0x400], R162 ;  /* 0x000400a205007388 */ /* 0x000fe20000000800 */
[-C--:B------:R-:W-:Y:S02]  /*c390*/  IADD3 R13, R8, R9.reuse, RZ ;  /* 0x00000009080d7210 */ /* 0x080fe40007ffe0ff */
[----:B------:R-:W-:Y:S01]  /*c3a0*/  IADD3 R15, R5, R10, RZ ;  /* 0x0000000a050f7210 */ /* 0x000fe20007ffe0ff */
[----:B------:R-:W-:Y:S01]  /*c3b0*/  STS [R9], R36 ;  /* 0x0000002409007388 */ /* 0x000fe20000000800 */
[----:B------:R-:W-:-:S02]  /*c3c0*/  IADD3 R17, R10, R9, RZ ;  /* 0x000000090a117210 */ /* 0x000fc40007ffe0ff */
[-C--:B------:R-:W-:Y:S01]  /*c3d0*/  IADD3 R19, R11, R10.reuse, RZ ;  /* 0x0000000a0b137210 */ /* 0x080fe20007ffe0ff */
[----:B------:R-:W-:Y:S01]  /*c3e0*/  STS [R9+0x400], R38 ;  /* 0x0004002609007388 */ /* 0x000fe20000000800 */
[----:B------:R-:W-:Y:S02]  /*c3f0*/  IADD3 R21, R13, R10, RZ ;  /* 0x0000000a0d157210 */ /* 0x000fe40007ffe0ff */
[----:B------:R-:W-:Y:S01]  /*c400*/  LOP3.LUT P0, RZ, R7, 0x3, RZ, 0xc0, !PT ;  /* 0x0000000307ff7812 */ /* 0x000fe2000780c0ff */
[----:B------:R-:W-:Y:S01]  /*c410*/  STS [R11], R40 ;  /* 0x000000280b007388 */ /* 0x000fe20000000800 */
[----:B------:R-:W-:Y:S01]  /*c420*/  @P4 FMUL.FTZ R7, R2, 0.69314718246459960938 ;  /* 0x3f31721802074820 */ /* 0x000fe20000410000 */
[----:B------:R-:W-:Y:S02]  /*c430*/  MOV R4, 0x7f800000 ;  /* 0x7f80000000047802 */ /* 0x000fe40000000f00 */
[----:B------:R-:W-:Y:S01]  /*c440*/  STS [R11+0x400], R42 ;  /* 0x0004002a0b007388 */ /* 0x000fe20000000800 */
[----:B------:R-:W-:-:S03]  /*c450*/  @P4 FFMA.FTZ R4, R164, c[0x0][0x238], R7 ;  /* 0x00008e00a4044a23 */ /* 0x000fc60000010007 */
[----:B------:R-:W-:Y:S04]  /*c460*/  STS [R13], R44 ;  /* 0x0000002c0d007388 */ /* 0x000fe80000000800 */
[----:B------:R-:W-:Y:S04]  /*c470*/  STS [R13+0x400], R46 ;  /* 0x0004002e0d007388 */ /* 0x000fe80000000800 */
        /* <DEDUP_REMOVED lines=41> */
[----:B------:R1:W-:Y:S04]  /*c710*/  STS [R5+0x6400], R130 ;  /* 0x0064008205007388 */ /* 0x0003e80000000800 */
[----:B------:R2:W-:Y:S04]  /*c720*/  STS [R9+0x6000], R132 ;  /* 0x0060008409007388 */ /* 0x0005e80000000800 */
[----:B------:R2:W-:Y:S04]  /*c730*/  STS [R9+0x6400], R134 ;  /* 0x0064008609007388 */ /* 0x0005e80000000800 */
[----:B------:R2:W-:Y:S04]  /*c740*/  STS [R11+0x6000], R136 ;  /* 0x006000880b007388 */ /* 0x0005e80000000800 */
[----:B------:R2:W-:Y:S04]  /*c750*/  STS [R11+0x6400], R138 ;  /* 0x0064008a0b007388 */ /* 0x0005e80000000800 */
[----:B------:R2:W-:Y:S04]  /*c760*/  STS [R13+0x6000], R156 ;  /* 0x0060009c0d007388 */ /* 0x0005e80000000800 */
[----:B------:R2:W-:Y:S01]  /*c770*/  STS [R13+0x6400], R158 ;  /* 0x0064009e0d007388 */ /* 0x0005e20000000800 */
[----:B-1----:R-:W-:-:S03]  /*c780*/  SHF.R.S32.HI R5, RZ, 0x1f, R6 ;  /* 0x0000001fff057819 */ /* 0x002fc60000011406 */
[----:B------:R2:W-:Y:S01]  /*c790*/  STS [R15+0x6000], R140 ;  /* 0x0060008c0f007388 */ /* 0x0005e20000000800 */
[----:B------:R-:W-:-:S03]  /*c7a0*/  LEA.HI R5, R5, R6, RZ, 0x2 ;  /* 0x0000000605057211 */ /* 0x000fc600078f10ff */
[----:B------:R2:W-:Y:S01]  /*c7b0*/  STS [R15+0x6400], R142 ;  /* 0x0064008e0f007388 */ /* 0x0005e20000000800 */
[----:B------:R-:W-:-:S03]  /*c7c0*/  LOP3.LUT R5, R5, 0xffffffc, RZ, 0xc0, !PT ;  /* 0x0ffffffc05057812 */ /* 0x000fc600078ec0ff */
[----:B------:R2:W-:Y:S01]  /*c7d0*/  STS [R17+0x6000], R144 ;  /* 0x0060009011007388 */ /* 0x0005e20000000800 */
[----:B------:R-:W-:Y:S02]  /*c7e0*/  IADD3 R6, R6, -R5, RZ ;  /* 0x8000000506067210 */ /* 0x000fe40007ffe0ff */
[----:B------:R-:W-:Y:S01]  /*c7f0*/  MOV R5, 0x7f800000 ;  /* 0x7f80000000057802 */ /* 0x000fe20000000f00 */
[----:B------:R2:W-:Y:S01]  /*c800*/  STS [R17+0x6400], R146 ;  /* 0x0064009211007388 */ /* 0x0005e20000000800 */
[----:B------:R-:W-:Y:S01]  /*c810*/  @P3 FFMA.FTZ R5, R3, c[0x0][0x238], R0 ;  /* 0x00008e0003053a23 */ /* 0x000fe20000010000 */
[----:B------:R-:W-:Y:S02]  /*c820*/  LEA R6, R6, R237, 0x4 ;  /* 0x000000ed06067211 */ /* 0x000fe400078e20ff */
[----:B------:R2:W-:Y:S04]  /*c830*/  STS [R19+0x6000], R152 ;  /* 0x0060009813007388 */ /* 0x0005e80000000800 */
[----:B------:R2:W-:Y:S04]  /*c840*/  STS [R19+0x6400], R154 ;  /* 0x0064009a13007388 */ /* 0x0005e80000000800 */
[----:B------:R2:W-:Y:S04]  /*c850*/  STS [R21+0x6000], R148 ;  /* 0x0060009415007388 */ /* 0x0005e80000000800 */
[----:B------:R2:W-:Y:S04]  /*c860*/  STS [R21+0x6400], R150 ;  /* 0x0064009615007388 */ /* 0x0005e80000000800 */
[----:B------:R-:W-:Y:S06]  /*c870*/  BAR.SYNC.DEFER_BLOCKING 0x0 ;  /* 0x0000000000007b1d */ /* 0x000fec0000010000 */
[----:B------:R2:W1:Y:S04]  /*c880*/  LDS.128 R64, [R236] ;  /* 0x00000000ec407984 */ /* 0x0004680000000c00 */
[----:B------:R2:W3:Y:S04]  /*c890*/  LDS.128 R60, [R236+0x800] ;  /* 0x00080000ec3c7984 */ /* 0x0004e80000000c00 */
[----:B------:R2:W4:Y:S04]  /*c8a0*/  LDS.128 R56, [R236+0x1000] ;  /* 0x00100000ec387984 */ /* 0x0005280000000c00 */
[----:B------:R2:W1:Y:S04]  /*c8b0*/  LDS.128 R52, [R236+0x1800] ;  /* 0x00180000ec347984 */ /* 0x0004680000000c00 */
        /* <DEDUP_REMOVED lines=11> */
[----:B------:R2:W1:Y:S01]  /*c970*/  LDS.128 R68, [R236+0x7800] ;  /* 0x00780000ec447984 */ /* 0x0004620000000c00 */
[----:B------:R-:W-:Y:S05]  /*c980*/  @P0 BRA `(.L_x_14) ;  /* 0x0000010000000947 */ /* 0x000fea0003800000 */
[----:B---34-:R-:W-:Y:S01]  /*c990*/  UIMAD UR6, UR11, -0x40, UR15 ;  /* 0xffffffc00b0678a4 */ /* 0x018fe2000f8e020f */
[----:B------:R-:W-:-:S05]  /*c9a0*/  IADD3 R2, R6, 0x8, RZ ;  /* 0x0000000806027810 */ /* 0x000fca0007ffe0ff */
[----:B------:R-:W-:Y:S02]  /*c9b0*/  ISETP.GE.AND P3, PT, R6, UR6, PT ;  /* 0x0000000606007c0c */ /* 0x000fe4000bf66270 */
[----:B------:R-:W-:-:S11]  /*c9c0*/  ISETP.GE.AND P2, PT, R2, UR6, PT ;  /* 0x0000000602007c0c */ /* 0x000fd6000bf46270 */
[----:B------:R-:W-:Y:S02]  /*c9d0*/  @!P3 IMAD R0, R6, UR20, RZ ;  /* 0x000000140600bc24 */ /* 0x000fe4000f8e02ff */
[----:B------:R-:W-:-:S03]  /*c9e0*/  @!P2 IMAD R2, R2, UR20, RZ ;  /* 0x000000140202ac24 */ /* 0x000fc6000f8e02ff */
[----:B------:R-:W-:Y:S02]  /*c9f0*/  @!P3 IADD3 R3, P1, R0, UR4, RZ ;  /* 0x000000040003bc10 */ /* 0x000fe4000ff3e0ff */
[----:B------:R-:W-:Y:S02]  /*ca00*/  @!P2 IADD3 R7, P0, R2, UR4, RZ ;  /* 0x000000040207ac10 */ /* 0x000fe4000ff1e0ff */
[----:B------:R-:W-:Y:S02]  /*ca10*/  @!P3 LEA.HI.X.SX32 R0, R0, UR5, 0x1, P1 ;  /* 0x000000050000bc11 */ /* 0x000fe400088f0eff */
[----:B------:R-:W-:Y:S02]  /*ca20*/  @!P2 LEA.HI.X.SX32 R2, R2, UR5, 0x1, P0 ;  /* 0x000000050202ac11 */ /* 0x000fe400080f0eff */
[----:B------:R-:W-:Y:S02]  /*ca30*/  @!P3 LEA R72, P1, R3, c[0x0][0x200], 0x2 ;  /* 0x000080000348ba11 */ /* 0x000fe400078210ff */
[----:B------:R-:W-:-:S02]  /*ca40*/  @!P2 LEA R6, P0, R7, c[0x0][0x200], 0x2 ;  /* 0x000080000706aa11 */ /* 0x000fc400078010ff */
[----:B------:R-:W-:Y:S02]  /*ca50*/  @!P3 LEA.HI.X R73, R3, c[0x0][0x204], R0, 0x2, P1 ;  /* 0x000081000349ba11 */ /* 0x000fe400008f1400 */
[----:B------:R-:W-:-:S03]  /*ca60*/  @!P2 LEA.HI.X R7, R7, c[0x0][0x204], R2, 0x2, P0 ;  /* 0x000081000707aa11 */ /* 0x000fc600000f1402 */
[----:B------:R3:W-:Y:S04]  /*ca70*/  @!P3 STG.E [R72.64], R4 ;  /* 0x000000044800b986 */ /* 0x0007e8000c101910 */
[----:B------:R3:W-:Y:S02]  /*ca80*/  @!P2 STG.E [R6.64], R5 ;  /* 0x000000050600a986 */ /* 0x0007e4000c101910 */
.L_x_14:
[----:B---34-:R-:W-:Y:S05]  /*ca90*/  BSYNC B0 ;  /* 0x0000000000007941 */ /* 0x018fea0003800000 */
.L_x_13:
[----:B------:R-:W3:Y:S01]  /*caa0*/  S2R R3, SR_TID.X ;  /* 0x0000000000037919 */ /* 0x000ee20000002100 */
[----:B------:R-:W-:Y:S01]  /*cab0*/  IADD3 R4, P0, R244, UR18, RZ ;  /* 0x00000012f4047c10 */ /* 0x000fe2000ff1e0ff */
[----:B------:R-:W-:Y:S01]  /*cac0*/  USHF.R.S32.HI UR6, URZ, 0x1f, UR12 ;  /* 0x0000001f3f067899 */ /* 0x000fe2000801140c */
[----:B------:R-:W-:Y:S01]  /*cad0*/  BSSY B0, `(.L_x_15) ;  /* 0x0000018000007945 */ /* 0x000fe20003800000 */
[----:B------:R-:W4:Y:S01]  /*cae0*/  S2R R0, SR_CTAID.Z ;  /* 0x0000000000007919 */ /* 0x000f220000002700 */
[----:B------:R-:W-:Y:S01]  /*caf0*/  IADD3.X R5, R245, UR7, RZ, P0, !PT ;  /* 0x00000007f5057c10 */ /* 0x000fe200087fe4ff */
[----:B------:R-:W-:-:S02]  /*cb00*/  ULDC.64 UR4, c[0x0][0x1f0] ;  /* 0x00007c0000047ab9 */ /* 0x000fc40000000a00 */
[----:B------:R-:W-:-:S04]  /*cb10*/  UIMAD UR4, UR6, UR4, URZ ;  /* 0x00000004060472a4 */ /* 0x000fc8000f8e023f */
[----:B------:R-:W-:Y:S01]  /*cb20*/  UIMAD UR4, UR12, UR5, UR4 ;  /* 0x000000050c0472a4 */ /* 0x000fe2000f8e0204 */
[----:B---3--:R-:W-:-:S04]  /*cb30*/  SHF.R.S32.HI R2, RZ, 0x1f, R3 ;  /* 0x0000001fff027819 */ /* 0x008fc80000011403 */
[----:B------:R-:W-:Y:S01]  /*cb40*/  LEA.HI R2, R2, R3, RZ, 0x3 ;  /* 0x0000000302027211 */ /* 0x000fe200078f18ff */
[----:B----4-:R-:W-:-:S03]  /*cb50*/  IMAD.WIDE.U32 R4, R0, c[0x0][0x1f0], R4 ;  /* 0x00007c0000047a25 */ /* 0x010fc600078e0004 */
[----:B------:R-:W-:Y:S02]  /*cb60*/  SHF.R.S32.HI R2, RZ, 0x3, R2 ;  /* 0x00000003ff027819 */ /* 0x000fe40000011402 */
[----:B------:R-:W-:Y:S02]  /*cb70*/  IADD3 R7, R5, UR4, RZ ;  /* 0x0000000405077c10 */ /* 0x000fe4000fffe0ff */
[----:B------:R-:W-:-:S13]  /*cb80*/  ISETP.GE.AND P0, PT, R2, UR10, PT ;  /* 0x0000000a02007c0c */ /* 0x000fda000bf06270 */
[----:B------:R-:W-:Y:S05]  /*cb90*/  @P0 BRA `(.L_x_16) ;  /* 0x000000b000000947 */ /* 0x000fea0003800000 */
[----:B------:R-:W-:Y:S01]  /*cba0*/  MOV R6, R4 ;  /* 0x0000000400067202 */ /* 0x000fe20000000f00 */
[----:B------:R-:W-:-:S04]  /*cbb0*/  IMAD R3, R247, c[0x0][0x1e8], RZ ;  /* 0x00007a00f7037a24 */ /* 0x000fc800078e02ff */
[----:B------:R-:W-:-:S04]  /*cbc0*/  IMAD.WIDE.U32 R72, R246, c[0x0][0x1e8], R6 ;  /* 0x00007a00f6487a25 */ /* 0x000fc800078e0006 */
[----:B------:R-:W-:Y:S01]  /*cbd0*/  IMAD R0, R246, c[0x0][0x1ec], R3 ;  /* 0x00007b00f6007a24 */ /* 0x000fe200078e0203 */
[----:B------:R-:W-:-:S04]  /*cbe0*/  LEA R74, P0, R72, c[0x0][0x1d0], 0x1 ;  /* 0x00007400484a7a11 */ /* 0x000fc800078008ff */
[----:B------:R-:W-:-:S04]  /*cbf0*/  IADD3 R0, R73, R0, RZ ;  /* 0x0000000049007210 */ /* 0x000fc80007ffe0ff */
[----:B------:R-:W-:-:S05]  /*cc00*/  LEA.HI.X R75, R72, c[0x0][0x1d4], R0, 0x1, P0 ;  /* 0x00007500484b7a11 */ /* 0x000fca00000f0c00 */
[----:B-1----:R1:W-:Y:S04]  /*cc10*/  STG.E.128 [R74.64], R64 ;  /* 0x000000404a007986 */ /* 0x0023e8000c101d10 */
[----:B------:R1:W-:Y:S04]  /*cc20*/  STG.E.128 [R74.64+0x80], R48 ;  /* 0x000080304a007986 */ /* 0x0003e8000c101d10 */
[----:B------:R1:W-:Y:S04]  /*cc30*/  STG.E.128 [R74.64+0x100], R32 ;  /* 0x000100204a007986 */ /* 0x0003e8000c101d10 */
[----:B------:R1:W-:Y:S02]  /*cc40*/  STG.E.128 [R74.64+0x180], R16 ;  /* 0x000180104a007986 */ /* 0x0003e4000c101d10 */
.L_x_16:
[----:B------:R-:W-:Y:S05]  /*cc50*/  BSYNC B0 ;  /* 0x0000000000007941 */ /* 0x000fea0003800000 */
.L_x_15:
[----:B------:R-:W-:Y:S01]  /*cc60*/  IADD3 R0, R2, 0x10, RZ ;  /* 0x0000001002007810 */ /* 0x000fe20007ffe0ff */
[----:B------:R-:W-:Y:S03]  /*cc70*/  BSSY B0, `(.L_x_17) ;  /* 0x0000011000007945 */ /* 0x000fe60003800000 */
[----:B------:R-:W-:-:S13]  /*cc80*/  ISETP.GE.AND P0, PT, R0, UR10, PT ;  /* 0x0000000a00007c0c */ /* 0x000fda000bf06270 */
[----:B------:R-:W-:Y:S05]  /*cc90*/  @P0 BRA `(.L_x_18) ;  /* 0x000000e000000947 */ /* 0x000fea0003800000 */
[----:B------:R-:W-:Y:S01]  /*cca0*/  IADD3 R3, P0, R246, 0x10, RZ ;  /* 0x00000010f6037810 */ /* 0x000fe20007f1e0ff */
[----:B-1----:R-:W-:Y:S01]  /*ccb0*/  IMAD.MOV.U32 R16, RZ, RZ, R4 ;  /* 0x000000ffff107224 */ /* 0x002fe200078e0004 */
[----:B--2---:R-:W-:-:S03]  /*ccc0*/  MOV R17, R7 ;  /* 0x0000000700117202 */ /* 0x004fc60000000f00 */
[----:B------:R-:W-:Y:S02]  /*ccd0*/  IMAD.X R0, RZ, RZ, R247, P0 ;  /* 0x000000ffff007224 */ /* 0x000fe400000e06f7 */
[----:B------:R-:W-:-:S04]  /*cce0*/  IMAD.WIDE.U32 R16, R3, c[0x0][0x1e8], R16 ;  /* 0x00007a0003107a25 */ /* 0x000fc800078e0010 */
[----:B------:R-:W-:Y:S01]  /*ccf0*/  IMAD R0, R0, c[0x0][0x1e8], RZ ;  /* 0x00007a0000007a24 */ /* 0x000fe200078e02ff */
[----:B------:R-:W-:-:S03]  /*cd00*/  LEA R18, P0, R16, c[0x0][0x1d0], 0x1 ;  /* 0x0000740010127a11 */ /* 0x000fc600078008ff */
[----:B------:R-:W-:-:S05]  /*cd10*/  IMAD R0, R3, c[0x0][0x1ec], R0 ;  /* 0x00007b0003007a24 */ /* 0x000fca00078e0200 */
[----:B------:R-:W-:-:S04]  /*cd20*/  IADD3 R0, R17, R0, RZ ;  /* 0x0000000011007210 */ /* 0x000fc80007ffe0ff */
[----:B------:R-:W-:-:S05]  /*cd30*/  LEA.HI.X R19, R16, c[0x0][0x1d4], R0, 0x1, P0 ;  /* 0x0000750010137a11 */ /* 0x000fca00000f0c00 */
[----:B------:R1:W-:Y:S04]  /*cd40*/  STG.E.128 [R18.64], R60 ;  /* 0x0000003c12007986 */ /* 0x0003e8000c101d10 */
[----:B------:R1:W-:Y:S04]  /*cd50*/  STG.E.128 [R18.64+0x80], R44 ;  /* 0x0000802c12007986 */ /* 0x0003e8000c101d10 */
[----:B------:R1:W-:Y:S04]  /*cd60*/  STG.E.128 [R18.64+0x100], R28 ;  /* 0x0001001c12007986 */ /* 0x0003e8000c101d10 */
[----:B------:R1:W-:Y:S02]  /*cd70*/  STG.E.128 [R18.64+0x180], R12 ;  /* 0x0001800c12007986 */ /* 0x0003e4000c101d10 */
.L_x_18:
[----:B------:R-:W-:Y:S05]  /*cd80*/  BSYNC B0 ;  /* 0x0000000000007941 */ /* 0x000fea0003800000 */
.L_x_17:
        /* <DEDUP_REMOVED lines=9> */
[----:B------:R-:W-:-:S04]  /*ce20*/  IMAD R3, R0, c[0x0][0x1e8], RZ ;  /* 0x00007a0000037a24 */ /* 0x000fc800078e02ff */
[----:B------:R-:W-:Y:S01]  /*ce30*/  IMAD R3, R2, c[0x0][0x1ec], R3 ;  /* 0x00007b0002037a24 */ /* 0x000fe200078e0203 */
[----:B------:R-:W-:-:S04]  /*ce40*/  LEA R2, P0, R12, c[0x0][0x1d0], 0x1 ;  /* 0x000074000c027a11 */ /* 0x000fc800078008ff */
[----:B------:R-:W-:-:S04]  /*ce50*/  IADD3 R3, R13, R3, RZ ;  /* 0x000000030d037210 */ /* 0x000fc80007ffe0ff */
[----:B------:R-:W-:-:S05]  /*ce60*/  LEA.HI.X R3, R12, c[0x0][0x1d4], R3, 0x1, P0 ;  /* 0x000075000c037a11 */ /* 0x000fca00000f0c03 */
[----:B------:R1:W-:Y:S04]  /*ce70*/  STG.E.128 [R2.64], R56 ;  /* 0x0000003802007986 */ /* 0x0003e8000c101d10 */
[----:B------:R1:W-:Y:S04]  /*ce80*/  STG.E.128 [R2.64+0x80], R40 ;  /* 0x0000802802007986 */ /* 0x0003e8000c101d10 */
[----:B------:R1:W-:Y:S04]  /*ce90*/  STG.E.128 [R2.64+0x100], R24 ;  /* 0x0001001802007986 */ /* 0x0003e8000c101d10 */
[----:B------:R1:W-:Y:S02]  /*cea0*/  STG.E.128 [R2.64+0x180], R8 ;  /* 0x0001800802007986 */ /* 0x0003e4000c101d10 */
.L_x_20:
[----:B------:R-:W-:Y:S05]  /*ceb0*/  BSYNC B0 ;  /* 0x0000000000007941 */ /* 0x000fea0003800000 */
.L_x_19:
[----:B------:R-:W-:-:S13]  /*cec0*/  ISETP.GE.AND P0, PT, R235, UR10, PT ;  /* 0x0000000aeb007c0c */ /* 0x000fda000bf06270 */
[----:B------:R-:W-:Y:S05]  /*ced0*/  @P0 EXIT ;  /* 0x000000000000094d */ /* 0x000fea0003800000 */
[----:B------:R-:W-:Y:S02]  /*cee0*/  IADD3 R0, P0, R246, 0x30, RZ ;  /* 0x00000030f6007810 */ /* 0x000fe40007f1e0ff */
[----:B------:R-:W-:Y:S02]  /*cef0*/  MOV R5, R7 ;  /* 0x0000000700057202 */ /* 0x000fe40000000f00 */
[----:B------:R-:W-:-:S03]  /*cf00*/  IADD3.X R246, RZ, R247, RZ, P0, !PT ;  /* 0x000000f7fff67210 */ /* 0x000fc600007fe4ff */
[----:B------:R-:W-:-:S04]  /*cf10*/  IMAD.WIDE.U32 R4, R0, c[0x0][0x1e8], R4 ;  /* 0x00007a0000047a25 */ /* 0x000fc800078e0004 */
[----:B-1----:R-:W-:Y:S01]  /*cf20*/  IMAD R3, R246, c[0x0][0x1e8], RZ ;  /* 0x00007a00f6037a24 */ /* 0x002fe200078e02ff */
[----:B------:R-:W-:-:S03]  /*cf30*/  LEA R2, P0, R4, c[0x0][0x1d0], 0x1 ;  /* 0x0000740004027a11 */ /* 0x000fc600078008ff */
[----:B------:R-:W-:-:S05]  /*cf40*/  IMAD R3, R0, c[0x0][0x1ec], R3 ;  /* 0x00007b0000037a24 */ /* 0x000fca00078e0203 */
[----:B------:R-:W-:-:S04]  /*cf50*/  IADD3 R3, R5, R3, RZ ;  /* 0x0000000305037210 */ /* 0x000fc80007ffe0ff */
[----:B------:R-:W-:-:S05]  /*cf60*/  LEA.HI.X R3, R4, c[0x0][0x1d4], R3, 0x1, P0 ;  /* 0x0000750004037a11 */ /* 0x000fca00000f0c03 */
[----:B------:R-:W-:Y:S04]  /*cf70*/  STG.E.128 [R2.64], R52 ;  /* 0x0000003402007986 */ /* 0x000fe8000c101d10 */
[----:B------:R-:W-:Y:S04]  /*cf80*/  STG.E.128 [R2.64+0x80], R36 ;  /* 0x0000802402007986 */ /* 0x000fe8000c101d10 */
[----:B------:R-:W-:Y:S04]  /*cf90*/  STG.E.128 [R2.64+0x100], R20 ;  /* 0x0001001402007986 */ /* 0x000fe8000c101d10 */
[----:B------:R-:W-:Y:S01]  /*cfa0*/  STG.E.128 [R2.64+0x180], R68 ;  /* 0x0001804402007986 */ /* 0x000fe2000c101d10 */
[----:B------:R-:W-:Y:S05]  /*cfb0*/  EXIT ;  /* 0x000000000000794d */ /* 0x000fea0003800000 */
.L_x_2:
[----:B------:R-:W-:Y:S01]  /*cfc0*/  UISETP.NE.AND UP4, UPT, UR9, -0x1, UPT ;  /* 0xffffffff0900788c */ /* 0x000fe2000bf85270 */
[----:B------:R-:W-:Y:S01]  /*cfd0*/  SHF.R.S32.HI R3, RZ, 0x1f, R2 ;  /* 0x0000001fff037819 */ /* 0x000fe20000011402 */
[----:B------:R-:W-:Y:S01]  /*cfe0*/  ULDC.64 UR6, c[0x0][0x1e8] ;  /* 0x00007a0000067ab9 */ /* 0x000fe20000000a00 */
[----:B------:R-:W1:Y:S01]  /*cff0*/  S2R R10, SR_CTAID.Z ;  /* 0x00000000000a7919 */ /* 0x000e620000002700 */
[----:B------:R-:W-:Y:S01]  /*d000*/  ULDC.64 UR4, c[0x0][0x1e0] ;  /* 0x0000780000047ab9 */ /* 0x000fe20000000a00 */
[----:B------:R-:W-:Y:S01]  /*d010*/  LEA.HI R8, R3, R2, RZ, 0x3 ;  /* 0x0000000203087211 */ /* 0x000fe200078f18ff */
[----:B------:R-:W-:Y:S01]  /*d020*/  ULDC.U8 UR20, c[0x0][0x328] ;  /* 0x0000ca0000147ab9 */ /* 0x000fe20000000000 */
[----:B------:R-:W2:Y:S01]  /*d030*/  S2R R15, SR_CTAID.X ;  /* 0x00000000000f7919 */ /* 0x000ea20000002500 */
[----:B------:R-:W-:Y:S01]  /*d040*/  USHF.R.S32.HI UR14, URZ, 0x1f, UR11 ;  /* 0x0000001f3f0e7899 */ /* 0x000fe2000801140b */
[----:B------:R-:W-:Y:S01]  /*d050*/  LOP3.LUT R3, R8, 0x1ffffff8, RZ, 0xc0, !PT ;  /* 0x1ffffff808037812 */ /* 0x000fe200078ec0ff */
[----:B------:R-:W-:Y:S01]  /*d060*/  UISETP.NE.AND UP3, UPT, UR20, URZ, UPT ;  /* 0x0000003f1400728c */ /* 0x000fe2000bf65270 */
[----:B------:R-:W-:Y:S01]  /*d070*/  SHF.R.S32.HI R8, RZ, 0x3, R8 ;  /* 0x00000003ff087819 */ /* 0x000fe20000011408 */
[----:B------:R-:W-:Y:S01]  /*d080*/  @UP4 UIMAD.WIDE.U32 UR18, UR9, UR6, URZ ;  /* 0x00000006091242a5 */ /* 0x000fe2000f8e003f */
[----:B------:R-:W-:Y:S01]  /*d090*/  BSSY B0, `(.L_x_21) ;  /* 0x000003c000007945 */ /* 0x000fe20003800000 */
[----:B------:R-:W-:Y:S01]  /*d0a0*/  @!UP4 USHF.R.S32.HI UR21, URZ, 0x1f, UR10 ;  /* 0x0000001f3f15c899 */ /* 0x000fe2000801140a */
[----:B------:R-:W-:Y:S01]  /*d0b0*/  IMAD.IADD R0, R2, 0x1, -R3 ;  /* 0x0000000102007824 */ /* 0x000fe200078e0a03 */
[----:B------:R-:W-:Y:S01]  /*d0c0*/  @UP4 UIMAD UR7, UR9, UR7, UR19 ;  /* 0x00000007090742a4 */ /* 0x000fe2000f8e0213 */
[----:B------:R-:W-:Y:S01]  /*d0d0*/  SHF.R.S32.HI R9, RZ, 0x1f, R8 ;  /* 0x0000001fff097819 */ /* 0x000fe20000011408 */
[----:B------:R-:W-:Y:S01]  /*d0e0*/  @!UP4 UIMAD UR21, UR21, UR4, URZ ;  /* 0x000000041515c2a4 */ /* 0x000fe2000f8e023f */
[----:B------:R-:W-:Y:S01]  /*d0f0*/  IMAD.SHL.U32 R0, R0, 0x8, RZ ;  /* 0x0000000800007824 */ /* 0x000fe200078e00ff */
[----:B------:R-:W-:-:S02]  /*d100*/  ULDC.U8 UR19, c[0x0][0x329] ;  /* 0x0000ca4000137ab9 */ /* 0x000fc40000000000 */
[----:B------:R-:W-:Y:S02]  /*d110*/  UISETP.NE.AND UP1, UPT, UR19, URZ, UPT ;  /* 0x0000003f1300728c */ /* 0x000fe4000bf25270 */
[----:B------:R-:W-:Y:S02]  /*d120*/  @!UP4 UIMAD.WIDE.U32 UR22, UR10, UR4, URZ ;  /* 0x000000040a16c2a5 */ /* 0x000fe4000f8e003f */
[----:B------:R-:W-:Y:S02]  /*d130*/  @!UP4 UIMAD UR21, UR10, UR5, UR21 ;  /* 0x000000050a15c2a4 */ /* 0x000fe4000f8e0215 */
[----:B------:R-:W-:Y:S02]  /*d140*/  UISETP.NE.OR UP2, UPT, UR19, URZ, !UP3 ;  /* 0x0000003f1300728c */ /* 0x000fe4000df45670 */
[----:B------:R-:W-:Y:S01]  /*d150*/  ULDC.64 UR4, c[0x0][0x1f0] ;  /* 0x00007c0000047ab9 */ /* 0x000fe20000000a00 */
[----:B--2---:R-:W-:Y:S01]  /*d160*/  IMAD.WIDE R14, R15, 0x40, R8 ;  /* 0x000000400f0e7825 */ /* 0x004fe200078e0208 */
[----:B------:R-:W-:-:S02]  /*d170*/  UIMAD UR4, UR14, UR4, URZ ;  /* 0x000000040e0472a4 */ /* 0x000fc4000f8e023f */
[----:B------:R-:W-:Y:S02]  /*d180*/  ULDC UR13, c[0x0][0x214] ;  /* 0x00008500000d7ab9 */ /* 0x000fe40000000800 */
[----:B------:R-:W-:Y:S02]  /*d190*/  @UP1 ULDC UR14, c[0x0][0x210] ;  /* 0x00008400000e1ab9 */ /* 0x000fe40000000800 */
[----:B------:R-:W-:Y:S02]  /*d1a0*/  ULDC UR8, c[0x0][0x234] ;  /* 0x00008d0000087ab9 */ /* 0x000fe40000000800 */
[----:B------:R-:W-:Y:S02]  /*d1b0*/  @UP1 UIMAD UR14, UR14, UR13, URZ ;  /* 0x0000000d0e0e12a4 */ /* 0x000fe4000f8e023f */
[----:B------:R-:W-:Y:S02]  /*d1c0*/  UISETP.NE.OR UP0, UPT, UR9, -0x1, UP2 ;  /* 0xffffffff0900788c */ /* 0x000fe40009705670 */
[----:B------:R-:W-:-:S02]  /*d1d0*/  @!UP1 USEL UR14, UR13, UR8, !UP3 ;  /* 0x000000080d0e9287 */ /* 0x000fc4000d800000 */
[----:B------:R-:W-:Y:S02]  /*d1e0*/  ULDC UR6, c[0x0][0x1c0] ;  /* 0x0000700000067ab9 */ /* 0x000fe40000000800 */
[----:B------:R-:W-:Y:S02]  /*d1f0*/  @UP1 UMOV UR19, 0x1 ;  /* 0x0000000100131882 */ /* 0x000fe40000000000 */
[----:B------:R-:W-:Y:S02]  /*d200*/  @!UP1 UIMAD UR19, UR14, UR6, URZ ;  /* 0x000000060e1392a4 */ /* 0x000fe4000f8e023f */
[----:B------:R-:W-:Y:S02]  /*d210*/  @!UP4 UMOV UR18, UR22 ;  /* 0x000000160012cc82 */ /* 0x000fe40008000000 */
[----:B------:R-:W-:Y:S01]  /*d220*/  @!UP4 UIADD3 UR7, UR23, UR21, URZ ;  /* 0x000000151707c290 */ /* 0x000fe2000fffe03f */
[----:B------:R-:W-:Y:S01]  /*d230*/  IADD3 R4, P0, R0, UR18, RZ ;  /* 0x0000001200047c10 */ /* 0x000fe2000ff1e0ff */
[----:B------:R-:W-:-:S02]  /*d240*/  UIADD3 UR15, -UR12, UR15, URZ ;  /* 0x0000000f0c0f7290 */ /* 0x000fc4000fffe13f */
[----:B------:R-:W-:Y:S02]  /*d250*/  UIMAD UR19, UR10, UR19, URZ ;  /* 0x000000130a1372a4 */ /* 0x000fe4000f8e023f */
[----:B------:R-:W-:Y:S01]  /*d260*/  @!UP0 UIMAD UR9, UR10, UR13, URZ ;  /* 0x0000000d0a0982a4 */ /* 0x000fe2000f8e023f */
[----:B------:R-:W-:Y:S01]  /*d270*/  LEA.HI.X.SX32 R5, R0, UR7, 0x1, P0 ;  /* 0x0000000700057c11 */ /* 0x000fe200080f0eff */
[----:B------:R-:W-:Y:S01]  /*d280*/  @UP1 ULDC UR20, c[0x0][0x210] ;  /* 0x0000840000141ab9 */ /* 0x000fe20000000800 */
[----:B------:R-:W-:Y:S01]  /*d290*/  ISETP.GE.AND P0, PT, R8, UR15, PT ;  /* 0x0000000f08007c0c */ /* 0x000fe2000bf06270 */
[----:B------:R-:W-:Y:S02]  /*d2a0*/  USEL UR19, UR19, URZ, UP2 ;  /* 0x0000003f13137287 */ /* 0x000fe40009000000 */
[----:B------:R-:W-:Y:S01]  /*d2b0*/  @!UP1 UMOV UR20, 0x1 ;  /* 0x0000000100149882 */ /* 0x000fe20000000000 */
[----:B-1----:R-:W-:Y:S01]  /*d2c0*/  IMAD.WIDE.U32 R10, R10, c[0x0][0x1f0], R4 ;  /* 0x00007c000a0a7a25 */ /* 0x002fe200078e0004 */
[----:B------:R-:W-:-:S02]  /*d2d0*/  UIMAD UR12, UR12, UR20, URZ ;  /* 0x000000140c0c72a4 */ /* 0x000fc4000f8e023f */
[----:B------:R-:W-:Y:S02]  /*d2e0*/  UIMAD UR19, UR11, UR14, UR19 ;  /* 0x0000000e0b1372a4 */ /* 0x000fe4000f8e0213 */
[----:B------:R-:W-:Y:S02]  /*d2f0*/  UMOV UR24, URZ ;  /* 0x0000003f00187c82 */ /* 0x000fe40008000000 */
[----:B------:R-:W-:Y:S02]  /*d300*/  @!UP2 UMOV UR24, UR9 ;  /* 0x000000090018ac82 */ /* 0x000fe40008000000 */
[----:B------:R-:W-:Y:S02]  /*d310*/  UIMAD UR4, UR11, UR5, UR4 ;  /* 0x000000050b0472a4 */ /* 0x000fe4000f8e0204 */
[----:B------:R-:W-:Y:S02]  /*d320*/  UMOV UR25, URZ ;  /* 0x0000003f00197c82 */ /* 0x000fe40008000000 */
[----:B------:R-:W-:-:S02]  /*d330*/  USHF.R.S32.HI UR6, URZ, 0x1f, UR12 ;  /* 0x0000001f3f067899 */ /* 0x000fc4000801140c */
[----:B------:R-:W-:Y:S01]  /*d340*/  @!UP2 USHF.R.S32.HI UR25, URZ, 0x1f, UR9 ;  /* 0x0000001f3f19a899 */ /* 0x000fe20008011409 */
[----:B------:R-:W-:Y:S01]  /*d350*/  IADD3 R13, R11, UR4, RZ ;  /* 0x000000040b0d7c10 */ /* 0x000fe2000fffe0ff */
[----:B------:R-:W-:Y:S02]  /*d360*/  USHF.R.S32.HI UR7, URZ, 0x1f, UR19 ;  /* 0x0000001f3f077899 */ /* 0x000fe40008011413 */
[----:B------:R-:W-:-:S04]  /*d370*/  UIADD3 UR12, UP1, UP0, UR12, UR24, UR19 ;  /* 0x000000180c0c7290 */ /* 0x000fc8000f83e013 */
[----:B------:R-:W-:Y:S01]  /*d380*/  UIADD3.X UR6, UR6, UR25, UR7, UP1, UP0 ;  /* 0x0000001906067290 */ /* 0x000fe20008fe0407 */
[----:B------:R-:W-:Y:S06]  /*d390*/  @P0 BRA `(.L_x_22) ;  /* 0x000000b000000947 */ /* 0x000fec0003800000 */
[----:B------:R-:W-:Y:S01]  /*d3a0*/  MOV R12, R10 ;  /* 0x0000000a000c7202 */ /* 0x000fe20000000f00 */
[----:B------:R-:W-:-:S04]  /*d3b0*/  IMAD R3, R15, c[0x0][0x1e8], RZ ;  /* 0x00007a000f037a24 */ /* 0x000fc800078e02ff */
[----:B------:R-:W-:-:S04]  /*d3c0*/  IMAD.WIDE.U32 R4, R14, c[0x0][0x1e8], R12 ;  /* 0x00007a000e047a25 */ /* 0x000fc800078e000c */
[----:B------:R-:W-:Y:S01]  /*d3d0*/  IMAD R0, R14, c[0x0][0x1ec], R3 ;  /* 0x00007b000e007a24 */ /* 0x000fe200078e0203 */
[----:B------:R-:W-:-:S04]  /*d3e0*/  LEA R6, P0, R4, c[0x0][0x1d0], 0x1 ;  /* 0x0000740004067a11 */ /* 0x000fc800078008ff */
[----:B------:R-:W-:-:S04]  /*d3f0*/  IADD3 R0, R0, R5, RZ ;  /* 0x0000000500007210 */ /* 0x000fc80007ffe0ff */
[----:B------:R-:W-:-:S05]  /*d400*/  LEA.HI.X R7, R4, c[0x0][0x1d4], R0, 0x1, P0 ;  /* 0x0000750004077a11 */ /* 0x000fca00000f0c00 */
[----:B------:R1:W-:Y:S04]  /*d410*/  STG.E.128 [R6.64], RZ ;  /* 0x000000ff06007986 */ /* 0x0003e8000c101d10 */
[----:B------:R1:W-:Y:S04]  /*d420*/  STG.E.128 [R6.64+0x80], RZ ;  /* 0x000080ff06007986 */ /* 0x0003e8000c101d10 */
[----:B------:R1:W-:Y:S04]  /*d430*/  STG.E.128 [R6.64+0x100], RZ ;  /* 0x000100ff06007986 */ /* 0x0003e8000c101d10 */
[----:B------:R1:W-:Y:S02]  /*d440*/  STG.E.128 [R6.64+0x180], RZ ;  /* 0x000180ff06007986 */ /* 0x0003e4000c101d10 */
.L_x_22:
[----:B------:R-:W-:Y:S05]  /*d450*/  BSYNC B0 ;  /* 0x0000000000007941 */ /* 0x000fea0003800000 */
.L_x_21:
[----:B-1----:R-:W-:Y:S01]  /*d460*/  IADD3 R6, R8, 0x10, RZ ;  /* 0x0000001008067810 */ /* 0x002fe20007ffe0ff */
[----:B------:R-:W-:Y:S03]  /*d470*/  BSSY B0, `(.L_x_23) ;  /* 0x0000011000007945 */ /* 0x000fe60003800000 */
[----:B------:R-:W-:-:S13]  /*d480*/  ISETP.GE.AND P0, PT, R6, UR15, PT ;  /* 0x0000000f06007c0c */ /* 0x000fda000bf06270 */
[----:B------:R-:W-:Y:S05]  /*d490*/  @P0 BRA `(.L_x_24) ;  /* 0x000000e000000947 */ /* 0x000fea0003800000 */
[----:B------:R-:W-:Y:S01]  /*d4a0*/  IADD3 R3, P0, R14, 0x10, RZ ;  /* 0x000000100e037810 */ /* 0x000fe20007f1e0ff */
[----:B------:R-:W-:Y:S01]  /*d4b0*/  IMAD.MOV.U32 R4, RZ, RZ, R10 ;  /* 0x000000ffff047224 */ /* 0x000fe200078e000a */
[----:B------:R-:W-:-:S03]  /*d4c0*/  MOV R5, R13 ;  /* 0x0000000d00057202 */ /* 0x000fc60000000f00 */
[----:B------:R-:W-:Y:S02]  /*d4d0*/  IMAD.X R0, RZ, RZ, R15, P0 ;  /* 0x000000ffff007224 */ /* 0x000fe400000e060f */
[----:B------:R-:W-:-:S04]  /*d4e0*/  IMAD.WIDE.U32 R4, R3, c[0x0][0x1e8], R4 ;  /* 0x00007a0003047a25 */ /* 0x000fc800078e0004 */
[----:B------:R-:W-:Y:S01]  /*d4f0*/  IMAD R0, R0, c[0x0][0x1e8], RZ ;  /* 0x00007a0000007a24 */ /* 0x000fe200078e02ff */
[----:B------:R-:W-:-:S03]  /*d500*/  LEA R16, P0, R4, c[0x0][0x1d0], 0x1 ;  /* 0x0000740004107a11 */ /* 0x000fc600078008ff */
[----:B------:R-:W-:-:S05]  /*d510*/  IMAD R0, R3, c[0x0][0x1ec], R0 ;  /* 0x00007b0003007a24 */ /* 0x000fca00078e0200 */
[----:B------:R-:W-:-:S04]  /*d520*/  IADD3 R0, R0, R5, RZ ;  /* 0x0000000500007210 */ /* 0x000fc80007ffe0ff */
[----:B------:R-:W-:-:S05]  /*d530*/  LEA.HI.X R17, R4, c[0x0][0x1d4], R0, 0x1, P0 ;  /* 0x0000750004117a11 */ /* 0x000fca00000f0c00 */
[----:B------:R1:W-:Y:S04]  /*d540*/  STG.E.128 [R16.64], RZ ;  /* 0x000000ff10007986 */ /* 0x0003e8000c101d10 */
[----:B------:R1:W-:Y:S04]  /*d550*/  STG.E.128 [R16.64+0x80], RZ ;  /* 0x000080ff10007986 */ /* 0x0003e8000c101d10 */
[----:B------:R1:W-:Y:S04]  /*d560*/  STG.E.128 [R16.64+0x100], RZ ;  /* 0x000100ff10007986 */ /* 0x0003e8000c101d10 */
[----:B------:R1:W-:Y:S02]  /*d570*/  STG.E.128 [R16.64+0x180], RZ ;  /* 0x000180ff10007986 */ /* 0x0003e4000c101d10 */
.L_x_24:
[----:B------:R-:W-:Y:S05]  /*d580*/  BSYNC B0 ;  /* 0x0000000000007941 */ /* 0x000fea0003800000 */
.L_x_23:
[----:B------:R-:W-:Y:S01]  /*d590*/  IADD3 R5, R8, 0x20, RZ ;  /* 0x0000002008057810 */ /* 0x000fe20007ffe0ff */
[----:B------:R-:W-:Y:S03]  /*d5a0*/  BSSY B0, `(.L_x_25) ;  /* 0x0000011000007945 */ /* 0x000fe60003800000 */
[----:B------:R-:W-:-:S13]  /*d5b0*/  ISETP.GE.AND P0, PT, R5, UR15, PT ;  /* 0x0000000f05007c0c */ /* 0x000fda000bf06270 */
[----:B------:R-:W-:Y:S05]  /*d5c0*/  @P0 BRA `(.L_x_26) ;  /* 0x000000e000000947 */ /* 0x000fea0003800000 */
[----:B------:R-:W-:Y:S01]  /*d5d0*/  IADD3 R3, P0, R14, 0x20, RZ ;  /* 0x000000200e037810 */ /* 0x000fe20007f1e0ff */
[----:B-1----:R-:W-:Y:S01]  /*d5e0*/  IMAD.MOV.U32 R16, RZ, RZ, R10 ;  /* 0x000000ffff107224 */ /* 0x002fe200078e000a */
        /* <DEDUP_REMOVED lines=12> */
.L_x_26:
[----:B------:R-:W-:Y:S05]  /*d6b0*/  BSYNC B0 ;  /* 0x0000000000007941 */ /* 0x000fea0003800000 */
.L_x_25:
[----:B------:R-:W-:Y:S01]  /*d6c0*/  IADD3 R4, R8, 0x30, RZ ;  /* 0x0000003008047810 */ /* 0x000fe20007ffe0ff */
[----:B------:R-:W-:Y:S03]  /*d6d0*/  BSSY B0, `(.L_x_27) ;  /* 0x0000010000007945 */ /* 0x000fe60003800000 */
[----:B------:R-:W-:-:S13]  /*d6e0*/  ISETP.GE.AND P0, PT, R4, UR15, PT ;  /* 0x0000000f04007c0c */ /* 0x000fda000bf06270 */
[----:B------:R-:W-:Y:S05]  /*d6f0*/  @P0 BRA `(.L_x_28) ;  /* 0x000000d000000947 */ /* 0x000fea0003800000 */
[----:B------:R-:W-:Y:S02]  /*d700*/  IADD3 R3, P0, R14, 0x30, RZ ;  /* 0x000000300e037810 */ /* 0x000fe40007f1e0ff */
[----:B------:R-:W-:Y:S02]  /*d710*/  MOV R11, R13 ;  /* 0x0000000d000b7202 */ /* 0x000fe40000000f00 */
[----:B------:R-:W-:-:S03]  /*d720*/  IADD3.X R0, RZ, R15, RZ, P0, !PT ;  /* 0x0000000fff007210 */ /* 0x000fc600007fe4ff */
        /* <DEDUP_REMOVED lines=10> */
.L_x_28:
[----:B------:R-:W-:Y:S05]  /*d7d0*/  BSYNC B0 ;  /* 0x0000000000007941 */ /* 0x000fea0003800000 */
.L_x_27:
[----:B------:R-:W-:-:S04]  /*d7e0*/  LOP3.LUT P6, RZ, R2, 0x7, RZ, 0xc0, !PT ;  /* 0x0000000702ff7812 */ /* 0x000fc800078cc0ff */
[----:B------:R-:W-:Y:S02]  /*d7f0*/  ISETP.GE.OR P5, PT, R8, UR15, P6 ;  /* 0x0000000f08007c0c */ /* 0x000fe4000b7a6670 */
[----:B------:R-:W-:Y:S02]  /*d800*/  ISETP.GE.OR P4, PT, R6, UR15, P6 ;  /* 0x0000000f06007c0c */ /* 0x000fe4000b786670 */
[----:B------:R-:W-:Y:S02]  /*d810*/  ISETP.GE.OR P3, PT, R5, UR15, P6 ;  /* 0x0000000f05007c0c */ /* 0x000fe4000b766670 */
[----:B------:R-:W-:-:S07]  /*d820*/  ISETP.GE.OR P6, PT, R4, UR15, P6 ;  /* 0x0000000f04007c0c */ /* 0x000fce000b7c6670 */
[----:B------:R-:W-:Y:S02]  /*d830*/  @!P5 IMAD R7, R8, UR20, RZ ;  /* 0x000000140807dc24 */ /* 0x000fe4000f8e02ff */
[----:B------:R-:W-:Y:S02]  /*d840*/  @!P4 IMAD R0, R6, UR20, RZ ;  /* 0x000000140600cc24 */ /* 0x000fe4000f8e02ff */
[----:B------:R-:W-:Y:S01]  /*d850*/  @!P3 IMAD R2, R5, UR20, RZ ;  /* 0x000000140502bc24 */ /* 0x000fe2000f8e02ff */
[C---:B------:R-:W-:Y:S02]  /*d860*/  @!P5 IADD3 R6, P0, R7.reuse, UR12, RZ ;  /* 0x0000000c0706dc10 */ /* 0x040fe4000ff1e0ff */
[----:B------:R-:W-:Y:S02]  /*d870*/  @!P4 IADD3 R3, P1, R0, UR12, RZ ;  /* 0x0000000c0003cc10 */ /* 0x000fe4000ff3e0ff */
[----:B------:R-:W-:Y:S02]  /*d880*/  @!P5 LEA.HI.X.SX32 R7, R7, UR6, 0x1, P0 ;  /* 0x000000060707dc11 */ /* 0x000fe400080f0eff */
[----:B------:R-:W-:-:S02]  /*d890*/  @!P5 LEA R10, P2, R6, c[0x0][0x200], 0x2 ;  /* 0x00008000060ada11 */ /* 0x000fc400078410ff */
[----:B------:R-:W-:Y:S02]  /*d8a0*/  @!P3 IADD3 R5, P0, R2, UR12, RZ ;  /* 0x0000000c0205bc10 */ /* 0x000fe4000ff1e0ff */
[----:B------:R-:W-:Y:S02]  /*d8b0*/  @!P4 LEA.HI.X.SX32 R0, R0, UR6, 0x1, P1 ;  /* 0x000000060000cc11 */ /* 0x000fe400088f0eff */
[----:B------:R-:W-:Y:S02]  /*d8c0*/  @!P5 LEA.HI.X R11, R6, c[0x0][0x204], R7, 0x2, P2 ;  /* 0x00008100060bda11 */ /* 0x000fe400010f1407 */
[----:B------:R-:W-:Y:S02]  /*d8d0*/  @!P4 LEA R8, P1, R3, c[0x0][0x200], 0x2 ;  /* 0x000080000308ca11 */ /* 0x000fe400078210ff */
[----:B------:R-:W-:Y:S02]  /*d8e0*/  @!P3 LEA.HI.X.SX32 R2, R2, UR6, 0x1, P0 ;  /* 0x000000060202bc11 */ /* 0x000fe400080f0eff */
[----:B------:R-:W-:-:S02]  /*d8f0*/  @!P3 LEA R6, P0, R5, c[0x0][0x200], 0x2 ;  /* 0x000080000506ba11 */ /* 0x000fc400078010ff */
[----:B------:R-:W-:Y:S01]  /*d900*/  @!P4 LEA.HI.X R9, R3, c[0x0][0x204], R0, 0x2, P1 ;  /* 0x000081000309ca11 */ /* 0x000fe200008f1400 */
[----:B------:R-:W-:Y:S01]  /*d910*/  @!P5 IMAD.MOV.U32 R0, RZ, RZ, 0x7f800000 ;  /* 0x7f800000ff00d424 */ /* 0x000fe200078e00ff */
[----:B------:R-:W-:Y:S01]  /*d920*/  @!P3 LEA.HI.X R7, R5, c[0x0][0x204], R2, 0x2, P0 ;  /* 0x000081000507ba11 */ /* 0x000fe200000f1402 */
[----:B------:R-:W-:Y:S02]  /*d930*/  @!P4 IMAD.MOV.U32 R5, RZ, RZ, 0x7f800000 ;  /* 0x7f800000ff05c424 */ /* 0x000fe400078e00ff */
[----:B------:R-:W-:Y:S01]  /*d940*/  @!P3 IMAD.MOV.U32 R3, RZ, RZ, 0x7f800000 ;  /* 0x7f800000ff03b424 */ /* 0x000fe200078e00ff */
[----:B------:R3:W-:Y:S04]  /*d950*/  @!P5 STG.E [R10.64], R0 ;  /* 0x000000000a00d986 */ /* 0x0007e8000c101910 */
[----:B------:R3:W-:Y:S04]  /*d960*/  @!P4 STG.E [R8.64], R5 ;  /* 0x000000050800c986 */ /* 0x0007e8000c101910 */
[----:B------:R3:W-:Y:S01]  /*d970*/  @!P3 STG.E [R6.64], R3 ;  /* 0x000000030600b986 */ /* 0x0007e2000c101910 */
[----:B------:R-:W-:Y:S05]  /*d980*/  @P6 EXIT ;  /* 0x000000000000694d */ /* 0x000fea0003800000 */
[----:B---3--:R-:W-:Y:S02]  /*d990*/  IMAD R0, R4, UR20, RZ ;  /* 0x0000001404007c24 */ /* 0x008fe4000f8e02ff */
[----:B------:R-:W-:-:S03]  /*d9a0*/  IMAD.MOV.U32 R5, RZ, RZ, 0x7f800000 ;  /* 0x7f800000ff057424 */ /* 0x000fc600078e00ff */
[----:B------:R-:W-:-:S04]  /*d9b0*/  IADD3 R3, P0, R0, UR12, RZ ;  /* 0x0000000c00037c10 */ /* 0x000fc8000ff1e0ff */
[----:B------:R-:W-:Y:S02]  /*d9c0*/  LEA.HI.X.SX32 R0, R0, UR6, 0x1, P0 ;  /* 0x0000000600007c11 */ /* 0x000fe400080f0eff */
[----:B------:R-:W-:-:S04]  /*d9d0*/  LEA R2, P0, R3, c[0x0][0x200], 0x2 ;  /* 0x0000800003027a11 */ /* 0x000fc800078010ff */
[----:B------:R-:W-:-:S05]  /*d9e0*/  LEA.HI.X R3, R3, c[0x0][0x204], R0, 0x2, P0 ;  /* 0x0000810003037a11 */ /* 0x000fca00000f1400 */
[----:B------:R-:W-:Y:S01]  /*d9f0*/  STG.E [R2.64], R5 ;  /* 0x0000000502007986 */ /* 0x000fe2000c101910 */
[----:B------:R-:W-:Y:S05]  /*da00*/  EXIT ;  /* 0x000000000000794d */ /* 0x000fea0003800000 */
.L_x_29:
[----:B------:R-:W-:-:S00]  /*da10*/  BRA `(.L_x_29) ;  /* 0xfffffff000007947 */ /* 0x000fc0000383ffff */
[----:B------:R-:W-:-:S00]  /*da20*/  NOP ;  /* 0x0000000000007918 */ /* 0x000fc00000000000 */
        /* <DEDUP_REMOVED lines=13> */
.L_x_1071:


//--------------------- .text._ZN5flash16flash_fwd_kernelI23Flash_fwd_kernel_traitsILi256ELi64ELi64ELi4ELb0ELb0EN7cutlass6half_tE19Flash_kernel_traitsILi256ELi64ELi64ELi4ES3_EELb0ELb1ELb0ELb0ELb0ELb0ELb0ELb0EEEvNS_16Flash_fwd_paramsE --------------------------
	.section	.text._ZN5flash16flash_fwd_kernelI23Flash_fwd_kernel_traitsILi256ELi64ELi64ELi4ELb0ELb0EN7cutlass6half_tE19Flash_kernel_traitsILi256ELi64ELi64ELi4ES3_EELb0ELb1ELb0ELb0ELb0ELb0ELb0ELb0EEEvNS_16Flash_fwd_paramsE,"ax",@progbits
	.sectioninfo	@"SHI_REGISTERS=254"
	.align	128
        .global         _ZN5flash16flash_fwd_kernelI23Flash_fwd_kernel_traitsILi256ELi64ELi64ELi4ELb0ELb0EN7cutlass6half_tE19Flash_kernel_traitsILi256ELi64ELi64ELi4ES3_EELb0ELb1ELb0ELb0ELb0ELb0ELb0ELb0EEEvNS_16Flash_fwd_paramsE
        .type           _ZN5flash16flash_fwd_kernelI23Flash_fwd_kernel_traitsILi256ELi64ELi64ELi4ELb0ELb0EN7cutlass6half_tE19Flash_kernel_traitsILi256ELi64ELi64ELi4ES3_EELb0ELb1ELb0ELb0ELb0ELb0ELb0ELb0EEEvNS_16Flash_fwd_paramsE,@function
        .size           _ZN5flash16flash_fwd_kernelI23Flash_fwd_kernel_traitsILi256ELi64ELi64ELi4ELb0ELb0EN7cutlass6half_tE19Flash_kernel_traitsILi256ELi64ELi64ELi4ES3_EELb0ELb1ELb0ELb0ELb0ELb0ELb0ELb0EEEvNS_16Flash_fwd_paramsE,(.L_x_1072 - _ZN5flash16flash_fwd_kernelI23Flash_fwd_kernel_traitsILi256ELi64ELi64ELi4ELb0ELb0EN7cutlass6half_tE19Flash_kernel_traitsILi256ELi64ELi64ELi4ES3_EELb0ELb1ELb0ELb0ELb0ELb0ELb0ELb0EEEvNS_16Flash_fwd_paramsE)
        .other          _ZN5flash16flash_fwd_kernelI23Flash_fwd_kernel_traitsILi256ELi64ELi64ELi4ELb0ELb0EN7cutlass6half_tE19Flash_kernel_traitsILi256ELi64ELi64ELi4ES3_EELb0ELb1ELb0ELb0ELb0ELb0ELb0ELb0EEEvNS_16Flash_fwd_paramsE,@"STO_CUDA_ENTRY STV_DEFAULT"
_ZN5flash16flash_fwd_kernelI23Flash_fwd_kernel_traitsILi256ELi64ELi64ELi4ELb0ELb0EN7cutlass6half_tE19Flash_kernel_traitsILi256ELi64ELi64ELi4ES3_EELb0ELb1ELb0ELb0ELb0ELb0ELb0ELb0EEEvNS_16Flash_fwd_paramsE:
.text._ZN5flash16flash_fwd_kernelI23Flash_fwd_kernel_traitsILi256ELi64ELi64ELi4ELb0ELb0EN7cutlass6half_tE19Flash_kernel_traitsILi256ELi64ELi64ELi4ES3_EELb0ELb1ELb0ELb0ELb0ELb0ELb0ELb0EEEvNS_16Flash_fwd_paramsE:
[----:B------:R-:W-:Y:S02]  /*0000*/  MOV R1, c[0x0][0x28] ;  /* 0x00000a0000017a02 */ /* 0x000fe40000000f00 */
[----:B------:R-:W1:Y:S01]  /*0010*/  S2UR UR19, SR_CTAID.Y ;  /* 0x00000000001379c3 */ /* 0x000e620000002600 */
[----:B------:R-:W-:Y:S01]  /*0020*/  ULDC.64 UR4, c[0x0][0x240] ;  /* 0x0000900000047ab9 */ /* 0x000fe20000000a00 */
[----:B------:R-:W-:Y:S01]  /*0030*/  IADD3 R1, R1, -0x10, RZ ;  /* 0xfffffff001017810 */ /* 0x000fe20007ffe0ff */
        /* <DEDUP_REMOVED lines=20> */
[----:B------:R1:W2:Y:S01]  /*0180*/  @P2 LDG.E R4, [R2.64] ;  /* 0x0000001002042981 */ /* 0x0002a2000c1e1900 */
[----:B------:R-:W-:-:S03]  /*0190*/  ULDC.64 UR6, c[0x0][0x248] ;  /* 0x0000920000067ab9 */ /* 0x000fc60000000a00 */
[----:B------:R1:W3:Y:S01]  /*01a0*/  @P2 LDG.E R0, [R2.64+0x4] ;  /* 0x0000041002002981 */ /* 0x0002e2000c1e1900 */
[----:B------:R-:W-:Y:S01]  /*01b0*/  PLOP3.LUT P1, PT, PT, PT, UP1, 0x80, 0x0 ;  /* 0x000000000000781c */ /* 0x000fe20003f2f018 */
[----:B------:R-:W-:Y:S01]  /*01c0*/  UIMAD.WIDE UR6, UR19, UR9, UR6 ;  /* 0x00000009130672a5 */ /* 0x000fe2000f8e0206 */
[----:B-1----:R-:W-:Y:S02]  /*01d0*/  IMAD.U32 R2, RZ, RZ, UR4 ;  /* 0x00000004ff027e24 */ /* 0x002fe4000f8e00ff */
[----:B------:R-:W-:-:S05]  /*01e0*/  IMAD.U32 R3, RZ, RZ, UR5 ;  /* 0x00000005ff037e24 */ /* 0x000fca000f8e00ff */
[----:B------:R1:W4:Y:S01]  /*01f0*/  @P0 LDG.E R2, [R2.64] ;  /* 0x0000001002020981 */ /* 0x000322000c1e1900 */
[----:B------:R-:W-:Y:S02]  /*0200*/  IMAD.U32 R6, RZ, RZ, UR6 ;  /* 0x00000006ff067e24 */ /* 0x000fe4000f8e00ff */
[----:B------:R-:W-:-:S05]  /*0210*/  IMAD.U32 R7, RZ, RZ, UR7 ;  /* 0x00000007ff077e24 */ /* 0x000fca000f8e00ff */
[----:B-1----:R-:W5:Y:S01]  /*0220*/  @!P1 LDG.E R3, [R6.64] ;  /* 0x0000001006039981 */ /* 0x002f62000c1e1900 */
[----:B------:R-:W-:Y:S02]  /*0230*/  UMOV UR10, 0xffffffff ;  /* 0xffffffff000a7882 */ /* 0x000fe40000000000 */
[----:B------:R-:W-:Y:S02]  /*0240*/  UMOV UR23, URZ ;  /* 0x0000003f00177c82 */ /* 0x000fe40008000000 */
[----:B------:R-:W-:Y:S01]  /*0250*/  UMOV UR20, 0xffffffff ;  /* 0xffffffff00147882 */ /* 0x000fe20000000000 */
[----:B------:R-:W1:Y:S08]  /*0260*/  S2UR UR12, SR_CTAID.X ;  /* 0x00000000000c79c3 */ /* 0x000e700000002500 */
[----:B------:R-:W1:Y:S08]  /*0270*/  S2UR UR11, SR_CTAID.Z ;  /* 0x00000000000b79c3 */ /* 0x000e700000002700 */
[----:B--2---:R-:W2:Y:S08]  /*0280*/  @P2 R2UR UR10, R4 ;  /* 0x00000000040a23c2 */ /* 0x004eb000000e0000 */
[----:B---3--:R-:W2:Y:S08]  /*0290*/  @P2 R2UR UR15, R0 ;  /* 0x00000000000f23c2 */ /* 0x008eb000000e0000 */
[----:B----4-:R3:W4:Y:S01]  /*02a0*/  @P0 R2UR UR23, R2 ;  /* 0x00000000021703c2 */ /* 0x01072200000e0000 */
[----:B------:R-:W-:-:S04]  /*02b0*/  ISETP.NE.U32.AND P0, PT, RZ, c[0x0][0x248], PT ;  /* 0x00009200ff007a0c */ /* 0x000fc80003f05070 */
[----:B------:R-:W-:Y:S01]  /*02c0*/  ISETP.NE.AND.EX P0, PT, RZ, c[0x0][0x24c], PT, P0 ;  /* 0x00009300ff007a0c */ /* 0x000fe20003f05300 */
[----:B--2---:R-:W-:-:S07]  /*02d0*/  @UP2 UIADD3 UR15, UR15, -UR10, URZ ;  /* 0x8000000a0f0f2290 */ /* 0x004fce000fffe03f */
[----:B------:R-:W-:Y:S01]  /*02e0*/  @!UP2 ULDC UR15, c[0x0][0x214] ;  /* 0x00008500000faab9 */ /* 0x000fe20000000800 */
[----:B-----5:R3:W2:Y:S04]  /*02f0*/  @!P1 R2UR UR20, R3 ;  /* 0x00000000031493c2 */ /* 0x0206a800000e0000 */
[----:B-1234-:R-:W-:Y:S05]  /*0300*/  @!P0 BRA `(.L_x_30) ;  /* 0x0000007000008947 */ /* 0x01efea0003800000 */
[----:B------:R-:W-:-:S13]  /*0310*/  PLOP3.LUT P0, PT, PT, PT, UP3, 0x80, 0x0 ;  /* 0x000000000000781c */ /* 0x000fda0003f0f038 */
[----:B------:R-:W2:Y:S04]  /*0320*/  @P0 LDG.E R0, [R6.64+0x4] ;  /* 0x0000041006000981 */ /* 0x000ea8000c1e1900 */
[----:B------:R-:W3:Y:S01]  /*0330*/  @!P0 LDG.E R6, [R6.64] ;  /* 0x0000001006068981 */ /* 0x000ee2000c1e1900 */
[----:B--2---:R-:W1:Y:S02]  /*0340*/  @P0 R2UR UR6, R0 ;  /* 0x00000000000603c2 */ /* 0x004e6400000e0000 */
[----:B-1----:R-:W-:-:S11]  /*0350*/  @UP3 UIADD3 UR6, UR6, -UR20, URZ ;  /* 0x8000001406063290 */ /* 0x002fd6000fffe03f */
[----:B---3--:R1:W2:Y:S02]  /*0360*/  @!P0 R2UR UR6, R6 ;  /* 0x00000000060683c2 */ /* 0x0082a400000e0000 */
[----:B-12---:R-:W-:Y:S05]  /*0370*/  BRA `(.L_x_31) ;  /* 0x0000001000007947 */ /* 0x006fea0003800000 */
.L_x_30:
[----:B------:R-:W-:Y:S02]  /*0380*/  ULDC UR6, c[0x0][0x218] ;  /* 0x0000860000067ab9 */ /* 0x000fe40000000800 */
.L_x_31:
        /* <DEDUP_REMOVED lines=21> */
[----:B------:R-:W-:Y:S01]  /*04e0*/  UIADD3 UR4, -UR15, 0x7f, UR13 ;  /* 0x0000007f0f047890 */ /* 0x000fe2000fffe10d */
[----:B------:R-:W1:Y:S01]  /*04f0*/  S2R R6, SR_TID.X ;  /* 0x0000000000067919 */ /* 0x000e620000002100 */
        /* <DEDUP_REMOVED lines=14> */
[----:B-1----:R-:W-:Y:S02]  /*05e0*/  UISETP.NE.AND UP1, UPT, UR10, -0x1, UPT ;  /* 0xffffffff0a00788c */ /* 0x002fe4000bf25270 */
        /* <DEDUP_REMOVED lines=8> */
[----:B------:R-:W-:Y:S02]  /*0670*/  @!UP1 UIMAD UR21, UR21, UR6, URZ ;  /* 0x00000006151592a4 */ /* 0x000fe4000f8e023f */
[----:B------:R-:W-:-:S02]  /*0680*/  ULDC.64 UR4, c[0x0][0x198] ;  /* 0x0000660000047ab9 */ /* 0x000fc40000000a00 */
[----:B------:R-:W-:Y:S02]  /*0690*/  @!UP1 UIMAD.WIDE.U32 UR24, UR19, UR6, URZ ;  /* 0x00000006131892a5 */ /* 0x000fe4000f8e003f */
[----:B------:R-:W-:Y:S02]  /*06a0*/  @UP0 UIMAD.WIDE.U32 UR28, UR22, UR4, URZ ;  /* 0x00000004161c02a5 */ /* 0x000fe4000f8e003f */
[----:B------:R-:W-:Y:S02]  /*06b0*/  @!UP1 UIMAD UR7, UR19, UR7, UR21 ;  /* 0x00000007130792a4 */ /* 0x000fe4000f8e0215 */
[----:B------:R-:W-:Y:S02]  /*06c0*/  @UP0 UIMAD UR21, UR22, UR5, UR29 ;  /* 0x00000005161502a4 */ /* 0x000fe4000f8e021d */
[----:B------:R-:W-:Y:S02]  /*06d0*/  @UP1 UMOV UR6, UR26 ;  /* 0x0000001a00061c82 */ /* 0x000fe40008000000 */
[----:B------:R-:W-:-:S02]  /*06e0*/  @!UP1 UIADD3 UR18, UR25, UR7, URZ ;  /* 0x0000000719129290 */ /* 0x000fc4000fffe03f */
[----:B------:R-:W-:Y:S02]  /*06f0*/  @!UP1 UMOV UR6, UR24 ;  /* 0x0000001800069c82 */ /* 0x000fe40008000000 */
        /* <DEDUP_REMOVED lines=8> */
[----:B------:R-:W-:Y:S02]  /*0780*/  UIADD3 UR25, UR25, UR21, URZ ;  /* 0x0000001519197290 */ /* 0x000fe4000fffe03f */
[----:B------:R-:W-:Y:S02]  /*0790*/  ULDC.64 UR4, c[0x0][0x180] ;  /* 0x0000600000047ab9 */ /* 0x000fe40000000a00 */
[----:B------:R-:W-:Y:S02]  /*07a0*/  UIMAD UR7, UR7, UR4, URZ ;  /* 0x00000004070772a4 */ /* 0x000fe4000f8e023f */
[----:B------:R-:W-:Y:S02]  /*07b0*/  UIMAD.WIDE.U32 UR24, UR19, UR4, UR24 ;  /* 0x00000004131872a5 */ /* 0x000fe4000f8e0018 */
[----:B------:R-:W-:-:S04]  /*07c0*/  UIMAD UR5, UR19, UR5, UR7 ;  /* 0x00000005130572a4 */ /* 0x000fc8000f8e0207 */
[----:B------:R-:W-:Y:S02]  /*07d0*/  UIADD3 UR21, UR25, UR5, URZ ;  /* 0x0000000519157290 */ /* 0x000fe4000fffe03f */
[----:B------:R-:W-:Y:S02]  /*07e0*/  UMOV UR22, UR24 ;  /* 0x0000001800167c82 */ /* 0x000fe40008000000 */
.L_x_33:
[----:B------:R-:W-:Y:S01]  /*07f0*/  IABS R0, c[0x0][0x1c8] ;  /* 0x0000720000007a13 */ /* 0x000fe20000000000 */
[----:B------:R-:W1:Y:S01]  /*0800*/  S2R R2, SR_CTAID.Z ;  /* 0x0000000000027919 */ /* 0x000e620000002700 */
[----:B------:R-:W-:Y:S02]  /*0810*/  UMOV UR24, URZ ;  /* 0x0000003f00187c82 */ /* 0x000fe40008000000 */
[----:B------:R-:W2:Y:S01]  /*0820*/  R2UR UR7, R0 ;  /* 0x00000000000773c2 */ /* 0x000ea200000e0000 */
[----:B-1----:R-:W-:Y:S01]  /*0830*/  IABS R2, R2 ;  /* 0x0000000200027213 */ /* 0x002fe20000000000 */
[----:B--2---:R-:W1:Y:S06]  /*0840*/  I2F.RP R0, UR7 ;  /* 0x0000000700007d06 */ /* 0x004e6c0008209400 */
[----:B------:R-:W2:Y:S02]  /*0850*/  R2UR UR5, R2 ;  /* 0x00000000020573c2 */ /* 0x000ea400000e0000 */
[----:B-1----:R-:W1:Y:S02]  /*0860*/  MUFU.RCP R0, R0 ;  /* 0x0000000000007308 */ /* 0x002e640000001000 */
[----:B-1----:R-:W-:-:S06]  /*0870*/  IADD3 R0, R0, 0xffffffe, RZ ;  /* 0x0ffffffe00007810 */ /* 0x002fcc0007ffe0ff */
[----:B------:R-:W1:Y:S02]  /*0880*/  F2I.FTZ.U32.TRUNC.NTZ R0, R0 ;  /* 0x0000000000007305 */ /* 0x000e64000021f000 */
[----:B-1----:R-:W1:Y:S02]  /*0890*/  R2UR UR25, R0 ;  /* 0x00000000001973c2 */ /* 0x002e6400000e0000 */
[----:B-1----:R-:W-:-:S04]  /*08a0*/  UIADD3 UR4, URZ, -UR25, URZ ;  /* 0x800000193f047290 */ /* 0x002fc8000fffe03f */
[----:B------:R-:W-:-:S04]  /*08b0*/  UIMAD UR4, UR4, UR7, URZ ;  /* 0x00000007040472a4 */ /* 0x000fc8000f8e023f */
[----:B------:R-:W-:Y:S02]  /*08c0*/  UIMAD.WIDE.U32 UR24, UR25, UR4, UR24 ;  /* 0x00000004191872a5 */ /* 0x000fe4000f8e0018 */
[----:B------:R-:W-:Y:S02]  /*08d0*/  USHF.R.S32.HI UR24, URZ, 0x1f, UR11 ;  /* 0x0000001f3f187899 */ /* 0x000fe4000801140b */
[----:B--2---:R-:W-:Y:S02]  /*08e0*/  UIMAD.WIDE.U32 UR26, UR25, UR5, URZ ;  /* 0x00000005191a72a5 */ /* 0x004fe4000f8e003f */
[----:B------:R-:W-:Y:S02]  /*08f0*/  @UP0 UIADD3 UR25, UR23, UR20, URZ ;  /* 0x0000001417190290 */ /* 0x000fe4000fffe03f */
[----:B------:R-:W-:-:S04]  /*0900*/  UIADD3 UR4, -UR27, URZ, URZ ;  /* 0x0000003f1b047290 */ /* 0x000fc8000fffe13f */
[----:B------:R-:W-:-:S04]  /*0910*/  UIMAD UR4, UR7, UR4, UR5 ;  /* 0x00000004070472a4 */ /* 0x000fc8000f8e0205 */
[----:B------:R-:W-:-:S11]  /*0920*/  UISETP.GT.U32.AND UP1, UPT, UR7, UR4, UPT ;  /* 0x000000040700728c */ /* 0x000fd6000bf24070 */
[----:B------:R-:W-:Y:S02]  /*0930*/  @!UP1 UIADD3 UR4, UR4, -UR7, URZ ;  /* 0x8000000704049290 */ /* 0x000fe4000fffe03f */
[----:B------:R-:W-:Y:S02]  /*0940*/  @!UP1 UIADD3 UR27, UR27, 0x1, URZ ;  /* 0x000000011b1b9890 */ /* 0x000fe4000fffe03f */
[----:B------:R-:W-:-:S03]  /*0950*/  UISETP.GE.U32.AND UP2, UPT, UR4, UR7, UPT ;  /* 0x000000070400728c */ /* 0x000fc6000bf46070 */
[----:B------:R-:W-:Y:S02]  /*0960*/  ULDC UR7, c[0x0][0x1c8] ;  /* 0x0000720000077ab9 */ /* 0x000fe40000000800 */
[----:B------:R-:W-:-:S04]  /*0970*/  ULOP3.LUT UR4, UR11, UR7, URZ, 0x3c, !UPT ;  /* 0x000000070b047292 */ /* 0x000fc8000f8e3c3f */
[----:B------:R-:W-:Y:S02]  /*0980*/  UISETP.GE.AND UP1, UPT, UR4, URZ, UPT ;  /* 0x0000003f0400728c */ /* 0x000fe4000bf26270 */
[----:B------:R-:W-:Y:S02]  /*0990*/  @UP2 UIADD3 UR27, UR27, 0x1, URZ ;  /* 0x000000011b1b2890 */ /* 0x000fe4000fffe03f */
[----:B------:R-:W-:Y:S02]  /*09a0*/  UISETP.NE.AND UP2, UPT, URZ, UR7, UPT ;  /* 0x000000073f00728c */ /* 0x000fe4000bf45270 */
[----:B------:R-:W-:-:S03]  /*09b0*/  ULDC.64 UR4, c[0x0][0x1a0] ;  /* 0x0000680000047ab9 */ /* 0x000fc60000000a00 */
[----:B------:R-:W-:Y:S02]  /*09c0*/  UMOV UR20, UR27 ;  /* 0x0000001b00147c82 */ /* 0x000fe40008000000 */
[----:B------:R-:W-:Y:S02]  /*09d0*/  @!UP1 UIADD3 UR20, -UR20, URZ, URZ ;  /* 0x0000003f14149290 */ /* 0x000fe4000fffe13f */
[----:B------:R-:W-:Y:S02]  /*09e0*/  @UP0 UIMAD.WIDE.U32 UR26, UR25, UR4, URZ ;  /* 0x00000004191a02a5 */ /* 0x000fe4000f8e003f */
[----:B------:R-:W-:Y:S02]  /*09f0*/  @!UP2 ULOP3.LUT UR20, URZ, UR7, URZ, 0x33, !UPT ;  /* 0x000000073f14a292 */ /* 0x000fe4000f8e333f */
[----:B------:R-:W-:Y:S02]  /*0a00*/  @UP0 UIMAD UR25, UR25, UR5, UR27 ;  /* 0x00000005191902a4 */ /* 0x000fe4000f8e021b */
[----:B------:R-:W-:Y:S01]  /*0a10*/  USHF.R.S32.HI UR27, URZ, 0x1f, UR20 ;  /* 0x0000001f3f1b7899 */ /* 0x000fe20008011414 */
[----:B------:R-:W-:Y:S05]  /*0a20*/  @P0 BRA `(.L_x_34) ;  /* 0x000000d000000947 */ /* 0x000fea0003800000 */
[----:B------:R-:W-:Y:S02]  /*0a30*/  USHF.R.S32.HI UR7, URZ, 0x1f, UR23 ;  /* 0x0000001f3f077899 */ /* 0x000fe40008011417 */
[----:B------:R-:W-:-:S02]  /*0a40*/  ULDC.64 UR4, c[0x0][0x1a0] ;  /* 0x0000680000047ab9 */ /* 0x000fc40000000a00 */
[----:B------:R-:W-:Y:S02]  /*0a50*/  UIMAD UR7, UR7, UR4, URZ ;  /* 0x00000004070772a4 */ /* 0x000fe4000f8e023f */
[----:B------:R-:W-:Y:S02]  /*0a60*/  UIMAD.WIDE.U32 UR28, UR23, UR4, URZ ;  /* 0x00000004171c72a5 */ /* 0x000fe4000f8e003f */
[----:B------:R-:W-:Y:S02]  /*0a70*/  UIMAD UR23, UR23, UR5, UR7 ;  /* 0x00000005171772a4 */ /* 0x000fe4000f8e0207 */
[----:B------:R-:W-:Y:S02]  /*0a80*/  USHF.R.S32.HI UR7, URZ, 0x1f, UR19 ;  /* 0x0000001f3f077899 */ /* 0x000fe40008011413 */
[----:B------:R-:W-:Y:S02]  /*0a90*/  UIADD3 UR29, UR29, UR23, URZ ;  /* 0x000000171d1d7290 */ /* 0x000fe4000fffe03f */
[----:B------:R-:W-:-:S02]  /*0aa0*/  ULDC.64 UR4, c[0x0][0x188] ;  /* 0x0000620000047ab9 */ /* 0x000fc40000000a00 */
[----:B------:R-:W-:Y:S02]  /*0ab0*/  UIMAD UR7, UR7, UR4, URZ ;  /* 0x00000004070772a4 */ /* 0x000fe4000f8e023f */
[----:B------:R-:W-:Y:S02]  /*0ac0*/  UIMAD.WIDE.U32 UR28, UR19, UR4, UR28 ;  /* 0x00000004131c72a5 */ /* 0x000fe4000f8e001c */
[----:B------:R-:W-:-:S04]  /*0ad0*/  UIMAD UR5, UR19, UR5, UR7 ;  /* 0x00000005130572a4 */ /* 0x000fc8000f8e0207 */
[----:B------:R-:W-:Y:S02]  /*0ae0*/  UIADD3 UR25, UR29, UR5, URZ ;  /* 0x000000051d197290 */ /* 0x000fe4000fffe03f */
[----:B------:R-:W-:Y:S02]  /*0af0*/  UMOV UR26, UR28 ;  /* 0x0000001c001a7c82 */ /* 0x000fe40008000000 */
.L_x_34:
[----:B------:R-:W-:Y:S01]  /*0b00*/  SHF.R.S32.HI R7, RZ, 0x1f, R6 ;  /* 0x0000001fff077819 */ /* 0x000fe20000011406 */
[----:B------:R-:W1:Y:S01]  /*0b10*/  S2R R16, SR_CTAID.Z ;  /* 0x0000000000107919 */ /* 0x000e620000002700 */
[----:B------:R-:W-:Y:S01]  /*0b20*/  ULDC.64 UR4, c[0x0][0x1b8] ;  /* 0x00006e0000047ab9 */ /* 0x000fe20000000a00 */
[----:B------:R-:W-:Y:S01]  /*0b30*/  IMAD.U32 R232, RZ, RZ, UR20 ;  /* 0x00000014ffe87e24 */ /* 0x000fe2000f8e00ff */
[CC--:B------:R-:W-:Y:S01]  /*0b40*/  LEA.HI R10, R7.reuse, R6.reuse, RZ, 0x4 ;  /* 0x00000006070a7211 */ /* 0x0c0fe200078f20ff */
[----:B------:R-:W-:Y:S01]  /*0b50*/  UIMAD UR4, UR27, UR4, URZ ;  /* 0x000000041b0472a4 */ /* 0x000fe2000f8e023f */
[----:B------:R-:W-:Y:S01]  /*0b60*/  LEA.HI R14, R7, R6, RZ, 0x3 ;  /* 0x00000006070e7211 */ /* 0x000fe200078f18ff */
[----:B------:R-:W-:Y:S01]  /*0b70*/  UIADD3 UR19, -UR13, UR15, URZ ;  /* 0x0000000f0d137290 */ /* 0x000fe2000fffe13f */
[----:B------:R-:W-:Y:S01]  /*0b80*/  SHF.R.S32.HI R0, RZ, 0x4, R10 ;  /* 0x00000004ff007819 */ /* 0x000fe2000001140a */
[----:B------:R-:W-:Y:S01]  /*0b90*/  IMAD.U32 R166, RZ, RZ, UR20 ;  /* 0x00000014ffa67e24 */ /* 0x000fe2000f8e00ff */
[----:B------:R-:W-:Y:S01]  /*0ba0*/  LOP3.LUT R3, R14, 0xfffffff8, RZ, 0xc0, !PT ;  /* 0xfffffff80e037812 */ /* 0x000fe200078ec0ff */
[----:B------:R-:W-:Y:S01]  /*0bb0*/  IMAD.U32 R18, RZ, RZ, UR12 ;  /* 0x0000000cff127e24 */ /* 0x000fe2000f8e00ff */
[----:B------:R-:W-:Y:S01]  /*0bc0*/  LEA.HI R225, R10, R0, RZ, 0x1 ;  /* 0x000000000ae17211 */ /* 0x000fe200078f08ff */
[----:B------:R-:W-:Y:S01]  /*0bd0*/  BSSY B0, `(.L_x_35) ;  /* 0x000006e000007945 */ /* 0x000fe20003800000 */
[----:B------:R-:W-:Y:S01]  /*0be0*/  SHF.R.S32.HI R14, RZ, 0x3, R14 ;  /* 0x00000003ff0e7819 */ /* 0x000fe2000001140e */
[----:B------:R-:W-:Y:S01]  /*0bf0*/  IMAD.IADD R3, R6, 0x1, -R3 ;  /* 0x0000000106037824 */ /* 0x000fe200078e0a03 */
[----:B------:R-:W-:-:S02]  /*0c00*/  LOP3.LUT R10, R10, 0xfffffff0, RZ, 0xc0, !PT ;  /* 0xfffffff00a0a7812 */ /* 0x000fc400078ec0ff */
[----:B------:R-:W-:Y:S01]  /*0c10*/  LOP3.LUT R225, R225, 0xfffffffe, RZ, 0xc0, !PT ;  /* 0xfffffffee1e17812 */ /* 0x000fe200078ec0ff */
[----:B------:R-:W-:Y:S01]  /*0c20*/  IMAD.SHL.U32 R227, R14, 0x40, RZ ;  /* 0x000000400ee37824 */ /* 0x000fe200078e00ff */
[----:B------:R-:W-:Y:S01]  /*0c30*/  SHF.R.S32.HI R15, RZ, 0x1f, R14 ;  /* 0x0000001fff0f7819 */ /* 0x000fe2000001140e */
[----:B------:R-:W-:Y:S01]  /*0c40*/  IMAD.IADD R10, R6, 0x1, -R10 ;  /* 0x00000001060a7824 */ /* 0x000fe200078e0a0a */
[----:B------:R-:W-:Y:S01]  /*0c50*/  LEA.HI R5, R7, R6, RZ, 0x6 ;  /* 0x0000000607057211 */ /* 0x000fe200078f30ff */
[----:B------:R-:W-:Y:S01]  /*0c60*/  IMAD.SHL.U32 R236, R3, 0x8, RZ ;  /* 0x0000000803ec7824 */ /* 0x000fe200078e00ff */
[----:B------:R-:W-:Y:S01]  /*0c70*/  LOP3.LUT R227, R227, 0x1c0, RZ, 0xc0, !PT ;  /* 0x000001c0e3e37812 */ /* 0x000fe200078ec0ff */
[----:B------:R-:W-:Y:S01]  /*0c80*/  IMAD.IADD R225, R0, 0x1, -R225 ;  /* 0x0000000100e17824 */ /* 0x000fe200078e0ae1 */
[----:B------:R-:W-:Y:S01]  /*0c90*/  SHF.R.S32.HI R0, RZ, 0x1f, R10 ;  /* 0x0000001fff007819 */ /* 0x000fe2000001140a */
[----:B------:R-:W-:Y:S01]  /*0ca0*/  IMAD.SHL.U32 R5, R5, 0x8, RZ ;  /* 0x0000000805057824 */ /* 0x000fe200078e00ff */
[----:B------:R-:W-:Y:S01]  /*0cb0*/  LOP3.LUT R2, R227, 0x38, R236, 0xf8, !PT ;  /* 0x00000038e3027812 */ /* 0x000fe200078ef8ec */
[----:B------:R-:W-:Y:S01]  /*0cc0*/  IMAD.WIDE R18, R18, 0x40, R14 ;  /* 0x0000004012127825 */ /* 0x000fe200078e020e */
[----:B------:R-:W-:-:S02]  /*0cd0*/  SHF.R.U32.HI R227, RZ, 0x3, R227 ;  /* 0x00000003ffe37819 */ /* 0x000fc400000116e3 */
[----:B------:R-:W-:Y:S02]  /*0ce0*/  LEA.HI R0, R0, R10, RZ, 0x3 ;  /* 0x0000000a00007211 */ /* 0x000fe400078f18ff */
[--C-:B------:R-:W-:Y:S02]  /*0cf0*/  SHF.R.S32.HI R237, RZ, 0x1f, R236.reuse ;  /* 0x0000001fffed7819 */ /* 0x100fe400000114ec */
[----:B------:R-:W-:Y:S01]  /*0d00*/  LOP3.LUT R227, R2, R227, RZ, 0x3c, !PT ;  /* 0x000000e302e37212 */ /* 0x000fe200078e3cff */
[----:B------:R-:W-:Y:S01]  /*0d10*/  IMAD R2, R15, c[0x0][0x198], RZ ;  /* 0x000066000f027a24 */ /* 0x000fe200078e02ff */
[----:B------:R-:W-:Y:S01]  /*0d20*/  LOP3.LUT R4, R0, 0xfffffff8, RZ, 0xc0, !PT ;  /* 0xfffffff800047812 */ /* 0x000fe200078ec0ff */
[----:B------:R-:W-:Y:S01]  /*0d30*/  IMAD.WIDE.U32 R12, R14, c[0x0][0x198], R236 ;  /* 0x000066000e0c7a25 */ /* 0x000fe200078e00ec */
[----:B------:R-:W-:Y:S01]  /*0d40*/  IADD3 R8, P0, R236, UR6, RZ ;  /* 0x00000006ec087c10 */ /* 0x000fe2000ff1e0ff */
[----:B------:R-:W-:Y:S01]  /*0d50*/  ULDC.64 UR6, c[0x0][0x1b0] ;  /* 0x00006c0000067ab9 */ /* 0x000fe20000000a00 */
[----:B------:R-:W-:Y:S01]  /*0d60*/  LOP3.LUT R227, R227, 0xfffffe00, R5, 0xf8, !PT ;  /* 0xfffffe00e3e37812 */ /* 0x000fe200078ef805 */
[----:B------:R-:W-:Y:S01]  /*0d70*/  IMAD.IADD R4, R10, 0x1, -R4 ;  /* 0x000000010a047824 */ /* 0x000fe200078e0a04 */
[----:B------:R-:W-:Y:S01]  /*0d80*/  IADD3.X R9, R237, UR18, RZ, P0, !PT ;  /* 0x00000012ed097c10 */ /* 0x000fe200087fe4ff */
[----:B------:R-:W-:Y:S01]  /*0d90*/  IMAD R2, R14, c[0x0][0x19c], R2 ;  /* 0x000067000e027a24 */ /* 0x000fe200078e0202 */
[----:B------:R-:W-:Y:S01]  /*0da0*/  IADD3 R10, P0, R12, UR22, RZ ;  /* 0x000000160c0a7c10 */ /* 0x000fe2000ff1e0ff */
[----:B------:R-:W-:Y:S01]  /*0db0*/  UIMAD UR6, UR27, UR6, URZ ;  /* 0x000000061b0672a4 */ /* 0x000fe2000f8e023f */
[----:B------:R-:W-:Y:S01]  /*0dc0*/  LOP3.LUT P2, RZ, R4, 0x4, RZ, 0xc0, !PT ;  /* 0x0000000404ff7812 */ /* 0x000fe2000784c0ff */
[----:B-1----:R-:W-:Y:S01]  /*0dd0*/  IMAD.WIDE.U32 R16, R16, c[0x0][0x1a8], R8 ;  /* 0x00006a0010107a25 */ /* 0x002fe200078e0008 */
[----:B------:R-:W-:Y:S01]  /*0de0*/  IADD3.X R11, R13, UR21, R2, P0, !PT ;  /* 0x000000150d0b7c10 */ /* 0x000fe200087fe402 */
[----:B------:R-:W-:Y:S01]  /*0df0*/  UIMAD UR7, UR20, UR7, UR6 ;  /* 0x00000007140772a4 */ /* 0x000fe2000f8e0206 */
[----:B------:R-:W-:Y:S01]  /*0e00*/  LOP3.LUT P1, RZ, R4, 0x2, RZ, 0xc0, !PT ;  /* 0x0000000204ff7812 */ /* 0x000fe2000782c0ff */
[----:B------:R-:W-:Y:S01]  /*0e10*/  IMAD R2, R15, c[0x0][0x1a0], RZ ;  /* 0x000068000f027a24 */ /* 0x000fe200078e02ff */
[----:B------:R-:W-:Y:S01]  /*0e20*/  UIMAD UR6, UR20, UR5, UR4 ;  /* 0x00000005140672a4 */ /* 0x000fe2000f8e0204 */
[----:B------:R-:W-:Y:S01]  /*0e30*/  IMAD.WIDE.U32 R8, R14, c[0x0][0x1a0], R236 ;  /* 0x000068000e087a25 */ /* 0x000fe200078e00ec */
[----:B------:R-:W-:Y:S01]  /*0e40*/  LEA.HI R7, R7, R6, RZ, 0x5 ;  /* 0x0000000607077211 */ /* 0x000fe200078f28ff */
[----:B------:R-:W-:Y:S01]  /*0e50*/  ULDC.64 UR4, c[0x0][0x1a8] ;  /* 0x00006a0000047ab9 */ /* 0x000fe20000000a00 */
[----:B------:R-:W-:Y:S01]  /*0e60*/  IADD3 R230, R236, 0x40, RZ ;  /* 0x00000040ece67810 */ /* 0x000fe20007ffe0ff */
[----:B------:R-:W-:Y:S01]  /*0e70*/  IMAD.SHL.U32 R4, R4, 0x40, RZ ;  /* 0x0000004004047824 */ /* 0x000fe200078e00ff */
[----:B------:R-:W-:Y:S01]  /*0e80*/  IADD3 R8, P0, R8, UR26, RZ ;  /* 0x0000001a08087c10 */ /* 0x000fe2000ff1e0ff */
[----:B------:R-:W-:Y:S01]  /*0e90*/  IMAD R2, R14, c[0x0][0x1a4], R2 ;  /* 0x000069000e027a24 */ /* 0x000fe200078e0202 */
[----:B------:R-:W-:Y:S01]  /*0ea0*/  UIMAD UR4, UR24, UR4, URZ ;  /* 0x00000004180472a4 */ /* 0x000fe2000f8e023f */
[----:B------:R-:W-:Y:S01]  /*0eb0*/  IMAD.SHL.U32 R5, R225, 0x8, RZ ;  /* 0x00000008e1057824 */ /* 0x000fe200078e00ff */
[----:B------:R-:W-:Y:S01]  /*0ec0*/  LOP3.LUT R4, R4, 0x1c0, RZ, 0xc0, !PT ;  /* 0x000001c004047812 */ /* 0x000fe200078ec0ff */
[----:B------:R-:W-:Y:S01]  /*0ed0*/  IMAD.SHL.U32 R0, R0, 0x40, RZ ;  /* 0x0000004000007824 */ /* 0x000fe200078e00ff */
[----:B------:R-:W-:Y:S01]  /*0ee0*/  IADD3.X R9, R9, UR25, R2, P0, !PT ;  /* 0x0000001909097c10 */ /* 0x000fe200087fe402 */
[----:B------:R-:W-:Y:S01]  /*0ef0*/  UIMAD UR4, UR11, UR5, UR4 ;  /* 0x000000050b0472a4 */ /* 0x000fe2000f8e0204 */
[----:B------:R-:W-:Y:S01]  /*0f00*/  LOP3.LUT R5, R4, 0x8, R5, 0xf8, !PT ;  /* 0x0000000804057812 */ /* 0x000fe200078ef805 */
[----:B------:R-:W-:Y:S01]  /*0f10*/  IMAD.WIDE.U32 R232, R232, c[0x0][0x1b0], R10 ;  /* 0x00006c00e8e87a25 */ /* 0x000fe200078e000a */
[----:B------:R-:W-:-:S02]  /*0f20*/  ISETP.GE.AND P0, PT, R14, UR19, PT ;  /* 0x000000130e007c0c */ /* 0x000fc4000bf06270 */
[----:B------:R-:W-:Y:S01]  /*0f30*/  SHF.R.U32.HI R4, RZ, 0x3, R4 ;  /* 0x00000003ff047819 */ /* 0x000fe20000011604 */
[----:B------:R-:W-:Y:S01]  /*0f40*/  IMAD.WIDE.U32 R166, R166, c[0x0][0x1b8], R8 ;  /* 0x00006e00a6a67a25 */ /* 0x000fe200078e0008 */
[----:B------:R-:W-:Y:S02]  /*0f50*/  LOP3.LUT R11, R7, 0xffffffe0, RZ, 0xc0, !PT ;  /* 0xffffffe0070b7812 */ /* 0x000fe400078ec0ff */
[----:B------:R-:W-:Y:S01]  /*0f60*/  LOP3.LUT R4, R5, R4, RZ, 0x3c, !PT ;  /* 0x0000000405047212 */ /* 0x000fe200078e3cff */
[----:B------:R-:W-:Y:S01]  /*0f70*/  IMAD.MOV.U32 R2, RZ, RZ, 0x10 ;  /* 0x00000010ff027424 */ /* 0x000fe200078e00ff */
[----:B------:R-:W-:Y:S01]  /*0f80*/  IADD3 R13, R17, UR4, RZ ;  /* 0x00000004110d7c10 */ /* 0x000fe2000fffe0ff */
[----:B------:R-:W-:Y:S01]  /*0f90*/  IMAD.IADD R11, R6, 0x1, -R11 ;  /* 0x00000001060b7824 */ /* 0x000fe200078e0a0b */
[----:B------:R-:W-:Y:S01]  /*0fa0*/  LOP3.LUT R4, R4, 0xfffffe00, R0, 0xf8, !PT ;  /* 0xfffffe0004047812 */ /* 0x000fe200078ef800 */
[----:B------:R-:W-:Y:S01]  /*0fb0*/  IMAD.MOV.U32 R0, RZ, RZ, 0x20 ;  /* 0x00000020ff007424 */ /* 0x000fe200078e00ff */
[----:B------:R-:W-:Y:S01]  /*0fc0*/  SHF.R.S32.HI R7, RZ, 0x5, R7 ;  /* 0x00000005ff077819 */ /* 0x000fe20000011407 */
[----:B------:R-:W-:Y:S01]  /*0fd0*/  IMAD.SHL.U32 R227, R227, 0x2, RZ ;  /* 0x00000002e3e37824 */ /* 0x000fe200078e00ff */
[----:B------:R-:W-:-:S02]  /*0fe0*/  IADD3 R229, R236, 0x80, RZ ;  /* 0x00000080ece57810 */ /* 0x000fc40007ffe0ff */
[----:B------:R-:W-:Y:S02]  /*0ff0*/  IADD3 R228, R236, 0xc0, RZ ;  /* 0x000000c0ece47810 */ /* 0x000fe40007ffe0ff */
[----:B------:R-:W-:Y:S02]  /*1000*/  SEL R2, R2, 0xfffffff0, !P1 ;  /* 0xfffffff002027807 */ /* 0x000fe40004800000 */
[----:B------:R-:W-:Y:S02]  /*1010*/  SEL R0, R0, 0xffffffe0, !P2 ;  /* 0xffffffe000007807 */ /* 0x000fe40005000000 */
[----:B------:R-:W-:Y:S02]  /*1020*/  IADD3 R235, R233, UR7, RZ ;  /* 0x00000007e9eb7c10 */ /* 0x000fe4000fffe0ff */
[----:B------:R-:W-:Y:S01]  /*1030*/  IADD3 R245, R167, UR6, RZ ;  /* 0x00000006a7f57c10 */ /* 0x000fe2000fffe0ff */
[----:B------:R-:W-:Y:S05]  /*1040*/  @P0 BRA `(.L_x_36) ;  /* 0x0000026000000947 */ /* 0x000fea0003800000 */
[----:B------:R-:W-:Y:S01]  /*1050*/  ISETP.GE.AND P6, PT, R236, c[0x0][0x220], PT ;  /* 0x00008800ec007a0c */ /* 0x000fe20003fc6270 */
[----:B------:R-:W-:Y:S01]  /*1060*/  IMAD R5, R19, c[0x0][0x190], RZ ;  /* 0x0000640013057a24 */ /* 0x000fe200078e02ff */
[----:B------:R-:W-:Y:S01]  /*1070*/  ISETP.GE.AND P5, PT, R230, c[0x0][0x220], PT ;  /* 0x00008800e6007a0c */ /* 0x000fe20003fa6270 */
[----:B------:R-:W-:Y:S01]  /*1080*/  IMAD.MOV.U32 R12, RZ, RZ, R16 ;  /* 0x000000ffff0c7224 */ /* 0x000fe200078e0010 */
[----:B------:R-:W-:Y:S01]  /*1090*/  ISETP.GE.AND P4, PT, R229, c[0x0][0x220], PT ;  /* 0x00008800e5007a0c */ /* 0x000fe20003f86270 */
[----:B------:R-:W-:Y:S01]  /*10a0*/  IMAD R5, R18, c[0x0][0x194], R5 ;  /* 0x0000650012057a24 */ /* 0x000fe200078e0205 */
[----:B------:R-:W-:Y:S01]  /*10b0*/  ISETP.GE.AND P3, PT, R228, c[0x0][0x220], PT ;  /* 0x00008800e4007a0c */ /* 0x000fe20003f66270 */
[----:B------:R-:W-:-:S04]  /*10c0*/  IMAD.WIDE.U32 R8, R18, c[0x0][0x190], R12 ;  /* 0x0000640012087a25 */ /* 0x000fc800078e000c */
[----:B------:R-:W-:Y:S02]  /*10d0*/  IMAD.IADD R5, R9, 0x1, R5 ;  /* 0x0000000109057824 */ /* 0x000fe400078e0205 */
[C---:B------:R-:W-:Y:S01]  /*10e0*/  @!P6 LEA R24, P2, R8.reuse, c[0x0][0x160], 0x1 ;  /* 0x000058000818ea11 */ /* 0x040fe200078408ff */
[----:B------:R1:W-:Y:S01]  /*10f0*/  @P6 STS.128 [R227], RZ ;  /* 0x000000ffe3006388 */ /* 0x0003e20000000c00 */
[C---:B------:R-:W-:Y:S02]  /*1100*/  @!P5 LEA R22, P1, R8.reuse, c[0x0][0x160], 0x1 ;  /* 0x000058000816da11 */ /* 0x040fe400078208ff */
[C---:B------:R-:W-:Y:S02]  /*1110*/  @!P4 LEA R20, P0, R8.reuse, c[0x0][0x160], 0x1 ;  /* 0x000058000814ca11 */ /* 0x040fe400078008ff */
[C-C-:B------:R-:W-:Y:S02]  /*1120*/  @!P6 LEA.HI.X R25, R8.reuse, c[0x0][0x164], R5.reuse, 0x1, P2 ;  /* 0x000059000819ea11 */ /* 0x140fe400010f0c05 */
[----:B------:R-:W-:-:S02]  /*1130*/  @!P5 LEA.HI.X R23, R8, c[0x0][0x164], R5, 0x1, P1 ;  /* 0x000059000817da11 */ /* 0x000fc400008f0c05 */
[----:B------:R-:W-:Y:S01]  /*1140*/  @!P4 LEA.HI.X R21, R8, c[0x0][0x164], R5, 0x1, P0 ;  /* 0x000059000815ca11 */ /* 0x000fe200000f0c05 */
[----:B------:R-:W-:Y:S01]  /*1150*/  @!PT LDS RZ, [RZ] ;  /* 0x00000000fffff984 */ /* 0x000fe20000000800 */
[----:B------:R-:W-:Y:S01]  /*1160*/  @!PT LDS RZ, [RZ] ;  /* 0x00000000fffff984 */ /* 0x000fe20000000800 */
[----:B------:R-:W-:Y:S01]  /*1170*/  @!PT LDS RZ, [RZ] ;  /* 0x00000000fffff984 */ /* 0x000fe20000000800 */
[----:B------:R1:W-:Y:S04]  /*1180*/  @!P6 LDGSTS.E.BYPASS.LTC128B.128 [R227], [R24.64] ;  /* 0x0000000018e3efae */ /* 0x0003e8000b901d50 */
[----:B------:R1:W-:Y:S04]  /*1190*/  @P5 STS.128 [R227+0x2000], RZ ;  /* 0x002000ffe3005388 */ /* 0x0003e80000000c00 */
[----:B------:R-:W-:Y:S01]  /*11a0*/  @!PT LDS RZ, [RZ] ;  /* 0x00000000fffff984 */ /* 0x000fe20000000800 */
[----:B------:R-:W-:Y:S01]  /*11b0*/  @!PT LDS RZ, [RZ] ;  /* 0x00000000fffff984 */ /* 0x000fe20000000800 */
[----:B------:R-:W-:Y:S01]  /*11c0*/  @!PT LDS RZ, [RZ] ;  /* 0x00000000fffff984 */ /* 0x000fe20000000800 */
[----:B------:R1:W-:Y:S04]  /*11d0*/  @!P5 LDGSTS.E.BYPASS.LTC128B.128 [R227+0x2000], [R22.64+0x80] ;  /* 0x0200008016e3dfae */ /* 0x0003e8000b901d50 */
[----:B------:R1:W-:Y:S04]  /*11e0*/  @P4 STS.128 [R227+0x4000], RZ ;  /* 0x004000ffe3004388 */ /* 0x0003e80000000c00 */
[----:B------:R-:W-:Y:S01]  /*11f0*/  @!PT LDS RZ, [RZ] ;  /* 0x00000000fffff984 */ /* 0x000fe20000000800 */
[----:B------:R-:W-:Y:S01]  /*1200*/  @!PT LDS RZ, [RZ] ;  /* 0x00000000fffff984 */ /* 0x000fe20000000800 */
[----:B------:R-:W-:Y:S01]  /*1210*/  @!PT LDS RZ, [RZ] ;  /* 0x00000000fffff984 */ /* 0x000fe20000000800 */
[----:B------:R1:W-:Y:S04]  /*1220*/  @!P4 LDGSTS.E.BYPASS.LTC128B.128 [R227+0x4000], [R20.64+0x100] ;  /* 0x0400010014e3cfae */ /* 0x0003e8000b901d50 */
[----:B------:R1:W-:Y:S01]  /*1230*/  @P3 STS.128 [R227+0x6000], RZ ;  /* 0x006000ffe3003388 */ /* 0x0003e20000000c00 */
[----:B------:R-:W-:Y:S05]  /*1240*/  @P3 BRA `(.L_x_36) ;  /* 0x0000006000003947 */ /* 0x000fea0003800000 */
[----:B-1----:R-:W-:-:S04]  /*1250*/  LEA R20, P0, R8, c[0x0][0x160], 0x1 ;  /* 0x0000580008147a11 */ /* 0x002fc800078008ff */
[----:B------:R-:W-:-:S05]  /*1260*/  LEA.HI.X R21, R8, c[0x0][0x164], R5, 0x1, P0 ;  /* 0x0000590008157a11 */ /* 0x000fca00000f0c05 */
[----:B------:R-:W-:Y:S01]  /*1270*/  @!PT LDS RZ, [RZ] ;  /* 0x00000000fffff984 */ /* 0x000fe20000000800 */
[----:B------:R-:W-:Y:S01]  /*1280*/  @!PT LDS RZ, [RZ] ;  /* 0x00000000fffff984 */ /* 0x000fe20000000800 */
[----:B------:R-:W-:Y:S01]  /*1290*/  @!PT LDS RZ, [RZ] ;  /* 0x00000000fffff984 */ /* 0x000fe20000000800 */
[----:B------:R1:W-:Y:S04]  /*12a0*/  LDGSTS.E.BYPASS.LTC128B.128 [R227+0x6000], [R20.64+0x180] ;  /* 0x0600018014e37fae */ /* 0x0003e8000b901d50 */
.L_x_36:
[----:B------:R-:W-:Y:S05]  /*12b0*/  BSYNC B0 ;  /* 0x0000000000007941 */ /* 0x000fea0003800000 */
.L_x_35:
[----:B------:R-:W-:Y:S01]  /*12c0*/  IADD3 R10, R14, 0x10, RZ ;  /* 0x000000100e0a7810 */ /* 0x000fe20007ffe0ff */
[----:B------:R-:W-:Y:S03]  /*12d0*/  BSSY B0, `(.L_x_37) ;  /* 0x000002c000007945 */ /* 0x000fe60003800000 */
[----:B------:R-:W-:-:S13]  /*12e0*/  ISETP.GE.AND P0, PT, R10, UR19, PT ;  /* 0x000000130a007c0c */ /* 0x000fda000bf06270 */
[----:B------:R-:W-:Y:S05]  /*12f0*/  @P0 BRA `(.L_x_38) ;  /* 0x0000029000000947 */ /* 0x000fea0003800000 */
[----:B------:R-:W-:Y:S01]  /*1300*/  IADD3 R8, P0, R18, 0x10, RZ ;  /* 0x0000001012087810 */ /* 0x000fe20007f1e0ff */
[----:B-1----:R-:W-:Y:S01]  /*1310*/  IMAD.MOV.U32 R20, RZ, RZ, R16 ;  /* 0x000000ffff147224 */ /* 0x002fe200078e0010 */
[----:B------:R-:W-:Y:S01]  /*1320*/  ISETP.GE.AND P5, PT, R236, c[0x0][0x220], PT ;  /* 0x00008800ec007a0c */ /* 0x000fe20003fa6270 */
[----:B------:R-:W-:Y:S01]  /*1330*/  IMAD.MOV.U32 R21, RZ, RZ, R13 ;  /* 0x000000ffff157224 */ /* 0x000fe200078e000d */
[----:B------:R-:W-:Y:S01]  /*1340*/  ISETP.GE.AND P4, PT, R230, c[0x0][0x220], PT ;  /* 0x00008800e6007a0c */ /* 0x000fe20003f86270 */
[----:B------:R-:W-:Y:S01]  /*1350*/  IMAD.X R5, RZ, RZ, R19, P0 ;  /* 0x000000ffff057224 */ /* 0x000fe200000e0613 */
[----:B------:R-:W-:Y:S01]  /*1360*/  ISETP.GE.AND P2, PT, R229, c[0x0][0x220], PT ;  /* 0x00008800e5007a0c */ /* 0x000fe20003f46270 */
[----:B------:R-:W-:Y:S01]  /*1370*/  IMAD.WIDE.U32 R20, R8, c[0x0][0x190], R20 ;  /* 0x0000640008147a25 */ /* 0x000fe200078e0014 */
[----:B------:R-:W-:-:S03]  /*1380*/  ISETP.GE.AND P0, PT, R228, c[0x0][0x220], PT ;  /* 0x00008800e4007a0c */ /* 0x000fc60003f06270 */
[----:B------:R-:W-:-:S04]  /*1390*/  IMAD R5, R5, c[0x0][0x190], RZ ;  /* 0x0000640005057a24 */ /* 0x000fc800078e02ff */
[----:B------:R-:W-:Y:S01]  /*13a0*/  IMAD R5, R8, c[0x0][0x194], R5 ;  /* 0x0000650008057a24 */ /* 0x000fe200078e0205 */
[C---:B------:R-:W-:Y:S01]  /*13b0*/  @!P5 LEA R8, P6, R20.reuse, c[0x0][0x160], 0x1 ;  /* 0x000058001408da11 */ /* 0x040fe200078c08ff */
[----:B------:R1:W-:Y:S01]  /*13c0*/  @P5 STS.128 [R227+0x800], RZ ;  /* 0x000800ffe3005388 */ /* 0x0003e20000000c00 */
[C---:B------:R-:W-:Y:S01]  /*13d0*/  @!P4 LEA R24, P3, R20.reuse, c[0x0][0x160], 0x1 ;  /* 0x000058001418ca11 */ /* 0x040fe200078608ff */
[----:B------:R-:W-:Y:S01]  /*13e0*/  IMAD.IADD R5, R21, 0x1, R5 ;  /* 0x0000000115057824 */ /* 0x000fe200078e0205 */
[----:B------:R-:W-:-:S04]  /*13f0*/  @!P2 LEA R22, P1, R20, c[0x0][0x160], 0x1 ;  /* 0x000058001416aa11 */ /* 0x000fc800078208ff */
[C-C-:B------:R-:W-:Y:S02]  /*1400*/  @!P5 LEA.HI.X R9, R20.reuse, c[0x0][0x164], R5.reuse, 0x1, P6 ;  /* 0x000059001409da11 */ /* 0x140fe400030f0c05 */
[C-C-:B------:R-:W-:Y:S02]  /*1410*/  @!P4 LEA.HI.X R25, R20.reuse, c[0x0][0x164], R5.reuse, 0x1, P3 ;  /* 0x000059001419ca11 */ /* 0x140fe400018f0c05 */
[----:B------:R-:W-:Y:S01]  /*1420*/  @!P2 LEA.HI.X R23, R20, c[0x0][0x164], R5, 0x1, P1 ;  /* 0x000059001417aa11 */ /* 0x000fe200008f0c05 */
[----:B------:R-:W-:Y:S01]  /*1430*/  @!PT LDS RZ, [RZ] ;  /* 0x00000000fffff984 */ /* 0x000fe20000000800 */
[----:B------:R-:W-:Y:S01]  /*1440*/  @!PT LDS RZ, [RZ] ;  /* 0x00000000fffff984 */ /* 0x000fe20000000800 */
[----:B------:R-:W-:Y:S01]  /*1450*/  @!PT LDS RZ, [RZ] ;  /* 0x00000000fffff984 */ /* 0x000fe20000000800 */
[----:B------:R1:W-:Y:S04]  /*1460*/  @!P5 LDGSTS.E.BYPASS.LTC128B.128 [R227+0x800], [R8.64] ;  /* 0x0080000008e3dfae */ /* 0x0003e8000b901d50 */
        /* <DEDUP_REMOVED lines=18> */
.L_x_38:
[----:B------:R-:W-:Y:S05]  /*1590*/  BSYNC B0 ;  /* 0x0000000000007941 */ /* 0x000fea0003800000 */
.L_x_37:
[----:B-1----:R-:W-:Y:S01]  /*15a0*/  IADD3 R9, R14, 0x20, RZ ;  /* 0x000000200e097810 */ /* 0x002fe20007ffe0ff */
[----:B------:R-:W-:Y:S03]  /*15b0*/  BSSY B0, `(.L_x_39) ;  /* 0x000002c000007945 */ /* 0x000fe60003800000 */
[----:B------:R-:W-:-:S13]  /*15c0*/  ISETP.GE.AND P0, PT, R9, UR19, PT ;  /* 0x0000001309007c0c */ /* 0x000fda000bf06270 */
[----:B------:R-:W-:Y:S05]  /*15d0*/  @P0 BRA `(.L_x_40) ;  /* 0x0000029000000947 */ /* 0x000fea0003800000 */
[----:B------:R-:W-:Y:S01]  /*15e0*/  IADD3 R8, P0, R18, 0x20, RZ ;  /* 0x0000002012087810 */ /* 0x000fe20007f1e0ff */
[----:B------:R-:W-:Y:S01]  /*15f0*/  IMAD.MOV.U32 R20, RZ, RZ, R16 ;  /* 0x000000ffff147224 */ /* 0x000fe200078e0010 */
        /* <DEDUP_REMOVED lines=39> */
.L_x_40:
[----:B------:R-:W-:Y:S05]  /*1870*/  BSYNC B0 ;  /* 0x0000000000007941 */ /* 0x000fea0003800000 */
.L_x_39:
[----:B------:R-:W-:Y:S01]  /*1880*/  IADD3 R8, R14, 0x30, RZ ;  /* 0x000000300e087810 */ /* 0x000fe20007ffe0ff */
[----:B------:R-:W-:Y:S01]  /*1890*/  UMOV UR18, 0x6 ;  /* 0x0000000600127882 */ /* 0x000fe20000000000 */
[----:B------:R-:W-:Y:S01]  /*18a0*/  BSSY B0, `(.L_x_41) ;  /* 0x000002e000007945 */ /* 0x000fe20003800000 */
[----:B------:R-:W-:Y:S01]  /*18b0*/  ULDC.64 UR4, c[0x0][0x198] ;  /* 0x0000660000047ab9 */ /* 0x000fe20000000a00 */
[----:B------:R-:W-:Y:S01]  /*18c0*/  ISETP.GE.AND P0, PT, R8, UR19, PT ;  /* 0x0000001308007c0c */ /* 0x000fe2000bf06270 */
[----:B------:R-:W-:Y:S02]  /*18d0*/  USHF.L.U64.HI UR28, UR4, UR18, UR5 ;  /* 0x00000012041c7299 */ /* 0x000fe40008010205 */
[----:B------:R-:W-:-:S10]  /*18e0*/  USHF.L.U32 UR29, UR4, 0x6, URZ ;  /* 0x00000006041d7899 */ /* 0x000fd4000800063f */
[----:B------:R-:W-:Y:S05]  /*18f0*/  @P0 BRA `(.L_x_42) ;  /* 0x0000028000000947 */ /* 0x000fea0003800000 */
[----:B------:R-:W-:Y:S01]  /*1900*/  IADD3 R12, P0, R18, 0x30, RZ ;  /* 0x00000030120c7810 */ /* 0x000fe20007f1e0ff */
[----:B------:R-:W-:Y:S01]  /*1910*/  IMAD.MOV.U32 R17, RZ, RZ, R13 ;  /* 0x000000ffff117224 */ /* 0x000fe200078e000d */
[----:B------:R-:W-:Y:S02]  /*1920*/  ISETP.GE.AND P5, PT, R236, c[0x0][0x220], PT ;  /* 0x00008800ec007a0c */ /* 0x000fe40003fa6270 */
        /* <DEDUP_REMOVED lines=31> */
[----:B--2---:R-:W-:-:S04]  /*1b20*/  LEA R12, P0, R16, c[0x0][0x160], 0x1 ;  /* 0x00005800100c7a11 */ /* 0x004fc800078008ff */
[----:B------:R-:W-:-:S05]  /*1b30*/  LEA.HI.X R13, R16, c[0x0][0x164], R5, 0x1, P0 ;  /* 0x00005900100d7a11 */ /* 0x000fca00000f0c05 */
[----:B------:R-:W-:Y:S01]  /*1b40*/  @!PT LDS RZ, [RZ] ;  /* 0x00000000fffff984 */ /* 0x000fe20000000800 */
[----:B------:R-:W-:Y:S01]  /*1b50*/  @!PT LDS RZ, [RZ] ;  /* 0x00000000fffff984 */ /* 0x000fe20000000800 */
[----:B------:R-:W-:Y:S01]  /*1b60*/  @!PT LDS RZ, [RZ] ;  /* 0x00000000fffff984 */ /* 0x000fe20000000800 */
[----:B------:R2:W-:Y:S04]  /*1b70*/  LDGSTS.E.BYPASS.LTC128B.128 [R227+0x7800], [R12.64+0x180] ;  /* 0x078001800ce37fae */ /* 0x0005e8000b901d50 */
.L_x_42:
[----:B------:R-:W-:Y:S05]  /*1b80*/  BSYNC B0 ;  /* 0x0000000000007941 */ /* 0x000fea0003800000 */
.L_x_41:
[----:B------:R-:W-:Y:S01]  /*1b90*/  UIADD3 UR27, UR8, -0x1, URZ ;  /* 0xffffffff081b7890 */ /* 0x000fe2000fffe03f */
[----:B------:R-:W-:Y:S01]  /*1ba0*/  MOV R234, R232 ;  /* 0x000000e800ea7202 */ /* 0x000fe20000000f00 */
[----:B------:R-:W-:Y:S01]  /*1bb0*/  IMAD.U32 R5, RZ, RZ, UR29 ;  /* 0x0000001dff057e24 */ /* 0x000fe2000f8e00ff */
[----:B------:R-:W-:Y:S01]  /*1bc0*/  BSSY B0, `(.L_x_43) ;  /* 0x000002a000007945 */ /* 0x000fe20003800000 */
[----:B------:R-:W-:Y:S02]  /*1bd0*/  UIMAD UR23, UR27, -0x40, UR14 ;  /* 0xffffffc01b1778a4 */ /* 0x000fe4000f8e020e */
[----:B------:R-:W-:Y:S01]  /*1be0*/  USHF.R.S32.HI UR24, URZ, 0x1f, UR27 ;  /* 0x0000001f3f187899 */ /* 0x000fe2000801141b */
[----:B--2---:R-:W-:Y:S01]  /*1bf0*/  IMAD.WIDE.U32 R18, R5, UR27, R234 ;  /* 0x0000001b05127c25 */ /* 0x004fe2000f8e00ea */
[----:B------:R-:W-:Y:S02]  /*1c00*/  UIMAD UR5, UR28, UR27, URZ ;  /* 0x0000001b1c0572a4 */ /* 0x000fe4000f8e023f */
[----:B------:R-:W-:-:S02]  /*1c10*/  ISETP.GE.AND P0, PT, R14, UR23, PT ;  /* 0x000000170e007c0c */ /* 0x000fc4000bf06270 */
[----:B------:R-:W-:-:S06]  /*1c20*/  UIMAD UR5, UR24, UR29, UR5 ;  /* 0x0000001d180572a4 */ /* 0x000fcc000f8e0205 */
[----:B------:R-:W-:-:S05]  /*1c30*/  IADD3 R21, R19, UR5, RZ ;  /* 0x0000000513157c10 */ /* 0x000fca000fffe0ff */
[----:B------:R-:W-:Y:S05]  /*1c40*/  @P0 BRA `(.L_x_44) ;  /* 0x0000021000000947 */ /* 0x000fea0003800000 */
[----:B------:R-:W-:Y:S02]  /*1c50*/  ISETP.GE.AND P5, PT, R236, c[0x0][0x220], PT ;  /* 0x00008800ec007a0c */ /* 0x000fe40003fa6270 */
[----:B------:R-:W-:Y:S02]  /*1c60*/  ISETP.GE.AND P4, PT, R230, c[0x0][0x220], PT ;  /* 0x00008800e6007a0c */ /* 0x000fe40003f86270 */
[----:B------:R-:W-:Y:S02]  /*1c70*/  ISETP.GE.AND P2, PT, R229, c[0x0][0x220], PT ;  /* 0x00008800e5007a0c */ /* 0x000fe40003f46270 */
[----:B------:R-:W-:-:S07]  /*1c80*/  ISETP.GE.AND P0, PT, R228, c[0x0][0x220], PT ;  /* 0x00008800e4007a0c */ /* 0x000fce0003f06270 */
[C---:B-1----:R-:W-:Y:S01]  /*1c90*/  @!P5 LEA R22, P6, R18.reuse, c[0x0][0x168], 0x1 ;  /* 0x00005a001216da11 */ /* 0x042fe200078c08ff */
[----:B------:R1:W-:Y:S01]  /*1ca0*/  @P5 STS.128 [R227+0x8000], RZ ;  /* 0x008000ffe3005388 */ /* 0x0003e20000000c00 */
[C---:B------:R-:W-:Y:S02]  /*1cb0*/  @!P4 LEA R16, P3, R18.reuse, c[0x0][0x168], 0x1 ;  /* 0x00005a001210ca11 */ /* 0x040fe400078608ff */
[C---:B------:R-:W-:Y:S02]  /*1cc0*/  @!P2 LEA R12, P1, R18.reuse, c[0x0][0x168], 0x1 ;  /* 0x00005a00120caa11 */ /* 0x040fe400078208ff */
        /* <DEDUP_REMOVED lines=25> */
.L_x_44:
[----:B------:R-:W-:Y:S05]  /*1e60*/  BSYNC B0 ;  /* 0x0000000000007941 */ /* 0x000fea0003800000 */
.L_x_43:
[----:B------:R-:W-:Y:S01]  /*1e70*/  ISETP.GE.AND P0, PT, R10, UR23, PT ;  /* 0x000000170a007c0c */ /* 0x000fe2000bf06270 */
[----:B------:R-:W-:Y:S01]  /*1e80*/  ULDC UR19, c[0x0][0x19c] ;  /* 0x0000670000137ab9 */ /* 0x000fe20000000800 */
[----:B------:R-:W-:Y:S01]  /*1e90*/  BSSY B0, `(.L_x_45) ;  /* 0x0000027000007945 */ /* 0x000fe20003800000 */
[----:B------:R-:W-:Y:S02]  /*1ea0*/  USHF.L.U32 UR11, UR4, 0x4, URZ ;  /* 0x00000004040b7899 */ /* 0x000fe4000800063f */
[----:B------:R-:W-:-:S08]  /*1eb0*/  USHF.L.U64.HI UR19, UR4, UR9, UR19 ;  /* 0x0000000904137299 */ /* 0x000fd00008010213 */
[----:B------:R-:W-:Y:S05]  /*1ec0*/  @P0 BRA `(.L_x_46) ;  /* 0x0000023000000947 */ /* 0x000fea0003800000 */
[----:B------:R-:W-:Y:S02]  /*1ed0*/  ISETP.GE.AND P5, PT, R236, c[0x0][0x220], PT ;  /* 0x00008800ec007a0c */ /* 0x000fe40003fa6270 */
[----:B------:R-:W-:Y:S02]  /*1ee0*/  ISETP.GE.AND P4, PT, R230, c[0x0][0x220], PT ;  /* 0x00008800e6007a0c */ /* 0x000fe40003f86270 */
[----:B------:R-:W-:Y:S02]  /*1ef0*/  ISETP.GE.AND P2, PT, R229, c[0x0][0x220], PT ;  /* 0x00008800e5007a0c */ /* 0x000fe40003f46270 */
[----:B-1----:R-:W-:-:S04]  /*1f00*/  IADD3 R13, P0, R18, UR11, RZ ;  /* 0x0000000b120d7c10 */ /* 0x002fc8000ff1e0ff */
[----:B------:R-:W-:Y:S02]  /*1f10*/  IADD3.X R12, R21, UR19, RZ, P0, !PT ;  /* 0x00000013150c7c10 */ /* 0x000fe400087fe4ff */
[----:B------:R-:W-:Y:S01]  /*1f20*/  ISETP.GE.AND P0, PT, R228, c[0x0][0x220], PT ;  /* 0x00008800e4007a0c */ /* 0x000fe20003f06270 */
[----:B------:R1:W-:Y:S01]  /*1f30*/  @P5 STS.128 [R227+0x8800], RZ ;  /* 0x008800ffe3005388 */ /* 0x0003e20000000c00 */
[C---:B------:R-:W-:Y:S02]  /*1f40*/  @!P5 LEA R24, P6, R13.reuse, c[0x0][0x168], 0x1 ;  /* 0x00005a000d18da11 */ /* 0x040fe400078c08ff */
[C---:B------:R-:W-:Y:S02]  /*1f50*/  @!P4 LEA R22, P3, R13.reuse, c[0x0][0x168], 0x1 ;  /* 0x00005a000d16ca11 */ /* 0x040fe400078608ff */
[C---:B------:R-:W-:Y:S02]  /*1f60*/  @!P2 LEA R16, P1, R13.reuse, c[0x0][0x168], 0x1 ;  /* 0x00005a000d10aa11 */ /* 0x040fe400078208ff */
[----:B------:R-:W-:-:S02]  /*1f70*/  @!P5 LEA.HI.X R25, R13, c[0x0][0x16c], R12, 0x1, P6 ;  /* 0x00005b000d19da11 */ /* 0x000fc400030f0c0c */
        /* <DEDUP_REMOVED lines=24> */
.L_x_46:
[----:B------:R-:W-:Y:S05]  /*2100*/  BSYNC B0 ;  /* 0x0000000000007941 */ /* 0x000fea0003800000 */
.L_x_45:
[----:B------:R-:W-:Y:S01]  /*2110*/  ISETP.GE.AND P0, PT, R9, UR23, PT ;  /* 0x0000001709007c0c */ /* 0x000fe2000bf06270 */
[----:B------:R-:W-:-:S12]  /*2120*/  BSSY B0, `(.L_x_47) ;  /* 0x0000027000007945 */ /* 0x000fd80003800000 */
[----:B------:R-:W-:Y:S05]  /*2130*/  @P0 BRA `(.L_x_48) ;  /* 0x0000025000000947 */ /* 0x000fea0003800000 */
[----:B------:R-:W-:Y:S01]  /*2140*/  ISETP.GE.AND P5, PT, R236, c[0x0][0x220], PT ;  /* 0x00008800ec007a0c */ /* 0x000fe20003fa6270 */
[----:B-1----:R-:W-:Y:S01]  /*2150*/  IMAD.MOV.U32 R12, RZ, RZ, c[0x0][0x198] ;  /* 0x00006600ff0c7624 */ /* 0x002fe200078e00ff */
[----:B------:R-:W-:Y:S01]  /*2160*/  ISETP.GE.AND P4, PT, R230, c[0x0][0x220], PT ;  /* 0x00008800e6007a0c */ /* 0x000fe20003f86270 */
[----:B------:R-:W-:Y:S01]  /*2170*/  IMAD.MOV.U32 R16, RZ, RZ, c[0x0][0x19c] ;  /* 0x00006700ff107624 */ /* 0x000fe200078e00ff */
[----:B------:R-:W-:Y:S02]  /*2180*/  ISETP.GE.AND P2, PT, R229, c[0x0][0x220], PT ;  /* 0x00008800e5007a0c */ /* 0x000fe40003f46270 */
[----:B------:R-:W-:-:S04]  /*2190*/  LEA R13, P0, R12, R18, 0x5 ;  /* 0x000000120c0d7211 */ /* 0x000fc800078028ff */
[----:B------:R-:W-:Y:S02]  /*21a0*/  LEA.HI.X R16, R12, R21, R16, 0x5, P0 ;  /* 0x000000150c107211 */ /* 0x000fe400000f2c10 */
        /* <DEDUP_REMOVED lines=24> */
[----:B------:R-:W-:-:S04]  /*2330*/  LEA R12, P0, R13, c[0x0][0x168], 0x1 ;  /* 0x00005a000d0c7a11 */ /* 0x000fc800078008ff */
[----:B------:R-:W-:-:S05]  /*2340*/  LEA.HI.X R13, R13, c[0x0][0x16c], R16, 0x1, P0 ;  /* 0x00005b000d0d7a11 */ /* 0x000fca00000f0c10 */
[----:B------:R-:W-:Y:S01]  /*2350*/  @!PT LDS RZ, [RZ] ;  /* 0x00000000fffff984 */ /* 0x000fe20000000800 */
[----:B------:R-:W-:Y:S01]  /*2360*/  @!PT LDS RZ, [RZ] ;  /* 0x00000000fffff984 */ /* 0x000fe20000000800 */
[----:B------:R-:W-:Y:S01]  /*2370*/  @!PT LDS RZ, [RZ] ;  /* 0x00000000fffff984 */ /* 0x000fe20000000800 */
[----:B------:R2:W-:Y:S04]  /*2380*/  LDGSTS.E.BYPASS.LTC128B.128 [R227+0xf000], [R12.64+0x180] ;  /* 0x0f0001800ce37fae */ /* 0x0005e8000b901d50 */
.L_x_48:
[----:B------:R-:W-:Y:S05]  /*2390*/  BSYNC B0 ;  /* 0x0000000000007941 */ /* 0x000fea0003800000 */
.L_x_47:
[----:B------:R-:W-:Y:S01]  /*23a0*/  ISETP.GE.AND P0, PT, R8, UR23, PT ;  /* 0x0000001708007c0c */ /* 0x000fe2000bf06270 */
[----:B------:R-:W-:Y:S01]  /*23b0*/  ULDC.64 UR4, c[0x0][0x1a0] ;  /* 0x0000680000047ab9 */ /* 0x000fe20000000a00 */
[----:B------:R-:W-:Y:S01]  /*23c0*/  BSSY B0, `(.L_x_49) ;  /* 0x000002b000007945 */ /* 0x000fe20003800000 */
[----:B------:R-:W-:Y:S02]  /*23d0*/  USHF.L.U64.HI UR18, UR4, UR18, UR5 ;  /* 0x0000001204127299 */ /* 0x000fe40008010205 */
[----:B------:R-:W-:-:S08]  /*23e0*/  USHF.L.U32 UR30, UR4, 0x6, URZ ;  /* 0x00000006041e7899 */ /* 0x000fd0000800063f */
[----:B------:R-:W-:Y:S05]  /*23f0*/  @P0 BRA `(.L_x_50) ;  /* 0x0000027000000947 */ /* 0x000fea0003800000 */
[----:B------:R-:W-:Y:S01]  /*2400*/  ISETP.GE.AND P5, PT, R236, c[0x0][0x220], PT ;  /* 0x00008800ec007a0c */ /* 0x000fe20003fa6270 */
[----:B-12---:R-:W-:Y:S01]  /*2410*/  IMAD.MOV.U32 R12, RZ, RZ, c[0x0][0x198] ;  /* 0x00006600ff0c7624 */ /* 0x006fe200078e00ff */
[----:B------:R-:W-:Y:S01]  /*2420*/  ISETP.GE.AND P4, PT, R230, c[0x0][0x220], PT ;  /* 0x00008800e6007a0c */ /* 0x000fe20003f86270 */
[----:B------:R-:W-:Y:S01]  /*2430*/  IMAD.MOV.U32 R20, RZ, RZ, R18 ;  /* 0x000000ffff147224 */ /* 0x000fe200078e0012 */
[----:B------:R-:W-:Y:S01]  /*2440*/  ISETP.GE.AND P2, PT, R229, c[0x0][0x220], PT ;  /* 0x00008800e5007a0c */ /* 0x000fe20003f46270 */
[----:B------:R-:W-:Y:S01]  /*2450*/  ULDC UR5, c[0x0][0x19c] ;  /* 0x0000670000057ab9 */ /* 0x000fe20000000800 */
[----:B------:R-:W-:Y:S01]  /*2460*/  ISETP.GE.AND P0, PT, R228, c[0x0][0x220], PT ;  /* 0x00008800e4007a0c */ /* 0x000fe20003f06270 */
[----:B------:R-:W-:Y:S01]  /*2470*/  UIMAD UR5, UR5, 0x30, URZ ;  /* 0x00000030050578a4 */ /* 0x000fe2000f8e023f */
[----:B------:R-:W-:-:S05]  /*2480*/  IMAD.WIDE.U32 R20, R12, 0x30, R20 ;  /* 0x000000300c147825 */ /* 0x000fca00078e0014 */
[----:B------:R-:W-:Y:S01]  /*2490*/  IADD3 R12, R21, UR5, RZ ;  /* 0x00000005150c7c10 */ /* 0x000fe2000fffe0ff */
[----:B------:R1:W-:Y:S01]  /*24a0*/  @P5 STS.128 [R227+0x9800], RZ ;  /* 0x009800ffe3005388 */ /* 0x0003e20000000c00 */
[C---:B------:R-:W-:Y:S02]  /*24b0*/  @!P5 LEA R22, P6, R20.reuse, c[0x0][0x168], 0x1 ;  /* 0x00005a001416da11 */ /* 0x040fe400078c08ff */
        /* <DEDUP_REMOVED lines=27> */
.L_x_50:
[----:B------:R-:W-:Y:S05]  /*2670*/  BSYNC B0 ;  /* 0x0000000000007941 */ /* 0x000fea0003800000 */
.L_x_49:
[----:B------:R-:W0:Y:S01]  /*2680*/  LDGDEPBAR ;  /* 0x00000000000079af */ /* 0x000e220000000000 */
[----:B------:R-:W-:Y:S01]  /*2690*/  ISETP.GE.AND P0, PT, R14, UR23, PT ;  /* 0x000000170e007c0c */ /* 0x000fe2000bf06270 */
[----:B------:R-:W-:Y:S01]  /*26a0*/  UIMAD UR5, UR18, UR27, URZ ;  /* 0x0000001b120572a4 */ /* 0x000fe2000f8e023f */
[----:B-12---:R-:W-:Y:S01]  /*26b0*/  SHF.R.S32.HI R13, RZ, 0x1f, R11 ;  /* 0x0000001fff0d7819 */ /* 0x006fe2000001140b */
[----:B------:R-:W-:Y:S01]  /*26c0*/  IMAD.U32 R12, RZ, RZ, UR27 ;  /* 0x0000001bff0c7e24 */ /* 0x000fe2000f8e00ff */
[----:B------:R-:W-:Y:S01]  /*26d0*/  BSSY B0, `(.L_x_51) ;  /* 0x0000031000007945 */ /* 0x000fe20003800000 */
[----:B------:R-:W-:Y:S01]  /*26e0*/  IMAD.MOV.U32 R244, RZ, RZ, R166 ;  /* 0x000000fffff47224 */ /* 0x000fe200078e00a6 */
[----:B------:R-:W-:Y:S01]  /*26f0*/  LEA.HI R11, R13, R11, RZ, 0x2 ;  /* 0x0000000b0d0b7211 */ /* 0x000fe200078f10ff */
[----:B------:R-:W-:Y:S01]  /*2700*/  UIMAD UR5, UR24, UR30, UR5 ;  /* 0x0000001e180572a4 */ /* 0x000fe2000f8e0205 */
[----:B------:R-:W-:Y:S02]  /*2710*/  IMAD.SHL.U32 R165, R6, 0x2, RZ ;  /* 0x0000000206a57824 */ /* 0x000fe400078e00ff */
[----:B------:R-:W-:Y:S01]  /*2720*/  IMAD.WIDE.U32 R12, R12, UR30, R244 ;  /* 0x0000001e0c0c7c25 */ /* 0x000fe2000f8e00f4 */
[----:B------:R-:W-:-:S02]  /*2730*/  SHF.R.S32.HI R6, RZ, 0x2, R11 ;  /* 0x00000002ff067819 */ /* 0x000fc4000001140b */
[----:B------:R-:W-:Y:S02]  /*2740*/  LOP3.LUT R165, R165, 0x6, RZ, 0xc0, !PT ;  /* 0x00000006a5a57812 */ /* 0x000fe400078ec0ff */
[----:B------:R-:W-:Y:S01]  /*2750*/  IADD3 R17, R13, UR5, RZ ;  /* 0x000000050d117c10 */ /* 0x000fe2000fffe0ff */
[----:B------:R-:W-:-:S04]  /*2760*/  DEPBAR.LE SB0, 0x0 ;  /* 0x000080000000791a */ /* 0x000fc80000000000 */
[----:B------:R-:W-:Y:S06]  /*2770*/  BAR.SYNC.DEFER_BLOCKING 0x0 ;  /* 0x0000000000007b1d */ /* 0x000fec0000010000 */
[----:B------:R1:W-:Y:S04]  /*2780*/  @P0 STS.128 [R227+0x10000], RZ ;  /* 0x010000ffe3000388 */ /* 0x0003e80000000c00 */
[----:B------:R1:W-:Y:S04]  /*2790*/  @P0 STS.128 [R227+0x12000], RZ ;  /* 0x012000ffe3000388 */ /* 0x0003e80000000c00 */
[----:B------:R1:W-:Y:S04]  /*27a0*/  @P0 STS.128 [R227+0x14000], RZ ;  /* 0x014000ffe3000388 */ /* 0x0003e80000000c00 */
[----:B------:R1:W-:Y:S01]  /*27b0*/  @P0 STS.128 [R227+0x16000], RZ ;  /* 0x016000ffe3000388 */ /* 0x0003e20000000c00 */
[----:B------:R-:W-:Y:S05]  /*27c0*/  @P0 BRA `(.L_x_52) ;  /* 0x0000021000000947 */ /* 0x000fea0003800000 */
[----:B------:R-:W-:Y:S02]  /*27d0*/  ISETP.GE.AND P5, PT, R236, c[0x0][0x220], PT ;  /* 0x00008800ec007a0c */ /* 0x000fe40003fa6270 */
[----:B------:R-:W-:-:S02]  /*27e0*/  ISETP.GE.AND P4, PT, R230, c[0x0][0x220], PT ;  /* 0x00008800e6007a0c */ /* 0x000fc40003f86270 */
[----:B------:R-:W-:Y:S02]  /*27f0*/  ISETP.GE.AND P2, PT, R229, c[0x0][0x220], PT ;  /* 0x00008800e5007a0c */ /* 0x000fe40003f46270 */
[----:B------:R-:W-:-:S07]  /*2800*/  ISETP.GE.AND P0, PT, R228, c[0x0][0x220], PT ;  /* 0x00008800e4007a0c */ /* 0x000fce0003f06270 */
[C---:B------:R-:W-:Y:S01]  /*2810*/  @!P5 LEA R22, P6, R12.reuse, c[0x0][0x170], 0x1 ;  /* 0x00005c000c16da11 */ /* 0x040fe200078c08ff */
        /* <DEDUP_REMOVED lines=28> */
.L_x_52:
[----:B------:R-:W-:Y:S05]  /*29e0*/  BSYNC B0 ;  /* 0x0000000000007941 */ /* 0x000fea0003800000 */
.L_x_51:
[----:B------:R-:W-:Y:S01]  /*29f0*/  ISETP.GE.AND P0, PT, R10, UR23, PT ;  /* 0x000000170a007c0c */ /* 0x000fe2000bf06270 */
[----:B------:R-:W-:Y:S01]  /*2a00*/  ULDC UR5, c[0x0][0x1a4] ;  /* 0x0000690000057ab9 */ /* 0x000fe20000000800 */
[----:B------:R-:W-:Y:S01]  /*2a10*/  BSSY B0, `(.L_x_53) ;  /* 0x000002b000007945 */ /* 0x000fe20003800000 */
[----:B------:R-:W-:Y:S02]  /*2a20*/  USHF.L.U32 UR24, UR4, 0x4, URZ ;  /* 0x0000000404187899 */ /* 0x000fe4000800063f */
[----:B------:R-:W-:-:S08]  /*2a30*/  USHF.L.U64.HI UR9, UR4, UR9, UR5 ;  /* 0x0000000904097299 */ /* 0x000fd00008010205 */
        /* <DEDUP_REMOVED lines=8> */
[----:B------:R-:W-:-:S04]  /*2ac0*/  IADD3 R11, P0, R12, UR24, RZ ;  /* 0x000000180c0b7c10 */ /* 0x000fc8000ff1e0ff */
[----:B------:R-:W-:Y:S02]  /*2ad0*/  IADD3.X R10, R17, UR9, RZ, P0, !PT ;  /* 0x00000009110a7c10 */ /* 0x000fe400087fe4ff */
[----:B------:R-:W-:Y:S01]  /*2ae0*/  ISETP.GE.AND P0, PT, R228, c[0x0][0x220], PT ;  /* 0x00008800e4007a0c */ /* 0x000fe20003f06270 */
[----:B------:R4:W-:Y:S01]  /*2af0*/  @P5 STS.128 [R227+0x10800], RZ ;  /* 0x010800ffe3005388 */ /* 0x0009e20000000c00 */
[C---:B--2---:R-:W-:Y:S02]  /*2b00*/  @!P5 LEA R22, P6, R11.reuse, c[0x0][0x170], 0x1 ;  /* 0x00005c000b16da11 */ /* 0x044fe400078c08ff */
        /* <DEDUP_REMOVED lines=21> */
[----:B----4-:R-:W-:-:S04]  /*2c60*/  LEA R18, P0, R11, c[0x0][0x170], 0x1 ;  /* 0x00005c000b127a11 */ /* 0x010fc800078008ff */
[----:B------:R-:W-:-:S05]  /*2c70*/  LEA.HI.X R19, R11, c[0x0][0x174], R10, 0x1, P0 ;  /* 0x00005d000b137a11 */ /* 0x000fca00000f0c0a */
[----:B------:R-:W-:Y:S01]  /*2c80*/  @!PT LDS RZ, [RZ] ;  /* 0x00000000fffff984 */ /* 0x000fe20000000800 */
[----:B------:R-:W-:Y:S01]  /*2c90*/  @!PT LDS RZ, [RZ] ;  /* 0x00000000fffff984 */ /* 0x000fe20000000800 */
[----:B------:R-:W-:Y:S01]  /*2ca0*/  @!PT LDS RZ, [RZ] ;  /* 0x00000000fffff984 */ /* 0x000fe20000000800 */
[----:B------:R2:W-:Y:S04]  /*2cb0*/  LDGSTS.E.BYPASS.LTC128B.128 [R227+0x16800], [R18.64+0x180] ;  /* 0x1680018012e37fae */ /* 0x0005e8000b901d50 */
.L_x_54:
[----:B------:R-:W-:Y:S05]  /*2cc0*/  BSYNC B0 ;  /* 0x0000000000007941 */ /* 0x000fea0003800000 */
.L_x_53:
[----:B------:R-:W-:Y:S01]  /*2cd0*/  ISETP.GE.AND P0, PT, R9, UR23, PT ;  /* 0x0000001709007c0c */ /* 0x000fe2000bf06270 */
[----:B------:R-:W-:-:S12]  /*2ce0*/  BSSY B0, `(.L_x_55) ;  /* 0x000002b000007945 */ /* 0x000fd80003800000 */
[----:B------:R1:W-:Y:S04]  /*2cf0*/  @P0 STS.128 [R227+0x11000], RZ ;  /* 0x011000ffe3000388 */ /* 0x0003e80000000c00 */
[----:B------:R1:W-:Y:S04]  /*2d00*/  @P0 STS.128 [R227+0x13000], RZ ;  /* 0x013000ffe3000388 */ /* 0x0003e80000000c00 */
[----:B------:R1:W-:Y:S04]  /*2d10*/  @P0 STS.128 [R227+0x15000], RZ ;  /* 0x015000ffe3000388 */ /* 0x0003e80000000c00 */
[----:B------:R1:W-:Y:S01]  /*2d20*/  @P0 STS.128 [R227+0x17000], RZ ;  /* 0x017000ffe3000388 */ /* 0x0003e20000000c00 */
[----:B------:R-:W-:Y:S05]  /*2d30*/  @P0 BRA `(.L_x_56) ;  /* 0x0000025000000947 */ /* 0x000fea0003800000 */
[----:B------:R-:W-:Y:S01]  /*2d40*/  ISETP.GE.AND P5, PT, R236, c[0x0][0x220], PT ;  /* 0x00008800ec007a0c */ /* 0x000fe20003fa6270 */
[----:B------:R-:W-:Y:S01]  /*2d50*/  IMAD.MOV.U32 R9, RZ, RZ, c[0x0][0x1a0] ;  /* 0x00006800ff097624 */ /* 0x000fe200078e00ff */
[----:B------:R-:W-:Y:S01]  /*2d60*/  ISETP.GE.AND P4, PT, R230, c[0x0][0x220], PT ;  /* 0x00008800e6007a0c */ /* 0x000fe20003f86270 */
[----:B------:R-:W-:Y:S01]  /*2d70*/  IMAD.MOV.U32 R11, RZ, RZ, c[0x0][0x1a4] ;  /* 0x00006900ff0b7624 */ /* 0x000fe200078e00ff */
[----:B------:R-:W-:-:S02]  /*2d80*/  ISETP.GE.AND P2, PT, R229, c[0x0][0x220], PT ;  /* 0x00008800e5007a0c */ /* 0x000fc40003f46270 */
[----:B------:R-:W-:-:S04]  /*2d90*/  LEA R10, P0, R9, R12, 0x5 ;  /* 0x0000000c090a7211 */ /* 0x000fc800078028ff */
[----:B------:R-:W-:Y:S02]  /*2da0*/  LEA.HI.X R11, R9, R17, R11, 0x5, P0 ;  /* 0x00000011090b7211 */ /* 0x000fe400000f2c0b */
[----:B------:R-:W-:Y:S01]  /*2db0*/  ISETP.GE.AND P0, PT, R228, c[0x0][0x220], PT ;  /* 0x00008800e4007a0c */ /* 0x000fe20003f06270 */
[----:B------:R1:W-:Y:S01]  /*2dc0*/  @P5 STS.128 [R227+0x11000], RZ ;  /* 0x011000ffe3005388 */ /* 0x0003e20000000c00 */
[C---:B--2-4-:R-:W-:Y:S02]  /*2dd0*/  @!P5 LEA R22, P6, R10.reuse, c[0x0][0x170], 0x1 ;  /* 0x00005c000a16da11 */ /* 0x054fe400078c08ff */
        /* <DEDUP_REMOVED lines=27> */
.L_x_56:
[----:B------:R-:W-:Y:S05]  /*2f90*/  BSYNC B0 ;  /* 0x0000000000007941 */ /* 0x000fea0003800000 */
.L_x_55:
        /* <DEDUP_REMOVED lines=17> */
[----:B------:R1:W-:Y:S02]  /*30b0*/  @P5 STS.128 [R227+0x11800], RZ ;  /* 0x011800ffe3005388 */ /* 0x0003e40000000c00 */
[C---:B-12-4-:R-:W-:Y:S02]  /*30c0*/  @!P5 LEA R18, P6, R16.reuse, c[0x0][0x170], 0x1 ;  /* 0x00005c001012da11 */ /* 0x056fe400078c08ff */
        /* <DEDUP_REMOVED lines=27> */
.L_x_58:
[----:B------:R-:W-:Y:S05]  /*3280*/  BSYNC B0 ;  /* 0x0000000000007941 */ /* 0x000fea0003800000 */
.L_x_57:
[C---:B------:R-:W-:Y:S01]  /*3290*/  IMAD.SHL.U32 R8, R3.reuse, 0x40, RZ ;  /* 0x0000004003087824 */ /* 0x040fe200078e00ff */
[----:B------:R-:W-:Y:S01]  /*32a0*/  R2P PR, R3, 0x6 ;  /* 0x0000000603007804 */ /* 0x000fe20000000000 */
[----:B------:R-:W-:Y:S01]  /*32b0*/  IMAD.SHL.U32 R14, R14, 0x8, RZ ;  /* 0x000000080e0e7824 */ /* 0x000fe200078e00ff */
[----:B------:R-:W0:Y:S01]  /*32c0*/  LDGDEPBAR ;  /* 0x00000000000079af */ /* 0x000e220000000000 */
[C---:B------:R-:W-:Y:S01]  /*32d0*/  IMAD R226, R7.reuse, 0x400, R4 ;  /* 0x0000040007e27824 */ /* 0x040fe200078e0204 */
[----:B------:R-:W-:Y:S01]  /*32e0*/  LOP3.LUT R8, R8, 0x1c0, RZ, 0xc0, !PT ;  /* 0x000001c008087812 */ /* 0x000fe200078ec0ff */
[----:B------:R-:W-:Y:S01]  /*32f0*/  IMAD.U32 R238, RZ, RZ, UR14 ;  /* 0x0000000effee7e24 */ /* 0x000fe2000f8e00ff */
[----:B------:R-:W-:Y:S01]  /*3300*/  LEA R7, R7, UR13, 0x4 ;  /* 0x0000000d07077c11 */ /* 0x000fe2000f8e20ff */
[----:B------:R-:W-:Y:S01]  /*3310*/  IMAD.SHL.U32 R226, R226, 0x2, RZ ;  /* 0x00000002e2e27824 */ /* 0x000fe200078e00ff */
[----:B------:R-:W-:Y:S01]  /*3320*/  LOP3.LUT R14, R8, 0x8, R14, 0xf8, !PT ;  /* 0x00000008080e7812 */ /* 0x000fe200078ef80e */
[----:B------:R-:W-:Y:S01]  /*3330*/  UISETP.GE.AND UP0, UPT, UR8, 0x2, UPT ;  /* 0x000000020800788c */ /* 0x000fe2000bf06270 */
[----:B------:R-:W-:Y:S01]  /*3340*/  SHF.R.U32.HI R8, RZ, 0x3, R8 ;  /* 0x00000003ff087819 */ /* 0x000fe20000011608 */
[--C-:B------:R-:W-:Y:S01]  /*3350*/  IMAD R224, R2, 0x2, R226.reuse ;  /* 0x0000000202e07824 */ /* 0x100fe200078e02e2 */
[----:B------:R-:W-:Y:S01]  /*3360*/  LDSM.16.M88.4 R40, [R226] ;  /* 0x00000000e228783b */ /* 0x000fe20000000200 */
[----:B------:R-:W-:Y:S01]  /*3370*/  IMAD R222, R0, 0x2, R226 ;  /* 0x0000000200de7824 */ /* 0x000fe200078e02e2 */
[----:B------:R-:W-:Y:S01]  /*3380*/  LOP3.LUT R8, R14, R8, RZ, 0x3c, !PT ;  /* 0x000000080e087212 */ /* 0x000fe200078e3cff */
[----:B------:R-:W-:Y:S01]  /*3390*/  IMAD R221, R0, 0x2, R224 ;  /* 0x0000000200dd7824 */ /* 0x000fe200078e02e0 */
[----:B------:R-:W-:Y:S01]  /*33a0*/  LDSM.16.M88.4 R52, [R224] ;  /* 0x00000000e034783b */ /* 0x000fe20000000200 */
[----:B------:R-:W-:-:S02]  /*33b0*/  IADD3 R6, R7, 0x1, R6 ;  /* 0x0000000107067810 */ /* 0x000fc40007ffe006 */
[----:B------:R-:W-:Y:S01]  /*33c0*/  IMAD R225, R225, 0x200, R8 ;  /* 0x00000200e1e17824 */ /* 0x000fe200078e0208 */
[----:B------:R-:W-:Y:S01]  /*33d0*/  LDSM.16.M88.4 R36, [R222] ;  /* 0x00000000de24783b */ /* 0x000fe20000000200 */
[----:B------:R-:W-:Y:S02]  /*33e0*/  IADD3 R238, R238, -UR15, R6 ;  /* 0x8000000feeee7c10 */ /* 0x000fe4000fffe006 */
[----:B------:R-:W-:Y:S02]  /*33f0*/  IMAD.SHL.U32 R225, R225, 0x2, RZ ;  /* 0x00000002e1e17824 */ /* 0x000fe400078e00ff */
[----:B------:R-:W-:-:S03]  /*3400*/  IADD3 R238, R238, c[0x0][0x2e8], RZ ;  /* 0x0000ba00eeee7a10 */ /* 0x000fc60007ffe0ff */
[----:B-12-4-:R-:W1:Y:S01]  /*3410*/  LDSM.16.M88.4 R16, [R225+0x8000] ;  /* 0x00800000e110783b */ /* 0x016e620000000200 */
[C---:B------:R-:W-:Y:S02]  /*3420*/  IADD3 R3, R225.reuse, 0x8000, RZ ;  /* 0x00008000e1037810 */ /* 0x040fe40007ffe0ff */
[----:B------:R-:W-:Y:S01]  /*3430*/  IADD3 R223, R225, 0x8020, RZ ;  /* 0x00008020e1df7810 */ /* 0x000fe20007ffe0ff */
[----:B------:R-:W2:Y:S01]  /*3440*/  LDSM.16.M88.4 R8, [R225+0x8800] ;  /* 0x00880000e108783b */ /* 0x000ea20000000200 */
[----:B------:R-:W-:Y:S01]  /*3450*/  @P1 IADD3 R223, R3, -0x20, RZ ;  /* 0xffffffe003df1810 */ /* 0x000fe20007ffe0ff */
[----:B------:R-:W-:Y:S01]  /*3460*/  IMAD.MOV.U32 R3, RZ, RZ, 0x40 ;  /* 0x00000040ff037424 */ /* 0x000fe200078e00ff */
[C---:B------:R-:W-:Y:S01]  /*3470*/  IADD3 R231, R238.reuse, 0x8, RZ ;  /* 0x00000008eee77810 */ /* 0x040fe20007ffe0ff */
[----:B------:R-:W4:Y:S01]  /*3480*/  LDSM.16.M88.4 R72, [R225+0x9000] ;  /* 0x00900000e148783b */ /* 0x000f220000000200 */
[----:B------:R-:W-:Y:S02]  /*3490*/  IMNMX R238, R238, UR14, PT ;  /* 0x0000000eeeee7c17 */ /* 0x000fe4000b800200 */
[----:B------:R-:W-:Y:S01]  /*34a0*/  SEL R3, R3, 0xffffffc0, !P2 ;  /* 0xffffffc003037807 */ /* 0x000fe20005000000 */
[----:B------:R-:W5:Y:S01]  /*34b0*/  LDSM.16.M88.4 R64, [R223] ;  /* 0x00000000df40783b */ /* 0x000f620000000200 */
[----:B------:R-:W-:-:S02]  /*34c0*/  IMNMX R231, R231, UR14, PT ;  /* 0x0000000ee7e77c17 */ /* 0x000fc4000b800200 */
[----:B------:R-:W-:Y:S01]  /*34d0*/  IADD3 R215, R223, 0x800, RZ ;  /* 0x00000800dfd77810 */ /* 0x000fe20007ffe0ff */
[----:B------:R-:W3:Y:S01]  /*34e0*/  LDSM.16.M88.4 R68, [R225+0x9800] ;  /* 0x00980000e144783b */ /* 0x000ee20000000200 */
[----:B------:R-:W-:Y:S01]  /*34f0*/  IMAD.IADD R219, R225, 0x1, R3 ;  /* 0x00000001e1db7824 */ /* 0x000fe200078e0203 */
[----:B------:R-:W-:Y:S01]  /*3500*/  IADD3 R214, R223, 0x1000, RZ ;  /* 0x00001000dfd67810 */ /* 0x000fe20007ffe0ff */
[----:B------:R-:W-:Y:S01]  /*3510*/  IMAD.IADD R212, R3, 0x1, R223 ;  /* 0x0000000103d47824 */ /* 0x000fe200078e02df */
[----:B------:R-:W3:Y:S01]  /*3520*/  LDSM.16.M88.4 R60, [R223+0x800] ;  /* 0x00080000df3c783b */ /* 0x000ee20000000200 */
[----:B------:R-:W-:Y:S01]  /*3530*/  IMAD.U32 R3, RZ, RZ, UR27 ;  /* 0x0000001bff037e24 */ /* 0x000fe2000f8e00ff */
[----:B------:R-:W-:Y:S02]  /*3540*/  IADD3 R213, R223, 0x1800, RZ ;  /* 0x00001800dfd57810 */ /* 0x000fe40007ffe0ff */
[----:B------:R-:W3:Y:S01]  /*3550*/  LDSM.16.M88.4 R56, [R223+0x1000] ;  /* 0x00100000df38783b */ /* 0x000ee20000000200 */
[----:B------:R-:W-:Y:S01]  /*3560*/  IMAD R3, R3, 0x40, R165 ;  /* 0x0000004003037824 */ /* 0x000fe200078e02a5 */
[----:B------:R-:W-:-:S02]  /*3570*/  IADD3 R211, R223, 0x2000, RZ ;  /* 0x00002000dfd37810 */ /* 0x000fc40007ffe0ff */
[----:B------:R-:W3:Y:S01]  /*3580*/  LDSM.16.M88.4 R32, [R219+0x8000] ;  /* 0x00800000db20783b */ /* 0x000ee20000000200 */
[----:B------:R-:W-:Y:S02]  /*3590*/  IADD3 R210, R223, 0x2800, RZ ;  /* 0x00002800dfd27810 */ /* 0x000fe40007ffe0ff */
[C---:B------:R-:W-:Y:S01]  /*35a0*/  IADD3 R6, R3.reuse, 0x1, RZ ;  /* 0x0000000103067810 */ /* 0x040fe20007ffe0ff */
[----:B------:R-:W3:Y:S01]  /*35b0*/  LDSM.16.M88.4 R48, [R223+0x1800] ;  /* 0x00180000df30783b */ /* 0x000ee20000000200 */
[C---:B------:R-:W-:Y:S02]  /*35c0*/  IADD3 R7, R3.reuse, 0x8, RZ ;  /* 0x0000000803077810 */ /* 0x040fe40007ffe0ff */
[CC--:B------:R-:W-:Y:S01]  /*35d0*/  ISETP.GE.AND P0, PT, R6.reuse, R238.reuse, PT ;  /* 0x000000ee0600720c */ /* 0x0c0fe20003f06270 */
[----:B------:R-:W3:Y:S01]  /*35e0*/  LDSM.16.M88.4 R28, [R219+0x8800] ;  /* 0x00880000db1c783b */ /* 0x000ee20000000200 */
[----:B------:R-:W-:Y:S02]  /*35f0*/  ISETP.GE.AND P3, PT, R6, R231, PT ;  /* 0x000000e70600720c */ /* 0x000fe40003f66270 */
[----:B------:R-:W-:Y:S01]  /*3600*/  IADD3 R6, R3, 0x9, RZ ;  /* 0x0000000903067810 */ /* 0x000fe20007ffe0ff */
[----:B-1----:R-:W-:Y:S01]  /*3610*/  HMMA.16816.F32 R20, R40, R16, RZ ;  /* 0x000000102814723c */ /* 0x002fe200000018ff */
[----:B------:R-:W1:Y:S01]  /*3620*/  LDSM.16.M88.4 R24, [R219+0x9000] ;  /* 0x00900000db18783b */ /* 0x000e620000000200 */
[----:B------:R-:W-:-:S02]  /*3630*/  ISETP.GE.AND P4, PT, R7, R238, PT ;  /* 0x000000ee0700720c */ /* 0x000fc40003f86270 */
[-C--:B------:R-:W-:Y:S01]  /*3640*/  ISETP.GE.AND P6, PT, R7, R231.reuse, PT ;  /* 0x000000e70700720c */ /* 0x080fe20003fc6270 */
[----:B------:R-:W-:Y:S01]  /*3650*/  LDSM.16.M88.4 R80, [R219+0x9800] ;  /* 0x00980000db50783b */ /* 0x000fe20000000200 */
[C---:B------:R-:W-:Y:S02]  /*3660*/  IADD3 R7, R3.reuse, 0x10, RZ ;  /* 0x0000001003077810 */ /* 0x040fe40007ffe0ff */
[C---:B------:R-:W-:Y:S01]  /*3670*/  HMMA.16816.F32 R16, R40.reuse, R18, RZ ;  /* 0x000000122810723c */ /* 0x040fe200000018ff */
[CC--:B------:R-:W-:Y:S02]  /*3680*/  ISETP.GE.AND P2, PT, R6.reuse, R238.reuse, PT ;  /* 0x000000ee0600720c */ /* 0x0c0fe40003f46270 */
[----:B------:R-:W-:Y:S02]  /*3690*/  ISETP.GE.AND P5, PT, R6, R231, PT ;  /* 0x000000e70600720c */ /* 0x000fe40003fa6270 */
[----:B------:R-:W-:Y:S02]  /*36a0*/  IADD3 R6, R3, 0x11, RZ ;  /* 0x0000001103067810 */ /* 0x000fe40007ffe0ff */
[----:B------:R-:W-:Y:S01]  /*36b0*/  ISETP.GE.AND P1, PT, R7, R238, PT ;  /* 0x000000ee0700720c */ /* 0x000fe20003f26270 */
[----:B--2---:R-:W-:Y:S01]  /*36c0*/  HMMA.16816.F32 R12, R40, R8, RZ ;  /* 0x00000008280c723c */ /* 0x004fe200000018ff */
[----:B------:R-:W-:-:S02]  /*36d0*/  IADD3 R209, R223, 0x3000, RZ ;  /* 0x00003000dfd17810 */ /* 0x000fc40007ffe0ff */
[C---:B------:R-:W-:Y:S02]  /*36e0*/  IADD3 R208, R223.reuse, 0x3800, RZ ;  /* 0x00003800dfd07810 */ /* 0x040fe40007ffe0ff */
[C---:B------:R-:W-:Y:S02]  /*36f0*/  IADD3 R207, R223.reuse, 0x4000, RZ ;  /* 0x00004000dfcf7810 */ /* 0x040fe40007ffe0ff */
[C---:B------:R-:W-:Y:S01]  /*3700*/  IADD3 R206, R223.reuse, 0x4800, RZ ;  /* 0x00004800dfce7810 */ /* 0x040fe20007ffe0ff */
[----:B------:R-:W-:Y:S01]  /*3710*/  HMMA.16816.F32 R8, R40, R10, RZ ;  /* 0x0000000a2808723c */ /* 0x000fe200000018ff */
[C---:B------:R-:W-:Y:S02]  /*3720*/  IADD3 R205, R223.reuse, 0x5000, RZ ;  /* 0x00005000dfcd7810 */ /* 0x040fe40007ffe0ff */
[C---:B------:R-:W-:Y:S02]  /*3730*/  IADD3 R204, R223.reuse, 0x5800, RZ ;  /* 0x00005800dfcc7810 */ /* 0x040fe40007ffe0ff */
[----:B------:R-:W-:-:S02]  /*3740*/  IADD3 R203, R223, 0x6000, RZ ;  /* 0x00006000dfcb7810 */ /* 0x000fc40007ffe0ff */
[C---:B------:R-:W-:Y:S01]  /*3750*/  IADD3 R202, R223.reuse, 0x6800, RZ ;  /* 0x00006800dfca7810 */ /* 0x040fe20007ffe0ff */
[----:B----4-:R-:W-:Y:S01]  /*3760*/  HMMA.16816.F32 R76, R40, R72, RZ ;  /* 0x00000048284c723c */ /* 0x010fe200000018ff */
[C---:B------:R-:W-:Y:S02]  /*3770*/  IADD3 R201, R223.reuse, 0x7000, RZ ;  /* 0x00007000dfc97810 */ /* 0x040fe40007ffe0ff */
[----:B------:R-:W-:-:S05]  /*3780*/  IADD3 R200, R223, 0x7800, RZ ;  /* 0x00007800dfc87810 */ /* 0x000fca0007ffe0ff */
[----:B------:R-:W-:Y:S08]  /*3790*/  HMMA.16816.F32 R72, R40, R74, RZ ;  /* 0x0000004a2848723c */ /* 0x000ff000000018ff */
[C---:B-----5:R-:W-:Y:S08]  /*37a0*/  HMMA.16816.F32 R20, R52.reuse, R64, R20 ;  /* 0x000000403414723c */ /* 0x060ff00000001814 */
[----:B------:R-:W-:Y:S01]  /*37b0*/  HMMA.16816.F32 R16, R52, R66, R16 ;  /* 0x000000423410723c */ /* 0x000fe20000001810 */
[----:B------:R-:W-:Y:S07]  /*37c0*/  LDSM.16.M88.4 R64, [R212] ;  /* 0x00000000d440783b */ /* 0x000fee0000000200 */
[C---:B---3--:R-:W-:Y:S08]  /*37d0*/  HMMA.16816.F32 R44, R40.reuse, R68, RZ ;  /* 0x00000044282c723c */ /* 0x048ff000000018ff */
[----:B------:R-:W-:Y:S01]  /*37e0*/  HMMA.16816.F32 R40, R40, R70, RZ ;  /* 0x000000462828723c */ /* 0x000fe200000018ff */
[----:B------:R-:W2:Y:S07]  /*37f0*/  LDSM.16.M88.4 R68, [R221] ;  /* 0x00000000dd44783b */ /* 0x000eae0000000200 */
[C---:B------:R-:W-:Y:S08]  /*3800*/  HMMA.16816.F32 R12, R52.reuse, R60, R12 ;  /* 0x0000003c340c723c */ /* 0x040ff0000000180c */
[C---:B------:R-:W-:Y:S01]  /*3810*/  HMMA.16816.F32 R8, R52.reuse, R62, R8 ;  /* 0x0000003e3408723c */ /* 0x040fe20000001808 */
[----:B------:R-:W3:Y:S07]  /*3820*/  LDSM.16.M88.4 R60, [R212+0x800] ;  /* 0x00080000d43c783b */ /* 0x000eee0000000200 */
[C---:B------:R-:W-:Y:S08]  /*3830*/  HMMA.16816.F32 R76, R52.reuse, R56, R76 ;  /* 0x00000038344c723c */ /* 0x040ff0000000184c */
[----:B------:R-:W-:Y:S01]  /*3840*/  HMMA.16816.F32 R72, R52, R58, R72 ;  /* 0x0000003a3448723c */ /* 0x000fe20000001848 */
[----:B------:R-:W4:Y:S07]  /*3850*/  LDSM.16.M88.4 R56, [R212+0x1000] ;  /* 0x00100000d438783b */ /* 0x000f2e0000000200 */
[C---:B------:R-:W-:Y:S08]  /*3860*/  HMMA.16816.F32 R20, R36.reuse, R32, R20 ;  /* 0x000000202414723c */ /* 0x040ff00000001814 */
[----:B------:R-:W-:Y:S01]  /*3870*/  HMMA.16816.F32 R16, R36, R34, R16 ;  /* 0x000000222410723c */ /* 0x000fe20000001810 */
[----:B------:R-:W-:Y:S07]  /*3880*/  LDSM.16.M88.4 R32, [R225+0xa000] ;  /* 0x00a00000e120783b */ /* 0x000fee0000000200 */
[C---:B------:R-:W-:Y:S08]  /*3890*/  HMMA.16816.F32 R44, R52.reuse, R48, R44 ;  /* 0x00000030342c723c */ /* 0x040ff0000000182c */
[----:B------:R-:W-:Y:S01]  /*38a0*/  HMMA.16816.F32 R40, R52, R50, R40 ;  /* 0x000000323428723c */ /* 0x000fe20000001828 */
[----:B------:R-:W5:Y:S04]  /*38b0*/  LDSM.16.M88.4 R48, [R226+0x2000] ;  /* 0x00200000e230783b */ /* 0x000f680000000200 */
[----:B------:R-:W3:Y:S03]  /*38c0*/  LDSM.16.M88.4 R52, [R212+0x1800] ;  /* 0x00180000d434783b */ /* 0x000ee60000000200 */
[C---:B------:R-:W-:Y:S08]  /*38d0*/  HMMA.16816.F32 R12, R36.reuse, R28, R12 ;  /* 0x0000001c240c723c */ /* 0x040ff0000000180c */
[C---:B------:R-:W-:Y:S01]  /*38e0*/  HMMA.16816.F32 R8, R36.reuse, R30, R8 ;  /* 0x0000001e2408723c */ /* 0x040fe20000001808 */
[----:B------:R-:W3:Y:S07]  /*38f0*/  LDSM.16.M88.4 R28, [R225+0xa800] ;  /* 0x00a80000e11c783b */ /* 0x000eee0000000200 */
[C---:B-1----:R-:W-:Y:S08]  /*3900*/  HMMA.16816.F32 R76, R36.reuse, R24, R76 ;  /* 0x00000018244c723c */ /* 0x042ff0000000184c */
[----:B------:R-:W-:Y:S01]  /*3910*/  HMMA.16816.F32 R72, R36, R26, R72 ;  /* 0x0000001a2448723c */ /* 0x000fe20000001848 */
[----:B------:R-:W1:Y:S07]  /*3920*/  LDSM.16.M88.4 R24, [R225+0xb000] ;  /* 0x00b00000e118783b */ /* 0x000e6e0000000200 */
[C---:B--2---:R-:W-:Y:S08]  /*3930*/  HMMA.16816.F32 R20, R68.reuse, R64, R20 ;  /* 0x000000404414723c */ /* 0x044ff00000001814 */
[----:B------:R-:W-:Y:S01]  /*3940*/  HMMA.16816.F32 R16, R68, R66, R16 ;  /* 0x000000424410723c */ /* 0x000fe20000001810 */
[----:B------:R-:W-:Y:S07]  /*3950*/  LDSM.16.M88.4 R64, [R225+0xb800] ;  /* 0x00b80000e140783b */ /* 0x000fee0000000200 */
[C---:B------:R-:W-:Y:S08]  /*3960*/  HMMA.16816.F32 R44, R36.reuse, R80, R44 ;  /* 0x00000050242c723c */ /* 0x040ff0000000182c */
[----:B------:R-:W-:Y:S01]  /*3970*/  HMMA.16816.F32 R40, R36, R82, R40 ;  /* 0x000000522428723c */ /* 0x000fe20000001828 */
[----:B------:R-:W-:Y:S04]  /*3980*/  LDSM.16.M88.4 R36, [R223+0x2000] ;  /* 0x00200000df24783b */ /* 0x000fe80000000200 */
[----:B------:R-:W-:Y:S03]  /*3990*/  LDSM.16.M88.4 R80, [R225+0xf800] ;  /* 0x00f80000e150783b */ /* 0x000fe60000000200 */
[C---:B---3--:R-:W-:Y:S08]  /*39a0*/  HMMA.16816.F32 R12, R68.reuse, R60, R12 ;  /* 0x0000003c440c723c */ /* 0x048ff0000000180c */
[C---:B------:R-:W-:Y:S01]  /*39b0*/  HMMA.16816.F32 R8, R68.reuse, R62, R8 ;  /* 0x0000003e4408723c */ /* 0x040fe20000001808 */
[----:B------:R-:W2:Y:S07]  /*39c0*/  LDSM.16.M88.4 R60, [R224+0x2000] ;  /* 0x00200000e03c783b */ /* 0x000eae0000000200 */
[C---:B----4-:R-:W-:Y:S08]  /*39d0*/  HMMA.16816.F32 R76, R68.reuse, R56, R76 ;  /* 0x00000038444c723c */ /* 0x050ff0000000184c */
[----:B------:R-:W-:Y:S01]  /*39e0*/  HMMA.16816.F32 R72, R68, R58, R72 ;  /* 0x0000003a4448723c */ /* 0x000fe20000001848 */
[----:B------:R-:W3:Y:S07]  /*39f0*/  LDSM.16.M88.4 R56, [R223+0x2800] ;  /* 0x00280000df38783b */ /* 0x000eee0000000200 */
[C---:B-----5:R-:W-:Y:S08]  /*3a00*/  HMMA.16816.F32 R20, R48.reuse, R32, R20 ;  /* 0x000000203014723c */ /* 0x060ff00000001814 */
[----:B------:R-:W-:Y:S01]  /*3a10*/  HMMA.16816.F32 R16, R48, R34, R16 ;  /* 0x000000223010723c */ /* 0x000fe20000001810 */
[----:B------:R-:W-:Y:S07]  /*3a20*/  LDSM.16.M88.4 R32, [R219+0xa000] ;  /* 0x00a00000db20783b */ /* 0x000fee0000000200 */
[C---:B------:R-:W-:Y:S08]  /*3a30*/  HMMA.16816.F32 R44, R68.reuse, R52, R44 ;  /* 0x00000034442c723c */ /* 0x040ff0000000182c */
[----:B------:R-:W-:Y:S01]  /*3a40*/  HMMA.16816.F32 R40, R68, R54, R40 ;  /* 0x000000364428723c */ /* 0x000fe20000001828 */
[----:B------:R-:W-:Y:S04]  /*3a50*/  LDSM.16.M88.4 R52, [R222+0x2000] ;  /* 0x00200000de34783b */ /* 0x000fe80000000200 */
[----:B------:R-:W-:Y:S03]  /*3a60*/  LDSM.16.M88.4 R68, [R223+0x3800] ;  /* 0x00380000df44783b */ /* 0x000fe60000000200 */
[C---:B------:R-:W-:Y:S08]  /*3a70*/  HMMA.16816.F32 R12, R48.reuse, R28, R12 ;  /* 0x0000001c300c723c */ /* 0x040ff0000000180c */
[C---:B------:R-:W-:Y:S01]  /*3a80*/  HMMA.16816.F32 R8, R48.reuse, R30, R8 ;  /* 0x0000001e3008723c */ /* 0x040fe20000001808 */
[----:B------:R-:W4:Y:S07]  /*3a90*/  LDSM.16.M88.4 R28, [R223+0x3000] ;  /* 0x00300000df1c783b */ /* 0x000f2e0000000200 */
        /* <DEDUP_REMOVED lines=8> */
[----:B------:R-:W2:Y:S04]  /*3b20*/  LDSM.16.M88.4 R48, [R219+0xb000] ;  /* 0x00b00000db30783b */ /* 0x000ea80000000200 */
[----:B------:R-:W-:Y:S03]  /*3b30*/  LDSM.16.M88.4 R64, [R226+0x4000] ;  /* 0x00400000e240783b */ /* 0x000fe60000000200 */
[C---:B---3--:R-:W-:Y:S08]  /*3b40*/  HMMA.16816.F32 R12, R60.reuse, R56, R12 ;  /* 0x000000383c0c723c */ /* 0x048ff0000000180c */
[C---:B------:R-:W-:Y:S01]  /*3b50*/  HMMA.16816.F32 R8, R60.reuse, R58, R8 ;  /* 0x0000003a3c08723c */ /* 0x040fe20000001808 */
[----:B------:R-:W-:Y:S07]  /*3b60*/  LDSM.16.M88.4 R56, [R221+0x2000] ;  /* 0x00200000dd38783b */ /* 0x000fee0000000200 */
[C---:B----4-:R-:W-:Y:S08]  /*3b70*/  HMMA.16816.F32 R76, R60.reuse, R28, R76 ;  /* 0x0000001c3c4c723c */ /* 0x050ff0000000184c */
[----:B------:R-:W-:Y:S01]  /*3b80*/  HMMA.16816.F32 R72, R60, R30, R72 ;  /* 0x0000001e3c48723c */ /* 0x000fe20000001848 */
[----:B------:R-:W-:Y:S07]  /*3b90*/  LDSM.16.M88.4 R28, [R212+0x2800] ;  /* 0x00280000d41c783b */ /* 0x000fee0000000200 */
[C---:B------:R-:W-:Y:S08]  /*3ba0*/  HMMA.16816.F32 R20, R52.reuse, R32, R20 ;  /* 0x000000203414723c */ /* 0x040ff00000001814 */
[----:B------:R-:W-:Y:S01]  /*3bb0*/  HMMA.16816.F32 R16, R52, R34, R16 ;  /* 0x000000223410723c */ /* 0x000fe20000001810 */
[----:B------:R-:W3:Y:S07]  /*3bc0*/  LDSM.16.M88.4 R32, [R212+0x2000] ;  /* 0x00200000d420783b */ /* 0x000eee0000000200 */
[C---:B------:R-:W-:Y:S08]  /*3bd0*/  HMMA.16816.F32 R44, R60.reuse, R68, R44 ;  /* 0x000000443c2c723c */ /* 0x040ff0000000182c */
[----:B------:R-:W-:Y:S01]  /*3be0*/  HMMA.16816.F32 R40, R60, R70, R40 ;  /* 0x000000463c28723c */ /* 0x000fe20000001828 */
[----:B------:R-:W4:Y:S07]  /*3bf0*/  LDSM.16.M88.4 R60, [R212+0x3000] ;  /* 0x00300000d43c783b */ /* 0x000f2e0000000200 */
[C---:B-1----:R-:W-:Y:S08]  /*3c00*/  HMMA.16816.F32 R12, R52.reuse, R24, R12 ;  /* 0x00000018340c723c */ /* 0x042ff0000000180c */
[C---:B------:R-:W-:Y:S01]  /*3c10*/  HMMA.16816.F32 R8, R52.reuse, R26, R8 ;  /* 0x0000001a3408723c */ /* 0x040fe20000001808 */
[----:B------:R-:W1:Y:S07]  /*3c20*/  LDSM.16.M88.4 R24, [R212+0x3800] ;  /* 0x00380000d418783b */ /* 0x000e6e0000000200 */
[C---:B--2---:R-:W-:Y:S08]  /*3c30*/  HMMA.16816.F32 R76, R52.reuse, R48, R76 ;  /* 0x00000030344c723c */ /* 0x044ff0000000184c */
[C---:B------:R-:W-:Y:S01]  /*3c40*/  HMMA.16816.F32 R72, R52.reuse, R50, R72 ;  /* 0x000000323448723c */ /* 0x040fe20000001848 */
[----:B------:R-:W2:Y:S07]  /*3c50*/  LDSM.16.M88.4 R48, [R225+0xc000] ;  /* 0x00c00000e130783b */ /* 0x000eae0000000200 */
[C---:B------:R-:W-:Y:S01]  /*3c60*/  HMMA.16816.F32 R68, R52.reuse, R36, R44 ;  /* 0x000000243444723c */ /* 0x040fe2000000182c */
[----:B------:R-:W5:Y:S07]  /*3c70*/  LDSM.16.M88.4 R44, [R225+0xc800] ;  /* 0x00c80000e12c783b */ /* 0x000f6e0000000200 */
[----:B------:R-:W-:Y:S01]  /*3c80*/  HMMA.16816.F32 R40, R52, R38, R40 ;  /* 0x000000263428723c */ /* 0x000fe20000001828 */
[----:B------:R-:W-:Y:S04]  /*3c90*/  LDSM.16.M88.4 R36, [R224+0x4000] ;  /* 0x00400000e024783b */ /* 0x000fe80000000200 */
[----:B------:R-:W-:Y:S03]  /*3ca0*/  LDSM.16.M88.4 R52, [R223+0x5000] ;  /* 0x00500000df34783b */ /* 0x000fe60000000200 */
[C---:B---3--:R-:W-:Y:S08]  /*3cb0*/  HMMA.16816.F32 R20, R56.reuse, R32, R20 ;  /* 0x000000203814723c */ /* 0x048ff00000001814 */
[C---:B------:R-:W-:Y:S01]  /*3cc0*/  HMMA.16816.F32 R16, R56.reuse, R34, R16 ;  /* 0x000000223810723c */ /* 0x040fe20000001810 */
[----:B------:R-:W-:Y:S07]  /*3cd0*/  LDSM.16.M88.4 R32, [R225+0xd800] ;  /* 0x00d80000e120783b */ /* 0x000fee0000000200 */
[C---:B------:R-:W-:Y:S08]  /*3ce0*/  HMMA.16816.F32 R12, R56.reuse, R28, R12 ;  /* 0x0000001c380c723c */ /* 0x040ff0000000180c */
[C---:B------:R-:W-:Y:S01]  /*3cf0*/  HMMA.16816.F32 R8, R56.reuse, R30, R8 ;  /* 0x0000001e3808723c */ /* 0x040fe20000001808 */
[----:B------:R-:W3:Y:S07]  /*3d00*/  LDSM.16.M88.4 R28, [R225+0xd000] ;  /* 0x00d00000e11c783b */ /* 0x000eee0000000200 */
[C---:B----4-:R-:W-:Y:S08]  /*3d10*/  HMMA.16816.F32 R76, R56.reuse, R60, R76 ;  /* 0x0000003c384c723c */ /* 0x050ff0000000184c */
[C---:B------:R-:W-:Y:S01]  /*3d20*/  HMMA.16816.F32 R72, R56.reuse, R62, R72 ;  /* 0x0000003e3848723c */ /* 0x040fe20000001848 */
[----:B------:R-:W-:Y:S07]  /*3d30*/  LDSM.16.M88.4 R60, [R221+0x4000] ;  /* 0x00400000dd3c783b */ /* 0x000fee0000000200 */
[C---:B-1----:R-:W-:Y:S08]  /*3d40*/  HMMA.16816.F32 R68, R56.reuse, R24, R68 ;  /* 0x000000183844723c */ /* 0x042ff00000001844 */
[----:B------:R-:W-:Y:S01]  /*3d50*/  HMMA.16816.F32 R40, R56, R26, R40 ;  /* 0x0000001a3828723c */ /* 0x000fe20000001828 */
[----:B------:R-:W1:Y:S04]  /*3d60*/  LDSM.16.M88.4 R24, [R223+0x4000] ;  /* 0x00400000df18783b */ /* 0x000e680000000200 */
[----:B------:R-:W-:Y:S03]  /*3d70*/  LDSM.16.M88.4 R56, [R219+0xc800] ;  /* 0x00c80000db38783b */ /* 0x000fe60000000200 */
[C---:B--2---:R-:W-:Y:S08]  /*3d80*/  HMMA.16816.F32 R20, R64.reuse, R48, R20 ;  /* 0x000000304014723c */ /* 0x044ff00000001814 */
[C---:B------:R-:W-:Y:S01]  /*3d90*/  HMMA.16816.F32 R16, R64.reuse, R50, R16 ;  /* 0x000000324010723c */ /* 0x040fe20000001810 */
[----:B------:R-:W2:Y:S07]  /*3da0*/  LDSM.16.M88.4 R48, [R223+0x4800] ;  /* 0x00480000df30783b */ /* 0x000eae0000000200 */
[C---:B-----5:R-:W-:Y:S08]  /*3db0*/  HMMA.16816.F32 R12, R64.reuse, R44, R12 ;  /* 0x0000002c400c723c */ /* 0x060ff0000000180c */
[C---:B------:R-:W-:Y:S01]  /*3dc0*/  HMMA.16816.F32 R8, R64.reuse, R46, R8 ;  /* 0x0000002e4008723c */ /* 0x040fe20000001808 */
[----:B------:R-:W4:Y:S07]  /*3dd0*/  LDSM.16.M88.4 R44, [R223+0x5800] ;  /* 0x00580000df2c783b */ /* 0x000f2e0000000200 */
[C---:B---3--:R-:W-:Y:S08]  /*3de0*/  HMMA.16816.F32 R76, R64.reuse, R28, R76 ;  /* 0x0000001c404c723c */ /* 0x048ff0000000184c */
        /* <DEDUP_REMOVED lines=14> */
[----:B------:R-:W2:Y:S07]  /*3ed0*/  LDSM.16.M88.4 R52, [R212+0x4000] ;  /* 0x00400000d434783b */ /* 0x000eae0000000200 */
[C---:B----4-:R-:W-:Y:S08]  /*3ee0*/  HMMA.16816.F32 R68, R36.reuse, R44, R68 ;  /* 0x0000002c2444723c */ /* 0x050ff00000001844 */
[----:B------:R-:W-:Y:S01]  /*3ef0*/  HMMA.16816.F32 R40, R36, R46, R40 ;  /* 0x0000002e2428723c */ /* 0x000fe20000001828 */
[----:B------:R-:W4:Y:S04]  /*3f00*/  LDSM.16.M88.4 R36, [R212+0x4800] ;  /* 0x00480000d424783b */ /* 0x000f280000000200 */
[----:B------:R-:W-:Y:S03]  /*3f10*/  LDSM.16.M88.4 R44, [R226+0x6000] ;  /* 0x00600000e22c783b */ /* 0x000fe60000000200 */
[C---:B---3--:R-:W-:Y:S08]  /*3f20*/  HMMA.16816.F32 R20, R32.reuse, R28, R20 ;  /* 0x0000001c2014723c */ /* 0x048ff00000001814 */
[C---:B------:R-:W-:Y:S01]  /*3f30*/  HMMA.16816.F32 R16, R32.reuse, R30, R16 ;  /* 0x0000001e2010723c */ /* 0x040fe20000001810 */
[----:B------:R-:W3:Y:S07]  /*3f40*/  LDSM.16.M88.4 R28, [R212+0x5000] ;  /* 0x00500000d41c783b */ /* 0x000eee0000000200 */
[C---:B------:R-:W-:Y:S08]  /*3f50*/  HMMA.16816.F32 R12, R32.reuse, R56, R12 ;  /* 0x00000038200c723c */ /* 0x040ff0000000180c */
[C---:B------:R-:W-:Y:S01]  /*3f60*/  HMMA.16816.F32 R56, R32.reuse, R58, R8 ;  /* 0x0000003a2038723c */ /* 0x040fe20000001808 */
[----:B------:R-:W5:Y:S07]  /*3f70*/  LDSM.16.M88.4 R8, [R225+0xe000] ;  /* 0x00e00000e108783b */ /* 0x000f6e0000000200 */
[C---:B-1----:R-:W-:Y:S08]  /*3f80*/  HMMA.16816.F32 R76, R32.reuse, R48, R76 ;  /* 0x00000030204c723c */ /* 0x042ff0000000184c */
[C---:B------:R-:W-:Y:S01]  /*3f90*/  HMMA.16816.F32 R72, R32.reuse, R50, R72 ;  /* 0x000000322048723c */ /* 0x040fe20000001848 */
[----:B------:R-:W-:Y:S07]  /*3fa0*/  LDSM.16.M88.4 R48, [R224+0x6000] ;  /* 0x00600000e030783b */ /* 0x000fee0000000200 */
[C---:B------:R-:W-:Y:S08]  /*3fb0*/  HMMA.16816.F32 R68, R32.reuse, R24, R68 ;  /* 0x000000182044723c */ /* 0x040ff00000001844 */
[----:B------:R-:W-:Y:S01]  /*3fc0*/  HMMA.16816.F32 R40, R32, R26, R40 ;  /* 0x0000001a2028723c */ /* 0x000fe20000001828 */
[----:B------:R-:W1:Y:S04]  /*3fd0*/  LDSM.16.M88.4 R24, [R225+0xe800] ;  /* 0x00e80000e118783b */ /* 0x000e680000000200 */
[----:B------:R-:W1:Y:S03]  /*3fe0*/  LDSM.16.M88.4 R32, [R225+0xf000] ;  /* 0x00f00000e120783b */ /* 0x000e660000000200 */
[C---:B--2---:R-:W-:Y:S08]  /*3ff0*/  HMMA.16816.F32 R20, R60.reuse, R52, R20 ;  /* 0x000000343c14723c */ /* 0x044ff00000001814 */
[C---:B------:R-:W-:Y:S08]  /*4000*/  HMMA.16816.F32 R16, R60.reuse, R54, R16 ;  /* 0x000000363c10723c */ /* 0x040ff00000001810 */
[C---:B----4-:R-:W-:Y:S01]  /*4010*/  HMMA.16816.F32 R52, R60.reuse, R36, R12 ;  /* 0x000000243c34723c */ /* 0x050fe2000000180c */
[----:B------:R-:W2:Y:S07]  /*4020*/  LDSM.16.M88.4 R12, [R223+0x6000] ;  /* 0x00600000df0c783b */ /* 0x000eae0000000200 */
[C---:B------:R-:W-:Y:S01]  /*4030*/  HMMA.16816.F32 R56, R60.reuse, R38, R56 ;  /* 0x000000263c38723c */ /* 0x040fe20000001838 */
[----:B------:R-:W-:Y:S07]  /*4040*/  LDSM.16.M88.4 R36, [R223+0x7800] ;  /* 0x00780000df24783b */ /* 0x000fee0000000200 */
[C---:B---3--:R-:W-:Y:S08]  /*4050*/  HMMA.16816.F32 R76, R60.reuse, R28, R76 ;  /* 0x0000001c3c4c723c */ /* 0x048ff0000000184c */
[C---:B------:R-:W-:Y:S01]  /*4060*/  HMMA.16816.F32 R72, R60.reuse, R30, R72 ;  /* 0x0000001e3c48723c */ /* 0x040fe20000001848 */
[----:B------:R-:W3:Y:S07]  /*4070*/  LDSM.16.M88.4 R28, [R223+0x6800] ;  /* 0x00680000df1c783b */ /* 0x000eee0000000200 */
[C---:B------:R-:W-:Y:S08]  /*4080*/  HMMA.16816.F32 R68, R60.reuse, R64, R68 ;  /* 0x000000403c44723c */ /* 0x040ff00000001844 */
[----:B------:R-:W-:Y:S01]  /*4090*/  HMMA.16816.F32 R40, R60, R66, R40 ;  /* 0x000000423c28723c */ /* 0x000fe20000001828 */
[----:B------:R-:W-:Y:S07]  /*40a0*/  LDSM.16.M88.4 R60, [R212+0x6000] ;  /* 0x00600000d43c783b */ /* 0x000fee0000000200 */
[C---:B-----5:R-:W-:Y:S08]  /*40b0*/  HMMA.16816.F32 R20, R44.reuse, R8, R20 ;  /* 0x000000082c14723c */ /* 0x060ff00000001814 */
[C---:B------:R-:W-:Y:S01]  /*40c0*/  HMMA.16816.F32 R16, R44.reuse, R10, R16 ;  /* 0x0000000a2c10723c */ /* 0x040fe20000001810 */
[----:B------:R-:W4:Y:S07]  /*40d0*/  LDSM.16.M88.4 R8, [R223+0x7000] ;  /* 0x00700000df08783b */ /* 0x000f2e0000000200 */
[C---:B-1----:R-:W-:Y:S08]  /*40e0*/  HMMA.16816.F32 R52, R44.reuse, R24, R52 ;  /* 0x000000182c34723c */ /* 0x042ff00000001834 */
[C---:B------:R-:W-:Y:S01]  /*40f0*/  HMMA.16816.F32 R56, R44.reuse, R26, R56 ;  /* 0x0000001a2c38723c */ /* 0x040fe20000001838 */
[----:B------:R-:W-:Y:S07]  /*4100*/  LDSM.16.M88.4 R24, [R219+0xe800] ;  /* 0x00e80000db18783b */ /* 0x000fee0000000200 */
[C---:B------:R-:W-:Y:S08]  /*4110*/  HMMA.16816.F32 R76, R44.reuse, R32, R76 ;  /* 0x000000202c4c723c */ /* 0x040ff0000000184c */
[C---:B------:R-:W-:Y:S01]  /*4120*/  HMMA.16816.F32 R72, R44.reuse, R34, R72 ;  /* 0x000000222c48723c */ /* 0x040fe20000001848 */
[----:B------:R-:W-:Y:S07]  /*4130*/  LDSM.16.M88.4 R32, [R219+0xe000] ;  /* 0x00e00000db20783b */ /* 0x000fee0000000200 */
[C---:B------:R-:W-:Y:S08]  /*4140*/  HMMA.16816.F32 R68, R44.reuse, R80, R68 ;  /* 0x000000502c44723c */ /* 0x040ff00000001844 */
[----:B------:R-:W-:Y:S01]  /*4150*/  HMMA.16816.F32 R40, R44, R82, R40 ;  /* 0x000000522c28723c */ /* 0x000fe20000001828 */
[----:B------:R-:W1:Y:S07]  /*4160*/  LDSM.16.M88.4 R44, [R222+0x6000] ;  /* 0x00600000de2c783b */ /* 0x000e6e0000000200 */
[C---:B--2---:R-:W-:Y:S08]  /*4170*/  HMMA.16816.F32 R20, R48.reuse, R12, R20 ;  /* 0x0000000c3014723c */ /* 0x044ff00000001814 */
[C---:B------:R-:W-:Y:S01]  /*4180*/  HMMA.16816.F32 R16, R48.reuse, R14, R16 ;  /* 0x0000000e3010723c */ /* 0x040fe20000001810 */
[----:B------:R-:W2:Y:S07]  /*4190*/  LDSM.16.M88.4 R12, [R219+0xf000] ;  /* 0x00f00000db0c783b */ /* 0x000eae0000000200 */
[C---:B---3--:R-:W-:Y:S08]  /*41a0*/  HMMA.16816.F32 R52, R48.reuse, R28, R52 ;  /* 0x0000001c3034723c */ /* 0x048ff00000001834 */
[C---:B------:R-:W-:Y:S01]  /*41b0*/  HMMA.16816.F32 R56, R48.reuse, R30, R56 ;  /* 0x0000001e3038723c */ /* 0x040fe20000001838 */
[----:B------:R-:W3:Y:S07]  /*41c0*/  LDSM.16.M88.4 R28, [R219+0xf800] ;  /* 0x00f80000db1c783b */ /* 0x000eee0000000200 */
[C---:B----4-:R-:W-:Y:S08]  /*41d0*/  HMMA.16816.F32 R76, R48.reuse, R8, R76 ;  /* 0x00000008304c723c */ /* 0x050ff0000000184c */
[----:B------:R-:W-:Y:S01]  /*41e0*/  HMMA.16816.F32 R72, R48, R10, R72 ;  /* 0x0000000a3048723c */ /* 0x000fe20000001848 */
[----:B------:R-:W4:Y:S07]  /*41f0*/  LDSM.16.M88.4 R8, [R221+0x6000] ;  /* 0x00600000dd08783b */ /* 0x000f2e0000000200 */
[C---:B-1----:R-:W-:Y:S08]  /*4200*/  HMMA.16816.F32 R52, R44.reuse, R24, R52 ;  /* 0x000000182c34723c */ /* 0x042ff00000001834 */
[----:B------:R-:W-:Y:S01]  /*4210*/  HMMA.16816.F32 R56, R44, R26, R56 ;  /* 0x0000001a2c38723c */ /* 0x000fe20000001838 */
[----:B------:R-:W1:Y:S07]  /*4220*/  LDSM.16.M88.4 R24, [R212+0x6800] ;  /* 0x00680000d418783b */ /* 0x000e6e0000000200 */
[C---:B------:R-:W-:Y:S08]  /*4230*/  HMMA.16816.F32 R68, R48.reuse, R36, R68 ;  /* 0x000000243044723c */ /* 0x040ff00000001844 */
[----:B------:R-:W-:Y:S08]  /*4240*/  HMMA.16816.F32 R40, R48, R38, R40 ;  /* 0x000000263028723c */ /* 0x000ff00000001828 */
[C---:B------:R-:W-:Y:S08]  /*4250*/  HMMA.16816.F32 R20, R44.reuse, R32, R20 ;  /* 0x000000202c14723c */ /* 0x040ff00000001814 */
[C---:B--2---:R-:W-:Y:S08]  /*4260*/  HMMA.16816.F32 R76, R44.reuse, R12, R76 ;  /* 0x0000000c2c4c723c */ /* 0x044ff0000000184c */
[C---:B------:R-:W-:Y:S01]  /*4270*/  HMMA.16816.F32 R72, R44.reuse, R14, R72 ;  /* 0x0000000e2c48723c */ /* 0x040fe20000001848 */
[----:B------:R-:W2:Y:S07]  /*4280*/  LDSM.16.M88.4 R12, [R212+0x7000] ;  /* 0x00700000d40c783b */ /* 0x000eae0000000200 */
[C---:B------:R-:W-:Y:S08]  /*4290*/  HMMA.16816.F32 R16, R44.reuse, R34, R16 ;  /* 0x000000222c10723c */ /* 0x040ff00000001810 */
[C---:B---3--:R-:W-:Y:S08]  /*42a0*/  HMMA.16816.F32 R68, R44.reuse, R28, R68 ;  /* 0x0000001c2c44723c */ /* 0x048ff00000001844 */
[----:B------:R-:W-:Y:S01]  /*42b0*/  HMMA.16816.F32 R40, R44, R30, R40 ;  /* 0x0000001e2c28723c */ /* 0x000fe20000001828 */
[----:B------:R-:W3:Y:S01]  /*42c0*/  LDSM.16.M88.4 R28, [R212+0x7800] ;  /* 0x00780000d41c783b */ /* 0x000ee20000000200 */
[----:B------:R-:W-:-:S06]  /*42d0*/  DEPBAR.LE SB0, 0x0 ;  /* 0x000080000000791a */ /* 0x000fcc0000000000 */
[C---:B----4-:R-:W-:Y:S08]  /*42e0*/  HMMA.16816.F32 R20, R8.reuse, R60, R20 ;  /* 0x0000003c0814723c */ /* 0x050ff00000001814 */
[C---:B------:R-:W-:Y:S08]  /*42f0*/  HMMA.16816.F32 R16, R8.reuse, R62, R16 ;  /* 0x0000003e0810723c */ /* 0x040ff00000001810 */
[C---:B-1----:R-:W-:Y:S08]  /*4300*/  HMMA.16816.F32 R52, R8.reuse, R24, R52 ;  /* 0x000000180834723c */ /* 0x042ff00000001834 */
[----:B------:R-:W-:Y:S01]  /*4310*/  HMMA.16816.F32 R56, R8, R26, R56 ;  /* 0x0000001a0838723c */ /* 0x000fe20000001838 */
[----:B------:R-:W-:-:S02]  /*4320*/  FSEL R25, R21, -INF , !P0 ;  /* 0xff80000015197808 */ /* 0x000fc40004000000 */
[-C--:B------:R-:W-:Y:S02]  /*4330*/  ISETP.GE.AND P0, PT, R7, R231.reuse, PT ;  /* 0x000000e70700720c */ /* 0x080fe40003f06270 */
[----:B------:R-:W-:Y:S02]  /*4340*/  IADD3 R7, R3, 0x18, RZ ;  /* 0x0000001803077810 */ /* 0x000fe40007ffe0ff */
[----:B------:R-:W-:Y:S01]  /*4350*/  FSEL R23, R23, -INF , !P3 ;  /* 0xff80000017177808 */ /* 0x000fe20005800000 */
[----:B--2---:R-:W-:Y:S01]  /*4360*/  HMMA.16816.F32 R76, R8, R12, R76 ;  /* 0x0000000c084c723c */ /* 0x004fe2000000184c */
[----:B------:R-:W-:Y:S02]  /*4370*/  FSEL R27, R16, -INF , !P4 ;  /* 0xff800000101b7808 */ /* 0x000fe40006000000 */
[C---:B------:R-:W-:Y:S02]  /*4380*/  ISETP.GE.AND P3, PT, R6.reuse, R238, PT ;  /* 0x000000ee0600720c */ /* 0x040fe40003f66270 */
[----:B------:R-:W-:-:S02]  /*4390*/  ISETP.GE.AND P4, PT, R6, R231, PT ;  /* 0x000000e70600720c */ /* 0x000fc40003f86270 */
[----:B------:R-:W-:Y:S01]  /*43a0*/  FSEL R21, R18, -INF , !P6 ;  /* 0xff80000012157808 */ /* 0x000fe20007000000 */
[C---:B------:R-:W-:Y:S01]  /*43b0*/  HMMA.16816.F32 R72, R8.reuse, R14, R72 ;  /* 0x0000000e0848723c */ /* 0x040fe20000001848 */
[----:B------:R-:W-:Y:S02]  /*43c0*/  FSEL R26, R17, -INF , !P2 ;  /* 0xff800000111a7808 */ /* 0x000fe40005000000 */
[----:B------:R-:W-:Y:S02]  /*43d0*/  IADD3 R6, R3, 0x19, RZ ;  /* 0x0000001903067810 */ /* 0x000fe40007ffe0ff */
[C---:B------:R-:W-:Y:S02]  /*43e0*/  ISETP.GE.AND P6, PT, R7.reuse, R238, PT ;  /* 0x000000ee0700720c */ /* 0x040fe40003fc6270 */
[----:B------:R-:W-:Y:S01]  /*43f0*/  ISETP.GE.AND P2, PT, R7, R231, PT ;  /* 0x000000e70700720c */ /* 0x000fe20003f46270 */
[----:B---3--:R-:W-:Y:S01]  /*4400*/  HMMA.16816.F32 R40, R8, R30, R40 ;  /* 0x0000001e0828723c */ /* 0x008fe20000001828 */
[----:B------:R-:W-:-:S02]  /*4410*/  FSEL R24, R19, -INF , !P5 ;  /* 0xff80000013187808 */ /* 0x000fc40006800000 */
[C---:B------:R-:W-:Y:S02]  /*4420*/  IADD3 R7, R3.reuse, 0x20, RZ ;  /* 0x0000002003077810 */ /* 0x040fe40007ffe0ff */
[----:B------:R-:W-:Y:S02]  /*4430*/  FSEL R19, R52, -INF , !P1 ;  /* 0xff80000034137808 */ /* 0x000fe40004800000 */
[C---:B------:R-:W-:Y:S01]  /*4440*/  ISETP.GE.AND P5, PT, R6.reuse, R238, PT ;  /* 0x000000ee0600720c */ /* 0x040fe20003fa6270 */
[----:B------:R-:W-:Y:S01]  /*4450*/  HMMA.16816.F32 R68, R8, R28, R68 ;  /* 0x0000001c0844723c */ /* 0x000fe20000001844 */
[----:B------:R-:W-:Y:S02]  /*4460*/  ISETP.GE.AND P1, PT, R6, R231, PT ;  /* 0x000000e70600720c */ /* 0x000fe40003f26270 */
[----:B------:R-:W-:Y:S02]  /*4470*/  IADD3 R13, R3, 0x21, RZ ;  /* 0x00000021030d7810 */ /* 0x000fe40007ffe0ff */
[----:B------:R-:W-:-:S02]  /*4480*/  FSEL R12, R54, -INF , !P0 ;  /* 0xff800000360c7808 */ /* 0x000fc40004000000 */
[----:B------:R-:W-:Y:S02]  /*4490*/  FSEL R6, R53, -INF , !P3 ;  /* 0xff80000035067808 */ /* 0x000fe40005800000 */
[C---:B------:R-:W-:Y:S02]  /*44a0*/  ISETP.GE.AND P0, PT, R7.reuse, R238, PT ;  /* 0x000000ee0700720c */ /* 0x040fe40003f06270 */
[----:B------:R-:W-:Y:S02]  /*44b0*/  ISETP.GE.AND P3, PT, R7, R231, PT ;  /* 0x000000e70700720c */ /* 0x000fe40003f66270 */
[----:B------:R-:W-:Y:S02]  /*44c0*/  IADD3 R14, R3, 0x28, RZ ;  /* 0x00000028030e7810 */ /* 0x000fe40007ffe0ff */
[----:B------:R-:W-:Y:S02]  /*44d0*/  FSEL R18, R55, -INF , !P4 ;  /* 0xff80000037127808 */ /* 0x000fe40006000000 */
[----:B------:R-:W-:-:S02]  /*44e0*/  FSEL R7, R56, -INF , !P6 ;  /* 0xff80000038077808 */ /* 0x000fc40007000000 */
[CC--:B------:R-:W-:Y:S02]  /*44f0*/  ISETP.GE.AND P4, PT, R13.reuse, R238.reuse, PT ;  /* 0x000000ee0d00720c */ /* 0x0c0fe40003f86270 */
[-C--:B------:R-:W-:Y:S02]  /*4500*/  ISETP.GE.AND P6, PT, R13, R231.reuse, PT ;  /* 0x000000e70d00720c */ /* 0x080fe40003fc6270 */
[----:B------:R-:W-:Y:S02]  /*4510*/  FSEL R17, R58, -INF , !P2 ;  /* 0xff8000003a117808 */ /* 0x000fe40005000000 */
[----:B------:R-:W-:Y:S02]  /*4520*/  FSEL R13, R57, -INF , !P5 ;  /* 0xff800000390d7808 */ /* 0x000fe40006800000 */
[C---:B------:R-:W-:Y:S02]  /*4530*/  ISETP.GE.AND P2, PT, R14.reuse, R238, PT ;  /* 0x000000ee0e00720c */ /* 0x040fe40003f46270 */
[----:B------:R-:W-:-:S02]  /*4540*/  ISETP.GE.AND P5, PT, R14, R231, PT ;  /* 0x000000e70e00720c */ /* 0x000fc40003fa6270 */
[----:B------:R-:W-:Y:S02]  /*4550*/  IADD3 R14, R3, 0x29, RZ ;  /* 0x00000029030e7810 */ /* 0x000fe40007ffe0ff */
[----:B------:R-:W-:Y:S02]  /*4560*/  FSEL R16, R59, -INF , !P1 ;  /* 0xff8000003b107808 */ /* 0x000fe40004800000 */
[----:B------:R-:W-:Y:S02]  /*4570*/  FSEL R182, R76, -INF , !P0 ;  /* 0xff8000004cb67808 */ /* 0x000fe40004000000 */
[C---:B------:R-:W-:Y:S02]  /*4580*/  ISETP.GE.AND P1, PT, R14.reuse, R238, PT ;  /* 0x000000ee0e00720c */ /* 0x040fe40003f26270 */
        /* <DEDUP_REMOVED lines=8> */
[C---:B------:R-:W-:Y:S02]  /*4610*/  IADD3 R8, R3.reuse, 0x39, RZ ;  /* 0x0000003903087810 */ /* 0x040fe40007ffe0ff */
[----:B------:R-:W-:Y:S02]  /*4620*/  FSEL R20, R20, -INF , !P0 ;  /* 0xff80000014147808 */ /* 0x000fe40004000000 */
[----:B------:R-:W-:Y:S02]  /*4630*/  ISETP.GE.AND P0, PT, R8, R231, PT ;  /* 0x000000e70800720c */ /* 0x000fe40003f06270 */
[----:B------:R-:W-:Y:S02]  /*4640*/  IADD3 R15, R3, 0x30, RZ ;  /* 0x00000030030f7810 */ /* 0x000fe40007ffe0ff */
[----:B------:R-:W-:Y:S02]  /*4650*/  FSEL R186, R43, -INF , !P0 ;  /* 0xff8000002bba7808 */ /* 0x000fe40004000000 */
[----:B------:R-:W-:-:S02]  /*4660*/  PLOP3.LUT P0, PT, PT, PT, UP0, 0x80, 0x0 ;  /* 0x000000000000781c */ /* 0x000fc40003f0f008 */
[----:B------:R-:W-:Y:S02]  /*4670*/  FSEL R189, R78, -INF , !P3 ;  /* 0xff8000004ebd7808 */ /* 0x000fe40005800000 */
[----:B------:R-:W-:Y:S01]  /*4680*/  FSEL R183, R77, -INF , !P4 ;  /* 0xff8000004db77808 */ /* 0x000fe20006000000 */
[----:B------:R-:W-:Y:S01]  /*4690*/  BAR.SYNC.DEFER_BLOCKING 0x0 ;  /* 0x0000000000007b1d */ /* 0x000fe20000010000 */
[C---:B------:R-:W-:Y:S02]  /*46a0*/  ISETP.GE.AND P3, PT, R15.reuse, R238, PT ;  /* 0x000000ee0f00720c */ /* 0x040fe40003f66270 */
[----:B------:R-:W-:Y:S02]  /*46b0*/  ISETP.GE.AND P4, PT, R15, R231, PT ;  /* 0x000000e70f00720c */ /* 0x000fe40003f86270 */
[----:B------:R-:W-:Y:S02]  /*46c0*/  IADD3 R9, R3, 0x31, RZ ;  /* 0x0000003103097810 */ /* 0x000fe40007ffe0ff */
[----:B------:R-:W-:-:S02]  /*46d0*/  FSEL R191, R79, -INF , !P6 ;  /* 0xff8000004fbf7808 */ /* 0x000fc40007000000 */
[----:B------:R-:W-:Y:S02]  /*46e0*/  FSEL R184, R72, -INF , !P2 ;  /* 0xff80000048b87808 */ /* 0x000fe40005000000 */
[----:B------:R-:W-:Y:S02]  /*46f0*/  FSEL R195, R68, -INF , !P3 ;  /* 0xff80000044c37808 */ /* 0x000fe40005800000 */
[----:B------:R-:W-:Y:S02]  /*4700*/  FSEL R32, R70, -INF , !P4 ;  /* 0xff80000046207808 */ /* 0x000fe40006000000 */
[C---:B------:R-:W-:Y:S02]  /*4710*/  ISETP.GE.AND P6, PT, R9.reuse, R238, PT ;  /* 0x000000ee0900720c */ /* 0x040fe40003fc6270 */
[-C--:B------:R-:W-:Y:S02]  /*4720*/  ISETP.GE.AND P2, PT, R9, R231.reuse, PT ;  /* 0x000000e70900720c */ /* 0x080fe40003f46270 */
        /* <DEDUP_REMOVED lines=9> */
[----:B------:R-:W-:Y:S01]  /*47c0*/  UIADD3 UR5, UR8, -0x2, URZ ;  /* 0xfffffffe08057890 */ /* 0x000fe2000fffe03f */
[----:B------:R-:W-:Y:S01]  /*47d0*/  ISETP.GE.AND P6, PT, R236, c[0x0][0x220], PT ;  /* 0x00008800ec007a0c */ /* 0x000fe20003fc6270 */
[----:B------:R-:W-:Y:S01]  /*47e0*/  BSSY B0, `(.L_x_60) ;  /* 0x0000080000007945 */ /* 0x000fe20003800000 */
[----:B------:R-:W-:Y:S01]  /*47f0*/  ISETP.GE.AND P5, PT, R230, c[0x0][0x220], PT ;  /* 0x00008800e6007a0c */ /* 0x000fe20003fa6270 */
[----:B------:R-:W-:Y:S01]  /*4800*/  USHF.R.S32.HI UR4, URZ, 0x1f, UR5 ;  /* 0x0000001f3f047899 */ /* 0x000fe20008011405 */
[----:B------:R-:W-:Y:S01]  /*4810*/  ISETP.GE.AND P4, PT, R229, c[0x0][0x220], PT ;  /* 0x00008800e5007a0c */ /* 0x000fe20003f86270 */
[----:B------:R-:W-:Y:S01]  /*4820*/  UIMAD UR28, UR28, UR5, URZ ;  /* 0x000000051c1c72a4 */ /* 0x000fe2000f8e023f */
[----:B------:R-:W-:Y:S01]  /*4830*/  IMAD.WIDE.U32 R28, R5, UR5, R234 ;  /* 0x00000005051c7c25 */ /* 0x000fe2000f8e00ea */
[----:B------:R-:W-:Y:S02]  /*4840*/  ISETP.GE.AND P3, PT, R228, c[0x0][0x220], PT ;  /* 0x00008800e4007a0c */ /* 0x000fe40003f66270 */
[----:B------:R-:W-:-:S04]  /*4850*/  UIMAD UR4, UR4, UR29, UR28 ;  /* 0x0000001d040472a4 */ /* 0x000fc8000f8e021c */
[C---:B------:R-:W-:Y:S01]  /*4860*/  @!P6 LEA R30, P2, R28.reuse, c[0x0][0x168], 0x1 ;  /* 0x00005a001c1eea11 */ /* 0x040fe200078408ff */
[----:B------:R1:W-:Y:S01]  /*4870*/  @P6 STS.128 [R227+0x8000], RZ ;  /* 0x008000ffe3006388 */ /* 0x0003e20000000c00 */
[----:B------:R-:W-:Y:S02]  /*4880*/  IADD3 R5, R29, UR4, RZ ;  /* 0x000000041d057c10 */ /* 0x000fe4000fffe0ff */
[C---:B------:R-:W-:Y:S02]  /*4890*/  @!P5 LEA R8, P1, R28.reuse, c[0x0][0x168], 0x1 ;  /* 0x00005a001c08da11 */ /* 0x040fe400078208ff */
[C-C-:B------:R-:W-:Y:S02]  /*48a0*/  @!P6 LEA.HI.X R31, R28.reuse, c[0x0][0x16c], R5.reuse, 0x1, P2 ;  /* 0x00005b001c1fea11 */ /* 0x140fe400010f0c05 */
[C---:B------:R-:W-:Y:S02]  /*48b0*/  @!P4 LEA R14, P2, R28.reuse, c[0x0][0x168], 0x1 ;  /* 0x00005a001c0eca11 */ /* 0x040fe400078408ff */
[C---:B------:R-:W-:Y:S01]  /*48c0*/  @!P5 LEA.HI.X R9, R28.reuse, c[0x0][0x16c], R5, 0x1, P1 ;  /* 0x00005b001c09da11 */ /* 0x040fe200008f0c05 */
[----:B------:R-:W-:Y:S01]  /*48d0*/  @!PT LDS RZ, [RZ] ;  /* 0x00000000fffff984 */ /* 0x000fe20000000800 */
[----:B------:R-:W-:Y:S01]  /*48e0*/  @!PT LDS RZ, [RZ] ;  /* 0x00000000fffff984 */ /* 0x000fe20000000800 */
[----:B------:R-:W-:Y:S01]  /*48f0*/  @!PT LDS RZ, [RZ] ;  /* 0x00000000fffff984 */ /* 0x000fe20000000800 */
[----:B------:R2:W-:Y:S01]  /*4900*/  @!P6 LDGSTS.E.BYPASS.LTC128B.128 [R227+0x8000], [R30.64] ;  /* 0x080000001ee3efae */ /* 0x0005e2000b901d50 */
[----:B------:R-:W-:-:S02]  /*4910*/  @!P3 LEA R10, P1, R28, c[0x0][0x168], 0x1 ;  /* 0x00005a001c0aba11 */ /* 0x000fc400078208ff */
[C-C-:B------:R-:W-:Y:S01]  /*4920*/  @!P4 LEA.HI.X R15, R28.reuse, c[0x0][0x16c], R5.reuse, 0x1, P2 ;  /* 0x00005b001c0fca11 */ /* 0x140fe200010f0c05 */
[----:B------:R1:W-:Y:S01]  /*4930*/  @P5 STS.128 [R227+0xa000], RZ ;  /* 0x00a000ffe3005388 */ /* 0x0003e20000000c00 */
[C---:B------:R-:W-:Y:S02]  /*4940*/  IADD3 R3, P2, R28.reuse, UR11, RZ ;  /* 0x0000000b1c037c10 */ /* 0x040fe4000ff5e0ff */
[----:B------:R-:W-:Y:S01]  /*4950*/  @!P3 LEA.HI.X R11, R28, c[0x0][0x16c], R5, 0x1, P1 ;  /* 0x00005b001c0bba11 */ /* 0x000fe200008f0c05 */
[----:B------:R-:W-:Y:S01]  /*4960*/  @!PT LDS RZ, [RZ] ;  /* 0x00000000fffff984 */ /* 0x000fe20000000800 */
[----:B------:R-:W-:Y:S01]  /*4970*/  @!PT LDS RZ, [RZ] ;  /* 0x00000000fffff984 */ /* 0x000fe20000000800 */
[----:B------:R-:W-:Y:S01]  /*4980*/  @!PT LDS RZ, [RZ] ;  /* 0x00000000fffff984 */ /* 0x000fe20000000800 */
[----:B------:R3:W-:Y:S01]  /*4990*/  @!P5 LDGSTS.E.BYPASS.LTC128B.128 [R227+0xa000], [R8.64+0x80] ;  /* 0x0a00008008e3dfae */ /* 0x0007e2000b901d50 */
[----:B------:R-:W-:Y:S02]  /*49a0*/  IADD3.X R5, R5, UR19, RZ, P2, !PT ;  /* 0x0000001305057c10 */ /* 0x000fe400097fe4ff */
[C---:B------:R-:W-:Y:S01]  /*49b0*/  @!P5 LEA R28, P2, R3.reuse, c[0x0][0x168], 0x1 ;  /* 0x00005a00031cda11 */ /* 0x040fe200078408ff */
[----:B------:R1:W-:Y:S03]  /*49c0*/  @P4 STS.128 [R227+0xc000], RZ ;  /* 0x00c000ffe3004388 */ /* 0x0003e60000000c00 */
[C---:B------:R-:W-:Y:S01]  /*49d0*/  @!P5 LEA.HI.X R29, R3.reuse, c[0x0][0x16c], R5, 0x1, P2 ;  /* 0x00005b00031dda11 */ /* 0x040fe200010f0c05 */
        /* <DEDUP_REMOVED lines=10> */
[----:B---3--:R-:W-:-:S04]  /*4a80*/  @!P6 LEA R8, P1, R3, c[0x0][0x168], 0x1 ;  /* 0x00005a000308ea11 */ /* 0x008fc800078208ff */
[C---:B------:R-:W-:Y:S02]  /*4a90*/  @!P6 LEA.HI.X R9, R3.reuse, c[0x0][0x16c], R5, 0x1, P1 ;  /* 0x00005b000309ea11 */ /* 0x040fe400008f0c05 */
[----:B----4-:R-:W-:-:S03]  /*4aa0*/  @!P4 LEA R14, P1, R3, c[0x0][0x168], 0x1 ;  /* 0x00005a00030eca11 */ /* 0x010fc600078208ff */
[----:B------:R-:W-:Y:S01]  /*4ab0*/  @!PT LDS RZ, [RZ] ;  /* 0x00000000fffff984 */ /* 0x000fe20000000800 */
[----:B------:R-:W-:Y:S01]  /*4ac0*/  @!PT LDS RZ, [RZ] ;  /* 0x00000000fffff984 */ /* 0x000fe20000000800 */
[----:B------:R-:W-:Y:S01]  /*4ad0*/  @!PT LDS RZ, [RZ] ;  /* 0x00000000fffff984 */ /* 0x000fe20000000800 */
[----:B------:R3:W-:Y:S01]  /*4ae0*/  @!P6 LDGSTS.E.BYPASS.LTC128B.128 [R227+0x8800], [R8.64] ;  /* 0x0880000008e3efae */ /* 0x0007e2000b901d50 */
[----:B------:R-:W-:-:S03]  /*4af0*/  @!P4 LEA.HI.X R15, R3, c[0x0][0x16c], R5, 0x1, P1 ;  /* 0x00005b00030fca11 */ /* 0x000fc600008f0c05 */
[----:B------:R1:W-:Y:S01]  /*4b00*/  @P5 STS.128 [R227+0xa800], RZ ;  /* 0x00a800ffe3005388 */ /* 0x0003e20000000c00 */
[----:B-----5:R-:W-:-:S03]  /*4b10*/  @!P3 LEA R10, P2, R3, c[0x0][0x168], 0x1 ;  /* 0x00005a00030aba11 */ /* 0x020fc600078408ff */
[----:B------:R-:W-:Y:S01]  /*4b20*/  @!PT LDS RZ, [RZ] ;  /* 0x00000000fffff984 */ /* 0x000fe20000000800 */
[----:B------:R-:W-:Y:S01]  /*4b30*/  @!PT LDS RZ, [RZ] ;  /* 0x00000000fffff984 */ /* 0x000fe20000000800 */
[----:B------:R-:W-:Y:S01]  /*4b40*/  @!PT LDS RZ, [RZ] ;  /* 0x00000000fffff984 */ /* 0x000fe20000000800 */
[----:B------:R4:W-:Y:S01]  /*4b50*/  @!P5 LDGSTS.E.BYPASS.LTC128B.128 [R227+0xa800], [R28.64+0x80] ;  /* 0x0a8000801ce3dfae */ /* 0x0009e2000b901d50 */
[----:B------:R-:W-:-:S03]  /*4b60*/  @!P3 LEA.HI.X R11, R3, c[0x0][0x16c], R5, 0x1, P2 ;  /* 0x00005b00030bba11 */ /* 0x000fc600010f0c05 */
        /* <DEDUP_REMOVED lines=9> */
[----:B------:R1:W-:Y:S01]  /*4c00*/  @!P3 LDGSTS.E.BYPASS.LTC128B.128 [R227+0xe800], [R10.64+0x180] ;  /* 0x0e8001800ae3bfae */ /* 0x0003e2000b901d50 */
[----:B---3--:R-:W-:-:S03]  /*4c10*/  IADD3 R8, P1, R3, UR11, RZ ;  /* 0x0000000b03087c10 */ /* 0x008fc6000ff3e0ff */
[----:B------:R3:W-:Y:S01]  /*4c20*/  @P6 STS.128 [R227+0x9000], RZ ;  /* 0x009000ffe3006388 */ /* 0x0007e20000000c00 */
[C---:B--2---:R-:W-:Y:S02]  /*4c30*/  @!P6 LEA R30, P2, R8.reuse, c[0x0][0x168], 0x1 ;  /* 0x00005a00081eea11 */ /* 0x044fe400078408ff */
[----:B------:R-:W-:Y:S02]  /*4c40*/  IADD3.X R5, R5, UR19, RZ, P1, !PT ;  /* 0x0000001305057c10 */ /* 0x000fe40008ffe4ff */
[C---:B----4-:R-:W-:Y:S02]  /*4c50*/  @!P5 LEA R28, P1, R8.reuse, c[0x0][0x168], 0x1 ;  /* 0x00005a00081cda11 */ /* 0x050fe400078208ff */
[C-C-:B------:R-:W-:Y:S02]  /*4c60*/  @!P6 LEA.HI.X R31, R8.reuse, c[0x0][0x16c], R5.reuse, 0x1, P2 ;  /* 0x00005b00081fea11 */ /* 0x140fe400010f0c05 */
[----:B------:R-:W-:-:S03]  /*4c70*/  @!P5 LEA.HI.X R29, R8, c[0x0][0x16c], R5, 0x1, P1 ;  /* 0x00005b00081dda11 */ /* 0x000fc600008f0c05 */
[----:B------:R-:W-:Y:S01]  /*4c80*/  @!PT LDS RZ, [RZ] ;  /* 0x00000000fffff984 */ /* 0x000fe20000000800 */
[----:B------:R-:W-:Y:S01]  /*4c90*/  @!PT LDS RZ, [RZ] ;  /* 0x00000000fffff984 */ /* 0x000fe20000000800 */
[----:B------:R-:W-:Y:S01]  /*4ca0*/  @!PT LDS RZ, [RZ] ;  /* 0x00000000fffff984 */ /* 0x000fe20000000800 */
[----:B------:R2:W-:Y:S01]  /*4cb0*/  @!P6 LDGSTS.E.BYPASS.LTC128B.128 [R227+0x9000], [R30.64] ;  /* 0x090000001ee3efae */ /* 0x0005e2000b901d50 */
[----:B-----5:R-:W-:-:S03]  /*4cc0*/  @!P4 LEA R14, P2, R8, c[0x0][0x168], 0x1 ;  /* 0x00005a00080eca11 */ /* 0x020fc600078408ff */
[----:B------:R3:W-:Y:S01]  /*4cd0*/  @P5 STS.128 [R227+0xb000], RZ ;  /* 0x00b000ffe3005388 */ /* 0x0007e20000000c00 */
[C---:B------:R-:W-:Y:S02]  /*4ce0*/  @!P4 LEA.HI.X R15, R8.reuse, c[0x0][0x16c], R5, 0x1, P2 ;  /* 0x00005b00080fca11 */ /* 0x040fe400010f0c05 */
[C---:B------:R-:W-:Y:S01]  /*4cf0*/  IADD3 R3, P2, R8.reuse, UR11, RZ ;  /* 0x0000000b08037c10 */ /* 0x040fe2000ff5e0ff */
[----:B------:R-:W-:Y:S01]  /*4d00*/  @!PT LDS RZ, [RZ] ;  /* 0x00000000fffff984 */ /* 0x000fe20000000800 */
[----:B------:R-:W-:Y:S01]  /*4d10*/  @!PT LDS RZ, [RZ] ;  /* 0x00000000fffff984 */ /* 0x000fe20000000800 */
[----:B------:R-:W-:Y:S01]  /*4d20*/  @!PT LDS RZ, [RZ] ;  /* 0x00000000fffff984 */ /* 0x000fe20000000800 */
[----:B------:R4:W-:Y:S01]  /*4d30*/  @!P5 LDGSTS.E.BYPASS.LTC128B.128 [R227+0xb000], [R28.64+0x80] ;  /* 0x0b0000801ce3dfae */ /* 0x0009e2000b901d50 */
[----:B-1----:R-:W-:-:S03]  /*4d40*/  @!P3 LEA R10, P1, R8, c[0x0][0x168], 0x1 ;  /* 0x00005a00080aba11 */ /* 0x002fc600078208ff */
[----:B------:R3:W-:Y:S01]  /*4d50*/  @P4 STS.128 [R227+0xd000], RZ ;  /* 0x00d000ffe3004388 */ /* 0x0007e20000000c00 */
[----:B------:R-:W-:Y:S02]  /*4d60*/  @!P3 LEA.HI.X R11, R8, c[0x0][0x16c], R5, 0x1, P1 ;  /* 0x00005b00080bba11 */ /* 0x000fe400008f0c05 */
[----:B------:R-:W-:Y:S01]  /*4d70*/  @!P6 LEA R8, P1, R3, c[0x0][0x168], 0x1 ;  /* 0x00005a000308ea11 */ /* 0x000fe200078208ff */
[----:B------:R-:W-:Y:S01]  /*4d80*/  @!PT LDS RZ, [RZ] ;  /* 0x00000000fffff984 */ /* 0x000fe20000000800 */
[----:B------:R-:W-:Y:S01]  /*4d90*/  @!PT LDS RZ, [RZ] ;  /* 0x00000000fffff984 */ /* 0x000fe20000000800 */
[----:B------:R-:W-:Y:S01]  /*4da0*/  @!PT LDS RZ, [RZ] ;  /* 0x00000000fffff984 */ /* 0x000fe20000000800 */
[----:B------:R3:W-:Y:S01]  /*4db0*/  @!P4 LDGSTS.E.BYPASS.LTC128B.128 [R227+0xd000], [R14.64+0x100] ;  /* 0x0d0001000ee3cfae */ /* 0x0007e2000b901d50 */
[----:B------:R-:W-:-:S03]  /*4dc0*/  IADD3.X R5, R5, UR19, RZ, P2, !PT ;  /* 0x0000001305057c10 */ /* 0x000fc600097fe4ff */
[----:B------:R3:W-:Y:S01]  /*4dd0*/  @P3 STS.128 [R227+0xf000], RZ ;  /* 0x00f000ffe3003388 */ /* 0x0007e20000000c00 */
[----:B------:R-:W-:-:S03]  /*4de0*/  @!P6 LEA.HI.X R9, R3, c[0x0][0x16c], R5, 0x1, P1 ;  /* 0x00005b000309ea11 */ /* 0x000fc600008f0c05 */
[----:B------:R-:W-:Y:S01]  /*4df0*/  @!PT LDS RZ, [RZ] ;  /* 0x00000000fffff984 */ /* 0x000fe20000000800 */
[----:B------:R-:W-:Y:S01]  /*4e00*/  @!PT LDS RZ, [RZ] ;  /* 0x00000000fffff984 */ /* 0x000fe20000000800 */
[----:B------:R-:W-:Y:S01]  /*4e10*/  @!PT LDS RZ, [RZ] ;  /* 0x00000000fffff984 */ /* 0x000fe20000000800 */
[----:B------:R3:W-:Y:S01]  /*4e20*/  @!P3 LDGSTS.E.BYPASS.LTC128B.128 [R227+0xf000], [R10.64+0x180] ;  /* 0x0f0001800ae3bfae */ /* 0x0007e2000b901d50 */
[----:B--2---:R-:W-:-:S03]  /*4e30*/  @!P5 LEA R30, P2, R3, c[0x0][0x168], 0x1 ;  /* 0x00005a00031eda11 */ /* 0x004fc600078408ff */
[----:B------:R3:W-:Y:S01]  /*4e40*/  @P6 STS.128 [R227+0x9800], RZ ;  /* 0x009800ffe3006388 */ /* 0x0007e20000000c00 */
[----:B------:R-:W-:-:S03]  /*4e50*/  @!P5 LEA.HI.X R31, R3, c[0x0][0x16c], R5, 0x1, P2 ;  /* 0x00005b00031fda11 */ /* 0x000fc600010f0c05 */
[----:B------:R-:W-:Y:S01]  /*4e60*/  @!PT LDS RZ, [RZ] ;  /* 0x00000000fffff984 */ /* 0x000fe20000000800 */
[----:B------:R-:W-:Y:S01]  /*4e70*/  @!PT LDS RZ, [RZ] ;  /* 0x00000000fffff984 */ /* 0x000fe20000000800 */
[----:B------:R-:W-:Y:S01]  /*4e80*/  @!PT LDS RZ, [RZ] ;  /* 0x00000000fffff984 */ /* 0x000fe20000000800 */
[----:B------:R3:W-:Y:S01]  /*4e90*/  @!P6 LDGSTS.E.BYPASS.LTC128B.128 [R227+0x9800], [R8.64] ;  /* 0x0980000008e3efae */ /* 0x0007e2000b901d50 */
[----:B----4-:R-:W-:-:S03]  /*4ea0*/  @!P4 LEA R28, P1, R3, c[0x0][0x168], 0x1 ;  /* 0x00005a00031cca11 */ /* 0x010fc600078208ff */
[----:B------:R3:W-:Y:S01]  /*4eb0*/  @P5 STS.128 [R227+0xb800], RZ ;  /* 0x00b800ffe3005388 */ /* 0x0007e20000000c00 */
[----:B------:R-:W-:-:S03]  /*4ec0*/  @!P4 LEA.HI.X R29, R3, c[0x0][0x16c], R5, 0x1, P1 ;  /* 0x00005b00031dca11 */ /* 0x000fc600008f0c05 */
        /* <DEDUP_REMOVED lines=11> */
[----:B---3--:R-:W-:-:S04]  /*4f80*/  LEA R8, P1, R3, c[0x0][0x168], 0x1 ;  /* 0x00005a0003087a11 */ /* 0x008fc800078208ff */
[----:B------:R-:W-:-:S05]  /*4f90*/  LEA.HI.X R9, R3, c[0x0][0x16c], R5, 0x1, P1 ;  /* 0x00005b0003097a11 */ /* 0x000fca00008f0c05 */
[----:B------:R-:W-:Y:S01]  /*4fa0*/  @!PT LDS RZ, [RZ] ;  /* 0x00000000fffff984 */ /* 0x000fe20000000800 */
[----:B------:R-:W-:Y:S01]  /*4fb0*/  @!PT LDS RZ, [RZ] ;  /* 0x00000000fffff984 */ /* 0x000fe20000000800 */
[----:B------:R-:W-:Y:S01]  /*4fc0*/  @!PT LDS RZ, [RZ] ;  /* 0x00000000fffff984 */ /* 0x000fe20000000800 */
[----:B------:R1:W-:Y:S04]  /*4fd0*/  LDGSTS.E.BYPASS.LTC128B.128 [R227+0xf800], [R8.64+0x180] ;  /* 0x0f80018008e37fae */ /* 0x0003e8000b901d50 */
.L_x_61:
[----:B------:R-:W-:Y:S05]  /*4fe0*/  BSYNC B0 ;  /* 0x0000000000007941 */ /* 0x000fea0003800000 */
.L_x_60:
[----:B------:R-:W0:Y:S02]  /*4ff0*/  LDGDEPBAR ;  /* 0x00000000000079af */ /* 0x000e240000000000 */
.L_x_59:
[----:B-1-3--:R-:W-:Y:S02]  /*5000*/  FMNMX.FTZ R9, R20, R25, !PT ;  /* 0x0000001914097209 */ /* 0x00afe40007810000 */
        /* <DEDUP_REMOVED lines=29> */
[----:B------:R-:W-:Y:S01]  /*51e0*/  SHF.L.U32 R220, R4, 0x1, RZ ;  /* 0x0000000104dc7819 */ /* 0x000fe200000006ff */
[----:B------:R-:W1:Y:S03]  /*51f0*/  SHFL.BFLY PT, R8, R9, 0x2, 0x1f ;  /* 0x0c401f0009087f89 */ /* 0x000e6600000e0000 */
[-C--:B------:R-:W-:Y:S01]  /*5200*/  LEA R218, R2, R220.reuse, 0x1 ;  /* 0x000000dc02da7211 */ /* 0x080fe200078e08ff */
[----:B------:R-:W2:Y:S01]  /*5210*/  SHFL.BFLY PT, R5, R3, 0x2, 0x1f ;  /* 0x0c401f0003057f89 */ /* 0x000ea200000e0000 */
[C---:B------:R-:W-:Y:S02]  /*5220*/  LEA R217, R0.reuse, R220, 0x1 ;  /* 0x000000dc00d97211 */ /* 0x040fe400078e08ff */
        /* <DEDUP_REMOVED lines=36> */
[----:B------:R-:W-:Y:S01]  /*5470*/  FFMA.FTZ R173, R24, c[0x0][0x23c], -R188 ;  /* 0x00008f0018ad7a23 */ /* 0x000fe200000108bc */
[----:B------:R-:W-:Y:S01]  /*5480*/  LDSM.16.MT88.4 R8, [R218+0x10800] ;  /* 0x01080000da08783b */ /* 0x000fe20000004200 */
[--C-:B------:R-:W-:Y:S01]  /*5490*/  FFMA.FTZ R171, R6, c[0x0][0x23c], -R34.reuse ;  /* 0x00008f0006ab7a23 */ /* 0x100fe20000010822 */
[----:B------:R-:W2:Y:S01]  /*54a0*/  MUFU.EX2 R177, R177 ;  /* 0x000000b100b17308 */ /* 0x000ea20000000800 */
[--C-:B------:R-:W-:Y:S01]  /*54b0*/  FFMA.FTZ R170, R7, c[0x0][0x23c], -R34.reuse ;  /* 0x00008f0007aa7a23 */ /* 0x100fe20000010822 */
[----:B------:R-:W-:Y:S01]  /*54c0*/  LDSM.16.MT88.4 R24, [R217+0x10800] ;  /* 0x01080000d918783b */ /* 0x000fe20000004200 */
[----:B------:R-:W-:Y:S02]  /*54d0*/  FFMA.FTZ R2, R13, c[0x0][0x23c], -R34 ;  /* 0x00008f000d027a23 */ /* 0x000fe40000010822 */
[----:B------:R-:W-:Y:S01]  /*54e0*/  FFMA.FTZ R174, R12, c[0x0][0x23c], -R188 ;  /* 0x00008f000cae7a23 */ /* 0x000fe200000108bc */
[----:B------:R-:W1:Y:S01]  /*54f0*/  LDSM.16.MT88.4 R4, [R216+0x16000] ;  /* 0x01600000d804783b */ /* 0x000e620000004200 */
[----:B------:R-:W-:Y:S01]  /*5500*/  FFMA.FTZ R175, R19, c[0x0][0x23c], -R34 ;  /* 0x00008f0013af7a23 */ /* 0x000fe20000010822 */
[----:B------:R-:W-:Y:S01]  /*5510*/  MUFU.EX2 R176, R176 ;  /* 0x000000b000b07308 */ /* 0x000fe20000000800 */
[--C-:B------:R-:W-:Y:S01]  /*5520*/  FFMA.FTZ R169, R18, c[0x0][0x23c], -R188.reuse ;  /* 0x00008f0012a97a23 */ /* 0x100fe200000108bc */
[----:B------:R-:W1:Y:S01]  /*5530*/  LDSM.16.MT88.4 R12, [R220+0x10800] ;  /* 0x01080000dc0c783b */ /* 0x000e620000004200 */
[----:B------:R-:W-:-:S02]  /*5540*/  FFMA.FTZ R168, R17, c[0x0][0x23c], -R188 ;  /* 0x00008f0011a87a23 */ /* 0x000fc400000108bc */
[----:B------:R-:W-:Y:S01]  /*5550*/  FFMA.FTZ R0, R16, c[0x0][0x23c], -R188 ;  /* 0x00008f0010007a23 */ /* 0x000fe200000108bc */
        /* <DEDUP_REMOVED lines=53> */
[C---:B------:R-:W-:Y:S02]  /*58b0*/  HMMA.16816.F32 R76, R144.reuse, R80, RZ ;  /* 0x00000050904c723c */ /* 0x040fe400000018ff */
[----:B------:R-:W-:Y:S06]  /*58c0*/  MUFU.EX2 R184, R184 ;  /* 0x000000b800b87308 */ /* 0x000fec0000000800 */
[C---:B-----5:R-:W-:Y:S02]  /*58d0*/  HMMA.16816.F32 R84, R144.reuse, R88, RZ ;  /* 0x000000589054723c */ /* 0x060fe400000018ff */
[----:B------:R-:W-:Y:S06]  /*58e0*/  MUFU.EX2 R185, R185 ;  /* 0x000000b900b97308 */ /* 0x000fec0000000800 */
[C---:B------:R-:W-:Y:S02]  /*58f0*/  HMMA.16816.F32 R92, R144.reuse, R96, RZ ;  /* 0x00000060905c723c */ /* 0x040fe400000018ff */
[----:B------:R-:W-:Y:S06]  /*5900*/  MUFU.EX2 R189, R189 ;  /* 0x000000bd00bd7308 */ /* 0x000fec0000000800 */
[C---:B-1----:R-:W-:Y:S02]  /*5910*/  HMMA.16816.F32 R100, R144.reuse, R104, RZ ;  /* 0x000000689064723c */ /* 0x042fe400000018ff */
[----:B------:R-:W1:Y:S06]  /*5920*/  MUFU.EX2 R191, R191 ;  /* 0x000000bf00bf7308 */ /* 0x000e6c0000000800 */
[C---:B------:R-:W-:Y:S02]  /*5930*/  HMMA.16816.F32 R108, R144.reuse, R112, RZ ;  /* 0x00000070906c723c */ /* 0x040fe400000018ff */
[----:B------:R-:W-:Y:S06]  /*5940*/  MUFU.EX2 R192, R192 ;  /* 0x000000c000c07308 */ /* 0x000fec0000000800 */
[C---:B------:R-:W-:Y:S02]  /*5950*/  HMMA.16816.F32 R116, R144.reuse, R120, RZ ;  /* 0x000000789074723c */ /* 0x040fe400000018ff */
[----:B------:R-:W5:Y:S06]  /*5960*/  MUFU.EX2 R193, R193 ;  /* 0x000000c100c17308 */ /* 0x000f6c0000000800 */
        /* <DEDUP_REMOVED lines=11> */
[----:B------:R-:W1:Y:S06]  /*5a20*/  MUFU.EX2 R190, R190 ;  /* 0x000000be00be7308 */ /* 0x000e6c0000000800 */
[C---:B------:R-:W-:Y:S02]  /*5a30*/  HMMA.16816.F32 R72, R144.reuse, R74, RZ ;  /* 0x0000004a9048723c */ /* 0x040fe400000018ff */
[----:B------:R-:W1:Y:S06]  /*5a40*/  MUFU.EX2 R187, R187 ;  /* 0x000000bb00bb7308 */ /* 0x000e6c0000000800 */
        /* <DEDUP_REMOVED lines=48> */
[C---:B---3--:R-:W-:Y:S08]  /*5d50*/  HMMA.16816.F32 R116, R4.reuse, R8, R116 ;  /* 0x000000080474723c */ /* 0x048ff00000001874 */
[C---:B------:R-:W-:Y:S01]  /*5d60*/  HMMA.16816.F32 R120, R4.reuse, R10, R120 ;  /* 0x0000000a0478723c */ /* 0x040fe20000001878 */
[----:B------:R-:W3:Y:S07]  /*5d70*/  LDSM.16.MT88.4 R8, [R216+0x16800] ;  /* 0x01680000d808783b */ /* 0x000eee0000004200 */
[C---:B------:R-:W-:Y:S08]  /*5d80*/  HMMA.16816.F32 R92, R4.reuse, R16, R92 ;  /* 0x00000010045c723c */ /* 0x040ff0000000185c */
[C---:B------:R-:W-:Y:S01]  /*5d90*/  HMMA.16816.F32 R96, R4.reuse, R18, R96 ;  /* 0x000000120460723c */ /* 0x040fe20000001860 */
[----:B------:R-:W4:Y:S07]  /*5da0*/  LDSM.16.MT88.4 R16, [R218+0x16800] ;  /* 0x01680000da10783b */ /* 0x000f2e0000004200 */
[C---:B------:R-:W-:Y:S08]  /*5db0*/  HMMA.16816.F32 R84, R4.reuse, R28, R84 ;  /* 0x0000001c0454723c */ /* 0x040ff00000001854 */
[C---:B--2---:R-:W-:Y:S08]  /*5dc0*/  HMMA.16816.F32 R136, R4.reuse, R12, R136 ;  /* 0x0000000c0488723c */ /* 0x044ff00000001888 */
[C---:B------:R-:W-:Y:S01]  /*5dd0*/  HMMA.16816.F32 R140, R4.reuse, R14, R140 ;  /* 0x0000000e048c723c */ /* 0x040fe2000000188c */
[----:B------:R-:W2:Y:S07]  /*5de0*/  LDSM.16.MT88.4 R12, [R220+0x13000] ;  /* 0x01300000dc0c783b */ /* 0x000eae0000004200 */
[C---:B---3--:R-:W-:Y:S08]  /*5df0*/  HMMA.16816.F32 R148, R4.reuse, R8, R148 ;  /* 0x000000080494723c */ /* 0x048ff00000001894 */
[C---:B------:R-:W-:Y:S01]  /*5e00*/  HMMA.16816.F32 R144, R4.reuse, R10, R144 ;  /* 0x0000000a0490723c */ /* 0x040fe20000001890 */
[----:B------:R-:W3:Y:S07]  /*5e10*/  LDSM.16.MT88.4 R8, [R218+0x13000] ;  /* 0x01300000da08783b */ /* 0x000eee0000004200 */
[C---:B------:R-:W-:Y:S01]  /*5e20*/  HMMA.16816.F32 R88, R4.reuse, R30, R88 ;  /* 0x0000001e0458723c */ /* 0x040fe20000001858 */
[----:B------:R-:W-:Y:S07]  /*5e30*/  LDSM.16.MT88.4 R28, [R220+0x11000] ;  /* 0x01100000dc1c783b */ /* 0x000fee0000004200 */
[C---:B------:R-:W-:Y:S08]  /*5e40*/  HMMA.16816.F32 R100, R4.reuse, R24, R100 ;  /* 0x000000180464723c */ /* 0x040ff00000001864 */
[C---:B------:R-:W-:Y:S01]  /*5e50*/  HMMA.16816.F32 R104, R4.reuse, R26, R104 ;  /* 0x0000001a0468723c */ /* 0x040fe20000001868 */
[----:B------:R-:W-:Y:S07]  /*5e60*/  LDSM.16.MT88.4 R24, [R217+0x11000] ;  /* 0x01100000d918783b */ /* 0x000fee0000004200 */
[C---:B------:R-:W-:Y:S08]  /*5e70*/  HMMA.16816.F32 R124, R4.reuse, R20, R124 ;  /* 0x00000014047c723c */ /* 0x040ff0000000187c */
[C---:B------:R-:W-:Y:S01]  /*5e80*/  HMMA.16816.F32 R128, R4.reuse, R22, R128 ;  /* 0x000000160480723c */ /* 0x040fe20000001880 */
[----:B------:R-:W3:Y:S07]  /*5e90*/  LDSM.16.MT88.4 R20, [R218+0x11000] ;  /* 0x01100000da14783b */ /* 0x000eee0000004200 */
[C---:B----4-:R-:W-:Y:S08]  /*5ea0*/  HMMA.16816.F32 R132, R4.reuse, R16, R132 ;  /* 0x000000100484723c */ /* 0x050ff00000001884 */
[----:B------:R-:W-:Y:S01]  /*5eb0*/  HMMA.16816.F32 R152, R4, R18, R152 ;  /* 0x000000120498723c */ /* 0x000fe20000001898 */
[----:B------:R-:W4:Y:S06]  /*5ec0*/  LDSM.16.MT88.4 R16, [R216+0x11000] ;  /* 0x01100000d810783b */ /* 0x000f2c0000004200 */
[----:B------:R-:W-:Y:S01]  /*5ed0*/  F2FP.PACK_AB R4, R183, R182 ;  /* 0x000000b6b704723e */ /* 0x000fe200000000ff */
[----:B------:R-:W-:Y:S01]  /*5ee0*/  FADD.FTZ R182, R182, R170 ;  /* 0x000000aab6b67221 */ /* 0x000fe20000010000 */
[----:B-1----:R-:W-:Y:S01]  /*5ef0*/  F2FP.PACK_AB R5, R191, R189 ;  /* 0x000000bdbf05723e */ /* 0x002fe200000000ff */
[----:B------:R-:W-:Y:S01]  /*5f00*/  FADD.FTZ R189, R189, R168 ;  /* 0x000000a8bdbd7221 */ /* 0x000fe20000010000 */
[----:B------:R-:W-:Y:S01]  /*5f10*/  F2FP.PACK_AB R6, R185, R184 ;  /* 0x000000b8b906723e */ /* 0x000fe200000000ff */
[----:B------:R-:W-:Y:S01]  /*5f20*/  FADD.FTZ R182, R183, R182 ;  /* 0x000000b6b7b67221 */ /* 0x000fe20000010000 */
[----:B-----5:R-:W-:Y:S01]  /*5f30*/  F2FP.PACK_AB R7, R193, R192 ;  /* 0x000000c0c107723e */ /* 0x020fe200000000ff */
[----:B------:R-:W-:-:S02]  /*5f40*/  FADD.FTZ R189, R191, R189 ;  /* 0x000000bdbfbd7221 */ /* 0x000fc40000010000 */
[----:B------:R-:W-:Y:S02]  /*5f50*/  FADD.FTZ R184, R184, R182 ;  /* 0x000000b6b8b87221 */ /* 0x000fe40000010000 */
[----:B------:R-:W-:Y:S02]  /*5f60*/  FADD.FTZ R192, R192, R189 ;  /* 0x000000bdc0c07221 */ /* 0x000fe40000010000 */
[C---:B--2---:R-:W-:Y:S01]  /*5f70*/  HMMA.16816.F32 R60, R4.reuse, R12, R60 ;  /* 0x0000000c043c723c */ /* 0x044fe2000000183c */
[----:B------:R-:W-:Y:S02]  /*5f80*/  FADD.FTZ R184, R185, R184 ;  /* 0x000000b8b9b87221 */ /* 0x000fe40000010000 */
[----:B------:R-:W-:Y:S02]  /*5f90*/  FADD.FTZ R192, R193, R192 ;  /* 0x000000c0c1c07221 */ /* 0x000fe40000010000 */
[----:B------:R-:W-:Y:S02]  /*5fa0*/  FADD.FTZ R184, R195, R184 ;  /* 0x000000b8c3b87221 */ /* 0x000fe40000010000 */
[----:B------:R-:W-:Y:S01]  /*5fb0*/  FADD.FTZ R192, R197, R192 ;  /* 0x000000c0c5c07221 */ /* 0x000fe20000010000 */
[----:B------:R-:W-:Y:S01]  /*5fc0*/  HMMA.16816.F32 R64, R4, R14, R64 ;  /* 0x0000000e0440723c */ /* 0x000fe20000001840 */
[----:B------:R-:W1:Y:S01]  /*5fd0*/  LDSM.16.MT88.4 R12, [R217+0x15000] ;  /* 0x01500000d90c783b */ /* 0x000e620000004200 */
[----:B------:R-:W-:-:S02]  /*5fe0*/  FADD.FTZ R184, R194, R184 ;  /* 0x000000b8c2b87221 */ /* 0x000fc40000010000 */
[----:B------:R-:W-:Y:S02]  /*5ff0*/  FADD.FTZ R192, R190, R192 ;  /* 0x000000c0bec07221 */ /* 0x000fe40000010000 */
[----:B------:R-:W-:Y:S02]  /*6000*/  FADD.FTZ R184, R196, R184 ;  /* 0x000000b8c4b87221 */ /* 0x000fe40000010000 */
[----:B---3--:R-:W-:Y:S01]  /*6010*/  HMMA.16816.F32 R68, R4, R8, R68 ;  /* 0x000000080444723c */ /* 0x008fe20000001844 */
[----:B------:R-:W-:-:S07]  /*6020*/  FADD.FTZ R192, R187, R192 ;  /* 0x000000c0bbc07221 */ /* 0x000fce0000010000 */
[C---:B------:R-:W-:Y:S01]  /*6030*/  HMMA.16816.F32 R72, R4.reuse, R10, R72 ;  /* 0x0000000a0448723c */ /* 0x040fe20000001848 */
[----:B------:R-:W2:Y:S07]  /*6040*/  LDSM.16.MT88.4 R8, [R216+0x15000] ;  /* 0x01500000d808783b */ /* 0x000eae0000004200 */
[C---:B------:R-:W-:Y:S08]  /*6050*/  HMMA.16816.F32 R36, R4.reuse, R20, R36 ;  /* 0x000000140424723c */ /* 0x040ff00000001824 */
[C---:B------:R-:W-:Y:S01]  /*6060*/  HMMA.16816.F32 R40, R4.reuse, R22, R40 ;  /* 0x000000160428723c */ /* 0x040fe20000001828 */
[----:B------:R-:W3:Y:S07]  /*6070*/  LDSM.16.MT88.4 R20, [R217+0x13000] ;  /* 0x01300000d914783b */ /* 0x000eee0000004200 */
[C---:B----4-:R-:W-:Y:S08]  /*6080*/  HMMA.16816.F32 R52, R4.reuse, R16, R52 ;  /* 0x000000100434723c */ /* 0x050ff00000001834 */
[C---:B------:R-:W-:Y:S01]  /*6090*/  HMMA.16816.F32 R56, R4.reuse, R18, R56 ;  /* 0x000000120438723c */ /* 0x040fe20000001838 */
[----:B------:R-:W4:Y:S07]  /*60a0*/  LDSM.16.MT88.4 R16, [R220+0x15000] ;  /* 0x01500000dc10783b */ /* 0x000f2e0000004200 */
        /* <DEDUP_REMOVED lines=12> */
[C---:B---3--:R-:W-:Y:S08]  /*6170*/  HMMA.16816.F32 R76, R4.reuse, R20, R76 ;  /* 0x00000014044c723c */ /* 0x048ff0000000184c */
        /* <DEDUP_REMOVED lines=16> */
[----:B------:R-:W1:Y:S07]  /*6280*/  LDSM.16.MT88.4 R24, [R217+0x11800] ;  /* 0x01180000d918783b */ /* 0x000e6e0000004200 */
[C---:B---3--:R-:W-:Y:S08]  /*6290*/  HMMA.16816.F32 R124, R4.reuse, R20, R124 ;  /* 0x00000014047c723c */ /* 0x048ff0000000187c */
[C---:B------:R-:W-:Y:S01]  /*62a0*/  HMMA.16816.F32 R128, R4.reuse, R22, R128 ;  /* 0x000000160480723c */ /* 0x040fe20000001880 */
[----:B------:R-:W3:Y:S07]  /*62b0*/  LDSM.16.MT88.4 R20, [R216+0x11800] ;  /* 0x01180000d814783b */ /* 0x000eee0000004200 */
[C---:B----4-:R-:W-:Y:S08]  /*62c0*/  HMMA.16816.F32 R132, R4.reuse, R16, R132 ;  /* 0x000000100484723c */ /* 0x050ff00000001884 */
[----:B------:R-:W-:Y:S01]  /*62d0*/  HMMA.16816.F32 R152, R4, R18, R152 ;  /* 0x000000120498723c */ /* 0x000fe20000001898 */
[----:B------:R-:W4:Y:S06]  /*62e0*/  LDSM.16.MT88.4 R16, [R218+0x13800] ;  /* 0x01380000da10783b */ /* 0x000f2c0000004200 */
[----:B------:R-:W-:-:S02]  /*62f0*/  F2FP.PACK_AB R4, R194, R195 ;  /* 0x000000c3c204723e */ /* 0x000fc400000000ff */
[----:B------:R-:W-:Y:S02]  /*6300*/  F2FP.PACK_AB R5, R190, R197 ;  /* 0x000000c5be05723e */ /* 0x000fe400000000ff */
[C---:B------:R-:W-:Y:S01]  /*6310*/  F2FP.PACK_AB R6, R242.reuse, R196 ;  /* 0x000000c4f206723e */ /* 0x040fe200000000ff */
[----:B------:R-:W-:Y:S01]  /*6320*/  FADD.FTZ R242, R242, R184 ;  /* 0x000000b8f2f27221 */ /* 0x000fe20000010000 */
[C---:B------:R-:W-:Y:S01]  /*6330*/  F2FP.PACK_AB R7, R241.reuse, R187 ;  /* 0x000000bbf107723e */ /* 0x040fe200000000ff */
[----:B------:R-:W-:-:S06]  /*6340*/  FADD.FTZ R241, R241, R192 ;  /* 0x000000c0f1f17221 */ /* 0x000fcc0000010000 */
        /* <DEDUP_REMOVED lines=33> */
[C---:B---3--:R-:W-:Y:S08]  /*6560*/  HMMA.16816.F32 R116, R4.reuse, R20, R116 ;  /* 0x000000140474723c */ /* 0x048ff00000001874 */
[C---:B------:R-:W-:Y:S08]  /*6570*/  HMMA.16816.F32 R120, R4.reuse, R22, R120 ;  /* 0x000000160478723c */ /* 0x040ff00000001878 */
[C---:B----4-:R-:W-:Y:S08]  /*6580*/  HMMA.16816.F32 R132, R4.reuse, R16, R132 ;  /* 0x000000100484723c */ /* 0x050ff00000001884 */
[C---:B------:R-:W-:Y:S08]  /*6590*/  HMMA.16816.F32 R152, R4.reuse, R18, R152 ;  /* 0x000000120498723c */ /* 0x040ff00000001898 */
[C---:B-1----:R-:W-:Y:S08]  /*65a0*/  HMMA.16816.F32 R136, R4.reuse, R12, R136 ;  /* 0x0000000c0488723c */ /* 0x042ff00000001888 */
[C---:B------:R-:W-:Y:S08]  /*65b0*/  HMMA.16816.F32 R140, R4.reuse, R14, R140 ;  /* 0x0000000e048c723c */ /* 0x040ff0000000188c */
[C---:B--2---:R-:W-:Y:S08]  /*65c0*/  HMMA.16816.F32 R148, R4.reuse, R8, R148 ;  /* 0x000000080494723c */ /* 0x044ff00000001894 */
[----:B------:R-:W-:Y:S01]  /*65d0*/  HMMA.16816.F32 R144, R4, R10, R144 ;  /* 0x0000000a0490723c */ /* 0x000fe20000001890 */
[----:B------:R-:W-:Y:S11]  /*65e0*/  @!P0 BRA `(.L_x_62) ;  /* 0x000041c000008947 */ /* 0x000ff60003800000 */
[----:B------:R-:W-:Y:S01]  /*65f0*/  UIADD3 UR27, UR8, -0x2, URZ ;  /* 0xfffffffe081b7890 */ /* 0x000fe2000fffe03f */
[----:B------:R-:W-:Y:S01]  /*6600*/  ISETP.GE.AND P6, PT, R236, c[0x0][0x220], PT ;  /* 0x00008800ec007a0c */ /* 0x000fe20003fc6270 */
[----:B------:R-:W-:-:S04]  /*6610*/  DEPBAR.LE SB0, 0x0 ;  /* 0x000080000000791a */ /* 0x000fc80000000000 */
[----:B------:R-:W-:Y:S01]  /*6620*/  BAR.SYNC.DEFER_BLOCKING 0x0 ;  /* 0x0000000000007b1d */ /* 0x000fe20000010000 */
[----:B------:R-:W-:Y:S01]  /*6630*/  USHF.R.S32.HI UR5, URZ, 0x1f, UR27 ;  /* 0x0000001f3f057899 */ /* 0x000fe2000801141b */
[----:B------:R-:W-:Y:S01]  /*6640*/  IMAD.U32 R16, RZ, RZ, UR27 ;  /* 0x0000001bff107e24 */ /* 0x000fe2000f8e00ff */
[----:B------:R-:W-:Y:S01]  /*6650*/  UIMAD UR4, UR18, UR27, URZ ;  /* 0x0000001b120472a4 */ /* 0x000fe2000f8e023f */
[----:B------:R-:W-:Y:S01]  /*6660*/  ISETP.GE.AND P5, PT, R230, c[0x0][0x220], PT ;  /* 0x00008800e6007a0c */ /* 0x000fe20003fa6270 */
[----:B------:R-:W-:Y:S01]  /*6670*/  UISETP.GE.AND UP0, UPT, UR8, 0x3, UPT ;  /* 0x000000030800788c */ /* 0x000fe2000bf06270 */
[----:B------:R-:W-:Y:S01]  /*6680*/  ISETP.GE.AND P4, PT, R229, c[0x0][0x220], PT ;  /* 0x00008800e5007a0c */ /* 0x000fe20003f86270 */
[----:B------:R-:W-:Y:S01]  /*6690*/  UIMAD UR4, UR5, UR30, UR4 ;  /* 0x0000001e050472a4 */ /* 0x000fe2000f8e0204 */
[----:B------:R-:W-:Y:S01]  /*66a0*/  IMAD.WIDE.U32 R16, R16, UR30, R244 ;  /* 0x0000001e10107c25 */ /* 0x000fe2000f8e00f4 */
[----:B------:R-:W-:-:S04]  /*66b0*/  ISETP.GE.AND P3, PT, R228, c[0x0][0x220], PT ;  /* 0x00008800e4007a0c */ /* 0x000fc80003f66270 */
[----:B------:R-:W-:Y:S02]  /*66c0*/  IADD3 R4, R17, UR4, RZ ;  /* 0x0000000411047c10 */ /* 0x000fe4000fffe0ff */
[C---:B------:R-:W-:Y:S02]  /*66d0*/  @!P6 LEA R14, P2, R16.reuse, c[0x0][0x170], 0x1 ;  /* 0x00005c00100eea11 */ /* 0x040fe400078408ff */
[C---:B------:R-:W-:Y:S02]  /*66e0*/  @!P5 LEA R10, P1, R16.reuse, c[0x0][0x170], 0x1 ;  /* 0x00005c00100ada11 */ /* 0x040fe400078208ff */
[C---:B------:R-:W-:Y:S02]  /*66f0*/  @!P4 LEA R8, P0, R16.reuse, c[0x0][0x170], 0x1 ;  /* 0x00005c001008ca11 */ /* 0x040fe400078008ff */
[C-C-:B------:R-:W-:Y:S02]  /*6700*/  @!P6 LEA.HI.X R15, R16.reuse, c[0x0][0x174], R4.reuse, 0x1, P2 ;  /* 0x00005d00100fea11 */ /* 0x140fe400010f0c04 */
[C---:B------:R-:W-:Y:S01]  /*6710*/  IADD3 R0, P2, R16.reuse, UR24, RZ ;  /* 0x0000001810007c10 */ /* 0x040fe2000ff5e0ff */
[----:B------:R-:W-:Y:S01]  /*6720*/  @P6 STS.128 [R227+0x10000], RZ ;  /* 0x010000ffe3006388 */ /* 0x000fe20000000c00 */
[----:B------:R-:W-:-:S02]  /*6730*/  @!P5 LEA.HI.X R11, R16, c[0x0][0x174], R4, 0x1, P1 ;  /* 0x00005d00100bda11 */ /* 0x000fc400008f0c04 */
[C-C-:B------:R-:W-:Y:S01]  /*6740*/  @!P4 LEA.HI.X R9, R16.reuse, c[0x0][0x174], R4.reuse, 0x1, P0 ;  /* 0x00005d001009ca11 */ /* 0x140fe200000f0c04 */
[----:B------:R-:W-:Y:S01]  /*6750*/  @!PT LDS RZ, [RZ] ;  /* 0x00000000fffff984 */ /* 0x000fe20000000800 */
[----:B------:R-:W-:Y:S01]  /*6760*/  @!PT LDS RZ, [RZ] ;  /* 0x00000000fffff984 */ /* 0x000fe20000000800 */
[----:B------:R-:W-:Y:S01]  /*6770*/  @!PT LDS RZ, [RZ] ;  /* 0x00000000fffff984 */ /* 0x000fe20000000800 */
[----:B------:R1:W-:Y:S01]  /*6780*/  @!P6 LDGSTS.E.BYPASS.LTC128B.128 [R227+0x10000], [R14.64] ;  /* 0x100000000ee3efae */ /* 0x0003e2000b901d50 */
[----:B------:R-:W-:Y:S02]  /*6790*/  @!P3 LEA R6, P1, R16, c[0x0][0x170], 0x1 ;  /* 0x00005c001006ba11 */ /* 0x000fe400078208ff */
[----:B------:R-:W-:Y:S01]  /*67a0*/  IADD3.X R2, R4, UR9, RZ, P2, !PT ;  /* 0x0000000904027c10 */ /* 0x000fe200097fe4ff */
[----:B------:R-:W-:Y:S01]  /*67b0*/  @P5 STS.128 [R227+0x12000], RZ ;  /* 0x012000ffe3005388 */ /* 0x000fe20000000c00 */
[C---:B------:R-:W-:Y:S02]  /*67c0*/  @!P6 LEA R12, P0, R0.reuse, c[0x0][0x170], 0x1 ;  /* 0x00005c00000cea11 */ /* 0x040fe400078008ff */
[----:B------:R-:W-:Y:S01]  /*67d0*/  @!P5 LEA R20, P2, R0, c[0x0][0x170], 0x1 ;  /* 0x00005c000014da11 */ /* 0x000fe200078408ff */
[----:B------:R-:W-:Y:S01]  /*67e0*/  @!PT LDS RZ, [RZ] ;  /* 0x00000000fffff984 */ /* 0x000fe20000000800 */
[----:B------:R-:W-:Y:S01]  /*67f0*/  @!PT LDS RZ, [RZ] ;  /* 0x00000000fffff984 */ /* 0x000fe20000000800 */
[----:B------:R-:W-:Y:S01]  /*6800*/  @!PT LDS RZ, [RZ] ;  /* 0x00000000fffff984 */ /* 0x000fe20000000800 */
[----:B------:R2:W-:Y:S01]  /*6810*/  @!P5 LDGSTS.E.BYPASS.LTC128B.128 [R227+0x12000], [R10.64+0x80] ;  /* 0x120000800ae3dfae */ /* 0x0005e2000b901d50 */
[----:B------:R-:W-:-:S02]  /*6820*/  @!P3 LEA.HI.X R7, R16, c[0x0][0x174], R4, 0x1, P1 ;  /* 0x00005d001007ba11 */ /* 0x000fc400008f0c04 */
[C-C-:B------:R-:W-:Y:S01]  /*6830*/  @!P6 LEA.HI.X R13, R0.reuse, c[0x0][0x174], R2.reuse, 0x1, P0 ;  /* 0x00005d00000dea11 */ /* 0x140fe200000f0c02 */
[----:B------:R-:W-:Y:S01]  /*6840*/  @P4 STS.128 [R227+0x14000], RZ ;  /* 0x014000ffe3004388 */ /* 0x000fe20000000c00 */
[C---:B------:R-:W-:Y:S02]  /*6850*/  @!P4 LEA R18, P1, R0.reuse, c[0x0][0x170], 0x1 ;  /* 0x00005c000012ca11 */ /* 0x040fe400078208ff */
[C---:B------:R-:W-:Y:S01]  /*6860*/  @!P3 LEA R16, P0, R0.reuse, c[0x0][0x170], 0x1 ;  /* 0x00005c000010ba11 */ /* 0x040fe200078008ff */
[----:B------:R-:W-:Y:S01]  /*6870*/  @!PT LDS RZ, [RZ] ;  /* 0x00000000fffff984 */ /* 0x000fe20000000800 */
[----:B------:R-:W-:Y:S01]  /*6880*/  @!PT LDS RZ, [RZ] ;  /* 0x00000000fffff984 */ /* 0x000fe20000000800 */
[----:B------:R-:W-:Y:S01]  /*6890*/  @!PT LDS RZ, [RZ] ;  /* 0x00000000fffff984 */ /* 0x000fe20000000800 */
[----:B------:R2:W-:Y:S01]  /*68a0*/  @!P4 LDGSTS.E.BYPASS.LTC128B.128 [R227+0x14000], [R8.64+0x100] ;  /* 0x1400010008e3cfae */ /* 0x0005e2000b901d50 */
[C-C-:B------:R-:W-:Y:S02]  /*68b0*/  @!P5 LEA.HI.X R21, R0.reuse, c[0x0][0x174], R2.reuse, 0x1, P2 ;  /* 0x00005d000015da11 */ /* 0x140fe400010f0c02 */
[C---:B------:R-:W-:Y:S01]  /*68c0*/  IADD3 R4, P2, R0.reuse, UR24, RZ ;  /* 0x0000001800047c10 */ /* 0x040fe2000ff5e0ff */
[----:B------:R-:W-:Y:S01]  /*68d0*/  @P3 STS.128 [R227+0x16000], RZ ;  /* 0x016000ffe3003388 */ /* 0x000fe20000000c00 */
[----:B------:R-:W-:-:S02]  /*68e0*/  @!P4 LEA.HI.X R19, R0, c[0x0][0x174], R2, 0x1, P1 ;  /* 0x00005d000013ca11 */ /* 0x000fc400008f0c02 */
[----:B------:R-:W-:Y:S01]  /*68f0*/  @!P3 LEA.HI.X R17, R0, c[0x0][0x174], R2, 0x1, P0 ;  /* 0x00005d000011ba11 */ /* 0x000fe200000f0c02 */
[----:B------:R-:W-:Y:S01]  /*6900*/  @!PT LDS RZ, [RZ] ;  /* 0x00000000fffff984 */ /* 0x000fe20000000800 */
[----:B------:R-:W-:Y:S01]  /*6910*/  @!PT LDS RZ, [RZ] ;  /* 0x00000000fffff984 */ /* 0x000fe20000000800 */
[----:B------:R-:W-:Y:S01]  /*6920*/  @!PT LDS RZ, [RZ] ;  /* 0x00000000fffff984 */ /* 0x000fe20000000800 */
[----:B------:R3:W-:Y:S01]  /*6930*/  @!P3 LDGSTS.E.BYPASS.LTC128B.128 [R227+0x16000], [R6.64+0x180] ;  /* 0x1600018006e3bfae */ /* 0x0007e2000b901d50 */
[----:B------:R-:W-:Y:S02]  /*6940*/  IADD3.X R2, R2, UR9, RZ, P2, !PT ;  /* 0x0000000902027c10 */ /* 0x000fe400097fe4ff */
[C---:B------:R-:W-:Y:S01]  /*6950*/  @!P6 LEA R28, P0, R4.reuse, c[0x0][0x170], 0x1 ;  /* 0x00005c00041cea11 */ /* 0x040fe200078008ff */
[----:B------:R-:W-:Y:S01]  /*6960*/  @P6 STS.128 [R227+0x10800], RZ ;  /* 0x010800ffe3006388 */ /* 0x000fe20000000c00 */
[C---:B------:R-:W-:Y:S02]  /*6970*/  @!P5 LEA R26, P2, R4.reuse, c[0x0][0x170], 0x1 ;  /* 0x00005c00041ada11 */ /* 0x040fe400078408ff */
[C---:B------:R-:W-:Y:S01]  /*6980*/  @!P6 LEA.HI.X R29, R4.reuse, c[0x0][0x174], R2, 0x1, P0 ;  /* 0x00005d00041dea11 */ /* 0x040fe200000f0c02 */
[----:B------:R-:W-:Y:S01]  /*6990*/  @!PT LDS RZ, [RZ] ;  /* 0x00000000fffff984 */ /* 0x000fe20000000800 */
[----:B------:R-:W-:Y:S01]  /*69a0*/  @!PT LDS RZ, [RZ] ;  /* 0x00000000fffff984 */ /* 0x000fe20000000800 */
[----:B------:R-:W-:Y:S01]  /*69b0*/  @!PT LDS RZ, [RZ] ;  /* 0x00000000fffff984 */ /* 0x000fe20000000800 */
[----:B------:R1:W-:Y:S01]  /*69c0*/  @!P6 LDGSTS.E.BYPASS.LTC128B.128 [R227+0x10800], [R12.64] ;  /* 0x108000000ce3efae */ /* 0x0003e2000b901d50 */
[----:B------:R-:W-:-:S02]  /*69d0*/  @!P4 LEA R24, P1, R4, c[0x0][0x170], 0x1 ;  /* 0x00005c000418ca11 */ /* 0x000fc400078208ff */
[C---:B------:R-:W-:Y:S01]  /*69e0*/  @!P3 LEA R22, P0, R4.reuse, c[0x0][0x170], 0x1 ;  /* 0x00005c000416ba11 */ /* 0x040fe200078008ff */
[----:B------:R-:W-:Y:S01]  /*69f0*/  @P5 STS.128 [R227+0x12800], RZ ;  /* 0x012800ffe3005388 */ /* 0x000fe20000000c00 */
[C-C-:B------:R-:W-:Y:S02]  /*6a00*/  @!P5 LEA.HI.X R27, R4.reuse, c[0x0][0x174], R2.reuse, 0x1, P2 ;  /* 0x00005d00041bda11 */ /* 0x140fe400010f0c02 */
[C---:B------:R-:W-:Y:S01]  /*6a10*/  IADD3 R0, P2, R4.reuse, UR24, RZ ;  /* 0x0000001804007c10 */ /* 0x040fe2000ff5e0ff */
[----:B------:R-:W-:Y:S01]  /*6a20*/  @!PT LDS RZ, [RZ] ;  /* 0x00000000fffff984 */ /* 0x000fe20000000800 */
[----:B------:R-:W-:Y:S01]  /*6a30*/  @!PT LDS RZ, [RZ] ;  /* 0x00000000fffff984 */ /* 0x000fe20000000800 */
[----:B------:R-:W-:Y:S01]  /*6a40*/  @!PT LDS RZ, [RZ] ;  /* 0x00000000fffff984 */ /* 0x000fe20000000800 */
[----:B------:R4:W-:Y:S01]  /*6a50*/  @!P5 LDGSTS.E.BYPASS.LTC128B.128 [R227+0x12800], [R20.64+0x80] ;  /* 0x1280008014e3dfae */ /* 0x0009e2000b901d50 */
[C-C-:B------:R-:W-:Y:S02]  /*6a60*/  @!P4 LEA.HI.X R25, R4.reuse, c[0x0][0x174], R2.reuse, 0x1, P1 ;  /* 0x00005d000419ca11 */ /* 0x140fe400008f0c02 */
[----:B------:R-:W-:Y:S01]  /*6a70*/  @!P3 LEA.HI.X R23, R4, c[0x0][0x174], R2, 0x1, P0 ;  /* 0x00005d000417ba11 */ /* 0x000fe200000f0c02 */
[----:B------:R-:W-:Y:S01]  /*6a80*/  @P4 STS.128 [R227+0x14800], RZ ;  /* 0x014800ffe3004388 */ /* 0x000fe20000000c00 */
[----:B------:R-:W-:-:S02]  /*6a90*/  IADD3.X R2, R2, UR9, RZ, P2, !PT ;  /* 0x0000000902027c10 */ /* 0x000fc400097fe4ff */
[C---:B------:R-:W-:Y:S01]  /*6aa0*/  @!P6 LEA R34, P0, R0.reuse, c[0x0][0x170], 0x1 ;  /* 0x00005c000022ea11 */ /* 0x040fe200078008ff */
[----:B------:R-:W-:Y:S01]  /*6ab0*/  @!PT LDS RZ, [RZ] ;  /* 0x00000000fffff984 */ /* 0x000fe20000000800 */
[----:B------:R-:W-:Y:S01]  /*6ac0*/  @!PT LDS RZ, [RZ] ;  /* 0x00000000fffff984 */ /* 0x000fe20000000800 */
[----:B------:R-:W-:Y:S01]  /*6ad0*/  @!PT LDS RZ, [RZ] ;  /* 0x00000000fffff984 */ /* 0x000fe20000000800 */
[----:B------:R5:W-:Y:S01]  /*6ae0*/  @!P4 LDGSTS.E.BYPASS.LTC128B.128 [R227+0x14800], [R18.64+0x100] ;  /* 0x1480010012e3cfae */ /* 0x000be2000b901d50 */
[C---:B------:R-:W-:Y:S02]  /*6af0*/  @!P5 LEA R32, P2, R0.reuse, c[0x0][0x170], 0x1 ;  /* 0x00005c000020da11 */ /* 0x040fe400078408ff */
[C---:B------:R-:W-:Y:S01]  /*6b00*/  @!P4 LEA R30, P1, R0.reuse, c[0x0][0x170], 0x1 ;  /* 0x00005c00001eca11 */ /* 0x040fe200078208ff */
[----:B------:R-:W-:Y:S01]  /*6b10*/  @P3 STS.128 [R227+0x16800], RZ ;  /* 0x016800ffe3003388 */ /* 0x000fe20000000c00 */
[C-C-:B------:R-:W-:Y:S02]  /*6b20*/  @!P6 LEA.HI.X R35, R0.reuse, c[0x0][0x174], R2.reuse, 0x1, P0 ;  /* 0x00005d000023ea11 */ /* 0x140fe400000f0c02 */
[C---:B------:R-:W-:Y:S01]  /*6b30*/  @!P3 LEA R4, P0, R0.reuse, c[0x0][0x170], 0x1 ;  /* 0x00005c000004ba11 */ /* 0x040fe200078008ff */
[----:B------:R-:W-:Y:S01]  /*6b40*/  @!PT LDS RZ, [RZ] ;  /* 0x00000000fffff984 */ /* 0x000fe20000000800 */
[----:B------:R-:W-:Y:S01]  /*6b50*/  @!PT LDS RZ, [RZ] ;  /* 0x00000000fffff984 */ /* 0x000fe20000000800 */
[----:B------:R-:W-:Y:S01]  /*6b60*/  @!PT LDS RZ, [RZ] ;  /* 0x00000000fffff984 */ /* 0x000fe20000000800 */
[----:B------:R5:W-:Y:S01]  /*6b70*/  @!P3 LDGSTS.E.BYPASS.LTC128B.128 [R227+0x16800], [R16.64+0x180] ;  /* 0x1680018010e3bfae */ /* 0x000be2000b901d50 */
[----:B------:R-:W-:-:S02]  /*6b80*/  @!P5 LEA.HI.X R33, R0, c[0x0][0x174], R2, 0x1, P2 ;  /* 0x00005d000021da11 */ /* 0x000fc400010f0c02 */
[C-C-:B------:R-:W-:Y:S01]  /*6b90*/  @!P4 LEA.HI.X R31, R0.reuse, c[0x0][0x174], R2.reuse, 0x1, P1 ;  /* 0x00005d00001fca11 */ /* 0x140fe200008f0c02 */
[----:B------:R-:W-:Y:S01]  /*6ba0*/  @P6 STS.128 [R227+0x11000], RZ ;  /* 0x011000ffe3006388 */ /* 0x000fe20000000c00 */
[----:B------:R-:W-:Y:S01]  /*6bb0*/  @!P3 LEA.HI.X R5, R0, c[0x0][0x174], R2, 0x1, P0 ;  /* 0x00005d000005ba11 */ /* 0x000fe200000f0c02 */
[----:B------:R-:W-:Y:S02]  /*6bc0*/  IMAD.U32 R0, RZ, RZ, UR27 ;  /* 0x0000001bff007e24 */ /* 0x000fe4000f8e00ff */
[----:B------:R-:W-:Y:S01]  /*6bd0*/  @!PT LDS RZ, [RZ] ;  /* 0x00000000fffff984 */ /* 0x000fe20000000800 */
[----:B------:R-:W-:Y:S01]  /*6be0*/  @!PT LDS RZ, [RZ] ;  /* 0x00000000fffff984 */ /* 0x000fe20000000800 */
[----:B------:R-:W-:Y:S01]  /*6bf0*/  @!PT LDS RZ, [RZ] ;  /* 0x00000000fffff984 */ /* 0x000fe20000000800 */
[----:B------:R1:W-:Y:S02]  /*6c00*/  @!P6 LDGSTS.E.BYPASS.LTC128B.128 [R227+0x11000], [R28.64] ;  /* 0x110000001ce3efae */ /* 0x0003e4000b901d50 */
[----:B------:R-:W-:Y:S02]  /*6c10*/  IMAD R165, R0, 0x40, R165 ;  /* 0x0000004000a57824 */ /* 0x000fe400078e02a5 */
[----:B------:R-:W-:Y:S03]  /*6c20*/  @P5 STS.128 [R227+0x13000], RZ ;  /* 0x013000ffe3005388 */ /* 0x000fe60000000c00 */
[C---:B------:R-:W-:Y:S01]  /*6c30*/  IADD3 R0, R165.reuse, 0x1, RZ ;  /* 0x00000001a5007810 */ /* 0x040fe20007ffe0ff */
[----:B------:R-:W-:Y:S01]  /*6c40*/  @!PT LDS RZ, [RZ] ;  /* 0x00000000fffff984 */ /* 0x000fe20000000800 */
[----:B------:R-:W-:Y:S01]  /*6c50*/  @!PT LDS RZ, [RZ] ;  /* 0x00000000fffff984 */ /* 0x000fe20000000800 */
[----:B------:R-:W-:Y:S01]  /*6c60*/  @!PT LDS RZ, [RZ] ;  /* 0x00000000fffff984 */ /* 0x000fe20000000800 */
[----:B------:R1:W-:Y:S01]  /*6c70*/  @!P5 LDGSTS.E.BYPASS.LTC128B.128 [R227+0x13000], [R26.64+0x80] ;  /* 0x130000801ae3dfae */ /* 0x0003e2000b901d50 */
[----:B------:R-:W-:-:S02]  /*6c80*/  IADD3 R2, R165, 0x8, RZ ;  /* 0x00000008a5027810 */ /* 0x000fc40007ffe0ff */
[CC--:B------:R-:W-:Y:S01]  /*6c90*/  ISETP.GE.AND P0, PT, R0.reuse, R238.reuse, PT ;  /* 0x000000ee0000720c */ /* 0x0c0fe20003f06270 */
[----:B------:R-:W-:Y:S01]  /*6ca0*/  @P4 STS.128 [R227+0x15000], RZ ;  /* 0x015000ffe3004388 */ /* 0x000fe20000000c00 */
[----:B------:R-:W-:Y:S02]  /*6cb0*/  ISETP.GE.AND P2, PT, R0, R231, PT ;  /* 0x000000e70000720c */ /* 0x000fe40003f46270 */
[----:B------:R-:W-:Y:S01]  /*6cc0*/  ISETP.GE.AND P1, PT, R2, R238, PT ;  /* 0x000000ee0200720c */ /* 0x000fe20003f26270 */
[----:B------:R-:W-:Y:S01]  /*6cd0*/  @!PT LDS RZ, [RZ] ;  /* 0x00000000fffff984 */ /* 0x000fe20000000800 */
[----:B------:R-:W-:Y:S01]  /*6ce0*/  @!PT LDS RZ, [RZ] ;  /* 0x00000000fffff984 */ /* 0x000fe20000000800 */
[----:B------:R-:W-:Y:S01]  /*6cf0*/  @!PT LDS RZ, [RZ] ;  /* 0x00000000fffff984 */ /* 0x000fe20000000800 */
[----:B------:R1:W-:Y:S01]  /*6d00*/  @!P4 LDGSTS.E.BYPASS.LTC128B.128 [R227+0x15000], [R24.64+0x100] ;  /* 0x1500010018e3cfae */ /* 0x0003e2000b901d50 */
[----:B------:R-:W-:-:S03]  /*6d10*/  IADD3 R0, R165, 0x9, RZ ;  /* 0x00000009a5007810 */ /* 0x000fc60007ffe0ff */
[----:B------:R-:W-:Y:S04]  /*6d20*/  @P3 STS.128 [R227+0x17000], RZ ;  /* 0x017000ffe3003388 */ /* 0x000fe80000000c00 */
[----:B------:R-:W-:Y:S01]  /*6d30*/  @!PT LDS RZ, [RZ] ;  /* 0x00000000fffff984 */ /* 0x000fe20000000800 */
[----:B------:R-:W-:Y:S01]  /*6d40*/  @!PT LDS RZ, [RZ] ;  /* 0x00000000fffff984 */ /* 0x000fe20000000800 */
[----:B------:R-:W-:Y:S01]  /*6d50*/  @!PT LDS RZ, [RZ] ;  /* 0x00000000fffff984 */ /* 0x000fe20000000800 */
[----:B------:R4:W-:Y:S04]  /*6d60*/  @!P3 LDGSTS.E.BYPASS.LTC128B.128 [R227+0x17000], [R22.64+0x180] ;  /* 0x1700018016e3bfae */ /* 0x0009e8000b901d50 */
[----:B------:R-:W-:Y:S04]  /*6d70*/  @P6 STS.128 [R227+0x11800], RZ ;  /* 0x011800ffe3006388 */ /* 0x000fe80000000c00 */
[----:B------:R-:W-:Y:S01]  /*6d80*/  @!PT LDS RZ, [RZ] ;  /* 0x00000000fffff984 */ /* 0x000fe20000000800 */
[----:B------:R-:W-:Y:S01]  /*6d90*/  @!PT LDS RZ, [RZ] ;  /* 0x00000000fffff984 */ /* 0x000fe20000000800 */
[----:B------:R-:W-:Y:S01]  /*6da0*/  @!PT LDS RZ, [RZ] ;  /* 0x00000000fffff984 */ /* 0x000fe20000000800 */
[----:B------:R1:W-:Y:S04]  /*6db0*/  @!P6 LDGSTS.E.BYPASS.LTC128B.128 [R227+0x11800], [R34.64] ;  /* 0x1180000022e3efae */ /* 0x0003e8000b901d50 */
        /* <DEDUP_REMOVED lines=15> */
[----:B-1----:R-:W-:Y:S04]  /*6eb0*/  LDSM.16.M88.4 R24, [R226] ;  /* 0x00000000e218783b */ /* 0x002fe80000000200 */
[----:B------:R-:W1:Y:S04]  /*6ec0*/  LDSM.16.M88.4 R172, [R225+0x8800] ;  /* 0x00880000e1ac783b */ /* 0x000e680000000200 */
[----:B--2---:R-:W2:Y:S04]  /*6ed0*/  LDSM.16.M88.4 R32, [R225+0x9000] ;  /* 0x00900000e120783b */ /* 0x004ea80000000200 */
[----:B----4-:R-:W-:Y:S04]  /*6ee0*/  LDSM.16.M88.4 R20, [R225+0x9800] ;  /* 0x00980000e114783b */ /* 0x010fe80000000200 */
[----:B------:R-:W-:Y:S04]  /*6ef0*/  LDSM.16.M88.4 R12, [R224] ;  /* 0x00000000e00c783b */ /* 0x000fe80000000200 */
[----:B------:R-:W-:Y:S04]  /*6f00*/  LDSM.16.M88.4 R192, [R223] ;  /* 0x00000000dfc0783b */ /* 0x000fe80000000200 */
[----:B---3--:R-:W3:Y:S04]  /*6f10*/  LDSM.16.M88.4 R4, [R225+0x8000] ;  /* 0x00800000e104783b */ /* 0x008ee80000000200 */
[----:B------:R-:W4:Y:S04]  /*6f20*/  LDSM.16.M88.4 R180, [R215] ;  /* 0x00000000d7b4783b */ /* 0x000f280000000200 */
[----:B------:R-:W4:Y:S04]  /*6f30*/  LDSM.16.M88.4 R188, [R214] ;  /* 0x00000000d6bc783b */ /* 0x000f280000000200 */
[----:B-----5:R-:W5:Y:S04]  /*6f40*/  LDSM.16.M88.4 R16, [R213] ;  /* 0x00000000d510783b */ /* 0x020f680000000200 */
[----:B------:R-:W-:Y:S01]  /*6f50*/  LDSM.16.M88.4 R184, [R219+0x8000] ;  /* 0x00800000dbb8783b */ /* 0x000fe20000000200 */
[C---:B-1----:R-:W-:Y:S03]  /*6f60*/  HMMA.16816.F32 R176, R24.reuse, R172, RZ ;  /* 0x000000ac18b0723c */ /* 0x042fe600000018ff */
[----:B------:R-:W-:Y:S04]  /*6f70*/  LDSM.16.M88.4 R196, [R219+0xc000] ;  /* 0x00c00000dbc4783b */ /* 0x000fe80000000200 */
[----:B------:R-:W0:Y:S01]  /*6f80*/  LDGDEPBAR ;  /* 0x00000000000079af */ /* 0x000e220000000000 */
[C---:B------:R-:W-:Y:S08]  /*6f90*/  HMMA.16816.F32 R172, R24.reuse, R174, RZ ;  /* 0x000000ae18ac723c */ /* 0x040ff000000018ff */
[C---:B--2---:R-:W-:Y:S08]  /*6fa0*/  HMMA.16816.F32 R168, R24.reuse, R32, RZ ;  /* 0x0000002018a8723c */ /* 0x044ff000000018ff */
[C---:B---3--:R-:W-:Y:S08]  /*6fb0*/  HMMA.16816.F32 R8, R24.reuse, R4, RZ ;  /* 0x000000041808723c */ /* 0x048ff000000018ff */
[C---:B------:R-:W-:Y:S08]  /*6fc0*/  HMMA.16816.F32 R4, R24.reuse, R6, RZ ;  /* 0x000000061804723c */ /* 0x040ff000000018ff */
[C---:B------:R-:W-:Y:S08]  /*6fd0*/  HMMA.16816.F32 R32, R24.reuse, R34, RZ ;  /* 0x000000221820723c */ /* 0x040ff000000018ff */
[C---:B------:R-:W-:Y:S08]  /*6fe0*/  HMMA.16816.F32 R28, R24.reuse, R20, RZ ;  /* 0x00000014181c723c */ /* 0x040ff000000018ff */
[----:B------:R-:W-:Y:S01]  /*6ff0*/  HMMA.16816.F32 R24, R24, R22, RZ ;  /* 0x000000161818723c */ /* 0x000fe200000018ff */
[----:B------:R-:W1:Y:S07]  /*7000*/  LDSM.16.M88.4 R20, [R222] ;  /* 0x00000000de14783b */ /* 0x000e6e0000000200 */
[C---:B------:R-:W-:Y:S08]  /*7010*/  HMMA.16816.F32 R8, R12.reuse, R192, R8 ;  /* 0x000000c00c08723c */ /* 0x040ff00000001808 */
[C---:B------:R-:W-:Y:S01]  /*7020*/  HMMA.16816.F32 R4, R12.reuse, R194, R4 ;  /* 0x000000c20c04723c */ /* 0x040fe20000001804 */
[----:B------:R-:W2:Y:S07]  /*7030*/  LDSM.16.M88.4 R192, [R219+0x8800] ;  /* 0x00880000dbc0783b */ /* 0x000eae0000000200 */
[C---:B----4-:R-:W-:Y:S08]  /*7040*/  HMMA.16816.F32 R176, R12.reuse, R180, R176 ;  /* 0x000000b40cb0723c */ /* 0x050ff000000018b0 */
[C---:B------:R-:W-:Y:S01]  /*7050*/  HMMA.16816.F32 R172, R12.reuse, R182, R172 ;  /* 0x000000b60cac723c */ /* 0x040fe200000018ac */
[----:B------:R-:W3:Y:S07]  /*7060*/  LDSM.16.M88.4 R180, [R219+0x9000] ;  /* 0x00900000dbb4783b */ /* 0x000eee0000000200 */
[C---:B------:R-:W-:Y:S08]  /*7070*/  HMMA.16816.F32 R168, R12.reuse, R188, R168 ;  /* 0x000000bc0ca8723c */ /* 0x040ff000000018a8 */
[C---:B------:R-:W-:Y:S01]  /*7080*/  HMMA.16816.F32 R32, R12.reuse, R190, R32 ;  /* 0x000000be0c20723c */ /* 0x040fe20000001820 */
[----:B------:R-:W4:Y:S07]  /*7090*/  LDSM.16.M88.4 R188, [R219+0x9800] ;  /* 0x00980000dbbc783b */ /* 0x000f2e0000000200 */
[C---:B-----5:R-:W-:Y:S08]  /*70a0*/  HMMA.16816.F32 R28, R12.reuse, R16, R28 ;  /* 0x000000100c1c723c */ /* 0x060ff0000000181c */
[----:B------:R-:W-:Y:S01]  /*70b0*/  HMMA.16816.F32 R24, R12, R18, R24 ;  /* 0x000000120c18723c */ /* 0x000fe20000001818 */
[----:B------:R-:W-:Y:S04]  /*70c0*/  LDSM.16.M88.4 R12, [R221] ;  /* 0x00000000dd0c783b */ /* 0x000fe80000000200 */
[----:B------:R-:W5:Y:S03]  /*70d0*/  LDSM.16.M88.4 R16, [R212] ;  /* 0x00000000d410783b */ /* 0x000f660000000200 */
[C---:B-1----:R-:W-:Y:S08]  /*70e0*/  HMMA.16816.F32 R8, R20.reuse, R184, R8 ;  /* 0x000000b81408723c */ /* 0x042ff00000001808 */
[C---:B------:R-:W-:Y:S01]  /*70f0*/  HMMA.16816.F32 R4, R20.reuse, R186, R4 ;  /* 0x000000ba1404723c */ /* 0x040fe20000001804 */
        /* <DEDUP_REMOVED lines=9> */
[----:B------:R-:W-:Y:S04]  /*7190*/  LDSM.16.M88.4 R20, [R226+0x2000] ;  /* 0x00200000e214783b */ /* 0x000fe80000000200 */
[----:B------:R-:W4:Y:S03]  /*71a0*/  LDSM.16.M88.4 R188, [R225+0xa000] ;  /* 0x00a00000e1bc783b */ /* 0x000f260000000200 */
[C---:B-----5:R-:W-:Y:S08]  /*71b0*/  HMMA.16816.F32 R8, R12.reuse, R16, R8 ;  /* 0x000000100c08723c */ /* 0x060ff00000001808 */
[C---:B------:R-:W-:Y:S01]  /*71c0*/  HMMA.16816.F32 R4, R12.reuse, R18, R4 ;  /* 0x000000120c04723c */ /* 0x040fe20000001804 */
[----:B------:R-:W5:Y:S07]  /*71d0*/  LDSM.16.M88.4 R16, [R225+0xa800] ;  /* 0x00a80000e110783b */ /* 0x000f6e0000000200 */
[C---:B-1----:R-:W-:Y:S08]  /*71e0*/  HMMA.16816.F32 R176, R12.reuse, R184, R176 ;  /* 0x000000b80cb0723c */ /* 0x042ff000000018b0 */
[C---:B------:R-:W-:Y:S01]  /*71f0*/  HMMA.16816.F32 R172, R12.reuse, R186, R172 ;  /* 0x000000ba0cac723c */ /* 0x040fe200000018ac */
[----:B------:R-:W1:Y:S07]  /*7200*/  LDSM.16.M88.4 R184, [R225+0xb000] ;  /* 0x00b00000e1b8783b */ /* 0x000e6e0000000200 */
[C---:B--2---:R-:W-:Y:S08]  /*7210*/  HMMA.16816.F32 R168, R12.reuse, R192, R168 ;  /* 0x000000c00ca8723c */ /* 0x044ff000000018a8 */
[C---:B------:R-:W-:Y:S01]  /*7220*/  HMMA.16816.F32 R32, R12.reuse, R194, R32 ;  /* 0x000000c20c20723c */ /* 0x040fe20000001820 */
[----:B------:R-:W2:Y:S07]  /*7230*/  LDSM.16.M88.4 R192, [R225+0xb800] ;  /* 0x00b80000e1c0783b */ /* 0x000eae0000000200 */
[C---:B---3--:R-:W-:Y:S08]  /*7240*/  HMMA.16816.F32 R28, R12.reuse, R180, R28 ;  /* 0x000000b40c1c723c */ /* 0x048ff0000000181c */
[----:B------:R-:W-:Y:S01]  /*7250*/  HMMA.16816.F32 R24, R12, R182, R24 ;  /* 0x000000b60c18723c */ /* 0x000fe20000001818 */
[----:B------:R-:W-:Y:S04]  /*7260*/  LDSM.16.M88.4 R180, [R224+0x2000] ;  /* 0x00200000e0b4783b */ /* 0x000fe80000000200 */
[----:B------:R-:W3:Y:S03]  /*7270*/  LDSM.16.M88.4 R12, [R211] ;  /* 0x00000000d30c783b */ /* 0x000ee60000000200 */
[C---:B----4-:R-:W-:Y:S08]  /*7280*/  HMMA.16816.F32 R8, R20.reuse, R188, R8 ;  /* 0x000000bc1408723c */ /* 0x050ff00000001808 */
[C---:B------:R-:W-:Y:S01]  /*7290*/  HMMA.16816.F32 R4, R20.reuse, R190, R4 ;  /* 0x000000be1404723c */ /* 0x040fe20000001804 */
[----:B------:R-:W4:Y:S07]  /*72a0*/  LDSM.16.M88.4 R188, [R210] ;  /* 0x00000000d2bc783b */ /* 0x000f2e0000000200 */
[C---:B-----5:R-:W-:Y:S08]  /*72b0*/  HMMA.16816.F32 R176, R20.reuse, R16, R176 ;  /* 0x0000001014b0723c */ /* 0x060ff000000018b0 */
[C---:B------:R-:W-:Y:S01]  /*72c0*/  HMMA.16816.F32 R172, R20.reuse, R18, R172 ;  /* 0x0000001214ac723c */ /* 0x040fe200000018ac */
[----:B------:R-:W5:Y:S07]  /*72d0*/  LDSM.16.M88.4 R16, [R209] ;  /* 0x00000000d110783b */ /* 0x000f6e0000000200 */
[C---:B-1----:R-:W-:Y:S08]  /*72e0*/  HMMA.16816.F32 R168, R20.reuse, R184, R168 ;  /* 0x000000b814a8723c */ /* 0x042ff000000018a8 */
[C---:B------:R-:W-:Y:S01]  /*72f0*/  HMMA.16816.F32 R32, R20.reuse, R186, R32 ;  /* 0x000000ba1420723c */ /* 0x040fe20000001820 */
[----:B------:R-:W1:Y:S07]  /*7300*/  LDSM.16.M88.4 R184, [R208] ;  /* 0x00000000d0b8783b */ /* 0x000e6e0000000200 */
[C---:B--2---:R-:W-:Y:S08]  /*7310*/  HMMA.16816.F32 R28, R20.reuse, R192, R28 ;  /* 0x000000c0141c723c */ /* 0x044ff0000000181c */
[----:B------:R-:W-:Y:S01]  /*7320*/  HMMA.16816.F32 R24, R20, R194, R24 ;  /* 0x000000c21418723c */ /* 0x000fe20000001818 */
[----:B------:R-:W-:Y:S04]  /*7330*/  LDSM.16.M88.4 R20, [R219+0xa000] ;  /* 0x00a00000db14783b */ /* 0x000fe80000000200 */
[----:B------:R-:W-:Y:S03]  /*7340*/  LDSM.16.M88.4 R192, [R219+0xa800] ;  /* 0x00a80000dbc0783b */ /* 0x000fe60000000200 */
[C---:B---3--:R-:W-:Y:S08]  /*7350*/  HMMA.16816.F32 R8, R180.reuse, R12, R8 ;  /* 0x0000000cb408723c */ /* 0x048ff00000001808 */
[C---:B------:R-:W-:Y:S01]  /*7360*/  HMMA.16816.F32 R4, R180.reuse, R14, R4 ;  /* 0x0000000eb404723c */ /* 0x040fe20000001804 */
[----:B------:R-:W2:Y:S07]  /*7370*/  LDSM.16.M88.4 R12, [R222+0x2000] ;  /* 0x00200000de0c783b */ /* 0x000eae0000000200 */
[C---:B----4-:R-:W-:Y:S08]  /*7380*/  HMMA.16816.F32 R176, R180.reuse, R188, R176 ;  /* 0x000000bcb4b0723c */ /* 0x050ff000000018b0 */
[C---:B------:R-:W-:Y:S01]  /*7390*/  HMMA.16816.F32 R172, R180.reuse, R190, R172 ;  /* 0x000000beb4ac723c */ /* 0x040fe200000018ac */
[----:B------:R-:W3:Y:S07]  /*73a0*/  LDSM.16.M88.4 R188, [R219+0xb000] ;  /* 0x00b00000dbbc783b */ /* 0x000eee0000000200 */
[C---:B-----5:R-:W-:Y:S08]  /*73b0*/  HMMA.16816.F32 R168, R180.reuse, R16, R168 ;  /* 0x00000010b4a8723c */ /* 0x060ff000000018a8 */
[C---:B------:R-:W-:Y:S01]  /*73c0*/  HMMA.16816.F32 R32, R180.reuse, R18, R32 ;  /* 0x00000012b420723c */ /* 0x040fe20000001820 */
[----:B------:R-:W4:Y:S07]  /*73d0*/  LDSM.16.M88.4 R16, [R219+0xb800] ;  /* 0x00b80000db10783b */ /* 0x000f2e0000000200 */
[C---:B-1----:R-:W-:Y:S08]  /*73e0*/  HMMA.16816.F32 R28, R180.reuse, R184, R28 ;  /* 0x000000b8b41c723c */ /* 0x042ff0000000181c */
[----:B------:R-:W-:Y:S01]  /*73f0*/  HMMA.16816.F32 R24, R180, R186, R24 ;  /* 0x000000bab418723c */ /* 0x000fe20000001818 */
[----:B------:R-:W-:Y:S04]  /*7400*/  LDSM.16.M88.4 R184, [R221+0x2000] ;  /* 0x00200000ddb8783b */ /* 0x000fe80000000200 */
[----:B------:R-:W1:Y:S03]  /*7410*/  LDSM.16.M88.4 R180, [R212+0x2000] ;  /* 0x00200000d4b4783b */ /* 0x000e660000000200 */
        /* <DEDUP_REMOVED lines=15> */
[----:B------:R-:W1:Y:S07]  /*7510*/  LDSM.16.M88.4 R180, [R225+0xc800] ;  /* 0x00c80000e1b4783b */ /* 0x000e6e0000000200 */
[C---:B--2---:R-:W-:Y:S08]  /*7520*/  HMMA.16816.F32 R176, R184.reuse, R20, R176 ;  /* 0x00000014b8b0723c */ /* 0x044ff000000018b0 */
[C---:B------:R-:W-:Y:S01]  /*7530*/  HMMA.16816.F32 R172, R184.reuse, R22, R172 ;  /* 0x00000016b8ac723c */ /* 0x040fe200000018ac */
[----:B------:R-:W2:Y:S07]  /*7540*/  LDSM.16.M88.4 R20, [R225+0xd000] ;  /* 0x00d00000e114783b */ /* 0x000eae0000000200 */
[C---:B-----5:R-:W-:Y:S08]  /*7550*/  HMMA.16816.F32 R168, R184.reuse, R192, R168 ;  /* 0x000000c0b8a8723c */ /* 0x060ff000000018a8 */
[C---:B------:R-:W-:Y:S01]  /*7560*/  HMMA.16816.F32 R32, R184.reuse, R194, R32 ;  /* 0x000000c2b820723c */ /* 0x040fe20000001820 */
[----:B------:R-:W5:Y:S07]  /*7570*/  LDSM.16.M88.4 R192, [R225+0xd800] ;  /* 0x00d80000e1c0783b */ /* 0x000f6e0000000200 */
[C---:B---3--:R-:W-:Y:S08]  /*7580*/  HMMA.16816.F32 R28, R184.reuse, R188, R28 ;  /* 0x000000bcb81c723c */ /* 0x048ff0000000181c */
[----:B------:R-:W-:Y:S01]  /*7590*/  HMMA.16816.F32 R24, R184, R190, R24 ;  /* 0x000000beb818723c */ /* 0x000fe20000001818 */
[----:B------:R-:W-:Y:S04]  /*75a0*/  LDSM.16.M88.4 R188, [R207] ;  /* 0x00000000cfbc783b */ /* 0x000fe80000000200 */
[----:B------:R-:W-:Y:S03]  /*75b0*/  LDSM.16.M88.4 R184, [R206] ;  /* 0x00000000ceb8783b */ /* 0x000fe60000000200 */
[C---:B----4-:R-:W-:Y:S08]  /*75c0*/  HMMA.16816.F32 R8, R12.reuse, R16, R8 ;  /* 0x000000100c08723c */ /* 0x050ff00000001808 */
[C---:B------:R-:W-:Y:S01]  /*75d0*/  HMMA.16816.F32 R4, R12.reuse, R18, R4 ;  /* 0x000000120c04723c */ /* 0x040fe20000001804 */
[----:B------:R-:W3:Y:S07]  /*75e0*/  LDSM.16.M88.4 R16, [R224+0x4000] ;  /* 0x00400000e010783b */ /* 0x000eee0000000200 */
[C---:B-1----:R-:W-:Y:S08]  /*75f0*/  HMMA.16816.F32 R176, R12.reuse, R180, R176 ;  /* 0x000000b40cb0723c */ /* 0x042ff000000018b0 */
[C---:B------:R-:W-:Y:S01]  /*7600*/  HMMA.16816.F32 R172, R12.reuse, R182, R172 ;  /* 0x000000b60cac723c */ /* 0x040fe200000018ac */
[----:B------:R-:W1:Y:S07]  /*7610*/  LDSM.16.M88.4 R180, [R205] ;  /* 0x00000000cdb4783b */ /* 0x000e6e0000000200 */
[C---:B--2---:R-:W-:Y:S08]  /*7620*/  HMMA.16816.F32 R168, R12.reuse, R20, R168 ;  /* 0x000000140ca8723c */ /* 0x044ff000000018a8 */
[C---:B------:R-:W-:Y:S01]  /*7630*/  HMMA.16816.F32 R32, R12.reuse, R22, R32 ;  /* 0x000000160c20723c */ /* 0x040fe20000001820 */
[----:B------:R-:W2:Y:S07]  /*7640*/  LDSM.16.M88.4 R20, [R204] ;  /* 0x00000000cc14783b */ /* 0x000eae0000000200 */
[C---:B-----5:R-:W-:Y:S08]  /*7650*/  HMMA.16816.F32 R28, R12.reuse, R192, R28 ;  /* 0x000000c00c1c723c */ /* 0x060ff0000000181c */
        /* <DEDUP_REMOVED lines=12> */
[C---:B--2---:R-:W-:Y:S08]  /*7720*/  HMMA.16816.F32 R28, R16.reuse, R20, R28 ;  /* 0x00000014101c723c */ /* 0x044ff0000000181c */
[----:B------:R-:W-:Y:S01]  /*7730*/  HMMA.16816.F32 R24, R16, R22, R24 ;  /* 0x000000161018723c */ /* 0x000fe20000001818 */
[----:B------:R-:W1:Y:S04]  /*7740*/  LDSM.16.M88.4 R20, [R219+0xd800] ;  /* 0x00d80000db14783b */ /* 0x000e680000000200 */
[----:B------:R-:W2:Y:S03]  /*7750*/  LDSM.16.M88.4 R16, [R212+0x4000] ;  /* 0x00400000d410783b */ /* 0x000ea60000000200 */
[C---:B----4-:R-:W-:Y:S08]  /*7760*/  HMMA.16816.F32 R8, R12.reuse, R196, R8 ;  /* 0x000000c40c08723c */ /* 0x050ff00000001808 */
[C---:B------:R-:W-:Y:S01]  /*7770*/  HMMA.16816.F32 R4, R12.reuse, R198, R4 ;  /* 0x000000c60c04723c */ /* 0x040fe20000001804 */
[----:B------:R-:W-:Y:S07]  /*7780*/  LDSM.16.M88.4 R196, [R225+0xf000] ;  /* 0x00f00000e1c4783b */ /* 0x000fee0000000200 */
[C---:B---3--:R-:W-:Y:S08]  /*7790*/  HMMA.16816.F32 R176, R12.reuse, R188, R176 ;  /* 0x000000bc0cb0723c */ /* 0x048ff000000018b0 */
[C---:B------:R-:W-:Y:S01]  /*77a0*/  HMMA.16816.F32 R172, R12.reuse, R190, R172 ;  /* 0x000000be0cac723c */ /* 0x040fe200000018ac */
[----:B------:R-:W-:Y:S07]  /*77b0*/  LDSM.16.M88.4 R188, [R212+0x5000] ;  /* 0x00500000d4bc783b */ /* 0x000fee0000000200 */
[C---:B-----5:R-:W-:Y:S08]  /*77c0*/  HMMA.16816.F32 R168, R12.reuse, R184, R168 ;  /* 0x000000b80ca8723c */ /* 0x060ff000000018a8 */
[C---:B------:R-:W-:Y:S01]  /*77d0*/  HMMA.16816.F32 R32, R12.reuse, R186, R32 ;  /* 0x000000ba0c20723c */ /* 0x040fe20000001820 */
[----:B------:R-:W3:Y:S07]  /*77e0*/  LDSM.16.M88.4 R184, [R212+0x5800] ;  /* 0x00580000d4b8783b */ /* 0x000eee0000000200 */
[C---:B-1----:R-:W-:Y:S08]  /*77f0*/  HMMA.16816.F32 R28, R12.reuse, R20, R28 ;  /* 0x000000140c1c723c */ /* 0x042ff0000000181c */
[----:B------:R-:W-:Y:S01]  /*7800*/  HMMA.16816.F32 R24, R12, R22, R24 ;  /* 0x000000160c18723c */ /* 0x000fe20000001818 */
[----:B------:R-:W-:Y:S04]  /*7810*/  LDSM.16.M88.4 R12, [R226+0x6000] ;  /* 0x00600000e20c783b */ /* 0x000fe80000000200 */
[----:B------:R-:W-:Y:S03]  /*7820*/  LDSM.16.M88.4 R20, [R225+0xe000] ;  /* 0x00e00000e114783b */ /* 0x000fe60000000200 */
[C---:B--2---:R-:W-:Y:S08]  /*7830*/  HMMA.16816.F32 R8, R180.reuse, R16, R8 ;  /* 0x00000010b408723c */ /* 0x044ff00000001808 */
[C---:B------:R-:W-:Y:S01]  /*7840*/  HMMA.16816.F32 R4, R180.reuse, R18, R4 ;  /* 0x00000012b404723c */ /* 0x040fe20000001804 */
[----:B------:R-:W1:Y:S07]  /*7850*/  LDSM.16.M88.4 R16, [R225+0xe800] ;  /* 0x00e80000e110783b */ /* 0x000e6e0000000200 */
[C---:B------:R-:W-:Y:S08]  /*7860*/  HMMA.16816.F32 R176, R180.reuse, R192, R176 ;  /* 0x000000c0b4b0723c */ /* 0x040ff000000018b0 */
[C---:B------:R-:W-:Y:S01]  /*7870*/  HMMA.16816.F32 R172, R180.reuse, R194, R172 ;  /* 0x000000c2b4ac723c */ /* 0x040fe200000018ac */
[----:B------:R-:W2:Y:S07]  /*7880*/  LDSM.16.M88.4 R192, [R225+0xf800] ;  /* 0x00f80000e1c0783b */ /* 0x000eae0000000200 */
[C---:B---3--:R-:W-:Y:S08]  /*7890*/  HMMA.16816.F32 R28, R180.reuse, R184, R28 ;  /* 0x000000b8b41c723c */ /* 0x048ff0000000181c */
[C---:B------:R-:W-:Y:S01]  /*78a0*/  HMMA.16816.F32 R24, R180.reuse, R186, R24 ;  /* 0x000000bab418723c */ /* 0x040fe20000001818 */
[----:B------:R-:W-:Y:S07]  /*78b0*/  LDSM.16.M88.4 R184, [R202] ;  /* 0x00000000cab8783b */ /* 0x000fee0000000200 */
[----:B------:R-:W-:Y:S08]  /*78c0*/  HMMA.16816.F32 R168, R180, R188, R168 ;  /* 0x000000bcb4a8723c */ /* 0x000ff000000018a8 */
[C---:B-1----:R-:W-:Y:S08]  /*78d0*/  HMMA.16816.F32 R176, R12.reuse, R16, R176 ;  /* 0x000000100cb0723c */ /* 0x042ff000000018b0 */
[----:B------:R-:W-:Y:S01]  /*78e0*/  HMMA.16816.F32 R172, R12, R18, R172 ;  /* 0x000000120cac723c */ /* 0x000fe200000018ac */
[----:B------:R-:W1:Y:S07]  /*78f0*/  LDSM.16.M88.4 R16, [R224+0x6000] ;  /* 0x00600000e010783b */ /* 0x000e6e0000000200 */
[----:B------:R-:W-:Y:S01]  /*7900*/  HMMA.16816.F32 R32, R180, R190, R32 ;  /* 0x000000beb420723c */ /* 0x000fe20000001820 */
[----:B------:R-:W3:Y:S04]  /*7910*/  LDSM.16.M88.4 R188, [R203] ;  /* 0x00000000cbbc783b */ /* 0x000ee80000000200 */
[----:B------:R-:W4:Y:S03]  /*7920*/  LDSM.16.M88.4 R180, [R201] ;  /* 0x00000000c9b4783b */ /* 0x000f260000000200 */
[C---:B------:R-:W-:Y:S08]  /*7930*/  HMMA.16816.F32 R8, R12.reuse, R20, R8 ;  /* 0x000000140c08723c */ /* 0x040ff00000001808 */
[C---:B------:R-:W-:Y:S01]  /*7940*/  HMMA.16816.F32 R4, R12.reuse, R22, R4 ;  /* 0x000000160c04723c */ /* 0x040fe20000001804 */
[----:B------:R-:W5:Y:S07]  /*7950*/  LDSM.16.M88.4 R20, [R200] ;  /* 0x00000000c814783b */ /* 0x000f6e0000000200 */
[C---:B------:R-:W-:Y:S08]  /*7960*/  HMMA.16816.F32 R168, R12.reuse, R196, R168 ;  /* 0x000000c40ca8723c */ /* 0x040ff000000018a8 */
[C---:B------:R-:W-:Y:S08]  /*7970*/  HMMA.16816.F32 R32, R12.reuse, R198, R32 ;  /* 0x000000c60c20723c */ /* 0x040ff00000001820 */
[C---:B--2---:R-:W-:Y:S08]  /*7980*/  HMMA.16816.F32 R28, R12.reuse, R192, R28 ;  /* 0x000000c00c1c723c */ /* 0x044ff0000000181c */
[----:B------:R-:W-:Y:S01]  /*7990*/  HMMA.16816.F32 R24, R12, R194, R24 ;  /* 0x000000c20c18723c */ /* 0x000fe20000001818 */
[----:B------:R-:W-:Y:S04]  /*79a0*/  LDSM.16.M88.4 R192, [R222+0x6000] ;  /* 0x00600000dec0783b */ /* 0x000fe80000000200 */
[----:B------:R-:W2:Y:S03]  /*79b0*/  LDSM.16.M88.4 R12, [R219+0xe000] ;  /* 0x00e00000db0c783b */ /* 0x000ea60000000200 */
[C---:B-1----:R-:W-:Y:S08]  /*79c0*/  HMMA.16816.F32 R176, R16.reuse, R184, R176 ;  /* 0x000000b810b0723c */ /* 0x042ff000000018b0 */
[C---:B------:R-:W-:Y:S01]  /*79d0*/  HMMA.16816.F32 R172, R16.reuse, R186, R172 ;  /* 0x000000ba10ac723c */ /* 0x040fe200000018ac */
[----:B------:R-:W1:Y:S07]  /*79e0*/  LDSM.16.M88.4 R184, [R219+0xf000] ;  /* 0x00f00000dbb8783b */ /* 0x000e6e0000000200 */
[C---:B---3--:R-:W-:Y:S08]  /*79f0*/  HMMA.16816.F32 R8, R16.reuse, R188, R8 ;  /* 0x000000bc1008723c */ /* 0x048ff00000001808 */
[C---:B------:R-:W-:Y:S01]  /*7a00*/  HMMA.16816.F32 R4, R16.reuse, R190, R4 ;  /* 0x000000be1004723c */ /* 0x040fe20000001804 */
[----:B------:R-:W3:Y:S07]  /*7a10*/  LDSM.16.M88.4 R188, [R219+0xe800] ;  /* 0x00e80000dbbc783b */ /* 0x000eee0000000200 */
[C---:B----4-:R-:W-:Y:S08]  /*7a20*/  HMMA.16816.F32 R168, R16.reuse, R180, R168 ;  /* 0x000000b410a8723c */ /* 0x050ff000000018a8 */
[C---:B------:R-:W-:Y:S01]  /*7a30*/  HMMA.16816.F32 R32, R16.reuse, R182, R32 ;  /* 0x000000b61020723c */ /* 0x040fe20000001820 */
[----:B------:R-:W-:Y:S07]  /*7a40*/  LDSM.16.M88.4 R180, [R219+0xf800] ;  /* 0x00f80000dbb4783b */ /* 0x000fee0000000200 */
[C---:B-----5:R-:W-:Y:S08]  /*7a50*/  HMMA.16816.F32 R28, R16.reuse, R20, R28 ;  /* 0x00000014101c723c */ /* 0x060ff0000000181c */
[----:B------:R-:W-:Y:S01]  /*7a60*/  HMMA.16816.F32 R24, R16, R22, R24 ;  /* 0x000000161018723c */ /* 0x000fe20000001818 */
[----:B------:R-:W-:Y:S04]  /*7a70*/  LDSM.16.M88.4 R20, [R221+0x6000] ;  /* 0x00600000dd14783b */ /* 0x000fe80000000200 */
[----:B------:R-:W4:Y:S03]  /*7a80*/  LDSM.16.M88.4 R16, [R212+0x6000] ;  /* 0x00600000d410783b */ /* 0x000f260000000200 */
[C---:B--2---:R-:W-:Y:S08]  /*7a90*/  HMMA.16816.F32 R8, R192.reuse, R12, R8 ;  /* 0x0000000cc008723c */ /* 0x044ff00000001808 */
[C---:B------:R-:W-:Y:S01]  /*7aa0*/  HMMA.16816.F32 R4, R192.reuse, R14, R4 ;  /* 0x0000000ec004723c */ /* 0x040fe20000001804 */
[----:B------:R-:W2:Y:S07]  /*7ab0*/  LDSM.16.M88.4 R12, [R212+0x6800] ;  /* 0x00680000d40c783b */ /* 0x000eae0000000200 */
[C---:B-1----:R-:W-:Y:S08]  /*7ac0*/  HMMA.16816.F32 R168, R192.reuse, R184, R168 ;  /* 0x000000b8c0a8723c */ /* 0x042ff000000018a8 */
[C---:B------:R-:W-:Y:S01]  /*7ad0*/  HMMA.16816.F32 R32, R192.reuse, R186, R32 ;  /* 0x000000bac020723c */ /* 0x040fe20000001820 */
[----:B------:R-:W1:Y:S07]  /*7ae0*/  LDSM.16.M88.4 R184, [R212+0x7000] ;  /* 0x00700000d4b8783b */ /* 0x000e6e0000000200 */
[C---:B---3--:R-:W-:Y:S08]  /*7af0*/  HMMA.16816.F32 R176, R192.reuse, R188, R176 ;  /* 0x000000bcc0b0723c */ /* 0x048ff000000018b0 */
[----:B------:R-:W-:Y:S08]  /*7b00*/  HMMA.16816.F32 R172, R192, R190, R172 ;  /* 0x000000bec0ac723c */ /* 0x000ff000000018ac */
[C---:B----4-:R-:W-:Y:S08]  /*7b10*/  HMMA.16816.F32 R8, R20.reuse, R16, R8 ;  /* 0x000000101408723c */ /* 0x050ff00000001808 */
[----:B------:R-:W-:Y:S01]  /*7b20*/  HMMA.16816.F32 R4, R20, R18, R4 ;  /* 0x000000121404723c */ /* 0x000fe20000001804 */
[----:B------:R-:W3:Y:S01]  /*7b30*/  LDSM.16.M88.4 R16, [R212+0x7800] ;  /* 0x00780000d410783b */ /* 0x000ee20000000200 */
[----:B------:R-:W-:-:S06]  /*7b40*/  DEPBAR.LE SB0, 0x0 ;  /* 0x000080000000791a */ /* 0x000fcc0000000000 */
[----:B--2---:R-:W-:Y:S08]  /*7b50*/  HMMA.16816.F32 R176, R20, R12, R176 ;  /* 0x0000000c14b0723c */ /* 0x004ff000000018b0 */
[----:B------:R-:W-:Y:S01]  /*7b60*/  HMMA.16816.F32 R28, R192, R180, R28 ;  /* 0x000000b4c01c723c */ /* 0x000fe2000000181c */
[----:B------:R-:W-:Y:S02]  /*7b70*/  FSEL R9, R9, -INF , !P0 ;  /* 0xff80000009097808 */ /* 0x000fe40004000000 */
[----:B------:R-:W-:-:S02]  /*7b80*/  ISETP.GE.AND P0, PT, R2, R231, PT ;  /* 0x000000e70200720c */ /* 0x000fc40003f06270 */
[----:B------:R-:W-:Y:S02]  /*7b90*/  IADD3 R2, R165, 0x10, RZ ;  /* 0x00000010a5027810 */ /* 0x000fe40007ffe0ff */
[----:B------:R-:W-:Y:S01]  /*7ba0*/  FSEL R11, R11, -INF , !P2 ;  /* 0xff8000000b0b7808 */ /* 0x000fe20005000000 */
[C---:B------:R-:W-:Y:S01]  /*7bb0*/  HMMA.16816.F32 R172, R20.reuse, R14, R172 ;  /* 0x0000000e14ac723c */ /* 0x040fe200000018ac */
[----:B------:R-:W-:Y:S02]  /*7bc0*/  FSEL R4, R4, -INF , !P1 ;  /* 0xff80000004047808 */ /* 0x000fe40004800000 */
[----:B------:R-:W-:Y:S01]  /*7bd0*/  FSEL R6, R6, -INF , !P0 ;  /* 0xff80000006067808 */ /* 0x000fe20004000000 */
[----:B------:R-:W-:Y:S01]  /*7be0*/  BAR.SYNC.DEFER_BLOCKING 0x0 ;  /* 0x0000000000007b1d */ /* 0x000fe20000010000 */
[CC--:B------:R-:W-:Y:S02]  /*7bf0*/  ISETP.GE.AND P2, PT, R0.reuse, R238.reuse, PT ;  /* 0x000000ee0000720c */ /* 0x0c0fe40003f46270 */
[----:B------:R-:W-:Y:S01]  /*7c00*/  ISETP.GE.AND P1, PT, R0, R231, PT ;  /* 0x000000e70000720c */ /* 0x000fe20003f26270 */
[----:B-1----:R-:W-:Y:S01]  /*7c10*/  HMMA.16816.F32 R168, R20, R184, R168 ;  /* 0x000000b814a8723c */ /* 0x002fe200000018a8 */
[----:B------:R-:W-:-:S02]  /*7c20*/  ISETP.GE.AND P0, PT, R2, R238, PT ;  /* 0x000000ee0200720c */ /* 0x000fc40003f06270 */
[----:B------:R-:W-:Y:S02]  /*7c30*/  IADD3 R0, R165, 0x11, RZ ;  /* 0x00000011a5007810 */ /* 0x000fe40007ffe0ff */
[----:B------:R-:W-:Y:S02]  /*7c40*/  FSEL R5, R5, -INF , !P2 ;  /* 0xff80000005057808 */ /* 0x000fe40005000000 */
[----:B------:R-:W-:Y:S01]  /*7c50*/  FSEL R7, R7, -INF , !P1 ;  /* 0xff80000007077808 */ /* 0x000fe20004800000 */
[----:B------:R-:W-:Y:S01]  /*7c60*/  HMMA.16816.F32 R32, R20, R186, R32 ;  /* 0x000000ba1420723c */ /* 0x000fe20000001820 */
[----:B------:R-:W-:Y:S02]  /*7c70*/  FSEL R189, R176, -INF , !P0 ;  /* 0xff800000b0bd7808 */ /* 0x000fe40004000000 */
[----:B------:R-:W-:Y:S02]  /*7c80*/  ISETP.GE.AND P2, PT, R2, R231, PT ;  /* 0x000000e70200720c */ /* 0x000fe40003f46270 */
[----:B------:R-:W-:-:S02]  /*7c90*/  ISETP.GE.AND P1, PT, R0, R238, PT ;  /* 0x000000ee0000720c */ /* 0x000fc40003f26270 */
[----:B------:R-:W-:Y:S01]  /*7ca0*/  ISETP.GE.AND P0, PT, R0, R231, PT ;  /* 0x000000e70000720c */ /* 0x000fe20003f06270 */
[----:B------:R-:W-:Y:S01]  /*7cb0*/  HMMA.16816.F32 R24, R192, R182, R24 ;  /* 0x000000b6c018723c */ /* 0x000fe20000001818 */
[C---:B------:R-:W-:Y:S02]  /*7cc0*/  IADD3 R2, R165.reuse, 0x18, RZ ;  /* 0x00000018a5027810 */ /* 0x040fe40007ffe0ff */
[----:B------:R-:W-:Y:S02]  /*7cd0*/  IADD3 R0, R165, 0x19, RZ ;  /* 0x00000019a5007810 */ /* 0x000fe40007ffe0ff */
[----:B------:R-:W-:Y:S02]  /*7ce0*/  FSEL R190, R177, -INF , !P1 ;  /* 0xff800000b1be7808 */ /* 0x000fe40004800000 */
[----:B------:R-:W-:Y:S01]  /*7cf0*/  FSEL R194, R178, -INF , !P2 ;  /* 0xff800000b2c27808 */ /* 0x000fe20005000000 */
[----:B---3--:R-:W-:Y:S01]  /*7d00*/  HMMA.16816.F32 R28, R20, R16, R28 ;  /* 0x00000010141c723c */ /* 0x008fe2000000181c */
[----:B------:R-:W-:-:S02]  /*7d10*/  FSEL R193, R179, -INF , !P0 ;  /* 0xff800000b3c17808 */ /* 0x000fc40004000000 */
[CC--:B------:R-:W-:Y:S02]  /*7d20*/  ISETP.GE.AND P2, PT, R2.reuse, R238.reuse, PT ;  /* 0x000000ee0200720c */ /* 0x0c0fe40003f46270 */
[----:B------:R-:W-:Y:S02]  /*7d30*/  ISETP.GE.AND P1, PT, R2, R231, PT ;  /* 0x000000e70200720c */ /* 0x000fe40003f26270 */
[----:B------:R-:W-:Y:S02]  /*7d40*/  ISETP.GE.AND P0, PT, R0, R238, PT ;  /* 0x000000ee0000720c */ /* 0x000fe40003f06270 */
[----:B------:R-:W-:Y:S02]  /*7d50*/  IADD3 R2, R165, 0x20, RZ ;  /* 0x00000020a5027810 */ /* 0x000fe40007ffe0ff */
[----:B------:R-:W-:Y:S02]  /*7d60*/  FSEL R191, R172, -INF , !P2 ;  /* 0xff800000acbf7808 */ /* 0x000fe40005000000 */
[----:B------:R-:W-:-:S02]  /*7d70*/  FSEL R195, R174, -INF , !P1 ;  /* 0xff800000aec37808 */ /* 0x000fc40004800000 */
[----:B------:R-:W-:Y:S01]  /*7d80*/  FSEL R192, R173, -INF , !P0 ;  /* 0xff800000adc07808 */ /* 0x000fe20004000000 */
[----:B------:R-:W-:Y:S01]  /*7d90*/  HMMA.16816.F32 R24, R20, R18, R24 ;  /* 0x000000121418723c */ /* 0x000fe20000001818 */
[-C--:B------:R-:W-:Y:S02]  /*7da0*/  ISETP.GE.AND P2, PT, R0, R231.reuse, PT ;  /* 0x000000e70000720c */ /* 0x080fe40003f46270 */
[C---:B------:R-:W-:Y:S02]  /*7db0*/  ISETP.GE.AND P1, PT, R2.reuse, R238, PT ;  /* 0x000000ee0200720c */ /* 0x040fe40003f26270 */
[----:B------:R-:W-:Y:S02]  /*7dc0*/  ISETP.GE.AND P0, PT, R2, R231, PT ;  /* 0x000000e70200720c */ /* 0x000fe40003f06270 */
[C---:B------:R-:W-:Y:S02]  /*7dd0*/  IADD3 R0, R165.reuse, 0x21, RZ ;  /* 0x00000021a5007810 */ /* 0x040fe40007ffe0ff */
        /* <DEDUP_REMOVED lines=10> */
[-C--:B------:R-:W-:Y:S02]  /*7e80*/  ISETP.GE.AND P2, PT, R2, R231.reuse, PT ;  /* 0x000000e70200720c */ /* 0x080fe40003f46270 */
[----:B------:R-:W-:Y:S02]  /*7e90*/  ISETP.GE.AND P0, PT, R0, R231, PT ;  /* 0x000000e70000720c */ /* 0x000fe40003f06270 */
[----:B------:R-:W-:-:S02]  /*7ea0*/  IADD3 R2, R165, 0x31, RZ ;  /* 0x00000031a5027810 */ /* 0x000fc40007ffe0ff */
[----:B------:R-:W-:Y:S02]  /*7eb0*/  FSEL R199, R35, -INF , !P0 ;  /* 0xff80000023c77808 */ /* 0x000fe40004000000 */
[----:B------:R-:W-:Y:S02]  /*7ec0*/  FSEL R198, R171, -INF , !P1 ;  /* 0xff800000abc67808 */ /* 0x000fe40004800000 */
[-C--:B------:R-:W-:Y:S02]  /*7ed0*/  ISETP.GE.AND P0, PT, R2, R238.reuse, PT ;  /* 0x000000ee0200720c */ /* 0x080fe40003f06270 */
[----:B------:R-:W-:Y:S02]  /*7ee0*/  ISETP.GE.AND P1, PT, R0, R238, PT ;  /* 0x000000ee0000720c */ /* 0x000fe40003f26270 */
[----:B------:R-:W-:Y:S02]  /*7ef0*/  IADD3 R0, R165, 0x30, RZ ;  /* 0x00000030a5007810 */ /* 0x000fe40007ffe0ff */
[----:B------:R-:W-:-:S02]  /*7f00*/  FSEL R187, R29, -INF , !P0 ;  /* 0xff8000001dbb7808 */ /* 0x000fc40004000000 */
[----:B------:R-:W-:Y:S02]  /*7f10*/  FSEL R197, R34, -INF , !P2 ;  /* 0xff80000022c57808 */ /* 0x000fe40005000000 */
[----:B------:R-:W-:Y:S02]  /*7f20*/  FSEL R171, R33, -INF , !P1 ;  /* 0xff80000021ab7808 */ /* 0x000fe40004800000 */
[-C--:B------:R-:W-:Y:S02]  /*7f30*/  ISETP.GE.AND P0, PT, R165, R231.reuse, PT ;  /* 0x000000e7a500720c */ /* 0x080fe40003f06270 */
[C---:B------:R-:W-:Y:S02]  /*7f40*/  ISETP.GE.AND P2, PT, R0.reuse, R238, PT ;  /* 0x000000ee0000720c */ /* 0x040fe40003f46270 */
[----:B------:R-:W-:Y:S02]  /*7f50*/  ISETP.GE.AND P1, PT, R0, R231, PT ;  /* 0x000000e70000720c */ /* 0x000fe40003f26270 */
[----:B------:R-:W-:-:S02]  /*7f60*/  FSEL R10, R10, -INF , !P0 ;  /* 0xff8000000a0a7808 */ /* 0x000fc40004000000 */
[----:B------:R-:W-:Y:S02]  /*7f70*/  FSEL R188, R28, -INF , !P2 ;  /* 0xff8000001cbc7808 */ /* 0x000fe40005000000 */
[----:B------:R-:W-:Y:S02]  /*7f80*/  FSEL R183, R30, -INF , !P1 ;  /* 0xff8000001eb77808 */ /* 0x000fe40004800000 */
[----:B------:R-:W-:Y:S02]  /*7f90*/  PLOP3.LUT P0, PT, PT, PT, UP0, 0x80, 0x0 ;  /* 0x000000000000781c */ /* 0x000fe40003f0f008 */
[----:B------:R-:W-:Y:S02]  /*7fa0*/  ISETP.GE.AND P2, PT, R2, R231, PT ;  /* 0x000000e70200720c */ /* 0x000fe40003f46270 */
[C---:B------:R-:W-:Y:S02]  /*7fb0*/  ISETP.GE.AND P1, PT, R165.reuse, R238, PT ;  /* 0x000000eea500720c */ /* 0x040fe40003f26270 */
[----:B------:R-:W-:-:S02]  /*7fc0*/  IADD3 R0, R165, 0x38, RZ ;  /* 0x00000038a5007810 */ /* 0x000fc40007ffe0ff */
[----:B------:R-:W-:Y:S02]  /*7fd0*/  IADD3 R165, R165, 0x39, RZ ;  /* 0x00000039a5a57810 */ /* 0x000fe40007ffe0ff */
[----:B------:R-:W-:Y:S02]  /*7fe0*/  FSEL R181, R31, -INF , !P2 ;  /* 0xff8000001fb57808 */ /* 0x000fe40005000000 */
[----:B------:R-:W-:Y:S02]  /*7ff0*/  FSEL R8, R8, -INF , !P1 ;  /* 0xff80000008087808 */ /* 0x000fe40004800000 */
[-C--:B------:R-:W-:Y:S02]  /*8000*/  ISETP.GE.AND P2, PT, R0, R238.reuse, PT ;  /* 0x000000ee0000720c */ /* 0x080fe40003f46270 */
[----:B------:R-:W-:Y:S02]  /*8010*/  ISETP.GE.AND P1, PT, R165, R238, PT ;  /* 0x000000eea500720c */ /* 0x000fe40003f26270 */
[----:B------:R-:W-:-:S02]  /*8020*/  FSEL R186, R24, -INF , !P2 ;  /* 0xff80000018ba7808 */ /* 0x000fc40005000000 */
[----:B------:R-:W-:Y:S02]  /*8030*/  FSEL R184, R25, -INF , !P1 ;  /* 0xff80000019b87808 */ /* 0x000fe40004800000 */
[-C--:B------:R-:W-:Y:S02]  /*8040*/  ISETP.GE.AND P2, PT, R0, R231.reuse, PT ;  /* 0x000000e70000720c */ /* 0x080fe40003f46270 */
[----:B------:R-:W-:Y:S02]  /*8050*/  ISETP.GE.AND P1, PT, R165, R231, PT ;  /* 0x000000e7a500720c */ /* 0x000fe40003f26270 */
[----:B------:R-:W-:Y:S02]  /*8060*/  FSEL R180, R26, -INF , !P2 ;  /* 0xff8000001ab47808 */ /* 0x000fe40005000000 */
[----:B------:R-:W-:Y:S01]  /*8070*/  FSEL R179, R27, -INF , !P1 ;  /* 0xff8000001bb37808 */ /* 0x000fe20004800000 */
[----:B------:R-:W-:Y:S05]  /*8080*/  @!P0 BRA `(.L_x_63) ;  /* 0x0000086000008947 */ /* 0x000fea0003800000 */
[----:B------:R-:W-:Y:S01]  /*8090*/  UIADD3 UR14, UR8, -0x3, URZ ;  /* 0xfffffffd080e7890 */ /* 0x000fe2000fffe03f */
[----:B------:R1:W-:Y:S01]  /*80a0*/  @P6 STS.128 [R227+0x8000], RZ ;  /* 0x008000ffe3006388 */ /* 0x0003e20000000c00 */
[----:B------:R-:W-:Y:S01]  /*80b0*/  ULDC.64 UR4, c[0x0][0x198] ;  /* 0x0000660000047ab9 */ /* 0x000fe20000000a00 */
[----:B------:R-:W-:Y:S01]  /*80c0*/  BSSY B0, `(.L_x_64) ;  /* 0x0000081000007945 */ /* 0x000fe20003800000 */
[----:B------:R-:W-:-:S02]  /*80d0*/  USHF.R.S32.HI UR13, URZ, 0x1f, UR14 ;  /* 0x0000001f3f0d7899 */ /* 0x000fc4000801140e */
        /* <DEDUP_REMOVED lines=8> */
[----:B------:R-:W-:-:S04]  /*8160*/  @!P6 LEA R14, P2, R12, c[0x0][0x168], 0x1 ;  /* 0x00005a000c0eea11 */ /* 0x000fc800078408ff */
[----:B------:R-:W-:Y:S02]  /*8170*/  LEA.HI.X R2, R16, R235, R2, 0x6, P1 ;  /* 0x000000eb10027211 */ /* 0x000fe400008f3402 */
[C---:B------:R-:W-:Y:S02]  /*8180*/  @!P5 LEA R18, P1, R12.reuse, c[0x0][0x168], 0x1 ;  /* 0x00005a000c12da11 */ /* 0x040fe400078208ff */
[C-C-:B------:R-:W-:Y:S02]  /*8190*/  @!P6 LEA.HI.X R15, R12.reuse, c[0x0][0x16c], R2.reuse, 0x1, P2 ;  /* 0x00005b000c0fea11 */ /* 0x140fe400010f0c02 */
[C---:B------:R-:W-:Y:S02]  /*81a0*/  @!P4 LEA R16, P2, R12.reuse, c[0x0][0x168], 0x1 ;  /* 0x00005a000c10ca11 */ /* 0x040fe400078408ff */
[C-C-:B------:R-:W-:Y:S01]  /*81b0*/  @!P5 LEA.HI.X R19, R12.reuse, c[0x0][0x16c], R2.reuse, 0x1, P1 ;  /* 0x00005b000c13da11 */ /* 0x140fe200008f0c02 */
[----:B------:R-:W-:Y:S01]  /*81c0*/  @!PT LDS RZ, [RZ] ;  /* 0x00000000fffff984 */ /* 0x000fe20000000800 */
[----:B------:R-:W-:Y:S01]  /*81d0*/  @!PT LDS RZ, [RZ] ;  /* 0x00000000fffff984 */ /* 0x000fe20000000800 */
[----:B------:R-:W-:Y:S01]  /*81e0*/  @!PT LDS RZ, [RZ] ;  /* 0x00000000fffff984 */ /* 0x000fe20000000800 */
[----:B------:R2:W-:Y:S01]  /*81f0*/  @!P6 LDGSTS.E.BYPASS.LTC128B.128 [R227+0x8000], [R14.64] ;  /* 0x080000000ee3efae */ /* 0x0005e2000b901d50 */
[----:B------:R-:W-:-:S02]  /*8200*/  @!P4 LEA.HI.X R17, R12, c[0x0][0x16c], R2, 0x1, P2 ;  /* 0x00005b000c11ca11 */ /* 0x000fc400010f0c02 */
[C---:B------:R-:W-:Y:S01]  /*8210*/  IADD3 R0, P2, R12.reuse, UR11, RZ ;  /* 0x0000000b0c007c10 */ /* 0x040fe2000ff5e0ff */
        /* <DEDUP_REMOVED lines=11> */
[----:B--2---:R-:W-:-:S04]  /*82d0*/  @!P3 LEA R14, P1, R12, c[0x0][0x168], 0x1 ;  /* 0x00005a000c0eba11 */ /* 0x004fc800078208ff */
[----:B------:R-:W-:Y:S02]  /*82e0*/  @!P3 LEA.HI.X R15, R12, c[0x0][0x16c], R2, 0x1, P1 ;  /* 0x00005b000c0fba11 */ /* 0x000fe400008f0c02 */
[----:B------:R-:W-:Y:S02]  /*82f0*/  @!P6 LEA R12, P1, R0, c[0x0][0x168], 0x1 ;  /* 0x00005a00000cea11 */ /* 0x000fe400078208ff */
[----:B------:R-:W-:Y:S01]  /*8300*/  IADD3.X R2, R2, UR19, RZ, P2, !PT ;  /* 0x0000001302027c10 */ /* 0x000fe200097fe4ff */
[----:B------:R-:W-:Y:S01]  /*8310*/  @!PT LDS RZ, [RZ] ;  /* 0x00000000fffff984 */ /* 0x000fe20000000800 */
[----:B------:R-:W-:Y:S01]  /*8320*/  @!PT LDS RZ, [RZ] ;  /* 0x00000000fffff984 */ /* 0x000fe20000000800 */
[----:B------:R-:W-:Y:S01]  /*8330*/  @!PT LDS RZ, [RZ] ;  /* 0x00000000fffff984 */ /* 0x000fe20000000800 */
[----:B------:R2:W-:Y:S01]  /*8340*/  @!P3 LDGSTS.E.BYPASS.LTC128B.128 [R227+0xe000], [R14.64+0x180] ;  /* 0x0e0001800ee3bfae */ /* 0x0005e2000b901d50 */
[C---:B---3--:R-:W-:Y:S02]  /*8350*/  @!P5 LEA R18, P2, R0.reuse, c[0x0][0x168], 0x1 ;  /* 0x00005a000012da11 */ /* 0x048fe400078408ff */
[C-C-:B------:R-:W-:Y:S01]  /*8360*/  @!P6 LEA.HI.X R13, R0.reuse, c[0x0][0x16c], R2.reuse, 0x1, P1 ;  /* 0x00005b00000dea11 */ /* 0x140fe200008f0c02 */
[----:B------:R1:W-:Y:S01]  /*8370*/  @P6 STS.128 [R227+0x8800], RZ ;  /* 0x008800ffe3006388 */ /* 0x0003e20000000c00 */
[----:B------:R-:W-:-:S02]  /*8380*/  @!P5 LEA.HI.X R19, R0, c[0x0][0x16c], R2, 0x1, P2 ;  /* 0x00005b000013da11 */ /* 0x000fc400010f0c02 */
[C---:B----4-:R-:W-:Y:S01]  /*8390*/  @!P4 LEA R16, P1, R0.reuse, c[0x0][0x168], 0x1 ;  /* 0x00005a000010ca11 */ /* 0x050fe200078208ff */
[----:B------:R-:W-:Y:S01]  /*83a0*/  @!PT LDS RZ, [RZ] ;  /* 0x00000000fffff984 */ /* 0x000fe20000000800 */
[----:B------:R-:W-:Y:S01]  /*83b0*/  @!PT LDS RZ, [RZ] ;  /* 0x00000000fffff984 */ /* 0x000fe20000000800 */
[----:B------:R-:W-:Y:S01]  /*83c0*/  @!PT LDS RZ, [RZ] ;  /* 0x00000000fffff984 */ /* 0x000fe20000000800 */
[----:B------:R3:W-:Y:S03]  /*83d0*/  @!P6 LDGSTS.E.BYPASS.LTC128B.128 [R227+0x8800], [R12.64] ;  /* 0x088000000ce3efae */ /* 0x0007e6000b901d50 */
[C---:B------:R-:W-:Y:S01]  /*83e0*/  @!P4 LEA.HI.X R17, R0.reuse, c[0x0][0x16c], R2, 0x1, P1 ;  /* 0x00005b000011ca11 */ /* 0x040fe200008f0c02 */
        /* <DEDUP_REMOVED lines=10> */
[----:B--2---:R-:W-:-:S03]  /*8490*/  @!P3 LEA R14, P2, R0, c[0x0][0x168], 0x1 ;  /* 0x00005a00000eba11 */ /* 0x004fc600078408ff */
[----:B------:R1:W-:Y:S01]  /*84a0*/  @P3 STS.128 [R227+0xe800], RZ ;  /* 0x00e800ffe3003388 */ /* 0x0003e20000000c00 */
[C---:B------:R-:W-:Y:S02]  /*84b0*/  @!P3 LEA.HI.X R15, R0.reuse, c[0x0][0x16c], R2, 0x1, P2 ;  /* 0x00005b00000fba11 */ /* 0x040fe400010f0c02 */
[----:B---3--:R-:W-:-:S03]  /*84c0*/  IADD3 R12, P1, R0, UR11, RZ ;  /* 0x0000000b000c7c10 */ /* 0x008fc6000ff3e0ff */
[----:B------:R-:W-:Y:S01]  /*84d0*/  @!PT LDS RZ, [RZ] ;  /* 0x00000000fffff984 */ /* 0x000fe20000000800 */
[----:B------:R-:W-:Y:S01]  /*84e0*/  @!PT LDS RZ, [RZ] ;  /* 0x00000000fffff984 */ /* 0x000fe20000000800 */
[----:B------:R-:W-:Y:S01]  /*84f0*/  @!PT LDS RZ, [RZ] ;  /* 0x00000000fffff984 */ /* 0x000fe20000000800 */
[----:B------:R2:W-:Y:S01]  /*8500*/  @!P3 LDGSTS.E.BYPASS.LTC128B.128 [R227+0xe800], [R14.64+0x180] ;  /* 0x0e8001800ee3bfae */ /* 0x0005e2000b901d50 */
[----:B------:R-:W-:-:S03]  /*8510*/  @!P6 LEA R20, P2, R12, c[0x0][0x168], 0x1 ;  /* 0x00005a000c14ea11 */ /* 0x000fc600078408ff */
[----:B------:R1:W-:Y:S01]  /*8520*/  @P6 STS.128 [R227+0x9000], RZ ;  /* 0x009000ffe3006388 */ /* 0x0003e20000000c00 */
        /* <DEDUP_REMOVED lines=15> */
[----:B------:R4:W-:Y:S04]  /*8620*/  @!P5 LDGSTS.E.BYPASS.LTC128B.128 [R227+0xb000], [R18.64+0x80] ;  /* 0x0b00008012e3dfae */ /* 0x0009e8000b901d50 */
[----:B------:R1:W-:Y:S01]  /*8630*/  @P4 STS.128 [R227+0xd000], RZ ;  /* 0x00d000ffe3004388 */ /* 0x0003e20000000c00 */
[----:B--2---:R-:W-:-:S03]  /*8640*/  @!P3 LEA R14, P1, R12, c[0x0][0x168], 0x1 ;  /* 0x00005a000c0eba11 */ /* 0x004fc600078208ff */
[----:B------:R-:W-:Y:S01]  /*8650*/  @!PT LDS RZ, [RZ] ;  /* 0x00000000fffff984 */ /* 0x000fe20000000800 */
[----:B------:R-:W-:Y:S01]  /*8660*/  @!PT LDS RZ, [RZ] ;  /* 0x00000000fffff984 */ /* 0x000fe20000000800 */
[----:B------:R-:W-:Y:S01]  /*8670*/  @!PT LDS RZ, [RZ] ;  /* 0x00000000fffff984 */ /* 0x000fe20000000800 */
[----:B------:R1:W-:Y:S01]  /*8680*/  @!P4 LDGSTS.E.BYPASS.LTC128B.128 [R227+0xd000], [R16.64+0x100] ;  /* 0x0d00010010e3cfae */ /* 0x0003e2000b901d50 */
[----:B------:R-:W-:Y:S02]  /*8690*/  @!P3 LEA.HI.X R15, R12, c[0x0][0x16c], R2, 0x1, P1 ;  /* 0x00005b000c0fba11 */ /* 0x000fe400008f0c02 */
[----:B------:R-:W-:Y:S01]  /*86a0*/  @!P6 LEA R12, P1, R0, c[0x0][0x168], 0x1 ;  /* 0x00005a00000cea11 */ /* 0x000fe200078208ff */
[----:B------:R1:W-:Y:S01]  /*86b0*/  @P3 STS.128 [R227+0xf000], RZ ;  /* 0x00f000ffe3003388 */ /* 0x0003e20000000c00 */
[----:B------:R-:W-:-:S03]  /*86c0*/  IADD3.X R2, R2, UR19, RZ, P2, !PT ;  /* 0x0000001302027c10 */ /* 0x000fc600097fe4ff */
[----:B------:R-:W-:Y:S01]  /*86d0*/  @!PT LDS RZ, [RZ] ;  /* 0x00000000fffff984 */ /* 0x000fe20000000800 */
[----:B------:R-:W-:Y:S01]  /*86e0*/  @!PT LDS RZ, [RZ] ;  /* 0x00000000fffff984 */ /* 0x000fe20000000800 */
[----:B------:R-:W-:Y:S01]  /*86f0*/  @!PT LDS RZ, [RZ] ;  /* 0x00000000fffff984 */ /* 0x000fe20000000800 */
[----:B------:R1:W-:Y:S01]  /*8700*/  @!P3 LDGSTS.E.BYPASS.LTC128B.128 [R227+0xf000], [R14.64+0x180] ;  /* 0x0f0001800ee3bfae */ /* 0x0003e2000b901d50 */
[C-C-:B------:R-:W-:Y:S02]  /*8710*/  @!P6 LEA.HI.X R13, R0.reuse, c[0x0][0x16c], R2.reuse, 0x1, P1 ;  /* 0x00005b00000dea11 */ /* 0x140fe400008f0c02 */
[C---:B---3--:R-:W-:Y:S01]  /*8720*/  @!P5 LEA R20, P2, R0.reuse, c[0x0][0x168], 0x1 ;  /* 0x00005a000014da11 */ /* 0x048fe200078408ff */
[----:B------:R1:W-:Y:S03]  /*8730*/  @P6 STS.128 [R227+0x9800], RZ ;  /* 0x009800ffe3006388 */ /* 0x0003e60000000c00 */
[C---:B------:R-:W-:Y:S01]  /*8740*/  @!P5 LEA.HI.X R21, R0.reuse, c[0x0][0x16c], R2, 0x1, P2 ;  /* 0x00005b000015da11 */ /* 0x040fe200010f0c02 */
        /* <DEDUP_REMOVED lines=24> */
.L_x_65:
[----:B------:R-:W-:Y:S05]  /*88d0*/  BSYNC B0 ;  /* 0x0000000000007941 */ /* 0x000fea0003800000 */
.L_x_64:
[----:B------:R-:W0:Y:S02]  /*88e0*/  LDGDEPBAR ;  /* 0x00000000000079af */ /* 0x000e240000000000 */
.L_x_63:
[----:B------:R-:W-:Y:S01]  /*88f0*/  FMNMX.FTZ R2, R164, R8, !PT ;  /* 0x00000008a4027209 */ /* 0x000fe20007810000 */
[----:B-1----:R-:W-:Y:S01]  /*8900*/  LDSM.16.MT88.4 R16, [R220+0x10000] ;  /* 0x01000000dc10783b */ /* 0x002fe20000004200 */
[----:B------:R-:W-:Y:S01]  /*8910*/  FMNMX.FTZ R0, R3, R10, !PT ;  /* 0x0000000a03007209 */ /* 0x000fe20007810000 */
[----:B------:R-:W-:Y:S01]  /*8920*/  @UP0 UIADD3 UR8, UR8, -0x3, URZ ;  /* 0xfffffffd08080890 */ /* 0x000fe2000fffe03f */
[----:B------:R-:W-:Y:S01]  /*8930*/  FMNMX.FTZ R2, R9, R2, !PT ;  /* 0x0000000209027209 */ /* 0x000fe20007810000 */
[----:B------:R-:W-:Y:S01]  /*8940*/  LDSM.16.MT88.4 R20, [R220+0x12800] ;  /* 0x01280000dc14783b */ /* 0x000fe20000004200 */
[----:B------:R-:W-:Y:S02]  /*8950*/  FMNMX.FTZ R0, R11, R0, !PT ;  /* 0x000000000b007209 */ /* 0x000fe40007810000 */
[----:B------:R-:W-:Y:S01]  /*8960*/  FMNMX.FTZ R2, R4, R2, !PT ;  /* 0x0000000204027209 */ /* 0x000fe20007810000 */
[----:B------:R-:W-:Y:S01]  /*8970*/  LDSM.16.MT88.4 R28, [R217+0x10800] ;  /* 0x01080000d91c783b */ /* 0x000fe20000004200 */
[----:B------:R-:W-:-:S02]  /*8980*/  FMNMX.FTZ R0, R6, R0, !PT ;  /* 0x0000000006007209 */ /* 0x000fc40007810000 */
[----:B------:R-:W-:Y:S01]  /*8990*/  FMNMX.FTZ R2, R5, R2, !PT ;  /* 0x0000000205027209 */ /* 0x000fe20007810000 */
[----:B------:R-:W-:Y:S01]  /*89a0*/  LDSM.16.MT88.4 R24, [R216+0x10800] ;  /* 0x01080000d818783b */ /* 0x000fe20000004200 */
[----:B------:R-:W-:Y:S02]  /*89b0*/  FMNMX.FTZ R0, R7, R0, !PT ;  /* 0x0000000007007209 */ /* 0x000fe40007810000 */
[----:B------:R-:W-:Y:S01]  /*89c0*/  FMNMX.FTZ R2, R189, R2, !PT ;  /* 0x00000002bd027209 */ /* 0x000fe20007810000 */
[----:B------:R-:W-:Y:S01]  /*89d0*/  LDSM.16.MT88.4 R32, [R216+0x16800] ;  /* 0x01680000d820783b */ /* 0x000fe20000004200 */
        /* <DEDUP_REMOVED lines=22> */
[----:B------:R-:W-:-:S03]  /*8b40*/  FMNMX.FTZ R0, R179, R0, !PT ;  /* 0x00000000b3007209 */ /* 0x000fc60007810000 */
[----:B------:R-:W1:Y:S04]  /*8b50*/  SHFL.BFLY PT, R13, R2, 0x2, 0x1f ;  /* 0x0c401f00020d7f89 */ /* 0x000e6800000e0000 */
[----:B------:R-:W2:Y:S01]  /*8b60*/  SHFL.BFLY PT, R12, R0, 0x2, 0x1f ;  /* 0x0c401f00000c7f89 */ /* 0x000ea200000e0000 */
[----:B-1----:R-:W-:Y:S02]  /*8b70*/  FMNMX.FTZ R13, R2, R13, !PT ;  /* 0x0000000d020d7209 */ /* 0x002fe40007810000 */
[----:B--2---:R-:W-:-:S03]  /*8b80*/  FMNMX.FTZ R12, R0, R12, !PT ;  /* 0x0000000c000c7209 */ /* 0x004fc60007810000 */
[----:B------:R-:W1:Y:S04]  /*8b90*/  SHFL.BFLY PT, R2, R13, 0x1, 0x1f ;  /* 0x0c201f000d027f89 */ /* 0x000e6800000e0000 */
[----:B------:R-:W2:Y:S01]  /*8ba0*/  SHFL.BFLY PT, R0, R12, 0x1, 0x1f ;  /* 0x0c201f000c007f89 */ /* 0x000ea200000e0000 */
[----:B-1----:R-:W-:-:S04]  /*8bb0*/  FMNMX.FTZ R2, R13, R2, !PT ;  /* 0x000000020d027209 */ /* 0x002fc80007810000 */
[C---:B------:R-:W-:Y:S01]  /*8bc0*/  FSETP.NEU.FTZ.AND P2, PT, R2.reuse, -INF , PT ;  /* 0xff8000000200780b */ /* 0x040fe20003f5d000 */
[----:B------:R-:W-:Y:S01]  /*8bd0*/  FMUL.FTZ R185, R2, c[0x0][0x23c] ;  /* 0x00008f0002b97a20 */ /* 0x000fe20000410000 */
[----:B--2---:R-:W-:Y:S02]  /*8be0*/  FMNMX.FTZ R0, R12, R0, !PT ;  /* 0x000000000c007209 */ /* 0x004fe40007810000 */
[----:B------:R-:W1:Y:S02]  /*8bf0*/  LDSM.16.MT88.4 R12, [R218+0x10000] ;  /* 0x01000000da0c783b */ /* 0x000e640000004200 */
[----:B------:R-:W-:Y:S01]  /*8c00*/  FSEL R185, R185, RZ, P2 ;  /* 0x000000ffb9b97208 */ /* 0x000fe20001000000 */
[C---:B------:R-:W-:Y:S01]  /*8c10*/  FMUL.FTZ R182, R0.reuse, c[0x0][0x23c] ;  /* 0x00008f0000b67a20 */ /* 0x040fe20000410000 */
[----:B------:R-:W-:-:S03]  /*8c20*/  FSETP.NEU.FTZ.AND P1, PT, R0, -INF , PT ;  /* 0xff8000000000780b */ /* 0x000fc60003f3d000 */
[--C-:B------:R-:W-:Y:S01]  /*8c30*/  FFMA.FTZ R174, R5, c[0x0][0x23c], -R185.reuse ;  /* 0x00008f0005ae7a23 */ /* 0x100fe200000108b9 */
[----:B------:R-:W-:Y:S01]  /*8c40*/  FSEL R5, R0, RZ, P1 ;  /* 0x000000ff00057208 */ /* 0x000fe20000800000 */
[--C-:B------:R-:W-:Y:S01]  /*8c50*/  FFMA.FTZ R175, R4, c[0x0][0x23c], -R185.reuse ;  /* 0x00008f0004af7a23 */ /* 0x100fe200000108b9 */
[----:B------:R-:W-:Y:S01]  /*8c60*/  FSEL R4, R2, RZ, P2 ;  /* 0x000000ff02047208 */ /* 0x000fe20001000000 */
[----:B------:R-:W-:Y:S01]  /*8c70*/  FFMA.FTZ R177, R8, c[0x0][0x23c], -R185 ;  /* 0x00008f0008b17a23 */ /* 0x000fe200000108b9 */
[----:B------:R-:W-:Y:S01]  /*8c80*/  FSEL R182, R182, RZ, P1 ;  /* 0x000000ffb6b67208 */ /* 0x000fe20000800000 */
[----:B------:R-:W-:Y:S01]  /*8c90*/  FADD.FTZ R5, R3, -R5 ;  /* 0x8000000503057221 */ /* 0x000fe20000010000 */
[----:B------:R-:W-:Y:S01]  /*8ca0*/  MUFU.EX2 R174, R174 ;  /* 0x000000ae00ae7308 */ /* 0x000fe20000000800 */
[----:B------:R-:W-:Y:S02]  /*8cb0*/  FADD.FTZ R4, R164, -R4 ;  /* 0x80000004a4047221 */ /* 0x000fe40000010000 */
[----:B------:R-:W-:-:S02]  /*8cc0*/  FFMA.FTZ R176, R9, c[0x0][0x23c], -R185 ;  /* 0x00008f0009b07a23 */ /* 0x000fc400000108b9 */
[--C-:B------:R-:W-:Y:S02]  /*8cd0*/  FFMA.FTZ R173, R10, c[0x0][0x23c], -R182.reuse ;  /* 0x00008f000aad7a23 */ /* 0x100fe400000108b6 */
[--C-:B------:R-:W-:Y:S01]  /*8ce0*/  FFMA.FTZ R172, R11, c[0x0][0x23c], -R182.reuse ;  /* 0x00008f000bac7a23 */ /* 0x100fe200000108b6 */
[----:B------:R-:W-:Y:S01]  /*8cf0*/  MUFU.EX2 R177, R177 ;  /* 0x000000b100b17308 */ /* 0x000fe20000000800 */
[--C-:B------:R-:W-:Y:S01]  /*8d00*/  FFMA.FTZ R165, R6, c[0x0][0x23c], -R182.reuse ;  /* 0x00008f0006a57a23 */ /* 0x100fe200000108b6 */
[----:B------:R-:W2:Y:S01]  /*8d10*/  LDSM.16.MT88.4 R8, [R217+0x10000] ;  /* 0x01000000d908783b */ /* 0x000ea20000004200 */
[----:B------:R-:W-:Y:S02]  /*8d20*/  FFMA.FTZ R164, R7, c[0x0][0x23c], -R182 ;  /* 0x00008f0007a47a23 */ /* 0x000fe400000108b6 */
[----:B------:R-:W-:Y:S02]  /*8d30*/  FMUL.FTZ R3, R5, c[0x0][0x23c] ;  /* 0x00008f0005037a20 */ /* 0x000fe40000410000 */
[----:B------:R-:W-:Y:S01]  /*8d40*/  FMUL.FTZ R4, R4, c[0x0][0x23c] ;  /* 0x00008f0004047a20 */ /* 0x000fe20000410000 */
[----:B------:R-:W-:Y:S01]  /*8d50*/  MUFU.EX2 R176, R176 ;  /* 0x000000b000b07308 */ /* 0x000fe20000000800 */
[----:B------:R-:W-:-:S02]  /*8d60*/  FFMA.FTZ R189, R189, c[0x0][0x23c], -R185 ;  /* 0x00008f00bdbd7a23 */ /* 0x000fc400000108b9 */
[--C-:B------:R-:W-:Y:S02]  /*8d70*/  FFMA.FTZ R190, R190, c[0x0][0x23c], -R185.reuse ;  /* 0x00008f00bebe7a23 */ /* 0x100fe400000108b9 */
[--C-:B------:R-:W-:Y:S02]  /*8d80*/  FFMA.FTZ R191, R191, c[0x0][0x23c], -R185.reuse ;  /* 0x00008f00bfbf7a23 */ /* 0x100fe400000108b9 */
[----:B------:R-:W-:Y:S01]  /*8d90*/  FFMA.FTZ R192, R192, c[0x0][0x23c], -R185 ;  /* 0x00008f00c0c07a23 */ /* 0x000fe200000108b9 */
[----:B------:R-:W3:Y:S01]  /*8da0*/  MUFU.EX2 R175, R175 ;  /* 0x000000af00af7308 */ /* 0x000ee20000000800 */
[--C-:B------:R-:W-:Y:S02]  /*8db0*/  FFMA.FTZ R194, R194, c[0x0][0x23c], -R182.reuse ;  /* 0x00008f00c2c27a23 */ /* 0x100fe400000108b6 */
[--C-:B------:R-:W-:Y:S02]  /*8dc0*/  FFMA.FTZ R193, R193, c[0x0][0x23c], -R182.reuse ;  /* 0x00008f00c1c17a23 */ /* 0x100fe400000108b6 */
[----:B------:R-:W-:-:S02]  /*8dd0*/  FFMA.FTZ R195, R195, c[0x0][0x23c], -R182 ;  /* 0x00008f00c3c37a23 */ /* 0x000fc400000108b6 */
[--C-:B------:R-:W-:Y:S01]  /*8de0*/  FFMA.FTZ R196, R196, c[0x0][0x23c], -R182.reuse ;  /* 0x00008f00c4c47a23 */ /* 0x100fe200000108b6 */
[----:B------:R-:W-:Y:S01]  /*8df0*/  MUFU.EX2 R173, R173 ;  /* 0x000000ad00ad7308 */ /* 0x000fe20000000800 */
[--C-:B------:R-:W-:Y:S02]  /*8e00*/  FFMA.FTZ R231, R239, c[0x0][0x23c], -R185.reuse ;  /* 0x00008f00efe77a23 */ /* 0x100fe400000108b9 */
[--C-:B------:R-:W-:Y:S02]  /*8e10*/  FFMA.FTZ R238, R169, c[0x0][0x23c], -R185.reuse ;  /* 0x00008f00a9ee7a23 */ /* 0x100fe400000108b9 */
[--C-:B------:R-:W-:Y:S02]  /*8e20*/  FFMA.FTZ R239, R168, c[0x0][0x23c], -R185.reuse ;  /* 0x00008f00a8ef7a23 */ /* 0x100fe400000108b9 */
[----:B------:R-:W-:Y:S01]  /*8e30*/  FFMA.FTZ R240, R171, c[0x0][0x23c], -R185 ;  /* 0x00008f00abf07a23 */ /* 0x000fe200000108b9 */
[----:B------:R-:W4:Y:S01]  /*8e40*/  MUFU.EX2 R172, R172 ;  /* 0x000000ac00ac7308 */ /* 0x000f220000000800 */
[----:B---3--:R-:W-:Y:S01]  /*8e50*/  F2FP.PACK_AB R6, R174, R175 ;  /* 0x000000afae06723e */ /* 0x008fe200000000ff */
[----:B------:R-:W-:-:S02]  /*8e60*/  FFMA.FTZ R243, R170, c[0x0][0x23c], -R182 ;  /* 0x00008f00aaf37a23 */ /* 0x000fc400000108b6 */
[--C-:B------:R-:W-:Y:S01]  /*8e70*/  FFMA.FTZ R198, R198, c[0x0][0x23c], -R182.reuse ;  /* 0x00008f00c6c67a23 */ /* 0x100fe200000108b6 */
[----:B------:R-:W-:Y:S01]  /*8e80*/  LDSM.16.MT88.4 R168, [R220+0x11000] ;  /* 0x01100000dca8783b */ /* 0x000fe20000004200 */
[--C-:B------:R-:W-:Y:S02]  /*8e90*/  FFMA.FTZ R197, R197, c[0x0][0x23c], -R182.reuse ;  /* 0x00008f00c5c57a23 */ /* 0x100fe400000108b6 */
[----:B------:R-:W-:Y:S01]  /*8ea0*/  MUFU.EX2 R165, R165 ;  /* 0x000000a500a57308 */ /* 0x000fe20000000800 */
[--C-:B------:R-:W-:Y:S02]  /*8eb0*/  FFMA.FTZ R199, R199, c[0x0][0x23c], -R182.reuse ;  /* 0x00008f00c7c77a23 */ /* 0x100fe400000108b6 */
[--C-:B------:R-:W-:Y:S02]  /*8ec0*/  FFMA.FTZ R183, R183, c[0x0][0x23c], -R182.reuse ;  /* 0x00008f00b7b77a23 */ /* 0x100fe400000108b6 */
[--C-:B------:R-:W-:Y:S02]  /*8ed0*/  FFMA.FTZ R181, R181, c[0x0][0x23c], -R182.reuse ;  /* 0x00008f00b5b57a23 */ /* 0x100fe400000108b6 */
[--C-:B------:R-:W-:Y:S01]  /*8ee0*/  FFMA.FTZ R180, R180, c[0x0][0x23c], -R182.reuse ;  /* 0x00008f00b4b47a23 */ /* 0x100fe200000108b6 */
[----:B------:R-:W3:Y:S01]  /*8ef0*/  MUFU.EX2 R164, R164 ;  /* 0x000000a400a47308 */ /* 0x000ee20000000800 */
[----:B----4-:R-:W-:Y:S01]  /*8f00*/  F2FP.PACK_AB R5, R172, R173 ;  /* 0x000000adac05723e */ /* 0x010fe200000000ff */
[----:B------:R-:W-:-:S06]  /*8f10*/  FFMA.FTZ R179, R179, c[0x0][0x23c], -R182 ;  /* 0x00008f00b3b37a23 */ /* 0x000fcc00000108b6 */
[----:B------:R4:W5:Y:S08]  /*8f20*/  MUFU.EX2 R178, R4 ;  /* 0x0000000400b27308 */ /* 0x0009700000000800 */
[----:B------:R-:W1:Y:S01]  /*8f30*/  MUFU.EX2 R3, R3 ;  /* 0x0000000300037308 */ /* 0x000e620000000800 */
[----:B---3--:R-:W-:Y:S02]  /*8f40*/  F2FP.PACK_AB R7, R164, R165 ;  /* 0x000000a5a407723e */ /* 0x008fe400000000ff */
[----:B----4-:R-:W-:Y:S01]  /*8f50*/  F2FP.PACK_AB R4, R176, R177 ;  /* 0x000000b1b004723e */ /* 0x010fe200000000ff */
[----:B-----5:R-:W-:-:S04]  /*8f60*/  FMUL.FTZ R160, R160, R178 ;  /* 0x000000b2a0a07220 */ /* 0x020fc80000410000 */
[----:B------:R-:W3:Y:S01]  /*8f70*/  MUFU.EX2 R189, R189 ;  /* 0x000000bd00bd7308 */ /* 0x000ee20000000800 */
[-C--:B------:R-:W-:Y:S02]  /*8f80*/  FMUL.FTZ R161, R161, R178.reuse ;  /* 0x000000b2a1a17220 */ /* 0x080fe40000410000 */
[-C--:B------:R-:W-:Y:S02]  /*8f90*/  FMUL.FTZ R156, R156, R178.reuse ;  /* 0x000000b29c9c7220 */ /* 0x080fe40000410000 */
[----:B------:R-:W-:Y:S02]  /*8fa0*/  FMUL.FTZ R157, R157, R178 ;  /* 0x000000b29d9d7220 */ /* 0x000fe40000410000 */
[-C--:B-1----:R-:W-:Y:S01]  /*8fb0*/  FMUL.FTZ R162, R162, R3.reuse ;  /* 0x00000003a2a27220 */ /* 0x082fe20000410000 */
[----:B------:R-:W1:Y:S01]  /*8fc0*/  MUFU.EX2 R190, R190 ;  /* 0x000000be00be7308 */ /* 0x000e620000000800 */
[-C--:B------:R-:W-:Y:S02]  /*8fd0*/  FMUL.FTZ R163, R163, R3.reuse ;  /* 0x00000003a3a37220 */ /* 0x080fe40000410000 */
[----:B------:R-:W-:-:S02]  /*8fe0*/  FMUL.FTZ R158, R158, R3 ;  /* 0x000000039e9e7220 */ /* 0x000fc40000410000 */
[-C--:B------:R-:W-:Y:S02]  /*8ff0*/  FMUL.FTZ R159, R159, R3.reuse ;  /* 0x000000039f9f7220 */ /* 0x080fe40000410000 */
[-C--:B------:R-:W-:Y:S01]  /*9000*/  FMUL.FTZ R36, R36, R178.reuse ;  /* 0x000000b224247220 */ /* 0x080fe20000410000 */
[C---:B------:R-:W-:Y:S01]  /*9010*/  HMMA.16816.F32 R160, R4.reuse, R16, R160 ;  /* 0x0000001004a0723c */ /* 0x040fe200000018a0 */
[-C--:B------:R-:W-:Y:S01]  /*9020*/  FMUL.FTZ R37, R37, R178.reuse ;  /* 0x000000b225257220 */ /* 0x080fe20000410000 */
[----:B------:R-:W-:Y:S01]  /*9030*/  MUFU.EX2 R191, R191 ;  /* 0x000000bf00bf7308 */ /* 0x000fe20000000800 */
[-C--:B------:R-:W-:Y:S02]  /*9040*/  FMUL.FTZ R38, R38, R3.reuse ;  /* 0x0000000326267220 */ /* 0x080fe40000410000 */
[-C--:B------:R-:W-:Y:S02]  /*9050*/  FMUL.FTZ R39, R39, R3.reuse ;  /* 0x0000000327277220 */ /* 0x080fe40000410000 */
[-C--:B------:R-:W-:Y:S01]  /*9060*/  FMUL.FTZ R40, R40, R178.reuse ;  /* 0x000000b228287220 */ /* 0x080fe20000410000 */
[----:B------:R-:W-:Y:S01]  /*9070*/  HMMA.16816.F32 R156, R4, R18, R156 ;  /* 0x00000012049c723c */ /* 0x000fe2000000189c */
[----:B------:R-:W4:Y:S01]  /*9080*/  LDSM.16.MT88.4 R16, [R216+0x10000] ;  /* 0x01000000d810783b */ /* 0x000f220000004200 */
[----:B------:R-:W-:Y:S01]  /*9090*/  FMUL.FTZ R41, R41, R178 ;  /* 0x000000b229297220 */ /* 0x000fe20000410000 */
[----:B------:R-:W-:Y:S01]  /*90a0*/  MUFU.EX2 R192, R192 ;  /* 0x000000c000c07308 */ /* 0x000fe20000000800 */
        /* <DEDUP_REMOVED lines=10> */
[----:B------:R-:W-:Y:S01]  /*9150*/  FMUL.FTZ R49, R49, R178 ;  /* 0x000000b231317220 */ /* 0x000fe20000410000 */
[----:B------:R-:W5:Y:S01]  /*9160*/  LDSM.16.MT88.4 R12, [R220+0x12000] ;  /* 0x01200000dc0c783b */ /* 0x000f620000004200 */
[-C--:B------:R-:W-:Y:S01]  /*9170*/  FMUL.FTZ R50, R50, R3.reuse ;  /* 0x0000000332327220 */ /* 0x080fe20000410000 */
[----:B------:R-:W1:Y:S01]  /*9180*/  MUFU.EX2 R193, R193 ;  /* 0x000000c100c17308 */ /* 0x000e620000000800 */
[----:B------:R-:W-:-:S02]  /*9190*/  FMUL.FTZ R51, R51, R3 ;  /* 0x0000000333337220 */ /* 0x000fc40000410000 */
[-C--:B------:R-:W-:Y:S01]  /*91a0*/  FMUL.FTZ R52, R52, R178.reuse ;  /* 0x000000b234347220 */ /* 0x080fe20000410000 */
[C---:B--2---:R-:W-:Y:S01]  /*91b0*/  HMMA.16816.F32 R44, R4.reuse, R8, R44 ;  /* 0x00000008042c723c */ /* 0x044fe2000000182c */
[-C--:B------:R-:W-:Y:S02]  /*91c0*/  FMUL.FTZ R53, R53, R178.reuse ;  /* 0x000000b235357220 */ /* 0x080fe40000410000 */
[-C--:B------:R-:W-:Y:S01]  /*91d0*/  FMUL.FTZ R54, R54, R3.reuse ;  /* 0x0000000336367220 */ /* 0x080fe20000410000 */
[----:B------:R-:W-:Y:S01]  /*91e0*/  MUFU.EX2 R195, R195 ;  /* 0x000000c300c37308 */ /* 0x000fe20000000800 */
[-C--:B------:R-:W-:Y:S02]  /*91f0*/  FMUL.FTZ R55, R55, R3.reuse ;  /* 0x0000000337377220 */ /* 0x080fe40000410000 */
[-C--:B------:R-:W-:Y:S01]  /*9200*/  FMUL.FTZ R56, R56, R178.reuse ;  /* 0x000000b238387220 */ /* 0x080fe20000410000 */
[----:B------:R-:W-:Y:S01]  /*9210*/  HMMA.16816.F32 R48, R4, R10, R48 ;  /* 0x0000000a0430723c */ /* 0x000fe20000001830 */
[----:B------:R-:W-:Y:S01]  /*9220*/  FMUL.FTZ R57, R57, R178 ;  /* 0x000000b239397220 */ /* 0x000fe20000410000 */
[----:B------:R-:W2:Y:S01]  /*9230*/  LDSM.16.MT88.4 R8, [R218+0x12000] ;  /* 0x01200000da08783b */ /* 0x000ea20000004200 */
[-C--:B------:R-:W-:Y:S01]  /*9240*/  FMUL.FTZ R58, R58, R3.reuse ;  /* 0x000000033a3a7220 */ /* 0x080fe20000410000 */
[----:B------:R-:W1:Y:S01]  /*9250*/  MUFU.EX2 R196, R196 ;  /* 0x000000c400c47308 */ /* 0x000e620000000800 */
[----:B------:R-:W-:-:S02]  /*9260*/  FMUL.FTZ R59, R59, R3 ;  /* 0x000000033b3b7220 */ /* 0x000fc40000410000 */
[-C--:B------:R-:W-:Y:S01]  /*9270*/  FMUL.FTZ R60, R60, R178.reuse ;  /* 0x000000b23c3c7220 */ /* 0x080fe20000410000 */
[C---:B----4-:R-:W-:Y:S01]  /*9280*/  HMMA.16816.F32 R52, R4.reuse, R16, R52 ;  /* 0x000000100434723c */ /* 0x050fe20000001834 */
[-C--:B------:R-:W-:Y:S02]  /*9290*/  FMUL.FTZ R61, R61, R178.reuse ;  /* 0x000000b23d3d7220 */ /* 0x080fe40000410000 */
[-C--:B------:R-:W-:Y:S01]  /*92a0*/  FMUL.FTZ R62, R62, R3.reuse ;  /* 0x000000033e3e7220 */ /* 0x080fe20000410000 */
[----:B------:R-:W4:Y:S01]  /*92b0*/  MUFU.EX2 R231, R231 ;  /* 0x000000e700e77308 */ /* 0x000f220000000800 */
[----:B------:R-:W-:Y:S02]  /*92c0*/  FMUL.FTZ R63, R63, R3 ;  /* 0x000000033f3f7220 */ /* 0x000fe40000410000 */
[-C--:B------:R-:W-:Y:S01]  /*92d0*/  FMUL.FTZ R64, R64, R178.reuse ;  /* 0x000000b240407220 */ /* 0x080fe20000410000 */
[----:B------:R-:W-:Y:S01]  /*92e0*/  HMMA.16816.F32 R56, R4, R18, R56 ;  /* 0x000000120438723c */ /* 0x000fe20000001838 */
[----:B------:R-:W1:Y:S01]  /*92f0*/  LDSM.16.MT88.4 R16, [R217+0x12000] ;  /* 0x01200000d910783b */ /* 0x000e620000004200 */
[----:B------:R-:W-:-:S02]  /*9300*/  FMUL.FTZ R65, R65, R178 ;  /* 0x000000b241417220 */ /* 0x000fc40000410000 */
[-C--:B------:R-:W-:Y:S01]  /*9310*/  FMUL.FTZ R66, R66, R3.reuse ;  /* 0x0000000342427220 */ /* 0x080fe20000410000 */
[----:B------:R-:W1:Y:S01]  /*9320*/  MUFU.EX2 R238, R238 ;  /* 0x000000ee00ee7308 */ /* 0x000e620000000800 */
[-C--:B------:R-:W-:Y:S02]  /*9330*/  FMUL.FTZ R67, R67, R3.reuse ;  /* 0x0000000343437220 */ /* 0x080fe40000410000 */
[-C--:B------:R-:W-:Y:S02]  /*9340*/  FMUL.FTZ R68, R68, R178.reuse ;  /* 0x000000b244447220 */ /* 0x080fe40000410000 */
[----:B------:R-:W-:Y:S01]  /*9350*/  FMUL.FTZ R69, R69, R178 ;  /* 0x000000b245457220 */ /* 0x000fe20000410000 */
[----:B-----5:R-:W-:Y:S01]  /*9360*/  HMMA.16816.F32 R60, R4, R12, R60 ;  /* 0x0000000c043c723c */ /* 0x020fe2000000183c */
[-C--:B------:R-:W-:Y:S01]  /*9370*/  FMUL.FTZ R70, R70, R3.reuse ;  /* 0x0000000346467220 */ /* 0x080fe20000410000 */
[----:B------:R-:W-:Y:S01]  /*9380*/  MUFU.EX2 R239, R239 ;  /* 0x000000ef00ef7308 */ /* 0x000fe20000000800 */
[----:B------:R-:W-:-:S02]  /*9390*/  FMUL.FTZ R71, R71, R3 ;  /* 0x0000000347477220 */ /* 0x000fc40000410000 */
[-C--:B------:R-:W-:Y:S02]  /*93a0*/  FMUL.FTZ R72, R72, R178.reuse ;  /* 0x000000b248487220 */ /* 0x080fe40000410000 */
[-C--:B------:R-:W-:Y:S01]  /*93b0*/  FMUL.FTZ R73, R73, R178.reuse ;  /* 0x000000b249497220 */ /* 0x080fe20000410000 */
[C---:B------:R-:W-:Y:S01]  /*93c0*/  HMMA.16816.F32 R64, R4.reuse, R14, R64 ;  /* 0x0000000e0440723c */ /* 0x040fe20000001840 */
[-C--:B------:R-:W-:Y:S01]  /*93d0*/  FMUL.FTZ R74, R74, R3.reuse ;  /* 0x000000034a4a7220 */ /* 0x080fe20000410000 */
[----:B------:R-:W5:Y:S01]  /*93e0*/  LDSM.16.MT88.4 R12, [R216+0x12000] ;  /* 0x01200000d80c783b */ /* 0x000f620000004200 */
[-C--:B------:R-:W-:Y:S01]  /*93f0*/  FMUL.FTZ R75, R75, R3.reuse ;  /* 0x000000034b4b7220 */ /* 0x080fe20000410000 */
[----:B------:R-:W-:Y:S01]  /*9400*/  MUFU.EX2 R240, R240 ;  /* 0x000000f000f07308 */ /* 0x000fe20000000800 */
[-C--:B------:R-:W-:Y:S02]  /*9410*/  FMUL.FTZ R76, R76, R178.reuse ;  /* 0x000000b24c4c7220 */ /* 0x080fe40000410000 */
[----:B------:R-:W-:Y:S01]  /*9420*/  FMUL.FTZ R77, R77, R178 ;  /* 0x000000b24d4d7220 */ /* 0x000fe20000410000 */
[----:B--2---:R-:W-:Y:S01]  /*9430*/  HMMA.16816.F32 R68, R4, R8, R68 ;  /* 0x000000080444723c */ /* 0x004fe20000001844 */
[----:B------:R-:W-:-:S02]  /*9440*/  FMUL.FTZ R78, R78, R3 ;  /* 0x000000034e4e7220 */ /* 0x000fc40000410000 */
[-C--:B------:R-:W-:Y:S01]  /*9450*/  FMUL.FTZ R79, R79, R3.reuse ;  /* 0x000000034f4f7220 */ /* 0x080fe20000410000 */
[----:B------:R-:W-:Y:S01]  /*9460*/  MUFU.EX2 R243, R243 ;  /* 0x000000f300f37308 */ /* 0x000fe20000000800 */
[-C--:B------:R-:W-:Y:S02]  /*9470*/  FMUL.FTZ R80, R80, R178.reuse ;  /* 0x000000b250507220 */ /* 0x080fe40000410000 */
[-C--:B------:R-:W-:Y:S01]  /*9480*/  FMUL.FTZ R81, R81, R178.reuse ;  /* 0x000000b251517220 */ /* 0x080fe20000410000 */
[----:B------:R-:W-:Y:S01]  /*9490*/  HMMA.16816.F32 R72, R4, R10, R72 ;  /* 0x0000000a0448723c */ /* 0x000fe20000001848 */
[----:B------:R-:W2:Y:S01]  /*94a0*/  LDSM.16.MT88.4 R8, [R220+0x14000] ;  /* 0x01400000dc08783b */ /* 0x000ea20000004200 */
[-C--:B------:R-:W-:Y:S02]  /*94b0*/  FMUL.FTZ R82, R82, R3.reuse ;  /* 0x0000000352527220 */ /* 0x080fe40000410000 */
[----:B------:R-:W-:Y:S01]  /*94c0*/  FMUL.FTZ R83, R83, R3 ;  /* 0x0000000353537220 */ /* 0x000fe20000410000 */
[----:B------:R-:W2:Y:S01]  /*94d0*/  MUFU.EX2 R198, R198 ;  /* 0x000000c600c67308 */ /* 0x000ea20000000800 */
[----:B------:R-:W-:-:S02]  /*94e0*/  FMUL.FTZ R84, R84, R178 ;  /* 0x000000b254547220 */ /* 0x000fc40000410000 */
[C---:B-1----:R-:W-:Y:S01]  /*94f0*/  HMMA.16816.F32 R76, R4.reuse, R16, R76 ;  /* 0x00000010044c723c */ /* 0x042fe2000000184c */
[-C--:B------:R-:W-:Y:S02]  /*9500*/  FMUL.FTZ R85, R85, R178.reuse ;  /* 0x000000b255557220 */ /* 0x080fe40000410000 */
        /* <DEDUP_REMOVED lines=8> */
[-C--:B------:R-:W-:Y:S01]  /*9590*/  FMUL.FTZ R91, R91, R3.reuse ;  /* 0x000000035b5b7220 */ /* 0x080fe20000410000 */
[----:B------:R-:W1:Y:S01]  /*95a0*/  MUFU.EX2 R199, R199 ;  /* 0x000000c700c77308 */ /* 0x000e620000000800 */
[-C--:B------:R-:W-:Y:S02]  /*95b0*/  FMUL.FTZ R92, R92, R178.reuse ;  /* 0x000000b25c5c7220 */ /* 0x080fe40000410000 */
[-C--:B------:R-:W-:Y:S01]  /*95c0*/  FMUL.FTZ R93, R93, R178.reuse ;  /* 0x000000b25d5d7220 */ /* 0x080fe20000410000 */
[----:B-----5:R-:W-:Y:S01]  /*95d0*/  HMMA.16816.F32 R84, R4, R12, R84 ;  /* 0x0000000c0454723c */ /* 0x020fe20000001854 */
[-C--:B------:R-:W-:Y:S02]  /*95e0*/  FMUL.FTZ R94, R94, R3.reuse ;  /* 0x000000035e5e7220 */ /* 0x080fe40000410000 */
[----:B------:R-:W-:Y:S01]  /*95f0*/  FMUL.FTZ R95, R95, R3 ;  /* 0x000000035f5f7220 */ /* 0x000fe20000410000 */
[----:B------:R-:W5:Y:S01]  /*9600*/  MUFU.EX2 R183, R183 ;  /* 0x000000b700b77308 */ /* 0x000f620000000800 */
[----:B------:R-:W-:-:S02]  /*9610*/  FMUL.FTZ R96, R96, R178 ;  /* 0x000000b260607220 */ /* 0x000fc40000410000 */
[-C--:B------:R-:W-:Y:S01]  /*9620*/  FMUL.FTZ R97, R97, R178.reuse ;  /* 0x000000b261617220 */ /* 0x080fe20000410000 */
[C---:B------:R-:W-:Y:S01]  /*9630*/  HMMA.16816.F32 R88, R4.reuse, R14, R88 ;  /* 0x0000000e0458723c */ /* 0x040fe20000001858 */
[-C--:B------:R-:W-:Y:S01]  /*9640*/  FMUL.FTZ R98, R98, R3.reuse ;  /* 0x0000000362627220 */ /* 0x080fe20000410000 */
[----:B------:R-:W3:Y:S01]  /*9650*/  LDSM.16.MT88.4 R12, [R217+0x14000] ;  /* 0x01400000d90c783b */ /* 0x000ee20000004200 */
[-C--:B------:R-:W-:Y:S01]  /*9660*/  FMUL.FTZ R99, R99, R3.reuse ;  /* 0x0000000363637220 */ /* 0x080fe20000410000 */
[----:B------:R-:W1:Y:S01]  /*9670*/  MUFU.EX2 R181, R181 ;  /* 0x000000b500b57308 */ /* 0x000e620000000800 */
[-C--:B------:R-:W-:Y:S02]  /*9680*/  FMUL.FTZ R100, R100, R178.reuse ;  /* 0x000000b264647220 */ /* 0x080fe40000410000 */
[----:B------:R-:W-:Y:S01]  /*9690*/  FMUL.FTZ R101, R101, R178 ;  /* 0x000000b265657220 */ /* 0x000fe20000410000 */
[----:B--2---:R-:W-:Y:S01]  /*96a0*/  HMMA.16816.F32 R92, R4, R8, R92 ;  /* 0x00000008045c723c */ /* 0x004fe2000000185c */
[----:B------:R-:W-:-:S02]  /*96b0*/  FMUL.FTZ R102, R102, R3 ;  /* 0x0000000366667220 */ /* 0x000fc40000410000 */
[-C--:B------:R-:W-:Y:S01]  /*96c0*/  FMUL.FTZ R103, R103, R3.reuse ;  /* 0x0000000367677220 */ /* 0x080fe20000410000 */
[----:B------:R-:W2:Y:S01]  /*96d0*/  MUFU.EX2 R180, R180 ;  /* 0x000000b400b47308 */ /* 0x000ea20000000800 */
[-C--:B------:R-:W-:Y:S02]  /*96e0*/  FMUL.FTZ R104, R104, R178.reuse ;  /* 0x000000b268687220 */ /* 0x080fe40000410000 */
[-C--:B------:R-:W-:Y:S01]  /*96f0*/  FMUL.FTZ R105, R105, R178.reuse ;  /* 0x000000b269697220 */ /* 0x080fe20000410000 */
[----:B------:R-:W-:Y:S01]  /*9700*/  HMMA.16816.F32 R96, R4, R10, R96 ;  /* 0x0000000a0460723c */ /* 0x000fe20000001860 */
[-C--:B------:R-:W-:Y:S01]  /*9710*/  FMUL.FTZ R106, R106, R3.reuse ;  /* 0x000000036a6a7220 */ /* 0x080fe20000410000 */
[----:B------:R-:W2:Y:S01]  /*9720*/  LDSM.16.MT88.4 R8, [R216+0x14000] ;  /* 0x01400000d808783b */ /* 0x000ea20000004200 */
[----:B------:R-:W-:Y:S01]  /*9730*/  FMUL.FTZ R107, R107, R3 ;  /* 0x000000036b6b7220 */ /* 0x000fe20000410000 */
[----:B------:R-:W2:Y:S01]  /*9740*/  MUFU.EX2 R179, R179 ;  /* 0x000000b300b37308 */ /* 0x000ea20000000800 */
[----:B------:R-:W-:-:S02]  /*9750*/  FMUL.FTZ R108, R108, R178 ;  /* 0x000000b26c6c7220 */ /* 0x000fc40000410000 */
[-C--:B------:R-:W-:Y:S01]  /*9760*/  FMUL.FTZ R109, R109, R178.reuse ;  /* 0x000000b26d6d7220 */ /* 0x080fe20000410000 */
[C---:B-1----:R-:W-:Y:S01]  /*9770*/  HMMA.16816.F32 R100, R4.reuse, R16, R100 ;  /* 0x000000100464723c */ /* 0x042fe20000001864 */
[-C--:B------:R-:W-:Y:S02]  /*9780*/  FMUL.FTZ R110, R110, R3.reuse ;  /* 0x000000036e6e7220 */ /* 0x080fe40000410000 */
[-C--:B------:R-:W-:Y:S02]  /*9790*/  FMUL.FTZ R111, R111, R3.reuse ;  /* 0x000000036f6f7220 */ /* 0x080fe40000410000 */
[-C--:B------:R-:W-:Y:S02]  /*97a0*/  FMUL.FTZ R112, R112, R178.reuse ;  /* 0x000000b270707220 */ /* 0x080fe40000410000 */
[----:B------:R-:W-:Y:S01]  /*97b0*/  FMUL.FTZ R113, R113, R178 ;  /* 0x000000b271717220 */ /* 0x000fe20000410000 */
[----:B------:R-:W-:Y:S01]  /*97c0*/  HMMA.16816.F32 R104, R4, R18, R104 ;  /* 0x000000120468723c */ /* 0x000fe20000001868 */
[----:B------:R-:W1:Y:S01]  /*97d0*/  LDSM.16.MT88.4 R16, [R220+0x16000] ;  /* 0x01600000dc10783b */ /* 0x000e620000004200 */
[----:B------:R-:W-:-:S02]  /*97e0*/  FMUL.FTZ R114, R114, R3 ;  /* 0x0000000372727220 */ /* 0x000fc40000410000 */
[-C--:B------:R-:W-:Y:S02]  /*97f0*/  FMUL.FTZ R115, R115, R3.reuse ;  /* 0x0000000373737220 */ /* 0x080fe40000410000 */
[-C--:B------:R-:W-:Y:S02]  /*9800*/  FMUL.FTZ R116, R116, R178.reuse ;  /* 0x000000b274747220 */ /* 0x080fe40000410000 */
[-C--:B------:R-:W-:Y:S02]  /*9810*/  FMUL.FTZ R117, R117, R178.reuse ;  /* 0x000000b275757220 */ /* 0x080fe40000410000 */
[-C--:B------:R-:W-:Y:S01]  /*9820*/  FMUL.FTZ R118, R118, R3.reuse ;  /* 0x0000000376767220 */ /* 0x080fe20000410000 */
[----:B---3--:R-:W-:Y:S01]  /*9830*/  HMMA.16816.F32 R108, R4, R12, R108 ;  /* 0x0000000c046c723c */ /* 0x008fe2000000186c */
[----:B------:R-:W-:Y:S02]  /*9840*/  FMUL.FTZ R119, R119, R3 ;  /* 0x0000000377777220 */ /* 0x000fe40000410000 */
[----:B------:R-:W-:-:S02]  /*9850*/  FMUL.FTZ R120, R120, R178 ;  /* 0x000000b278787220 */ /* 0x000fc40000410000 */
[-C--:B------:R-:W-:Y:S02]  /*9860*/  FMUL.FTZ R121, R121, R178.reuse ;  /* 0x000000b279797220 */ /* 0x080fe40000410000 */
[-C--:B------:R-:W-:Y:S01]  /*9870*/  FMUL.FTZ R122, R122, R3.reuse ;  /* 0x000000037a7a7220 */ /* 0x080fe20000410000 */
[C---:B------:R-:W-:Y:S01]  /*9880*/  HMMA.16816.F32 R112, R4.reuse, R14, R112 ;  /* 0x0000000e0470723c */ /* 0x040fe20000001870 */
[-C--:B------:R-:W-:Y:S01]  /*9890*/  FMUL.FTZ R123, R123, R3.reuse ;  /* 0x000000037b7b7220 */ /* 0x080fe20000410000 */
[----:B------:R-:W3:Y:S01]  /*98a0*/  LDSM.16.MT88.4 R12, [R218+0x16000] ;  /* 0x01600000da0c783b */ /* 0x000ee20000004200 */
[-C--:B------:R-:W-:Y:S02]  /*98b0*/  FMUL.FTZ R124, R124, R178.reuse ;  /* 0x000000b27c7c7220 */ /* 0x080fe40000410000 */
[----:B------:R-:W-:Y:S02]  /*98c0*/  FMUL.FTZ R125, R125, R178 ;  /* 0x000000b27d7d7220 */ /* 0x000fe40000410000 */
[-C--:B------:R-:W-:Y:S01]  /*98d0*/  FMUL.FTZ R126, R126, R3.reuse ;  /* 0x000000037e7e7220 */ /* 0x080fe20000410000 */
[----:B--2---:R-:W-:Y:S01]  /*98e0*/  HMMA.16816.F32 R116, R4, R8, R116 ;  /* 0x000000080474723c */ /* 0x004fe20000001874 */
[----:B------:R-:W-:-:S02]  /*98f0*/  FMUL.FTZ R127, R127, R3 ;  /* 0x000000037f7f7220 */ /* 0x000fc40000410000 */
[-C--:B------:R-:W-:Y:S02]  /*9900*/  FMUL.FTZ R128, R128, R178.reuse ;  /* 0x000000b280807220 */ /* 0x080fe40000410000 */
[-C--:B------:R-:W-:Y:S02]  /*9910*/  FMUL.FTZ R129, R129, R178.reuse ;  /* 0x000000b281817220 */ /* 0x080fe40000410000 */
[-C--:B------:R-:W-:Y:S01]  /*9920*/  FMUL.FTZ R130, R130, R3.reuse ;  /* 0x0000000382827220 */ /* 0x080fe20000410000 */
[----:B------:R-:W-:Y:S01]  /*9930*/  HMMA.16816.F32 R120, R4, R10, R120 ;  /* 0x0000000a0478723c */ /* 0x000fe20000001878 */
[----:B------:R-:W-:Y:S01]  /*9940*/  FMUL.FTZ R131, R131, R3 ;  /* 0x0000000383837220 */ /* 0x000fe20000410000 */
[----:B------:R-:W2:Y:S01]  /*9950*/  LDSM.16.MT88.4 R8, [R217+0x16000] ;  /* 0x01600000d908783b */ /* 0x000ea20000004200 */
[-C--:B------:R-:W-:Y:S02]  /*9960*/  FMUL.FTZ R132, R132, R178.reuse ;  /* 0x000000b284847220 */ /* 0x080fe40000410000 */
[----:B------:R-:W-:-:S02]  /*9970*/  FMUL.FTZ R133, R133, R178 ;  /* 0x000000b285857220 */ /* 0x000fc40000410000 */
[-C--:B------:R-:W-:Y:S01]  /*9980*/  FMUL.FTZ R134, R134, R3.reuse ;  /* 0x0000000386867220 */ /* 0x080fe20000410000 */
[C---:B-1----:R-:W-:Y:S01]  /*9990*/  HMMA.16816.F32 R124, R4.reuse, R16, R124 ;  /* 0x00000010047c723c */ /* 0x042fe2000000187c */
[-C--:B------:R-:W-:Y:S02]  /*99a0*/  FMUL.FTZ R135, R135, R3.reuse ;  /* 0x0000000387877220 */ /* 0x080fe40000410000 */
[-C--:B------:R-:W-:Y:S02]  /*99b0*/  FMUL.FTZ R152, R152, R178.reuse ;  /* 0x000000b298987220 */ /* 0x080fe40000410000 */
[----:B------:R-:W-:Y:S02]  /*99c0*/  FMUL.FTZ R153, R153, R178 ;  /* 0x000000b299997220 */ /* 0x000fe40000410000 */
[-C--:B------:R-:W-:Y:S01]  /*99d0*/  FMUL.FTZ R154, R154, R3.reuse ;  /* 0x000000039a9a7220 */ /* 0x080fe20000410000 */
[----:B------:R-:W-:Y:S01]  /*99e0*/  HMMA.16816.F32 R128, R4, R18, R128 ;  /* 0x000000120480723c */ /* 0x000fe20000001880 */
[----:B------:R-:W1:Y:S01]  /*99f0*/  LDSM.16.MT88.4 R16, [R216+0x16000] ;  /* 0x01600000d810783b */ /* 0x000e620000004200 */
[----:B------:R-:W-:-:S02]  /*9a00*/  FMUL.FTZ R155, R155, R3 ;  /* 0x000000039b9b7220 */ /* 0x000fc40000410000 */
[-C--:B------:R-:W-:Y:S02]  /*9a10*/  FMUL.FTZ R136, R136, R178.reuse ;  /* 0x000000b288887220 */ /* 0x080fe40000410000 */
[-C--:B------:R-:W-:Y:S02]  /*9a20*/  FMUL.FTZ R137, R137, R178.reuse ;  /* 0x000000b289897220 */ /* 0x080fe40000410000 */
[-C--:B------:R-:W-:Y:S02]  /*9a30*/  FMUL.FTZ R138, R138, R3.reuse ;  /* 0x000000038a8a7220 */ /* 0x080fe40000410000 */
[----:B------:R-:W-:Y:S01]  /*9a40*/  FMUL.FTZ R139, R139, R3 ;  /* 0x000000038b8b7220 */ /* 0x000fe20000410000 */
[----:B---3--:R-:W-:Y:S01]  /*9a50*/  HMMA.16816.F32 R132, R4, R12, R132 ;  /* 0x0000000c0484723c */ /* 0x008fe20000001884 */
[-C--:B------:R-:W-:Y:S02]  /*9a60*/  FMUL.FTZ R140, R140, R178.reuse ;  /* 0x000000b28c8c7220 */ /* 0x080fe40000410000 */
[----:B------:R-:W-:-:S02]  /*9a70*/  FMUL.FTZ R141, R141, R178 ;  /* 0x000000b28d8d7220 */ /* 0x000fc40000410000 */
[-C--:B------:R-:W-:Y:S02]  /*9a80*/  FMUL.FTZ R142, R142, R3.reuse ;  /* 0x000000038e8e7220 */ /* 0x080fe40000410000 */
[-C--:B------:R-:W-:Y:S01]  /*9a90*/  FMUL.FTZ R143, R143, R3.reuse ;  /* 0x000000038f8f7220 */ /* 0x080fe20000410000 */
[C---:B------:R-:W-:Y:S01]  /*9aa0*/  HMMA.16816.F32 R152, R4.reuse, R14, R152 ;  /* 0x0000000e0498723c */ /* 0x040fe20000001898 */
[----:B------:R-:W3:Y:S01]  /*9ab0*/  LDSM.16.MT88.4 R12, [R220+0x10800] ;  /* 0x01080000dc0c783b */ /* 0x000ee20000004200 */
[-C--:B------:R-:W-:Y:S02]  /*9ac0*/  FMUL.FTZ R148, R148, R178.reuse ;  /* 0x000000b294947220 */ /* 0x080fe40000410000 */
[----:B------:R-:W-:Y:S02]  /*9ad0*/  FMUL.FTZ R149, R149, R178 ;  /* 0x000000b295957220 */ /* 0x000fe40000410000 */
[-C--:B------:R-:W-:Y:S02]  /*9ae0*/  FMUL.FTZ R150, R150, R3.reuse ;  /* 0x0000000396967220 */ /* 0x080fe40000410000 */
[----:B--2---:R-:W-:Y:S01]  /*9af0*/  HMMA.16816.F32 R136, R4, R8, R136 ;  /* 0x000000080488723c */ /* 0x004fe20000001888 */
[----:B------:R-:W-:-:S02]  /*9b00*/  FMUL.FTZ R151, R151, R3 ;  /* 0x0000000397977220 */ /* 0x000fc40000410000 */
[-C--:B------:R-:W-:Y:S02]  /*9b10*/  FMUL.FTZ R144, R144, R178.reuse ;  /* 0x000000b290907220 */ /* 0x080fe40000410000 */
[-C--:B------:R-:W-:Y:S02]  /*9b20*/  FMUL.FTZ R145, R145, R178.reuse ;  /* 0x000000b291917220 */ /* 0x080fe40000410000 */
[-C--:B------:R-:W-:Y:S01]  /*9b30*/  FMUL.FTZ R146, R146, R3.reuse ;  /* 0x0000000392927220 */ /* 0x080fe20000410000 */
[----:B------:R-:W-:Y:S01]  /*9b40*/  HMMA.16816.F32 R140, R4, R10, R140 ;  /* 0x0000000a048c723c */ /* 0x000fe2000000188c */
[----:B------:R-:W2:Y:S01]  /*9b50*/  LDSM.16.MT88.4 R8, [R218+0x10800] ;  /* 0x01080000da08783b */ /* 0x000ea20000004200 */
[-C--:B------:R-:W-:Y:S02]  /*9b60*/  FMUL.FTZ R147, R147, R3.reuse ;  /* 0x0000000393937220 */ /* 0x080fe40000410000 */
[----:B------:R-:W-:Y:S02]  /*9b70*/  FFMA.FTZ R177, R242, R178, R177 ;  /* 0x000000b2f2b17223 */ /* 0x000fe400000100b1 */
[----:B------:R-:W-:-:S02]  /*9b80*/  FFMA.FTZ R3, R241, R3, R173 ;  /* 0x00000003f1037223 */ /* 0x000fc400000100ad */
[C---:B-1----:R-:W-:Y:S01]  /*9b90*/  HMMA.16816.F32 R148, R4.reuse, R16, R148 ;  /* 0x000000100494723c */ /* 0x042fe20000001894 */
[----:B------:R-:W-:Y:S02]  /*9ba0*/  FADD.FTZ R176, R176, R177 ;  /* 0x000000b1b0b07221 */ /* 0x000fe40000010000 */
[----:B------:R-:W-:Y:S02]  /*9bb0*/  FADD.FTZ R3, R172, R3 ;  /* 0x00000003ac037221 */ /* 0x000fe40000010000 */
[----:B------:R-:W-:Y:S02]  /*9bc0*/  FADD.FTZ R176, R175, R176 ;  /* 0x000000b0afb07221 */ /* 0x000fe40000010000 */
[----:B------:R-:W-:Y:S01]  /*9bd0*/  FADD.FTZ R165, R165, R3 ;  /* 0x00000003a5a57221 */ /* 0x000fe20000010000 */
[----:B------:R-:W-:Y:S01]  /*9be0*/  HMMA.16816.F32 R144, R4, R18, R144 ;  /* 0x000000120490723c */ /* 0x000fe20000001890 */
[----:B------:R-:W1:Y:S01]  /*9bf0*/  LDSM.16.MT88.4 R16, [R218+0x12800] ;  /* 0x01280000da10783b */ /* 0x000e620000004200 */
[----:B------:R-:W-:Y:S01]  /*9c00*/  FADD.FTZ R174, R174, R176 ;  /* 0x000000b0aeae7221 */ /* 0x000fe20000010000 */
[----:B------:R-:W-:Y:S01]  /*9c10*/  MOV R3, R0 ;  /* 0x0000000000037202 */ /* 0x000fe20000000f00 */
[----:B------:R-:W-:Y:S01]  /*9c20*/  FADD.FTZ R165, R164, R165 ;  /* 0x000000a5a4a57221 */ /* 0x000fe20000010000 */
[----:B------:R-:W-:Y:S01]  /*9c30*/  MOV R164, R2 ;  /* 0x0000000200a47202 */ /* 0x000fe20000000f00 */
[----:B------:R-:W-:Y:S01]  /*9c40*/  FADD.FTZ R174, R189, R174 ;  /* 0x000000aebdae7221 */ /* 0x000fe20000010000 */
[----:B------:R-:W-:-:S02]  /*9c50*/  F2FP.PACK_AB R4, R190, R189 ;  /* 0x000000bdbe04723e */ /* 0x000fc400000000ff */
[C---:B------:R-:W-:Y:S01]  /*9c60*/  F2FP.PACK_AB R5, R193.reuse, R194 ;  /* 0x000000c2c105723e */ /* 0x040fe200000000ff */
[----:B------:R-:W-:Y:S01]  /*9c70*/  FADD.FTZ R194, R194, R165 ;  /* 0x000000a5c2c27221 */ /* 0x000fe20000010000 */
[----:B------:R-:W-:Y:S01]  /*9c80*/  F2FP.PACK_AB R6, R192, R191 ;  /* 0x000000bfc006723e */ /* 0x000fe200000000ff */
[----:B------:R-:W-:Y:S01]  /*9c90*/  FADD.FTZ R190, R190, R174 ;  /* 0x000000aebebe7221 */ /* 0x000fe20000010000 */
[----:B------:R-:W-:Y:S01]  /*9ca0*/  F2FP.PACK_AB R7, R196, R195 ;  /* 0x000000c3c407723e */ /* 0x000fe200000000ff */
[----:B------:R-:W-:Y:S01]  /*9cb0*/  FADD.FTZ R194, R193, R194 ;  /* 0x000000c2c1c27221 */ /* 0x000fe20000010000 */
[----:B------:R-:W-:Y:S01]  /*9cc0*/  @P0 MOV R3, R0 ;  /* 0x0000000000030202 */ /* 0x000fe20000000f00 */
[----:B------:R-:W-:Y:S01]  /*9cd0*/  FADD.FTZ R190, R191, R190 ;  /* 0x000000bebfbe7221 */ /* 0x000fe20000010000 */
[----:B------:R-:W-:Y:S01]  /*9ce0*/  @P0 MOV R164, R2 ;  /* 0x0000000200a40202 */ /* 0x000fe20000000f00 */
[----:B------:R-:W-:Y:S02]  /*9cf0*/  FADD.FTZ R195, R195, R194 ;  /* 0x000000c2c3c37221 */ /* 0x000fe40000010000 */
[----:B---3--:R-:W-:Y:S01]  /*9d00*/  HMMA.16816.F32 R160, R4, R12, R160 ;  /* 0x0000000c04a0723c */ /* 0x008fe200000018a0 */
[----:B------:R-:W-:-:S02]  /*9d10*/  FADD.FTZ R192, R192, R190 ;  /* 0x000000bec0c07221 */ /* 0x000fc40000010000 */
[----:B------:R-:W-:Y:S02]  /*9d20*/  FADD.FTZ R195, R196, R195 ;  /* 0x000000c3c4c37221 */ /* 0x000fe40000010000 */
[----:B----4-:R-:W-:-:S03]  /*9d30*/  FADD.FTZ R192, R231, R192 ;  /* 0x000000c0e7c07221 */ /* 0x010fc60000010000 */
[C---:B------:R-:W-:Y:S01]  /*9d40*/  HMMA.16816.F32 R156, R4.reuse, R14, R156 ;  /* 0x0000000e049c723c */ /* 0x040fe2000000189c */
[----:B------:R-:W-:Y:S07]  /*9d50*/  LDSM.16.MT88.4 R12, [R216+0x12800] ;  /* 0x01280000d80c783b */ /* 0x000fee0000004200 */
[C---:B--2---:R-:W-:Y:S08]  /*9d60*/  HMMA.16816.F32 R36, R4.reuse, R8, R36 ;  /* 0x000000080424723c */ /* 0x044ff00000001824 */
[C---:B------:R-:W-:Y:S01]  /*9d70*/  HMMA.16816.F32 R40, R4.reuse, R10, R40 ;  /* 0x0000000a0428723c */ /* 0x040fe20000001828 */
[----:B------:R-:W2:Y:S07]  /*9d80*/  LDSM.16.MT88.4 R8, [R217+0x12800] ;  /* 0x01280000d908783b */ /* 0x000eae0000004200 */
[C---:B------:R-:W-:Y:S08]  /*9d90*/  HMMA.16816.F32 R60, R4.reuse, R20, R60 ;  /* 0x00000014043c723c */ /* 0x040ff0000000183c */
[C---:B------:R-:W-:Y:S01]  /*9da0*/  HMMA.16816.F32 R64, R4.reuse, R22, R64 ;  /* 0x000000160440723c */ /* 0x040fe20000001840 */
[----:B------:R-:W3:Y:S07]  /*9db0*/  LDSM.16.MT88.4 R20, [R217+0x14800] ;  /* 0x01480000d914783b */ /* 0x000eee0000004200 */
[C---:B-1----:R-:W-:Y:S08]  /*9dc0*/  HMMA.16816.F32 R68, R4.reuse, R16, R68 ;  /* 0x000000100444723c */ /* 0x042ff00000001844 */
[C---:B------:R-:W-:Y:S01]  /*9dd0*/  HMMA.16816.F32 R72, R4.reuse, R18, R72 ;  /* 0x000000120448723c */ /* 0x040fe20000001848 */
[----:B------:R-:W1:Y:S07]  /*9de0*/  LDSM.16.MT88.4 R16, [R216+0x14800] ;  /* 0x01480000d810783b */ /* 0x000e6e0000004200 */
[C---:B------:R-:W-:Y:S08]  /*9df0*/  HMMA.16816.F32 R44, R4.reuse, R28, R44 ;  /* 0x0000001c042c723c */ /* 0x040ff0000000182c */
[C---:B------:R-:W-:Y:S01]  /*9e00*/  HMMA.16816.F32 R48, R4.reuse, R30, R48 ;  /* 0x0000001e0430723c */ /* 0x040fe20000001830 */
[----:B------:R-:W4:Y:S07]  /*9e10*/  LDSM.16.MT88.4 R28, [R220+0x14800] ;  /* 0x01480000dc1c783b */ /* 0x000f2e0000004200 */
[C---:B------:R-:W-:Y:S08]  /*9e20*/  HMMA.16816.F32 R52, R4.reuse, R24, R52 ;  /* 0x000000180434723c */ /* 0x040ff00000001834 */
[C---:B------:R-:W-:Y:S01]  /*9e30*/  HMMA.16816.F32 R56, R4.reuse, R26, R56 ;  /* 0x0000001a0438723c */ /* 0x040fe20000001838 */
[----:B------:R-:W1:Y:S07]  /*9e40*/  LDSM.16.MT88.4 R24, [R218+0x14800] ;  /* 0x01480000da18783b */ /* 0x000e6e0000004200 */
[C---:B--2---:R-:W-:Y:S08]  /*9e50*/  HMMA.16816.F32 R76, R4.reuse, R8, R76 ;  /* 0x00000008044c723c */ /* 0x044ff0000000184c */
[C---:B------:R-:W-:Y:S01]  /*9e60*/  HMMA.16816.F32 R80, R4.reuse, R10, R80 ;  /* 0x0000000a0450723c */ /* 0x040fe20000001850 */
[----:B------:R-:W2:Y:S07]  /*9e70*/  LDSM.16.MT88.4 R8, [R220+0x16800] ;  /* 0x01680000dc08783b */ /* 0x000eae0000004200 */
[C---:B------:R-:W-:Y:S08]  /*9e80*/  HMMA.16816.F32 R84, R4.reuse, R12, R84 ;  /* 0x0000000c0454723c */ /* 0x040ff00000001854 */
        /* <DEDUP_REMOVED lines=8> */
[C---:B----4-:R-:W-:Y:S08]  /*9f10*/  HMMA.16816.F32 R92, R4.reuse, R28, R92 ;  /* 0x0000001c045c723c */ /* 0x050ff0000000185c */
[C---:B------:R-:W-:Y:S01]  /*9f20*/  HMMA.16816.F32 R96, R4.reuse, R30, R96 ;  /* 0x0000001e0460723c */ /* 0x040fe20000001860 */
[----:B------:R-:W-:Y:S07]  /*9f30*/  LDSM.16.MT88.4 R28, [R217+0x11000] ;  /* 0x01100000d91c783b */ /* 0x000fee0000004200 */
[C---:B------:R-:W-:Y:S08]  /*9f40*/  HMMA.16816.F32 R100, R4.reuse, R24, R100 ;  /* 0x000000180464723c */ /* 0x040ff00000001864 */
[C---:B------:R-:W-:Y:S01]  /*9f50*/  HMMA.16816.F32 R104, R4.reuse, R26, R104 ;  /* 0x0000001a0468723c */ /* 0x040fe20000001868 */
[----:B------:R-:W4:Y:S07]  /*9f60*/  LDSM.16.MT88.4 R24, [R216+0x11000] ;  /* 0x01100000d818783b */ /* 0x000f2e0000004200 */
[C---:B--2---:R-:W-:Y:S08]  /*9f70*/  HMMA.16816.F32 R124, R4.reuse, R8, R124 ;  /* 0x00000008047c723c */ /* 0x044ff0000000187c */
[C---:B------:R-:W-:Y:S01]  /*9f80*/  HMMA.16816.F32 R128, R4.reuse, R10, R128 ;  /* 0x0000000a0480723c */ /* 0x040fe20000001880 */
[----:B------:R-:W2:Y:S07]  /*9f90*/  LDSM.16.MT88.4 R8, [R218+0x13000] ;  /* 0x01300000da08783b */ /* 0x000eae0000004200 */
[C---:B------:R-:W-:Y:S08]  /*9fa0*/  HMMA.16816.F32 R132, R4.reuse, R12, R132 ;  /* 0x0000000c0484723c */ /* 0x040ff00000001884 */
[C---:B------:R-:W-:Y:S01]  /*9fb0*/  HMMA.16816.F32 R152, R4.reuse, R14, R152 ;  /* 0x0000000e0498723c */ /* 0x040fe20000001898 */
[----:B------:R-:W1:Y:S07]  /*9fc0*/  LDSM.16.MT88.4 R12, [R220+0x13000] ;  /* 0x01300000dc0c783b */ /* 0x000e6e0000004200 */
[C---:B---3--:R-:W-:Y:S08]  /*9fd0*/  HMMA.16816.F32 R136, R4.reuse, R20, R136 ;  /* 0x000000140488723c */ /* 0x048ff00000001888 */
[C---:B------:R-:W-:Y:S01]  /*9fe0*/  HMMA.16816.F32 R140, R4.reuse, R22, R140 ;  /* 0x00000016048c723c */ /* 0x040fe2000000188c */
[----:B------:R-:W-:Y:S07]  /*9ff0*/  LDSM.16.MT88.4 R20, [R217+0x13000] ;  /* 0x01300000d914783b */ /* 0x000fee0000004200 */
[C---:B------:R-:W-:Y:S08]  /*a000*/  HMMA.16816.F32 R148, R4.reuse, R32, R148 ;  /* 0x000000200494723c */ /* 0x040ff00000001894 */
[----:B------:R-:W-:Y:S01]  /*a010*/  HMMA.16816.F32 R144, R4, R34, R144 ;  /* 0x000000220490723c */ /* 0x000fe20000001890 */
[----:B------:R-:W-:Y:S06]  /*a020*/  LDSM.16.MT88.4 R32, [R220+0x11800] ;  /* 0x01180000dc20783b */ /* 0x000fec0000004200 */
[C---:B------:R-:W-:Y:S01]  /*a030*/  F2FP.PACK_AB R4, R238.reuse, R231 ;  /* 0x000000e7ee04723e */ /* 0x040fe200000000ff */
        /* <DEDUP_REMOVED lines=9> */
[----:B-1----:R-:W-:Y:S02]  /*a0d0*/  HMMA.16816.F32 R36, R4, R16, R36 ;  /* 0x000000100424723c */ /* 0x002fe40000001824 */
[----:B------:R-:W-:-:S04]  /*a0e0*/  FADD.FTZ R197, R199, R197 ;  /* 0x000000c5c7c57221 */ /* 0x000fc80000010000 */
[----:B-----5:R-:W-:Y:S02]  /*a0f0*/  FADD.FTZ R197, R183, R197 ;  /* 0x000000c5b7c57221 */ /* 0x020fe40000010000 */
[----:B------:R-:W-:Y:S01]  /*a100*/  HMMA.16816.F32 R40, R4, R18, R40 ;  /* 0x000000120428723c */ /* 0x000fe20000001828 */
[----:B------:R-:W1:Y:S01]  /*a110*/  LDSM.16.MT88.4 R16, [R216+0x13000] ;  /* 0x01300000d810783b */ /* 0x000e620000004200 */
[----:B------:R-:W-:-:S04]  /*a120*/  FADD.FTZ R197, R181, R197 ;  /* 0x000000c5b5c57221 */ /* 0x000fc80000010000 */
[----:B------:R-:W-:Y:S02]  /*a130*/  FADD.FTZ R197, R180, R197 ;  /* 0x000000c5b4c57221 */ /* 0x000fe40000010000 */
[----:B----4-:R-:W-:Y:S02]  /*a140*/  HMMA.16816.F32 R52, R4, R24, R52 ;  /* 0x000000180434723c */ /* 0x010fe40000001834 */
[----:B------:R-:W-:-:S06]  /*a150*/  FADD.FTZ R241, R179, R197 ;  /* 0x000000c5b3f17221 */ /* 0x000fcc0000010000 */
[C---:B------:R-:W-:Y:S01]  /*a160*/  HMMA.16816.F32 R56, R4.reuse, R26, R56 ;  /* 0x0000001a0438723c */ /* 0x040fe20000001838 */
[----:B------:R-:W3:Y:S07]  /*a170*/  LDSM.16.MT88.4 R24, [R220+0x15000] ;  /* 0x01500000dc18783b */ /* 0x000eee0000004200 */
[C---:B--2---:R-:W-:Y:S08]  /*a180*/  HMMA.16816.F32 R68, R4.reuse, R8, R68 ;  /* 0x000000080444723c */ /* 0x044ff00000001844 */
[C---:B------:R-:W-:Y:S01]  /*a190*/  HMMA.16816.F32 R72, R4.reuse, R10, R72 ;  /* 0x0000000a0448723c */ /* 0x040fe20000001848 */
[----:B------:R-:W2:Y:S07]  /*a1a0*/  LDSM.16.MT88.4 R8, [R216+0x15000] ;  /* 0x01500000d808783b */ /* 0x000eae0000004200 */
[C---:B------:R-:W-:Y:S08]  /*a1b0*/  HMMA.16816.F32 R60, R4.reuse, R12, R60 ;  /* 0x0000000c043c723c */ /* 0x040ff0000000183c */
[C---:B------:R-:W-:Y:S01]  /*a1c0*/  HMMA.16816.F32 R64, R4.reuse, R14, R64 ;  /* 0x0000000e0440723c */ /* 0x040fe20000001840 */
[----:B------:R-:W4:Y:S07]  /*a1d0*/  LDSM.16.MT88.4 R12, [R217+0x15000] ;  /* 0x01500000d90c783b */ /* 0x000f2e0000004200 */
[C---:B-1----:R-:W-:Y:S08]  /*a1e0*/  HMMA.16816.F32 R84, R4.reuse, R16, R84 ;  /* 0x000000100454723c */ /* 0x042ff00000001854 */
[C---:B------:R-:W-:Y:S01]  /*a1f0*/  HMMA.16816.F32 R88, R4.reuse, R18, R88 ;  /* 0x000000120458723c */ /* 0x040fe20000001858 */
[----:B------:R-:W1:Y:S07]  /*a200*/  LDSM.16.MT88.4 R16, [R218+0x17000] ;  /* 0x01700000da10783b */ /* 0x000e6e0000004200 */
[C---:B------:R-:W-:Y:S08]  /*a210*/  HMMA.16816.F32 R44, R4.reuse, R28, R44 ;  /* 0x0000001c042c723c */ /* 0x040ff0000000182c */
        /* <DEDUP_REMOVED lines=17> */
[C---:B------:R-:W-:Y:S07]  /*a330*/  HMMA.16816.F32 R160, R4.reuse, R168, R160 ;  /* 0x000000a804a0723c */ /* 0x040fee00000018a0 */
[--C-:B------:R-:W-:Y:S01]  /*a340*/  FFMA.FTZ R168, R188, c[0x0][0x23c], -R185.reuse ;  /* 0x00008f00bca87a23 */ /* 0x100fe200000108b9 */
[----:B------:R-:W-:Y:S01]  /*a350*/  HMMA.16816.F32 R156, R4, R170, R156 ;  /* 0x000000aa049c723c */ /* 0x000fe2000000189c */
[----:B------:R-:W-:-:S04]  /*a360*/  FFMA.FTZ R169, R187, c[0x0][0x23c], -R185 ;  /* 0x00008f00bba97a23 */ /* 0x000fc800000108b9 */
[----:B------:R-:W2:Y:S02]  /*a370*/  MUFU.EX2 R168, R168 ;  /* 0x000000a800a87308 */ /* 0x000ea40000000800 */
[--C-:B------:R-:W-:Y:S01]  /*a380*/  FFMA.FTZ R170, R186, c[0x0][0x23c], -R185.reuse ;  /* 0x00008f00baaa7a23 */ /* 0x100fe200000108b9 */
[----:B-----5:R-:W-:Y:S01]  /*a390*/  HMMA.16816.F32 R100, R4, R28, R100 ;  /* 0x0000001c0464723c */ /* 0x020fe20000001864 */
[----:B------:R-:W-:-:S04]  /*a3a0*/  FFMA.FTZ R171, R184, c[0x0][0x23c], -R185 ;  /* 0x00008f00b8ab7a23 */ /* 0x000fc800000108b9 */
[----:B------:R-:W5:Y:S03]  /*a3b0*/  MUFU.EX2 R169, R169 ;  /* 0x000000a900a97308 */ /* 0x000f660000000800 */
[C---:B------:R-:W-:Y:S01]  /*a3c0*/  HMMA.16816.F32 R104, R4.reuse, R30, R104 ;  /* 0x0000001e0468723c */ /* 0x040fe20000001868 */
[----:B------:R-:W1:Y:S04]  /*a3d0*/  LDSM.16.MT88.4 R28, [R217+0x11800] ;  /* 0x01180000d91c783b */ /* 0x000e680000004200 */
[----:B------:R-:W3:Y:S01]  /*a3e0*/  MUFU.EX2 R170, R170 ;  /* 0x000000aa00aa7308 */ /* 0x000ee20000000800 */
[----:B--2---:R-:W-:Y:S02]  /*a3f0*/  FADD.FTZ R240, R168, R240 ;  /* 0x000000f0a8f07221 */ /* 0x004fe40000010000 */
[----:B------:R-:W-:Y:S05]  /*a400*/  HMMA.16816.F32 R124, R4, R20, R124 ;  /* 0x00000014047c723c */ /* 0x000fea000000187c */
[----:B------:R-:W2:Y:S01]  /*a410*/  MUFU.EX2 R171, R171 ;  /* 0x000000ab00ab7308 */ /* 0x000ea20000000800 */
[----:B-----5:R-:W-:-:S02]  /*a420*/  FADD.FTZ R240, R169, R240 ;  /* 0x000000f0a9f07221 */ /* 0x020fc40000010000 */
[----:B------:R-:W-:Y:S01]  /*a430*/  HMMA.16816.F32 R128, R4, R22, R128 ;  /* 0x000000160480723c */ /* 0x000fe20000001880 */
[----:B------:R-:W-:Y:S01]  /*a440*/  LDSM.16.MT88.4 R20, [R220+0x13800] ;  /* 0x01380000dc14783b */ /* 0x000fe20000004200 */
[----:B---3--:R-:W-:-:S06]  /*a450*/  FADD.FTZ R240, R170, R240 ;  /* 0x000000f0aaf07221 */ /* 0x008fcc0000010000 */
[----:B------:R-:W-:Y:S01]  /*a460*/  HMMA.16816.F32 R136, R4, R24, R136 ;  /* 0x000000180488723c */ /* 0x000fe20000001888 */
[----:B--2---:R-:W-:-:S07]  /*a470*/  FADD.FTZ R242, R171, R240 ;  /* 0x000000f0abf27221 */ /* 0x004fce0000010000 */
[C---:B------:R-:W-:Y:S01]  /*a480*/  HMMA.16816.F32 R140, R4.reuse, R26, R140 ;  /* 0x0000001a048c723c */ /* 0x040fe2000000188c */
[----:B------:R-:W2:Y:S07]  /*a490*/  LDSM.16.MT88.4 R24, [R216+0x11800] ;  /* 0x01180000d818783b */ /* 0x000eae0000004200 */
[C---:B------:R-:W-:Y:S08]  /*a4a0*/  HMMA.16816.F32 R148, R4.reuse, R8, R148 ;  /* 0x000000080494723c */ /* 0x040ff00000001894 */
[----:B------:R-:W-:Y:S01]  /*a4b0*/  HMMA.16816.F32 R144, R4, R10, R144 ;  /* 0x0000000a0490723c */ /* 0x000fe20000001890 */
[----:B------:R-:W3:Y:S06]  /*a4c0*/  LDSM.16.MT88.4 R8, [R217+0x13800] ;  /* 0x01380000d908783b */ /* 0x000eec0000004200 */
[----:B------:R-:W-:-:S02]  /*a4d0*/  F2FP.PACK_AB R4, R169, R168 ;  /* 0x000000a8a904723e */ /* 0x000fc400000000ff */
[----:B------:R-:W-:Y:S02]  /*a4e0*/  F2FP.PACK_AB R5, R181, R183 ;  /* 0x000000b7b505723e */ /* 0x000fe400000000ff */
[----:B------:R-:W-:Y:S02]  /*a4f0*/  F2FP.PACK_AB R6, R171, R170 ;  /* 0x000000aaab06723e */ /* 0x000fe400000000ff */
[----:B------:R-:W-:-:S07]  /*a500*/  F2FP.PACK_AB R7, R179, R180 ;  /* 0x000000b4b307723e */ /* 0x000fce00000000ff */
[C---:B----4-:R-:W-:Y:S08]  /*a510*/  HMMA.16816.F32 R36, R4.reuse, R12, R36 ;  /* 0x0000000c0424723c */ /* 0x050ff00000001824 */
        /* <DEDUP_REMOVED lines=26> */
[C---:B-----5:R-:W-:Y:S08]  /*a6c0*/  HMMA.16816.F32 R92, R4.reuse, R32, R92 ;  /* 0x00000020045c723c */ /* 0x060ff0000000185c */
[C---:B------:R-:W-:Y:S08]  /*a6d0*/  HMMA.16816.F32 R96, R4.reuse, R34, R96 ;  /* 0x000000220460723c */ /* 0x040ff00000001860 */
[C---:B------:R-:W-:Y:S08]  /*a6e0*/  HMMA.16816.F32 R100, R4.reuse, R28, R100 ;  /* 0x0000001c0464723c */ /* 0x040ff00000001864 */
[C---:B------:R-:W-:Y:S08]  /*a6f0*/  HMMA.16816.F32 R104, R4.reuse, R30, R104 ;  /* 0x0000001e0468723c */ /* 0x040ff00000001868 */
[C---:B--2---:R-:W-:Y:S08]  /*a700*/  HMMA.16816.F32 R108, R4.reuse, R24, R108 ;  /* 0x00000018046c723c */ /* 0x044ff0000000186c */
        /* <DEDUP_REMOVED lines=8> */
[----:B------:R-:W-:Y:S01]  /*a790*/  HMMA.16816.F32 R144, R4, R18, R144 ;  /* 0x000000120490723c */ /* 0x000fe20000001890 */
[----:B------:R-:W-:Y:S11]  /*a7a0*/  @P0 BRA `(.L_x_66) ;  /* 0x0000001000000947 */ /* 0x000ff60003800000 */
.L_x_62:
[----:B------:R-:W-:-:S12]  /*a7b0*/  UIADD3 UR8, UR27, -0x1, URZ ;  /* 0xffffffff1b087890 */ /* 0x000fd8000fffe03f */
.L_x_66:
[----:B------:R-:W-:-:S13]  /*a7c0*/  ISETP.LE.AND P0, PT, RZ, UR8, PT ;  /* 0x00000008ff007c0c */ /* 0x000fda000bf03270 */
[----:B------:R-:W-:Y:S05]  /*a7d0*/  @!P0 BRA `(.L_x_67) ;  /* 0x0000406000008947 */ /* 0x000fea0003800000 */
[----:B------:R-:W1:Y:S01]  /*a7e0*/  S2R R4, SR_TID.X ;  /* 0x0000000000047919 */ /* 0x000e620000002100 */
[----:B------:R-:W-:Y:S01]  /*a7f0*/  IMAD.U32 R8, RZ, RZ, UR20 ;  /* 0x00000014ff087e24 */ /* 0x000fe2000f8e00ff */
[----:B------:R-:W-:Y:S01]  /*a800*/  ISETP.GE.AND P6, PT, R236, c[0x0][0x220], PT ;  /* 0x00008800ec007a0c */ /* 0x000fe20003fc6270 */
[----:B------:R-:W-:Y:S01]  /*a810*/  IMAD.MOV.U32 R6, RZ, RZ, R236 ;  /* 0x000000ffff067224 */ /* 0x000fe200078e00ec */
[----:B------:R-:W-:Y:S01]  /*a820*/  ISETP.GE.AND P5, PT, R230, c[0x0][0x220], PT ;  /* 0x00008800e6007a0c */ /* 0x000fe20003fa6270 */
[----:B------:R-:W-:Y:S01]  /*a830*/  IMAD.MOV.U32 R7, RZ, RZ, R237 ;  /* 0x000000ffff077224 */ /* 0x000fe200078e00ed */
[----:B------:R-:W-:Y:S01]  /*a840*/  ISETP.GE.AND P4, PT, R229, c[0x0][0x220], PT ;  /* 0x00008800e5007a0c */ /* 0x000fe20003f86270 */
[----:B------:R-:W-:Y:S01]  /*a850*/  IMAD.U32 R0, RZ, RZ, UR20 ;  /* 0x00000014ff007e24 */ /* 0x000fe2000f8e00ff */
[----:B------:R-:W-:Y:S01]  /*a860*/  UMOV UR13, URZ ;  /* 0x0000003f000d7c82 */ /* 0x000fe20008000000 */
[----:B------:R-:W-:-:S04]  /*a870*/  IMAD.WIDE.U32 R8, R8, c[0x0][0x1b0], R6 ;  /* 0x00006c0008087a25 */ /* 0x000fc800078e0006 */
[----:B------:R-:W-:Y:S01]  /*a880*/  IMAD.U32 R239, RZ, RZ, UR21 ;  /* 0x00000015ffef7e24 */ /* 0x000fe2000f8e00ff */
[----:B------:R-:W-:Y:S01]  /*a890*/  IADD3 R2, P0, R8, UR22, RZ ;  /* 0x0000001608027c10 */ /* 0x000fe2000ff1e0ff */
[----:B------:R-:W-:-:S03]  /*a8a0*/  IMAD.WIDE.U32 R6, R0, c[0x0][0x1b8], R6 ;  /* 0x00006e0000067a25 */ /* 0x000fc600078e0006 */
[----:B------:R-:W-:Y:S01]  /*a8b0*/  IADD3.X R239, R239, UR7, R9, P0, !PT ;  /* 0x00000007efef7c10 */ /* 0x000fe200087fe409 */
[----:B------:R-:W-:Y:S01]  /*a8c0*/  IMAD.U32 R231, RZ, RZ, UR25 ;  /* 0x00000019ffe77e24 */ /* 0x000fe2000f8e00ff */
[----:B------:R-:W-:Y:S01]  /*a8d0*/  IADD3 R0, P0, R6, UR26, RZ ;  /* 0x0000001a06007c10 */ /* 0x000fe2000ff1e0ff */
[----:B------:R-:W-:Y:S01]  /*a8e0*/  IMAD.MOV.U32 R244, RZ, RZ, R166 ;  /* 0x000000fffff47224 */ /* 0x000fe200078e00a6 */
[----:B------:R-:W-:Y:S02]  /*a8f0*/  LEA R240, P1, R2, c[0x0][0x168], 0x1 ;  /* 0x00005a0002f07a11 */ /* 0x000fe400078208ff */
[----:B-1----:R-:W-:Y:S02]  /*a900*/  SHF.R.S32.HI R246, RZ, 0x1f, R4 ;  /* 0x0000001ffff67819 */ /* 0x002fe40000011404 */
[----:B------:R-:W-:Y:S02]  /*a910*/  IADD3.X R231, R231, UR6, R7, P0, !PT ;  /* 0x00000006e7e77c10 */ /* 0x000fe400087fe407 */
[----:B------:R-:W-:-:S02]  /*a920*/  LEA.HI R246, R246, R4, RZ, 0x3 ;  /* 0x00000004f6f67211 */ /* 0x000fc400078f18ff */
[----:B------:R-:W-:Y:S01]  /*a930*/  LEA.HI.X R239, R2, c[0x0][0x16c], R239, 0x1, P1 ;  /* 0x00005b0002ef7a11 */ /* 0x000fe200008f0cef */
[----:B------:R-:W-:Y:S01]  /*a940*/  IMAD.MOV.U32 R2, RZ, RZ, R164 ;  /* 0x000000ffff027224 */ /* 0x000fe200078e00a4 */
[----:B------:R-:W-:Y:S02]  /*a950*/  SHF.R.S32.HI R246, RZ, 0x3, R246 ;  /* 0x00000003fff67819 */ /* 0x000fe400000114f6 */
[----:B------:R-:W-:Y:S02]  /*a960*/  LEA R238, P0, R0, c[0x0][0x170], 0x1 ;  /* 0x00005c0000ee7a11 */ /* 0x000fe400078008ff */
[----:B------:R-:W-:Y:S02]  /*a970*/  SHF.R.S32.HI R247, RZ, 0x1f, R246 ;  /* 0x0000001ffff77819 */ /* 0x000fe400000114f6 */
[C---:B------:R-:W-:Y:S02]  /*a980*/  IADD3 R10, P3, R246.reuse, 0x10, RZ ;  /* 0x00000010f60a7810 */ /* 0x040fe40007f7e0ff */
[----:B------:R-:W-:-:S02]  /*a990*/  IADD3 R250, P2, R246, 0x20, RZ ;  /* 0x00000020f6fa7810 */ /* 0x000fc40007f5e0ff */
[----:B------:R-:W-:Y:S01]  /*a9a0*/  IADD3 R248, P1, R246, 0x30, RZ ;  /* 0x00000030f6f87810 */ /* 0x000fe20007f3e0ff */
[----:B------:R-:W-:Y:S01]  /*a9b0*/  IMAD.X R11, RZ, RZ, R247, P3 ;  /* 0x000000ffff0b7224 */ /* 0x000fe200018e06f7 */
[----:B------:R-:W-:Y:S01]  /*a9c0*/  LEA.HI.X R231, R0, c[0x0][0x174], R231, 0x1, P0 ;  /* 0x00005d0000e77a11 */ /* 0x000fe200000f0ce7 */
[----:B------:R-:W-:Y:S01]  /*a9d0*/  IMAD.MOV.U32 R0, RZ, RZ, R3 ;  /* 0x000000ffff007224 */ /* 0x000fe200078e0003 */
[----:B------:R-:W-:Y:S01]  /*a9e0*/  ISETP.GE.AND P3, PT, R228, c[0x0][0x220], PT ;  /* 0x00008800e4007a0c */ /* 0x000fe20003f66270 */
[--C-:B------:R-:W-:Y:S01]  /*a9f0*/  IMAD.X R251, RZ, RZ, R247.reuse, P2 ;  /* 0x000000fffffb7224 */ /* 0x100fe200010e06f7 */
[----:B------:R1:W-:Y:S01]  /*aa00*/  STL.64 [R1], R10 ;  /* 0x0000000a01007387 */ /* 0x0003e20000100a00 */
[----:B------:R-:W-:Y:S01]  /*aa10*/  IMAD.X R249, RZ, RZ, R247, P1 ;  /* 0x000000fffff97224 */ /* 0x000fe200008e06f7 */
[----:B------:R-:W-:Y:S05]  /*aa20*/  BRA `(.L_x_68) ;  /* 0x000006b000007947 */ /* 0x000fea0003800000 */
.L_x_70:
[----:B------:R1:W-:Y:S01]  /*aa30*/  @P6 STS.128 [R227+0x8000], RZ ;  /* 0x008000ffe3006388 */ /* 0x0003e20000000c00 */
[----:B------:R-:W-:Y:S02]  /*aa40*/  USHF.R.S32.HI UR7, URZ, 0x1f, UR6 ;  /* 0x0000001f3f077899 */ /* 0x000fe40008011406 */
[----:B------:R-:W-:Y:S02]  /*aa50*/  ULDC.64 UR4, c[0x0][0x198] ;  /* 0x0000660000047ab9 */ /* 0x000fe40000000a00 */
[----:B------:R-:W-:Y:S02]  /*aa60*/  UIMAD UR7, UR7, UR4, URZ ;  /* 0x00000004070772a4 */ /* 0x000fe4000f8e023f */
[----:B------:R-:W-:Y:S02]  /*aa70*/  UIMAD.WIDE.U32 UR20, UR6, UR4, URZ ;  /* 0x00000004061472a5 */ /* 0x000fe4000f8e003f */
[----:B------:R-:W-:Y:S04]  /*aa80*/  UIMAD UR7, UR6, UR5, UR7 ;  /* 0x00000005060772a4 */ /* 0x000fe8000f8e0207 */
[----:B------:R-:W-:Y:S01]  /*aa90*/  UIADD3 UR7, UR21, UR7, URZ ;  /* 0x0000000715077290 */ /* 0x000fe2000fffe03f */
[----:B------:R-:W-:Y:S02]  /*aaa0*/  IMAD.U32 R166, RZ, RZ, UR20 ;  /* 0x00000014ffa67e24 */ /* 0x000fe4000f8e00ff */
[----:B------:R-:W-:Y:S03]  /*aab0*/  IMAD.U32 R167, RZ, RZ, UR21 ;  /* 0x00000015ffa77e24 */ /* 0x000fe6000f8e00ff */
[----:B------:R-:W-:Y:S01]  /*aac0*/  IMAD.U32 R3, RZ, RZ, UR7 ;  /* 0x00000007ff037e24 */ /* 0x000fe2000f8e00ff */
[C---:B------:R-:W-:Y:S04]  /*aad0*/  LEA R164, P2, R166.reuse, R232, 0x6 ;  /* 0x000000e8a6a47211 */ /* 0x040fe800078430ff */
[----:B------:R-:W-:Y:S02]  /*aae0*/  LEA.HI.X R3, R166, R235, R3, 0x6, P2 ;  /* 0x000000eba6037211 */ /* 0x000fe400010f3403 */
[C---:B------:R-:W-:Y:S02]  /*aaf0*/  @!P6 LEA R176, P2, R164.reuse, c[0x0][0x168], 0x1 ;  /* 0x00005a00a4b0ea11 */ /* 0x040fe400078408ff */
[C---:B------:R-:W-:Y:S02]  /*ab00*/  IADD3 R167, P1, R164.reuse, UR11, RZ ;  /* 0x0000000ba4a77c10 */ /* 0x040fe4000ff3e0ff */
[----:B------:R-:W-:Y:S02]  /*ab10*/  @!P6 LEA.HI.X R177, R164, c[0x0][0x16c], R3, 0x1, P2 ;  /* 0x00005b00a4b1ea11 */ /* 0x000fe400010f0c03 */
[----:B------:R-:W-:Y:S02]  /*ab20*/  @!P6 LEA R178, P2, R167, c[0x0][0x168], 0x1 ;  /* 0x00005a00a7b2ea11 */ /* 0x000fe400078408ff */
[----:B------:R-:W-:Y:S01]  /*ab30*/  IADD3.X R166, R3, UR19, RZ, P1, !PT ;  /* 0x0000001303a67c10 */ /* 0x000fe20008ffe4ff */
[----:B------:R-:W-:Y:S01]  /*ab40*/  @!PT LDS RZ, [RZ] ;  /* 0x00000000fffff984 */ /* 0x000fe20000000800 */
[----:B------:R-:W-:Y:S01]  /*ab50*/  @!PT LDS RZ, [RZ] ;  /* 0x00000000fffff984 */ /* 0x000fe20000000800 */
[----:B------:R-:W-:Y:S01]  /*ab60*/  @!PT LDS RZ, [RZ] ;  /* 0x00000000fffff984 */ /* 0x000fe20000000800 */
[----:B------:R1:W-:Y:S01]  /*ab70*/  @!P6 LDGSTS.E.BYPASS.LTC128B.128 [R227+0x8000], [R176.64] ;  /* 0x08000000b0e3efae */ /* 0x0003e2000b901d50 */
[C---:B------:R-:W-:Y:S02]  /*ab80*/  IADD3 R165, P1, R167.reuse, UR11, RZ ;  /* 0x0000000ba7a57c10 */ /* 0x040fe4000ff3e0ff */
[----:B------:R-:W-:Y:S01]  /*ab90*/  @!P6 LEA.HI.X R179, R167, c[0x0][0x16c], R166, 0x1, P2 ;  /* 0x00005b00a7b3ea11 */ /* 0x000fe200010f0ca6 */
[----:B------:R1:W-:Y:S01]  /*aba0*/  @P5 STS.128 [R227+0xa000], RZ ;  /* 0x00a000ffe3005388 */ /* 0x0003e20000000c00 */
[C---:B------:R-:W-:Y:S02]  /*abb0*/  @!P6 LEA R182, P2, R165.reuse, c[0x0][0x168], 0x1 ;  /* 0x00005a00a5b6ea11 */ /* 0x040fe400078408ff */
[----:B------:R-:W-:Y:S01]  /*abc0*/  IADD3.X R164, R166, UR19, RZ, P1, !PT ;  /* 0x00000013a6a47c10 */ /* 0x000fe20008ffe4ff */
[----:B------:R-:W-:Y:S01]  /*abd0*/  @!PT LDS RZ, [RZ] ;  /* 0x00000000fffff984 */ /* 0x000fe20000000800 */
[----:B------:R-:W-:Y:S01]  /*abe0*/  @!PT LDS RZ, [RZ] ;  /* 0x00000000fffff984 */ /* 0x000fe20000000800 */
[----:B------:R-:W-:Y:S01]  /*abf0*/  @!PT LDS RZ, [RZ] ;  /* 0x00000000fffff984 */ /* 0x000fe20000000800 */
[----:B------:R1:W-:Y:S01]  /*ac00*/  @!P5 LDGSTS.E.BYPASS.LTC128B.128 [R227+0xa000], [R170.64+0x80] ;  /* 0x0a000080aae3dfae */ /* 0x0003e2000b901d50 */
[C---:B------:R-:W-:Y:S02]  /*ac10*/  IADD3 R3, P1, R165.reuse, UR11, RZ ;  /* 0x0000000ba5037c10 */ /* 0x040fe4000ff3e0ff */
[----:B------:R-:W-:Y:S01]  /*ac20*/  @!P6 LEA.HI.X R183, R165, c[0x0][0x16c], R164, 0x1, P2 ;  /* 0x00005b00a5b7ea11 */ /* 0x000fe200010f0ca4 */
[----:B------:R1:W-:Y:S01]  /*ac30*/  @P4 STS.128 [R227+0xc000], RZ ;  /* 0x00c000ffe3004388 */ /* 0x0003e20000000c00 */
[----:B------:R-:W-:Y:S02]  /*ac40*/  IADD3.X R166, R164, UR19, RZ, P1, !PT ;  /* 0x00000013a4a67c10 */ /* 0x000fe40008ffe4ff */
[C---:B------:R-:W-:Y:S01]  /*ac50*/  @!P6 LEA R180, P1, R3.reuse, c[0x0][0x168], 0x1 ;  /* 0x00005a0003b4ea11 */ /* 0x040fe200078208ff */
[----:B------:R-:W-:Y:S01]  /*ac60*/  @!PT LDS RZ, [RZ] ;  /* 0x00000000fffff984 */ /* 0x000fe20000000800 */
[----:B------:R-:W-:Y:S01]  /*ac70*/  @!PT LDS RZ, [RZ] ;  /* 0x00000000fffff984 */ /* 0x000fe20000000800 */
[----:B------:R-:W-:Y:S01]  /*ac80*/  @!PT LDS RZ, [RZ] ;  /* 0x00000000fffff984 */ /* 0x000fe20000000800 */
[----:B------:R1:W-:Y:S03]  /*ac90*/  @!P4 LDGSTS.E.BYPASS.LTC128B.128 [R227+0xc000], [R170.64+0x100] ;  /* 0x0c000100aae3cfae */ /* 0x0003e6000b901d50 */
[----:B------:R-:W-:Y:S01]  /*aca0*/  @!P6 LEA.HI.X R181, R3, c[0x0][0x16c], R166, 0x1, P1 ;  /* 0x00005b0003b5ea11 */ /* 0x000fe200008f0ca6 */
        /* <DEDUP_REMOVED lines=65> */
[----:B------:R-:W0:Y:S01]  /*b0c0*/  LDGDEPBAR ;  /* 0x00000000000079af */ /* 0x000e220000000000 */
[----:B------:R-:W-:-:S05]  /*b0d0*/  BRA `(.L_x_69) ;  /* 0x000018e000007947 */ /* 0x000fca0003800000 */
.L_x_68:
[----:B------:R2:W-:Y:S01]  /*b0e0*/  STL.64 [R1+0x8], R36 ;  /* 0x0000082401007387 */ /* 0x0005e20000100a00 */
[----:B------:R-:W-:Y:S01]  /*b0f0*/  UIADD3 UR4, -UR13, UR8, URZ ;  /* 0x000000080d047290 */ /* 0x000fe2000fffe13f */
[----:B------:R-:W-:Y:S04]  /*b100*/  DEPBAR.LE SB0, 0x0 ;  /* 0x000080000000791a */ /* 0x000fe80000000000 */
[----:B------:R-:W-:Y:S01]  /*b110*/  BAR.SYNC.DEFER_BLOCKING 0x0 ;  /* 0x0000000000007b1d */ /* 0x000fe20000010000 */
[----:B------:R-:W-:Y:S01]  /*b120*/  USHF.R.S32.HI UR6, URZ, 0x1f, UR4 ;  /* 0x0000001f3f067899 */ /* 0x000fe20008011404 */
[----:B------:R-:W-:Y:S01]  /*b130*/  IMAD.U32 R3, RZ, RZ, UR4 ;  /* 0x00000004ff037e24 */ /* 0x000fe2000f8e00ff */
[----:B------:R-:W-:Y:S01]  /*b140*/  UIMAD UR5, UR18, UR4, URZ ;  /* 0x00000004120572a4 */ /* 0x000fe2000f8e023f */
[----:B------:R-:W-:Y:S02]  /*b150*/  IMAD.U32 R6, RZ, RZ, UR4 ;  /* 0x00000004ff067e24 */ /* 0x000fe4000f8e00ff */
[----:B------:R-:W-:Y:S01]  /*b160*/  IMAD.WIDE.U32 R8, R3, UR30, R244 ;  /* 0x0000001e03087c25 */ /* 0x000fe2000f8e00f4 */
[----:B------:R-:W-:Y:S02]  /*b170*/  UIMAD UR5, UR6, UR30, UR5 ;  /* 0x0000001e060572a4 */ /* 0x000fe4000f8e0205 */
[----:B------:R-:W-:Y:S01]  /*b180*/  LEA R6, P0, R6, R246, 0x6 ;  /* 0x000000f606067211 */ /* 0x000fe200078030ff */
[----:B------:R-:W-:Y:S01]  /*b190*/  UIADD3 UR6, UR8, -0x1, URZ ;  /* 0xffffffff08067890 */ /* 0x000fe2000fffe03f */
[----:B------:R-:W-:Y:S02]  /*b1a0*/  IADD3 R5, P1, R8, UR24, RZ ;  /* 0x0000001808057c10 */ /* 0x000fe4000ff3e0ff */
[----:B------:R-:W-:Y:S01]  /*b1b0*/  IADD3 R4, R9, UR5, RZ ;  /* 0x0000000509047c10 */ /* 0x000fe2000fffe0ff */
[----:B------:R-:W-:Y:S01]  /*b1c0*/  IMAD.WIDE.U32 R18, R6, c[0x0][0x1a0], RZ ;  /* 0x0000680006127a25 */ /* 0x000fe200078e00ff */
[----:B------:R-:W-:Y:S01]  /*b1d0*/  LEA.HI.X.SX32 R7, R3, R247, 0x6, P0 ;  /* 0x000000f703077211 */ /* 0x000fe200000f36ff */
[----:B------:R-:W-:Y:S01]  /*b1e0*/  UIADD3 UR6, UR6, -UR13, URZ ;  /* 0x8000000d06067290 */ /* 0x000fe2000fffe03f */
[----:B------:R-:W-:Y:S02]  /*b1f0*/  @!P6 LEA R16, P2, R8, c[0x0][0x170], 0x1 ;  /* 0x00005c000810ea11 */ /* 0x000fe400078408ff */
[C---:B------:R-:W-:Y:S02]  /*b200*/  @!P6 LEA R14, P0, R5.reuse, c[0x0][0x170], 0x1 ;  /* 0x00005c00050eea11 */ /* 0x040fe400078008ff */
[----:B------:R-:W-:Y:S02]  /*b210*/  IADD3.X R3, R4, UR9, RZ, P1, !PT ;  /* 0x0000000904037c10 */ /* 0x000fe40008ffe4ff */
[----:B------:R-:W-:Y:S01]  /*b220*/  @!P6 LEA.HI.X R17, R8, c[0x0][0x174], R4, 0x1, P2 ;  /* 0x00005d000811ea11 */ /* 0x000fe200010f0c04 */
[----:B--2---:R-:W2:Y:S01]  /*b230*/  LDL.64 R36, [R1] ;  /* 0x0000000001247983 */ /* 0x004ea20000100a00 */
[C---:B------:R-:W-:Y:S02]  /*b240*/  @!P6 LEA.HI.X R15, R5.reuse, c[0x0][0x174], R3, 0x1, P0 ;  /* 0x00005d00050fea11 */ /* 0x040fe400000f0c03 */
[----:B------:R-:W-:Y:S01]  /*b250*/  IADD3 R4, P1, R5, UR24, RZ ;  /* 0x0000001805047c10 */ /* 0x000fe2000ff3e0ff */
[----:B------:R-:W-:Y:S01]  /*b260*/  IMAD R5, R7, c[0x0][0x1a0], RZ ;  /* 0x0000680007057a24 */ /* 0x000fe200078e02ff */
[----:B------:R-:W-:Y:S01]  /*b270*/  @P6 STS.128 [R227+0x10000], RZ ;  /* 0x010000ffe3006388 */ /* 0x000fe20000000c00 */
[----:B------:R-:W-:Y:S02]  /*b280*/  LEA R8, P2, R18, R238, 0x1 ;  /* 0x000000ee12087211 */ /* 0x000fe400078408ff */
[----:B------:R-:W-:Y:S01]  /*b290*/  IMAD R5, R6, c[0x0][0x1a4], R5 ;  /* 0x0000690006057a24 */ /* 0x000fe200078e0205 */
[----:B------:R-:W-:Y:S01]  /*b2a0*/  @!PT LDS RZ, [RZ] ;  /* 0x00000000fffff984 */ /* 0x000fe20000000800 */
[----:B------:R-:W-:Y:S01]  /*b2b0*/  @!PT LDS RZ, [RZ] ;  /* 0x00000000fffff984 */ /* 0x000fe20000000800 */
[----:B------:R-:W-:Y:S01]  /*b2c0*/  @!PT LDS RZ, [RZ] ;  /* 0x00000000fffff984 */ /* 0x000fe20000000800 */
[----:B------:R3:W-:Y:S01]  /*b2d0*/  @!P6 LDGSTS.E.BYPASS.LTC128B.128 [R227+0x10000], [R16.64] ;  /* 0x1000000010e3efae */ /* 0x0007e2000b901d50 */
[----:B------:R-:W-:Y:S02]  /*b2e0*/  IADD3.X R3, R3, UR9, RZ, P1, !PT ;  /* 0x0000000903037c10 */ /* 0x000fe40008ffe4ff */
[----:B------:R-:W-:Y:S01]  /*b2f0*/  IMAD.IADD R5, R19, 0x1, R5 ;  /* 0x0000000113057824 */ /* 0x000fe200078e0205 */
[C---:B------:R-:W-:Y:S01]  /*b300*/  @!P6 IADD3 R7, P0, R4.reuse, UR24, RZ ;  /* 0x000000180407ec10 */ /* 0x040fe2000ff1e0ff */
[----:B------:R-:W-:Y:S01]  /*b310*/  @P5 STS.128 [R227+0x12000], RZ ;  /* 0x012000ffe3005388 */ /* 0x000fe20000000c00 */
[----:B------:R-:W-:Y:S02]  /*b320*/  @!P6 LEA R12, P1, R4, c[0x0][0x170], 0x1 ;  /* 0x00005c00040cea11 */ /* 0x000fe400078208ff */
[----:B------:R-:W-:Y:S01]  /*b330*/  LEA.HI.X R9, R18, R231, R5, 0x1, P2 ;  /* 0x000000e712097211 */ /* 0x000fe200010f0c05 */
[----:B------:R-:W-:Y:S01]  /*b340*/  IMAD.U32 R5, RZ, RZ, UR4 ;  /* 0x00000004ff057e24 */ /* 0x000fe2000f8e00ff */
[----:B------:R-:W-:Y:S02]  /*b350*/  @!P6 IADD3.X R6, R3, UR9, RZ, P0, !PT ;  /* 0x000000090306ec10 */ /* 0x000fe400087fe4ff */
[C---:B-1----:R-:W-:Y:S01]  /*b360*/  @!P6 LEA R10, P0, R7.reuse, c[0x0][0x170], 0x1 ;  /* 0x00005c00070aea11 */ /* 0x042fe200078008ff */
[----:B------:R-:W-:Y:S01]  /*b370*/  @!PT LDS RZ, [RZ] ;  /* 0x00000000fffff984 */ /* 0x000fe20000000800 */
[----:B------:R-:W-:Y:S01]  /*b380*/  @!PT LDS RZ, [RZ] ;  /* 0x00000000fffff984 */ /* 0x000fe20000000800 */
[----:B------:R-:W-:Y:S01]  /*b390*/  @!PT LDS RZ, [RZ] ;  /* 0x00000000fffff984 */ /* 0x000fe20000000800 */
[----:B------:R1:W-:Y:S01]  /*b3a0*/  @!P5 LDGSTS.E.BYPASS.LTC128B.128 [R227+0x12000], [R8.64+0x80] ;  /* 0x1200008008e3dfae */ /* 0x0003e2000b901d50 */
[----:B------:R-:W-:Y:S01]  /*b3b0*/  @!P6 LEA.HI.X R13, R4, c[0x0][0x174], R3, 0x1, P1 ;  /* 0x00005d00040dea11 */ /* 0x000fe200008f0c03 */
[----:B------:R-:W-:Y:S01]  /*b3c0*/  IMAD.U32 R3, RZ, RZ, UR4 ;  /* 0x00000004ff037e24 */ /* 0x000fe2000f8e00ff */
[----:B------:R-:W-:Y:S01]  /*b3d0*/  @!P6 LEA.HI.X R11, R7, c[0x0][0x174], R6, 0x1, P0 ;  /* 0x00005d00070bea11 */ /* 0x000fe200000f0c06 */
[----:B------:R-:W-:Y:S01]  /*b3e0*/  IMAD.U32 R7, RZ, RZ, UR4 ;  /* 0x00000004ff077e24 */ /* 0x000fe2000f8e00ff */
[----:B------:R-:W-:Y:S01]  /*b3f0*/  @P4 STS.128 [R227+0x14000], RZ ;  /* 0x014000ffe3004388 */ /* 0x000fe20000000c00 */
[----:B------:R-:W-:Y:S01]  /*b400*/  IMAD.U32 R6, RZ, RZ, UR4 ;  /* 0x00000004ff067e24 */ /* 0x000fe2000f8e00ff */
[----:B------:R-:W-:Y:S01]  /*b410*/  LEA R26, P0, R3, R248, 0x6 ;  /* 0x000000f8031a7211 */ /* 0x000fe200078030ff */
[----:B------:R-:W-:Y:S01]  /*b420*/  IMAD.U32 R4, RZ, RZ, UR4 ;  /* 0x00000004ff047e24 */ /* 0x000fe2000f8e00ff */
[----:B------:R-:W-:Y:S01]  /*b430*/  @!PT LDS RZ, [RZ] ;  /* 0x00000000fffff984 */ /* 0x000fe20000000800 */
[----:B------:R-:W-:Y:S01]  /*b440*/  @!PT LDS RZ, [RZ] ;  /* 0x00000000fffff984 */ /* 0x000fe20000000800 */
[----:B------:R-:W-:Y:S01]  /*b450*/  @!PT LDS RZ, [RZ] ;  /* 0x00000000fffff984 */ /* 0x000fe20000000800 */
[----:B------:R1:W-:Y:S01]  /*b460*/  @!P4 LDGSTS.E.BYPASS.LTC128B.128 [R227+0x14000], [R8.64+0x100] ;  /* 0x1400010008e3cfae */ /* 0x0003e2000b901d50 */
[C---:B------:R-:W-:Y:S02]  /*b470*/  LEA R18, P1, R5.reuse, R250, 0x6 ;  /* 0x000000fa05127211 */ /* 0x040fe400078230ff */
[----:B------:R-:W-:Y:S01]  /*b480*/  LEA.HI.X.SX32 R27, R5, R249, 0x6, P0 ;  /* 0x000000f9051b7211 */ /* 0x000fe200000f36ff */
[----:B------:R-:W-:Y:S01]  /*b490*/  @P3 STS.128 [R227+0x16000], RZ ;  /* 0x016000ffe3003388 */ /* 0x000fe20000000c00 */
[----:B------:R-:W-:Y:S03]  /*b4a0*/  LEA.HI.X.SX32 R19, R4, R251, 0x6, P1 ;  /* 0x000000fb04137211 */ /* 0x000fe600008f36ff */
[----:B------:R-:W-:Y:S01]  /*b4b0*/  @!PT LDS RZ, [RZ] ;  /* 0x00000000fffff984 */ /* 0x000fe20000000800 */
[----:B------:R-:W-:Y:S01]  /*b4c0*/  @!PT LDS RZ, [RZ] ;  /* 0x00000000fffff984 */ /* 0x000fe20000000800 */
[----:B------:R-:W-:Y:S01]  /*b4d0*/  @!PT LDS RZ, [RZ] ;  /* 0x00000000fffff984 */ /* 0x000fe20000000800 */
[----:B------:R1:W-:Y:S01]  /*b4e0*/  @!P3 LDGSTS.E.BYPASS.LTC128B.128 [R227+0x16000], [R8.64+0x180] ;  /* 0x1600018008e3bfae */ /* 0x0003e2000b901d50 */
[----:B------:R-:W-:Y:S02]  /*b4f0*/  IMAD R3, R27, c[0x0][0x1a0], RZ ;  /* 0x000068001b037a24 */ /* 0x000fe400078e02ff */
[----:B------:R-:W-:Y:S01]  /*b500*/  IMAD R4, R19, c[0x0][0x1a0], RZ ;  /* 0x0000680013047a24 */ /* 0x000fe200078e02ff */
[----:B------:R-:W-:Y:S01]  /*b510*/  @P6 STS.128 [R227+0x10800], RZ ;  /* 0x010800ffe3006388 */ /* 0x000fe20000000c00 */
[----:B------:R-:W-:Y:S02]  /*b520*/  IMAD R3, R26, c[0x0][0x1a4], R3 ;  /* 0x000069001a037a24 */ /* 0x000fe400078e0203 */
[C---:B------:R-:W-:Y:S01]  /*b530*/  IMAD R4, R18.reuse, c[0x0][0x1a4], R4 ;  /* 0x0000690012047a24 */ /* 0x040fe200078e0204 */
[----:B------:R-:W-:Y:S01]  /*b540*/  @!PT LDS RZ, [RZ] ;  /* 0x00000000fffff984 */ /* 0x000fe20000000800 */
[----:B------:R-:W-:Y:S01]  /*b550*/  @!PT LDS RZ, [RZ] ;  /* 0x00000000fffff984 */ /* 0x000fe20000000800 */
[----:B------:R-:W-:Y:S01]  /*b560*/  @!PT LDS RZ, [RZ] ;  /* 0x00000000fffff984 */ /* 0x000fe20000000800 */
[----:B------:R4:W-:Y:S01]  /*b570*/  @!P6 LDGSTS.E.BYPASS.LTC128B.128 [R227+0x10800], [R14.64] ;  /* 0x108000000ee3efae */ /* 0x0009e2000b901d50 */
[----:B------:R-:W-:Y:S03]  /*b580*/  IMAD.WIDE.U32 R18, R18, c[0x0][0x1a0], RZ ;  /* 0x0000680012127a25 */ /* 0x000fe600078e00ff */
[----:B------:R-:W-:Y:S01]  /*b590*/  @P5 STS.128 [R227+0x12800], RZ ;  /* 0x012800ffe3005388 */ /* 0x000fe20000000c00 */
[----:B------:R-:W-:Y:S01]  /*b5a0*/  IMAD.IADD R4, R19, 0x1, R4 ;  /* 0x0000000113047824 */ /* 0x000fe200078e0204 */
[----:B------:R-:W-:Y:S01]  /*b5b0*/  LEA R22, P1, R18, R238, 0x1 ;  /* 0x000000ee12167211 */ /* 0x000fe200078208ff */
[----:B------:R-:W-:Y:S03]  /*b5c0*/  IMAD.WIDE.U32 R26, R26, c[0x0][0x1a0], RZ ;  /* 0x000068001a1a7a25 */ /* 0x000fe600078e00ff */
[----:B------:R-:W-:Y:S01]  /*b5d0*/  LEA.HI.X R23, R18, R231, R4, 0x1, P1 ;  /* 0x000000e712177211 */ /* 0x000fe200008f0c04 */
[----:B------:R-:W-:Y:S01]  /*b5e0*/  IMAD.IADD R3, R27, 0x1, R3 ;  /* 0x000000011b037824 */ /* 0x000fe200078e0203 */
[----:B--2---:R-:W-:Y:S04]  /*b5f0*/  LEA R20, P2, R7, R36, 0x6 ;  /* 0x0000002407147211 */ /* 0x004fe800078430ff */
[----:B------:R-:W-:Y:S01]  /*b600*/  LEA.HI.X.SX32 R21, R6, R37, 0x6, P2 ;  /* 0x0000002506157211 */ /* 0x000fe200010f36ff */
[----:B------:R-:W-:Y:S04]  /*b610*/  IMAD.WIDE.U32 R6, R20, c[0x0][0x1a0], RZ ;  /* 0x0000680014067a25 */ /* 0x000fe800078e00ff */
[----:B------:R-:W-:Y:S01]  /*b620*/  IMAD R5, R21, c[0x0][0x1a0], RZ ;  /* 0x0000680015057a24 */ /* 0x000fe200078e02ff */
[-C--:B------:R-:W-:Y:S03]  /*b630*/  LEA R24, P2, R6, R238.reuse, 0x1 ;  /* 0x000000ee06187211 */ /* 0x080fe600078408ff */
[----:B------:R-:W-:Y:S01]  /*b640*/  IMAD R5, R20, c[0x0][0x1a4], R5 ;  /* 0x0000690014057a24 */ /* 0x000fe200078e0205 */
[C---:B------:R-:W-:Y:S03]  /*b650*/  LEA R20, P0, R26.reuse, R238, 0x1 ;  /* 0x000000ee1a147211 */ /* 0x040fe600078008ff */
[----:B------:R-:W-:Y:S01]  /*b660*/  IMAD.IADD R5, R7, 0x1, R5 ;  /* 0x0000000107057824 */ /* 0x000fe200078e0205 */
[-C--:B------:R-:W-:Y:S01]  /*b670*/  LEA.HI.X R21, R26, R231.reuse, R3, 0x1, P0 ;  /* 0x000000e71a157211 */ /* 0x080fe200000f0c03 */
[----:B------:R-:W-:Y:S03]  /*b680*/  IMAD.U32 R3, RZ, RZ, UR6 ;  /* 0x00000006ff037e24 */ /* 0x000fe6000f8e00ff */
[----:B------:R-:W-:Y:S05]  /*b690*/  LEA.HI.X R25, R6, R231, R5, 0x1, P2 ;  /* 0x000000e706197211 */ /* 0x000fea00010f0c05 */
        /* <DEDUP_REMOVED lines=54> */
[----:B------:R-:W-:Y:S04]  /*ba00*/  LDSM.16.M88.4 R32, [R226] ;  /* 0x00000000e220783b */ /* 0x000fe80000000200 */
[----:B-1----:R-:W1:Y:S04]  /*ba10*/  LDSM.16.M88.4 R8, [R225+0x8000] ;  /* 0x00800000e108783b */ /* 0x002e680000000200 */
[----:B---3--:R-:W4:Y:S04]  /*ba20*/  LDSM.16.M88.4 R16, [R225+0x8800] ;  /* 0x00880000e110783b */ /* 0x008f280000000200 */
[----:B--2---:R-:W2:Y:S04]  /*ba30*/  LDSM.16.M88.4 R24, [R225+0x9000] ;  /* 0x00900000e118783b */ /* 0x004ea80000000200 */
[----:B------:R-:W0:Y:S04]  /*ba40*/  LDGDEPBAR ;  /* 0x00000000000079af */ /* 0x000e280000000000 */
[----:B------:R-:W3:Y:S04]  /*ba50*/  LDSM.16.M88.4 R164, [R225+0x9800] ;  /* 0x00980000e1a4783b */ /* 0x000ee80000000200 */
[----:B------:R-:W-:Y:S04]  /*ba60*/  LDSM.16.M88.4 R168, [R224] ;  /* 0x00000000e0a8783b */ /* 0x000fe80000000200 */
[----:B------:R-:W2:Y:S04]  /*ba70*/  LDSM.16.M88.4 R172, [R223] ;  /* 0x00000000dfac783b */ /* 0x000ea80000000200 */
[----:B------:R-:W2:Y:S04]  /*ba80*/  LDSM.16.M88.4 R176, [R215] ;  /* 0x00000000d7b0783b */ /* 0x000ea80000000200 */
[----:B------:R-:W2:Y:S04]  /*ba90*/  LDSM.16.M88.4 R180, [R214] ;  /* 0x00000000d6b4783b */ /* 0x000ea80000000200 */
[----:B------:R-:W3:Y:S01]  /*baa0*/  LDSM.16.M88.4 R184, [R213] ;  /* 0x00000000d5b8783b */ /* 0x000ee20000000200 */
[C---:B-1----:R-:W-:Y:S03]  /*bab0*/  HMMA.16816.F32 R4, R32.reuse, R8, RZ ;  /* 0x000000082004723c */ /* 0x042fe600000018ff */
[----:B------:R-:W-:Y:S04]  /*bac0*/  LDSM.16.M88.4 R188, [R222] ;  /* 0x00000000debc783b */ /* 0x000fe80000000200 */
[----:B------:R-:W1:Y:S01]  /*bad0*/  LDSM.16.M88.4 R192, [R219+0x8000] ;  /* 0x00800000dbc0783b */ /* 0x000e620000000200 */
[C---:B------:R-:W-:Y:S03]  /*bae0*/  HMMA.16816.F32 R8, R32.reuse, R10, RZ ;  /* 0x0000000a2008723c */ /* 0x040fe600000018ff */
[----:B------:R-:W-:Y:S05]  /*baf0*/  LDSM.16.M88.4 R196, [R219+0x9000] ;  /* 0x00900000dbc4783b */ /* 0x000fea0000000200 */
[C---:B----4-:R-:W-:Y:S08]  /*bb00*/  HMMA.16816.F32 R12, R32.reuse, R16, RZ ;  /* 0x00000010200c723c */ /* 0x050ff000000018ff */
[C---:B------:R-:W-:Y:S08]  /*bb10*/  HMMA.16816.F32 R16, R32.reuse, R18, RZ ;  /* 0x000000122010723c */ /* 0x040ff000000018ff */
[C---:B--2---:R-:W-:Y:S08]  /*bb20*/  HMMA.16816.F32 R20, R32.reuse, R24, RZ ;  /* 0x000000182014723c */ /* 0x044ff000000018ff */
[C---:B------:R-:W-:Y:S08]  /*bb30*/  HMMA.16816.F32 R24, R32.reuse, R26, RZ ;  /* 0x0000001a2018723c */ /* 0x040ff000000018ff */
[C---:B---3--:R-:W-:Y:S08]  /*bb40*/  HMMA.16816.F32 R28, R32.reuse, R164, RZ ;  /* 0x000000a4201c723c */ /* 0x048ff000000018ff */
[----:B------:R-:W-:Y:S01]  /*bb50*/  HMMA.16816.F32 R32, R32, R166, RZ ;  /* 0x000000a62020723c */ /* 0x000fe200000018ff */
        /* <DEDUP_REMOVED lines=8> */
[C---:B------:R-:W-:Y:S01]  /*bbe0*/  HMMA.16816.F32 R24, R168.reuse, R182, R24 ;  /* 0x000000b6a818723c */ /* 0x040fe20000001818 */
[----:B------:R-:W4:Y:S07]  /*bbf0*/  LDSM.16.M88.4 R180, [R212] ;  /* 0x00000000d4b4783b */ /* 0x000f2e0000000200 */
[C---:B------:R-:W-:Y:S08]  /*bc00*/  HMMA.16816.F32 R28, R168.reuse, R184, R28 ;  /* 0x000000b8a81c723c */ /* 0x040ff0000000181c */
[----:B------:R-:W-:Y:S01]  /*bc10*/  HMMA.16816.F32 R32, R168, R186, R32 ;  /* 0x000000baa820723c */ /* 0x000fe20000001820 */
[----:B------:R-:W3:Y:S04]  /*bc20*/  LDSM.16.M88.4 R168, [R212+0x800] ;  /* 0x00080000d4a8783b */ /* 0x000ee80000000200 */
[----:B------:R-:W3:Y:S03]  /*bc30*/  LDSM.16.M88.4 R184, [R212+0x1000] ;  /* 0x00100000d4b8783b */ /* 0x000ee60000000200 */
        /* <DEDUP_REMOVED lines=9> */
[C---:B---3--:R-:W-:Y:S08]  /*bcd0*/  HMMA.16816.F32 R28, R188.reuse, R172, R28 ;  /* 0x000000acbc1c723c */ /* 0x048ff0000000181c */
[----:B------:R-:W-:Y:S01]  /*bce0*/  HMMA.16816.F32 R32, R188, R174, R32 ;  /* 0x000000aebc20723c */ /* 0x000fe20000001820 */
[----:B------:R-:W3:Y:S04]  /*bcf0*/  LDSM.16.M88.4 R172, [R225+0xa800] ;  /* 0x00a80000e1ac783b */ /* 0x000ee80000000200 */
[----:B------:R-:W-:Y:S03]  /*bd00*/  LDSM.16.M88.4 R188, [R211] ;  /* 0x00000000d3bc783b */ /* 0x000fe60000000200 */
[C---:B----4-:R-:W-:Y:S08]  /*bd10*/  HMMA.16816.F32 R4, R176.reuse, R180, R4 ;  /* 0x000000b4b004723c */ /* 0x050ff00000001804 */
[C---:B------:R-:W-:Y:S01]  /*bd20*/  HMMA.16816.F32 R8, R176.reuse, R182, R8 ;  /* 0x000000b6b008723c */ /* 0x040fe20000001808 */
[----:B------:R-:W-:Y:S07]  /*bd30*/  LDSM.16.M88.4 R180, [R225+0xb800] ;  /* 0x00b80000e1b4783b */ /* 0x000fee0000000200 */
[C---:B------:R-:W-:Y:S08]  /*bd40*/  HMMA.16816.F32 R12, R176.reuse, R168, R12 ;  /* 0x000000a8b00c723c */ /* 0x040ff0000000180c */
[C---:B------:R-:W-:Y:S01]  /*bd50*/  HMMA.16816.F32 R16, R176.reuse, R170, R16 ;  /* 0x000000aab010723c */ /* 0x040fe20000001810 */
[----:B------:R-:W4:Y:S07]  /*bd60*/  LDSM.16.M88.4 R168, [R225+0xb000] ;  /* 0x00b00000e1a8783b */ /* 0x000f2e0000000200 */
[C---:B------:R-:W-:Y:S08]  /*bd70*/  HMMA.16816.F32 R20, R176.reuse, R184, R20 ;  /* 0x000000b8b014723c */ /* 0x040ff00000001814 */
[C---:B------:R-:W-:Y:S01]  /*bd80*/  HMMA.16816.F32 R24, R176.reuse, R186, R24 ;  /* 0x000000bab018723c */ /* 0x040fe20000001818 */
[----:B------:R-:W4:Y:S07]  /*bd90*/  LDSM.16.M88.4 R184, [R224+0x2000] ;  /* 0x00200000e0b8783b */ /* 0x000f2e0000000200 */
[C---:B-1----:R-:W-:Y:S08]  /*bda0*/  HMMA.16816.F32 R28, R176.reuse, R164, R28 ;  /* 0x000000a4b01c723c */ /* 0x042ff0000000181c */
[----:B------:R-:W-:Y:S01]  /*bdb0*/  HMMA.16816.F32 R32, R176, R166, R32 ;  /* 0x000000a6b020723c */ /* 0x000fe20000001820 */
[----:B------:R-:W1:Y:S04]  /*bdc0*/  LDSM.16.M88.4 R164, [R210] ;  /* 0x00000000d2a4783b */ /* 0x000e680000000200 */
[----:B------:R-:W1:Y:S03]  /*bdd0*/  LDSM.16.M88.4 R176, [R209] ;  /* 0x00000000d1b0783b */ /* 0x000e660000000200 */
[C---:B--2---:R-:W-:Y:S08]  /*bde0*/  HMMA.16816.F32 R4, R192.reuse, R196, R4 ;  /* 0x000000c4c004723c */ /* 0x044ff00000001804 */
[C---:B------:R-:W-:Y:S01]  /*bdf0*/  HMMA.16816.F32 R8, R192.reuse, R198, R8 ;  /* 0x000000c6c008723c */ /* 0x040fe20000001808 */
[----:B------:R-:W-:Y:S07]  /*be00*/  LDSM.16.M88.4 R196, [R212+0x2000] ;  /* 0x00200000d4c4783b */ /* 0x000fee0000000200 */
[C---:B---3--:R-:W-:Y:S08]  /*be10*/  HMMA.16816.F32 R12, R192.reuse, R172, R12 ;  /* 0x000000acc00c723c */ /* 0x048ff0000000180c */
[C---:B------:R-:W-:Y:S01]  /*be20*/  HMMA.16816.F32 R16, R192.reuse, R174, R16 ;  /* 0x000000aec010723c */ /* 0x040fe20000001810 */
[----:B------:R-:W2:Y:S07]  /*be30*/  LDSM.16.M88.4 R172, [R208] ;  /* 0x00000000d0ac783b */ /* 0x000eae0000000200 */
[C---:B----4-:R-:W-:Y:S08]  /*be40*/  HMMA.16816.F32 R20, R192.reuse, R168, R20 ;  /* 0x000000a8c014723c */ /* 0x050ff00000001814 */
[C---:B------:R-:W-:Y:S01]  /*be50*/  HMMA.16816.F32 R24, R192.reuse, R170, R24 ;  /* 0x000000aac018723c */ /* 0x040fe20000001818 */
[----:B------:R-:W-:Y:S07]  /*be60*/  LDSM.16.M88.4 R168, [R222+0x2000] ;  /* 0x00200000dea8783b */ /* 0x000fee0000000200 */
[C---:B------:R-:W-:Y:S08]  /*be70*/  HMMA.16816.F32 R28, R192.reuse, R180, R28 ;  /* 0x000000b4c01c723c */ /* 0x040ff0000000181c */
[----:B------:R-:W-:Y:S01]  /*be80*/  HMMA.16816.F32 R32, R192, R182, R32 ;  /* 0x000000b6c020723c */ /* 0x000fe20000001820 */
[----:B------:R-:W3:Y:S04]  /*be90*/  LDSM.16.M88.4 R180, [R219+0xa000] ;  /* 0x00a00000dbb4783b */ /* 0x000ee80000000200 */
[----:B------:R-:W-:Y:S03]  /*bea0*/  LDSM.16.M88.4 R192, [R219+0xb000] ;  /* 0x00b00000dbc0783b */ /* 0x000fe60000000200 */
[C---:B------:R-:W-:Y:S08]  /*beb0*/  HMMA.16816.F32 R4, R184.reuse, R188, R4 ;  /* 0x000000bcb804723c */ /* 0x040ff00000001804 */
[C---:B------:R-:W-:Y:S01]  /*bec0*/  HMMA.16816.F32 R8, R184.reuse, R190, R8 ;  /* 0x000000beb808723c */ /* 0x040fe20000001808 */
[----:B------:R-:W4:Y:S07]  /*bed0*/  LDSM.16.M88.4 R188, [R219+0xa800] ;  /* 0x00a80000dbbc783b */ /* 0x000f2e0000000200 */
[C---:B-1----:R-:W-:Y:S08]  /*bee0*/  HMMA.16816.F32 R12, R184.reuse, R164, R12 ;  /* 0x000000a4b80c723c */ /* 0x042ff0000000180c */
[C---:B------:R-:W-:Y:S01]  /*bef0*/  HMMA.16816.F32 R16, R184.reuse, R166, R16 ;  /* 0x000000a6b810723c */ /* 0x040fe20000001810 */
[----:B------:R-:W1:Y:S07]  /*bf00*/  LDSM.16.M88.4 R164, [R219+0xb800] ;  /* 0x00b80000dba4783b */ /* 0x000e6e0000000200 */
[C---:B------:R-:W-:Y:S08]  /*bf10*/  HMMA.16816.F32 R20, R184.reuse, R176, R20 ;  /* 0x000000b0b814723c */ /* 0x040ff00000001814 */
[C---:B------:R-:W-:Y:S01]  /*bf20*/  HMMA.16816.F32 R24, R184.reuse, R178, R24 ;  /* 0x000000b2b818723c */ /* 0x040fe20000001818 */
[----:B------:R-:W1:Y:S07]  /*bf30*/  LDSM.16.M88.4 R176, [R221+0x2000] ;  /* 0x00200000ddb0783b */ /* 0x000e6e0000000200 */
[C---:B--2---:R-:W-:Y:S08]  /*bf40*/  HMMA.16816.F32 R28, R184.reuse, R172, R28 ;  /* 0x000000acb81c723c */ /* 0x044ff0000000181c */
[----:B------:R-:W-:Y:S01]  /*bf50*/  HMMA.16816.F32 R32, R184, R174, R32 ;  /* 0x000000aeb820723c */ /* 0x000fe20000001820 */
[----:B------:R-:W2:Y:S04]  /*bf60*/  LDSM.16.M88.4 R172, [R212+0x2800] ;  /* 0x00280000d4ac783b */ /* 0x000ea80000000200 */
[----:B------:R-:W-:Y:S03]  /*bf70*/  LDSM.16.M88.4 R184, [R212+0x3800] ;  /* 0x00380000d4b8783b */ /* 0x000fe60000000200 */
[C---:B---3--:R-:W-:Y:S08]  /*bf80*/  HMMA.16816.F32 R4, R168.reuse, R180, R4 ;  /* 0x000000b4a804723c */ /* 0x048ff00000001804 */
[C---:B------:R-:W-:Y:S01]  /*bf90*/  HMMA.16816.F32 R8, R168.reuse, R182, R8 ;  /* 0x000000b6a808723c */ /* 0x040fe20000001808 */
[----:B------:R-:W3:Y:S07]  /*bfa0*/  LDSM.16.M88.4 R180, [R212+0x3000] ;  /* 0x00300000d4b4783b */ /* 0x000eee0000000200 */
[C---:B----4-:R-:W-:Y:S08]  /*bfb0*/  HMMA.16816.F32 R12, R168.reuse, R188, R12 ;  /* 0x000000bca80c723c */ /* 0x050ff0000000180c */
[C---:B------:R-:W-:Y:S01]  /*bfc0*/  HMMA.16816.F32 R16, R168.reuse, R190, R16 ;  /* 0x000000bea810723c */ /* 0x040fe20000001810 */
[----:B------:R-:W-:Y:S07]  /*bfd0*/  LDSM.16.M88.4 R188, [R226+0x4000] ;  /* 0x00400000e2bc783b */ /* 0x000fee0000000200 */
[C---:B------:R-:W-:Y:S08]  /*bfe0*/  HMMA.16816.F32 R20, R168.reuse, R192, R20 ;  /* 0x000000c0a814723c */ /* 0x040ff00000001814 */
[C---:B------:R-:W-:Y:S01]  /*bff0*/  HMMA.16816.F32 R24, R168.reuse, R194, R24 ;  /* 0x000000c2a818723c */ /* 0x040fe20000001818 */
[----:B------:R-:W4:Y:S07]  /*c000*/  LDSM.16.M88.4 R192, [R225+0xc000] ;  /* 0x00c00000e1c0783b */ /* 0x000f2e0000000200 */
[C---:B-1----:R-:W-:Y:S08]  /*c010*/  HMMA.16816.F32 R28, R168.reuse, R164, R28 ;  /* 0x000000a4a81c723c */ /* 0x042ff0000000181c */
[----:B------:R-:W-:Y:S01]  /*c020*/  HMMA.16816.F32 R32, R168, R166, R32 ;  /* 0x000000a6a820723c */ /* 0x000fe20000001820 */
[----:B------:R-:W1:Y:S04]  /*c030*/  LDSM.16.M88.4 R164, [R225+0xc800] ;  /* 0x00c80000e1a4783b */ /* 0x000e680000000200 */
[----:B------:R-:W1:Y:S03]  /*c040*/  LDSM.16.M88.4 R168, [R225+0xd000] ;  /* 0x00d00000e1a8783b */ /* 0x000e660000000200 */
[C---:B------:R-:W-:Y:S08]  /*c050*/  HMMA.16816.F32 R4, R176.reuse, R196, R4 ;  /* 0x000000c4b004723c */ /* 0x040ff00000001804 */
[C---:B------:R-:W-:Y:S01]  /*c060*/  HMMA.16816.F32 R8, R176.reuse, R198, R8 ;  /* 0x000000c6b008723c */ /* 0x040fe20000001808 */
[----:B------:R-:W-:Y:S07]  /*c070*/  LDSM.16.M88.4 R196, [R207] ;  /* 0x00000000cfc4783b */ /* 0x000fee0000000200 */
[C---:B--2---:R-:W-:Y:S08]  /*c080*/  HMMA.16816.F32 R12, R176.reuse, R172, R12 ;  /* 0x000000acb00c723c */ /* 0x044ff0000000180c */
[C---:B------:R-:W-:Y:S01]  /*c090*/  HMMA.16816.F32 R16, R176.reuse, R174, R16 ;  /* 0x000000aeb010723c */ /* 0x040fe20000001810 */
[----:B------:R-:W2:Y:S07]  /*c0a0*/  LDSM.16.M88.4 R172, [R225+0xd800] ;  /* 0x00d80000e1ac783b */ /* 0x000eae0000000200 */
[C---:B---3--:R-:W-:Y:S08]  /*c0b0*/  HMMA.16816.F32 R20, R176.reuse, R180, R20 ;  /* 0x000000b4b014723c */ /* 0x048ff00000001814 */
[C---:B------:R-:W-:Y:S01]  /*c0c0*/  HMMA.16816.F32 R24, R176.reuse, R182, R24 ;  /* 0x000000b6b018723c */ /* 0x040fe20000001818 */
[----:B------:R-:W3:Y:S07]  /*c0d0*/  LDSM.16.M88.4 R180, [R224+0x4000] ;  /* 0x00400000e0b4783b */ /* 0x000eee0000000200 */
[C---:B------:R-:W-:Y:S08]  /*c0e0*/  HMMA.16816.F32 R28, R176.reuse, R184, R28 ;  /* 0x000000b8b01c723c */ /* 0x040ff0000000181c */
[----:B------:R-:W-:Y:S01]  /*c0f0*/  HMMA.16816.F32 R32, R176, R186, R32 ;  /* 0x000000bab020723c */ /* 0x000fe20000001820 */
[----:B------:R-:W2:Y:S04]  /*c100*/  LDSM.16.M88.4 R176, [R206] ;  /* 0x00000000ceb0783b */ /* 0x000ea80000000200 */
[----:B------:R-:W2:Y:S03]  /*c110*/  LDSM.16.M88.4 R184, [R205] ;  /* 0x00000000cdb8783b */ /* 0x000ea60000000200 */
[C---:B----4-:R-:W-:Y:S08]  /*c120*/  HMMA.16816.F32 R4, R188.reuse, R192, R4 ;  /* 0x000000c0bc04723c */ /* 0x050ff00000001804 */
[C---:B------:R-:W-:Y:S01]  /*c130*/  HMMA.16816.F32 R8, R188.reuse, R194, R8 ;  /* 0x000000c2bc08723c */ /* 0x040fe20000001808 */
[----:B------:R-:W4:Y:S07]  /*c140*/  LDSM.16.M88.4 R192, [R204] ;  /* 0x00000000ccc0783b */ /* 0x000f2e0000000200 */
[C---:B-1----:R-:W-:Y:S08]  /*c150*/  HMMA.16816.F32 R12, R188.reuse, R164, R12 ;  /* 0x000000a4bc0c723c */ /* 0x042ff0000000180c */
[C---:B------:R-:W-:Y:S01]  /*c160*/  HMMA.16816.F32 R16, R188.reuse, R166, R16 ;  /* 0x000000a6bc10723c */ /* 0x040fe20000001810 */
[----:B------:R-:W-:Y:S07]  /*c170*/  LDSM.16.M88.4 R164, [R222+0x4000] ;  /* 0x00400000dea4783b */ /* 0x000fee0000000200 */
[C---:B------:R-:W-:Y:S08]  /*c180*/  HMMA.16816.F32 R20, R188.reuse, R168, R20 ;  /* 0x000000a8bc14723c */ /* 0x040ff00000001814 */
[C---:B------:R-:W-:Y:S01]  /*c190*/  HMMA.16816.F32 R24, R188.reuse, R170, R24 ;  /* 0x000000aabc18723c */ /* 0x040fe20000001818 */
[----:B------:R-:W1:Y:S07]  /*c1a0*/  LDSM.16.M88.4 R168, [R219+0xc000] ;  /* 0x00c00000dba8783b */ /* 0x000e6e0000000200 */
[C---:B--2---:R-:W-:Y:S08]  /*c1b0*/  HMMA.16816.F32 R28, R188.reuse, R172, R28 ;  /* 0x000000acbc1c723c */ /* 0x044ff0000000181c */
[----:B------:R-:W-:Y:S01]  /*c1c0*/  HMMA.16816.F32 R32, R188, R174, R32 ;  /* 0x000000aebc20723c */ /* 0x000fe20000001820 */
[----:B------:R-:W2:Y:S04]  /*c1d0*/  LDSM.16.M88.4 R172, [R219+0xc800] ;  /* 0x00c80000dbac783b */ /* 0x000ea80000000200 */
[----:B------:R-:W1:Y:S03]  /*c1e0*/  LDSM.16.M88.4 R188, [R219+0xd000] ;  /* 0x00d00000dbbc783b */ /* 0x000e660000000200 */
[C---:B---3--:R-:W-:Y:S08]  /*c1f0*/  HMMA.16816.F32 R4, R180.reuse, R196, R4 ;  /* 0x000000c4b404723c */ /* 0x048ff00000001804 */
[C---:B------:R-:W-:Y:S01]  /*c200*/  HMMA.16816.F32 R8, R180.reuse, R198, R8 ;  /* 0x000000c6b408723c */ /* 0x040fe20000001808 */
[----:B------:R-:W-:Y:S07]  /*c210*/  LDSM.16.M88.4 R196, [R212+0x5000] ;  /* 0x00500000d4c4783b */ /* 0x000fee0000000200 */
[C---:B------:R-:W-:Y:S08]  /*c220*/  HMMA.16816.F32 R12, R180.reuse, R176, R12 ;  /* 0x000000b0b40c723c */ /* 0x040ff0000000180c */
[C---:B------:R-:W-:Y:S01]  /*c230*/  HMMA.16816.F32 R16, R180.reuse, R178, R16 ;  /* 0x000000b2b410723c */ /* 0x040fe20000001810 */
[----:B------:R-:W3:Y:S07]  /*c240*/  LDSM.16.M88.4 R176, [R219+0xd800] ;  /* 0x00d80000dbb0783b */ /* 0x000eee0000000200 */
[C---:B------:R-:W-:Y:S08]  /*c250*/  HMMA.16816.F32 R20, R180.reuse, R184, R20 ;  /* 0x000000b8b414723c */ /* 0x040ff00000001814 */
[C---:B------:R-:W-:Y:S01]  /*c260*/  HMMA.16816.F32 R24, R180.reuse, R186, R24 ;  /* 0x000000bab418723c */ /* 0x040fe20000001818 */
[----:B------:R-:W-:Y:S07]  /*c270*/  LDSM.16.M88.4 R184, [R212+0x4000] ;  /* 0x00400000d4b8783b */ /* 0x000fee0000000200 */
[C---:B----4-:R-:W-:Y:S08]  /*c280*/  HMMA.16816.F32 R28, R180.reuse, R192, R28 ;  /* 0x000000c0b41c723c */ /* 0x050ff0000000181c */
[----:B------:R-:W-:Y:S01]  /*c290*/  HMMA.16816.F32 R32, R180, R194, R32 ;  /* 0x000000c2b420723c */ /* 0x000fe20000001820 */
[----:B------:R-:W4:Y:S04]  /*c2a0*/  LDSM.16.M88.4 R180, [R221+0x4000] ;  /* 0x00400000ddb4783b */ /* 0x000f280000000200 */
[----:B------:R-:W3:Y:S03]  /*c2b0*/  LDSM.16.M88.4 R192, [R212+0x4800] ;  /* 0x00480000d4c0783b */ /* 0x000ee60000000200 */
[C---:B-1----:R-:W-:Y:S08]  /*c2c0*/  HMMA.16816.F32 R4, R164.reuse, R168, R4 ;  /* 0x000000a8a404723c */ /* 0x042ff00000001804 */
[C---:B------:R-:W-:Y:S01]  /*c2d0*/  HMMA.16816.F32 R8, R164.reuse, R170, R8 ;  /* 0x000000aaa408723c */ /* 0x040fe20000001808 */
[----:B------:R-:W1:Y:S07]  /*c2e0*/  LDSM.16.M88.4 R168, [R212+0x5800] ;  /* 0x00580000d4a8783b */ /* 0x000e6e0000000200 */
[C---:B--2---:R-:W-:Y:S08]  /*c2f0*/  HMMA.16816.F32 R12, R164.reuse, R172, R12 ;  /* 0x000000aca40c723c */ /* 0x044ff0000000180c */
[C---:B------:R-:W-:Y:S01]  /*c300*/  HMMA.16816.F32 R16, R164.reuse, R174, R16 ;  /* 0x000000aea410723c */ /* 0x040fe20000001810 */
[----:B------:R-:W-:Y:S07]  /*c310*/  LDSM.16.M88.4 R172, [R226+0x6000] ;  /* 0x00600000e2ac783b */ /* 0x000fee0000000200 */
[C---:B------:R-:W-:Y:S08]  /*c320*/  HMMA.16816.F32 R20, R164.reuse, R188, R20 ;  /* 0x000000bca414723c */ /* 0x040ff00000001814 */
[C---:B------:R-:W-:Y:S01]  /*c330*/  HMMA.16816.F32 R24, R164.reuse, R190, R24 ;  /* 0x000000bea418723c */ /* 0x040fe20000001818 */
[----:B------:R-:W2:Y:S07]  /*c340*/  LDSM.16.M88.4 R188, [R225+0xe000] ;  /* 0x00e00000e1bc783b */ /* 0x000eae0000000200 */
[C---:B---3--:R-:W-:Y:S08]  /*c350*/  HMMA.16816.F32 R28, R164.reuse, R176, R28 ;  /* 0x000000b0a41c723c */ /* 0x048ff0000000181c */
[----:B------:R-:W-:Y:S01]  /*c360*/  HMMA.16816.F32 R32, R164, R178, R32 ;  /* 0x000000b2a420723c */ /* 0x000fe20000001820 */
[----:B------:R-:W3:Y:S04]  /*c370*/  LDSM.16.M88.4 R164, [R225+0xe800] ;  /* 0x00e80000e1a4783b */ /* 0x000ee80000000200 */
[----:B------:R-:W1:Y:S03]  /*c380*/  LDSM.16.M88.4 R176, [R225+0xf000] ;  /* 0x00f00000e1b0783b */ /* 0x000e660000000200 */
[C---:B----4-:R-:W-:Y:S08]  /*c390*/  HMMA.16816.F32 R4, R180.reuse, R184, R4 ;  /* 0x000000b8b404723c */ /* 0x050ff00000001804 */
[C---:B------:R-:W-:Y:S01]  /*c3a0*/  HMMA.16816.F32 R8, R180.reuse, R186, R8 ;  /* 0x000000bab408723c */ /* 0x040fe20000001808 */
[----:B------:R-:W4:Y:S07]  /*c3b0*/  LDSM.16.M88.4 R184, [R225+0xf800] ;  /* 0x00f80000e1b8783b */ /* 0x000f2e0000000200 */
[C---:B------:R-:W-:Y:S08]  /*c3c0*/  HMMA.16816.F32 R12, R180.reuse, R192, R12 ;  /* 0x000000c0b40c723c */ /* 0x040ff0000000180c */
[C---:B------:R-:W-:Y:S01]  /*c3d0*/  HMMA.16816.F32 R16, R180.reuse, R194, R16 ;  /* 0x000000c2b410723c */ /* 0x040fe20000001810 */
[----:B------:R-:W-:Y:S07]  /*c3e0*/  LDSM.16.M88.4 R192, [R222+0x6000] ;  /* 0x00600000dec0783b */ /* 0x000fee0000000200 */
[C---:B------:R-:W-:Y:S08]  /*c3f0*/  HMMA.16816.F32 R20, R180.reuse, R196, R20 ;  /* 0x000000c4b414723c */ /* 0x040ff00000001814 */
[C---:B------:R-:W-:Y:S01]  /*c400*/  HMMA.16816.F32 R24, R180.reuse, R198, R24 ;  /* 0x000000c6b418723c */ /* 0x040fe20000001818 */
[----:B------:R-:W-:Y:S07]  /*c410*/  LDSM.16.M88.4 R196, [R219+0xe000] ;  /* 0x00e00000dbc4783b */ /* 0x000fee0000000200 */
[C---:B-1----:R-:W-:Y:S08]  /*c420*/  HMMA.16816.F32 R28, R180.reuse, R168, R28 ;  /* 0x000000a8b41c723c */ /* 0x042ff0000000181c */
[----:B------:R-:W-:Y:S01]  /*c430*/  HMMA.16816.F32 R32, R180, R170, R32 ;  /* 0x000000aab420723c */ /* 0x000fe20000001820 */
[----:B------:R-:W-:Y:S04]  /*c440*/  LDSM.16.M88.4 R168, [R224+0x6000] ;  /* 0x00600000e0a8783b */ /* 0x000fe80000000200 */
[----:B------:R-:W1:Y:S03]  /*c450*/  LDSM.16.M88.4 R180, [R203] ;  /* 0x00000000cbb4783b */ /* 0x000e660000000200 */
[C---:B--2---:R-:W-:Y:S08]  /*c460*/  HMMA.16816.F32 R4, R172.reuse, R188, R4 ;  /* 0x000000bcac04723c */ /* 0x044ff00000001804 */
[C---:B------:R-:W-:Y:S01]  /*c470*/  HMMA.16816.F32 R8, R172.reuse, R190, R8 ;  /* 0x000000beac08723c */ /* 0x040fe20000001808 */
[----:B------:R-:W-:Y:S07]  /*c480*/  LDSM.16.M88.4 R188, [R201] ;  /* 0x00000000c9bc783b */ /* 0x000fee0000000200 */
[C---:B---3--:R-:W-:Y:S08]  /*c490*/  HMMA.16816.F32 R12, R172.reuse, R164, R12 ;  /* 0x000000a4ac0c723c */ /* 0x048ff0000000180c */
[C---:B------:R-:W-:Y:S01]  /*c4a0*/  HMMA.16816.F32 R16, R172.reuse, R166, R16 ;  /* 0x000000a6ac10723c */ /* 0x040fe20000001810 */
[----:B------:R-:W2:Y:S07]  /*c4b0*/  LDSM.16.M88.4 R164, [R202] ;  /* 0x00000000caa4783b */ /* 0x000eae0000000200 */
[C---:B------:R-:W-:Y:S08]  /*c4c0*/  HMMA.16816.F32 R20, R172.reuse, R176, R20 ;  /* 0x000000b0ac14723c */ /* 0x040ff00000001814 */
[C---:B------:R-:W-:Y:S01]  /*c4d0*/  HMMA.16816.F32 R24, R172.reuse, R178, R24 ;  /* 0x000000b2ac18723c */ /* 0x040fe20000001818 */
[----:B------:R-:W3:Y:S07]  /*c4e0*/  LDSM.16.M88.4 R176, [R200] ;  /* 0x00000000c8b0783b */ /* 0x000eee0000000200 */
[C---:B----4-:R-:W-:Y:S08]  /*c4f0*/  HMMA.16816.F32 R28, R172.reuse, R184, R28 ;  /* 0x000000b8ac1c723c */ /* 0x050ff0000000181c */
[----:B------:R-:W-:Y:S01]  /*c500*/  HMMA.16816.F32 R32, R172, R186, R32 ;  /* 0x000000baac20723c */ /* 0x000fe20000001820 */
[----:B------:R-:W4:Y:S04]  /*c510*/  LDSM.16.M88.4 R172, [R219+0xe800] ;  /* 0x00e80000dbac783b */ /* 0x000f280000000200 */
        /* <DEDUP_REMOVED lines=13> */
[----:B------:R-:W3:Y:S03]  /*c5f0*/  LDSM.16.M88.4 R176, [R221+0x6000] ;  /* 0x00600000ddb0783b */ /* 0x000ee60000000200 */
[C---:B------:R-:W-:Y:S08]  /*c600*/  HMMA.16816.F32 R4, R192.reuse, R196, R4 ;  /* 0x000000c4c004723c */ /* 0x040ff00000001804 */
[C---:B------:R-:W-:Y:S08]  /*c610*/  HMMA.16816.F32 R8, R192.reuse, R198, R8 ;  /* 0x000000c6c008723c */ /* 0x040ff00000001808 */
[C---:B----4-:R-:W-:Y:S08]  /*c620*/  HMMA.16816.F32 R12, R192.reuse, R172, R12 ;  /* 0x000000acc00c723c */ /* 0x050ff0000000180c */
[C---:B------:R-:W-:Y:S01]  /*c630*/  HMMA.16816.F32 R16, R192.reuse, R174, R16 ;  /* 0x000000aec010723c */ /* 0x040fe20000001810 */
[----:B------:R-:W4:Y:S01]  /*c640*/  LDSM.16.M88.4 R172, [R212+0x7800] ;  /* 0x00780000d4ac783b */ /* 0x000f220000000200 */
[----:B------:R-:W-:Y:S04]  /*c650*/  DEPBAR.LE SB0, 0x0 ;  /* 0x000080000000791a */ /* 0x000fe80000000000 */
[----:B------:R-:W-:Y:S02]  /*c660*/  BAR.SYNC.DEFER_BLOCKING 0x0 ;  /* 0x0000000000007b1d */ /* 0x000fe40000010000 */
[C---:B-1----:R-:W-:Y:S07]  /*c670*/  HMMA.16816.F32 R20, R192.reuse, R164, R20 ;  /* 0x000000a4c014723c */ /* 0x042fee0000001814 */
[----:B------:R-:W-:Y:S01]  /*c680*/  IMAD.U32 R164, RZ, RZ, UR6 ;  /* 0x00000006ffa47e24 */ /* 0x000fe2000f8e00ff */
[C---:B------:R-:W-:Y:S01]  /*c690*/  HMMA.16816.F32 R24, R192.reuse, R166, R24 ;  /* 0x000000a6c018723c */ /* 0x040fe20000001818 */
[----:B------:R-:W-:Y:S06]  /*c6a0*/  IMAD.U32 R165, RZ, RZ, UR6 ;  /* 0x00000006ffa57e24 */ /* 0x000fec000f8e00ff */
[----:B------:R-:W-:Y:S01]  /*c6b0*/  IMAD.U32 R167, RZ, RZ, UR6 ;  /* 0x00000006ffa77e24 */ /* 0x000fe2000f8e00ff */
[C---:B--2---:R-:W-:Y:S01]  /*c6c0*/  HMMA.16816.F32 R28, R192.reuse, R168, R28 ;  /* 0x000000a8c01c723c */ /* 0x044fe2000000181c */
[----:B------:R-:W-:Y:S06]  /*c6d0*/  IMAD.U32 R166, RZ, RZ, UR6 ;  /* 0x00000006ffa67e24 */ /* 0x000fec000f8e00ff */
[----:B------:R-:W-:Y:S01]  /*c6e0*/  IMAD.U32 R168, RZ, RZ, UR6 ;  /* 0x00000006ffa87e24 */ /* 0x000fe2000f8e00ff */
[----:B------:R-:W-:Y:S01]  /*c6f0*/  HMMA.16816.F32 R32, R192, R170, R32 ;  /* 0x000000aac020723c */ /* 0x000fe20000001820 */
[----:B------:R-:W-:Y:S06]  /*c700*/  IMAD.U32 R169, RZ, RZ, UR6 ;  /* 0x00000006ffa97e24 */ /* 0x000fec000f8e00ff */
[----:B------:R-:W-:Y:S01]  /*c710*/  LEA R170, P0, R164, R246, 0x6 ;  /* 0x000000f6a4aa7211 */ /* 0x000fe200078030ff */
[C---:B---3--:R-:W-:Y:S05]  /*c720*/  HMMA.16816.F32 R4, R176.reuse, R180, R4 ;  /* 0x000000b4b004723c */ /* 0x048fea0000001804 */
[----:B------:R-:W-:Y:S02]  /*c730*/  LEA.HI.X.SX32 R171, R169, R247, 0x6, P0 ;  /* 0x000000f7a9ab7211 */ /* 0x000fe400000f36ff */
[----:B------:R-:W-:Y:S01]  /*c740*/  LEA R180, P1, R167, R250, 0x6 ;  /* 0x000000faa7b47211 */ /* 0x000fe200078230ff */
[C---:B------:R-:W-:Y:S04]  /*c750*/  HMMA.16816.F32 R8, R176.reuse, R182, R8 ;  /* 0x000000b6b008723c */ /* 0x040fe80000001808 */
[----:B------:R-:W-:Y:S03]  /*c760*/  LEA.HI.X.SX32 R181, R166, R251, 0x6, P1 ;  /* 0x000000fba6b57211 */ /* 0x000fe600008f36ff */
[----:B------:R-:W-:Y:S01]  /*c770*/  LEA R182, P0, R165, R248, 0x6 ;  /* 0x000000f8a5b67211 */ /* 0x000fe200078030ff */
[C---:B------:R-:W-:Y:S04]  /*c780*/  HMMA.16816.F32 R12, R176.reuse, R184, R12 ;  /* 0x000000b8b00c723c */ /* 0x040fe8000000180c */
[----:B------:R-:W-:Y:S01]  /*c790*/  LEA.HI.X.SX32 R183, R164, R249, 0x6, P0 ;  /* 0x000000f9a4b77211 */ /* 0x000fe200000f36ff */
[----:B------:R-:W-:Y:S03]  /*c7a0*/  IMAD R165, R171, c[0x0][0x198], RZ ;  /* 0x00006600aba57a24 */ /* 0x000fe600078e02ff */
[C---:B------:R-:W-:Y:S04]  /*c7b0*/  HMMA.16816.F32 R16, R176.reuse, R186, R16 ;  /* 0x000000bab010723c */ /* 0x040fe80000001810 */
[----:B------:R-:W-:Y:S02]  /*c7c0*/  IMAD R165, R170, c[0x0][0x19c], R165 ;  /* 0x00006700aaa57a24 */ /* 0x000fe400078e02a5 */
[----:B------:R-:W-:Y:S02]  /*c7d0*/  IMAD R166, R183, c[0x0][0x198], RZ ;  /* 0x00006600b7a67a24 */ /* 0x000fe400078e02ff */
[C---:B------:R-:W-:Y:S04]  /*c7e0*/  HMMA.16816.F32 R20, R176.reuse, R188, R20 ;  /* 0x000000bcb014723c */ /* 0x040fe80000001814 */
[----:B------:R-:W-:Y:S04]  /*c7f0*/  IMAD R166, R182, c[0x0][0x19c], R166 ;  /* 0x00006700b6a67a24 */ /* 0x000fe800078e02a6 */
[C---:B------:R-:W-:Y:S08]  /*c800*/  HMMA.16816.F32 R24, R176.reuse, R190, R24 ;  /* 0x000000beb018723c */ /* 0x040ff00000001818 */
[C---:B----4-:R-:W-:Y:S07]  /*c810*/  HMMA.16816.F32 R28, R176.reuse, R172, R28 ;  /* 0x000000acb01c723c */ /* 0x050fee000000181c */
[----:B------:R-:W-:Y:S01]  /*c820*/  LEA R172, P2, R3, R36, 0x6 ;  /* 0x0000002403ac7211 */ /* 0x000fe200078430ff */
[----:B------:R-:W-:Y:S01]  /*c830*/  IMAD R3, R181, c[0x0][0x198], RZ ;  /* 0x00006600b5037a24 */ /* 0x000fe200078e02ff */
[----:B------:R-:W-:Y:S03]  /*c840*/  HMMA.16816.F32 R32, R176, R174, R32 ;  /* 0x000000aeb020723c */ /* 0x000fe60000001820 */
[----:B------:R-:W-:Y:S01]  /*c850*/  IMAD R3, R180, c[0x0][0x19c], R3 ;  /* 0x00006700b4037a24 */ /* 0x000fe200078e0203 */
[----:B------:R-:W-:Y:S01]  /*c860*/  LEA.HI.X.SX32 R173, R168, R37, 0x6, P2 ;  /* 0x00000025a8ad7211 */ /* 0x000fe200010f36ff */
[----:B------:R-:W-:Y:S01]  /*c870*/  IMAD.WIDE.U32 R180, R180, c[0x0][0x198], RZ ;  /* 0x00006600b4b47a25 */ /* 0x000fe200078e00ff */
[----:B------:R1:W5:Y:S03]  /*c880*/  LDL.LU.64 R36, [R1+0x8] ;  /* 0x0000080001247983 */ /* 0x0003660000300a00 */
[----:B------:R-:W-:Y:S03]  /*c890*/  IMAD R164, R173, c[0x0][0x198], RZ ;  /* 0x00006600ada47a24 */ /* 0x000fe600078e02ff */
[----:B------:R-:W-:Y:S04]  /*c8a0*/  IMAD.WIDE.U32 R174, R170, c[0x0][0x198], RZ ;  /* 0x00006600aaae7a25 */ /* 0x000fe800078e00ff */
[----:B------:R-:W-:Y:S01]  /*c8b0*/  IMAD R164, R172, c[0x0][0x19c], R164 ;  /* 0x00006700aca47a24 */ /* 0x000fe200078e02a4 */
[-C--:B------:R-:W-:Y:S01]  /*c8c0*/  LEA R170, P1, R174, R240.reuse, 0x1 ;  /* 0x000000f0aeaa7211 */ /* 0x080fe200078208ff */
[----:B------:R-:W-:Y:S04]  /*c8d0*/  IMAD.WIDE.U32 R172, R172, c[0x0][0x198], RZ ;  /* 0x00006600acac7a25 */ /* 0x000fe800078e00ff */
[----:B------:R-:W-:Y:S01]  /*c8e0*/  IMAD.IADD R164, R173, 0x1, R164 ;  /* 0x00000001ada47824 */ /* 0x000fe200078e02a4 */
[-C--:B------:R-:W-:Y:S01]  /*c8f0*/  LEA R168, P0, R172, R240.reuse, 0x1 ;  /* 0x000000f0aca87211 */ /* 0x080fe200078008ff */
[----:B------:R-:W-:Y:S02]  /*c900*/  IMAD.IADD R165, R175, 0x1, R165 ;  /* 0x00000001afa57824 */ /* 0x000fe400078e02a5 */
[----:B------:R-:W-:Y:S01]  /*c910*/  IMAD.WIDE.U32 R176, R182, c[0x0][0x198], RZ ;  /* 0x00006600b6b07a25 */ /* 0x000fe200078e00ff */
[-C--:B------:R-:W-:Y:S02]  /*c920*/  LEA.HI.X R169, R172, R239.reuse, R164, 0x1, P0 ;  /* 0x000000efaca97211 */ /* 0x080fe400000f0ca4 */
[----:B------:R-:W-:Y:S01]  /*c930*/  ISETP.LT.AND P0, PT, RZ, UR4, PT ;  /* 0x00000004ff007c0c */ /* 0x000fe2000bf01270 */
[----:B------:R-:W-:Y:S01]  /*c940*/  IMAD.IADD R3, R181, 0x1, R3 ;  /* 0x00000001b5037824 */ /* 0x000fe200078e0203 */
[-C--:B------:R-:W-:Y:S01]  /*c950*/  LEA.HI.X R171, R174, R239.reuse, R165, 0x1, P1 ;  /* 0x000000efaeab7211 */ /* 0x080fe200008f0ca5 */
[----:B------:R-:W-:Y:S01]  /*c960*/  IMAD.IADD R166, R177, 0x1, R166 ;  /* 0x00000001b1a67824 */ /* 0x000fe200078e02a6 */
[-C--:B------:R-:W-:Y:S02]  /*c970*/  LEA R174, P2, R180, R240.reuse, 0x1 ;  /* 0x000000f0b4ae7211 */ /* 0x080fe400078408ff */
[----:B------:R-:W-:Y:S02]  /*c980*/  LEA R172, P1, R176, R240, 0x1 ;  /* 0x000000f0b0ac7211 */ /* 0x000fe400078208ff */
[-C--:B------:R-:W-:Y:S02]  /*c990*/  LEA.HI.X R175, R180, R239.reuse, R3, 0x1, P2 ;  /* 0x000000efb4af7211 */ /* 0x080fe400010f0c03 */
[----:B------:R-:W-:Y:S03]  /*c9a0*/  LEA.HI.X R173, R176, R239, R166, 0x1, P1 ;  /* 0x000000efb0ad7211 */ /* 0x000fe600008f0ca6 */
[----:B-1---5:R-:W-:-:S05]  /*c9b0*/  @P0 BRA `(.L_x_70) ;  /* 0xffffe07000000947 */ /* 0x022fca000383ffff */
.L_x_69:
[----:B------:R-:W-:Y:S01]  /*c9c0*/  FMNMX.FTZ R166, R4, R2, !PT ;  /* 0x0000000204a67209 */ /* 0x000fe20007810000 */
[----:B-1----:R-:W-:Y:S01]  /*c9d0*/  LDSM.16.MT88.4 R168, [R220+0x10000] ;  /* 0x01000000dca8783b */ /* 0x002fe20000004200 */
[----:B------:R-:W-:Y:S01]  /*c9e0*/  FMNMX.FTZ R3, R6, R0, !PT ;  /* 0x0000000006037209 */ /* 0x000fe20007810000 */
[----:B------:R-:W-:Y:S01]  /*c9f0*/  UIADD3 UR13, UR13, 0x1, URZ ;  /* 0x000000010d0d7890 */ /* 0x000fe2000fffe03f */
        /* <DEDUP_REMOVED lines=32> */
[----:B------:R-:W-:Y:S03]  /*cc00*/  FMNMX.FTZ R3, R35, R3, !PT ;  /* 0x0000000323037209 */ /* 0x000fe60007810000 */
[----:B------:R-:W-:Y:S08]  /*cc10*/  SHFL.BFLY PT, R164, R166, 0x2, 0x1f ;  /* 0x0c401f00a6a47f89 */ /* 0x000ff000000e0000 */
[----:B------:R-:W1:Y:S02]  /*cc20*/  SHFL.BFLY PT, R165, R3, 0x2, 0x1f ;  /* 0x0c401f0003a57f89 */ /* 0x000e6400000e0000 */
[----:B-1----:R-:W-:Y:S02]  /*cc30*/  FMNMX.FTZ R165, R3, R165, !PT ;  /* 0x000000a503a57209 */ /* 0x002fe40007810000 */
[----:B------:R-:W-:Y:S04]  /*cc40*/  FMNMX.FTZ R166, R166, R164, !PT ;  /* 0x000000a4a6a67209 */ /* 0x000fe80007810000 */
[----:B------:R-:W1:Y:S08]  /*cc50*/  SHFL.BFLY PT, R3, R165, 0x1, 0x1f ;  /* 0x0c201f00a5037f89 */ /* 0x000e7000000e0000 */
[----:B------:R-:W2:Y:S01]  /*cc60*/  SHFL.BFLY PT, R164, R166, 0x1, 0x1f ;  /* 0x0c201f00a6a47f89 */ /* 0x000ea200000e0000 */
[----:B-1----:R-:W-:Y:S05]  /*cc70*/  FMNMX.FTZ R3, R165, R3, !PT ;  /* 0x00000003a5037209 */ /* 0x002fea0007810000 */
[C---:B------:R-:W-:Y:S02]  /*cc80*/  FMUL.FTZ R189, R3.reuse, c[0x0][0x23c] ;  /* 0x00008f0003bd7a20 */ /* 0x040fe40000410000 */
[C---:B------:R-:W-:Y:S01]  /*cc90*/  FADD.FTZ R0, -R3.reuse, R0 ;  /* 0x0000000003007221 */ /* 0x040fe20000010100 */
[----:B--2---:R-:W-:Y:S03]  /*cca0*/  FMNMX.FTZ R164, R166, R164, !PT ;  /* 0x000000a4a6a47209 */ /* 0x004fe60007810000 */
[----:B------:R-:W-:Y:S01]  /*ccb0*/  FMUL.FTZ R0, R0, c[0x0][0x23c] ;  /* 0x00008f0000007a20 */ /* 0x000fe20000410000 */
[C---:B------:R-:W-:Y:S01]  /*ccc0*/  FSETP.NEU.FTZ.AND P1, PT, R164.reuse, -INF , PT ;  /* 0xff800000a400780b */ /* 0x040fe20003f3d000 */
[C---:B------:R-:W-:Y:S02]  /*ccd0*/  FMUL.FTZ R190, R164.reuse, c[0x0][0x23c] ;  /* 0x00008f00a4be7a20 */ /* 0x040fe40000410000 */
[----:B------:R-:W-:Y:S02]  /*cce0*/  FADD.FTZ R2, -R164, R2 ;  /* 0x00000002a4027221 */ /* 0x000fe40000010100 */
[----:B------:R-:W1:Y:S01]  /*ccf0*/  MUFU.EX2 R0, R0 ;  /* 0x0000000000007308 */ /* 0x000e620000000800 */
[----:B------:R-:W-:Y:S01]  /*cd00*/  FSEL R190, R190, RZ, P1 ;  /* 0x000000ffbebe7208 */ /* 0x000fe20000800000 */
[----:B------:R-:W-:Y:S01]  /*cd10*/  FMUL.FTZ R2, R2, c[0x0][0x23c] ;  /* 0x00008f0002027a20 */ /* 0x000fe20000410000 */
[----:B------:R-:W-:Y:S03]  /*cd20*/  FSETP.NEU.FTZ.AND P1, PT, R3, -INF , PT ;  /* 0xff8000000300780b */ /* 0x000fe60003f3d000 */
[--C-:B------:R-:W-:Y:S01]  /*cd30*/  FFMA.FTZ R165, R4, c[0x0][0x23c], -R190.reuse ;  /* 0x00008f0004a57a23 */ /* 0x100fe200000108be */
[----:B------:R-:W-:Y:S01]  /*cd40*/  FSEL R189, R189, RZ, P1 ;  /* 0x000000ffbdbd7208 */ /* 0x000fe20000800000 */
[--C-:B------:R-:W-:Y:S02]  /*cd50*/  FFMA.FTZ R166, R5, c[0x0][0x23c], -R190.reuse ;  /* 0x00008f0005a67a23 */ /* 0x100fe400000108be */
[--C-:B------:R-:W-:Y:S01]  /*cd60*/  FFMA.FTZ R185, R8, c[0x0][0x23c], -R190.reuse ;  /* 0x00008f0008b97a23 */ /* 0x100fe200000108be */
[----:B------:R-:W2:Y:S01]  /*cd70*/  MUFU.EX2 R2, R2 ;  /* 0x0000000200027308 */ /* 0x000ea20000000800 */
[--C-:B------:R-:W-:Y:S02]  /*cd80*/  FFMA.FTZ R167, R6, c[0x0][0x23c], -R189.reuse ;  /* 0x00008f0006a77a23 */ /* 0x100fe400000108bd */
[--C-:B------:R-:W-:Y:S02]  /*cd90*/  FFMA.FTZ R184, R7, c[0x0][0x23c], -R189.reuse ;  /* 0x00008f0007b87a23 */ /* 0x100fe400000108bd */
[--C-:B------:R-:W-:Y:S02]  /*cda0*/  FFMA.FTZ R186, R9, c[0x0][0x23c], -R190.reuse ;  /* 0x00008f0009ba7a23 */ /* 0x100fe400000108be */
[--C-:B------:R-:W-:Y:S02]  /*cdb0*/  FFMA.FTZ R187, R10, c[0x0][0x23c], -R189.reuse ;  /* 0x00008f000abb7a23 */ /* 0x100fe400000108bd */
[--C-:B------:R-:W-:Y:S01]  /*cdc0*/  FFMA.FTZ R188, R11, c[0x0][0x23c], -R189.reuse ;  /* 0x00008f000bbc7a23 */ /* 0x100fe200000108bd */
[----:B------:R-:W-:Y:S01]  /*cdd0*/  MUFU.EX2 R165, R165 ;  /* 0x000000a500a57308 */ /* 0x000fe20000000800 */
[--C-:B------:R-:W-:Y:S02]  /*cde0*/  FFMA.FTZ R199, R32, c[0x0][0x23c], -R190.reuse ;  /* 0x00008f0020c77a23 */ /* 0x100fe400000108be */
[C---:B-1----:R-:W-:Y:S02]  /*cdf0*/  FMUL.FTZ R6, R0.reuse, R162 ;  /* 0x000000a200067220 */ /* 0x042fe40000410000 */
[C---:B------:R-:W-:Y:S02]  /*ce00*/  FMUL.FTZ R7, R0.reuse, R163 ;  /* 0x000000a300077220 */ /* 0x040fe40000410000 */
[C---:B------:R-:W-:Y:S02]  /*ce10*/  FMUL.FTZ R10, R0.reuse, R158 ;  /* 0x0000009e000a7220 */ /* 0x040fe40000410000 */
[C---:B------:R-:W-:Y:S01]  /*ce20*/  FMUL.FTZ R11, R0.reuse, R159 ;  /* 0x0000009f000b7220 */ /* 0x040fe20000410000 */
[----:B------:R-:W1:Y:S01]  /*ce30*/  MUFU.EX2 R166, R166 ;  /* 0x000000a600a67308 */ /* 0x000e620000000800 */
[C---:B------:R-:W-:Y:S02]  /*ce40*/  FMUL.FTZ R38, R0.reuse, R38 ;  /* 0x0000002600267220 */ /* 0x040fe40000410000 */
[----:B------:R-:W-:Y:S02]  /*ce50*/  FMUL.FTZ R39, R0, R39 ;  /* 0x0000002700277220 */ /* 0x000fe40000410000 */
[C---:B--2---:R-:W-:Y:S02]  /*ce60*/  FMUL.FTZ R4, R2.reuse, R160 ;  /* 0x000000a002047220 */ /* 0x044fe40000410000 */
[C---:B------:R-:W-:Y:S02]  /*ce70*/  FMUL.FTZ R5, R2.reuse, R161 ;  /* 0x000000a102057220 */ /* 0x040fe40000410000 */
[C---:B------:R-:W-:Y:S01]  /*ce80*/  FMUL.FTZ R8, R2.reuse, R156 ;  /* 0x0000009c02087220 */ /* 0x040fe20000410000 */
[----:B------:R-:W-:Y:S01]  /*ce90*/  MUFU.EX2 R167, R167 ;  /* 0x000000a700a77308 */ /* 0x000fe20000000800 */
[C---:B------:R-:W-:Y:S02]  /*cea0*/  FMUL.FTZ R9, R2.reuse, R157 ;  /* 0x0000009d02097220 */ /* 0x040fe40000410000 */
[----:B------:R-:W2:Y:S01]  /*ceb0*/  LDSM.16.MT88.4 R156, [R216+0x10000] ;  /* 0x01000000d89c783b */ /* 0x000ea20000004200 */
[C---:B------:R-:W-:Y:S02]  /*cec0*/  FMUL.FTZ R36, R2.reuse, R36 ;  /* 0x0000002402247220 */ /* 0x040fe40000410000 */
[C---:B------:R-:W-:Y:S02]  /*ced0*/  FMUL.FTZ R37, R2.reuse, R37 ;  /* 0x0000002502257220 */ /* 0x040fe40000410000 */
[C---:B------:R-:W-:Y:S02]  /*cee0*/  FMUL.FTZ R40, R2.reuse, R40 ;  /* 0x0000002802287220 */ /* 0x040fe40000410000 */
[----:B------:R-:W3:Y:S01]  /*cef0*/  MUFU.EX2 R184, R184 ;  /* 0x000000b800b87308 */ /* 0x000ee20000000800 */
[----:B------:R-:W-:Y:S02]  /*cf00*/  FMUL.FTZ R41, R2, R41 ;  /* 0x0000002902297220 */ /* 0x000fe40000410000 */
[----:B------:R-:W-:Y:S01]  /*cf10*/  FMUL.FTZ R42, R0, R42 ;  /* 0x0000002a002a7220 */ /* 0x000fe20000410000 */
[----:B-1----:R-:W-:Y:S01]  /*cf20*/  F2FP.PACK_AB R160, R166, R165 ;  /* 0x000000a5a6a0723e */ /* 0x002fe200000000ff */
[----:B------:R-:W-:Y:S02]  /*cf30*/  FMUL.FTZ R43, R0, R43 ;  /* 0x0000002b002b7220 */ /* 0x000fe40000410000 */
[--C-:B------:R-:W-:Y:S02]  /*cf40*/  FFMA.FTZ R243, R34, c[0x0][0x23c], -R189.reuse ;  /* 0x00008f0022f37a23 */ /* 0x100fe400000108bd */
[C---:B------:R-:W-:Y:S01]  /*cf50*/  FMUL.FTZ R44, R2.reuse, R44 ;  /* 0x0000002c022c7220 */ /* 0x040fe20000410000 */
[----:B------:R-:W-:Y:S01]  /*cf60*/  MUFU.EX2 R185, R185 ;  /* 0x000000b900b97308 */ /* 0x000fe20000000800 */
[----:B------:R-:W-:Y:S02]  /*cf70*/  FMUL.FTZ R45, R2, R45 ;  /* 0x0000002d022d7220 */ /* 0x000fe40000410000 */
[C---:B------:R-:W-:Y:S02]  /*cf80*/  FMUL.FTZ R46, R0.reuse, R46 ;  /* 0x0000002e002e7220 */ /* 0x040fe40000410000 */
[----:B------:R-:W-:Y:S02]  /*cf90*/  FMUL.FTZ R47, R0, R47 ;  /* 0x0000002f002f7220 */ /* 0x000fe40000410000 */
[C---:B------:R-:W-:Y:S02]  /*cfa0*/  FMUL.FTZ R48, R2.reuse, R48 ;  /* 0x0000003002307220 */ /* 0x040fe40000410000 */
[----:B------:R-:W-:Y:S01]  /*cfb0*/  FMUL.FTZ R49, R2, R49 ;  /* 0x0000003102317220 */ /* 0x000fe20000410000 */
[----:B------:R-:W1:Y:S01]  /*cfc0*/  MUFU.EX2 R186, R186 ;  /* 0x000000ba00ba7308 */ /* 0x000e620000000800 */
        /* <DEDUP_REMOVED lines=15> */
[----:B-1----:R-:W-:Y:S01]  /*d0c0*/  F2FP.PACK_AB R162, R186, R185 ;  /* 0x000000b9baa2723e */ /* 0x002fe200000000ff */
        /* <DEDUP_REMOVED lines=15> */
[C---:B------:R-:W-:Y:S02]  /*d1c0*/  FMUL.FTZ R74, R0.reuse, R74 ;  /* 0x0000004a004a7220 */ /* 0x040fe40000410000 */
[C---:B------:R-:W-:Y:S05]  /*d1d0*/  HMMA.16816.F32 R4, R160.reuse, R168, R4 ;  /* 0x000000a8a004723c */ /* 0x040fea0000001804 */
        /* <DEDUP_REMOVED lines=13> */
[C---:B------:R-:W-:Y:S04]  /*d2b0*/  HMMA.16816.F32 R44, R160.reuse, R176, R44 ;  /* 0x000000b0a02c723c */ /* 0x040fe8000000182c */
[----:B------:R-:W-:Y:S02]  /*d2c0*/  FMUL.FTZ R83, R0, R83 ;  /* 0x0000005300537220 */ /* 0x000fe40000410000 */
[C---:B------:R-:W-:Y:S02]  /*d2d0*/  FMUL.FTZ R84, R2.reuse, R84 ;  /* 0x0000005402547220 */ /* 0x040fe40000410000 */
[C---:B------:R-:W-:Y:S01]  /*d2e0*/  HMMA.16816.F32 R48, R160.reuse, R178, R48 ;  /* 0x000000b2a030723c */ /* 0x040fe20000001830 */
[----:B------:R-:W-:Y:S03]  /*d2f0*/  LDSM.16.MT88.4 R176, [R217+0x12800] ;  /* 0x01280000d9b0783b */ /* 0x000fe60000004200 */
        /* <DEDUP_REMOVED lines=9> */
[C---:B-1----:R-:W-:Y:S04]  /*d390*/  HMMA.16816.F32 R60, R160.reuse, R168, R60 ;  /* 0x000000a8a03c723c */ /* 0x042fe8000000183c */
[----:B------:R-:W-:Y:S02]  /*d3a0*/  FMUL.FTZ R91, R0, R91 ;  /* 0x0000005b005b7220 */ /* 0x000fe40000410000 */
[C---:B------:R-:W-:Y:S02]  /*d3b0*/  FMUL.FTZ R92, R2.reuse, R92 ;  /* 0x0000005c025c7220 */ /* 0x040fe40000410000 */
[C---:B------:R-:W-:Y:S01]  /*d3c0*/  HMMA.16816.F32 R64, R160.reuse, R170, R64 ;  /* 0x000000aaa040723c */ /* 0x040fe20000001840 */
[----:B------:R-:W1:Y:S03]  /*d3d0*/  LDSM.16.MT88.4 R168, [R216+0x12000] ;  /* 0x01200000d8a8783b */ /* 0x000e660000004200 */
        /* <DEDUP_REMOVED lines=10> */
[C---:B--2---:R-:W-:Y:S03]  /*d480*/  HMMA.16816.F32 R76, R160.reuse, R156, R76 ;  /* 0x0000009ca04c723c */ /* 0x044fe6000000184c */
[C---:B------:R-:W-:Y:S02]  /*d490*/  FMUL.FTZ R100, R2.reuse, R100 ;  /* 0x0000006402647220 */ /* 0x040fe40000410000 */
[----:B------:R-:W-:Y:S02]  /*d4a0*/  FMUL.FTZ R101, R2, R101 ;  /* 0x0000006502657220 */ /* 0x000fe40000410000 */
[C---:B------:R-:W-:Y:S01]  /*d4b0*/  FMUL.FTZ R102, R0.reuse, R102 ;  /* 0x0000006600667220 */ /* 0x040fe20000410000 */
        /* <DEDUP_REMOVED lines=37> */
[----:B------:R-:W-:Y:S03]  /*d710*/  FMUL.FTZ R125, R2, R125 ;  /* 0x0000007d027d7220 */ /* 0x000fe60000410000 */
[C---:B------:R-:W-:Y:S01]  /*d720*/  HMMA.16816.F32 R120, R160.reuse, R174, R120 ;  /* 0x000000aea078723c */ /* 0x040fe20000001878 */
[----:B------:R-:W3:Y:S02]  /*d730*/  LDSM.16.MT88.4 R172, [R217+0x16000] ;  /* 0x01600000d9ac783b */ /* 0x000ee40000004200 */
[C---:B------:R-:W-:Y:S02]  /*d740*/  FMUL.FTZ R126, R0.reuse, R126 ;  /* 0x0000007e007e7220 */ /* 0x040fe40000410000 */
[----:B------:R-:W-:Y:S02]  /*d750*/  FMUL.FTZ R127, R0, R127 ;  /* 0x0000007f007f7220 */ /* 0x000fe40000410000 */
[C---:B------:R-:W-:Y:S02]  /*d760*/  FMUL.FTZ R128, R2.reuse, R128 ;  /* 0x0000008002807220 */ /* 0x040fe40000410000 */
[----:B------:R-:W-:Y:S03]  /*d770*/  FMUL.FTZ R129, R2, R129 ;  /* 0x0000008102817220 */ /* 0x000fe60000410000 */
[C---:B--2---:R-:W-:Y:S03]  /*d780*/  HMMA.16816.F32 R124, R160.reuse, R156, R124 ;  /* 0x0000009ca07c723c */ /* 0x044fe6000000187c */
[C---:B------:R-:W-:Y:S02]  /*d790*/  FMUL.FTZ R130, R0.reuse, R130 ;  /* 0x0000008200827220 */ /* 0x040fe40000410000 */
[----:B------:R-:W-:Y:S02]  /*d7a0*/  FMUL.FTZ R131, R0, R131 ;  /* 0x0000008300837220 */ /* 0x000fe40000410000 */
[--C-:B------:R-:W-:Y:S02]  /*d7b0*/  FFMA.FTZ R191, R12, c[0x0][0x23c], -R190.reuse ;  /* 0x00008f000cbf7a23 */ /* 0x100fe400000108be */
[C---:B------:R-:W-:Y:S03]  /*d7c0*/  FMUL.FTZ R12, R2.reuse, R152 ;  /* 0x00000098020c7220 */ /* 0x040fe60000410000 */
[C---:B------:R-:W-:Y:S01]  /*d7d0*/  HMMA.16816.F32 R128, R160.reuse, R158, R128 ;  /* 0x0000009ea080723c */ /* 0x040fe20000001880 */
[----:B------:R-:W-:Y:S01]  /*d7e0*/  LDSM.16.MT88.4 R156, [R220+0x10800] ;  /* 0x01080000dc9c783b */ /* 0x000fe20000004200 */
[----:B------:R-:W-:Y:S01]  /*d7f0*/  MUFU.EX2 R191, R191 ;  /* 0x000000bf00bf7308 */ /* 0x000fe20000000800 */
[--C-:B------:R-:W-:Y:S02]  /*d800*/  FFMA.FTZ R192, R13, c[0x0][0x23c], -R190.reuse ;  /* 0x00008f000dc07a23 */ /* 0x100fe400000108be */
[----:B------:R-:W-:Y:S02]  /*d810*/  FMUL.FTZ R13, R2, R153 ;  /* 0x00000099020d7220 */ /* 0x000fe40000410000 */
[--C-:B------:R-:W-:Y:S02]  /*d820*/  FFMA.FTZ R193, R14, c[0x0][0x23c], -R189.reuse ;  /* 0x00008f000ec17a23 */ /* 0x100fe400000108bd */
[C---:B------:R-:W-:Y:S03]  /*d830*/  FMUL.FTZ R14, R0.reuse, R154 ;  /* 0x0000009a000e7220 */ /* 0x040fe60000410000 */
[--C-:B------:R-:W-:Y:S01]  /*d840*/  FFMA.FTZ R194, R15, c[0x0][0x23c], -R189.reuse ;  /* 0x00008f000fc27a23 */ /* 0x100fe200000108bd */
[----:B------:R-:W2:Y:S01]  /*d850*/  MUFU.EX2 R192, R192 ;  /* 0x000000c000c07308 */ /* 0x000ea20000000800 */
[----:B------:R-:W-:Y:S02]  /*d860*/  FMUL.FTZ R15, R0, R155 ;  /* 0x0000009b000f7220 */ /* 0x000fe40000410000 */
[----:B------:R-:W4:Y:S01]  /*d870*/  LDSM.16.MT88.4 R152, [R216+0x16000] ;  /* 0x01600000d898783b */ /* 0x000f220000004200 */
[C---:B------:R-:W-:Y:S02]  /*d880*/  FMUL.FTZ R132, R2.reuse, R132 ;  /* 0x0000008402847220 */ /* 0x040fe40000410000 */
[----:B------:R-:W-:Y:S02]  /*d890*/  FMUL.FTZ R133, R2, R133 ;  /* 0x0000008502857220 */ /* 0x000fe40000410000 */
[C---:B------:R-:W-:Y:S02]  /*d8a0*/  FMUL.FTZ R134, R0.reuse, R134 ;  /* 0x0000008600867220 */ /* 0x040fe40000410000 */
[----:B------:R-:W-:Y:S01]  /*d8b0*/  FMUL.FTZ R135, R0, R135 ;  /* 0x0000008700877220 */ /* 0x000fe20000410000 */
[----:B------:R-:W-:Y:S01]  /*d8c0*/  MUFU.EX2 R193, R193 ;  /* 0x000000c100c17308 */ /* 0x000fe20000000800 */
[C---:B------:R-:W-:Y:S02]  /*d8d0*/  FMUL.FTZ R136, R2.reuse, R136 ;  /* 0x0000008802887220 */ /* 0x040fe40000410000 */
[----:B------:R-:W-:Y:S02]  /*d8e0*/  FMUL.FTZ R137, R2, R137 ;  /* 0x0000008902897220 */ /* 0x000fe40000410000 */
[C---:B------:R-:W-:Y:S01]  /*d8f0*/  FMUL.FTZ R138, R0.reuse, R138 ;  /* 0x0000008a008a7220 */ /* 0x040fe20000410000 */
[C---:B-1----:R-:W-:Y:S03]  /*d900*/  HMMA.16816.F32 R132, R160.reuse, R168, R132 ;  /* 0x000000a8a084723c */ /* 0x042fe60000001884 */
[----:B------:R-:W-:Y:S01]  /*d910*/  FMUL.FTZ R139, R0, R139 ;  /* 0x0000008b008b7220 */ /* 0x000fe20000410000 */
[----:B------:R-:W1:Y:S01]  /*d920*/  MUFU.EX2 R194, R194 ;  /* 0x000000c200c27308 */ /* 0x000e620000000800 */
[--C-:B------:R-:W-:Y:S02]  /*d930*/  FFMA.FTZ R195, R16, c[0x0][0x23c], -R190.reuse ;  /* 0x00008f0010c37a23 */ /* 0x100fe400000108be */
[----:B------:R-:W-:Y:S01]  /*d940*/  FFMA.FTZ R196, R17, c[0x0][0x23c], -R190 ;  /* 0x00008f0011c47a23 */ /* 0x000fe200000108be */
[C---:B------:R-:W-:Y:S01]  /*d950*/  HMMA.16816.F32 R12, R160.reuse, R170, R12 ;  /* 0x000000aaa00c723c */ /* 0x040fe2000000180c */
[----:B------:R-:W5:Y:S03]  /*d960*/  LDSM.16.MT88.4 R168, [R218+0x10800] ;  /* 0x01080000daa8783b */ /* 0x000f660000004200 */
[--C-:B------:R-:W-:Y:S02]  /*d970*/  FFMA.FTZ R197, R18, c[0x0][0x23c], -R189.reuse ;  /* 0x00008f0012c57a23 */ /* 0x100fe400000108bd */
[----:B------:R-:W-:Y:S01]  /*d980*/  FFMA.FTZ R198, R19, c[0x0][0x23c], -R189 ;  /* 0x00008f0013c67a23 */ /* 0x000fe200000108bd */
[----:B------:R-:W-:Y:S01]  /*d990*/  MUFU.EX2 R195, R195 ;  /* 0x000000c300c37308 */ /* 0x000fe20000000800 */
[C---:B---3--:R-:W-:Y:S04]  /*d9a0*/  HMMA.16816.F32 R136, R160.reuse, R172, R136 ;  /* 0x000000aca088723c */ /* 0x048fe80000001888 */
[C---:B------:R-:W-:Y:S02]  /*d9b0*/  FMUL.FTZ R140, R2.reuse, R140 ;  /* 0x0000008c028c7220 */ /* 0x040fe40000410000 */
[----:B------:R-:W-:Y:S02]  /*d9c0*/  FMUL.FTZ R141, R2, R141 ;  /* 0x0000008d028d7220 */ /* 0x000fe40000410000 */
[C---:B------:R-:W-:Y:S01]  /*d9d0*/  FMUL.FTZ R142, R0.reuse, R142 ;  /* 0x0000008e008e7220 */ /* 0x040fe20000410000 */
[----:B------:R-:W3:Y:S03]  /*d9e0*/  MUFU.EX2 R196, R196 ;  /* 0x000000c400c47308 */ /* 0x000ee60000000800 */
[----:B------:R-:W-:Y:S02]  /*d9f0*/  FMUL.FTZ R143, R0, R143 ;  /* 0x0000008f008f7220 */ /* 0x000fe40000410000 */
[----:B------:R-:W-:Y:S01]  /*da00*/  FMUL.FTZ R16, R2, R148 ;  /* 0x0000009402107220 */ /* 0x000fe20000410000 */
[----:B--2---:R-:W-:Y:S01]  /*da10*/  F2FP.PACK_AB R148, R192, R191 ;  /* 0x000000bfc094723e */ /* 0x004fe200000000ff */
[----:B------:R-:W-:Y:S01]  /*da20*/  FMUL.FTZ R17, R2, R149 ;  /* 0x0000009502117220 */ /* 0x000fe20000410000 */
[----:B-1----:R-:W-:Y:S01]  /*da30*/  F2FP.PACK_AB R149, R194, R193 ;  /* 0x000000c1c295723e */ /* 0x002fe200000000ff */
[C---:B------:R-:W-:Y:S01]  /*da40*/  FMUL.FTZ R18, R0.reuse, R150 ;  /* 0x0000009600127220 */ /* 0x040fe20000410000 */
[C---:B------:R-:W-:Y:S01]  /*da50*/  HMMA.16816.F32 R140, R160.reuse, R174, R140 ;  /* 0x000000aea08c723c */ /* 0x040fe2000000188c */
[----:B------:R-:W-:Y:S01]  /*da60*/  MUFU.EX2 R197, R197 ;  /* 0x000000c500c57308 */ /* 0x000fe20000000800 */
[----:B------:R-:W1:Y:S01]  /*da70*/  LDSM.16.MT88.4 R172, [R217+0x10800] ;  /* 0x01080000d9ac783b */ /* 0x000e620000004200 */
[----:B------:R-:W-:Y:S02]  /*da80*/  FMUL.FTZ R19, R0, R151 ;  /* 0x0000009700137220 */ /* 0x000fe40000410000 */
[C---:B------:R-:W-:Y:S02]  /*da90*/  FMUL.FTZ R144, R2.reuse, R144 ;  /* 0x0000009002907220 */ /* 0x040fe40000410000 */
[----:B------:R-:W-:Y:S02]  /*daa0*/  FMUL.FTZ R145, R2, R145 ;  /* 0x0000009102917220 */ /* 0x000fe40000410000 */
[C---:B------:R-:W-:Y:S01]  /*dab0*/  FMUL.FTZ R146, R0.reuse, R146 ;  /* 0x0000009200927220 */ /* 0x040fe20000410000 */
[C---:B----4-:R-:W-:Y:S01]  /*dac0*/  HMMA.16816.F32 R16, R160.reuse, R152, R16 ;  /* 0x00000098a010723c */ /* 0x050fe20000001810 */
[----:B------:R-:W2:Y:S02]  /*dad0*/  MUFU.EX2 R198, R198 ;  /* 0x000000c600c67308 */ /* 0x000ea40000000800 */
[----:B------:R-:W-:Y:S01]  /*dae0*/  FMUL.FTZ R147, R0, R147 ;  /* 0x0000009300937220 */ /* 0x000fe20000410000 */
[----:B---3--:R-:W-:Y:S01]  /*daf0*/  F2FP.PACK_AB R150, R196, R195 ;  /* 0x000000c3c496723e */ /* 0x008fe200000000ff */
[----:B------:R-:W-:Y:S01]  /*db00*/  FFMA.FTZ R165, R2, R242, R165 ;  /* 0x000000f202a57223 */ /* 0x000fe200000100a5 */
[----:B------:R-:W-:Y:S01]  /*db10*/  MOV R2, R164 ;  /* 0x000000a400027202 */ /* 0x000fe20000000f00 */
[----:B------:R-:W-:Y:S01]  /*db20*/  FFMA.FTZ R167, R0, R241, R167 ;  /* 0x000000f100a77223 */ /* 0x000fe200000100a7 */
[----:B------:R-:W-:Y:S01]  /*db30*/  MOV R0, R3 ;  /* 0x0000000300007202 */ /* 0x000fe20000000f00 */
[----:B------:R-:W-:Y:S01]  /*db40*/  FADD.FTZ R165, R166, R165 ;  /* 0x000000a5a6a57221 */ /* 0x000fe20000010000 */
[----:B------:R-:W-:Y:S01]  /*db50*/  HMMA.16816.F32 R144, R160, R154, R144 ;  /* 0x0000009aa090723c */ /* 0x000fe20000001890 */
[----:B------:R-:W3:Y:S02]  /*db60*/  LDSM.16.MT88.4 R152, [R216+0x10800] ;  /* 0x01080000d898783b */ /* 0x000ee40000004200 */
[----:B------:R-:W-:Y:S02]  /*db70*/  FADD.FTZ R167, R184, R167 ;  /* 0x000000a7b8a77221 */ /* 0x000fe40000010000 */
[----:B------:R-:W-:Y:S02]  /*db80*/  FADD.FTZ R165, R185, R165 ;  /* 0x000000a5b9a57221 */ /* 0x000fe40000010000 */
[----:B------:R-:W-:Y:S02]  /*db90*/  FADD.FTZ R167, R187, R167 ;  /* 0x000000a7bba77221 */ /* 0x000fe40000010000 */
[----:B------:R-:W4:Y:S03]  /*dba0*/  LDSM.16.MT88.4 R160, [R220+0x12800] ;  /* 0x01280000dca0783b */ /* 0x000f260000004200 */
[----:B------:R-:W-:Y:S02]  /*dbb0*/  FADD.FTZ R186, R186, R165 ;  /* 0x000000a5baba7221 */ /* 0x000fe40000010000 */
[----:B------:R-:W-:Y:S01]  /*dbc0*/  FADD.FTZ R188, R188, R167 ;  /* 0x000000a7bcbc7221 */ /* 0x000fe20000010000 */
[----:B--2---:R-:W-:Y:S01]  /*dbd0*/  F2FP.PACK_AB R151, R198, R197 ;  /* 0x000000c5c697723e */ /* 0x004fe200000000ff */
[----:B------:R-:W-:Y:S02]  /*dbe0*/  FADD.FTZ R186, R191, R186 ;  /* 0x000000babfba7221 */ /* 0x000fe40000010000 */
[----:B------:R-:W-:Y:S02]  /*dbf0*/  FADD.FTZ R188, R193, R188 ;  /* 0x000000bcc1bc7221 */ /* 0x000fe40000010000 */
[----:B------:R-:W-:Y:S02]  /*dc00*/  FADD.FTZ R192, R192, R186 ;  /* 0x000000bac0c07221 */ /* 0x000fe40000010000 */
[C---:B------:R-:W-:Y:S05]  /*dc10*/  HMMA.16816.F32 R4, R148.reuse, R156, R4 ;  /* 0x0000009c9404723c */ /* 0x040fea0000001804 */
[----:B------:R-:W-:Y:S02]  /*dc20*/  FADD.FTZ R194, R194, R188 ;  /* 0x000000bcc2c27221 */ /* 0x000fe40000010000 */
[----:B------:R-:W-:Y:S01]  /*dc30*/  FADD.FTZ R192, R195, R192 ;  /* 0x000000c0c3c07221 */ /* 0x000fe20000010000 */
[C---:B------:R-:W-:Y:S01]  /*dc40*/  HMMA.16816.F32 R8, R148.reuse, R158, R8 ;  /* 0x0000009e9408723c */ /* 0x040fe20000001808 */
[----:B------:R-:W2:Y:S03]  /*dc50*/  LDSM.16.MT88.4 R156, [R218+0x12800] ;  /* 0x01280000da9c783b */ /* 0x000ea60000004200 */
[----:B------:R-:W-:Y:S02]  /*dc60*/  FADD.FTZ R194, R197, R194 ;  /* 0x000000c2c5c27221 */ /* 0x000fe40000010000 */
[----:B------:R-:W-:Y:S02]  /*dc70*/  FADD.FTZ R196, R196, R192 ;  /* 0x000000c0c4c47221 */ /* 0x000fe40000010000 */
[C---:B-----5:R-:W-:Y:S04]  /*dc80*/  HMMA.16816.F32 R36, R148.reuse, R168, R36 ;  /* 0x000000a89424723c */ /* 0x060fe80000001824 */
[----:B------:R-:W-:Y:S04]  /*dc90*/  FADD.FTZ R198, R198, R194 ;  /* 0x000000c2c6c67221 */ /* 0x000fe80000010000 */
[C---:B------:R-:W-:Y:S01]  /*dca0*/  HMMA.16816.F32 R40, R148.reuse, R170, R40 ;  /* 0x000000aa9428723c */ /* 0x040fe20000001828 */
[----:B------:R-:W5:Y:S07]  /*dcb0*/  LDSM.16.MT88.4 R168, [R220+0x14800] ;  /* 0x01480000dca8783b */ /* 0x000f6e0000004200 */
        /* <DEDUP_REMOVED lines=9> */
[C---:B--2---:R-:W-:Y:S08]  /*dd50*/  HMMA.16816.F32 R68, R148.reuse, R156, R68 ;  /* 0x0000009c9444723c */ /* 0x044ff00000001844 */
[C---:B------:R-:W-:Y:S01]  /*dd60*/  HMMA.16816.F32 R72, R148.reuse, R158, R72 ;  /* 0x0000009e9448723c */ /* 0x040fe20000001848 */
[----:B------:R-:W2:Y:S07]  /*dd70*/  LDSM.16.MT88.4 R156, [R216+0x14800] ;  /* 0x01480000d89c783b */ /* 0x000eae0000004200 */
[C---:B------:R-:W-:Y:S07]  /*dd80*/  HMMA.16816.F32 R76, R148.reuse, R176, R76 ;  /* 0x000000b0944c723c */ /* 0x040fee000000184c */
[--C-:B------:R-:W-:Y:S01]  /*dd90*/  FFMA.FTZ R176, R20, c[0x0][0x23c], -R190.reuse ;  /* 0x00008f0014b07a23 */ /* 0x100fe200000108be */
[C---:B------:R-:W-:Y:S04]  /*dda0*/  HMMA.16816.F32 R80, R148.reuse, R178, R80 ;  /* 0x000000b29450723c */ /* 0x040fe80000001850 */
[--C-:B------:R-:W-:Y:S01]  /*ddb0*/  FFMA.FTZ R177, R21, c[0x0][0x23c], -R190.reuse ;  /* 0x00008f0015b17a23 */ /* 0x100fe200000108be */
[----:B------:R-:W4:Y:S02]  /*ddc0*/  MUFU.EX2 R176, R176 ;  /* 0x000000b000b07308 */ /* 0x000f240000000800 */
[--C-:B------:R-:W-:Y:S01]  /*ddd0*/  FFMA.FTZ R178, R22, c[0x0][0x23c], -R189.reuse ;  /* 0x00008f0016b27a23 */ /* 0x100fe200000108bd */
[C---:B------:R-:W-:Y:S04]  /*dde0*/  HMMA.16816.F32 R84, R148.reuse, R180, R84 ;  /* 0x000000b49454723c */ /* 0x040fe80000001854 */
[--C-:B------:R-:W-:Y:S02]  /*ddf0*/  FFMA.FTZ R179, R23, c[0x0][0x23c], -R189.reuse ;  /* 0x00008f0017b37a23 */ /* 0x100fe400000108bd */
[----:B------:R-:W2:Y:S01]  /*de00*/  LDSM.16.MT88.4 R20, [R218+0x16800] ;  /* 0x01680000da14783b */ /* 0x000ea20000004200 */
[--C-:B------:R-:W-:Y:S01]  /*de10*/  FFMA.FTZ R180, R24, c[0x0][0x23c], -R190.reuse ;  /* 0x00008f0018b47a23 */ /* 0x100fe200000108be */
[C---:B------:R-:W-:Y:S01]  /*de20*/  HMMA.16816.F32 R88, R148.reuse, R182, R88 ;  /* 0x000000b69458723c */ /* 0x040fe20000001858 */
[----:B------:R-:W-:Y:S03]  /*de30*/  MUFU.EX2 R177, R177 ;  /* 0x000000b100b17308 */ /* 0x000fe60000000800 */
[----:B------:R-:W-:Y:S03]  /*de40*/  FFMA.FTZ R181, R25, c[0x0][0x23c], -R190 ;  /* 0x00008f0019b57a23 */ /* 0x000fe600000108be */
[--C-:B------:R-:W-:Y:S01]  /*de50*/  FFMA.FTZ R182, R26, c[0x0][0x23c], -R189.reuse ;  /* 0x00008f001ab67a23 */ /* 0x100fe200000108bd */
[C---:B-----5:R-:W-:Y:S03]  /*de60*/  HMMA.16816.F32 R92, R148.reuse, R168, R92 ;  /* 0x000000a8945c723c */ /* 0x060fe6000000185c */
[----:B------:R-:W5:Y:S01]  /*de70*/  MUFU.EX2 R178, R178 ;  /* 0x000000b200b27308 */ /* 0x000f620000000800 */
[----:B------:R-:W-:Y:S02]  /*de80*/  FFMA.FTZ R183, R27, c[0x0][0x23c], -R189 ;  /* 0x00008f001bb77a23 */ /* 0x000fe400000108bd */
[----:B------:R-:W-:Y:S01]  /*de90*/  LDSM.16.MT88.4 R24, [R218+0x11000] ;  /* 0x01100000da18783b */ /* 0x000fe20000004200 */
[----:B----4-:R-:W-:Y:S01]  /*dea0*/  FADD.FTZ R196, R176, R196 ;  /* 0x000000c4b0c47221 */ /* 0x010fe20000010000 */
[C---:B------:R-:W-:Y:S05]  /*deb0*/  HMMA.16816.F32 R96, R148.reuse, R170, R96 ;  /* 0x000000aa9460723c */ /* 0x040fea0000001860 */
[----:B------:R-:W4:Y:S01]  /*dec0*/  MUFU.EX2 R179, R179 ;  /* 0x000000b300b37308 */ /* 0x000f220000000800 */
[----:B------:R-:W4:Y:S02]  /*ded0*/  LDSM.16.MT88.4 R168, [R217+0x16800] ;  /* 0x01680000d9a8783b */ /* 0x000f240000004200 */
[C---:B-1----:R-:W-:Y:S07]  /*dee0*/  HMMA.16816.F32 R100, R148.reuse, R172, R100 ;  /* 0x000000ac9464723c */ /* 0x042fee0000001864 */
[----:B------:R-:W-:Y:S01]  /*def0*/  MUFU.EX2 R180, R180 ;  /* 0x000000b400b47308 */ /* 0x000fe20000000800 */
[C---:B------:R-:W-:Y:S01]  /*df00*/  HMMA.16816.F32 R104, R148.reuse, R174, R104 ;  /* 0x000000ae9468723c */ /* 0x040fe20000001868 */
[----:B------:R-:W-:Y:S03]  /*df10*/  LDSM.16.MT88.4 R172, [R220+0x15000] ;  /* 0x01500000dcac783b */ /* 0x000fe60000004200 */
[----:B-----5:R-:W-:Y:S04]  /*df20*/  FADD.FTZ R198, R178, R198 ;  /* 0x000000c6b2c67221 */ /* 0x020fe80000010000 */
[C---:B---3--:R-:W-:Y:S01]  /*df30*/  HMMA.16816.F32 R108, R148.reuse, R152, R108 ;  /* 0x00000098946c723c */ /* 0x048fe2000000186c */
[----:B------:R-:W1:Y:S07]  /*df40*/  MUFU.EX2 R181, R181 ;  /* 0x000000b500b57308 */ /* 0x000e6e0000000800 */
[C---:B------:R-:W-:Y:S01]  /*df50*/  HMMA.16816.F32 R112, R148.reuse, R154, R112 ;  /* 0x0000009a9470723c */ /* 0x040fe20000001870 */
[----:B------:R-:W3:Y:S02]  /*df60*/  LDSM.16.MT88.4 R152, [R216+0x16800] ;  /* 0x01680000d898783b */ /* 0x000ee40000004200 */
[----:B------:R-:W-:Y:S05]  /*df70*/  MUFU.EX2 R182, R182 ;  /* 0x000000b600b67308 */ /* 0x000fea0000000800 */
[C---:B--2---:R-:W-:Y:S05]  /*df80*/  HMMA.16816.F32 R116, R148.reuse, R156, R116 ;  /* 0x0000009c9474723c */ /* 0x044fea0000001874 */
[----:B------:R-:W2:Y:S03]  /*df90*/  MUFU.EX2 R183, R183 ;  /* 0x000000b700b77308 */ /* 0x000ea60000000800 */
[C---:B------:R-:W-:Y:S01]  /*dfa0*/  HMMA.16816.F32 R120, R148.reuse, R158, R120 ;  /* 0x0000009e9478723c */ /* 0x040fe20000001878 */
[----:B------:R-:W5:Y:S07]  /*dfb0*/  LDSM.16.MT88.4 R156, [R220+0x11000] ;  /* 0x01100000dc9c783b */ /* 0x000f6e0000004200 */
[C---:B------:R-:W-:Y:S08]  /*dfc0*/  HMMA.16816.F32 R124, R148.reuse, R160, R124 ;  /* 0x000000a0947c723c */ /* 0x040ff0000000187c */
[C---:B------:R-:W-:Y:S01]  /*dfd0*/  HMMA.16816.F32 R128, R148.reuse, R162, R128 ;  /* 0x000000a29480723c */ /* 0x040fe20000001880 */
[----:B------:R-:W5:Y:S07]  /*dfe0*/  LDSM.16.MT88.4 R160, [R217+0x11000] ;  /* 0x01100000d9a0783b */ /* 0x000f6e0000004200 */
[C---:B------:R-:W-:Y:S07]  /*dff0*/  HMMA.16816.F32 R132, R148.reuse, R20, R132 ;  /* 0x000000149484723c */ /* 0x040fee0000001884 */
[----:B------:R-:W-:Y:S01]  /*e000*/  F2FP.PACK_AB R20, R177, R176 ;  /* 0x000000b0b114723e */ /* 0x000fe200000000ff */
[C---:B------:R-:W-:Y:S04]  /*e010*/  HMMA.16816.F32 R12, R148.reuse, R22, R12 ;  /* 0x00000016940c723c */ /* 0x040fe8000000180c */
[----:B----4-:R-:W-:Y:S01]  /*e020*/  F2FP.PACK_AB R21, R179, R178 ;  /* 0x000000b2b315723e */ /* 0x010fe200000000ff */
[----:B------:R-:W-:Y:S02]  /*e030*/  FADD.FTZ R177, R177, R196 ;  /* 0x000000c4b1b17221 */ /* 0x000fe40000010000 */
[----:B-1----:R-:W-:Y:S01]  /*e040*/  F2FP.PACK_AB R22, R181, R180 ;  /* 0x000000b4b516723e */ /* 0x002fe200000000ff */
[C---:B------:R-:W-:Y:S04]  /*e050*/  HMMA.16816.F32 R136, R148.reuse, R168, R136 ;  /* 0x000000a89488723c */ /* 0x040fe80000001888 */
[----:B--2---:R-:W-:Y:S01]  /*e060*/  F2FP.PACK_AB R23, R183, R182 ;  /* 0x000000b6b717723e */ /* 0x004fe200000000ff */
[----:B------:R-:W-:Y:S02]  /*e070*/  FADD.FTZ R179, R179, R198 ;  /* 0x000000c6b3b37221 */ /* 0x000fe40000010000 */
[----:B------:R-:W-:Y:S01]  /*e080*/  FADD.FTZ R177, R180, R177 ;  /* 0x000000b1b4b17221 */ /* 0x000fe20000010000 */
[C---:B------:R-:W-:Y:S01]  /*e090*/  HMMA.16816.F32 R140, R148.reuse, R170, R140 ;  /* 0x000000aa948c723c */ /* 0x040fe2000000188c */
[----:B------:R-:W-:Y:S03]  /*e0a0*/  LDSM.16.MT88.4 R168, [R217+0x13000] ;  /* 0x01300000d9a8783b */ /* 0x000fe60000004200 */
[----:B------:R-:W-:Y:S02]  /*e0b0*/  FADD.FTZ R179, R182, R179 ;  /* 0x000000b3b6b37221 */ /* 0x000fe40000010000 */
[----:B------:R-:W-:Y:S02]  /*e0c0*/  FADD.FTZ R181, R181, R177 ;  /* 0x000000b1b5b57221 */ /* 0x000fe40000010000 */
[C---:B---3--:R-:W-:Y:S04]  /*e0d0*/  HMMA.16816.F32 R16, R148.reuse, R152, R16 ;  /* 0x000000989410723c */ /* 0x048fe80000001810 */
[----:B------:R-:W-:Y:S04]  /*e0e0*/  FADD.FTZ R183, R183, R179 ;  /* 0x000000b3b7b77221 */ /* 0x000fe80000010000 */
[----:B------:R-:W-:Y:S01]  /*e0f0*/  HMMA.16816.F32 R144, R148, R154, R144 ;  /* 0x0000009a9490723c */ /* 0x000fe20000001890 */
[----:B------:R-:W1:Y:S07]  /*e100*/  LDSM.16.MT88.4 R148, [R216+0x11000] ;  /* 0x01100000d894783b */ /* 0x000e6e0000004200 */
[C---:B-----5:R-:W-:Y:S01]  /*e110*/  HMMA.16816.F32 R4, R20.reuse, R156, R4 ;  /* 0x0000009c1404723c */ /* 0x060fe20000001804 */
[----:B------:R-:W2:Y:S07]  /*e120*/  LDSM.16.MT88.4 R152, [R220+0x13000] ;  /* 0x01300000dc98783b */ /* 0x000eae0000004200 */
[C---:B------:R-:W-:Y:S01]  /*e130*/  HMMA.16816.F32 R8, R20.reuse, R158, R8 ;  /* 0x0000009e1408723c */ /* 0x040fe20000001808 */
[----:B------:R-:W3:Y:S07]  /*e140*/  LDSM.16.MT88.4 R156, [R218+0x13000] ;  /* 0x01300000da9c783b */ /* 0x000eee0000004200 */
[C---:B------:R-:W-:Y:S08]  /*e150*/  HMMA.16816.F32 R36, R20.reuse, R24, R36 ;  /* 0x000000181424723c */ /* 0x040ff00000001824 */
[C---:B------:R-:W-:Y:S01]  /*e160*/  HMMA.16816.F32 R40, R20.reuse, R26, R40 ;  /* 0x0000001a1428723c */ /* 0x040fe20000001828 */
[----:B------:R-:W4:Y:S07]  /*e170*/  LDSM.16.MT88.4 R24, [R216+0x13000] ;  /* 0x01300000d818783b */ /* 0x000f2e0000004200 */
[C---:B------:R-:W-:Y:S08]  /*e180*/  HMMA.16816.F32 R44, R20.reuse, R160, R44 ;  /* 0x000000a0142c723c */ /* 0x040ff0000000182c */
[C---:B------:R-:W-:Y:S01]  /*e190*/  HMMA.16816.F32 R48, R20.reuse, R162, R48 ;  /* 0x000000a21430723c */ /* 0x040fe20000001830 */
[----:B------:R-:W5:Y:S07]  /*e1a0*/  LDSM.16.MT88.4 R160, [R218+0x15000] ;  /* 0x01500000daa0783b */ /* 0x000f6e0000004200 */
[C---:B-1----:R-:W-:Y:S08]  /*e1b0*/  HMMA.16816.F32 R52, R20.reuse, R148, R52 ;  /* 0x000000941434723c */ /* 0x042ff00000001834 */
[C---:B------:R-:W-:Y:S01]  /*e1c0*/  HMMA.16816.F32 R56, R20.reuse, R150, R56 ;  /* 0x000000961438723c */ /* 0x040fe20000001838 */
[----:B------:R-:W1:Y:S07]  /*e1d0*/  LDSM.16.MT88.4 R148, [R217+0x15000] ;  /* 0x01500000d994783b */ /* 0x000e6e0000004200 */
[C---:B--2---:R-:W-:Y:S08]  /*e1e0*/  HMMA.16816.F32 R60, R20.reuse, R152, R60 ;  /* 0x00000098143c723c */ /* 0x044ff0000000183c */
[C---:B------:R-:W-:Y:S01]  /*e1f0*/  HMMA.16816.F32 R64, R20.reuse, R154, R64 ;  /* 0x0000009a1440723c */ /* 0x040fe20000001840 */
[----:B------:R-:W2:Y:S07]  /*e200*/  LDSM.16.MT88.4 R152, [R216+0x15000] ;  /* 0x01500000d898783b */ /* 0x000eae0000004200 */
[C---:B---3--:R-:W-:Y:S08]  /*e210*/  HMMA.16816.F32 R68, R20.reuse, R156, R68 ;  /* 0x0000009c1444723c */ /* 0x048ff00000001844 */
[C---:B------:R-:W-:Y:S01]  /*e220*/  HMMA.16816.F32 R72, R20.reuse, R158, R72 ;  /* 0x0000009e1448723c */ /* 0x040fe20000001848 */
[----:B------:R-:W-:Y:S07]  /*e230*/  LDSM.16.MT88.4 R156, [R218+0x17000] ;  /* 0x01700000da9c783b */ /* 0x000fee0000004200 */
[C---:B------:R-:W-:Y:S08]  /*e240*/  HMMA.16816.F32 R76, R20.reuse, R168, R76 ;  /* 0x000000a8144c723c */ /* 0x040ff0000000184c */
[C---:B------:R-:W-:Y:S01]  /*e250*/  HMMA.16816.F32 R80, R20.reuse, R170, R80 ;  /* 0x000000aa1450723c */ /* 0x040fe20000001850 */
[----:B------:R-:W-:Y:S07]  /*e260*/  LDSM.16.MT88.4 R168, [R216+0x11800] ;  /* 0x01180000d8a8783b */ /* 0x000fee0000004200 */
[C---:B----4-:R-:W-:Y:S08]  /*e270*/  HMMA.16816.F32 R84, R20.reuse, R24, R84 ;  /* 0x000000181454723c */ /* 0x050ff00000001854 */
[C---:B------:R-:W-:Y:S01]  /*e280*/  HMMA.16816.F32 R88, R20.reuse, R26, R88 ;  /* 0x0000001a1458723c */ /* 0x040fe20000001858 */
[----:B------:R-:W3:Y:S07]  /*e290*/  LDSM.16.MT88.4 R24, [R220+0x17000] ;  /* 0x01700000dc18783b */ /* 0x000eee0000004200 */
[C---:B------:R-:W-:Y:S07]  /*e2a0*/  HMMA.16816.F32 R92, R20.reuse, R172, R92 ;  /* 0x000000ac145c723c */ /* 0x040fee000000185c */
[--C-:B------:R-:W-:Y:S01]  /*e2b0*/  FFMA.FTZ R172, R28, c[0x0][0x23c], -R190.reuse ;  /* 0x00008f001cac7a23 */ /* 0x100fe200000108be */
[C---:B------:R-:W-:Y:S04]  /*e2c0*/  HMMA.16816.F32 R96, R20.reuse, R174, R96 ;  /* 0x000000ae1460723c */ /* 0x040fe80000001860 */
[--C-:B------:R-:W-:Y:S01]  /*e2d0*/  FFMA.FTZ R173, R29, c[0x0][0x23c], -R190.reuse ;  /* 0x00008f001dad7a23 */ /* 0x100fe200000108be */
[----:B------:R-:W4:Y:S01]  /*e2e0*/  MUFU.EX2 R172, R172 ;  /* 0x000000ac00ac7308 */ /* 0x000f220000000800 */
[----:B------:R-:W-:Y:S02]  /*e2f0*/  FFMA.FTZ R190, R33, c[0x0][0x23c], -R190 ;  /* 0x00008f0021be7a23 */ /* 0x000fe400000108be */
[C---:B-----5:R-:W-:Y:S04]  /*e300*/  HMMA.16816.F32 R100, R20.reuse, R160, R100 ;  /* 0x000000a01464723c */ /* 0x060fe80000001864 */
[--C-:B------:R-:W-:Y:S02]  /*e310*/  FFMA.FTZ R174, R30, c[0x0][0x23c], -R189.reuse ;  /* 0x00008f001eae7a23 */ /* 0x100fe400000108bd */
[--C-:B------:R-:W-:Y:S01]  /*e320*/  FFMA.FTZ R175, R31, c[0x0][0x23c], -R189.reuse ;  /* 0x00008f001faf7a23 */ /* 0x100fe200000108bd */
[----:B------:R-:W5:Y:S01]  /*e330*/  MUFU.EX2 R173, R173 ;  /* 0x000000ad00ad7308 */ /* 0x000f620000000800 */
[C---:B------:R-:W-:Y:S01]  /*e340*/  HMMA.16816.F32 R104, R20.reuse, R162, R104 ;  /* 0x000000a21468723c */ /* 0x040fe20000001868 */
[----:B------:R-:W3:Y:S03]  /*e350*/  LDSM.16.MT88.4 R28, [R217+0x17000] ;  /* 0x01700000d91c783b */ /* 0x000ee60000004200 */
[----:B------:R-:W-:Y:S04]  /*e360*/  FFMA.FTZ R189, R35, c[0x0][0x23c], -R189 ;  /* 0x00008f0023bd7a23 */ /* 0x000fe800000108bd */
[C---:B-1----:R-:W-:Y:S01]  /*e370*/  HMMA.16816.F32 R108, R20.reuse, R148, R108 ;  /* 0x00000094146c723c */ /* 0x042fe2000000186c */
[----:B------:R-:W-:Y:S01]  /*e380*/  LDSM.16.MT88.4 R32, [R218+0x11800] ;  /* 0x01180000da20783b */ /* 0x000fe20000004200 */
[----:B------:R-:W1:Y:S02]  /*e390*/  MUFU.EX2 R174, R174 ;  /* 0x000000ae00ae7308 */ /* 0x000e640000000800 */
[----:B----4-:R-:W-:Y:S04]  /*e3a0*/  FADD.FTZ R181, R172, R181 ;  /* 0x000000b5acb57221 */ /* 0x010fe80000010000 */
[C---:B------:R-:W-:Y:S01]  /*e3b0*/  HMMA.16816.F32 R112, R20.reuse, R150, R112 ;  /* 0x000000961470723c */ /* 0x040fe20000001870 */
[----:B------:R-:W4:Y:S03]  /*e3c0*/  LDSM.16.MT88.4 R148, [R216+0x17000] ;  /* 0x01700000d894783b */ /* 0x000f260000004200 */
[----:B------:R-:W3:Y:S01]  /*e3d0*/  MUFU.EX2 R175, R175 ;  /* 0x000000af00af7308 */ /* 0x000ee20000000800 */
[----:B-----5:R-:W-:Y:S03]  /*e3e0*/  FADD.FTZ R181, R173, R181 ;  /* 0x000000b5adb57221 */ /* 0x020fe60000010000 */
[C---:B--2---:R-:W-:Y:S04]  /*e3f0*/  HMMA.16816.F32 R116, R20.reuse, R152, R116 ;  /* 0x000000981474723c */ /* 0x044fe80000001874 */
[----:B------:R-:W-:Y:S02]  /*e400*/  FADD.FTZ R181, R199, R181 ;  /* 0x000000b5c7b57221 */ /* 0x000fe40000010000 */
[----:B------:R-:W2:Y:S02]  /*e410*/  MUFU.EX2 R190, R190 ;  /* 0x000000be00be7308 */ /* 0x000ea40000000800 */
[C---:B------:R-:W-:Y:S01]  /*e420*/  HMMA.16816.F32 R120, R20.reuse, R154, R120 ;  /* 0x0000009a1478723c */ /* 0x040fe20000001878 */
[----:B------:R-:W-:Y:S03]  /*e430*/  LDSM.16.MT88.4 R152, [R217+0x11800] ;  /* 0x01180000d998783b */ /* 0x000fe60000004200 */
[----:B-1----:R-:W-:Y:S04]  /*e440*/  FADD.FTZ R183, R174, R183 ;  /* 0x000000b7aeb77221 */ /* 0x002fe80000010000 */
[C---:B---3--:R-:W-:Y:S01]  /*e450*/  HMMA.16816.F32 R124, R20.reuse, R24, R124 ;  /* 0x00000018147c723c */ /* 0x048fe2000000187c */
[----:B------:R-:W1:Y:S03]  /*e460*/  MUFU.EX2 R189, R189 ;  /* 0x000000bd00bd7308 */ /* 0x000e660000000800 */
[----:B------:R-:W-:Y:S04]  /*e470*/  FADD.FTZ R183, R175, R183 ;  /* 0x000000b7afb77221 */ /* 0x000fe80000010000 */
[C---:B------:R-:W-:Y:S01]  /*e480*/  HMMA.16816.F32 R128, R20.reuse, R26, R128 ;  /* 0x0000001a1480723c */ /* 0x040fe20000001880 */
[----:B------:R-:W3:Y:S03]  /*e490*/  LDSM.16.MT88.4 R24, [R220+0x11800] ;  /* 0x01180000dc18783b */ /* 0x000ee60000004200 */
[----:B------:R-:W-:Y:S02]  /*e4a0*/  FADD.FTZ R183, R243, R183 ;  /* 0x000000b7f3b77221 */ /* 0x000fe40000010000 */
[C---:B--2---:R-:W-:Y:S02]  /*e4b0*/  FADD.FTZ R242, R190.reuse, R181 ;  /* 0x000000b5bef27221 */ /* 0x044fe40000010000 */
[C---:B------:R-:W-:Y:S08]  /*e4c0*/  HMMA.16816.F32 R132, R20.reuse, R156, R132 ;  /* 0x0000009c1484723c */ /* 0x040ff00000001884 */
[C---:B------:R-:W-:Y:S04]  /*e4d0*/  HMMA.16816.F32 R12, R20.reuse, R158, R12 ;  /* 0x0000009e140c723c */ /* 0x040fe8000000180c */
[----:B-1----:R-:W-:Y:S04]  /*e4e0*/  FADD.FTZ R241, R189, R183 ;  /* 0x000000b7bdf17221 */ /* 0x002fe80000010000 */
[C---:B------:R-:W-:Y:S08]  /*e4f0*/  HMMA.16816.F32 R136, R20.reuse, R28, R136 ;  /* 0x0000001c1488723c */ /* 0x040ff00000001888 */
[C---:B------:R-:W-:Y:S01]  /*e500*/  HMMA.16816.F32 R140, R20.reuse, R30, R140 ;  /* 0x0000001e148c723c */ /* 0x040fe2000000188c */
[----:B------:R-:W1:Y:S07]  /*e510*/  LDSM.16.MT88.4 R28, [R220+0x13800] ;  /* 0x01380000dc1c783b */ /* 0x000e6e0000004200 */
[C---:B----4-:R-:W-:Y:S08]  /*e520*/  HMMA.16816.F32 R16, R20.reuse, R148, R16 ;  /* 0x000000941410723c */ /* 0x050ff00000001810 */
[----:B------:R-:W-:Y:S01]  /*e530*/  HMMA.16816.F32 R144, R20, R150, R144 ;  /* 0x000000961490723c */ /* 0x000fe20000001890 */
[----:B------:R-:W2:Y:S06]  /*e540*/  LDSM.16.MT88.4 R148, [R218+0x13800] ;  /* 0x01380000da94783b */ /* 0x000eac0000004200 */
[----:B------:R-:W-:Y:S02]  /*e550*/  F2FP.PACK_AB R20, R173, R172 ;  /* 0x000000acad14723e */ /* 0x000fe400000000ff */
[----:B------:R-:W-:Y:S03]  /*e560*/  F2FP.PACK_AB R21, R175, R174 ;  /* 0x000000aeaf15723e */ /* 0x000fe600000000ff */
[----:B------:R-:W-:Y:S02]  /*e570*/  F2FP.PACK_AB R22, R190, R199 ;  /* 0x000000c7be16723e */ /* 0x000fe400000000ff */
[----:B------:R-:W-:Y:S07]  /*e580*/  F2FP.PACK_AB R23, R189, R243 ;  /* 0x000000f3bd17723e */ /* 0x000fee00000000ff */
[C---:B---3--:R-:W-:Y:S01]  /*e590*/  HMMA.16816.F32 R160, R20.reuse, R24, R4 ;  /* 0x0000001814a0723c */ /* 0x048fe20000001804 */
[----:B------:R-:W3:Y:S07]  /*e5a0*/  LDSM.16.MT88.4 R4, [R217+0x13800] ;  /* 0x01380000d904783b */ /* 0x000eee0000004200 */
[C---:B------:R-:W-:Y:S01]  /*e5b0*/  HMMA.16816.F32 R156, R20.reuse, R26, R8 ;  /* 0x0000001a149c723c */ /* 0x040fe20000001808 */
[----:B------:R-:W4:Y:S07]  /*e5c0*/  LDSM.16.MT88.4 R8, [R216+0x13800] ;  /* 0x01380000d808783b */ /* 0x000f2e0000004200 */
[C---:B------:R-:W-:Y:S01]  /*e5d0*/  HMMA.16816.F32 R36, R20.reuse, R32, R36 ;  /* 0x000000201424723c */ /* 0x040fe20000001824 */
[----:B------:R-:W5:Y:S07]  /*e5e0*/  LDSM.16.MT88.4 R24, [R220+0x15800] ;  /* 0x01580000dc18783b */ /* 0x000f6e0000004200 */
[C---:B------:R-:W-:Y:S01]  /*e5f0*/  HMMA.16816.F32 R40, R20.reuse, R34, R40 ;  /* 0x000000221428723c */ /* 0x040fe20000001828 */
[----:B------:R-:W-:Y:S07]  /*e600*/  LDSM.16.MT88.4 R32, [R217+0x15800] ;  /* 0x01580000d920783b */ /* 0x000fee0000004200 */
[C---:B------:R-:W-:Y:S08]  /*e610*/  HMMA.16816.F32 R44, R20.reuse, R152, R44 ;  /* 0x00000098142c723c */ /* 0x040ff0000000182c */
[C---:B------:R-:W-:Y:S01]  /*e620*/  HMMA.16816.F32 R48, R20.reuse, R154, R48 ;  /* 0x0000009a1430723c */ /* 0x040fe20000001830 */
[----:B------:R-:W-:Y:S07]  /*e630*/  LDSM.16.MT88.4 R152, [R216+0x15800] ;  /* 0x01580000d898783b */ /* 0x000fee0000004200 */
[C---:B------:R-:W-:Y:S08]  /*e640*/  HMMA.16816.F32 R52, R20.reuse, R168, R52 ;  /* 0x000000a81434723c */ /* 0x040ff00000001834 */
[C---:B------:R-:W-:Y:S01]  /*e650*/  HMMA.16816.F32 R56, R20.reuse, R170, R56 ;  /* 0x000000aa1438723c */ /* 0x040fe20000001838 */
[----:B------:R-:W-:Y:S07]  /*e660*/  LDSM.16.MT88.4 R168, [R220+0x17800] ;  /* 0x01780000dca8783b */ /* 0x000fee0000004200 */
        /* <DEDUP_REMOVED lines=12> */
[C---:B-----5:R-:W-:Y:S08]  /*e730*/  HMMA.16816.F32 R92, R20.reuse, R24, R92 ;  /* 0x00000018145c723c */ /* 0x060ff0000000185c */
[C---:B------:R-:W-:Y:S08]  /*e740*/  HMMA.16816.F32 R96, R20.reuse, R26, R96 ;  /* 0x0000001a1460723c */ /* 0x040ff00000001860 */
[C---:B-1----:R-:W-:Y:S08]  /*e750*/  HMMA.16816.F32 R100, R20.reuse, R28, R100 ;  /* 0x0000001c1464723c */ /* 0x042ff00000001864 */
[C---:B------:R-:W-:Y:S08]  /*e760*/  HMMA.16816.F32 R104, R20.reuse, R30, R104 ;  /* 0x0000001e1468723c */ /* 0x040ff00000001868 */
[C---:B------:R-:W-:Y:S08]  /*e770*/  HMMA.16816.F32 R108, R20.reuse, R32, R108 ;  /* 0x00000020146c723c */ /* 0x040ff0000000186c */
[C---:B------:R-:W-:Y:S08]  /*e780*/  HMMA.16816.F32 R112, R20.reuse, R34, R112 ;  /* 0x000000221470723c */ /* 0x040ff00000001870 */
[C---:B------:R-:W-:Y:S08]  /*e790*/  HMMA.16816.F32 R116, R20.reuse, R152, R116 ;  /* 0x000000981474723c */ /* 0x040ff00000001874 */
[C---:B------:R-:W-:Y:S08]  /*e7a0*/  HMMA.16816.F32 R120, R20.reuse, R154, R120 ;  /* 0x0000009a1478723c */ /* 0x040ff00000001878 */
[C---:B------:R-:W-:Y:S08]  /*e7b0*/  HMMA.16816.F32 R124, R20.reuse, R168, R124 ;  /* 0x000000a8147c723c */ /* 0x040ff0000000187c */
[C---:B------:R-:W-:Y:S08]  /*e7c0*/  HMMA.16816.F32 R128, R20.reuse, R170, R128 ;  /* 0x000000aa1480723c */ /* 0x040ff00000001880 */
[C---:B--2---:R-:W-:Y:S08]  /*e7d0*/  HMMA.16816.F32 R132, R20.reuse, R148, R132 ;  /* 0x000000941484723c */ /* 0x044ff00000001884 */
[C---:B------:R-:W-:Y:S08]  /*e7e0*/  HMMA.16816.F32 R152, R20.reuse, R150, R12 ;  /* 0x000000961498723c */ /* 0x040ff0000000180c */
[C---:B---3--:R-:W-:Y:S08]  /*e7f0*/  HMMA.16816.F32 R136, R20.reuse, R4, R136 ;  /* 0x000000041488723c */ /* 0x048ff00000001888 */
[C---:B------:R-:W-:Y:S08]  /*e800*/  HMMA.16816.F32 R140, R20.reuse, R6, R140 ;  /* 0x00000006148c723c */ /* 0x040ff0000000188c */
[C---:B----4-:R-:W-:Y:S08]  /*e810*/  HMMA.16816.F32 R148, R20.reuse, R8, R16 ;  /* 0x000000081494723c */ /* 0x050ff00000001810 */
[----:B------:R-:W-:Y:S01]  /*e820*/  HMMA.16816.F32 R144, R20, R10, R144 ;  /* 0x0000000a1490723c */ /* 0x000fe20000001890 */
[----:B------:R-:W-:-:S07]  /*e830*/  @P0 BRA `(.L_x_68) ;  /* 0xffffc8a000000947 */ /* 0x000fce000383ffff */
.L_x_67:
[----:B------:R-:W1:Y:S01]  /*e840*/  SHFL.BFLY PT, R2, R242, 0x2, 0x1f ;  /* 0x0c401f00f2027f89 */ /* 0x000e6200000e0000 */
[----:B------:R-:W-:Y:S01]  /*e850*/  MOV R4, 0x3f800000 ;  /* 0x3f80000000047802 */ /* 0x000fe20000000f00 */
[----:B------:R-:W2:Y:S01]  /*e860*/  S2UR UR6, SR_CTAID.Y ;  /* 0x00000000000679c3 */ /* 0x000ea20000002600 */
[----:B------:R-:W-:Y:S01]  /*e870*/  MOV R5, 0x3f800000 ;  /* 0x3f80000000057802 */ /* 0x000fe20000000f00 */
[----:B------:R-:W3:Y:S01]  /*e880*/  SHFL.BFLY PT, R0, R241, 0x2, 0x1f ;  /* 0x0c401f00f1007f89 */ /* 0x000ee200000e0000 */
[----:B------:R-:W-:Y:S01]  /*e890*/  UISETP.NE.AND UP0, UPT, UR10, -0x1, UPT ;  /* 0xffffffff0a00788c */ /* 0x000fe2000bf05270 */
[----:B------:R-:W-:Y:S01]  /*e8a0*/  BSSY B0, `(.L_x_71) ;  /* 0x0000190000007945 */ /* 0x000fe20003800000 */
[----:B------:R-:W-:Y:S01]  /*e8b0*/  ULDC.64 UR4, c[0x0][0x1e8] ;  /* 0x00007a0000047ab9 */ /* 0x000fe20000000a00 */
[----:B------:R-:W4:Y:S01]  /*e8c0*/  S2R R6, SR_TID.X ;  /* 0x0000000000067919 */ /* 0x000f220000002100 */
[----:B------:R-:W-:Y:S01]  /*e8d0*/  ULDC UR8, c[0x0][0x214] ;  /* 0x0000850000087ab9 */ /* 0x000fe20000000800 */
[----:B------:R-:W5:Y:S01]  /*e8e0*/  S2UR UR9, SR_CTAID.X ;  /* 0x00000000000979c3 */ /* 0x000f620000002500 */
[----:B------:R-:W-:-:S02]  /*e8f0*/  UMOV UR24, URZ ;  /* 0x0000003f00187c82 */ /* 0x000fc40008000000 */
        /* <DEDUP_REMOVED lines=9> */
[----:B------:R-:W-:Y:S01]  /*e990*/  @!UP0 UIMAD UR14, UR14, UR4, URZ ;  /* 0x000000040e0e82a4 */ /* 0x000fe2000f8e023f */
[----:B----4-:R-:W-:Y:S02]  /*e9a0*/  SHF.R.S32.HI R7, RZ, 0x1f, R6 ;  /* 0x0000001fff077819 */ /* 0x010fe40000011406 */
[----:B------:R-:W2:Y:S01]  /*e9b0*/  SHFL.BFLY PT, R0, R241, 0x1, 0x1f ;  /* 0x0c201f00f1007f89 */ /* 0x000ea200000e0000 */
[----:B------:R-:W-:Y:S01]  /*e9c0*/  @!UP0 UIMAD.WIDE.U32 UR22, UR6, UR4, URZ ;  /* 0x00000004061682a5 */ /* 0x000fe2000f8e003f */
[----:B------:R-:W-:Y:S02]  /*e9d0*/  LEA.HI R8, R7, R6, RZ, 0x2 ;  /* 0x0000000607087211 */ /* 0x000fe400078f10ff */
[----:B------:R-:W-:Y:S02]  /*e9e0*/  ULDC.U8 UR4, c[0x0][0x329] ;  /* 0x0000ca4000047ab9 */ /* 0x000fe40000000000 */
[----:B------:R-:W-:Y:S01]  /*e9f0*/  UISETP.NE.AND UP1, UPT, UR4, URZ, UPT ;  /* 0x0000003f0400728c */ /* 0x000fe2000bf25270 */
[--C-:B------:R-:W-:Y:S01]  /*ea00*/  SHF.R.S32.HI R10, RZ, 0x2, R8.reuse ;  /* 0x00000002ff0a7819 */ /* 0x100fe20000011408 */
[----:B------:R-:W-:Y:S01]  /*ea10*/  @!UP0 UIMAD UR14, UR6, UR5, UR14 ;  /* 0x00000005060e82a4 */ /* 0x000fe2000f8e020e */
[----:B------:R-:W-:Y:S01]  /*ea20*/  SHF.R.S32.HI R9, RZ, 0x1f, R8 ;  /* 0x0000001fff097819 */ /* 0x000fe20000011408 */
[----:B------:R-:W-:Y:S01]  /*ea30*/  @!UP0 UMOV UR18, UR22 ;  /* 0x0000001600128c82 */ /* 0x000fe20008000000 */
[----:B------:R-:W-:Y:S01]  /*ea40*/  LOP3.LUT R8, R8, 0x3ffffffc, RZ, 0xc0, !PT ;  /* 0x3ffffffc08087812 */ /* 0x000fe200078ec0ff */
[----:B------:R-:W-:Y:S01]  /*ea50*/  ULDC.U8 UR5, c[0x0][0x328] ;  /* 0x0000ca0000057ab9 */ /* 0x000fe20000000000 */
[----:B------:R-:W-:Y:S01]  /*ea60*/  LEA.HI R9, R9, R10, RZ, 0x3 ;  /* 0x0000000a09097211 */ /* 0x000fe200078f18ff */
[----:B------:R-:W-:Y:S01]  /*ea70*/  UISETP.NE.AND UP2, UPT, UR5, URZ, UPT ;  /* 0x0000003f0500728c */ /* 0x000fe2000bf45270 */
[----:B------:R-:W-:Y:S01]  /*ea80*/  IADD3 R8, -R8, R6, RZ ;  /* 0x0000000608087210 */ /* 0x000fe20007ffe1ff */
[----:B------:R-:W-:Y:S01]  /*ea90*/  @!UP0 UIADD3 UR7, UR23, UR14, URZ ;  /* 0x0000000e17078290 */ /* 0x000fe2000fffe03f */
[----:B------:R-:W-:Y:S01]  /*eaa0*/  LOP3.LUT R9, R9, 0xfffffff8, RZ, 0xc0, !PT ;  /* 0xfffffff809097812 */ /* 0x000fe200078ec0ff */
[----:B------:R-:W-:Y:S01]  /*eab0*/  UISETP.NE.OR UP3, UPT, UR4, URZ, !UP2 ;  /* 0x0000003f0400728c */ /* 0x000fe2000d765670 */
[----:B-1----:R-:W-:-:S02]  /*eac0*/  FADD.FTZ R2, R242, R2 ;  /* 0x00000002f2027221 */ /* 0x002fc40000010000 */
[----:B------:R-:W-:Y:S01]  /*ead0*/  IADD3 R9, R10, -R9, RZ ;  /* 0x800000090a097210 */ /* 0x000fe20007ffe0ff */
[----:B------:R-:W-:Y:S01]  /*eae0*/  @UP1 ULDC UR13, c[0x0][0x210] ;  /* 0x00008400000d1ab9 */ /* 0x000fe20000000800 */
[----:B------:R-:W-:Y:S01]  /*eaf0*/  LEA.HI R10, R7, R6, RZ, 0x5 ;  /* 0x00000006070a7211 */ /* 0x000fe200078f28ff */
[----:B--2---:R-:W-:Y:S01]  /*eb00*/  FADD.FTZ R0, R241, R0 ;  /* 0x00000000f1007221 */ /* 0x004fe20000010000 */
[----:B------:R-:W-:Y:S01]  /*eb10*/  FSETP.NE.FTZ.AND P4, PT, R2, RZ, PT ;  /* 0x000000ff0200720b */ /* 0x000fe20003f95000 */
[----:B------:R-:W-:Y:S01]  /*eb20*/  ULDC UR5, c[0x0][0x234] ;  /* 0x00008d0000057ab9 */ /* 0x000fe20000000800 */
[C---:B------:R-:W-:Y:S01]  /*eb30*/  SHF.L.U32 R12, R9.reuse, 0x6, RZ ;  /* 0x00000006090c7819 */ /* 0x040fe200000006ff */
[----:B------:R-:W-:Y:S01]  /*eb40*/  @UP1 UIMAD UR13, UR13, UR8, URZ ;  /* 0x000000080d0d12a4 */ /* 0x000fe2000f8e023f */
[----:B------:R-:W-:Y:S01]  /*eb50*/  FSETP.NE.FTZ.AND P3, PT, R0, RZ, PT ;  /* 0x000000ff0000720b */ /* 0x000fe20003f75000 */
[----:B------:R-:W-:Y:S01]  /*eb60*/  @!UP1 USEL UR13, UR8, UR5, !UP2 ;  /* 0x00000005080d9287 */ /* 0x000fe2000d000000 */
[----:B------:R-:W-:Y:S01]  /*eb70*/  SHF.R.S32.HI R11, RZ, 0x5, R10 ;  /* 0x00000005ff0b7819 */ /* 0x000fe2000001140a */
[----:B------:R-:W-:Y:S01]  /*eb80*/  ULDC UR4, c[0x0][0x1c0] ;  /* 0x0000700000047ab9 */ /* 0x000fe20000000800 */
[----:B------:R-:W-:Y:S01]  /*eb90*/  LOP3.LUT R12, R12, 0x1c0, RZ, 0xc0, !PT ;  /* 0x000001c00c0c7812 */ /* 0x000fe200078ec0ff */
[----:B------:R-:W-:Y:S01]  /*eba0*/  @UP1 UMOV UR19, 0x1 ;  /* 0x0000000100131882 */ /* 0x000fe20000000000 */
[----:B------:R-:W-:Y:S01]  /*ebb0*/  LOP3.LUT R13, R9, 0x1, RZ, 0xc0, !PT ;  /* 0x00000001090d7812 */ /* 0x000fe200078ec0ff */
[----:B------:R-:W-:Y:S01]  /*ebc0*/  @!UP1 UIMAD UR19, UR13, UR4, URZ ;  /* 0x000000040d1392a4 */ /* 0x000fe2000f8e023f */
[----:B------:R-:W-:Y:S01]  /*ebd0*/  LEA R8, R11, R8, 0x9 ;  /* 0x000000080b087211 */ /* 0x000fe200078e48ff */
[----:B------:R-:W1:Y:S01]  /*ebe0*/  @P4 MUFU.RCP R4, R2 ;  /* 0x0000000200044308 */ /* 0x000e620000001000 */
[----:B------:R-:W-:Y:S01]  /*ebf0*/  LEA.HI R12, R12, R12, RZ, 0x1d ;  /* 0x0000000c0c0c7211 */ /* 0x000fe200078fe8ff */
[----:B------:R-:W-:Y:S01]  /*ec00*/  @!UP3 UIMAD UR21, UR6, UR8, URZ ;  /* 0x000000080615b2a4 */ /* 0x000fe2000f8e023f */
[----:B------:R-:W-:Y:S01]  /*ec10*/  ISETP.NE.U32.AND P0, PT, R13, 0x1, PT ;  /* 0x000000010d00780c */ /* 0x000fe20003f05070 */
[----:B------:R-:W-:Y:S01]  /*ec20*/  @UP1 ULDC UR20, c[0x0][0x210] ;  /* 0x0000840000141ab9 */ /* 0x000fe20000000800 */
[----:B------:R-:W-:Y:S01]  /*ec30*/  LEA R8, R8, R12, 0x1 ;  /* 0x0000000c08087211 */ /* 0x000fe200078e08ff */
[----:B------:R-:W-:Y:S01]  /*ec40*/  UIMAD UR4, UR6, UR19, URZ ;  /* 0x00000013060472a4 */ /* 0x000fe2000f8e023f */
[----:B------:R-:W-:Y:S01]  /*ec50*/  R2P PR, R9, 0x6 ;  /* 0x0000000609007804 */ /* 0x000fe20000000000 */
[----:B------:R-:W2:Y:S01]  /*ec60*/  @P3 MUFU.RCP R5, R0 ;  /* 0x0000000000053308 */ /* 0x000ea20000001000 */
[----:B------:R-:W-:Y:S01]  /*ec70*/  SHF.L.U32 R8, R8, 0x1, RZ ;  /* 0x0000000108087819 */ /* 0x000fe200000006ff */
[----:B------:R-:W-:Y:S01]  /*ec80*/  @!UP1 UMOV UR20, 0x1 ;  /* 0x0000000100149882 */ /* 0x000fe20000000000 */
[----:B------:R-:W-:Y:S01]  /*ec90*/  MOV R9, 0x20 ;  /* 0x0000002000097802 */ /* 0x000fe20000000f00 */
[----:B------:R-:W-:Y:S01]  /*eca0*/  @!UP3 USEL UR21, UR21, UR10, !UP0 ;  /* 0x0000000a1515b287 */ /* 0x000fe2000c000000 */
[----:B------:R-:W-:Y:S01]  /*ecb0*/  IADD3 R12, R8, -0x10, RZ ;  /* 0xfffffff0080c7810 */ /* 0x000fe20007ffe0ff */
[----:B-----5:R-:W-:Y:S01]  /*ecc0*/  UIMAD UR5, UR9, UR20, URZ ;  /* 0x00000014090572a4 */ /* 0x020fe2000f8e023f */
[----:B------:R-:W-:Y:S01]  /*ecd0*/  SEL R9, R9, 0xffffffe0, !P1 ;  /* 0xffffffe009097807 */ /* 0x000fe20004800000 */
[----:B-1----:R-:W-:Y:S01]  /*ece0*/  FMUL.FTZ R160, R4, R160 ;  /* 0x000000a004a07220 */ /* 0x002fe20000410000 */
[----:B------:R-:W-:Y:S01]  /*ecf0*/  @P0 IADD3 R12, R8, 0x10, RZ ;  /* 0x00000010080c0810 */ /* 0x000fe20007ffe0ff */
[----:B------:R-:W-:Y:S01]  /*ed00*/  FMUL.FTZ R161, R4, R161 ;  /* 0x000000a104a17220 */ /* 0x000fe20000410000 */
[----:B------:R-:W-:Y:S01]  /*ed10*/  IADD3 R13, R8, R9, RZ ;  /* 0x00000009080d7210 */ /* 0x000fe20007ffe0ff */
[C---:B------:R-:W-:Y:S01]  /*ed20*/  FMUL.FTZ R156, R4.reuse, R156 ;  /* 0x0000009c049c7220 */ /* 0x040fe20000410000 */
[----:B------:R-:W-:Y:S01]  /*ed30*/  IADD3 R9, R9, R12, RZ ;  /* 0x0000000c09097210 */ /* 0x000fe20007ffe0ff */
[C---:B------:R-:W-:Y:S01]  /*ed40*/  FMUL.FTZ R157, R4.reuse, R157 ;  /* 0x0000009d049d7220 */ /* 0x040fe20000410000 */
[----:B------:R-:W-:Y:S01]  /*ed50*/  F2FP.PACK_AB R160, R161, R160 ;  /* 0x000000a0a1a0723e */ /* 0x000fe200000000ff */
[C---:B------:R-:W-:Y:S01]  /*ed60*/  FMUL.FTZ R36, R4.reuse, R36 ;  /* 0x0000002404247220 */ /* 0x040fe20000410000 */
[----:B------:R-:W1:Y:S01]  /*ed70*/  @P4 MUFU.LG2 R2, R2 ;  /* 0x0000000200024308 */ /* 0x000e620000000c00 */
[C---:B------:R-:W-:Y:S01]  /*ed80*/  FMUL.FTZ R37, R4.reuse, R37 ;  /* 0x0000002504257220 */ /* 0x040fe20000410000 */
[----:B------:R-:W-:Y:S01]  /*ed90*/  F2FP.PACK_AB R156, R157, R156 ;  /* 0x0000009c9d9c723e */ /* 0x000fe200000000ff */
[C---:B------:R-:W-:Y:S01]  /*eda0*/  FMUL.FTZ R40, R4.reuse, R40 ;  /* 0x0000002804287220 */ /* 0x040fe20000410000 */
[----:B------:R-:W-:Y:S01]  /*edb0*/  STS [R8], R160 ;  /* 0x000000a008007388 */ /* 0x000fe20000000800 */
[C---:B------:R-:W-:Y:S01]  /*edc0*/  FMUL.FTZ R41, R4.reuse, R41 ;  /* 0x0000002904297220 */ /* 0x040fe20000410000 */
[----:B------:R-:W-:Y:S01]  /*edd0*/  F2FP.PACK_AB R36, R37, R36 ;  /* 0x000000242524723e */ /* 0x000fe200000000ff */
[C---:B------:R-:W-:Y:S01]  /*ede0*/  FMUL.FTZ R44, R4.reuse, R44 ;  /* 0x0000002c042c7220 */ /* 0x040fe20000410000 */
[----:B------:R-:W-:Y:S01]  /*edf0*/  USEL UR4, UR4, URZ, UP3 ;  /* 0x0000003f04047287 */ /* 0x000fe20009800000 */
[C---:B------:R-:W-:Y:S01]  /*ee00*/  FMUL.FTZ R45, R4.reuse, R45 ;  /* 0x0000002d042d7220 */ /* 0x040fe20000410000 */
[----:B------:R-:W-:Y:S01]  /*ee10*/  F2FP.PACK_AB R40, R41, R40 ;  /* 0x000000282928723e */ /* 0x000fe200000000ff */
[C---:B------:R-:W-:Y:S01]  /*ee20*/  FMUL.FTZ R48, R4.reuse, R48 ;  /* 0x0000003004307220 */ /* 0x040fe20000410000 */
[----:B------:R-:W-:Y:S01]  /*ee30*/  USHF.L.U32 UR5, UR5, 0x6, URZ ;  /* 0x0000000605057899 */ /* 0x000fe2000800063f */
[C---:B------:R-:W-:Y:S01]  /*ee40*/  FMUL.FTZ R49, R4.reuse, R49 ;  /* 0x0000003104317220 */ /* 0x040fe20000410000 */
[----:B------:R-:W-:Y:S01]  /*ee50*/  F2FP.PACK_AB R44, R45, R44 ;  /* 0x0000002c2d2c723e */ /* 0x000fe200000000ff */
[C---:B------:R-:W-:Y:S01]  /*ee60*/  FMUL.FTZ R52, R4.reuse, R52 ;  /* 0x0000003404347220 */ /* 0x040fe20000410000 */
[----:B------:R-:W-:Y:S01]  /*ee70*/  UIMAD UR13, UR11, UR13, UR4 ;  /* 0x0000000d0b0d72a4 */ /* 0x000fe2000f8e0204 */
[C---:B------:R-:W-:Y:S01]  /*ee80*/  FMUL.FTZ R53, R4.reuse, R53 ;  /* 0x0000003504357220 */ /* 0x040fe20000410000 */
[----:B------:R-:W-:Y:S01]  /*ee90*/  F2FP.PACK_AB R48, R49, R48 ;  /* 0x000000303130723e */ /* 0x000fe200000000ff */
[C---:B------:R-:W-:Y:S01]  /*eea0*/  FMUL.FTZ R56, R4.reuse, R56 ;  /* 0x0000003804387220 */ /* 0x040fe20000410000 */
[----:B------:R-:W-:Y:S01]  /*eeb0*/  @!UP3 UMOV UR24, UR21 ;  /* 0x000000150018bc82 */ /* 0x000fe20008000000 */
[C---:B------:R-:W-:Y:S01]  /*eec0*/  FMUL.FTZ R57, R4.reuse, R57 ;  /* 0x0000003904397220 */ /* 0x040fe20000410000 */
[----:B------:R-:W-:Y:S01]  /*eed0*/  F2FP.PACK_AB R52, R53, R52 ;  /* 0x000000343534723e */ /* 0x000fe200000000ff */
[C---:B------:R-:W-:Y:S01]  /*eee0*/  FMUL.FTZ R60, R4.reuse, R60 ;  /* 0x0000003c043c7220 */ /* 0x040fe20000410000 */
[----:B------:R-:W-:Y:S01]  /*eef0*/  USHF.R.S32.HI UR4, URZ, 0x1f, UR5 ;  /* 0x0000001f3f047899 */ /* 0x000fe20008011405 */
[C---:B------:R-:W-:Y:S01]  /*ef00*/  FMUL.FTZ R61, R4.reuse, R61 ;  /* 0x0000003d043d7220 */ /* 0x040fe20000410000 */
[----:B------:R-:W-:Y:S01]  /*ef10*/  F2FP.PACK_AB R56, R57, R56 ;  /* 0x000000383938723e */ /* 0x000fe200000000ff */
[C---:B------:R-:W-:Y:S01]  /*ef20*/  FMUL.FTZ R64, R4.reuse, R64 ;  /* 0x0000004004407220 */ /* 0x040fe20000410000 */
[----:B------:R-:W-:Y:S01]  /*ef30*/  @!UP3 USHF.R.S32.HI UR25, URZ, 0x1f, UR21 ;  /* 0x0000001f3f19b899 */ /* 0x000fe20008011415 */
[C---:B------:R-:W-:Y:S01]  /*ef40*/  FMUL.FTZ R65, R4.reuse, R65 ;  /* 0x0000004104417220 */ /* 0x040fe20000410000 */
[----:B------:R-:W-:Y:S01]  /*ef50*/  F2FP.PACK_AB R60, R61, R60 ;  /* 0x0000003c3d3c723e */ /* 0x000fe200000000ff */
[C---:B------:R-:W-:Y:S01]  /*ef60*/  FMUL.FTZ R68, R4.reuse, R68 ;  /* 0x0000004404447220 */ /* 0x040fe20000410000 */
[----:B------:R-:W-:Y:S01]  /*ef70*/  USHF.R.S32.HI UR6, URZ, 0x1f, UR13 ;  /* 0x0000001f3f067899 */ /* 0x000fe2000801140d */
[C---:B------:R-:W-:Y:S01]  /*ef80*/  FMUL.FTZ R69, R4.reuse, R69 ;  /* 0x0000004504457220 */ /* 0x040fe20000410000 */
[----:B------:R-:W-:Y:S01]  /*ef90*/  F2FP.PACK_AB R64, R65, R64 ;  /* 0x000000404140723e */ /* 0x000fe200000000ff */
[C---:B------:R-:W-:Y:S01]  /*efa0*/  FMUL.FTZ R72, R4.reuse, R72 ;  /* 0x0000004804487220 */ /* 0x040fe20000410000 */
[----:B------:R-:W-:Y:S01]  /*efb0*/  UIADD3 UR5, UP2, UP1, UR5, UR24, UR13 ;  /* 0x0000001805057290 */ /* 0x000fe2000f95e00d */
[C---:B------:R-:W-:Y:S01]  /*efc0*/  FMUL.FTZ R73, R4.reuse, R73 ;  /* 0x0000004904497220 */ /* 0x040fe20000410000 */
[----:B------:R-:W-:Y:S01]  /*efd0*/  F2FP.PACK_AB R68, R69, R68 ;  /* 0x000000444544723e */ /* 0x000fe200000000ff */
[C---:B------:R-:W-:Y:S01]  /*efe0*/  FMUL.FTZ R76, R4.reuse, R76 ;  /* 0x0000004c044c7220 */ /* 0x040fe20000410000 */
[----:B------:R-:W-:Y:S01]  /*eff0*/  UIADD3.X UR4, UR4, UR25, UR6, UP2, UP1 ;  /* 0x0000001904047290 */ /* 0x000fe200097e2406 */
        /* <DEDUP_REMOVED lines=57> */
[----:B------:R-:W-:Y:S01]  /*f390*/  FMUL.FTZ R4, R4, R145 ;  /* 0x0000009104047220 */ /* 0x000fe20000410000 */
[----:B------:R-:W-:Y:S01]  /*f3a0*/  F2FP.PACK_AB R148, R149, R148 ;  /* 0x000000949594723e */ /* 0x000fe200000000ff */
[C---:B--2---:R-:W-:Y:S02]  /*f3b0*/  FMUL.FTZ R163, R5.reuse, R163 ;  /* 0x000000a305a37220 */ /* 0x044fe40000410000 */
[C---:B------:R-:W-:Y:S01]  /*f3c0*/  FMUL.FTZ R162, R5.reuse, R162 ;  /* 0x000000a205a27220 */ /* 0x040fe20000410000 */
[----:B------:R-:W-:Y:S01]  /*f3d0*/  F2FP.PACK_AB R144, R4, R144 ;  /* 0x000000900490723e */ /* 0x000fe200000000ff */
[C---:B------:R-:W-:Y:S01]  /*f3e0*/  FMUL.FTZ R159, R5.reuse, R159 ;  /* 0x0000009f059f7220 */ /* 0x040fe20000410000 */
[----:B------:R-:W-:Y:S01]  /*f3f0*/  MOV R4, 0x40 ;  /* 0x0000004000047802 */ /* 0x000fe20000000f00 */
[----:B------:R-:W-:Y:S01]  /*f400*/  FMUL.FTZ R158, R5, R158 ;  /* 0x0000009e059e7220 */ /* 0x000fe20000410000 */
[----:B------:R-:W-:Y:S01]  /*f410*/  F2FP.PACK_AB R162, R163, R162 ;  /* 0x000000a2a3a2723e */ /* 0x000fe200000000ff */
[C---:B------:R-:W-:Y:S01]  /*f420*/  FMUL.FTZ R39, R5.reuse, R39 ;  /* 0x0000002705277220 */ /* 0x040fe20000410000 */
[----:B------:R-:W-:Y:S01]  /*f430*/  SEL R4, R4, 0xffffffc0, !P2 ;  /* 0xffffffc004047807 */ /* 0x000fe20005000000 */
[----:B------:R-:W-:Y:S01]  /*f440*/  FMUL.FTZ R38, R5, R38 ;  /* 0x0000002605267220 */ /* 0x000fe20000410000 */
[----:B------:R-:W-:Y:S01]  /*f450*/  F2FP.PACK_AB R158, R159, R158 ;  /* 0x0000009e9f9e723e */ /* 0x000fe200000000ff */
[C---:B------:R-:W-:Y:S01]  /*f460*/  FMUL.FTZ R43, R5.reuse, R43 ;  /* 0x0000002b052b7220 */ /* 0x040fe20000410000 */
[----:B------:R-:W-:Y:S01]  /*f470*/  IADD3 R14, R8, R4, RZ ;  /* 0x00000004080e7210 */ /* 0x000fe20007ffe0ff */
[----:B------:R-:W-:Y:S01]  /*f480*/  FMUL.FTZ R42, R5, R42 ;  /* 0x0000002a052a7220 */ /* 0x000fe20000410000 */
[----:B------:R-:W-:Y:S01]  /*f490*/  F2FP.PACK_AB R38, R39, R38 ;  /* 0x000000262726723e */ /* 0x000fe200000000ff */
[C---:B------:R-:W-:Y:S01]  /*f4a0*/  FMUL.FTZ R47, R5.reuse, R47 ;  /* 0x0000002f052f7220 */ /* 0x040fe20000410000 */
[----:B------:R-:W-:Y:S01]  /*f4b0*/  STS [R8+0x400], R162 ;  /* 0x000400a208007388 */ /* 0x000fe20000000800 */
[----:B------:R-:W-:Y:S01]  /*f4c0*/  FMUL.FTZ R46, R5, R46 ;  /* 0x0000002e052e7220 */ /* 0x000fe20000410000 */
[----:B------:R-:W-:Y:S01]  /*f4d0*/  F2FP.PACK_AB R42, R43, R42 ;  /* 0x0000002a2b2a723e */ /* 0x000fe200000000ff */
[C---:B------:R-:W-:Y:S01]  /*f4e0*/  FMUL.FTZ R51, R5.reuse, R51 ;  /* 0x0000003305337220 */ /* 0x040fe20000410000 */
[----:B------:R-:W-:Y:S01]  /*f4f0*/  IADD3 R15, R4, R12, RZ ;  /* 0x0000000c040f7210 */ /* 0x000fe20007ffe0ff */
[----:B------:R-:W-:Y:S01]  /*f500*/  FMUL.FTZ R50, R5, R50 ;  /* 0x0000003205327220 */ /* 0x000fe20000410000 */
[----:B------:R-:W-:Y:S01]  /*f510*/  F2FP.PACK_AB R46, R47, R46 ;  /* 0x0000002e2f2e723e */ /* 0x000fe200000000ff */
[C---:B------:R-:W-:Y:S01]  /*f520*/  FMUL.FTZ R55, R5.reuse, R55 ;  /* 0x0000003705377220 */ /* 0x040fe20000410000 */
[----:B------:R-:W-:Y:S01]  /*f530*/  STS [R12], R156 ;  /* 0x0000009c0c007388 */ /* 0x000fe20000000800 */
[----:B------:R-:W-:Y:S01]  /*f540*/  FMUL.FTZ R54, R5, R54 ;  /* 0x0000003605367220 */ /* 0x000fe20000410000 */
[----:B------:R-:W-:Y:S01]  /*f550*/  F2FP.PACK_AB R50, R51, R50 ;  /* 0x000000323332723e */ /* 0x000fe200000000ff */
[C---:B------:R-:W-:Y:S01]  /*f560*/  FMUL.FTZ R59, R5.reuse, R59 ;  /* 0x0000003b053b7220 */ /* 0x040fe20000410000 */
[----:B------:R-:W-:Y:S01]  /*f570*/  STS [R12+0x400], R158 ;  /* 0x0004009e0c007388 */ /* 0x000fe20000000800 */
[----:B------:R-:W-:Y:S01]  /*f580*/  FMUL.FTZ R58, R5, R58 ;  /* 0x0000003a053a7220 */ /* 0x000fe20000410000 */
[----:B------:R-:W-:Y:S01]  /*f590*/  F2FP.PACK_AB R54, R55, R54 ;  /* 0x000000363736723e */ /* 0x000fe200000000ff */
[----:B------:R-:W-:Y:S01]  /*f5a0*/  FMUL.FTZ R63, R5, R63 ;  /* 0x0000003f053f7220 */ /* 0x000fe20000410000 */
[----:B------:R-:W-:Y:S01]  /*f5b0*/  IADD3 R16, R13, R4, RZ ;  /* 0x000000040d107210 */ /* 0x000fe20007ffe0ff */
[----:B------:R-:W-:Y:S01]  /*f5c0*/  FMUL.FTZ R62, R5, R62 ;  /* 0x0000003e053e7220 */ /* 0x000fe20000410000 */
[----:B------:R-:W-:Y:S01]  /*f5d0*/  F2FP.PACK_AB R58, R59, R58 ;  /* 0x0000003a3b3a723e */ /* 0x000fe200000000ff */
[C---:B------:R-:W-:Y:S01]  /*f5e0*/  FMUL.FTZ R67, R5.reuse, R67 ;  /* 0x0000004305437220 */ /* 0x040fe20000410000 */
[----:B------:R-:W-:Y:S01]  /*f5f0*/  STS [R13], R36 ;  /* 0x000000240d007388 */ /* 0x000fe20000000800 */
[----:B------:R-:W-:Y:S01]  /*f600*/  FMUL.FTZ R66, R5, R66 ;  /* 0x0000004205427220 */ /* 0x000fe20000410000 */
[----:B------:R-:W-:Y:S01]  /*f610*/  IADD3 R17, R9, R4, RZ ;  /* 0x0000000409117210 */ /* 0x000fe20007ffe0ff */
[C---:B------:R-:W-:Y:S01]  /*f620*/  FMUL.FTZ R71, R5.reuse, R71 ;  /* 0x0000004705477220 */ /* 0x040fe20000410000 */
[----:B------:R-:W-:Y:S01]  /*f630*/  STS [R13+0x400], R38 ;  /* 0x000400260d007388 */ /* 0x000fe20000000800 */
        /* <DEDUP_REMOVED lines=86> */
[----:B-1----:R-:W-:Y:S01]  /*fba0*/  @P4 FMUL.FTZ R2, R2, 0.69314718246459960938 ;  /* 0x3f31721802024820 */ /* 0x002fe20000410000 */
[----:B------:R-:W-:Y:S01]  /*fbb0*/  STS [R15+0x2400], R82 ;  /* 0x002400520f007388 */ /* 0x000fe20000000800 */
[----:B------:R-:W-:-:S02]  /*fbc0*/  F2FP.PACK_AB R150, R151, R150 ;  /* 0x000000969796723e */ /* 0x000fc400000000ff */
[----:B------:R-:W-:Y:S01]  /*fbd0*/  F2FP.PACK_AB R5, R147, R5 ;  /* 0x000000059305723e */ /* 0x000fe200000000ff */
        /* <DEDUP_REMOVED lines=28> */
[----:B------:R-:W-:Y:S04]  /*fda0*/  STS [R14+0x6000], R136 ;  /* 0x006000880e007388 */ /* 0x000fe80000000800 */
[----:B------:R-:W-:Y:S04]  /*fdb0*/  STS [R14+0x6400], R138 ;  /* 0x0064008a0e007388 */ /* 0x000fe80000000800 */
[----:B------:R-:W-:Y:S04]  /*fdc0*/  STS [R15+0x6000], R140 ;  /* 0x0060008c0f007388 */ /* 0x000fe80000000800 */
[----:B------:R-:W-:Y:S04]  /*fdd0*/  STS [R15+0x6400], R142 ;  /* 0x0064008e0f007388 */ /* 0x000fe80000000800 */
[----:B------:R-:W-:Y:S04]  /*fde0*/  STS [R16+0x6000], R148 ;  /* 0x0060009410007388 */ /* 0x000fe80000000800 */
[----:B------:R-:W-:Y:S01]  /*fdf0*/  STS [R16+0x6400], R150 ;  /* 0x0064009610007388 */ /* 0x000fe20000000800 */
[----:B-1----:R-:W-:-:S02]  /*fe00*/  LOP3.LUT R9, R10, 0xffffffe0, RZ, 0xc0, !PT ;  /* 0xffffffe00a097812 */ /* 0x002fc400078ec0ff */
[----:B------:R-:W-:Y:S01]  /*fe10*/  SHF.R.S32.HI R10, RZ, 0x1f, R11 ;  /* 0x0000001fff0a7819 */ /* 0x000fe2000001140b */
[----:B------:R-:W-:Y:S01]  /*fe20*/  STS [R17+0x6000], R144 ;  /* 0x0060009011007388 */ /* 0x000fe20000000800 */
[----:B------:R-:W-:Y:S02]  /*fe30*/  IADD3 R9, -R9, R6, RZ ;  /* 0x0000000609097210 */ /* 0x000fe40007ffe1ff */
[----:B------:R-:W-:Y:S01]  /*fe40*/  LEA.HI R10, R10, R11, RZ, 0x2 ;  /* 0x0000000b0a0a7211 */ /* 0x000fe200078f10ff */
[----:B------:R1:W-:Y:S04]  /*fe50*/  STS [R17+0x6400], R5 ;  /* 0x0064000511007388 */ /* 0x0003e80000000800 */
[----:B------:R-:W-:Y:S01]  /*fe60*/  BAR.SYNC.DEFER_BLOCKING 0x0 ;  /* 0x0000000000007b1d */ /* 0x000fe20000010000 */
[----:B------:R-:W-:-:S02]  /*fe70*/  LOP3.LUT P0, RZ, R9, 0x3, RZ, 0xc0, !PT ;  /* 0x0000000309ff7812 */ /* 0x000fc4000780c0ff */
[----:B------:R-:W-:-:S03]  /*fe80*/  LOP3.LUT R10, R10, 0xffffffc, RZ, 0xc0, !PT ;  /* 0x0ffffffc0a0a7812 */ /* 0x000fc600078ec0ff */
[----:B------:R-:W1:Y:S01]  /*fe90*/  S2R R4, SR_TID.X ;  /* 0x0000000000047919 */ /* 0x000e620000002100 */
[----:B------:R-:W-:Y:S02]  /*fea0*/  IADD3 R11, R11, -R10, RZ ;  /* 0x8000000a0b0b7210 */ /* 0x000fe40007ffe0ff */
[----:B------:R-:W-:Y:S01]  /*feb0*/  MOV R10, 0x7f800000 ;  /* 0x7f800000000a7802 */ /* 0x000fe20000000f00 */
[----:B------:R2:W3:Y:S04]  /*fec0*/  LDS.128 R68, [R227] ;  /* 0x00000000e3447984 */ /* 0x0004e80000000c00 */
[----:B------:R2:W4:Y:S01]  /*fed0*/  LDS.128 R64, [R227+0x800] ;  /* 0x00080000e3407984 */ /* 0x0005220000000c00 */
[----:B-1----:R-:W-:-:S03]  /*fee0*/  SHF.R.S32.HI R5, RZ, 0x1f, R4 ;  /* 0x0000001fff057819 */ /* 0x002fc60000011404 */
[----:B------:R2:W1:Y:S01]  /*fef0*/  LDS.128 R60, [R227+0x1000] ;  /* 0x00100000e33c7984 */ /* 0x0004620000000c00 */
[----:B------:R-:W-:-:S03]  /*ff00*/  LEA.HI R8, R5, R4, RZ, 0x5 ;  /* 0x0000000405087211 */ /* 0x000fc600078f28ff */
[----:B------:R2:W1:Y:S01]  /*ff10*/  LDS.128 R56, [R227+0x1800] ;  /* 0x00180000e3387984 */ /* 0x0004620000000c00 */
[----:B------:R-:W-:-:S03]  /*ff20*/  LOP3.LUT R8, R8, 0xffffffe0, RZ, 0xc0, !PT ;  /* 0xffffffe008087812 */ /* 0x000fc600078ec0ff */
[----:B------:R2:W1:Y:S01]  /*ff30*/  LDS.128 R52, [R227+0x2000] ;  /* 0x00200000e3347984 */ /* 0x0004620000000c00 */
[----:B------:R-:W-:-:S03]  /*ff40*/  IADD3 R9, -R8, R4, RZ ;  /* 0x0000000408097210 */ /* 0x000fc60007ffe1ff */
[----:B------:R2:W1:Y:S01]  /*ff50*/  LDS.128 R48, [R227+0x2800] ;  /* 0x00280000e3307984 */ /* 0x0004620000000c00 */
[----:B------:R5:W5:Y:S03]  /*ff60*/  @P3 MUFU.LG2 R8, R0 ;  /* 0x0000000000083308 */ /* 0x000b660000000c00 */
[----:B------:R2:W1:Y:S04]  /*ff70*/  LDS.128 R44, [R227+0x3000] ;  /* 0x00300000e32c7984 */ /* 0x0004680000000c00 */
[----:B------:R2:W1:Y:S04]  /*ff80*/  LDS.128 R40, [R227+0x3800] ;  /* 0x00380000e3287984 */ /* 0x0004680000000c00 */
[----:B------:R2:W1:Y:S04]  /*ff90*/  LDS.128 R36, [R227+0x4000] ;  /* 0x00400000e3247984 */ /* 0x0004680000000c00 */
[----:B------:R2:W1:Y:S01]  /*ffa0*/  LDS.128 R32, [R227+0x4800] ;  /* 0x00480000e3207984 */ /* 0x0004620000000c00 */
[----:B-----5:R-:W-:Y:S01]  /*ffb0*/  SHF.R.S32.HI R0, RZ, 0x1f, R9 ;  /* 0x0000001fff007819 */ /* 0x020fe20000011409 */
[----:B------:R-:W-:-:S02]  /*ffc0*/  @P3 FMUL.FTZ R8, R8, 0.69314718246459960938 ;  /* 0x3f31721808083820 */ /* 0x000fc40000410000 */
[----:B------:R2:W1:Y:S01]  /*ffd0*/  LDS.128 R28, [R227+0x5000] ;  /* 0x00500000e31c7984 */ /* 0x0004620000000c00 */
[----:B------:R-:W-:Y:S01]  /*ffe0*/  LEA.HI R0, R0, R9, RZ, 0x2 ;  /* 0x0000000900007211 */ /* 0x000fe200078f10ff */
[----:B------:R-:W-:Y:S01]  /*fff0*/  @P3 FFMA.FTZ R10, R3, c[0x0][0x238], R8 ;  /* 0x00008e00030a3a23 */ /* 0x000fe20000010008 */
[----:B------:R-:W-:Y:S01]  /*10000*/  MOV R9, 0x7f800000 ;  /* 0x7f80000000097802 */ /* 0x000fe20000000f00 */
[----:B------:R2:W1:Y:S01]  /*10010*/  LDS.128 R24, [R227+0x5800] ;  /* 0x00580000e3187984 */ /* 0x0004620000000c00 */
[----:B------:R-:W-:Y:S01]  /*10020*/  SHF.R.S32.HI R0, RZ, 0x2, R0 ;  /* 0x00000002ff007819 */ /* 0x000fe20000011400 */
[----:B------:R-:W-:Y:S02]  /*10030*/  @P4 FFMA.FTZ R9, R164, c[0x0][0x238], R2 ;  /* 0x00008e00a4094a23 */ /* 0x000fe40000010002 */
[----:B------:R2:W1:Y:S01]  /*10040*/  LDS.128 R20, [R227+0x6000] ;  /* 0x00600000e3147984 */ /* 0x0004620000000c00 */
[----:B------:R-:W-:-:S03]  /*10050*/  LEA R0, R11, R0, 0x4 ;  /* 0x000000000b007211 */ /* 0x000fc600078e20ff */
        /* <DEDUP_REMOVED lines=10> */
[C---:B------:R-:W-:Y:S02]  /*10100*/  @!P3 IADD3 R2, P1, R0.reuse, UR5, RZ ;  /* 0x000000050002bc10 */ /* 0x040fe4000ff3e0ff */
[C---:B------:R-:W-:Y:S02]  /*10110*/  @!P2 IADD3 R8, P0, R3.reuse, UR5, RZ ;  /* 0x000000050308ac10 */ /* 0x040fe4000ff1e0ff */
        /* <DEDUP_REMOVED lines=8> */
.L_x_72:
[----:B---34-:R-:W-:Y:S05]  /*101a0*/  BSYNC B0 ;  /* 0x0000000000007941 */ /* 0x018fea0003800000 */
.L_x_71:
[----:B------:R-:W3:Y:S01]  /*101b0*/  S2R R0, SR_CTAID.Z ;  /* 0x0000000000007919 */ /* 0x000ee20000002700 */
[----:B------:R-:W-:Y:S01]  /*101c0*/  LEA.HI R6, R7, R6, RZ, 0x3 ;  /* 0x0000000607067211 */ /* 0x000fe200078f18ff */
[----:B------:R-:W-:Y:S01]  /*101d0*/  UIMAD UR9, UR9, -0x40, UR15 ;  /* 0xffffffc0090978a4 */ /* 0x000fe2000f8e020f */
[----:B------:R-:W-:Y:S01]  /*101e0*/  SHF.R.S32.HI R2, RZ, 0x1f, R236 ;  /* 0x0000001fff027819 */ /* 0x000fe200000114ec */
[----:B------:R-:W-:Y:S01]  /*101f0*/  USHF.R.S32.HI UR6, URZ, 0x1f, UR11 ;  /* 0x0000001f3f067899 */ /* 0x000fe2000801140b */
[----:B------:R-:W-:Y:S01]  /*10200*/  IADD3 R10, P0, R236, UR18, RZ ;  /* 0x00000012ec0a7c10 */ /* 0x000fe2000ff1e0ff */
[----:B------:R-:W-:Y:S01]  /*10210*/  ULDC.64 UR4, c[0x0][0x1f0] ;  /* 0x00007c0000047ab9 */ /* 0x000fe20000000a00 */
[----:B------:R-:W-:Y:S01]  /*10220*/  SHF.R.S32.HI R3, RZ, 0x3, R6 ;  /* 0x00000003ff037819 */ /* 0x000fe20000011406 */
[----:B------:R-:W-:Y:S01]  /*10230*/  UIMAD UR4, UR6, UR4, URZ ;  /* 0x00000004060472a4 */ /* 0x000fe2000f8e023f */
[----:B------:R-:W-:Y:S01]  /*10240*/  IADD3.X R11, R2, UR7, RZ, P0, !PT ;  /* 0x00000007020b7c10 */ /* 0x000fe200087fe4ff */
[----:B------:R-:W-:Y:S01]  /*10250*/  IMAD.U32 R2, RZ, RZ, UR12 ;  /* 0x0000000cff027e24 */ /* 0x000fe2000f8e00ff */
[----:B------:R-:W-:Y:S01]  /*10260*/  ISETP.GE.AND P0, PT, R3, UR9, PT ;  /* 0x0000000903007c0c */ /* 0x000fe2000bf06270 */
[----:B------:R-:W-:Y:S01]  /*10270*/  UIMAD UR4, UR11, UR5, UR4 ;  /* 0x000000050b0472a4 */ /* 0x000fe2000f8e0204 */
[----:B------:R-:W-:Y:S01]  /*10280*/  LEA.HI R4, R5, R4, RZ, 0x3 ;  /* 0x0000000405047211 */ /* 0x000fe200078f18ff */
[----:B------:R-:W-:Y:S03]  /*10290*/  BSSY B0, `(.L_x_73) ;  /* 0x0000016000007945 */ /* 0x000fe60003800000 */
[----:B------:R-:W-:-:S04]  /*102a0*/  SHF.R.S32.HI R8, RZ, 0x3, R4 ;  /* 0x00000003ff087819 */ /* 0x000fc80000011404 */
[----:B------:R-:W-:Y:S01]  /*102b0*/  SHF.R.S32.HI R9, RZ, 0x1f, R8 ;  /* 0x0000001fff097819 */ /* 0x000fe20000011408 */
[----:B---3--:R-:W-:-:S04]  /*102c0*/  IMAD.WIDE.U32 R4, R0, c[0x0][0x1f0], R10 ;  /* 0x00007c0000047a25 */ /* 0x008fc800078e000a */
[----:B------:R-:W-:Y:S01]  /*102d0*/  IMAD.WIDE R8, R2, 0x40, R8 ;  /* 0x0000004002087825 */ /* 0x000fe200078e0208 */
[----:B------:R-:W-:Y:S01]  /*102e0*/  IADD3 R11, R5, UR4, RZ ;  /* 0x00000004050b7c10 */ /* 0x000fe2000fffe0ff */
[----:B------:R-:W-:Y:S05]  /*102f0*/  @P0 BRA `(.L_x_74) ;  /* 0x000000f000000947 */ /* 0x000fea0003800000 */
[----:B------:R-:W-:Y:S01]  /*10300*/  IMAD R0, R9, c[0x0][0x1e8], RZ ;  /* 0x00007a0009007a24 */ /* 0x000fe200078e02ff */
[----:B------:R-:W-:Y:S01]  /*10310*/  ISETP.GE.AND P4, PT, R236, c[0x0][0x220], PT ;  /* 0x00008800ec007a0c */ /* 0x000fe20003f86270 */
[----:B------:R-:W-:Y:S01]  /*10320*/  IMAD.MOV.U32 R10, RZ, RZ, R4 ;  /* 0x000000ffff0a7224 */ /* 0x000fe200078e0004 */
[----:B------:R-:W-:Y:S01]  /*10330*/  ISETP.GE.AND P3, PT, R230, c[0x0][0x220], PT ;  /* 0x00008800e6007a0c */ /* 0x000fe20003f66270 */
[C---:B------:R-:W-:Y:S01]  /*10340*/  IMAD R0, R8.reuse, c[0x0][0x1ec], R0 ;  /* 0x00007b0008007a24 */ /* 0x040fe200078e0200 */
[----:B------:R-:W-:Y:S01]  /*10350*/  ISETP.GE.AND P2, PT, R229, c[0x0][0x220], PT ;  /* 0x00008800e5007a0c */ /* 0x000fe20003f46270 */
[----:B------:R-:W-:Y:S01]  /*10360*/  IMAD.WIDE.U32 R2, R8, c[0x0][0x1e8], R10 ;  /* 0x00007a0008027a25 */ /* 0x000fe200078e000a */
[----:B------:R-:W-:-:S03]  /*10370*/  ISETP.GE.AND P1, PT, R228, c[0x0][0x220], PT ;  /* 0x00008800e4007a0c */ /* 0x000fc60003f26270 */
[----:B------:R-:W-:Y:S01]  /*10380*/  IMAD.IADD R0, R3, 0x1, R0 ;  /* 0x0000000103007824 */ /* 0x000fe200078e0200 */
[----:B------:R-:W-:-:S04]  /*10390*/  LEA R76, P0, R2, c[0x0][0x1d0], 0x1 ;  /* 0x00007400024c7a11 */ /* 0x000fc800078008ff */
[----:B------:R-:W-:-:S05]  /*103a0*/  LEA.HI.X R77, R2, c[0x0][0x1d4], R0, 0x1, P0 ;  /* 0x00007500024d7a11 */ /* 0x000fca00000f0c00 */
[----:B------:R3:W-:Y:S04]  /*103b0*/  @!P4 STG.E.128 [R76.64], R68 ;  /* 0x000000444c00c986 */ /* 0x0007e8000c101d10 */
[----:B-1----:R3:W-:Y:S04]  /*103c0*/  @!P3 STG.E.128 [R76.64+0x80], R52 ;  /* 0x000080344c00b986 */ /* 0x0027e8000c101d10 */
[----:B------:R3:W-:Y:S04]  /*103d0*/  @!P2 STG.E.128 [R76.64+0x100], R36 ;  /* 0x000100244c00a986 */ /* 0x0007e8000c101d10 */
[----:B------:R3:W-:Y:S02]  /*103e0*/  @!P1 STG.E.128 [R76.64+0x180], R20 ;  /* 0x000180144c009986 */ /* 0x0007e4000c101d10 */
.L_x_74:
[----:B------:R-:W-:Y:S05]  /*103f0*/  BSYNC B0 ;  /* 0x0000000000007941 */ /* 0x000fea0003800000 */
.L_x_73:
[----:B------:R-:W-:Y:S01]  /*10400*/  LEA.HI.SX32 R0, R6, 0x10, 0x1d ;  /* 0x0000001006007811 */ /* 0x000fe200078feaff */
[----:B------:R-:W-:Y:S03]  /*10410*/  BSSY B0, `(.L_x_75) ;  /* 0x0000015000007945 */ /* 0x000fe60003800000 */
[----:B------:R-:W-:-:S13]  /*10420*/  ISETP.GE.AND P0, PT, R0, UR9, PT ;  /* 0x0000000900007c0c */ /* 0x000fda000bf06270 */
[----:B------:R-:W-:Y:S05]  /*10430*/  @P0 BRA `(.L_x_76) ;  /* 0x0000012000000947 */ /* 0x000fea0003800000 */
[----:B------:R-:W-:Y:S01]  /*10440*/  IADD3 R2, P0, R8, 0x10, RZ ;  /* 0x0000001008027810 */ /* 0x000fe20007f1e0ff */
[----:B-1-3--:R-:W-:Y:S01]  /*10450*/  IMAD.MOV.U32 R20, RZ, RZ, R4 ;  /* 0x000000ffff147224 */ /* 0x00afe200078e0004 */
        /* <DEDUP_REMOVED lines=9> */
[----:B------:R-:W-:-:S03]  /*104f0*/  LEA R2, P4, R20, c[0x0][0x1d0], 0x1 ;  /* 0x0000740014027a11 */ /* 0x000fc600078808ff */
[----:B------:R-:W-:-:S05]  /*10500*/  IMAD.IADD R0, R21, 0x1, R0 ;  /* 0x0000000115007824 */ /* 0x000fca00078e0200 */
[----:B------:R-:W-:-:S05]  /*10510*/  LEA.HI.X R3, R20, c[0x0][0x1d4], R0, 0x1, P4 ;  /* 0x0000750014037a11 */ /* 0x000fca00020f0c00 */
[----:B------:R1:W-:Y:S04]  /*10520*/  @!P3 STG.E.128 [R2.64], R64 ;  /* 0x000000400200b986 */ /* 0x0003e8000c101d10 */
[----:B------:R1:W-:Y:S04]  /*10530*/  @!P2 STG.E.128 [R2.64+0x80], R48 ;  /* 0x000080300200a986 */ /* 0x0003e8000c101d10 */
[----:B------:R1:W-:Y:S04]  /*10540*/  @!P1 STG.E.128 [R2.64+0x100], R32 ;  /* 0x0001002002009986 */ /* 0x0003e8000c101d10 */
[----:B------:R1:W-:Y:S02]  /*10550*/  @!P0 STG.E.128 [R2.64+0x180], R16 ;  /* 0x0001801002008986 */ /* 0x0003e4000c101d10 */
.L_x_76:
[----:B------:R-:W-:Y:S05]  /*10560*/  BSYNC B0 ;  /* 0x0000000000007941 */ /* 0x000fea0003800000 */
.L_x_75:
[----:B------:R-:W-:Y:S01]  /*10570*/  LEA.HI.SX32 R0, R6, 0x20, 0x1d ;  /* 0x0000002006007811 */ /* 0x000fe200078feaff */
[----:B------:R-:W-:Y:S03]  /*10580*/  BSSY B0, `(.L_x_77) ;  /* 0x0000015000007945 */ /* 0x000fe60003800000 */
[----:B------:R-:W-:-:S13]  /*10590*/  ISETP.GE.AND P0, PT, R0, UR9, PT ;  /* 0x0000000900007c0c */ /* 0x000fda000bf06270 */
[----:B------:R-:W-:Y:S05]  /*105a0*/  @P0 BRA `(.L_x_78) ;  /* 0x0000012000000947 */ /* 0x000fea0003800000 */
[----:B-1----:R-:W-:Y:S01]  /*105b0*/  IADD3 R2, P0, R8, 0x20, RZ ;  /* 0x0000002008027810 */ /* 0x002fe20007f1e0ff */
        /* <DEDUP_REMOVED lines=17> */
.L_x_78:
[----:B------:R-:W-:Y:S05]  /*106d0*/  BSYNC B0 ;  /* 0x0000000000007941 */ /* 0x000fea0003800000 */
.L_x_77:
[----:B------:R-:W-:-:S04]  /*106e0*/  LEA.HI.SX32 R6, R6, 0x30, 0x1d ;  /* 0x0000003006067811 */ /* 0x000fc800078feaff */
[----:B------:R-:W-:-:S13]  /*106f0*/  ISETP.GE.AND P0, PT, R6, UR9, PT ;  /* 0x0000000906007c0c */ /* 0x000fda000bf06270 */
[----:B------:R-:W-:Y:S05]  /*10700*/  @P0 EXIT ;  /* 0x000000000000094d */ /* 0x000fea0003800000 */
[----:B------:R-:W-:Y:S01]  /*10710*/  IADD3 R0, P0, R8, 0x30, RZ ;  /* 0x0000003008007810 */ /* 0x000fe20007f1e0ff */
[----:B-1----:R-:W-:Y:S01]  /*10720*/  IMAD.MOV.U32 R2, RZ, RZ, R4 ;  /* 0x000000ffff027224 */ /* 0x002fe200078e0004 */
[----:B------:R-:W-:Y:S01]  /*10730*/  ISETP.GE.AND P2, PT, R236, c[0x0][0x220], PT ;  /* 0x00008800ec007a0c */ /* 0x000fe20003f46270 */
[----:B------:R-:W-:Y:S01]  /*10740*/  IMAD.MOV.U32 R3, RZ, RZ, R11 ;  /* 0x000000ffff037224 */ /* 0x000fe200078e000b */
[----:B------:R-:W-:Y:S01]  /*10750*/  ISETP.GE.AND P1, PT, R230, c[0x0][0x220], PT ;  /* 0x00008800e6007a0c */ /* 0x000fe20003f26270 */
[----:B------:R-:W-:Y:S01]  /*10760*/  IMAD.X R8, RZ, RZ, R9, P0 ;  /* 0x000000ffff087224 */ /* 0x000fe200000e0609 */
[----:B------:R-:W-:Y:S01]  /*10770*/  ISETP.GE.AND P0, PT, R229, c[0x0][0x220], PT ;  /* 0x00008800e5007a0c */ /* 0x000fe20003f06270 */
[----:B------:R-:W-:-:S04]  /*10780*/  IMAD.WIDE.U32 R2, R0, c[0x0][0x1e8], R2 ;  /* 0x00007a0000027a25 */ /* 0x000fc800078e0002 */
[----:B------:R-:W-:Y:S01]  /*10790*/  IMAD R8, R8, c[0x0][0x1e8], RZ ;  /* 0x00007a0008087a24 */ /* 0x000fe200078e02ff */
[----:B------:R-:W-:-:S03]  /*107a0*/  LEA R4, P3, R2, c[0x0][0x1d0], 0x1 ;  /* 0x0000740002047a11 */ /* 0x000fc600078608ff */
[----:B------:R-:W-:-:S04]  /*107b0*/  IMAD R8, R0, c[0x0][0x1ec], R8 ;  /* 0x00007b0000087a24 */ /* 0x000fc800078e0208 */
[----:B------:R-:W-:-:S05]  /*107c0*/  IMAD.IADD R8, R3, 0x1, R8 ;  /* 0x0000000103087824 */ /* 0x000fca00078e0208 */
[----:B------:R-:W-:-:S05]  /*107d0*/  LEA.HI.X R5, R2, c[0x0][0x1d4], R8, 0x1, P3 ;  /* 0x0000750002057a11 */ /* 0x000fca00018f0c08 */
[----:B------:R1:W-:Y:S01]  /*107e0*/  @!P0 STG.E.128 [R4.64+0x100], R24 ;  /* 0x0001001804008986 */ /* 0x0003e2000c101d10 */
[----:B------:R-:W-:-:S03]  /*107f0*/  ISETP.GE.AND P0, PT, R228, c[0x0][0x220], PT ;  /* 0x00008800e4007a0c */ /* 0x000fc60003f06270 */
[----:B------:R1:W-:Y:S04]  /*10800*/  @!P2 STG.E.128 [R4.64], R56 ;  /* 0x000000380400a986 */ /* 0x0003e8000c101d10 */
[----:B------:R1:W-:Y:S06]  /*10810*/  @!P1 STG.E.128 [R4.64+0x80], R40 ;  /* 0x0000802804009986 */ /* 0x0003ec000c101d10 */
[----:B------:R-:W-:Y:S05]  /*10820*/  @P0 EXIT ;  /* 0x000000000000094d */ /* 0x000fea0003800000 */
[----:B------:R-:W-:Y:S01]  /*10830*/  STG.E.128 [R4.64+0x180], R72 ;  /* 0x0001804804007986 */ /* 0x000fe2000c101d10 */
[----:B------:R-:W-:Y:S05]  /*10840*/  EXIT ;  /* 0x000000000000794d */ /* 0x000fea0003800000 */
.L_x_32:
[----:B-1----:R-:W-:Y:S01]  /*10850*/  UISETP.NE.AND UP4, UPT, UR10, -0x1, UPT ;  /* 0xffffffff0a00788c */ /* 0x002fe2000bf85270 */
[----:B------:R-:W-:Y:S01]  /*10860*/  SHF.R.S32.HI R14, RZ, 0x1f, R6 ;  /* 0x0000001fff0e7819 */ /* 0x000fe20000011406 */
[----:B------:R-:W-:Y:S01]  /*10870*/  ULDC.U8 UR20, c[0x0][0x329] ;  /* 0x0000ca4000147ab9 */ /* 0x000fe20000000000 */
[----:B------:R-:W1:Y:S01]  /*10880*/  S2R R12, SR_CTAID.Z ;  /* 0x00000000000c7919 */ /* 0x000e620000002700 */
[----:B------:R-:W-:Y:S01]  /*10890*/  UISETP.NE.AND UP1, UPT, UR20, URZ, UPT ;  /* 0x0000003f1400728c */ /* 0x000fe2000bf25270 */
[----:B------:R-:W-:Y:S01]  /*108a0*/  LEA.HI R14, R14, R6, RZ, 0x3 ;  /* 0x000000060e0e7211 */ /* 0x000fe200078f18ff */
[----:B------:R-:W-:Y:S01]  /*108b0*/  ULDC.64 UR4, c[0x0][0x1e0] ;  /* 0x0000780000047ab9 */ /* 0x000fe20000000a00 */
[----:B------:R-:W-:Y:S01]  /*108c0*/  IMAD.U32 R16, RZ, RZ, UR12 ;  /* 0x0000000cff107e24 */ /* 0x000fe2000f8e00ff */
[----:B------:R-:W-:Y:S01]  /*108d0*/  ULDC.64 UR6, c[0x0][0x1e8] ;  /* 0x00007a0000067ab9 */ /* 0x000fe20000000a00 */
[----:B------:R-:W-:Y:S01]  /*108e0*/  LOP3.LUT R8, R14, 0xfffffff8, RZ, 0xc0, !PT ;  /* 0xfffffff80e087812 */ /* 0x000fe200078ec0ff */
[----:B------:R-:W-:Y:S01]  /*108f0*/  ULDC.U8 UR21, c[0x0][0x328] ;  /* 0x0000ca0000157ab9 */ /* 0x000fe20000000000 */
[----:B------:R-:W-:Y:S01]  /*10900*/  SHF.R.S32.HI R14, RZ, 0x3, R14 ;  /* 0x00000003ff0e7819 */ /* 0x000fe2000001140e */
[----:B------:R-:W-:Y:S01]  /*10910*/  @!UP4 USHF.R.S32.HI UR22, URZ, 0x1f, UR19 ;  /* 0x0000001f3f16c899 */ /* 0x000fe20008011413 */
[----:B------:R-:W-:Y:S01]  /*10920*/  BSSY B0, `(.L_x_79) ;  /* 0x0000043000007945 */ /* 0x000fe20003800000 */
[----:B------:R-:W-:Y:S01]  /*10930*/  USHF.R.S32.HI UR18, URZ, 0x1f, UR11 ;  /* 0x0000001f3f127899 */ /* 0x000fe2000801140b */
[----:B------:R-:W-:Y:S01]  /*10940*/  IMAD.IADD R8, R6, 0x1, -R8 ;  /* 0x0000000106087824 */ /* 0x000fe200078e0a08 */
[----:B------:R-:W-:Y:S01]  /*10950*/  @!UP4 UIMAD UR22, UR22, UR4, URZ ;  /* 0x000000041616c2a4 */ /* 0x000fe2000f8e023f */
[----:B------:R-:W-:Y:S01]  /*10960*/  SHF.R.S32.HI R15, RZ, 0x1f, R14 ;  /* 0x0000001fff0f7819 */ /* 0x000fe2000001140e */
[----:B------:R-:W-:Y:S01]  /*10970*/  @UP4 UIMAD.WIDE.U32 UR8, UR10, UR6, URZ ;  /* 0x000000060a0842a5 */ /* 0x000fe2000f8e003f */
[----:B------:R-:W-:Y:S01]  /*10980*/  IMAD.SHL.U32 R7, R8, 0x8, RZ ;  /* 0x0000000808077824 */ /* 0x000fe200078e00ff */
[----:B------:R-:W-:-:S02]  /*10990*/  UISETP.NE.AND UP3, UPT, UR21, URZ, UPT ;  /* 0x0000003f1500728c */ /* 0x000fc4000bf65270 */
[----:B------:R-:W-:Y:S01]  /*109a0*/  @!UP4 UIMAD.WIDE.U32 UR24, UR19, UR4, URZ ;  /* 0x000000041318c2a5 */ /* 0x000fe2000f8e003f */
[----:B------:R-:W-:Y:S01]  /*109b0*/  IMAD.WIDE R16, R16, 0x40, R14 ;  /* 0x0000004010107825 */ /* 0x000fe200078e020e */
[----:B------:R-:W-:Y:S01]  /*109c0*/  @!UP4 UIMAD UR22, UR19, UR5, UR22 ;  /* 0x000000051316c2a4 */ /* 0x000fe2000f8e0216 */
[C---:B------:R-:W-:Y:S01]  /*109d0*/  IADD3 R6, R7.reuse, 0x40, RZ ;  /* 0x0000004007067810 */ /* 0x040fe20007ffe0ff */
[----:B------:R-:W-:Y:S01]  /*109e0*/  UISETP.NE.OR UP2, UPT, UR20, URZ, !UP3 ;  /* 0x0000003f1400728c */ /* 0x000fe2000df45670 */
[C---:B------:R-:W-:Y:S01]  /*109f0*/  IADD3 R5, R7.reuse, 0x80, RZ ;  /* 0x0000008007057810 */ /* 0x040fe20007ffe0ff */
[----:B------:R-:W-:Y:S01]  /*10a00*/  ULDC.64 UR4, c[0x0][0x1f0] ;  /* 0x00007c0000047ab9 */ /* 0x000fe20000000a00 */
[----:B------:R-:W-:Y:S01]  /*10a10*/  IADD3 R4, R7, 0xc0, RZ ;  /* 0x000000c007047810 */ /* 0x000fe20007ffe0ff */
[----:B------:R-:W-:Y:S02]  /*10a20*/  UIMAD UR4, UR18, UR4, URZ ;  /* 0x00000004120472a4 */ /* 0x000fe4000f8e023f */
[----:B------:R-:W-:-:S02]  /*10a30*/  @UP4 UIMAD UR7, UR10, UR7, UR9 ;  /* 0x000000070a0742a4 */ /* 0x000fc4000f8e0209 */
        /* <DEDUP_REMOVED lines=45> */
[----:B------:R1:W-:Y:S04]  /*10d10*/  @!P3 STG.E.128 [R18.64], RZ ;  /* 0x000000ff1200b986 */ /* 0x0003e8000c101d10 */
[----:B------:R1:W-:Y:S04]  /*10d20*/  @!P2 STG.E.128 [R18.64+0x80], RZ ;  /* 0x000080ff1200a986 */ /* 0x0003e8000c101d10 */
[----:B------:R1:W-:Y:S04]  /*10d30*/  @!P1 STG.E.128 [R18.64+0x100], RZ ;  /* 0x000100ff12009986 */ /* 0x0003e8000c101d10 */
[----:B------:R1:W-:Y:S02]  /*10d40*/  @!P0 STG.E.128 [R18.64+0x180], RZ ;  /* 0x000180ff12008986 */ /* 0x0003e4000c101d10 */
.L_x_80:
[----:B------:R-:W-:Y:S05]  /*10d50*/  BSYNC B0 ;  /* 0x0000000000007941 */ /* 0x000fea0003800000 */
.L_x_79:
        /* <DEDUP_REMOVED lines=13> */
[----:B------:R-:W-:Y:S01]  /*10e30*/  IMAD R0, R0, c[0x0][0x1e8], RZ ;  /* 0x00007a0000007a24 */ /* 0x000fe200078e02ff */
[----:B------:R-:W-:-:S03]  /*10e40*/  LEA R20, P4, R18, c[0x0][0x1d0], 0x1 ;  /* 0x0000740012147a11 */ /* 0x000fc600078808ff */
[----:B------:R-:W-:-:S04]  /*10e50*/  IMAD R0, R2, c[0x0][0x1ec], R0 ;  /* 0x00007b0002007a24 */ /* 0x000fc800078e0200 */
[----:B------:R-:W-:-:S05]  /*10e60*/  IMAD.IADD R0, R19, 0x1, R0 ;  /* 0x0000000113007824 */ /* 0x000fca00078e0200 */
[----:B------:R-:W-:-:S05]  /*10e70*/  LEA.HI.X R21, R18, c[0x0][0x1d4], R0, 0x1, P4 ;  /* 0x0000750012157a11 */ /* 0x000fca00020f0c00 */
[----:B------:R1:W-:Y:S04]  /*10e80*/  @!P3 STG.E.128 [R20.64], RZ ;  /* 0x000000ff1400b986 */ /* 0x0003e8000c101d10 */
[----:B------:R1:W-:Y:S04]  /*10e90*/  @!P2 STG.E.128 [R20.64+0x80], RZ ;  /* 0x000080ff1400a986 */ /* 0x0003e8000c101d10 */
[----:B------:R1:W-:Y:S04]  /*10ea0*/  @!P1 STG.E.128 [R20.64+0x100], RZ ;  /* 0x000100ff14009986 */ /* 0x0003e8000c101d10 */
[----:B------:R1:W-:Y:S02]  /*10eb0*/  @!P0 STG.E.128 [R20.64+0x180], RZ ;  /* 0x000180ff14008986 */ /* 0x0003e4000c101d10 */
.L_x_82:
[----:B------:R-:W-:Y:S05]  /*10ec0*/  BSYNC B0 ;  /* 0x0000000000007941 */ /* 0x000fea0003800000 */
.L_x_81:
        /* <DEDUP_REMOVED lines=22> */
.L_x_84:
[----:B------:R-:W-:Y:S05]  /*11030*/  BSYNC B0 ;  /* 0x0000000000007941 */ /* 0x000fea0003800000 */
.L_x_83:
[----:B------:R-:W-:Y:S01]  /*11040*/  IADD3 R0, R14, 0x30, RZ ;  /* 0x000000300e007810 */ /* 0x000fe20007ffe0ff */
[----:B------:R-:W-:Y:S03]  /*11050*/  BSSY B0, `(.L_x_85) ;  /* 0x0000014000007945 */ /* 0x000fe60003800000 */
[----:B------:R-:W-:-:S13]  /*11060*/  ISETP.GE.AND P0, PT, R0, UR15, PT ;  /* 0x0000000f00007c0c */ /* 0x000fda000bf06270 */
        /* <DEDUP_REMOVED lines=18> */
.L_x_86:
[----:B------:R-:W-:Y:S05]  /*11190*/  BSYNC B0 ;  /* 0x0000000000007941 */ /* 0x000fea0003800000 */
.L_x_85:
[----:B------:R-:W-:-:S04]  /*111a0*/  ISETP.NE.AND P6, PT, R8, RZ, PT ;  /* 0x000000ff0800720c */ /* 0x000fc80003fc5270 */
[----:B------:R-:W-:Y:S02]  /*111b0*/  ISETP.GE.OR P5, PT, R14, UR15, P6 ;  /* 0x0000000f0e007c0c */ /* 0x000fe4000b7a6670 */
[----:B------:R-:W-:Y:S02]  /*111c0*/  ISETP.GE.OR P4, PT, R3, UR15, P6 ;  /* 0x0000000f03007c0c */ /* 0x000fe4000b786670 */
[----:B------:R-:W-:Y:S02]  /*111d0*/  ISETP.GE.OR P3, PT, R2, UR15, P6 ;  /* 0x0000000f02007c0c */ /* 0x000fe4000b766670 */
[----:B------:R-:W-:-:S07]  /*111e0*/  ISETP.GE.OR P6, PT, R0, UR15, P6 ;  /* 0x0000000f00007c0c */ /* 0x000fce000b7c6670 */
[----:B------:R-:W-:Y:S02]  /*111f0*/  @!P5 IMAD R7, R14, UR21, RZ ;  /* 0x000000150e07dc24 */ /* 0x000fe4000f8e02ff */
[----:B------:R-:W-:Y:S02]  /*11200*/  @!P4 IMAD R8, R3, UR21, RZ ;  /* 0x000000150308cc24 */ /* 0x000fe4000f8e02ff */
[----:B--2---:R-:W-:Y:S01]  /*11210*/  @!P3 IMAD R4, R2, UR21, RZ ;  /* 0x000000150204bc24 */ /* 0x004fe2000f8e02ff */
        /* <DEDUP_REMOVED lines=19> */
[----:B------:R-:W-:-:S05]  /*11350*/  IMAD R0, R0, UR21, RZ ;  /* 0x0000001500007c24 */ /* 0x000fca000f8e02ff */
[----:B--2---:R-:W-:-:S04]  /*11360*/  IADD3 R2, P0, R0, UR13, RZ ;  /* 0x0000000d00027c10 */ /* 0x004fc8000ff1e0ff */
[----:B------:R-:W-:Y:S02]  /*11370*/  LEA.HI.X.SX32 R0, R0, UR6, 0x1, P0 ;  /* 0x0000000600007c11 */ /* 0x000fe400080f0eff */
[----:B------:R-:W-:-:S04]  /*11380*/  LEA R4, P0, R2, c[0x0][0x200], 0x2 ;  /* 0x0000800002047a11 */ /* 0x000fc800078010ff */
[----:B------:R-:W-:Y:S01]  /*11390*/  LEA.HI.X R5, R2, c[0x0][0x204], R0, 0x2, P0 ;  /* 0x0000810002057a11 */ /* 0x000fe200000f1400 */
[----:B------:R-:W-:-:S05]  /*113a0*/  IMAD.MOV.U32 R0, RZ, RZ, 0x7f800000 ;  /* 0x7f800000ff007424 */ /* 0x000fca00078e00ff */
[----:B------:R-:W-:Y:S01]  /*113b0*/  STG.E [R4.64], R0 ;  /* 0x0000000004007986 */ /* 0x000fe2000c101910 */
[----:B------:R-:W-:Y:S05]  /*113c0*/  EXIT ;  /* 0x000000000000794d */ /* 0x000fea0003800000 */
.L_x_87:
        /* <DEDUP_REMOVED lines=11> */
.L_x_1072:


//--------------------- .text._ZN5flash16flash_fwd_kernelI23Flash_fwd_kernel_traitsILi256ELi64ELi64ELi4ELb0ELb0EN7cutlass6half_tE19Flash_kernel_traitsILi256ELi64ELi64ELi4ES3_EELb0ELb1ELb0ELb1ELb0ELb0ELb0ELb0EEEvNS_16Flash_fwd_paramsE --------------------------
	.section	.text._ZN5flash16flash_fwd_kernelI23Flash_fwd_kernel_traitsILi256ELi64ELi64ELi4ELb0ELb0EN7cutlass6half_tE19Flash_kernel_traitsILi256ELi64ELi64ELi4ES3_EELb0ELb1ELb0ELb1ELb0ELb0ELb0ELb0EEEvNS_16Flash_fwd_paramsE,"ax",@progbits
	.sectioninfo	@"SHI_REGISTERS=255"
	.align	128
        .global         _ZN5flash16flash_fwd_kernelI23Flash_fwd_kernel_traitsILi256ELi64ELi64ELi4ELb0ELb0EN7cutlass6half_tE19Flash_kernel_traitsILi256ELi64ELi64ELi4ES3_EELb0ELb1ELb0ELb1ELb0ELb0ELb0ELb0EEEvNS_16Flash_fwd_paramsE
        .type           _ZN5flash16flash_fwd_kernelI23Flash_fwd_kernel_traitsILi256ELi64ELi64ELi4ELb0ELb0EN7cutlass6half_tE19Flash_kernel_traitsILi256ELi64ELi64ELi4ES3_EELb0ELb1ELb0ELb1ELb0ELb0ELb0ELb0EEEvNS_16Flash_fwd_paramsE,@function
        .size           _ZN5flash16flash_fwd_kernelI23Flash_fwd_kernel_traitsILi256ELi64ELi64ELi4ELb0ELb0EN7cutlass6half_tE19Flash_kernel_traitsILi256ELi64ELi64ELi4ES3_EELb0ELb1ELb0ELb1ELb0ELb0ELb0ELb0EEEvNS_16Flash_fwd_paramsE,(.L_x_1073 - _ZN5flash16flash_fwd_kernelI23Flash_fwd_kernel_traitsILi256ELi64ELi64ELi4ELb0ELb0EN7cutlass6half_tE19Flash_kernel_traitsILi256ELi64ELi64ELi4ES3_EELb0ELb1ELb0ELb1ELb0ELb0ELb0ELb0EEEvNS_16Flash_fwd_paramsE)
        .other          _ZN5flash16flash_fwd_kernelI23Flash_fwd_kernel_traitsILi256ELi64ELi64ELi4ELb0ELb0EN7cutlass6half_tE19Flash_kernel_traitsILi256ELi64ELi64ELi4ES3_EELb0ELb1ELb0ELb1ELb0ELb0ELb0ELb0EEEvNS_16Flash_fwd_paramsE,@"STO_CUDA_ENTRY STV_DEFAULT"
_ZN5flash16flash_fwd_kernelI23Flash_fwd_kernel_traitsILi256ELi64ELi64ELi4ELb0ELb0EN7cutlass6half_tE19Flash_kernel_traitsILi256ELi64ELi64ELi4ES3_EELb0ELb1ELb0ELb1ELb0ELb0ELb0ELb0EEEvNS_16Flash_fwd_paramsE:
.text._ZN5flash16flash_fwd_kernelI23Flash_fwd_kernel_traitsILi256ELi64ELi64ELi4ELb0ELb0EN7cutlass6half_tE19Flash_kernel_traitsILi256ELi64ELi64ELi4ES3_EELb0ELb1ELb0ELb1ELb0ELb0ELb0ELb0EEEvNS_16Flash_fwd_paramsE:
        /* <DEDUP_REMOVED lines=48> */
[----:B--234-:R-:W-:Y:S05]  /*0300*/  @!P0 BRA `(.L_x_88) ;  /* 0x0000007000008947 */ /* 0x01cfea0003800000 */
[----:B-1----:R-:W-:-:S13]  /*0310*/  PLOP3.LUT P0, PT, PT, PT, UP3, 0x80, 0x0 ;  /* 0x000000000000781c */ /* 0x002fda0003f0f038 */
[----:B------:R-:W2:Y:S04]  /*0320*/  @P0 LDG.E R0, [R6.64+0x4] ;  /* 0x0000041406000981 */ /* 0x000ea8000c1e1900 */
[----:B------:R-:W3:Y:S01]  /*0330*/  @!P0 LDG.E R6, [R6.64] ;  /* 0x0000001406068981 */ /* 0x000ee2000c1e1900 */
[----:B--2---:R-:W1:Y:S02]  /*0340*/  @P0 R2UR UR6, R0 ;  /* 0x00000000000603c2 */ /* 0x004e6400000e0000 */
[----:B-1----:R-:W-:-:S11]  /*0350*/  @UP3 UIADD3 UR6, UR6, -UR8, URZ ;  /* 0x8000000806063290 */ /* 0x002fd6000fffe03f */
[----:B---3--:R1:W2:Y:S02]  /*0360*/  @!P0 R2UR UR6, R6 ;  /* 0x00000000060683c2 */ /* 0x0082a400000e0000 */
[----:B-12---:R-:W-:Y:S05]  /*0370*/  BRA `(.L_x_89) ;  /* 0x0000001000007947 */ /* 0x006fea0003800000 */
.L_x_88:
[----:B-1----:R-:W-:Y:S02]  /*0380*/  ULDC UR6, c[0x0][0x218] ;  /* 0x0000860000067ab9 */ /* 0x002fe40000000800 */
.L_x_89:
        /* <DEDUP_REMOVED lines=41> */
[----:B------:R-:W-:Y:S01]  /*0620*/  PLOP3.LUT P0, PT, PT, PT, UP0, 0x80, 0x0 ;  /* 0x000000000000781c */ /* 0x000fe20003f0f008 */
[----:B------:R-:W-:Y:S02]  /*0630*/  USHF.R.S32.HI UR25, URZ, 0x1f, UR26 ;  /* 0x0000001f3f197899 */ /* 0x000fe4000801141a */
[----:B------:R-:W-:-:S02]  /*0640*/  @UP1 UIMAD.WIDE.U32 UR12, UR15, UR4, URZ ;  /* 0x000000040f0c12a5 */ /* 0x000fc4000f8e003f */
[----:B------:R-:W-:Y:S02]  /*0650*/  @!UP1 USHF.R.S32.HI UR11, URZ, 0x1f, UR24 ;  /* 0x0000001f3f0b9899 */ /* 0x000fe40008011418 */
[----:B------:R-:W-:Y:S02]  /*0660*/  @UP1 UIMAD UR22, UR15, UR5, UR13 ;  /* 0x000000050f1612a4 */ /* 0x000fe4000f8e020d */
[----:B------:R-:W-:Y:S02]  /*0670*/  @UP0 UIADD3 UR13, UR23, UR8, URZ ;  /* 0x00000008170d0290 */ /* 0x000fe4000fffe03f */
[----:B------:R-:W-:Y:S02]  /*0680*/  ULDC.64 UR4, c[0x0][0x198] ;  /* 0x0000660000047ab9 */ /* 0x000fe40000000a00 */
[----:B------:R-:W-:Y:S02]  /*0690*/  @!UP1 UIMAD UR11, UR11, UR6, URZ ;  /* 0x000000060b0b92a4 */ /* 0x000fe4000f8e023f */
[----:B------:R-:W-:-:S02]  /*06a0*/  @UP0 UIMAD.WIDE.U32 UR28, UR13, UR4, URZ ;  /* 0x000000040d1c02a5 */ /* 0x000fc4000f8e003f */
[----:B------:R-:W-:Y:S02]  /*06b0*/  @!UP1 UIMAD.WIDE.U32 UR30, UR24, UR6, URZ ;  /* 0x00000006181e92a5 */ /* 0x000fe4000f8e003f */
[----:B------:R-:W-:Y:S02]  /*06c0*/  @!UP1 UIMAD UR7, UR24, UR7, UR11 ;  /* 0x00000007180792a4 */ /* 0x000fe4000f8e020b */
[----:B------:R-:W-:Y:S02]  /*06d0*/  @UP1 UMOV UR6, UR12 ;  /* 0x0000000c00061c82 */ /* 0x000fe40008000000 */
[----:B------:R-:W-:Y:S02]  /*06e0*/  @UP0 UIMAD UR11, UR13, UR5, UR29 ;  /* 0x000000050d0b02a4 */ /* 0x000fe4000f8e021d */
[----:B------:R-:W-:Y:S02]  /*06f0*/  @!UP1 UIADD3 UR22, UR31, UR7, URZ ;  /* 0x000000071f169290 */ /* 0x000fe4000fffe03f */
[----:B------:R-:W-:-:S02]  /*0700*/  @!UP1 UMOV UR6, UR30 ;  /* 0x0000001e00069c82 */ /* 0x000fc40008000000 */
[----:B------:R-:W-:Y:S01]  /*0710*/  @UP0 UMOV UR12, UR28 ;  /* 0x0000001c000c0c82 */ /* 0x000fe20008000000 */
[----:B------:R-:W-:Y:S05]  /*0720*/  @P0 BRA `(.L_x_91) ;  /* 0x000000c000000947 */ /* 0x000fea0003800000 */
[----:B------:R-:W-:Y:S02]  /*0730*/  USHF.R.S32.HI UR11, URZ, 0x1f, UR23 ;  /* 0x0000001f3f0b7899 */ /* 0x000fe40008011417 */
[----:B------:R-:W-:Y:S02]  /*0740*/  ULDC.64 UR4, c[0x0][0x198] ;  /* 0x0000660000047ab9 */ /* 0x000fe40000000a00 */
[----:B------:R-:W-:Y:S02]  /*0750*/  UIMAD UR11, UR11, UR4, URZ ;  /* 0x000000040b0b72a4 */ /* 0x000fe4000f8e023f */
[----:B------:R-:W-:Y:S02]  /*0760*/  UIMAD.WIDE.U32 UR12, UR23, UR4, URZ ;  /* 0x00000004170c72a5 */ /* 0x000fe4000f8e003f */
[----:B------:R-:W-:Y:S02]  /*0770*/  UIMAD UR11, UR23, UR5, UR11 ;  /* 0x00000005170b72a4 */ /* 0x000fe4000f8e020b */
[----:B------:R-:W-:-:S02]  /*0780*/  USHF.R.S32.HI UR7, URZ, 0x1f, UR24 ;  /* 0x0000001f3f077899 */ /* 0x000fc40008011418 */
[----:B------:R-:W-:Y:S02]  /*0790*/  ULDC.64 UR4, c[0x0][0x180] ;  /* 0x0000600000047ab9 */ /* 0x000fe40000000a00 */
[----:B------:R-:W-:Y:S02]  /*07a0*/  UIADD3 UR13, UR13, UR11, URZ ;  /* 0x0000000b0d0d7290 */ /* 0x000fe4000fffe03f */
[----:B------:R-:W-:Y:S02]  /*07b0*/  UIMAD UR7, UR7, UR4, URZ ;  /* 0x00000004070772a4 */ /* 0x000fe4000f8e023f */
[----:B------:R-:W-:Y:S02]  /*07c0*/  UIMAD.WIDE.U32 UR12, UR24, UR4, UR12 ;  /* 0x00000004180c72a5 */ /* 0x000fe4000f8e000c */
[----:B------:R-:W-:-:S04]  /*07d0*/  UIMAD UR5, UR24, UR5, UR7 ;  /* 0x00000005180572a4 */ /* 0x000fc8000f8e0207 */
[----:B------:R-:W-:Y:S02]  /*07e0*/  UIADD3 UR11, UR13, UR5, URZ ;  /* 0x000000050d0b7290 */ /* 0x000fe4000fffe03f */
.L_x_91:
        /* <DEDUP_REMOVED lines=13> */
[----:B------:R-:W-:-:S07]  /*08c0*/  UIMAD.WIDE.U32 UR28, UR29, UR4, UR28 ;  /* 0x000000041d1c72a5 */ /* 0x000fce000f8e001c */
[----:B------:R-:W-:Y:S02]  /*08d0*/  UMOV UR13, UR29 ;  /* 0x0000001d000d7c82 */ /* 0x000fe40008000000 */
[----:B--2---:R-:W-:Y:S02]  /*08e0*/  UIMAD.WIDE.U32 UR28, UR13, UR5, URZ ;  /* 0x000000050d1c72a5 */ /* 0x004fe4000f8e003f */
[----:B------:R-:W-:-:S05]  /*08f0*/  @UP0 UIADD3 UR13, UR23, UR8, URZ ;  /* 0x00000008170d0290 */ /* 0x000fca000fffe03f */
[----:B------:R-:W-:Y:S02]  /*0900*/  UMOV UR27, UR29 ;  /* 0x0000001d001b7c82 */ /* 0x000fe40008000000 */
        /* <DEDUP_REMOVED lines=11> */
[----:B------:R-:W-:Y:S02]  /*09c0*/  ULDC.64 UR4, c[0x0][0x1a0] ;  /* 0x0000680000047ab9 */ /* 0x000fe40000000a00 */
[----:B------:R-:W-:Y:S02]  /*09d0*/  @UP0 UIMAD.WIDE.U32 UR28, UR13, UR4, URZ ;  /* 0x000000040d1c02a5 */ /* 0x000fe4000f8e003f */
[----:B------:R-:W-:-:S02]  /*09e0*/  UMOV UR8, UR27 ;  /* 0x0000001b00087c82 */ /* 0x000fc40008000000 */
[----:B------:R-:W-:Y:S02]  /*09f0*/  @!UP1 UIADD3 UR8, -UR8, URZ, URZ ;  /* 0x0000003f08089290 */ /* 0x000fe4000fffe13f */
[----:B------:R-:W-:Y:S02]  /*0a00*/  @UP0 UIMAD UR13, UR13, UR5, UR29 ;  /* 0x000000050d0d02a4 */ /* 0x000fe4000f8e021d */
[----:B------:R-:W-:Y:S02]  /*0a10*/  @!UP2 ULOP3.LUT UR8, URZ, UR7, URZ, 0x33, !UPT ;  /* 0x000000073f08a292 */ /* 0x000fe4000f8e333f */
[----:B------:R-:W-:Y:S02]  /*0a20*/  @UP0 UMOV UR14, UR28 ;  /* 0x0000001c000e0c82 */ /* 0x000fe40008000000 */
        /* <DEDUP_REMOVED lines=15> */
.L_x_92:
[----:B------:R-:W-:Y:S01]  /*0b20*/  SHF.R.S32.HI R7, RZ, 0x1f, R6 ;  /* 0x0000001fff077819 */ /* 0x000fe20000011406 */
[----:B------:R-:W1:Y:S01]  /*0b30*/  S2R R16, SR_CTAID.Z ;  /* 0x0000000000107919 */ /* 0x000e620000002700 */
[----:B------:R-:W-:Y:S01]  /*0b40*/  ULDC.64 UR4, c[0x0][0x1b8] ;  /* 0x00006e0000047ab9 */ /* 0x000fe20000000a00 */
[----:B------:R-:W-:Y:S01]  /*0b50*/  IMAD.U32 R166, RZ, RZ, UR8 ;  /* 0x00000008ffa67e24 */ /* 0x000fe2000f8e00ff */
[CC--:B------:R-:W-:Y:S01]  /*0b60*/  LEA.HI R10, R7.reuse, R6.reuse, RZ, 0x4 ;  /* 0x00000006070a7211 */ /* 0x0c0fe200078f20ff */
[----:B------:R-:W-:Y:S01]  /*0b70*/  UIMAD UR4, UR27, UR4, URZ ;  /* 0x000000041b0472a4 */ /* 0x000fe2000f8e023f */
[----:B------:R-:W-:Y:S01]  /*0b80*/  LEA.HI R14, R7, R6, RZ, 0x3 ;  /* 0x00000006070e7211 */ /* 0x000fe200078f18ff */
[----:B------:R-:W-:Y:S01]  /*0b90*/  IMAD.U32 R232, RZ, RZ, UR8 ;  /* 0x00000008ffe87e24 */ /* 0x000fe2000f8e00ff */
[----:B------:R-:W-:Y:S01]  /*0ba0*/  SHF.R.S32.HI R0, RZ, 0x4, R10 ;  /* 0x00000004ff007819 */ /* 0x000fe2000001140a */
[----:B------:R-:W-:Y:S01]  /*0bb0*/  UIMAD UR23, UR8, UR5, UR4 ;  /* 0x00000005081772a4 */ /* 0x000fe2000f8e0204 */
[----:B------:R-:W-:Y:S01]  /*0bc0*/  LOP3.LUT R3, R14, 0xfffffff8, RZ, 0xc0, !PT ;  /* 0xfffffff80e037812 */ /* 0x000fe200078ec0ff */
[----:B------:R-:W-:Y:S01]  /*0bd0*/  IMAD.U32 R18, RZ, RZ, UR16 ;  /* 0x00000010ff127e24 */ /* 0x000fe2000f8e00ff */
[----:B------:R-:W-:Y:S01]  /*0be0*/  LEA.HI R225, R10, R0, RZ, 0x1 ;  /* 0x000000000ae17211 */ /* 0x000fe200078f08ff */
[----:B------:R-:W-:Y:S01]  /*0bf0*/  ULDC.64 UR4, c[0x0][0x1a8] ;  /* 0x00006a0000047ab9 */ /* 0x000fe20000000a00 */
[----:B------:R-:W-:Y:S01]  /*0c00*/  SHF.R.S32.HI R14, RZ, 0x3, R14 ;  /* 0x00000003ff0e7819 */ /* 0x000fe2000001140e */
[----:B------:R-:W-:Y:S01]  /*0c10*/  IMAD.IADD R3, R6, 0x1, -R3 ;  /* 0x0000000106037824 */ /* 0x000fe200078e0a03 */
[----:B------:R-:W-:Y:S01]  /*0c20*/  LOP3.LUT R10, R10, 0xfffffff0, RZ, 0xc0, !PT ;  /* 0xfffffff00a0a7812 */ /* 0x000fe200078ec0ff */
[----:B------:R-:W-:Y:S01]  /*0c30*/  UIMAD UR4, UR25, UR4, URZ ;  /* 0x00000004190472a4 */ /* 0x000fe2000f8e023f */
        /* <DEDUP_REMOVED lines=11> */
[----:B------:R-:W-:Y:S01]  /*0cf0*/  UIMAD UR4, UR26, UR5, UR4 ;  /* 0x000000051a0472a4 */ /* 0x000fe2000f8e0204 */
[----:B------:R-:W-:Y:S01]  /*0d00*/  SHF.R.U32.HI R228, RZ, 0x3, R228 ;  /* 0x00000003ffe47819 */ /* 0x000fe200000116e4 */
[----:B------:R-:W-:Y:S01]  /*0d10*/  BSSY B0, `(.L_x_93) ;  /* 0x000005d000007945 */ /* 0x000fe20003800000 */
[----:B------:R-:W-:Y:S01]  /*0d20*/  LEA.HI R0, R0, R10, RZ, 0x3 ;  /* 0x0000000a00007211 */ /* 0x000fe200078f18ff */
[----:B------:R-:W-:Y:S01]  /*0d30*/  IMAD.WIDE R18, R18, 0x40, R14 ;  /* 0x0000004012127825 */ /* 0x000fe200078e020e */
[----:B------:R-:W-:-:S02]  /*0d40*/  SHF.R.S32.HI R237, RZ, 0x1f, R236 ;  /* 0x0000001fffed7819 */ /* 0x000fc400000114ec */
        /* <DEDUP_REMOVED lines=18> */
[----:B------:R-:W-:Y:S01]  /*0e70*/  UIADD3 UR6, -UR17, UR19, URZ ;  /* 0x0000001311067290 */ /* 0x000fe2000fffe13f */
[----:B------:R-:W-:Y:S01]  /*0e80*/  IMAD.WIDE.U32 R8, R14, c[0x0][0x1a0], R236 ;  /* 0x000068000e087a25 */ /* 0x000fe200078e00ec */
[----:B------:R-:W-:-:S02]  /*0e90*/  LEA.HI R7, R7, R6, RZ, 0x5 ;  /* 0x0000000607077211 */ /* 0x000fc400078f28ff */
[----:B------:R-:W-:Y:S01]  /*0ea0*/  IADD3 R13, R17, UR4, RZ ;  /* 0x00000004110d7c10 */ /* 0x000fe2000fffe0ff */
[----:B------:R-:W-:Y:S01]  /*0eb0*/  IMAD R2, R14, c[0x0][0x1a4], R2 ;  /* 0x000069000e027a24 */ /* 0x000fe200078e0202 */
[----:B------:R-:W-:Y:S01]  /*0ec0*/  IADD3 R8, P0, R8, UR14, RZ ;  /* 0x0000000e08087c10 */ /* 0x000fe2000ff1e0ff */
[----:B------:R-:W-:Y:S01]  /*0ed0*/  IMAD.SHL.U32 R4, R4, 0x40, RZ ;  /* 0x0000004004047824 */ /* 0x000fe200078e00ff */
[----:B------:R-:W-:Y:S01]  /*0ee0*/  IADD3 R231, R236, 0x40, RZ ;  /* 0x00000040ece77810 */ /* 0x000fe20007ffe0ff */
[----:B------:R-:W-:Y:S01]  /*0ef0*/  IMAD.SHL.U32 R5, R225, 0x8, RZ ;  /* 0x00000008e1057824 */ /* 0x000fe200078e00ff */
[----:B------:R-:W-:Y:S01]  /*0f00*/  IADD3.X R9, R9, UR13, R2, P0, !PT ;  /* 0x0000000d09097c10 */ /* 0x000fe200087fe402 */
[----:B------:R-:W-:Y:S01]  /*0f10*/  IMAD.SHL.U32 R0, R0, 0x40, RZ ;  /* 0x0000004000007824 */ /* 0x000fe200078e00ff */
[----:B------:R-:W-:Y:S01]  /*0f20*/  LOP3.LUT R4, R4, 0x1c0, RZ, 0xc0, !PT ;  /* 0x000001c004047812 */ /* 0x000fe200078ec0ff */
[----:B------:R-:W-:Y:S01]  /*0f30*/  IMAD.WIDE.U32 R232, R232, c[0x0][0x1b0], R10 ;  /* 0x00006c00e8e87a25 */ /* 0x000fe200078e000a */
[----:B------:R-:W-:-:S02]  /*0f40*/  ISETP.GE.AND P0, PT, R14, UR6, PT ;  /* 0x000000060e007c0c */ /* 0x000fc4000bf06270 */
[----:B------:R-:W-:Y:S01]  /*0f50*/  LOP3.LUT R5, R4, 0x8, R5, 0xf8, !PT ;  /* 0x0000000804057812 */ /* 0x000fe200078ef805 */
[----:B------:R-:W-:Y:S01]  /*0f60*/  IMAD.WIDE.U32 R166, R166, c[0x0][0x1b8], R8 ;  /* 0x00006e00a6a67a25 */ /* 0x000fe200078e0008 */
[----:B------:R-:W-:Y:S02]  /*0f70*/  SHF.R.U32.HI R4, RZ, 0x3, R4 ;  /* 0x00000003ff047819 */ /* 0x000fe40000011604 */
[----:B------:R-:W-:Y:S01]  /*0f80*/  LOP3.LUT R11, R7, 0xffffffe0, RZ, 0xc0, !PT ;  /* 0xffffffe0070b7812 */ /* 0x000fe200078ec0ff */
[----:B------:R-:W-:Y:S01]  /*0f90*/  IMAD.MOV.U32 R2, RZ, RZ, 0x10 ;  /* 0x00000010ff027424 */ /* 0x000fe200078e00ff */
[----:B------:R-:W-:Y:S01]  /*0fa0*/  IADD3 R29, R167, UR23, RZ ;  /* 0x00000017a71d7c10 */ /* 0x000fe2000fffe0ff */
[----:B------:R-:W-:Y:S01]  /*0fb0*/  IMAD.SHL.U32 R228, R228, 0x2, RZ ;  /* 0x00000002e4e47824 */ /* 0x000fe200078e00ff */
[----:B------:R-:W-:Y:S01]  /*0fc0*/  LOP3.LUT R4, R5, R4, RZ, 0x3c, !PT ;  /* 0x0000000405047212 */ /* 0x000fe200078e3cff */
[----:B------:R-:W-:Y:S01]  /*0fd0*/  IMAD.IADD R11, R6, 0x1, -R11 ;  /* 0x00000001060b7824 */ /* 0x000fe200078e0a0b */
[----:B------:R-:W-:Y:S01]  /*0fe0*/  SHF.R.S32.HI R7, RZ, 0x5, R7 ;  /* 0x00000005ff077819 */ /* 0x000fe20000011407 */
[----:B------:R1:W-:Y:S01]  /*0ff0*/  STL [R1+0xc], R29 ;  /* 0x00000c1d01007387 */ /* 0x0003e20000100800 */
[----:B------:R-:W-:Y:S01]  /*1000*/  LOP3.LUT R4, R4, 0xfffffe00, R0, 0xf8, !PT ;  /* 0xfffffe0004047812 */ /* 0x000fe200078ef800 */
[----:B------:R-:W-:Y:S01]  /*1010*/  IMAD.MOV.U32 R0, RZ, RZ, 0x20 ;  /* 0x00000020ff007424 */ /* 0x000fe200078e00ff */
[----:B------:R-:W-:-:S02]  /*1020*/  IADD3 R230, R236, 0x80, RZ ;  /* 0x00000080ece67810 */ /* 0x000fc40007ffe0ff */
[----:B------:R-:W-:Y:S02]  /*1030*/  IADD3 R229, R236, 0xc0, RZ ;  /* 0x000000c0ece57810 */ /* 0x000fe40007ffe0ff */
[----:B------:R-:W-:Y:S02]  /*1040*/  SEL R2, R2, 0xfffffff0, !P1 ;  /* 0xfffffff002027807 */ /* 0x000fe40004800000 */
[----:B------:R-:W-:Y:S02]  /*1050*/  SEL R0, R0, 0xffffffe0, !P2 ;  /* 0xffffffe000007807 */ /* 0x000fe40005000000 */
[----:B------:R-:W-:Y:S01]  /*1060*/  IADD3 R235, R233, UR22, RZ ;  /* 0x00000016e9eb7c10 */ /* 0x000fe2000fffe0ff */
[----:B------:R-:W-:Y:S05]  /*1070*/  @P0 BRA `(.L_x_94) ;  /* 0x0000026000000947 */ /* 0x000fea0003800000 */
[----:B------:R-:W-:Y:S01]  /*1080*/  ISETP.GE.AND P6, PT, R236, c[0x0][0x220], PT ;  /* 0x00008800ec007a0c */ /* 0x000fe20003fc6270 */
[----:B------:R-:W-:Y:S01]  /*1090*/  IMAD R5, R19, c[0x0][0x190], RZ ;  /* 0x0000640013057a24 */ /* 0x000fe200078e02ff */
[----:B------:R-:W-:Y:S01]  /*10a0*/  ISETP.GE.AND P5, PT, R231, c[0x0][0x220], PT ;  /* 0x00008800e7007a0c */ /* 0x000fe20003fa6270 */
[----:B------:R-:W-:Y:S01]  /*10b0*/  IMAD.MOV.U32 R12, RZ, RZ, R16 ;  /* 0x000000ffff0c7224 */ /* 0x000fe200078e0010 */
[----:B------:R-:W-:Y:S01]  /*10c0*/  ISETP.GE.AND P4, PT, R230, c[0x0][0x220], PT ;  /* 0x00008800e6007a0c */ /* 0x000fe20003f86270 */
[C---:B------:R-:W-:Y:S01]  /*10d0*/  IMAD R5, R18.reuse, c[0x0][0x194], R5 ;  /* 0x0000650012057a24 */ /* 0x040fe200078e0205 */
        /* <DEDUP_REMOVED lines=32> */
.L_x_94:
[----:B------:R-:W-:Y:S05]  /*12e0*/  BSYNC B0 ;  /* 0x0000000000007941 */ /* 0x000fea0003800000 */
.L_x_93:
[----:B------:R-:W-:Y:S01]  /*12f0*/  IADD3 R10, R14, 0x10, RZ ;  /* 0x000000100e0a7810 */ /* 0x000fe20007ffe0ff */
[----:B------:R-:W-:Y:S03]  /*1300*/  BSSY B0, `(.L_x_95) ;  /* 0x000002c000007945 */ /* 0x000fe60003800000 */
[----:B------:R-:W-:-:S13]  /*1310*/  ISETP.GE.AND P0, PT, R10, UR6, PT ;  /* 0x000000060a007c0c */ /* 0x000fda000bf06270 */
[----:B------:R-:W-:Y:S05]  /*1320*/  @P0 BRA `(.L_x_96) ;  /* 0x0000029000000947 */ /* 0x000fea0003800000 */
[----:B------:R-:W-:Y:S01]  /*1330*/  IADD3 R8, P0, R18, 0x10, RZ ;  /* 0x0000001012087810 */ /* 0x000fe20007f1e0ff */
[----:B--2---:R-:W-:Y:S01]  /*1340*/  IMAD.MOV.U32 R20, RZ, RZ, R16 ;  /* 0x000000ffff147224 */ /* 0x004fe200078e0010 */
        /* <DEDUP_REMOVED lines=39> */
.L_x_96:
[----:B------:R-:W-:Y:S05]  /*15c0*/  BSYNC B0 ;  /* 0x0000000000007941 */ /* 0x000fea0003800000 */
.L_x_95:
[----:B--2---:R-:W-:Y:S01]  /*15d0*/  IADD3 R9, R14, 0x20, RZ ;  /* 0x000000200e097810 */ /* 0x004fe20007ffe0ff */
        /* <DEDUP_REMOVED lines=44> */
.L_x_98:
[----:B------:R-:W-:Y:S05]  /*18a0*/  BSYNC B0 ;  /* 0x0000000000007941 */ /* 0x000fea0003800000 */
.L_x_97:
        /* <DEDUP_REMOVED lines=48> */
.L_x_100:
[----:B------:R-:W-:Y:S05]  /*1bb0*/  BSYNC B0 ;  /* 0x0000000000007941 */ /* 0x000fea0003800000 */
.L_x_99:
[----:B------:R-:W-:Y:S01]  /*1bc0*/  UIADD3 UR30, UR9, -0x1, URZ ;  /* 0xffffffff091e7890 */ /* 0x000fe2000fffe03f */
[----:B------:R-:W-:Y:S01]  /*1bd0*/  MOV R234, R232 ;  /* 0x000000e800ea7202 */ /* 0x000fe20000000f00 */
[----:B------:R-:W-:Y:S01]  /*1be0*/  IMAD.U32 R5, RZ, RZ, UR33 ;  /* 0x00000021ff057e24 */ /* 0x000fe2000f8e00ff */
[----:B------:R-:W-:Y:S01]  /*1bf0*/  BSSY B0, `(.L_x_101) ;  /* 0x000002a000007945 */ /* 0x000fe20003800000 */
[----:B------:R-:W-:Y:S02]  /*1c00*/  UIMAD UR29, UR30, -0x40, UR18 ;  /* 0xffffffc01e1d78a4 */ /* 0x000fe4000f8e0212 */
[----:B------:R-:W-:Y:S01]  /*1c10*/  USHF.R.S32.HI UR34, URZ, 0x1f, UR30 ;  /* 0x0000001f3f227899 */ /* 0x000fe2000801141e */
[----:B---3--:R-:W-:Y:S01]  /*1c20*/  IMAD.WIDE.U32 R18, R5, UR30, R234 ;  /* 0x0000001e05127c25 */ /* 0x008fe2000f8e00ea */
        /* <DEDUP_REMOVED lines=9> */
[C---:B--2---:R-:W-:Y:S01]  /*1cc0*/  @!P5 LEA R22, P6, R18.reuse, c[0x0][0x168], 0x1 ;  /* 0x00005a001216da11 */ /* 0x044fe200078c08ff */
        /* <DEDUP_REMOVED lines=28> */
.L_x_102:
[----:B------:R-:W-:Y:S05]  /*1e90*/  BSYNC B0 ;  /* 0x0000000000007941 */ /* 0x000fea0003800000 */
.L_x_101:
        /* <DEDUP_REMOVED lines=9> */
[----:B--2---:R-:W-:-:S04]  /*1f30*/  IADD3 R13, P0, R18, UR27, RZ ;  /* 0x0000001b120d7c10 */ /* 0x004fc8000ff1e0ff */
        /* <DEDUP_REMOVED lines=31> */
.L_x_104:
[----:B------:R-:W-:Y:S05]  /*2130*/  BSYNC B0 ;  /* 0x0000000000007941 */ /* 0x000fea0003800000 */
.L_x_103:
[----:B------:R-:W-:Y:S01]  /*2140*/  ISETP.GE.AND P0, PT, R9, UR29, PT ;  /* 0x0000001d09007c0c */ /* 0x000fe2000bf06270 */
[----:B------:R-:W-:-:S12]  /*2150*/  BSSY B0, `(.L_x_105) ;  /* 0x0000027000007945 */ /* 0x000fd80003800000 */
[----:B------:R-:W-:Y:S05]  /*2160*/  @P0 BRA `(.L_x_106) ;  /* 0x0000025000000947 */ /* 0x000fea0003800000 */
[----:B------:R-:W-:Y:S01]  /*2170*/  ISETP.GE.AND P5, PT, R236, c[0x0][0x220], PT ;  /* 0x00008800ec007a0c */ /* 0x000fe20003fa6270 */
[----:B--2---:R-:W-:Y:S01]  /*2180*/  IMAD.MOV.U32 R12, RZ, RZ, c[0x0][0x198] ;  /* 0x00006600ff0c7624 */ /* 0x004fe200078e00ff */
        /* <DEDUP_REMOVED lines=35> */
.L_x_106:
[----:B------:R-:W-:Y:S05]  /*23c0*/  BSYNC B0 ;  /* 0x0000000000007941 */ /* 0x000fea0003800000 */
.L_x_105:
[----:B------:R-:W-:Y:S01]  /*23d0*/  ISETP.GE.AND P0, PT, R8, UR29, PT ;  /* 0x0000001d08007c0c */ /* 0x000fe2000bf06270 */
[----:B------:R-:W-:-:S12]  /*23e0*/  BSSY B0, `(.L_x_107) ;  /* 0x0000029000007945 */ /* 0x000fd80003800000 */
[----:B------:R-:W-:Y:S05]  /*23f0*/  @P0 BRA `(.L_x_108) ;  /* 0x0000027000000947 */ /* 0x000fea0003800000 */
[----:B------:R-:W-:Y:S01]  /*2400*/  ISETP.GE.AND P5, PT, R236, c[0x0][0x220], PT ;  /* 0x00008800ec007a0c */ /* 0x000fe20003fa6270 */
[----:B--23--:R-:W-:Y:S01]  /*2410*/  IMAD.MOV.U32 R12, RZ, RZ, c[0x0][0x198] ;  /* 0x00006600ff0c7624 */ /* 0x00cfe200078e00ff */
        /* <DEDUP_REMOVED lines=37> */
.L_x_108:
[----:B------:R-:W-:Y:S05]  /*2670*/  BSYNC B0 ;  /* 0x0000000000007941 */ /* 0x000fea0003800000 */
.L_x_107:
[----:B------:R-:W-:Y:S01]  /*2680*/  ULDC.64 UR4, c[0x0][0x318] ;  /* 0x0000c60000047ab9 */ /* 0x000fe20000000a00 */
[----:B------:R-:W0:Y:S01]  /*2690*/  LDGDEPBAR ;  /* 0x00000000000079af */ /* 0x000e220000000000 */
[----:B------:R-:W-:Y:S01]  /*26a0*/  UISETP.NE.U32.AND UP1, UPT, URZ, UR4, UPT ;  /* 0x000000043f00728c */ /* 0x000fe2000bf25070 */
[----:B------:R-:W-:Y:S02]  /*26b0*/  IMAD.MOV.U32 R198, RZ, RZ, R28 ;  /* 0x000000ffffc67224 */ /* 0x000fe400078e001c */
[----:B------:R-:W-:Y:S01]  /*26c0*/  IMAD.MOV.U32 R199, RZ, RZ, R29 ;  /* 0x000000ffffc77224 */ /* 0x000fe200078e001d */
[----:B------:R-:W-:-:S03]  /*26d0*/  UISETP.NE.AND.EX UP1, UPT, URZ, UR5, UPT, UP1 ;  /* 0x000000053f00728c */ /* 0x000fc6000bf25310 */
[----:B------:R-:W-:-:S03]  /*26e0*/  ULDC.64 UR4, c[0x0][0x320] ;  /* 0x0000c80000047ab9 */ /* 0x000fc60000000a00 */
[----:B------:R-:W-:-:S05]  /*26f0*/  PLOP3.LUT P0, PT, PT, PT, UP1, 0x80, 0x0 ;  /* 0x000000000000781c */ /* 0x000fca0003f0f018 */
[----:B------:R-:W-:Y:S02]  /*2700*/  @UP1 USHF.R.S32.HI UR6, URZ, 0x1f, UR24 ;  /* 0x0000001f3f061899 */ /* 0x000fe40008011418 */
[----:B------:R-:W-:Y:S02]  /*2710*/  @UP1 UMOV UR36, UR26 ;  /* 0x0000001a00241c82 */ /* 0x000fe40008000000 */
[----:B------:R-:W-:Y:S02]  /*2720*/  @UP1 UIMAD UR6, UR6, UR4, URZ ;  /* 0x00000004060612a4 */ /* 0x000fe4000f8e023f */
[----:B------:R-:W-:Y:S02]  /*2730*/  @UP1 UMOV UR37, UR25 ;  /* 0x0000001900251c82 */ /* 0x000fe40008000000 */
[----:B------:R-:W-:Y:S01]  /*2740*/  @UP1 UIMAD.WIDE.U32 UR36, UR24, UR4, UR36 ;  /* 0x00000004182412a5 */ /* 0x000fe2000f8e0024 */
[----:B------:R-:W-:-:S04]  /*2750*/  DEPBAR.LE SB0, 0x0 ;  /* 0x000080000000791a */ /* 0x000fc80000000000 */
[----:B------:R-:W-:Y:S02]  /*2760*/  @UP1 UIMAD UR5, UR24, UR5, UR6 ;  /* 0x00000005180512a4 */ /* 0x000fe4000f8e0206 */
[----:B------:R-:W-:Y:S02]  /*2770*/  ULDC UR4, c[0x0][0x318] ;  /* 0x0000c60000047ab9 */ /* 0x000fe40000000800 */
[----:B------:R-:W-:Y:S02]  /*2780*/  @UP1 ULEA UR6, UP0, UR36, UR4, 0x2 ;  /* 0x0000000424061291 */ /* 0x000fe4000f80103f */
[----:B------:R-:W-:Y:S02]  /*2790*/  @UP1 UIADD3 UR5, UR37, UR5, URZ ;  /* 0x0000000525051290 */ /* 0x000fe4000fffe03f */
[----:B------:R-:W-:Y:S02]  /*27a0*/  ULDC UR4, c[0x0][0x31c] ;  /* 0x0000c70000047ab9 */ /* 0x000fe40000000800 */
[----:B------:R-:W-:Y:S01]  /*27b0*/  @UP1 ULEA.HI.X UR7, UR36, UR4, UR5, 0x2, UP0 ;  /* 0x0000000424071291 */ /* 0x000fe200080f1405 */
[----:B--23--:R-:W-:-:S05]  /*27c0*/  IMAD.U32 R12, RZ, RZ, UR6 ;  /* 0x00000006ff0c7e24 */ /* 0x00cfca000f8e00ff */
[----:B------:R-:W-:Y:S01]  /*27d0*/  MOV R13, UR7 ;  /* 0x00000007000d7c02 */ /* 0x000fe20008000f00 */
[----:B------:R-:W-:-:S05]  /*27e0*/  ULDC.64 UR6, c[0x0][0x1a0] ;  /* 0x0000680000067ab9 */ /* 0x000fca0000000a00 */
[----:B------:R2:W3:Y:S04]  /*27f0*/  @P0 LDG.E R13, [R12.64] ;  /* 0x000000140c0d0981 */ /* 0x0004e8000c1e1900 */
[----:B------:R-:W-:Y:S01]  /*2800*/  BAR.SYNC.DEFER_BLOCKING 0x0 ;  /* 0x0000000000007b1d */ /* 0x000fe20000010000 */
[----:B------:R-:W-:Y:S01]  /*2810*/  ISETP.GE.AND P1, PT, R14, UR29, PT ;  /* 0x0000001d0e007c0c */ /* 0x000fe2000bf26270 */
[----:B------:R-:W-:Y:S01]  /*2820*/  USHF.L.U64.HI UR31, UR6, UR31, UR7 ;  /* 0x0000001f061f7299 */ /* 0x000fe20008010207 */
[----:B------:R-:W-:Y:S01]  /*2830*/  MOV R198, R166 ;  /* 0x000000a600c67202 */ /* 0x000fe20000000f00 */
[----:B------:R-:W-:Y:S01]  /*2840*/  USHF.L.U32 UR5, UR6, 0x6, URZ ;  /* 0x0000000606057899 */ /* 0x000fe2000800063f */
[----:B------:R-:W-:Y:S01]  /*2850*/  IMAD.SHL.U32 R227, R6, 0x2, RZ ;  /* 0x0000000206e37824 */ /* 0x000fe200078e00ff */
[----:B------:R-:W-:Y:S01]  /*2860*/  UIMAD UR4, UR31, UR30, URZ ;  /* 0x0000001e1f0472a4 */ /* 0x000fe2000f8e023f */
[----:B------:R-:W-:Y:S01]  /*2870*/  BSSY B0, `(.L_x_109) ;  /* 0x0000035000007945 */ /* 0x000fe20003800000 */
[----:B------:R4:W-:Y:S02]  /*2880*/  STL.64 [R1+0x8], R198 ;  /* 0x000008c601007387 */ /* 0x0009e40000100a00 */
[----:B------:R-:W-:Y:S01]  /*2890*/  UIMAD UR34, UR34, UR5, UR4 ;  /* 0x00000005222272a4 */ /* 0x000fe2000f8e0204 */
[----:B------:R-:W-:-:S02]  /*28a0*/  LOP3.LUT R227, R227, 0x6, RZ, 0xc0, !PT ;  /* 0x00000006e3e37812 */ /* 0x000fc400078ec0ff */
[----:B------:R-:W-:Y:S01]  /*28b0*/  UMOV UR4, URZ ;  /* 0x0000003f00047c82 */ /* 0x000fe20008000000 */
[----:B--2---:R-:W3:Y:S01]  /*28c0*/  @P0 MUFU.RCP R12, c[0x0][0x238] ;  /* 0x00008e00000c0b08 */ /* 0x004ee20000001000 */
[----:B------:R4:W-:Y:S04]  /*28d0*/  @P1 STS.128 [R228+0x10000], RZ ;  /* 0x010000ffe4001388 */ /* 0x0009e80000000c00 */
[----:B------:R4:W-:Y:S04]  /*28e0*/  @P1 STS.128 [R228+0x12000], RZ ;  /* 0x012000ffe4001388 */ /* 0x0009e80000000c00 */
[----:B------:R4:W-:Y:S04]  /*28f0*/  @P1 STS.128 [R228+0x14000], RZ ;  /* 0x014000ffe4001388 */ /* 0x0009e80000000c00 */
[----:B------:R4:W-:Y:S01]  /*2900*/  @P1 STS.128 [R228+0x16000], RZ ;  /* 0x016000ffe4001388 */ /* 0x0009e20000000c00 */
[----:B---3--:R-:W-:Y:S01]  /*2910*/  @P0 FMUL.FTZ R12, R13, R12 ;  /* 0x0000000c0d0c0220 */ /* 0x008fe20000410000 */
[----:B------:R-:W-:-:S03]  /*2920*/  SHF.R.S32.HI R13, RZ, 0x1f, R11 ;  /* 0x0000001fff0d7819 */ /* 0x000fc6000001140b */
[----:B------:R2:W3:Y:S01]  /*2930*/  @P0 R2UR UR24, R12 ;  /* 0x000000000c1803c2 */ /* 0x0004e200000e0000 */
[----:B------:R-:W-:-:S04]  /*2940*/  LEA.HI R11, R13, R11, RZ, 0x2 ;  /* 0x0000000b0d0b7211 */ /* 0x000fc800078f10ff */
[----:B------:R-:W-:Y:S01]  /*2950*/  SHF.R.S32.HI R6, RZ, 0x2, R11 ;  /* 0x00000002ff067819 */ /* 0x000fe2000001140b */
[----:B--2---:R-:W-:Y:S01]  /*2960*/  IMAD.U32 R12, RZ, RZ, UR30 ;  /* 0x0000001eff0c7e24 */ /* 0x004fe2000f8e00ff */
[----:B---3--:R-:W-:-:S03]  /*2970*/  @UP1 UMOV UR4, UR24 ;  /* 0x0000001800041c82 */ /* 0x008fc60008000000 */
[----:B------:R-:W-:-:S05]  /*2980*/  IMAD.WIDE.U32 R12, R12, UR5, R198 ;  /* 0x000000050c0c7c25 */ /* 0x000fca000f8e00c6 */
[----:B------:R-:W-:Y:S01]  /*2990*/  IADD3 R17, R13, UR34, RZ ;  /* 0x000000220d117c10 */ /* 0x000fe2000fffe0ff */
[----:B------:R-:W-:Y:S05]  /*29a0*/  @P1 BRA `(.L_x_110) ;  /* 0x0000021000001947 */ /* 0x000fea0003800000 */
[----:B----4-:R-:W-:Y:S02]  /*29b0*/  ISETP.GE.AND P5, PT, R236, c[0x0][0x220], PT ;  /* 0x00008800ec007a0c */ /* 0x010fe40003fa6270 */
[----:B------:R-:W-:Y:S02]  /*29c0*/  ISETP.GE.AND P4, PT, R231, c[0x0][0x220], PT ;  /* 0x00008800e7007a0c */ /* 0x000fe40003f86270 */
        /* <DEDUP_REMOVED lines=31> */
.L_x_110:
[----:B----4-:R-:W-:Y:S05]  /*2bc0*/  BSYNC B0 ;  /* 0x0000000000007941 */ /* 0x010fea0003800000 */
.L_x_109:
        /* <DEDUP_REMOVED lines=45> */
.L_x_112:
[----:B------:R-:W-:Y:S05]  /*2ea0*/  BSYNC B0 ;  /* 0x0000000000007941 */ /* 0x000fea0003800000 */
.L_x_111:
        /* <DEDUP_REMOVED lines=44> */
.L_x_114:
[----:B------:R-:W-:Y:S05]  /*3170*/  BSYNC B0 ;  /* 0x0000000000007941 */ /* 0x000fea0003800000 */
.L_x_113:
        /* <DEDUP_REMOVED lines=46> */
.L_x_116:
[----:B------:R-:W-:Y:S05]  /*3460*/  BSYNC B0 ;  /* 0x0000000000007941 */ /* 0x000fea0003800000 */
.L_x_115:
[C---:B------:R-:W-:Y:S01]  /*3470*/  IMAD.SHL.U32 R8, R3.reuse, 0x40, RZ ;  /* 0x0000004003087824 */ /* 0x040fe200078e00ff */
[----:B------:R-:W-:Y:S01]  /*3480*/  R2P PR, R3, 0x6 ;  /* 0x0000000603007804 */ /* 0x000fe20000000000 */
[----:B------:R-:W-:Y:S01]  /*3490*/  IMAD.SHL.U32 R14, R14, 0x8, RZ ;  /* 0x000000080e0e7824 */ /* 0x000fe200078e00ff */
[----:B------:R-:W0:Y:S01]  /*34a0*/  LDGDEPBAR ;  /* 0x00000000000079af */ /* 0x000e220000000000 */
[C---:B------:R-:W-:Y:S01]  /*34b0*/  IMAD R226, R7.reuse, 0x400, R4 ;  /* 0x0000040007e27824 */ /* 0x040fe200078e0204 */
[----:B------:R-:W-:Y:S01]  /*34c0*/  LOP3.LUT R8, R8, 0x1c0, RZ, 0xc0, !PT ;  /* 0x000001c008087812 */ /* 0x000fe200078ec0ff */
[----:B------:R-:W-:Y:S01]  /*34d0*/  UISETP.GE.AND UP0, UPT, UR9, 0x2, UPT ;  /* 0x000000020900788c */ /* 0x000fe2000bf06270 */
[----:B------:R-:W-:Y:S01]  /*34e0*/  LEA R7, R7, UR17, 0x4 ;  /* 0x0000001107077c11 */ /* 0x000fe2000f8e20ff */
[----:B------:R-:W-:Y:S01]  /*34f0*/  IMAD.SHL.U32 R226, R226, 0x2, RZ ;  /* 0x00000002e2e27824 */ /* 0x000fe200078e00ff */
[----:B------:R-:W-:Y:S02]  /*3500*/  LOP3.LUT R14, R8, 0x8, R14, 0xf8, !PT ;  /* 0x00000008080e7812 */ /* 0x000fe400078ef80e */
        /* <DEDUP_REMOVED lines=9> */
[----:B------:R-:W-:Y:S03]  /*35a0*/  LDSM.16.M88.4 R40, [R222] ;  /* 0x00000000de28783b */ /* 0x000fe60000000200 */
[----:B------:R-:W-:Y:S01]  /*35b0*/  IMAD.SHL.U32 R225, R225, 0x2, RZ ;  /* 0x00000002e1e17824 */ /* 0x000fe200078e00ff */
[----:B------:R-:W-:Y:S04]  /*35c0*/  LDSM.16.M88.4 R76, [R224+0x2000] ;  /* 0x00200000e04c783b */ /* 0x000fe80000000200 */
[----:B------:R-:W5:Y:S01]  /*35d0*/  LDSM.16.M88.4 R24, [R225+0x8000] ;  /* 0x00800000e118783b */ /* 0x000f620000000200 */
[----:B------:R-:W-:-:S02]  /*35e0*/  IADD3 R3, R225, 0x8000, RZ ;  /* 0x00008000e1037810 */ /* 0x000fc40007ffe0ff */
[----:B------:R-:W-:Y:S01]  /*35f0*/  IADD3 R223, R225, 0x8020, RZ ;  /* 0x00008020e1df7810 */ /* 0x000fe20007ffe0ff */
[----:B-12-4-:R-:W1:Y:S01]  /*3600*/  LDSM.16.M88.4 R16, [R225+0x8800] ;  /* 0x00880000e110783b */ /* 0x016e620000000200 */
[----:B------:R-:W-:Y:S01]  /*3610*/  @P1 IADD3 R223, R3, -0x20, RZ ;  /* 0xffffffe003df1810 */ /* 0x000fe20007ffe0ff */
[----:B------:R-:W-:Y:S02]  /*3620*/  IMAD.MOV.U32 R3, RZ, RZ, 0x40 ;  /* 0x00000040ff037424 */ /* 0x000fe400078e00ff */
[----:B------:R-:W2:Y:S01]  /*3630*/  LDSM.16.M88.4 R60, [R225+0x9000] ;  /* 0x00900000e13c783b */ /* 0x000ea20000000200 */
[----:B------:R-:W-:Y:S02]  /*3640*/  IADD3 R215, R223, 0x800, RZ ;  /* 0x00000800dfd77810 */ /* 0x000fe40007ffe0ff */
[----:B------:R-:W-:Y:S01]  /*3650*/  SEL R3, R3, 0xffffffc0, !P2 ;  /* 0xffffffc003037807 */ /* 0x000fe20005000000 */
[----:B------:R-:W4:Y:S01]  /*3660*/  LDSM.16.M88.4 R12, [R225+0x9800] ;  /* 0x00980000e10c783b */ /* 0x000f220000000200 */
[----:B------:R-:W-:-:S02]  /*3670*/  IADD3 R214, R223, 0x1000, RZ ;  /* 0x00001000dfd67810 */ /* 0x000fc40007ffe0ff */
[----:B------:R-:W-:Y:S01]  /*3680*/  IADD3 R213, R223, 0x1800, RZ ;  /* 0x00001800dfd57810 */ /* 0x000fe20007ffe0ff */
[----:B------:R-:W3:Y:S01]  /*3690*/  LDSM.16.M88.4 R44, [R223] ;  /* 0x00000000df2c783b */ /* 0x000ee20000000200 */
[----:B------:R-:W-:Y:S01]  /*36a0*/  IMAD.IADD R219, R225, 0x1, R3 ;  /* 0x00000001e1db7824 */ /* 0x000fe200078e0203 */
[----:B------:R-:W-:Y:S01]  /*36b0*/  IADD3 R211, R223, 0x2000, RZ ;  /* 0x00002000dfd37810 */ /* 0x000fe20007ffe0ff */
[----:B------:R-:W-:Y:S01]  /*36c0*/  IMAD.IADD R212, R3, 0x1, R223 ;  /* 0x0000000103d47824 */ /* 0x000fe200078e02df */
[----:B------:R-:W2:Y:S01]  /*36d0*/  LDSM.16.M88.4 R32, [R223+0x800] ;  /* 0x00080000df20783b */ /* 0x000ea20000000200 */
[C---:B------:R-:W-:Y:S02]  /*36e0*/  IADD3 R210, R223.reuse, 0x2800, RZ ;  /* 0x00002800dfd27810 */ /* 0x040fe40007ffe0ff */
[C---:B------:R-:W-:Y:S01]  /*36f0*/  IADD3 R209, R223.reuse, 0x3000, RZ ;  /* 0x00003000dfd17810 */ /* 0x040fe20007ffe0ff */
[----:B------:R-:W2:Y:S01]  /*3700*/  LDSM.16.M88.4 R68, [R223+0x1000] ;  /* 0x00100000df44783b */ /* 0x000ea20000000200 */
[----:B------:R-:W-:-:S02]  /*3710*/  IADD3 R208, R223, 0x3800, RZ ;  /* 0x00003800dfd07810 */ /* 0x000fc40007ffe0ff */
[C---:B------:R-:W-:Y:S01]  /*3720*/  IADD3 R207, R223.reuse, 0x4000, RZ ;  /* 0x00004000dfcf7810 */ /* 0x040fe20007ffe0ff */
[----:B------:R-:W2:Y:S01]  /*3730*/  LDSM.16.M88.4 R48, [R223+0x1800] ;  /* 0x00180000df30783b */ /* 0x000ea20000000200 */
[C---:B------:R-:W-:Y:S02]  /*3740*/  IADD3 R206, R223.reuse, 0x4800, RZ ;  /* 0x00004800dfce7810 */ /* 0x040fe40007ffe0ff */
[C---:B------:R-:W-:Y:S01]  /*3750*/  IADD3 R205, R223.reuse, 0x5000, RZ ;  /* 0x00005000dfcd7810 */ /* 0x040fe20007ffe0ff */
[----:B------:R-:W2:Y:S01]  /*3760*/  LDSM.16.M88.4 R8, [R219+0x8000] ;  /* 0x00800000db08783b */ /* 0x000ea20000000200 */
[C---:B------:R-:W-:Y:S02]  /*3770*/  IADD3 R204, R223.reuse, 0x5800, RZ ;  /* 0x00005800dfcc7810 */ /* 0x040fe40007ffe0ff */
[C---:B------:R-:W-:Y:S01]  /*3780*/  IADD3 R203, R223.reuse, 0x6000, RZ ;  /* 0x00006000dfcb7810 */ /* 0x040fe20007ffe0ff */
[----:B------:R-:W-:Y:S01]  /*3790*/  LDSM.16.M88.4 R72, [R212] ;  /* 0x00000000d448783b */ /* 0x000fe20000000200 */
[----:B------:R-:W-:-:S02]  /*37a0*/  IADD3 R202, R223, 0x6800, RZ ;  /* 0x00006800dfca7810 */ /* 0x000fc40007ffe0ff */
[C---:B------:R-:W-:Y:S01]  /*37b0*/  IADD3 R201, R223.reuse, 0x7000, RZ ;  /* 0x00007000dfc97810 */ /* 0x040fe20007ffe0ff */
[----:B-----5:R-:W-:Y:S01]  /*37c0*/  HMMA.16816.F32 R28, R52, R24, RZ ;  /* 0x00000018341c723c */ /* 0x020fe200000018ff */
[----:B------:R-:W-:-:S07]  /*37d0*/  IADD3 R200, R223, 0x7800, RZ ;  /* 0x00007800dfc87810 */ /* 0x000fce0007ffe0ff */
[C---:B-1----:R-:W-:Y:S08]  /*37e0*/  HMMA.16816.F32 R20, R52.reuse, R16, RZ ;  /* 0x000000103414723c */ /* 0x042ff000000018ff */
[C---:B------:R-:W-:Y:S08]  /*37f0*/  HMMA.16816.F32 R24, R52.reuse, R26, RZ ;  /* 0x0000001a3418723c */ /* 0x040ff000000018ff */
[C---:B------:R-:W-:Y:S08]  /*3800*/  HMMA.16816.F32 R16, R52.reuse, R18, RZ ;  /* 0x000000123410723c */ /* 0x040ff000000018ff */
[C---:B--2---:R-:W-:Y:S08]  /*3810*/  HMMA.16816.F32 R64, R52.reuse, R60, RZ ;  /* 0x0000003c3440723c */ /* 0x044ff000000018ff */
[C---:B------:R-:W-:Y:S08]  /*3820*/  HMMA.16816.F32 R60, R52.reuse, R62, RZ ;  /* 0x0000003e343c723c */ /* 0x040ff000000018ff */
[C---:B----4-:R-:W-:Y:S08]  /*3830*/  HMMA.16816.F32 R56, R52.reuse, R12, RZ ;  /* 0x0000000c3438723c */ /* 0x050ff000000018ff */
[----:B------:R-:W-:Y:S01]  /*3840*/  HMMA.16816.F32 R52, R52, R14, RZ ;  /* 0x0000000e3434723c */ /* 0x000fe200000018ff */
[----:B------:R-:W1:Y:S07]  /*3850*/  LDSM.16.M88.4 R12, [R219+0x8800] ;  /* 0x00880000db0c783b */ /* 0x000e6e0000000200 */
[C---:B---3--:R-:W-:Y:S08]  /*3860*/  HMMA.16816.F32 R28, R36.reuse, R44, R28 ;  /* 0x0000002c241c723c */ /* 0x048ff0000000181c */
[C---:B------:R-:W-:Y:S01]  /*3870*/  HMMA.16816.F32 R24, R36.reuse, R46, R24 ;  /* 0x0000002e2418723c */ /* 0x040fe20000001818 */
[----:B------:R-:W-:Y:S07]  /*3880*/  LDSM.16.M88.4 R44, [R219+0x9800] ;  /* 0x00980000db2c783b */ /* 0x000fee0000000200 */
[C---:B------:R-:W-:Y:S08]  /*3890*/  HMMA.16816.F32 R20, R36.reuse, R32, R20 ;  /* 0x000000202414723c */ /* 0x040ff00000001814 */
[C---:B------:R-:W-:Y:S01]  /*38a0*/  HMMA.16816.F32 R16, R36.reuse, R34, R16 ;  /* 0x000000222410723c */ /* 0x040fe20000001810 */
[----:B------:R-:W2:Y:S07]  /*38b0*/  LDSM.16.M88.4 R32, [R219+0x9000] ;  /* 0x00900000db20783b */ /* 0x000eae0000000200 */
[C---:B------:R-:W-:Y:S08]  /*38c0*/  HMMA.16816.F32 R64, R36.reuse, R68, R64 ;  /* 0x000000442440723c */ /* 0x040ff00000001840 */
[C---:B------:R-:W-:Y:S01]  /*38d0*/  HMMA.16816.F32 R60, R36.reuse, R70, R60 ;  /* 0x00000046243c723c */ /* 0x040fe2000000183c */
[----:B------:R-:W-:Y:S07]  /*38e0*/  LDSM.16.M88.4 R68, [R212+0x800] ;  /* 0x00080000d444783b */ /* 0x000fee0000000200 */
[C---:B------:R-:W-:Y:S08]  /*38f0*/  HMMA.16816.F32 R56, R36.reuse, R48, R56 ;  /* 0x000000302438723c */ /* 0x040ff00000001838 */
[----:B------:R-:W-:Y:S01]  /*3900*/  HMMA.16816.F32 R52, R36, R50, R52 ;  /* 0x000000322434723c */ /* 0x000fe20000001834 */
[----:B------:R-:W-:Y:S04]  /*3910*/  LDSM.16.M88.4 R36, [R212+0x1000] ;  /* 0x00100000d424783b */ /* 0x000fe80000000200 */
[----:B------:R-:W-:Y:S03]  /*3920*/  LDSM.16.M88.4 R48, [R225+0xa000] ;  /* 0x00a00000e130783b */ /* 0x000fe60000000200 */
[C---:B------:R-:W-:Y:S08]  /*3930*/  HMMA.16816.F32 R28, R40.reuse, R8, R28 ;  /* 0x00000008281c723c */ /* 0x040ff0000000181c */
[C---:B------:R-:W-:Y:S01]  /*3940*/  HMMA.16816.F32 R24, R40.reuse, R10, R24 ;  /* 0x0000000a2818723c */ /* 0x040fe20000001818 */
[----:B------:R-:W3:Y:S07]  /*3950*/  LDSM.16.M88.4 R8, [R221] ;  /* 0x00000000dd08783b */ /* 0x000eee0000000200 */
[C---:B-1----:R-:W-:Y:S08]  /*3960*/  HMMA.16816.F32 R20, R40.reuse, R12, R20 ;  /* 0x0000000c2814723c */ /* 0x042ff00000001814 */
[C---:B------:R-:W-:Y:S01]  /*3970*/  HMMA.16816.F32 R16, R40.reuse, R14, R16 ;  /* 0x0000000e2810723c */ /* 0x040fe20000001810 */
[----:B------:R-:W1:Y:S07]  /*3980*/  LDSM.16.M88.4 R12, [R212+0x1800] ;  /* 0x00180000d40c783b */ /* 0x000e6e0000000200 */
[C---:B--2---:R-:W-:Y:S08]  /*3990*/  HMMA.16816.F32 R64, R40.reuse, R32, R64 ;  /* 0x000000202840723c */ /* 0x044ff00000001840 */
[C---:B------:R-:W-:Y:S01]  /*39a0*/  HMMA.16816.F32 R60, R40.reuse, R34, R60 ;  /* 0x00000022283c723c */ /* 0x040fe2000000183c */
[----:B------:R-:W2:Y:S07]  /*39b0*/  LDSM.16.M88.4 R32, [R226+0x2000] ;  /* 0x00200000e220783b */ /* 0x000eae0000000200 */
[C---:B------:R-:W-:Y:S08]  /*39c0*/  HMMA.16816.F32 R56, R40.reuse, R44, R56 ;  /* 0x0000002c2838723c */ /* 0x040ff00000001838 */
[----:B------:R-:W-:Y:S01]  /*39d0*/  HMMA.16816.F32 R52, R40, R46, R52 ;  /* 0x0000002e2834723c */ /* 0x000fe20000001834 */
[----:B------:R-:W4:Y:S04]  /*39e0*/  LDSM.16.M88.4 R44, [R225+0xa800] ;  /* 0x00a80000e12c783b */ /* 0x000f280000000200 */
[----:B------:R-:W5:Y:S03]  /*39f0*/  LDSM.16.M88.4 R40, [R225+0xb000] ;  /* 0x00b00000e128783b */ /* 0x000f660000000200 */
[C---:B---3--:R-:W-:Y:S08]  /*3a00*/  HMMA.16816.F32 R64, R8.reuse, R36, R64 ;  /* 0x000000240840723c */ /* 0x048ff00000001840 */
[C---:B------:R-:W-:Y:S01]  /*3a10*/  HMMA.16816.F32 R60, R8.reuse, R38, R60 ;  /* 0x00000026083c723c */ /* 0x040fe2000000183c */
[----:B------:R-:W3:Y:S07]  /*3a20*/  LDSM.16.M88.4 R36, [R225+0xb800] ;  /* 0x00b80000e124783b */ /* 0x000eee0000000200 */
        /* <DEDUP_REMOVED lines=9> */
[----:B------:R-:W1:Y:S03]  /*3ac0*/  LDSM.16.M88.4 R8, [R223+0x2800] ;  /* 0x00280000df08783b */ /* 0x000e660000000200 */
[C---:B--2---:R-:W-:Y:S08]  /*3ad0*/  HMMA.16816.F32 R28, R32.reuse, R48, R28 ;  /* 0x00000030201c723c */ /* 0x044ff0000000181c */
[C---:B------:R-:W-:Y:S01]  /*3ae0*/  HMMA.16816.F32 R24, R32.reuse, R50, R24 ;  /* 0x000000322018723c */ /* 0x040fe20000001818 */
[----:B------:R-:W-:Y:S07]  /*3af0*/  LDSM.16.M88.4 R48, [R222+0x2000] ;  /* 0x00200000de30783b */ /* 0x000fee0000000200 */
[C---:B----4-:R-:W-:Y:S08]  /*3b00*/  HMMA.16816.F32 R20, R32.reuse, R44, R20 ;  /* 0x0000002c2014723c */ /* 0x050ff00000001814 */
[C---:B------:R-:W-:Y:S01]  /*3b10*/  HMMA.16816.F32 R16, R32.reuse, R46, R16 ;  /* 0x0000002e2010723c */ /* 0x040fe20000001810 */
[----:B------:R-:W2:Y:S07]  /*3b20*/  LDSM.16.M88.4 R44, [R219+0xa000] ;  /* 0x00a00000db2c783b */ /* 0x000eae0000000200 */
[C---:B-----5:R-:W-:Y:S08]  /*3b30*/  HMMA.16816.F32 R64, R32.reuse, R40, R64 ;  /* 0x000000282040723c */ /* 0x060ff00000001840 */
[C---:B------:R-:W-:Y:S01]  /*3b40*/  HMMA.16816.F32 R60, R32.reuse, R42, R60 ;  /* 0x0000002a203c723c */ /* 0x040fe2000000183c */
[----:B------:R-:W4:Y:S07]  /*3b50*/  LDSM.16.M88.4 R40, [R219+0xa800] ;  /* 0x00a80000db28783b */ /* 0x000f2e0000000200 */
[C---:B---3--:R-:W-:Y:S08]  /*3b60*/  HMMA.16816.F32 R56, R32.reuse, R36, R56 ;  /* 0x000000242038723c */ /* 0x048ff00000001838 */
[----:B------:R-:W-:Y:S01]  /*3b70*/  HMMA.16816.F32 R52, R32, R38, R52 ;  /* 0x000000262034723c */ /* 0x000fe20000001834 */
[----:B------:R-:W3:Y:S04]  /*3b80*/  LDSM.16.M88.4 R36, [R219+0xb000] ;  /* 0x00b00000db24783b */ /* 0x000ee80000000200 */
[----:B------:R-:W5:Y:S03]  /*3b90*/  LDSM.16.M88.4 R32, [R219+0xb800] ;  /* 0x00b80000db20783b */ /* 0x000f660000000200 */
[C---:B-1----:R-:W-:Y:S08]  /*3ba0*/  HMMA.16816.F32 R28, R76.reuse, R12, R28 ;  /* 0x0000000c4c1c723c */ /* 0x042ff0000000181c */
[C---:B------:R-:W-:Y:S01]  /*3bb0*/  HMMA.16816.F32 R24, R76.reuse, R14, R24 ;  /* 0x0000000e4c18723c */ /* 0x040fe20000001818 */
[----:B------:R-:W-:Y:S07]  /*3bc0*/  LDSM.16.M88.4 R12, [R221+0x2000] ;  /* 0x00200000dd0c783b */ /* 0x000fee0000000200 */
[C---:B------:R-:W-:Y:S08]  /*3bd0*/  HMMA.16816.F32 R20, R76.reuse, R8, R20 ;  /* 0x000000084c14723c */ /* 0x040ff00000001814 */
[C---:B------:R-:W-:Y:S01]  /*3be0*/  HMMA.16816.F32 R16, R76.reuse, R10, R16 ;  /* 0x0000000a4c10723c */ /* 0x040fe20000001810 */
[----:B------:R-:W1:Y:S07]  /*3bf0*/  LDSM.16.M88.4 R8, [R212+0x2000] ;  /* 0x00200000d408783b */ /* 0x000e6e0000000200 */
[C---:B------:R-:W-:Y:S08]  /*3c00*/  HMMA.16816.F32 R56, R76.reuse, R68, R56 ;  /* 0x000000444c38723c */ /* 0x040ff00000001838 */
[C---:B------:R-:W-:Y:S08]  /*3c10*/  HMMA.16816.F32 R64, R76.reuse, R72, R64 ;  /* 0x000000484c40723c */ /* 0x040ff00000001840 */
[C---:B------:R-:W-:Y:S08]  /*3c20*/  HMMA.16816.F32 R60, R76.reuse, R74, R60 ;  /* 0x0000004a4c3c723c */ /* 0x040ff0000000183c */
[----:B------:R-:W-:Y:S01]  /*3c30*/  HMMA.16816.F32 R68, R76, R70, R52 ;  /* 0x000000464c44723c */ /* 0x000fe20000001834 */
[----:B------:R-:W1:Y:S07]  /*3c40*/  LDSM.16.M88.4 R52, [R212+0x2800] ;  /* 0x00280000d434783b */ /* 0x000e6e0000000200 */
        /* <DEDUP_REMOVED lines=8> */
[----:B------:R-:W-:Y:S07]  /*3cd0*/  LDSM.16.M88.4 R36, [R226+0x4000] ;  /* 0x00400000e224783b */ /* 0x000fee0000000200 */
[C---:B-----5:R-:W-:Y:S08]  /*3ce0*/  HMMA.16816.F32 R56, R48.reuse, R32, R56 ;  /* 0x000000203038723c */ /* 0x060ff00000001838 */
        /* <DEDUP_REMOVED lines=9> */
[C---:B--2---:R-:W-:Y:S08]  /*3d80*/  HMMA.16816.F32 R64, R12.reuse, R44, R64 ;  /* 0x0000002c0c40723c */ /* 0x044ff00000001840 */
[C---:B------:R-:W-:Y:S01]  /*3d90*/  HMMA.16816.F32 R72, R12.reuse, R46, R60 ;  /* 0x0000002e0c48723c */ /* 0x040fe2000000183c */
[----:B------:R-:W-:Y:S04]  /*3da0*/  LDSM.16.M88.4 R60, [R224+0x4000] ;  /* 0x00400000e03c783b */ /* 0x000fe80000000200 */
[----:B------:R-:W2:Y:S03]  /*3db0*/  LDSM.16.M88.4 R44, [R223+0x4000] ;  /* 0x00400000df2c783b */ /* 0x000ea60000000200 */
[C---:B----4-:R-:W-:Y:S08]  /*3dc0*/  HMMA.16816.F32 R56, R12.reuse, R40, R56 ;  /* 0x000000280c38723c */ /* 0x050ff00000001838 */
[----:B------:R-:W-:Y:S01]  /*3dd0*/  HMMA.16816.F32 R68, R12, R42, R68 ;  /* 0x0000002a0c44723c */ /* 0x000fe20000001844 */
[----:B------:R-:W4:Y:S04]  /*3de0*/  LDSM.16.M88.4 R12, [R223+0x4800] ;  /* 0x00480000df0c783b */ /* 0x000f280000000200 */
[----:B------:R-:W-:Y:S03]  /*3df0*/  LDSM.16.M88.4 R40, [R222+0x4000] ;  /* 0x00400000de28783b */ /* 0x000fe60000000200 */
[C---:B---3--:R-:W-:Y:S08]  /*3e00*/  HMMA.16816.F32 R28, R36.reuse, R32, R28 ;  /* 0x00000020241c723c */ /* 0x048ff0000000181c */
[C---:B------:R-:W-:Y:S01]  /*3e10*/  HMMA.16816.F32 R24, R36.reuse, R34, R24 ;  /* 0x000000222418723c */ /* 0x040fe20000001818 */
[----:B------:R-:W3:Y:S07]  /*3e20*/  LDSM.16.M88.4 R32, [R223+0x5000] ;  /* 0x00500000df20783b */ /* 0x000eee0000000200 */
[C---:B-1----:R-:W-:Y:S08]  /*3e30*/  HMMA.16816.F32 R20, R36.reuse, R8, R20 ;  /* 0x000000082414723c */ /* 0x042ff00000001814 */
[C---:B------:R-:W-:Y:S01]  /*3e40*/  HMMA.16816.F32 R16, R36.reuse, R10, R16 ;  /* 0x0000000a2410723c */ /* 0x040fe20000001810 */
[----:B------:R-:W1:Y:S07]  /*3e50*/  LDSM.16.M88.4 R8, [R223+0x5800] ;  /* 0x00580000df08783b */ /* 0x000e6e0000000200 */
[C---:B-----5:R-:W-:Y:S08]  /*3e60*/  HMMA.16816.F32 R64, R36.reuse, R52, R64 ;  /* 0x000000342440723c */ /* 0x060ff00000001840 */
[C---:B------:R-:W-:Y:S01]  /*3e70*/  HMMA.16816.F32 R72, R36.reuse, R54, R72 ;  /* 0x000000362448723c */ /* 0x040fe20000001848 */
[----:B------:R-:W-:Y:S07]  /*3e80*/  LDSM.16.M88.4 R52, [R221+0x4000] ;  /* 0x00400000dd34783b */ /* 0x000fee0000000200 */
[C---:B------:R-:W-:Y:S08]  /*3e90*/  HMMA.16816.F32 R56, R36.reuse, R48, R56 ;  /* 0x000000302438723c */ /* 0x040ff00000001838 */
[----:B------:R-:W-:Y:S01]  /*3ea0*/  HMMA.16816.F32 R68, R36, R50, R68 ;  /* 0x000000322444723c */ /* 0x000fe20000001844 */
[----:B------:R-:W5:Y:S04]  /*3eb0*/  LDSM.16.M88.4 R36, [R219+0xc000] ;  /* 0x00c00000db24783b */ /* 0x000f680000000200 */
[----:B------:R-:W-:Y:S03]  /*3ec0*/  LDSM.16.M88.4 R48, [R219+0xd000] ;  /* 0x00d00000db30783b */ /* 0x000fe60000000200 */
        /* <DEDUP_REMOVED lines=9> */
[C---:B-1----:R-:W-:Y:S08]  /*3f60*/  HMMA.16816.F32 R56, R60.reuse, R8, R56 ;  /* 0x000000083c38723c */ /* 0x042ff00000001838 */
[----:B------:R-:W-:Y:S01]  /*3f70*/  HMMA.16816.F32 R68, R60, R10, R68 ;  /* 0x0000000a3c44723c */ /* 0x000fe20000001844 */
[----:B------:R-:W1:Y:S04]  /*3f80*/  LDSM.16.M88.4 R8, [R212+0x4800] ;  /* 0x00480000d408783b */ /* 0x000e680000000200 */
[----:B------:R-:W-:Y:S03]  /*3f90*/  LDSM.16.M88.4 R60, [R225+0xf000] ;  /* 0x00f00000e13c783b */ /* 0x000fe60000000200 */
[C---:B-----5:R-:W-:Y:S08]  /*3fa0*/  HMMA.16816.F32 R28, R40.reuse, R36, R28 ;  /* 0x00000024281c723c */ /* 0x060ff0000000181c */
[C---:B------:R-:W-:Y:S01]  /*3fb0*/  HMMA.16816.F32 R24, R40.reuse, R38, R24 ;  /* 0x000000262818723c */ /* 0x040fe20000001818 */
[----:B------:R-:W5:Y:S07]  /*3fc0*/  LDSM.16.M88.4 R36, [R212+0x5000] ;  /* 0x00500000d424783b */ /* 0x000f6e0000000200 */
[C---:B--2---:R-:W-:Y:S08]  /*3fd0*/  HMMA.16816.F32 R20, R40.reuse, R44, R20 ;  /* 0x0000002c2814723c */ /* 0x044ff00000001814 */
[C---:B------:R-:W-:Y:S01]  /*3fe0*/  HMMA.16816.F32 R16, R40.reuse, R46, R16 ;  /* 0x0000002e2810723c */ /* 0x040fe20000001810 */
[----:B------:R-:W2:Y:S07]  /*3ff0*/  LDSM.16.M88.4 R44, [R212+0x5800] ;  /* 0x00580000d42c783b */ /* 0x000eae0000000200 */
[C---:B------:R-:W-:Y:S08]  /*4000*/  HMMA.16816.F32 R64, R40.reuse, R48, R64 ;  /* 0x000000302840723c */ /* 0x040ff00000001840 */
[C---:B------:R-:W-:Y:S01]  /*4010*/  HMMA.16816.F32 R72, R40.reuse, R50, R72 ;  /* 0x000000322848723c */ /* 0x040fe20000001848 */
[----:B------:R-:W-:Y:S07]  /*4020*/  LDSM.16.M88.4 R48, [R225+0xe800] ;  /* 0x00e80000e130783b */ /* 0x000fee0000000200 */
[C---:B----4-:R-:W-:Y:S08]  /*4030*/  HMMA.16816.F32 R56, R40.reuse, R12, R56 ;  /* 0x0000000c2838723c */ /* 0x050ff00000001838 */
[----:B------:R-:W-:Y:S01]  /*4040*/  HMMA.16816.F32 R68, R40, R14, R68 ;  /* 0x0000000e2844723c */ /* 0x000fe20000001844 */
[----:B------:R-:W-:Y:S04]  /*4050*/  LDSM.16.M88.4 R40, [R226+0x6000] ;  /* 0x00600000e228783b */ /* 0x000fe80000000200 */
[----:B------:R-:W4:Y:S03]  /*4060*/  LDSM.16.M88.4 R12, [R225+0xe000] ;  /* 0x00e00000e10c783b */ /* 0x000f260000000200 */
[C---:B---3--:R-:W-:Y:S08]  /*4070*/  HMMA.16816.F32 R28, R52.reuse, R32, R28 ;  /* 0x00000020341c723c */ /* 0x048ff0000000181c */
[C---:B------:R-:W-:Y:S01]  /*4080*/  HMMA.16816.F32 R24, R52.reuse, R34, R24 ;  /* 0x000000223418723c */ /* 0x040fe20000001818 */
[----:B------:R-:W3:Y:S07]  /*4090*/  LDSM.16.M88.4 R32, [R225+0xf800] ;  /* 0x00f80000e120783b */ /* 0x000eee0000000200 */
[C---:B-1----:R-:W-:Y:S08]  /*40a0*/  HMMA.16816.F32 R20, R52.reuse, R8, R20 ;  /* 0x000000083414723c */ /* 0x042ff00000001814 */
[C---:B------:R-:W-:Y:S01]  /*40b0*/  HMMA.16816.F32 R16, R52.reuse, R10, R16 ;  /* 0x0000000a3410723c */ /* 0x040fe20000001810 */
[----:B------:R-:W-:Y:S07]  /*40c0*/  LDSM.16.M88.4 R8, [R223+0x6000] ;  /* 0x00600000df08783b */ /* 0x000fee0000000200 */
[C---:B-----5:R-:W-:Y:S08]  /*40d0*/  HMMA.16816.F32 R64, R52.reuse, R36, R64 ;  /* 0x000000243440723c */ /* 0x060ff00000001840 */
[C---:B------:R-:W-:Y:S01]  /*40e0*/  HMMA.16816.F32 R72, R52.reuse, R38, R72 ;  /* 0x000000263448723c */ /* 0x040fe20000001848 */
[----:B------:R-:W1:Y:S07]  /*40f0*/  LDSM.16.M88.4 R36, [R224+0x6000] ;  /* 0x00600000e024783b */ /* 0x000e6e0000000200 */
[C---:B--2---:R-:W-:Y:S08]  /*4100*/  HMMA.16816.F32 R56, R52.reuse, R44, R56 ;  /* 0x0000002c3438723c */ /* 0x044ff00000001838 */
[----:B------:R-:W-:Y:S01]  /*4110*/  HMMA.16816.F32 R68, R52, R46, R68 ;  /* 0x0000002e3444723c */ /* 0x000fe20000001844 */
[----:B------:R-:W-:Y:S04]  /*4120*/  LDSM.16.M88.4 R44, [R223+0x7000] ;  /* 0x00700000df2c783b */ /* 0x000fe80000000200 */
[----:B------:R-:W-:Y:S03]  /*4130*/  LDSM.16.M88.4 R52, [R219+0xe800] ;  /* 0x00e80000db34783b */ /* 0x000fe60000000200 */
[C---:B----4-:R-:W-:Y:S08]  /*4140*/  HMMA.16816.F32 R28, R40.reuse, R12, R28 ;  /* 0x0000000c281c723c */ /* 0x050ff0000000181c */
[C---:B------:R-:W-:Y:S01]  /*4150*/  HMMA.16816.F32 R24, R40.reuse, R14, R24 ;  /* 0x0000000e2818723c */ /* 0x040fe20000001818 */
[----:B------:R-:W2:Y:S07]  /*4160*/  LDSM.16.M88.4 R12, [R223+0x6800] ;  /* 0x00680000df0c783b */ /* 0x000eae0000000200 */
[C---:B------:R-:W-:Y:S08]  /*4170*/  HMMA.16816.F32 R20, R40.reuse, R48, R20 ;  /* 0x000000302814723c */ /* 0x040ff00000001814 */
[C---:B------:R-:W-:Y:S01]  /*4180*/  HMMA.16816.F32 R16, R40.reuse, R50, R16 ;  /* 0x000000322810723c */ /* 0x040fe20000001810 */
[----:B------:R-:W-:Y:S07]  /*4190*/  LDSM.16.M88.4 R48, [R223+0x7800] ;  /* 0x00780000df30783b */ /* 0x000fee0000000200 */
[C---:B------:R-:W-:Y:S08]  /*41a0*/  HMMA.16816.F32 R64, R40.reuse, R60, R64 ;  /* 0x0000003c2840723c */ /* 0x040ff00000001840 */
[C---:B------:R-:W-:Y:S01]  /*41b0*/  HMMA.16816.F32 R72, R40.reuse, R62, R72 ;  /* 0x0000003e2848723c */ /* 0x040fe20000001848 */
[----:B------:R-:W-:Y:S07]  /*41c0*/  LDSM.16.M88.4 R60, [R212+0x6000] ;  /* 0x00600000d43c783b */ /* 0x000fee0000000200 */
[C---:B---3--:R-:W-:Y:S08]  /*41d0*/  HMMA.16816.F32 R56, R40.reuse, R32, R56 ;  /* 0x000000202838723c */ /* 0x048ff00000001838 */
[----:B------:R-:W-:Y:S01]  /*41e0*/  HMMA.16816.F32 R68, R40, R34, R68 ;  /* 0x000000222844723c */ /* 0x000fe20000001844 */
[----:B------:R-:W-:Y:S04]  /*41f0*/  LDSM.16.M88.4 R32, [R222+0x6000] ;  /* 0x00600000de20783b */ /* 0x000fe80000000200 */
[----:B------:R-:W3:Y:S03]  /*4200*/  LDSM.16.M88.4 R40, [R219+0xe000] ;  /* 0x00e00000db28783b */ /* 0x000ee60000000200 */
[C---:B-1----:R-:W-:Y:S08]  /*4210*/  HMMA.16816.F32 R28, R36.reuse, R8, R28 ;  /* 0x00000008241c723c */ /* 0x042ff0000000181c */
[C---:B------:R-:W-:Y:S01]  /*4220*/  HMMA.16816.F32 R24, R36.reuse, R10, R24 ;  /* 0x0000000a2418723c */ /* 0x040fe20000001818 */
[----:B------:R-:W1:Y:S07]  /*4230*/  LDSM.16.M88.4 R8, [R219+0xf000] ;  /* 0x00f00000db08783b */ /* 0x000e6e0000000200 */
[C---:B--2---:R-:W-:Y:S01]  /*4240*/  HMMA.16816.F32 R76, R36.reuse, R12, R20 ;  /* 0x0000000c244c723c */ /* 0x044fe20000001814 */
[----:B------:R-:W2:Y:S07]  /*4250*/  LDSM.16.M88.4 R20, [R221+0x6000] ;  /* 0x00600000dd14783b */ /* 0x000eae0000000200 */
[C---:B------:R-:W-:Y:S01]  /*4260*/  HMMA.16816.F32 R16, R36.reuse, R14, R16 ;  /* 0x0000000e2410723c */ /* 0x040fe20000001810 */
[----:B------:R-:W4:Y:S07]  /*4270*/  LDSM.16.M88.4 R12, [R212+0x6800] ;  /* 0x00680000d40c783b */ /* 0x000f2e0000000200 */
[----:B------:R-:W-:Y:S08]  /*4280*/  HMMA.16816.F32 R64, R36, R44, R64 ;  /* 0x0000002c2440723c */ /* 0x000ff00000001840 */
[C---:B---3--:R-:W-:Y:S07]  /*4290*/  HMMA.16816.F32 R28, R32.reuse, R40, R28 ;  /* 0x00000028201c723c */ /* 0x048fee000000181c */
[----:B------:R-:W-:Y:S01]  /*42a0*/  IMAD.U32 R40, RZ, RZ, UR30 ;  /* 0x0000001eff287e24 */ /* 0x000fe2000f8e00ff */
[----:B------:R-:W-:Y:S03]  /*42b0*/  HMMA.16816.F32 R24, R32, R42, R24 ;  /* 0x0000002a2018723c */ /* 0x000fe60000001818 */
[----:B------:R-:W-:-:S04]  /*42c0*/  IMAD R40, R40, 0x40, R227 ;  /* 0x0000004028287824 */ /* 0x000fc800078e02e3 */
[----:B------:R-:W-:Y:S01]  /*42d0*/  I2F R3, R40 ;  /* 0x0000002800037306 */ /* 0x000fe20000201400 */
[----:B------:R-:W-:Y:S01]  /*42e0*/  HMMA.16816.F32 R76, R32, R52, R76 ;  /* 0x00000034204c723c */ /* 0x000fe2000000184c */
[C---:B------:R-:W-:Y:S02]  /*42f0*/  IADD3 R42, R40.reuse, 0x8, RZ ;  /* 0x00000008282a7810 */ /* 0x040fe40007ffe0ff */
[C---:B------:R-:W-:Y:S02]  /*4300*/  IADD3 R43, R40.reuse, 0x9, RZ ;  /* 0x00000009282b7810 */ /* 0x040fe40007ffe0ff */
[C---:B------:R-:W-:Y:S02]  /*4310*/  IADD3 R44, R40.reuse, 0x10, RZ ;  /* 0x00000010282c7810 */ /* 0x040fe40007ffe0ff */
[----:B------:R-:W-:Y:S01]  /*4320*/  I2F R41, R42 ;  /* 0x0000002a00297306 */ /* 0x000fe20000201400 */
[----:B------:R-:W-:Y:S08]  /*4330*/  HMMA.16816.F32 R72, R36, R46, R72 ;  /* 0x0000002e2448723c */ /* 0x000ff00000001848 */
[----:B-1----:R-:W-:Y:S07]  /*4340*/  HMMA.16816.F32 R64, R32, R8, R64 ;  /* 0x000000082040723c */ /* 0x002fee0000001840 */
[----:B------:R-:W-:Y:S01]  /*4350*/  IMAD.U32 R9, RZ, RZ, UR18 ;  /* 0x00000012ff097e24 */ /* 0x000fe2000f8e00ff */
[----:B--2---:R-:W-:Y:S01]  /*4360*/  HMMA.16816.F32 R28, R20, R60, R28 ;  /* 0x0000003c141c723c */ /* 0x004fe2000000181c */
[----:B------:R-:W-:-:S03]  /*4370*/  IADD3 R8, R40, 0x1, RZ ;  /* 0x0000000128087810 */ /* 0x000fc60007ffe0ff */
[----:B------:R-:W-:Y:S01]  /*4380*/  IADD3 R7, R9, -UR19, R7 ;  /* 0x8000001309077c10 */ /* 0x000fe2000fffe007 */
[----:B------:R-:W1:Y:S03]  /*4390*/  I2F R6, R8 ;  /* 0x0000000800067306 */ /* 0x000e660000201400 */
[----:B------:R-:W-:Y:S01]  /*43a0*/  HMMA.16816.F32 R16, R32, R54, R16 ;  /* 0x000000362010723c */ /* 0x000fe20000001810 */
[----:B------:R-:W-:-:S04]  /*43b0*/  IADD3 R238, R7, c[0x0][0x2e8], RZ ;  /* 0x0000ba0007ee7a10 */ /* 0x000fc80007ffe0ff */
[C---:B------:R-:W-:Y:S01]  /*43c0*/  IADD3 R165, R238.reuse, 0x8, RZ ;  /* 0x00000008eea57810 */ /* 0x040fe20007ffe0ff */
[----:B------:R-:W2:Y:S01]  /*43d0*/  I2F R7, R43 ;  /* 0x0000002b00077306 */ /* 0x000ea20000201400 */
[----:B------:R-:W-:Y:S01]  /*43e0*/  IMNMX R238, R238, UR18, PT ;  /* 0x00000012eeee7c17 */ /* 0x000fe2000b800200 */
[----:B------:R-:W-:Y:S01]  /*43f0*/  HMMA.16816.F32 R24, R20, R62, R24 ;  /* 0x0000003e1418723c */ /* 0x000fe20000001818 */
[----:B------:R-:W-:Y:S02]  /*4400*/  IMNMX R165, R165, UR18, PT ;  /* 0x00000012a5a57c17 */ /* 0x000fe4000b800200 */
[CC--:B------:R-:W-:Y:S02]  /*4410*/  ISETP.GE.AND P6, PT, R8.reuse, R238.reuse, PT ;  /* 0x000000ee0800720c */ /* 0x0c0fe40003fc6270 */
[-C--:B------:R-:W-:Y:S02]  /*4420*/  ISETP.GE.AND P3, PT, R8, R165.reuse, PT ;  /* 0x000000a50800720c */ /* 0x080fe40003f66270 */
[----:B------:R-:W-:Y:S01]  /*4430*/  ISETP.GE.AND P1, PT, R42, R165, PT ;  /* 0x000000a52a00720c */ /* 0x000fe20003f26270 */
[----:B------:R-:W-:Y:S01]  /*4440*/  HMMA.16816.F32 R56, R36, R48, R56 ;  /* 0x000000302438723c */ /* 0x000fe20000001838 */
[C---:B-1----:R-:W-:Y:S01]  /*4450*/  FFMA.FTZ R31, R6.reuse, UR4, R31 ;  /* 0x00000004061f7c23 */ /* 0x042fe2000801001f */
[-C--:B------:R-:W-:Y:S01]  /*4460*/  ISETP.GE.AND P0, PT, R43, R238.reuse, PT ;  /* 0x000000ee2b00720c */ /* 0x080fe20003f06270 */
[----:B------:R-:W-:Y:S01]  /*4470*/  FFMA.FTZ R29, R6, UR4, R29 ;  /* 0x00000004061d7c23 */ /* 0x000fe2000801001d */
[----:B------:R-:W-:Y:S01]  /*4480*/  ISETP.GE.AND P4, PT, R42, R238, PT ;  /* 0x000000ee2a00720c */ /* 0x000fe20003f86270 */
[----:B------:R-:W-:Y:S01]  /*4490*/  FFMA.FTZ R28, R3, UR4, R28 ;  /* 0x00000004031c7c23 */ /* 0x000fe2000801001c */
[----:B------:R-:W-:-:S02]  /*44a0*/  IADD3 R6, R40, 0x18, RZ ;  /* 0x0000001828067810 */ /* 0x000fc40007ffe0ff */
[----:B------:R-:W-:Y:S01]  /*44b0*/  HMMA.16816.F32 R68, R36, R50, R68 ;  /* 0x000000322444723c */ /* 0x000fe20000001844 */
[----:B------:R-:W1:Y:S01]  /*44c0*/  LDSM.16.M88.4 R36, [R219+0xf800] ;  /* 0x00f80000db24783b */ /* 0x000e620000000200 */
[-C--:B------:R-:W-:Y:S01]  /*44d0*/  ISETP.GE.AND P5, PT, R43, R165.reuse, PT ;  /* 0x000000a52b00720c */ /* 0x080fe20003fa6270 */
[----:B------:R-:W-:Y:S01]  /*44e0*/  I2F R42, R6 ;  /* 0x00000006002a7306 */ /* 0x000fe20000201400 */
[C---:B------:R-:W-:Y:S02]  /*44f0*/  ISETP.GE.AND P2, PT, R44.reuse, R238, PT ;  /* 0x000000ee2c00720c */ /* 0x040fe40003f46270 */
[----:B------:R-:W-:Y:S02]  /*4500*/  FSEL R29, R29, -INF , !P6 ;  /* 0xff8000001d1d7808 */ /* 0x000fe40007000000 */
[----:B----4-:R-:W-:Y:S01]  /*4510*/  HMMA.16816.F32 R76, R20, R12, R76 ;  /* 0x0000000c144c723c */ /* 0x010fe2000000184c */
[----:B------:R-:W-:Y:S01]  /*4520*/  FFMA.FTZ R24, R41, UR4, R24 ;  /* 0x0000000429187c23 */ /* 0x000fe20008010018 */
[----:B------:R-:W-:Y:S01]  /*4530*/  ISETP.GE.AND P6, PT, R44, R165, PT ;  /* 0x000000a52c00720c */ /* 0x000fe20003fc6270 */
[----:B------:R3:W4:Y:S01]  /*4540*/  I2F R12, R44 ;  /* 0x0000002c000c7306 */ /* 0x0007220000201400 */
[----:B--2---:R-:W-:-:S03]  /*4550*/  FFMA.FTZ R27, R7, UR4, R27 ;  /* 0x00000004071b7c23 */ /* 0x004fc6000801001b */
[C---:B------:R-:W-:Y:S01]  /*4560*/  IADD3 R13, R40.reuse, 0x11, RZ ;  /* 0x00000011280d7810 */ /* 0x040fe20007ffe0ff */
[----:B------:R-:W-:Y:S01]  /*4570*/  HMMA.16816.F32 R72, R32, R10, R72 ;  /* 0x0000000a2048723c */ /* 0x000fe20000001848 */
[----:B------:R-:W2:Y:S01]  /*4580*/  LDSM.16.M88.4 R8, [R212+0x7000] ;  /* 0x00700000d408783b */ /* 0x000ea20000000200 */
[----:B------:R-:W-:Y:S01]  /*4590*/  FSEL R27, R27, -INF , !P5 ;  /* 0xff8000001b1b7808 */ /* 0x000fe20006800000 */
[----:B------:R5:W1:Y:S05]  /*45a0*/  I2F R43, R13 ;  /* 0x0000000d002b7306 */ /* 0x000a6a0000201400 */
[----:B------:R-:W-:Y:S01]  /*45b0*/  HMMA.16816.F32 R16, R20, R14, R16 ;  /* 0x0000000e1410723c */ /* 0x000fe20000001810 */
[----:B---3--:R-:W-:-:S06]  /*45c0*/  IADD3 R44, R40, 0x21, RZ ;  /* 0x00000021282c7810 */ /* 0x008fcc0007ffe0ff */
[----:B------:R-:W-:Y:S01]  /*45d0*/  FFMA.FTZ R14, R41, UR4, R26 ;  /* 0x00000004290e7c23 */ /* 0x000fe2000801001a */
[----:B------:R-:W-:Y:S01]  /*45e0*/  FSEL R26, R31, -INF , !P3 ;  /* 0xff8000001f1a7808 */ /* 0x000fe20005800000 */
[----:B------:R-:W-:Y:S01]  /*45f0*/  FFMA.FTZ R31, R7, UR4, R25 ;  /* 0x00000004071f7c23 */ /* 0x000fe20008010019 */
[----:B------:R-:W-:Y:S01]  /*4600*/  FSEL R41, R24, -INF , !P4 ;  /* 0xff80000018297808 */ /* 0x000fe20006000000 */
[----:B----4-:R-:W-:Y:S01]  /*4610*/  FFMA.FTZ R78, R12, UR4, R78 ;  /* 0x000000040c4e7c23 */ /* 0x010fe2000801004e */
[----:B------:R-:W-:Y:S02]  /*4620*/  FSEL R25, R14, -INF , !P1 ;  /* 0xff8000000e197808 */ /* 0x000fe40004800000 */
[----:B------:R-:W-:Y:S02]  /*4630*/  FSEL R31, R31, -INF , !P0 ;  /* 0xff8000001f1f7808 */ /* 0x000fe40004000000 */
[CC--:B------:R-:W-:Y:S01]  /*4640*/  ISETP.GE.AND P1, PT, R6.reuse, R238.reuse, PT ;  /* 0x000000ee0600720c */ /* 0x0c0fe20003f26270 */
[----:B-1----:R-:W-:Y:S01]  /*4650*/  HMMA.16816.F32 R56, R32, R36, R56 ;  /* 0x000000242038723c */ /* 0x002fe20000001838 */
[----:B------:R-:W-:Y:S01]  /*4660*/  ISETP.GE.AND P0, PT, R6, R165, PT ;  /* 0x000000a50600720c */ /* 0x000fe20003f06270 */
[----:B------:R-:W-:Y:S01]  /*4670*/  FFMA.FTZ R6, R12, UR4, R76 ;  /* 0x000000040c067c23 */ /* 0x000fe2000801004c */
[----:B------:R-:W-:-:S02]  /*4680*/  ISETP.GE.AND P3, PT, R13, R238, PT ;  /* 0x000000ee0d00720c */ /* 0x000fc40003f66270 */
[----:B------:R-:W-:Y:S02]  /*4690*/  ISETP.GE.AND P4, PT, R13, R165, PT ;  /* 0x000000a50d00720c */ /* 0x000fe40003f86270 */
[----:B-----5:R-:W1:Y:S01]  /*46a0*/  LDSM.16.M88.4 R12, [R212+0x7800] ;  /* 0x00780000d40c783b */ /* 0x020e620000000200 */
[----:B------:R-:W-:Y:S01]  /*46b0*/  IADD3 R7, R40, 0x19, RZ ;  /* 0x0000001928077810 */ /* 0x000fe20007ffe0ff */
[----:B------:R-:W-:Y:S01]  /*46c0*/  HMMA.16816.F32 R68, R32, R38, R68 ;  /* 0x000000262044723c */ /* 0x000fe20000001844 */
[----:B------:R-:W-:Y:S01]  /*46d0*/  FSEL R6, R6, -INF , !P2 ;  /* 0xff80000006067808 */ /* 0x000fe20005000000 */
[----:B------:R-:W-:Y:S01]  /*46e0*/  I2F R32, R44 ;  /* 0x0000002c00207306 */ /* 0x000fe20000201400 */
[----:B------:R-:W-:Y:S01]  /*46f0*/  ISETP.GE.AND P5, PT, R7, R238, PT ;  /* 0x000000ee0700720c */ /* 0x000fe20003fa6270 */
[----:B------:R-:W-:-:S04]  /*4700*/  DEPBAR.LE SB0, 0x0 ;  /* 0x000080000000791a */ /* 0x000fc80000000000 */
[----:B--2---:R-:W-:Y:S01]  /*4710*/  HMMA.16816.F32 R64, R20, R8, R64 ;  /* 0x000000081440723c */ /* 0x004fe20000001840 */
[----:B------:R-:W-:Y:S01]  /*4720*/  ISETP.GE.AND P2, PT, R7, R165, PT ;  /* 0x000000a50700720c */ /* 0x000fe20003f46270 */
[----:B------:R2:W3:Y:S01]  /*4730*/  I2F R36, R7 ;  /* 0x0000000700247306 */ /* 0x0004e20000201400 */
[----:B------:R-:W-:-:S04]  /*4740*/  IADD3 R24, R40, 0x20, RZ ;  /* 0x0000002028187810 */ /* 0x000fc80007ffe0ff */
[----:B------:R-:W-:Y:S01]  /*4750*/  FSEL R8, R78, -INF , !P6 ;  /* 0xff8000004e087808 */ /* 0x000fe20007000000 */
[----:B------:R-:W-:Y:S01]  /*4760*/  HMMA.16816.F32 R72, R20, R10, R72 ;  /* 0x0000000a1448723c */ /* 0x000fe20000001848 */
[----:B------:R-:W-:Y:S01]  /*4770*/  ISETP.GE.AND P6, PT, R24, R238, PT ;  /* 0x000000ee1800720c */ /* 0x000fe20003fc6270 */
[----:B------:R4:W5:Y:S01]  /*4780*/  I2F R37, R24 ;  /* 0x0000001800257306 */ /* 0x0009620000201400 */
[----:B------:R-:W-:-:S04]  /*4790*/  FFMA.FTZ R9, R43, UR4, R79 ;  /* 0x000000042b097c23 */ /* 0x000fc8000801004f */
[----:B------:R-:W-:Y:S01]  /*47a0*/  FFMA.FTZ R10, R42, UR4, R18 ;  /* 0x000000042a0a7c23 */ /* 0x000fe20008010012 */
[----:B------:R-:W-:Y:S01]  /*47b0*/  FSEL R9, R9, -INF , !P4 ;  /* 0xff80000009097808 */ /* 0x000fe20006000000 */
[----:B--2---:R-:W-:Y:S01]  /*47c0*/  FFMA.FTZ R7, R43, UR4, R77 ;  /* 0x000000042b077c23 */ /* 0x004fe2000801004d */
[-C--:B------:R-:W-:Y:S01]  /*47d0*/  ISETP.GE.AND P4, PT, R44, R238.reuse, PT ;  /* 0x000000ee2c00720c */ /* 0x080fe20003f86270 */
[----:B---3--:R-:W-:Y:S01]  /*47e0*/  FFMA.FTZ R11, R36, UR4, R17 ;  /* 0x00000004240b7c23 */ /* 0x008fe20008010011 */
[----:B------:R-:W-:Y:S01]  /*47f0*/  FSEL R10, R10, -INF , !P0 ;  /* 0xff8000000a0a7808 */ /* 0x000fe20004000000 */
[----:B------:R-:W-:Y:S01]  /*4800*/  FFMA.FTZ R36, R36, UR4, R19 ;  /* 0x0000000424247c23 */ /* 0x000fe20008010013 */
[----:B------:R-:W-:Y:S02]  /*4810*/  FSEL R7, R7, -INF , !P3 ;  /* 0xff80000007077808 */ /* 0x000fe40005800000 */
[----:B------:R-:W-:Y:S01]  /*4820*/  FFMA.FTZ R67, R32, UR4, R67 ;  /* 0x0000000420437c23 */ /* 0x000fe20008010043 */
[-C--:B------:R-:W-:Y:S01]  /*4830*/  ISETP.GE.AND P3, PT, R24, R165.reuse, PT ;  /* 0x000000a51800720c */ /* 0x080fe20003f66270 */
[----:B----4-:R-:W-:Y:S01]  /*4840*/  FFMA.FTZ R24, R42, UR4, R16 ;  /* 0x000000042a187c23 */ /* 0x010fe20008010010 */
[C---:B------:R-:W-:Y:S01]  /*4850*/  IADD3 R16, R40.reuse, 0x28, RZ ;  /* 0x0000002828107810 */ /* 0x040fe20007ffe0ff */
[----:B-----5:R-:W-:Y:S01]  /*4860*/  FFMA.FTZ R64, R37, UR4, R64 ;  /* 0x0000000425407c23 */ /* 0x020fe20008010040 */
[----:B------:R-:W-:Y:S01]  /*4870*/  IADD3 R19, R40, 0x29, RZ ;  /* 0x0000002928137810 */ /* 0x000fe20007ffe0ff */
[----:B-1----:R-:W-:Y:S01]  /*4880*/  HMMA.16816.F32 R56, R20, R12, R56 ;  /* 0x0000000c1438723c */ /* 0x002fe20000001838 */
[----:B------:R1:W2:Y:S01]  /*4890*/  I2F R18, R16 ;  /* 0x0000001000127306 */ /* 0x0002a20000201400 */
[----:B------:R-:W-:Y:S01]  /*48a0*/  FSEL R11, R11, -INF , !P5 ;  /* 0xff8000000b0b7808 */ /* 0x000fe20006800000 */
[----:B------:R-:W-:Y:S01]  /*48b0*/  FFMA.FTZ R66, R37, UR4, R66 ;  /* 0x0000000425427c23 */ /* 0x000fe20008010042 */
[----:B------:R-:W-:Y:S01]  /*48c0*/  ISETP.GE.AND P0, PT, R16, R238, PT ;  /* 0x000000ee1000720c */ /* 0x000fe20003f06270 */
[----:B------:R-:W-:Y:S01]  /*48d0*/  FFMA.FTZ R65, R32, UR4, R65 ;  /* 0x0000000420417c23 */ /* 0x000fe20008010041 */
[----:B------:R-:W-:-:S02]  /*48e0*/  ISETP.GE.AND P5, PT, R16, R165, PT ;  /* 0x000000a51000720c */ /* 0x000fc40003fa6270 */
[----:B------:R-:W-:Y:S01]  /*48f0*/  IADD3 R13, R40, 0x31, RZ ;  /* 0x00000031280d7810 */ /* 0x000fe20007ffe0ff */
[----:B------:R-:W3:Y:S01]  /*4900*/  I2F R17, R19 ;  /* 0x0000001300117306 */ /* 0x000ee20000201400 */
[----:B------:R-:W-:Y:S01]  /*4910*/  HMMA.16816.F32 R68, R20, R14, R68 ;  /* 0x0000000e1444723c */ /* 0x000fe20000001844 */
[----:B------:R-:W-:Y:S02]  /*4920*/  FSEL R182, R64, -INF , !P6 ;  /* 0xff80000040b67808 */ /* 0x000fe40007000000 */
[CC--:B------:R-:W-:Y:S02]  /*4930*/  ISETP.GE.AND P6, PT, R19.reuse, R165.reuse, PT ;  /* 0x000000a51300720c */ /* 0x0c0fe40003fc6270 */
[----:B------:R-:W-:Y:S02]  /*4940*/  FSEL R24, R24, -INF , !P1 ;  /* 0xff80000018187808 */ /* 0x000fe40004800000 */
[----:B------:R-:W4:Y:S01]  /*4950*/  I2F R14, R13 ;  /* 0x0000000d000e7306 */ /* 0x000f220000201400 */
[----:B-1----:R-:W-:Y:S01]  /*4960*/  FSEL R16, R36, -INF , !P2 ;  /* 0xff80000024107808 */ /* 0x002fe20005000000 */
[C---:B--2---:R-:W-:Y:S01]  /*4970*/  FFMA.FTZ R72, R18.reuse, UR4, R72 ;  /* 0x0000000412487c23 */ /* 0x044fe20008010048 */
[----:B------:R-:W-:Y:S01]  /*4980*/  ISETP.GE.AND P2, PT, R19, R238, PT ;  /* 0x000000ee1300720c */ /* 0x000fe20003f46270 */
[----:B------:R-:W-:Y:S01]  /*4990*/  FFMA.FTZ R74, R18, UR4, R74 ;  /* 0x00000004124a7c23 */ /* 0x000fe2000801004a */
[----:B------:R-:W-:-:S02]  /*49a0*/  ISETP.GE.AND P1, PT, R44, R165, PT ;  /* 0x000000a52c00720c */ /* 0x000fc40003f26270 */
[C---:B------:R-:W-:Y:S01]  /*49b0*/  IADD3 R15, R40.reuse, 0x38, RZ ;  /* 0x00000038280f7810 */ /* 0x040fe20007ffe0ff */
[C---:B---3--:R-:W-:Y:S01]  /*49c0*/  FFMA.FTZ R73, R17.reuse, UR4, R73 ;  /* 0x0000000411497c23 */ /* 0x048fe20008010049 */
[C---:B------:R-:W-:Y:S01]  /*49d0*/  IADD3 R19, R40.reuse, 0x30, RZ ;  /* 0x0000003028137810 */ /* 0x040fe20007ffe0ff */
[----:B------:R-:W-:Y:S01]  /*49e0*/  FFMA.FTZ R75, R17, UR4, R75 ;  /* 0x00000004114b7c23 */ /* 0x000fe2000801004b */
[----:B------:R-:W-:Y:S02]  /*49f0*/  IADD3 R17, R40, 0x39, RZ ;  /* 0x0000003928117810 */ /* 0x000fe40007ffe0ff */
[----:B------:R-:W1:Y:S01]  /*4a00*/  I2F R12, R19 ;  /* 0x00000013000c7306 */ /* 0x000e620000201400 */
[----:B------:R-:W-:Y:S02]  /*4a10*/  FSEL R191, R67, -INF , !P1 ;  /* 0xff80000043bf7808 */ /* 0x000fe40004800000 */
[----:B------:R-:W-:Y:S01]  /*4a20*/  FSEL R184, R72, -INF , !P0 ;  /* 0xff80000048b87808 */ /* 0x000fe20004000000 */
[C---:B----4-:R-:W-:Y:S01]  /*4a30*/  FFMA.FTZ R59, R14.reuse, UR4, R59 ;  /* 0x000000040e3b7c23 */ /* 0x050fe2000801003b */
[C---:B------:R-:W-:Y:S01]  /*4a40*/  ISETP.GE.AND P1, PT, R13.reuse, R238, PT ;  /* 0x000000ee0d00720c */ /* 0x040fe20003f26270 */
[----:B------:R-:W-:Y:S01]  /*4a50*/  FFMA.FTZ R57, R14, UR4, R57 ;  /* 0x000000040e397c23 */ /* 0x000fe20008010039 */
[----:B------:R-:W-:-:S02]  /*4a60*/  ISETP.GE.AND P0, PT, R13, R165, PT ;  /* 0x000000a50d00720c */ /* 0x000fc40003f06270 */
[----:B------:R-:W-:Y:S01]  /*4a70*/  FSEL R192, R74, -INF , !P5 ;  /* 0xff8000004ac07808 */ /* 0x000fe20006800000 */
[----:B------:R-:W2:Y:S01]  /*4a80*/  I2F R13, R15 ;  /* 0x0000000f000d7306 */ /* 0x000ea20000201400 */
[----:B------:R-:W-:Y:S02]  /*4a90*/  FSEL R185, R73, -INF , !P2 ;  /* 0xff80000049b97808 */ /* 0x000fe40005000000 */
[C---:B------:R-:W-:Y:S02]  /*4aa0*/  ISETP.GE.AND P5, PT, R15.reuse, R238, PT ;  /* 0x000000ee0f00720c */ /* 0x040fe40003fa6270 */
[----:B------:R-:W-:Y:S01]  /*4ab0*/  ISETP.GE.AND P2, PT, R15, R165, PT ;  /* 0x000000a50f00720c */ /* 0x000fe20003f46270 */
[C---:B-1----:R-:W-:Y:S01]  /*4ac0*/  FFMA.FTZ R56, R12.reuse, UR4, R56 ;  /* 0x000000040c387c23 */ /* 0x042fe20008010038 */
[----:B------:R-:W-:Y:S01]  /*4ad0*/  FSEL R190, R59, -INF , !P0 ;  /* 0xff8000003bbe7808 */ /* 0x000fe20004000000 */
[----:B------:R-:W1:Y:S01]  /*4ae0*/  I2F R15, R17 ;  /* 0x00000011000f7306 */ /* 0x000e620000201400 */
[----:B------:R-:W-:Y:S01]  /*4af0*/  PLOP3.LUT P0, PT, PT, PT, UP0, 0x80, 0x0 ;  /* 0x000000000000781c */ /* 0x000fe20003f0f008 */
[----:B------:R-:W-:Y:S01]  /*4b00*/  FFMA.FTZ R32, R12, UR4, R58 ;  /* 0x000000040c207c23 */ /* 0x000fe2000801003a */
[----:B------:R-:W-:Y:S01]  /*4b10*/  FSEL R189, R66, -INF , !P3 ;  /* 0xff80000042bd7808 */ /* 0x000fe20005800000 */
[----:B------:R-:W-:Y:S01]  /*4b20*/  FFMA.FTZ R12, R3, UR4, R30 ;  /* 0x00000004030c7c23 */ /* 0x000fe2000801001e */
[----:B------:R-:W-:-:S02]  /*4b30*/  FSEL R183, R65, -INF , !P4 ;  /* 0xff80000041b77808 */ /* 0x000fc40006000000 */
[-C--:B------:R-:W-:Y:S01]  /*4b40*/  ISETP.GE.AND P3, PT, R19, R238.reuse, PT ;  /* 0x000000ee1300720c */ /* 0x080fe20003f66270 */
[----:B--2---:R-:W-:Y:S01]  /*4b50*/  FFMA.FTZ R35, R13, UR4, R68 ;  /* 0x000000040d237c23 */ /* 0x004fe20008010044 */
[----:B------:R-:W-:Y:S01]  /*4b60*/  ISETP.GE.AND P4, PT, R19, R165, PT ;  /* 0x000000a51300720c */ /* 0x000fe20003f86270 */
[----:B------:R-:W-:Y:S01]  /*4b70*/  FFMA.FTZ R70, R13, UR4, R70 ;  /* 0x000000040d467c23 */ /* 0x000fe20008010046 */
[----:B------:R-:W-:Y:S02]  /*4b80*/  FSEL R193, R75, -INF , !P6 ;  /* 0xff8000004bc17808 */ /* 0x000fe40007000000 */
[----:B------:R-:W-:Y:S02]  /*4b90*/  FSEL R195, R56, -INF , !P3 ;  /* 0xff80000038c37808 */ /* 0x000fe40005800000 */
[----:B------:R-:W-:Y:S01]  /*4ba0*/  FSEL R32, R32, -INF , !P4 ;  /* 0xff80000020207808 */ /* 0x000fe20006000000 */
[----:B-1----:R-:W-:Y:S01]  /*4bb0*/  FFMA.FTZ R33, R15, UR4, R69 ;  /* 0x000000040f217c23 */ /* 0x002fe20008010045 */
[----:B------:R-:W-:Y:S01]  /*4bc0*/  FSEL R194, R57, -INF , !P1 ;  /* 0xff80000039c27808 */ /* 0x000fe20004800000 */
[----:B------:R-:W-:Y:S01]  /*4bd0*/  FFMA.FTZ R71, R15, UR4, R71 ;  /* 0x000000040f477c23 */ /* 0x000fe20008010047 */
[----:B------:R-:W-:Y:S01]  /*4be0*/  BAR.SYNC.DEFER_BLOCKING 0x0 ;  /* 0x0000000000007b1d */ /* 0x000fe20000010000 */
[----:B------:R-:W-:-:S02]  /*4bf0*/  ISETP.GE.AND P6, PT, R40, R238, PT ;  /* 0x000000ee2800720c */ /* 0x000fc40003fc6270 */
[-C--:B------:R-:W-:Y:S02]  /*4c00*/  ISETP.GE.AND P3, PT, R40, R165.reuse, PT ;  /* 0x000000a52800720c */ /* 0x080fe40003f66270 */
[C---:B------:R-:W-:Y:S02]  /*4c10*/  ISETP.GE.AND P4, PT, R17.reuse, R238, PT ;  /* 0x000000ee1100720c */ /* 0x040fe40003f86270 */
[----:B------:R-:W-:Y:S02]  /*4c20*/  ISETP.GE.AND P1, PT, R17, R165, PT ;  /* 0x000000a51100720c */ /* 0x000fe40003f26270 */
[----:B------:R-:W-:Y:S02]  /*4c30*/  FSEL R35, R35, -INF , !P5 ;  /* 0xff80000023237808 */ /* 0x000fe40006800000 */
[----:B------:R-:W-:Y:S02]  /*4c40*/  FSEL R187, R70, -INF , !P2 ;  /* 0xff80000046bb7808 */ /* 0x000fe40005000000 */
[----:B------:R-:W-:-:S02]  /*4c50*/  FSEL R28, R28, -INF , !P6 ;  /* 0xff8000001c1c7808 */ /* 0x000fc40007000000 */
[----:B------:R-:W-:Y:S02]  /*4c60*/  FSEL R12, R12, -INF , !P3 ;  /* 0xff8000000c0c7808 */ /* 0x000fe40005800000 */
[----:B------:R-:W-:Y:S02]  /*4c70*/  FSEL R33, R33, -INF , !P4 ;  /* 0xff80000021217808 */ /* 0x000fe40006000000 */
        /* <DEDUP_REMOVED lines=10> */
[----:B------:R-:W-:-:S02]  /*4d20*/  ISETP.GE.AND P3, PT, R229, c[0x0][0x220], PT ;  /* 0x00008800e5007a0c */ /* 0x000fc40003f66270 */
        /* <DEDUP_REMOVED lines=21> */
[----:B------:R-:W-:-:S03]  /*4e80*/  IADD3.X R5, R5, UR28, RZ, P2, !PT ;  /* 0x0000001c05057c10 */ /* 0x000fc600097fe4ff */
        /* <DEDUP_REMOVED lines=26> */
[----:B------:R1:W-:Y:S01]  /*5030*/  @P4 STS.128 [R228+0xc800], RZ ;  /* 0x00c800ffe4004388 */ /* 0x0003e20000000c00 */
[----:B------:R-:W-:-:S03]  /*5040*/  IADD3 R13, P1, R3, UR27, RZ ;  /* 0x0000001b030d7c10 */ /* 0x000fc6000ff3e0ff */
[----:B------:R-:W-:Y:S01]  /*5050*/  @!PT LDS RZ, [RZ] ;  /* 0x00000000fffff984 */ /* 0x000fe20000000800 */
[----:B------:R-:W-:Y:S01]  /*5060*/  @!PT LDS RZ, [RZ] ;  /* 0x00000000fffff984 */ /* 0x000fe20000000800 */
[----:B------:R-:W-:Y:S01]  /*5070*/  @!PT LDS RZ, [RZ] ;  /* 0x00000000fffff984 */ /* 0x000fe20000000800 */
[----:B------:R5:W-:Y:S04]  /*5080*/  @!P4 LDGSTS.E.BYPASS.LTC128B.128 [R228+0xc800], [R18.64+0x100] ;  /* 0x0c80010012e4cfae */ /* 0x000be8000b901d54 */
[----:B------:R1:W-:Y:S01]  /*5090*/  @P3 STS.128 [R228+0xe800], RZ ;  /* 0x00e800ffe4003388 */ /* 0x0003e20000000c00 */
[----:B---3--:R-:W-:-:S04]  /*50a0*/  @!P3 LEA R14, P2, R3, c[0x0][0x168], 0x1 ;  /* 0x00005a00030eba11 */ /* 0x008fc800078408ff */
[----:B------:R-:W-:Y:S02]  /*50b0*/  @!P3 LEA.HI.X R15, R3, c[0x0][0x16c], R5, 0x1, P2 ;  /* 0x00005b00030fba11 */ /* 0x000fe400010f0c05 */
[----:B------:R-:W-:Y:S02]  /*50c0*/  @!P6 LEA R22, P2, R13, c[0x0][0x168], 0x1 ;  /* 0x00005a000d16ea11 */ /* 0x000fe400078408ff */
[----:B------:R-:W-:Y:S01]  /*50d0*/  IADD3.X R5, R5, UR28, RZ, P1, !PT ;  /* 0x0000001c05057c10 */ /* 0x000fe20008ffe4ff */
[----:B------:R-:W-:Y:S01]  /*50e0*/  @!PT LDS RZ, [RZ] ;  /* 0x00000000fffff984 */ /* 0x000fe20000000800 */
[----:B------:R-:W-:Y:S01]  /*50f0*/  @!PT LDS RZ, [RZ] ;  /* 0x00000000fffff984 */ /* 0x000fe20000000800 */
[----:B------:R-:W-:Y:S01]  /*5100*/  @!PT LDS RZ, [RZ] ;  /* 0x00000000fffff984 */ /* 0x000fe20000000800 */
[----:B------:R3:W-:Y:S01]  /*5110*/  @!P3 LDGSTS.E.BYPASS.LTC128B.128 [R228+0xe800], [R14.64+0x180] ;  /* 0x0e8001800ee4bfae */ /* 0x0007e2000b901d54 */
[C---:B----4-:R-:W-:Y:S02]  /*5120*/  @!P5 LEA R20, P1, R13.reuse, c[0x0][0x168], 0x1 ;  /* 0x00005a000d14da11 */ /* 0x050fe400078208ff */
[C-C-:B------:R-:W-:Y:S01]  /*5130*/  @!P6 LEA.HI.X R23, R13.reuse, c[0x0][0x16c], R5.reuse, 0x1, P2 ;  /* 0x00005b000d17ea11 */ /* 0x140fe200010f0c05 */
[----:B------:R1:W-:Y:S01]  /*5140*/  @P6 STS.128 [R228+0x9000], RZ ;  /* 0x009000ffe4006388 */ /* 0x0003e20000000c00 */
[----:B------:R-:W-:-:S02]  /*5150*/  @!P5 LEA.HI.X R21, R13, c[0x0][0x16c], R5, 0x1, P1 ;  /* 0x00005b000d15da11 */ /* 0x000fc400008f0c05 */
[C---:B-----5:R-:W-:Y:S01]  /*5160*/  @!P4 LEA R18, P2, R13.reuse, c[0x0][0x168], 0x1 ;  /* 0x00005a000d12ca11 */ /* 0x060fe200078408ff */
[----:B------:R-:W-:Y:S01]  /*5170*/  @!PT LDS RZ, [RZ] ;  /* 0x00000000fffff984 */ /* 0x000fe20000000800 */
[----:B------:R-:W-:Y:S01]  /*5180*/  @!PT LDS RZ, [RZ] ;  /* 0x00000000fffff984 */ /* 0x000fe20000000800 */
[----:B------:R-:W-:Y:S01]  /*5190*/  @!PT LDS RZ, [RZ] ;  /* 0x00000000fffff984 */ /* 0x000fe20000000800 */
[----:B------:R4:W-:Y:S03]  /*51a0*/  @!P6 LDGSTS.E.BYPASS.LTC128B.128 [R228+0x9000], [R22.64] ;  /* 0x0900000016e4efae */ /* 0x0009e6000b901d54 */
[C---:B------:R-:W-:Y:S01]  /*51b0*/  @!P4 LEA.HI.X R19, R13.reuse, c[0x0][0x16c], R5, 0x1, P2 ;  /* 0x00005b000d13ca11 */ /* 0x040fe200010f0c05 */
[----:B------:R1:W-:Y:S01]  /*51c0*/  @P5 STS.128 [R228+0xb000], RZ ;  /* 0x00b000ffe4005388 */ /* 0x0003e20000000c00 */
[----:B------:R-:W-:-:S03]  /*51d0*/  IADD3 R3, P2, R13, UR27, RZ ;  /* 0x0000001b0d037c10 */ /* 0x000fc6000ff5e0ff */
        /* <DEDUP_REMOVED lines=9> */
[----:B---3--:R-:W-:-:S03]  /*5270*/  @!P3 LEA R14, P1, R13, c[0x0][0x168], 0x1 ;  /* 0x00005a000d0eba11 */ /* 0x008fc600078208ff */
[----:B------:R1:W-:Y:S01]  /*5280*/  @P3 STS.128 [R228+0xf000], RZ ;  /* 0x00f000ffe4003388 */ /* 0x0003e20000000c00 */
[----:B------:R-:W-:Y:S02]  /*5290*/  @!P3 LEA.HI.X R15, R13, c[0x0][0x16c], R5, 0x1, P1 ;  /* 0x00005b000d0fba11 */ /* 0x000fe400008f0c05 */
[----:B------:R-:W-:Y:S02]  /*52a0*/  IADD3.X R5, R5, UR28, RZ, P2, !PT ;  /* 0x0000001c05057c10 */ /* 0x000fe400097fe4ff */
[C---:B----4-:R-:W-:Y:S01]  /*52b0*/  @!P6 LEA R22, P1, R3.reuse, c[0x0][0x168], 0x1 ;  /* 0x00005a000316ea11 */ /* 0x050fe200078208ff */
[----:B------:R-:W-:Y:S01]  /*52c0*/  @!PT LDS RZ, [RZ] ;  /* 0x00000000fffff984 */ /* 0x000fe20000000800 */
[----:B------:R-:W-:Y:S01]  /*52d0*/  @!PT LDS RZ, [RZ] ;  /* 0x00000000fffff984 */ /* 0x000fe20000000800 */
[----:B------:R-:W-:Y:S01]  /*52e0*/  @!PT LDS RZ, [RZ] ;  /* 0x00000000fffff984 */ /* 0x000fe20000000800 */
[----:B------:R1:W-:Y:S01]  /*52f0*/  @!P3 LDGSTS.E.BYPASS.LTC128B.128 [R228+0xf000], [R14.64+0x180] ;  /* 0x0f0001800ee4bfae */ /* 0x0003e2000b901d54 */
[C---:B--2---:R-:W-:Y:S02]  /*5300*/  @!P5 LEA R36, P2, R3.reuse, c[0x0][0x168], 0x1 ;  /* 0x00005a000324da11 */ /* 0x044fe400078408ff */
        /* <DEDUP_REMOVED lines=27> */
.L_x_119:
[----:B------:R-:W-:Y:S05]  /*54c0*/  BSYNC B0 ;  /* 0x0000000000007941 */ /* 0x000fea0003800000 */
.L_x_118:
[----:B------:R-:W0:Y:S02]  /*54d0*/  LDGDEPBAR ;  /* 0x00000000000079af */ /* 0x000e240000000000 */
.L_x_117:
[----:B-1----:R-:W-:Y:S02]  /*54e0*/  FMNMX.FTZ R14, R28, R29, !PT ;  /* 0x0000001d1c0e7209 */ /* 0x002fe40007810000 */
        /* <DEDUP_REMOVED lines=44> */
[----:B------:R-:W-:Y:S04]  /*57b0*/  LDSM.16.MT88.4 R80, [R217+0x12000] ;  /* 0x01200000d950783b */ /* 0x000fe80000004200 */
[----:B------:R-:W-:Y:S04]  /*57c0*/  LDSM.16.MT88.4 R88, [R216+0x12000] ;  /* 0x01200000d858783b */ /* 0x000fe80000004200 */
[----:B------:R-:W-:Y:S04]  /*57d0*/  LDSM.16.MT88.4 R96, [R220+0x14000] ;  /* 0x01400000dc60783b */ /* 0x000fe80000004200 */
[----:B------:R-:W-:Y:S01]  /*57e0*/  LDSM.16.MT88.4 R104, [R218+0x14000] ;  /* 0x01400000da68783b */ /* 0x000fe20000004200 */
[----:B-1----:R-:W-:-:S03]  /*57f0*/  FMNMX.FTZ R164, R13, R164, !PT ;  /* 0x000000a40da47209 */ /* 0x002fc60007810000 */
[----:B------:R-:W-:Y:S01]  /*5800*/  LDSM.16.MT88.4 R112, [R217+0x14000] ;  /* 0x01400000d970783b */ /* 0x000fe20000004200 */
[C---:B------:R-:W-:Y:S01]  /*5810*/  FSETP.NEU.FTZ.AND P1, PT, R164.reuse, -INF , PT ;  /* 0xff800000a400780b */ /* 0x040fe20003f3d000 */
[----:B------:R-:W-:Y:S01]  /*5820*/  FMUL.FTZ R34, R164, c[0x0][0x23c] ;  /* 0x00008f00a4227a20 */ /* 0x000fe20000410000 */
[----:B--2---:R-:W-:Y:S01]  /*5830*/  FMNMX.FTZ R3, R5, R3, !PT ;  /* 0x0000000305037209 */ /* 0x004fe20007810000 */
[----:B------:R-:W-:Y:S03]  /*5840*/  LDSM.16.MT88.4 R120, [R216+0x14000] ;  /* 0x01400000d878783b */ /* 0x000fe60000004200 */
[----:B------:R-:W-:Y:S01]  /*5850*/  FSEL R34, R34, RZ, P1 ;  /* 0x000000ff22227208 */ /* 0x000fe20000800000 */
[C---:B------:R-:W-:Y:S01]  /*5860*/  FMUL.FTZ R188, R3.reuse, c[0x0][0x23c] ;  /* 0x00008f0003bc7a20 */ /* 0x040fe20000410000 */
[----:B------:R-:W-:Y:S01]  /*5870*/  FSETP.NEU.FTZ.AND P1, PT, R3, -INF , PT ;  /* 0xff8000000300780b */ /* 0x000fe20003f3d000 */
[----:B------:R-:W-:Y:S02]  /*5880*/  LDSM.16.MT88.4 R128, [R220+0x16000] ;  /* 0x01600000dc80783b */ /* 0x000fe40000004200 */
[--C-:B------:R-:W-:Y:S01]  /*5890*/  FFMA.FTZ R176, R41, c[0x0][0x23c], -R34.reuse ;  /* 0x00008f0029b07a23 */ /* 0x100fe20000010822 */
[----:B------:R-:W-:Y:S01]  /*58a0*/  FSEL R188, R188, RZ, P1 ;  /* 0x000000ffbcbc7208 */ /* 0x000fe20000800000 */
[----:B------:R-:W1:Y:S01]  /*58b0*/  LDSM.16.MT88.4 R40, [R218+0x10000] ;  /* 0x01000000da28783b */ /* 0x000e620000004200 */
[----:B------:R-:W-:-:S02]  /*58c0*/  FFMA.FTZ R178, R28, c[0x0][0x23c], -R34 ;  /* 0x00008f001cb27a23 */ /* 0x000fc40000010822 */
[--C-:B------:R-:W-:Y:S01]  /*58d0*/  FFMA.FTZ R177, R29, c[0x0][0x23c], -R34.reuse ;  /* 0x00008f001db17a23 */ /* 0x100fe20000010822 */
[----:B------:R-:W2:Y:S01]  /*58e0*/  LDSM.16.MT88.4 R136, [R218+0x16000] ;  /* 0x01600000da88783b */ /* 0x000ea20000004200 */
[----:B------:R-:W-:Y:S01]  /*58f0*/  FFMA.FTZ R172, R31, c[0x0][0x23c], -R34 ;  /* 0x00008f001fac7a23 */ /* 0x000fe20000010822 */
[----:B------:R-:W-:Y:S01]  /*5900*/  MUFU.EX2 R176, R176 ;  /* 0x000000b000b07308 */ /* 0x000fe20000000800 */
[--C-:B------:R-:W-:Y:S01]  /*5910*/  FFMA.FTZ R179, R12, c[0x0][0x23c], -R188.reuse ;  /* 0x00008f000cb37a23 */ /* 0x100fe200000108bc */
[----:B------:R-:W3:Y:S01]  /*5920*/  LDSM.16.MT88.4 R152, [R217+0x16000] ;  /* 0x01600000d998783b */ /* 0x000ee20000004200 */
[--C-:B------:R-:W-:Y:S02]  /*5930*/  FFMA.FTZ R181, R26, c[0x0][0x23c], -R188.reuse ;  /* 0x00008f001ab57a23 */ /* 0x100fe400000108bc */
[--C-:B------:R-:W-:Y:S01]  /*5940*/  FFMA.FTZ R180, R25, c[0x0][0x23c], -R188.reuse ;  /* 0x00008f0019b47a23 */ /* 0x100fe200000108bc */
[----:B------:R-:W-:Y:S01]  /*5950*/  LDSM.16.MT88.4 R12, [R220+0x10800] ;  /* 0x01080000dc0c783b */ /* 0x000fe20000004200 */
[----:B------:R-:W-:Y:S01]  /*5960*/  FFMA.FTZ R173, R27, c[0x0][0x23c], -R188 ;  /* 0x00008f001bad7a23 */ /* 0x000fe200000108bc */
[----:B------:R-:W-:Y:S01]  /*5970*/  MUFU.EX2 R178, R178 ;  /* 0x000000b200b27308 */ /* 0x000fe20000000800 */
[--C-:B------:R-:W-:Y:S01]  /*5980*/  FFMA.FTZ R175, R6, c[0x0][0x23c], -R34.reuse ;  /* 0x00008f0006af7a23 */ /* 0x100fe20000010822 */
[----:B------:R-:W-:Y:S01]  /*5990*/  LDSM.16.MT88.4 R20, [R220+0x12800] ;  /* 0x01280000dc14783b */ /* 0x000fe20000004200 */
[----:B------:R-:W-:-:S02]  /*59a0*/  FFMA.FTZ R171, R7, c[0x0][0x23c], -R34 ;  /* 0x00008f0007ab7a23 */ /* 0x000fc40000010822 */
[----:B------:R-:W-:Y:S01]  /*59b0*/  FFMA.FTZ R2, R11, c[0x0][0x23c], -R34 ;  /* 0x00008f000b027a23 */ /* 0x000fe20000010822 */
[----:B------:R-:W4:Y:S01]  /*59c0*/  LDSM.16.MT88.4 R4, [R216+0x16000] ;  /* 0x01600000d804783b */ /* 0x000f220000004200 */
[--C-:B------:R-:W-:Y:S01]  /*59d0*/  FFMA.FTZ R174, R8, c[0x0][0x23c], -R188.reuse ;  /* 0x00008f0008ae7a23 */ /* 0x100fe200000108bc */
[----:B------:R-:W5:Y:S01]  /*59e0*/  MUFU.EX2 R177, R177 ;  /* 0x000000b100b17308 */ /* 0x000f620000000800 */
[--C-:B------:R-:W-:Y:S01]  /*59f0*/  FFMA.FTZ R169, R9, c[0x0][0x23c], -R188.reuse ;  /* 0x00008f0009a97a23 */ /* 0x100fe200000108bc */
[----:B------:R-:W-:Y:S01]  /*5a00*/  LDSM.16.MT88.4 R28, [R216+0x12800] ;  /* 0x01280000d81c783b */ /* 0x000fe20000004200 */
[----:B------:R-:W-:Y:S02]  /*5a10*/  FFMA.FTZ R168, R10, c[0x0][0x23c], -R188 ;  /* 0x00008f000aa87a23 */ /* 0x000fe400000108bc */
[----:B------:R-:W-:Y:S01]  /*5a20*/  FFMA.FTZ R170, R24, c[0x0][0x23c], -R34 ;  /* 0x00008f0018aa7a23 */ /* 0x000fe20000010822 */
[----:B------:R-:W1:Y:S01]  /*5a30*/  LDSM.16.MT88.4 R8, [R218+0x10800] ;  /* 0x01080000da08783b */ /* 0x000e620000004200 */
[----:B------:R-:W-:Y:S01]  /*5a40*/  FFMA.FTZ R0, R16, c[0x0][0x23c], -R188 ;  /* 0x00008f0010007a23 */ /* 0x000fe200000108bc */
[----:B------:R-:W2:Y:S01]  /*5a50*/  MUFU.EX2 R172, R172 ;  /* 0x000000ac00ac7308 */ /* 0x000ea20000000800 */
[--C-:B------:R-:W-:Y:S01]  /*5a60*/  FFMA.FTZ R182, R182, c[0x0][0x23c], -R34.reuse ;  /* 0x00008f00b6b67a23 */ /* 0x100fe20000010822 */
[----:B------:R-:W1:Y:S01]  /*5a70*/  LDSM.16.MT88.4 R16, [R216+0x10800] ;  /* 0x01080000d810783b */ /* 0x000e620000004200 */
[----:B------:R-:W-:-:S02]  /*5a80*/  FFMA.FTZ R183, R183, c[0x0][0x23c], -R34 ;  /* 0x00008f00b7b77a23 */ /* 0x000fc40000010822 */
[--C-:B------:R-:W-:Y:S01]  /*5a90*/  FFMA.FTZ R184, R184, c[0x0][0x23c], -R34.reuse ;  /* 0x00008f00b8b87a23 */ /* 0x100fe20000010822 */
[----:B------:R-:W1:Y:S01]  /*5aa0*/  LDSM.16.MT88.4 R24, [R217+0x10800] ;  /* 0x01080000d918783b */ /* 0x000e620000004200 */
[----:B------:R-:W-:Y:S01]  /*5ab0*/  FFMA.FTZ R185, R185, c[0x0][0x23c], -R34 ;  /* 0x00008f00b9b97a23 */ /* 0x000fe20000010822 */
[----:B------:R-:W-:Y:S01]  /*5ac0*/  MUFU.EX2 R179, R179 ;  /* 0x000000b300b37308 */ /* 0x000fe20000000800 */
[----:B-----5:R-:W-:Y:S01]  /*5ad0*/  F2FP.PACK_AB R144, R177, R178 ;  /* 0x000000b2b190723e */ /* 0x020fe200000000ff */
[--C-:B------:R-:W-:Y:S02]  /*5ae0*/  FFMA.FTZ R189, R189, c[0x0][0x23c], -R188.reuse ;  /* 0x00008f00bdbd7a23 */ /* 0x100fe400000108bc */
[--C-:B------:R-:W-:Y:S02]  /*5af0*/  FFMA.FTZ R191, R191, c[0x0][0x23c], -R188.reuse ;  /* 0x00008f00bfbf7a23 */ /* 0x100fe400000108bc */
[--C-:B------:R-:W-:Y:S02]  /*5b00*/  FFMA.FTZ R192, R192, c[0x0][0x23c], -R188.reuse ;  /* 0x00008f00c0c07a23 */ /* 0x100fe400000108bc */
[----:B------:R-:W5:Y:S01]  /*5b10*/  MUFU.EX2 R181, R181 ;  /* 0x000000b500b57308 */ /* 0x000f620000000800 */
[----:B--2---:R-:W-:Y:S01]  /*5b20*/  F2FP.PACK_AB R146, R172, R176 ;  /* 0x000000b0ac92723e */ /* 0x004fe200000000ff */
[----:B------:R-:W-:-:S02]  /*5b30*/  FFMA.FTZ R193, R193, c[0x0][0x23c], -R188 ;  /* 0x00008f00c1c17a23 */ /* 0x000fc400000108bc */
[--C-:B------:R-:W-:Y:S02]  /*5b40*/  FFMA.FTZ R195, R195, c[0x0][0x23c], -R34.reuse ;  /* 0x00008f00c3c37a23 */ /* 0x100fe40000010822 */
[--C-:B------:R-:W-:Y:S02]  /*5b50*/  FFMA.FTZ R194, R194, c[0x0][0x23c], -R34.reuse ;  /* 0x00008f00c2c27a23 */ /* 0x100fe40000010822 */
[----:B------:R-:W-:Y:S01]  /*5b60*/  MUFU.EX2 R180, R180 ;  /* 0x000000b400b47308 */ /* 0x000fe20000000800 */
[--C-:B------:R-:W-:Y:S02]  /*5b70*/  FFMA.FTZ R196, R35, c[0x0][0x23c], -R34.reuse ;  /* 0x00008f0023c47a23 */ /* 0x100fe40000010822 */
[----:B------:R-:W-:Y:S02]  /*5b80*/  FFMA.FTZ R243, R33, c[0x0][0x23c], -R34 ;  /* 0x00008f0021f37a23 */ /* 0x000fe40000010822 */
[--C-:B------:R-:W-:Y:S02]  /*5b90*/  FFMA.FTZ R197, R32, c[0x0][0x23c], -R188.reuse ;  /* 0x00008f0020c57a23 */ /* 0x100fe400000108bc */
[--C-:B------:R-:W-:Y:S01]  /*5ba0*/  FFMA.FTZ R190, R190, c[0x0][0x23c], -R188.reuse ;  /* 0x00008f00bebe7a23 */ /* 0x100fe200000108bc */
[----:B------:R-:W2:Y:S01]  /*5bb0*/  MUFU.EX2 R173, R173 ;  /* 0x000000ad00ad7308 */ /* 0x000ea20000000800 */
[----:B-----5:R-:W-:Y:S01]  /*5bc0*/  F2FP.PACK_AB R145, R181, R179 ;  /* 0x000000b3b591723e */ /* 0x020fe200000000ff */
[--C-:B------:R-:W-:Y:S01]  /*5bd0*/  FFMA.FTZ R187, R187, c[0x0][0x23c], -R188.reuse ;  /* 0x00008f00bbbb7a23 */ /* 0x100fe200000108bc */
[----:B------:R-:W-:Y:S01]  /*5be0*/  LDSM.16.MT88.4 R32, [R220+0x11800] ;  /* 0x01180000dc20783b */ /* 0x000fe20000004200 */
[----:B------:R-:W-:-:S02]  /*5bf0*/  FFMA.FTZ R242, R186, c[0x0][0x23c], -R188 ;  /* 0x00008f00baf27a23 */ /* 0x000fc400000108bc */
[----:B------:R-:W-:Y:S02]  /*5c00*/  FADD.FTZ R177, R178, R177 ;  /* 0x000000b1b2b17221 */ /* 0x000fe40000010000 */
[----:B------:R-:W-:Y:S01]  /*5c10*/  MUFU.EX2 R175, R175 ;  /* 0x000000af00af7308 */ /* 0x000fe20000000800 */
[----:B------:R-:W-:Y:S02]  /*5c20*/  FADD.FTZ R179, R179, R181 ;  /* 0x000000b5b3b37221 */ /* 0x000fe40000010000 */
[----:B------:R-:W-:-:S04]  /*5c30*/  FADD.FTZ R176, R176, R177 ;  /* 0x000000b1b0b07221 */ /* 0x000fc80000010000 */
[----:B------:R-:W-:Y:S01]  /*5c40*/  FADD.FTZ R176, R172, R176 ;  /* 0x000000b0acb07221 */ /* 0x000fe20000010000 */
[----:B--2---:R-:W-:Y:S01]  /*5c50*/  F2FP.PACK_AB R147, R173, R180 ;  /* 0x000000b4ad93723e */ /* 0x004fe200000000ff */
[----:B------:R-:W2:Y:S01]  /*5c60*/  MUFU.EX2 R171, R171 ;  /* 0x000000ab00ab7308 */ /* 0x000ea20000000800 */
[----:B------:R-:W-:-:S04]  /*5c70*/  FADD.FTZ R180, R180, R179 ;  /* 0x000000b3b4b47221 */ /* 0x000fc80000010000 */
[----:B------:R-:W-:Y:S01]  /*5c80*/  FADD.FTZ R180, R173, R180 ;  /* 0x000000b4adb47221 */ /* 0x000fe20000010000 */
[C---:B------:R-:W-:Y:S02]  /*5c90*/  HMMA.16816.F32 R160, R144.reuse, R156, RZ ;  /* 0x0000009c90a0723c */ /* 0x040fe400000018ff */
[----:B------:R-:W-:Y:S06]  /*5ca0*/  MUFU.EX2 R170, R170 ;  /* 0x000000aa00aa7308 */ /* 0x000fec0000000800 */
[C---:B-1----:R-:W-:Y:S02]  /*5cb0*/  HMMA.16816.F32 R36, R144.reuse, R40, RZ ;  /* 0x000000289024723c */ /* 0x042fe400000018ff */
        /* <DEDUP_REMOVED lines=26> */
[----:B------:R-:W1:Y:S06]  /*5e60*/  MUFU.EX2 R195, R195 ;  /* 0x000000c300c37308 */ /* 0x000e6c0000000800 */
[C---:B------:R-:W-:Y:S02]  /*5e70*/  HMMA.16816.F32 R132, R144.reuse, R136, RZ ;  /* 0x000000889084723c */ /* 0x040fe400000018ff */
[----:B------:R-:W-:Y:S06]  /*5e80*/  MUFU.EX2 R194, R194 ;  /* 0x000000c200c27308 */ /* 0x000fec0000000800 */
[C---:B---3--:R-:W-:Y:S02]  /*5e90*/  HMMA.16816.F32 R140, R144.reuse, R152, RZ ;  /* 0x00000098908c723c */ /* 0x048fe400000018ff */
[----:B------:R-:W-:Y:S06]  /*5ea0*/  MUFU.EX2 R196, R196 ;  /* 0x000000c400c47308 */ /* 0x000fec0000000800 */
[C---:B------:R-:W-:Y:S02]  /*5eb0*/  HMMA.16816.F32 R48, R144.reuse, R50, RZ ;  /* 0x000000329030723c */ /* 0x040fe400000018ff */
[----:B------:R-:W-:Y:S06]  /*5ec0*/  MUFU.EX2 R243, R243 ;  /* 0x000000f300f37308 */ /* 0x000fec0000000800 */
[C---:B------:R-:W-:Y:S02]  /*5ed0*/  HMMA.16816.F32 R56, R144.reuse, R58, RZ ;  /* 0x0000003a9038723c */ /* 0x040fe400000018ff */
[----:B------:R-:W3:Y:S06]  /*5ee0*/  MUFU.EX2 R197, R197 ;  /* 0x000000c500c57308 */ /* 0x000eec0000000800 */
        /* <DEDUP_REMOVED lines=14> */
[C---:B----4-:R-:W-:Y:S07]  /*5fd0*/  HMMA.16816.F32 R148, R144.reuse, R4, RZ ;  /* 0x000000049094723c */ /* 0x050fee00000018ff */
[----:B--2---:R-:W-:Y:S01]  /*5fe0*/  F2FP.PACK_AB R4, R171, R175 ;  /* 0x000000afab04723e */ /* 0x004fe200000000ff */
[----:B------:R-:W-:Y:S01]  /*5ff0*/  HMMA.16816.F32 R144, R144, R6, RZ ;  /* 0x000000069090723c */ /* 0x000fe200000018ff */
[----:B-1----:R-:W-:Y:S01]  /*6000*/  F2FP.PACK_AB R5, R169, R174 ;  /* 0x000000aea905723e */ /* 0x002fe200000000ff */
[----:B------:R-:W-:-:S02]  /*6010*/  FADD.FTZ R175, R175, R176 ;  /* 0x000000b0afaf7221 */ /* 0x000fc40000010000 */
[----:B------:R-:W-:Y:S02]  /*6020*/  FADD.FTZ R174, R174, R180 ;  /* 0x000000b4aeae7221 */ /* 0x000fe40000010000 */
[----:B------:R-:W-:Y:S01]  /*6030*/  FADD.FTZ R175, R171, R175 ;  /* 0x000000afabaf7221 */ /* 0x000fe20000010000 */
[----:B------:R-:W-:Y:S01]  /*6040*/  F2FP.PACK_AB R6, R2, R170 ;  /* 0x000000aa0206723e */ /* 0x000fe200000000ff */
[----:B------:R-:W-:Y:S01]  /*6050*/  FADD.FTZ R174, R169, R174 ;  /* 0x000000aea9ae7221 */ /* 0x000fe20000010000 */
[----:B-----5:R-:W-:Y:S01]  /*6060*/  F2FP.PACK_AB R7, R0, R168 ;  /* 0x000000a80007723e */ /* 0x020fe200000000ff */
[----:B------:R-:W-:Y:S02]  /*6070*/  FADD.FTZ R170, R170, R175 ;  /* 0x000000afaaaa7221 */ /* 0x000fe40000010000 */
[----:B------:R-:W-:Y:S02]  /*6080*/  FADD.FTZ R168, R168, R174 ;  /* 0x000000aea8a87221 */ /* 0x000fe40000010000 */
[----:B------:R-:W-:-:S02]  /*6090*/  FADD.FTZ R170, R2, R170 ;  /* 0x000000aa02aa7221 */ /* 0x000fc40000010000 */
[----:B------:R-:W-:Y:S01]  /*60a0*/  HMMA.16816.F32 R160, R4, R12, R160 ;  /* 0x0000000c04a0723c */ /* 0x000fe200000018a0 */
[----:B------:R-:W-:-:S07]  /*60b0*/  FADD.FTZ R168, R0, R168 ;  /* 0x000000a800a87221 */ /* 0x000fce0000010000 */
[C---:B------:R-:W-:Y:S01]  /*60c0*/  HMMA.16816.F32 R156, R4.reuse, R14, R156 ;  /* 0x0000000e049c723c */ /* 0x040fe2000000189c */
[----:B------:R-:W1:Y:S07]  /*60d0*/  LDSM.16.MT88.4 R12, [R218+0x12800] ;  /* 0x01280000da0c783b */ /* 0x000e6e0000004200 */
[C---:B------:R-:W-:Y:S08]  /*60e0*/  HMMA.16816.F32 R36, R4.reuse, R8, R36 ;  /* 0x000000080424723c */ /* 0x040ff00000001824 */
[C---:B------:R-:W-:Y:S01]  /*60f0*/  HMMA.16816.F32 R40, R4.reuse, R10, R40 ;  /* 0x0000000a0428723c */ /* 0x040fe20000001828 */
[----:B------:R-:W2:Y:S07]  /*6100*/  LDSM.16.MT88.4 R8, [R217+0x12800] ;  /* 0x01280000d908783b */ /* 0x000eae0000004200 */
[C---:B------:R-:W-:Y:S08]  /*6110*/  HMMA.16816.F32 R52, R4.reuse, R16, R52 ;  /* 0x000000100434723c */ /* 0x040ff00000001834 */
[C---:B------:R-:W-:Y:S01]  /*6120*/  HMMA.16816.F32 R56, R4.reuse, R18, R56 ;  /* 0x000000120438723c */ /* 0x040fe20000001838 */
[----:B------:R-:W-:Y:S07]  /*6130*/  LDSM.16.MT88.4 R16, [R220+0x14800] ;  /* 0x01480000dc10783b */ /* 0x000fee0000004200 */
[C---:B------:R-:W-:Y:S08]  /*6140*/  HMMA.16816.F32 R44, R4.reuse, R24, R44 ;  /* 0x00000018042c723c */ /* 0x040ff0000000182c */
[C---:B-1----:R-:W-:Y:S08]  /*6150*/  HMMA.16816.F32 R68, R4.reuse, R12, R68 ;  /* 0x0000000c0444723c */ /* 0x042ff00000001844 */
[C---:B------:R-:W-:Y:S01]  /*6160*/  HMMA.16816.F32 R72, R4.reuse, R14, R72 ;  /* 0x0000000e0448723c */ /* 0x040fe20000001848 */
[----:B------:R-:W1:Y:S07]  /*6170*/  LDSM.16.MT88.4 R12, [R217+0x14800] ;  /* 0x01480000d90c783b */ /* 0x000e6e0000004200 */
[C---:B--2---:R-:W-:Y:S08]  /*6180*/  HMMA.16816.F32 R76, R4.reuse, R8, R76 ;  /* 0x00000008044c723c */ /* 0x044ff0000000184c */
[C---:B------:R-:W-:Y:S01]  /*6190*/  HMMA.16816.F32 R80, R4.reuse, R10, R80 ;  /* 0x0000000a0450723c */ /* 0x040fe20000001850 */
[----:B------:R-:W2:Y:S07]  /*61a0*/  LDSM.16.MT88.4 R8, [R216+0x14800] ;  /* 0x01480000d808783b */ /* 0x000eae0000004200 */
        /* <DEDUP_REMOVED lines=26> */
[C---:B------:R-:W-:Y:S08]  /*6350*/  HMMA.16816.F32 R124, R4.reuse, R20, R124 ;  /* 0x00000014047c723c */ /* 0x040ff0000000187c */
[C---:B------:R-:W-:Y:S01]  /*6360*/  HMMA.16816.F32 R128, R4.reuse, R22, R128 ;  /* 0x000000160480723c */ /* 0x040fe20000001880 */
[----:B------:R-:W5:Y:S07]  /*6370*/  LDSM.16.MT88.4 R20, [R218+0x11000] ;  /* 0x01100000da14783b */ /* 0x000f6e0000004200 */
        /* <DEDUP_REMOVED lines=13> */
[C---:B-1----:R-:W-:Y:S01]  /*6450*/  HMMA.16816.F32 R60, R4.reuse, R12, R60 ;  /* 0x0000000c043c723c */ /* 0x042fe2000000183c */
[----:B------:R-:W-:Y:S02]  /*6460*/  FADD.FTZ R184, R185, R184 ;  /* 0x000000b8b9b87221 */ /* 0x000fe40000010000 */
[----:B------:R-:W-:Y:S02]  /*6470*/  FADD.FTZ R192, R193, R192 ;  /* 0x000000c0c1c07221 */ /* 0x000fe40000010000 */
[----:B------:R-:W-:Y:S02]  /*6480*/  FADD.FTZ R184, R195, R184 ;  /* 0x000000b8c3b87221 */ /* 0x000fe40000010000 */
[----:B---3--:R-:W-:Y:S01]  /*6490*/  FADD.FTZ R192, R197, R192 ;  /* 0x000000c0c5c07221 */ /* 0x008fe20000010000 */
[----:B------:R-:W-:Y:S01]  /*64a0*/  HMMA.16816.F32 R64, R4, R14, R64 ;  /* 0x0000000e0440723c */ /* 0x000fe20000001840 */
[----:B------:R-:W1:Y:S01]  /*64b0*/  LDSM.16.MT88.4 R12, [R217+0x15000] ;  /* 0x01500000d90c783b */ /* 0x000e620000004200 */
[----:B------:R-:W-:-:S02]  /*64c0*/  FADD.FTZ R184, R194, R184 ;  /* 0x000000b8c2b87221 */ /* 0x000fc40000010000 */
[----:B------:R-:W-:Y:S02]  /*64d0*/  FADD.FTZ R192, R190, R192 ;  /* 0x000000c0bec07221 */ /* 0x000fe40000010000 */
[----:B------:R-:W-:Y:S02]  /*64e0*/  FADD.FTZ R184, R196, R184 ;  /* 0x000000b8c4b87221 */ /* 0x000fe40000010000 */
[----:B--2---:R-:W-:Y:S01]  /*64f0*/  HMMA.16816.F32 R68, R4, R8, R68 ;  /* 0x000000080444723c */ /* 0x004fe20000001844 */
[----:B------:R-:W-:-:S07]  /*6500*/  FADD.FTZ R192, R187, R192 ;  /* 0x000000c0bbc07221 */ /* 0x000fce0000010000 */
[C---:B------:R-:W-:Y:S01]  /*6510*/  HMMA.16816.F32 R72, R4.reuse, R10, R72 ;  /* 0x0000000a0448723c */ /* 0x040fe20000001848 */
[----:B------:R-:W2:Y:S07]  /*6520*/  LDSM.16.MT88.4 R8, [R216+0x15000] ;  /* 0x01500000d808783b */ /* 0x000eae0000004200 */
[C---:B-----5:R-:W-:Y:S08]  /*6530*/  HMMA.16816.F32 R36, R4.reuse, R20, R36 ;  /* 0x000000140424723c */ /* 0x060ff00000001824 */
        /* <DEDUP_REMOVED lines=224> */
[----:B-1----:R-:W3:Y:S04]  /*7340*/  LDSM.16.M88.4 R24, [R225+0x8000] ;  /* 0x00800000e118783b */ /* 0x002ee80000000200 */
[----:B-----5:R-:W4:Y:S04]  /*7350*/  LDSM.16.M88.4 R16, [R225+0x8800] ;  /* 0x00880000e110783b */ /* 0x020f280000000200 */
[----:B------:R-:W1:Y:S04]  /*7360*/  LDSM.16.M88.4 R176, [R225+0x9000] ;  /* 0x00900000e1b0783b */ /* 0x000e680000000200 */
[----:B--2---:R-:W2:Y:S04]  /*7370*/  LDSM.16.M88.4 R28, [R225+0x9800] ;  /* 0x00980000e11c783b */ /* 0x004ea80000000200 */
[----:B------:R-:W-:Y:S04]  /*7380*/  LDSM.16.M88.4 R12, [R224] ;  /* 0x00000000e00c783b */ /* 0x000fe80000000200 */
[----:B------:R-:W5:Y:S04]  /*7390*/  LDSM.16.M88.4 R8, [R223] ;  /* 0x00000000df08783b */ /* 0x000f680000000200 */
[----:B------:R-:W1:Y:S04]  /*73a0*/  LDSM.16.M88.4 R192, [R215] ;  /* 0x00000000d7c0783b */ /* 0x000e680000000200 */
[----:B------:R-:W2:Y:S04]  /*73b0*/  LDSM.16.M88.4 R188, [R214] ;  /* 0x00000000d6bc783b */ /* 0x000ea80000000200 */
[----:B------:R-:W2:Y:S04]  /*73c0*/  LDSM.16.M88.4 R32, [R213] ;  /* 0x00000000d520783b */ /* 0x000ea80000000200 */
[----:B------:R-:W-:Y:S01]  /*73d0*/  LDSM.16.M88.4 R184, [R219+0x8000] ;  /* 0x00800000dbb8783b */ /* 0x000fe20000000200 */
[C---:B---3--:R-:W-:Y:S03]  /*73e0*/  HMMA.16816.F32 R4, R168.reuse, R24, RZ ;  /* 0x00000018a804723c */ /* 0x048fe600000018ff */
[----:B------:R-:W-:Y:S04]  /*73f0*/  LDSM.16.M88.4 R196, [R219+0x9000] ;  /* 0x00900000dbc4783b */ /* 0x000fe80000000200 */
[----:B------:R-:W-:Y:S01]  /*7400*/  LDSM.16.M88.4 R244, [R202] ;  /* 0x00000000caf4783b */ /* 0x000fe20000000200 */
[C---:B------:R-:W-:Y:S03]  /*7410*/  HMMA.16816.F32 R24, R168.reuse, R26, RZ ;  /* 0x0000001aa818723c */ /* 0x040fe600000018ff */
[----:B------:R-:W0:Y:S05]  /*7420*/  LDGDEPBAR ;  /* 0x00000000000079af */ /* 0x000e2a0000000000 */
[C---:B----4-:R-:W-:Y:S08]  /*7430*/  HMMA.16816.F32 R20, R168.reuse, R16, RZ ;  /* 0x00000010a814723c */ /* 0x050ff000000018ff */
[C---:B-1----:R-:W-:Y:S08]  /*7440*/  HMMA.16816.F32 R180, R168.reuse, R176, RZ ;  /* 0x000000b0a8b4723c */ /* 0x042ff000000018ff */
[C---:B------:R-:W-:Y:S08]  /*7450*/  HMMA.16816.F32 R16, R168.reuse, R18, RZ ;  /* 0x00000012a810723c */ /* 0x040ff000000018ff */
[C---:B------:R-:W-:Y:S08]  /*7460*/  HMMA.16816.F32 R176, R168.reuse, R178, RZ ;  /* 0x000000b2a8b0723c */ /* 0x040ff000000018ff */
[C---:B--2---:R-:W-:Y:S08]  /*7470*/  HMMA.16816.F32 R172, R168.reuse, R28, RZ ;  /* 0x0000001ca8ac723c */ /* 0x044ff000000018ff */
[----:B------:R-:W-:Y:S01]  /*7480*/  HMMA.16816.F32 R168, R168, R30, RZ ;  /* 0x0000001ea8a8723c */ /* 0x000fe200000018ff */
[----:B------:R-:W-:Y:S07]  /*7490*/  LDSM.16.M88.4 R28, [R219+0x8800] ;  /* 0x00880000db1c783b */ /* 0x000fee0000000200 */
[C---:B-----5:R-:W-:Y:S08]  /*74a0*/  HMMA.16816.F32 R4, R12.reuse, R8, R4 ;  /* 0x000000080c04723c */ /* 0x060ff00000001804 */
[C---:B------:R-:W-:Y:S01]  /*74b0*/  HMMA.16816.F32 R24, R12.reuse, R10, R24 ;  /* 0x0000000a0c18723c */ /* 0x040fe20000001818 */
[----:B------:R-:W1:Y:S07]  /*74c0*/  LDSM.16.M88.4 R8, [R222] ;  /* 0x00000000de08783b */ /* 0x000e6e0000000200 */
[C---:B------:R-:W-:Y:S08]  /*74d0*/  HMMA.16816.F32 R20, R12.reuse, R192, R20 ;  /* 0x000000c00c14723c */ /* 0x040ff00000001814 */
[C---:B------:R-:W-:Y:S01]  /*74e0*/  HMMA.16816.F32 R16, R12.reuse, R194, R16 ;  /* 0x000000c20c10723c */ /* 0x040fe20000001810 */
[----:B------:R-:W-:Y:S07]  /*74f0*/  LDSM.16.M88.4 R192, [R212+0x800] ;  /* 0x00080000d4c0783b */ /* 0x000fee0000000200 */
[C---:B------:R-:W-:Y:S08]  /*7500*/  HMMA.16816.F32 R180, R12.reuse, R188, R180 ;  /* 0x000000bc0cb4723c */ /* 0x040ff000000018b4 */
[C---:B------:R-:W-:Y:S01]  /*7510*/  HMMA.16816.F32 R176, R12.reuse, R190, R176 ;  /* 0x000000be0cb0723c */ /* 0x040fe200000018b0 */
[----:B------:R-:W2:Y:S07]  /*7520*/  LDSM.16.M88.4 R188, [R219+0x9800] ;  /* 0x00980000dbbc783b */ /* 0x000eae0000000200 */
[C---:B------:R-:W-:Y:S08]  /*7530*/  HMMA.16816.F32 R172, R12.reuse, R32, R172 ;  /* 0x000000200cac723c */ /* 0x040ff000000018ac */
[----:B------:R-:W-:Y:S01]  /*7540*/  HMMA.16816.F32 R168, R12, R34, R168 ;  /* 0x000000220ca8723c */ /* 0x000fe200000018a8 */
[----:B------:R-:W-:Y:S04]  /*7550*/  LDSM.16.M88.4 R12, [R221] ;  /* 0x00000000dd0c783b */ /* 0x000fe80000000200 */
[----:B------:R-:W3:Y:S03]  /*7560*/  LDSM.16.M88.4 R32, [R212] ;  /* 0x00000000d420783b */ /* 0x000ee60000000200 */
[C---:B-1----:R-:W-:Y:S08]  /*7570*/  HMMA.16816.F32 R4, R8.reuse, R184, R4 ;  /* 0x000000b80804723c */ /* 0x042ff00000001804 */
[C---:B------:R-:W-:Y:S01]  /*7580*/  HMMA.16816.F32 R24, R8.reuse, R186, R24 ;  /* 0x000000ba0818723c */ /* 0x040fe20000001818 */
[----:B------:R-:W1:Y:S07]  /*7590*/  LDSM.16.M88.4 R184, [R212+0x1000] ;  /* 0x00100000d4b8783b */ /* 0x000e6e0000000200 */
[C---:B------:R-:W-:Y:S08]  /*75a0*/  HMMA.16816.F32 R20, R8.reuse, R28, R20 ;  /* 0x0000001c0814723c */ /* 0x040ff00000001814 */
[C---:B------:R-:W-:Y:S01]  /*75b0*/  HMMA.16816.F32 R16, R8.reuse, R30, R16 ;  /* 0x0000001e0810723c */ /* 0x040fe20000001810 */
[----:B------:R-:W4:Y:S07]  /*75c0*/  LDSM.16.M88.4 R28, [R212+0x1800] ;  /* 0x00180000d41c783b */ /* 0x000f2e0000000200 */
[C---:B------:R-:W-:Y:S08]  /*75d0*/  HMMA.16816.F32 R180, R8.reuse, R196, R180 ;  /* 0x000000c408b4723c */ /* 0x040ff000000018b4 */
[C---:B------:R-:W-:Y:S01]  /*75e0*/  HMMA.16816.F32 R176, R8.reuse, R198, R176 ;  /* 0x000000c608b0723c */ /* 0x040fe200000018b0 */
[----:B------:R-:W-:Y:S07]  /*75f0*/  LDSM.16.M88.4 R196, [R212+0x3000] ;  /* 0x00300000d4c4783b */ /* 0x000fee0000000200 */
[C---:B--2---:R-:W-:Y:S08]  /*7600*/  HMMA.16816.F32 R172, R8.reuse, R188, R172 ;  /* 0x000000bc08ac723c */ /* 0x044ff000000018ac */
[----:B------:R-:W-:Y:S01]  /*7610*/  HMMA.16816.F32 R168, R8, R190, R168 ;  /* 0x000000be08a8723c */ /* 0x000fe200000018a8 */
[----:B------:R-:W-:Y:S04]  /*7620*/  LDSM.16.M88.4 R8, [R226+0x2000] ;  /* 0x00200000e208783b */ /* 0x000fe80000000200 */
[----:B------:R-:W2:Y:S03]  /*7630*/  LDSM.16.M88.4 R188, [R225+0xa000] ;  /* 0x00a00000e1bc783b */ /* 0x000ea60000000200 */
[C---:B---3--:R-:W-:Y:S08]  /*7640*/  HMMA.16816.F32 R4, R12.reuse, R32, R4 ;  /* 0x000000200c04723c */ /* 0x048ff00000001804 */
[C---:B------:R-:W-:Y:S01]  /*7650*/  HMMA.16816.F32 R24, R12.reuse, R34, R24 ;  /* 0x000000220c18723c */ /* 0x040fe20000001818 */
[----:B------:R-:W3:Y:S07]  /*7660*/  LDSM.16.M88.4 R32, [R225+0xa800] ;  /* 0x00a80000e120783b */ /* 0x000eee0000000200 */
[C---:B------:R-:W-:Y:S08]  /*7670*/  HMMA.16816.F32 R20, R12.reuse, R192, R20 ;  /* 0x000000c00c14723c */ /* 0x040ff00000001814 */
[C---:B------:R-:W-:Y:S01]  /*7680*/  HMMA.16816.F32 R16, R12.reuse, R194, R16 ;  /* 0x000000c20c10723c */ /* 0x040fe20000001810 */
[----:B------:R-:W-:Y:S07]  /*7690*/  LDSM.16.M88.4 R192, [R211] ;  /* 0x00000000d3c0783b */ /* 0x000fee0000000200 */
[C---:B-1----:R-:W-:Y:S08]  /*76a0*/  HMMA.16816.F32 R180, R12.reuse, R184, R180 ;  /* 0x000000b80cb4723c */ /* 0x042ff000000018b4 */
[C---:B------:R-:W-:Y:S01]  /*76b0*/  HMMA.16816.F32 R176, R12.reuse, R186, R176 ;  /* 0x000000ba0cb0723c */ /* 0x040fe200000018b0 */
[----:B------:R-:W1:Y:S07]  /*76c0*/  LDSM.16.M88.4 R184, [R225+0xb000] ;  /* 0x00b00000e1b8783b */ /* 0x000e6e0000000200 */
[C---:B----4-:R-:W-:Y:S08]  /*76d0*/  HMMA.16816.F32 R172, R12.reuse, R28, R172 ;  /* 0x0000001c0cac723c */ /* 0x050ff000000018ac */
[----:B------:R-:W-:Y:S01]  /*76e0*/  HMMA.16816.F32 R168, R12, R30, R168 ;  /* 0x0000001e0ca8723c */ /* 0x000fe200000018a8 */
[----:B------:R-:W4:Y:S04]  /*76f0*/  LDSM.16.M88.4 R28, [R225+0xb800] ;  /* 0x00b80000e11c783b */ /* 0x000f280000000200 */
[----:B------:R-:W5:Y:S03]  /*7700*/  LDSM.16.M88.4 R12, [R224+0x2000] ;  /* 0x00200000e00c783b */ /* 0x000f660000000200 */
[C---:B--2---:R-:W-:Y:S08]  /*7710*/  HMMA.16816.F32 R4, R8.reuse, R188, R4 ;  /* 0x000000bc0804723c */ /* 0x044ff00000001804 */
[C---:B------:R-:W-:Y:S01]  /*7720*/  HMMA.16816.F32 R24, R8.reuse, R190, R24 ;  /* 0x000000be0818723c */ /* 0x040fe20000001818 */
[----:B------:R-:W2:Y:S07]  /*7730*/  LDSM.16.M88.4 R188, [R210] ;  /* 0x00000000d2bc783b */ /* 0x000eae0000000200 */
[C---:B---3--:R-:W-:Y:S08]  /*7740*/  HMMA.16816.F32 R20, R8.reuse, R32, R20 ;  /* 0x000000200814723c */ /* 0x048ff00000001814 */
[C---:B------:R-:W-:Y:S01]  /*7750*/  HMMA.16816.F32 R16, R8.reuse, R34, R16 ;  /* 0x000000220810723c */ /* 0x040fe20000001810 */
[----:B------:R-:W3:Y:S07]  /*7760*/  LDSM.16.M88.4 R32, [R209] ;  /* 0x00000000d120783b */ /* 0x000eee0000000200 */
[C---:B-1----:R-:W-:Y:S08]  /*7770*/  HMMA.16816.F32 R180, R8.reuse, R184, R180 ;  /* 0x000000b808b4723c */ /* 0x042ff000000018b4 */
[C---:B------:R-:W-:Y:S01]  /*7780*/  HMMA.16816.F32 R176, R8.reuse, R186, R176 ;  /* 0x000000ba08b0723c */ /* 0x040fe200000018b0 */
[----:B------:R-:W1:Y:S07]  /*7790*/  LDSM.16.M88.4 R184, [R208] ;  /* 0x00000000d0b8783b */ /* 0x000e6e0000000200 */
[C---:B----4-:R-:W-:Y:S08]  /*77a0*/  HMMA.16816.F32 R172, R8.reuse, R28, R172 ;  /* 0x0000001c08ac723c */ /* 0x050ff000000018ac */
[----:B------:R-:W-:Y:S01]  /*77b0*/  HMMA.16816.F32 R168, R8, R30, R168 ;  /* 0x0000001e08a8723c */ /* 0x000fe200000018a8 */
[----:B------:R-:W-:Y:S04]  /*77c0*/  LDSM.16.M88.4 R28, [R222+0x2000] ;  /* 0x00200000de1c783b */ /* 0x000fe80000000200 */
[----:B------:R-:W4:Y:S03]  /*77d0*/  LDSM.16.M88.4 R8, [R219+0xa000] ;  /* 0x00a00000db08783b */ /* 0x000f260000000200 */
[C---:B-----5:R-:W-:Y:S08]  /*77e0*/  HMMA.16816.F32 R4, R12.reuse, R192, R4 ;  /* 0x000000c00c04723c */ /* 0x060ff00000001804 */
[C---:B------:R-:W-:Y:S01]  /*77f0*/  HMMA.16816.F32 R24, R12.reuse, R194, R24 ;  /* 0x000000c20c18723c */ /* 0x040fe20000001818 */
[----:B------:R-:W5:Y:S07]  /*7800*/  LDSM.16.M88.4 R192, [R219+0xa800] ;  /* 0x00a80000dbc0783b */ /* 0x000f6e0000000200 */
[C---:B--2---:R-:W-:Y:S08]  /*7810*/  HMMA.16816.F32 R20, R12.reuse, R188, R20 ;  /* 0x000000bc0c14723c */ /* 0x044ff00000001814 */
[C---:B------:R-:W-:Y:S01]  /*7820*/  HMMA.16816.F32 R16, R12.reuse, R190, R16 ;  /* 0x000000be0c10723c */ /* 0x040fe20000001810 */
[----:B------:R-:W2:Y:S07]  /*7830*/  LDSM.16.M88.4 R188, [R219+0xb000] ;  /* 0x00b00000dbbc783b */ /* 0x000eae0000000200 */
[C---:B---3--:R-:W-:Y:S08]  /*7840*/  HMMA.16816.F32 R180, R12.reuse, R32, R180 ;  /* 0x000000200cb4723c */ /* 0x048ff000000018b4 */
[C---:B------:R-:W-:Y:S01]  /*7850*/  HMMA.16816.F32 R176, R12.reuse, R34, R176 ;  /* 0x000000220cb0723c */ /* 0x040fe200000018b0 */
[----:B------:R-:W3:Y:S07]  /*7860*/  LDSM.16.M88.4 R32, [R219+0xb800] ;  /* 0x00b80000db20783b */ /* 0x000eee0000000200 */
[C---:B-1----:R-:W-:Y:S08]  /*7870*/  HMMA.16816.F32 R172, R12.reuse, R184, R172 ;  /* 0x000000b80cac723c */ /* 0x042ff000000018ac */
[----:B------:R-:W-:Y:S01]  /*7880*/  HMMA.16816.F32 R168, R12, R186, R168 ;  /* 0x000000ba0ca8723c */ /* 0x000fe200000018a8 */
[----:B------:R-:W-:Y:S04]  /*7890*/  LDSM.16.M88.4 R184, [R212+0x2000] ;  /* 0x00200000d4b8783b */ /* 0x000fe80000000200 */
[----:B------:R-:W-:Y:S03]  /*78a0*/  LDSM.16.M88.4 R12, [R212+0x2800] ;  /* 0x00280000d40c783b */ /* 0x000fe60000000200 */
[C---:B----4-:R-:W-:Y:S08]  /*78b0*/  HMMA.16816.F32 R4, R28.reuse, R8, R4 ;  /* 0x000000081c04723c */ /* 0x050ff00000001804 */
[C---:B------:R-:W-:Y:S01]  /*78c0*/  HMMA.16816.F32 R24, R28.reuse, R10, R24 ;  /* 0x0000000a1c18723c */ /* 0x040fe20000001818 */
[----:B------:R-:W1:Y:S07]  /*78d0*/  LDSM.16.M88.4 R8, [R221+0x2000] ;  /* 0x00200000dd08783b */ /* 0x000e6e0000000200 */
[C---:B-----5:R-:W-:Y:S08]  /*78e0*/  HMMA.16816.F32 R20, R28.reuse, R192, R20 ;  /* 0x000000c01c14723c */ /* 0x060ff00000001814 */
[C---:B------:R-:W-:Y:S01]  /*78f0*/  HMMA.16816.F32 R16, R28.reuse, R194, R16 ;  /* 0x000000c21c10723c */ /* 0x040fe20000001810 */
[----:B------:R-:W-:Y:S07]  /*7900*/  LDSM.16.M88.4 R192, [R225+0xd800] ;  /* 0x00d80000e1c0783b */ /* 0x000fee0000000200 */
[C---:B--2---:R-:W-:Y:S08]  /*7910*/  HMMA.16816.F32 R180, R28.reuse, R188, R180 ;  /* 0x000000bc1cb4723c */ /* 0x044ff000000018b4 */
[C---:B------:R-:W-:Y:S01]  /*7920*/  HMMA.16816.F32 R176, R28.reuse, R190, R176 ;  /* 0x000000be1cb0723c */ /* 0x040fe200000018b0 */
[----:B------:R-:W2:Y:S07]  /*7930*/  LDSM.16.M88.4 R188, [R212+0x3800] ;  /* 0x00380000d4bc783b */ /* 0x000eae0000000200 */
[C---:B---3--:R-:W-:Y:S08]  /*7940*/  HMMA.16816.F32 R172, R28.reuse, R32, R172 ;  /* 0x000000201cac723c */ /* 0x048ff000000018ac */
[----:B------:R-:W-:Y:S01]  /*7950*/  HMMA.16816.F32 R168, R28, R34, R168 ;  /* 0x000000221ca8723c */ /* 0x000fe200000018a8 */
[----:B------:R-:W-:Y:S04]  /*7960*/  LDSM.16.M88.4 R32, [R226+0x4000] ;  /* 0x00400000e220783b */ /* 0x000fe80000000200 */
[----:B------:R-:W3:Y:S03]  /*7970*/  LDSM.16.M88.4 R28, [R225+0xc000] ;  /* 0x00c00000e11c783b */ /* 0x000ee60000000200 */
        /* <DEDUP_REMOVED lines=12> */
[----:B------:R-:W-:Y:S03]  /*7a40*/  LDSM.16.M88.4 R188, [R207] ;  /* 0x00000000cfbc783b */ /* 0x000fe60000000200 */
[C---:B---3--:R-:W-:Y:S08]  /*7a50*/  HMMA.16816.F32 R4, R32.reuse, R28, R4 ;  /* 0x0000001c2004723c */ /* 0x048ff00000001804 */
[C---:B------:R-:W-:Y:S01]  /*7a60*/  HMMA.16816.F32 R24, R32.reuse, R30, R24 ;  /* 0x0000001e2018723c */ /* 0x040fe20000001818 */
[----:B------:R-:W2:Y:S07]  /*7a70*/  LDSM.16.M88.4 R28, [R206] ;  /* 0x00000000ce1c783b */ /* 0x000eae0000000200 */
[C---:B-1----:R-:W-:Y:S08]  /*7a80*/  HMMA.16816.F32 R20, R32.reuse, R184, R20 ;  /* 0x000000b82014723c */ /* 0x042ff00000001814 */
[C---:B------:R-:W-:Y:S01]  /*7a90*/  HMMA.16816.F32 R16, R32.reuse, R186, R16 ;  /* 0x000000ba2010723c */ /* 0x040fe20000001810 */
[----:B------:R-:W1:Y:S07]  /*7aa0*/  LDSM.16.M88.4 R184, [R205] ;  /* 0x00000000cdb8783b */ /* 0x000e6e0000000200 */
[C---:B----4-:R-:W-:Y:S08]  /*7ab0*/  HMMA.16816.F32 R180, R32.reuse, R12, R180 ;  /* 0x0000000c20b4723c */ /* 0x050ff000000018b4 */
[C---:B------:R-:W-:Y:S01]  /*7ac0*/  HMMA.16816.F32 R176, R32.reuse, R14, R176 ;  /* 0x0000000e20b0723c */ /* 0x040fe200000018b0 */
[----:B------:R-:W3:Y:S07]  /*7ad0*/  LDSM.16.M88.4 R12, [R204] ;  /* 0x00000000cc0c783b */ /* 0x000eee0000000200 */
[C---:B------:R-:W-:Y:S08]  /*7ae0*/  HMMA.16816.F32 R172, R32.reuse, R192, R172 ;  /* 0x000000c020ac723c */ /* 0x040ff000000018ac */
[----:B------:R-:W-:Y:S01]  /*7af0*/  HMMA.16816.F32 R168, R32, R194, R168 ;  /* 0x000000c220a8723c */ /* 0x000fe200000018a8 */
[----:B------:R-:W4:Y:S04]  /*7b00*/  LDSM.16.M88.4 R32, [R222+0x4000] ;  /* 0x00400000de20783b */ /* 0x000f280000000200 */
[----:B------:R-:W5:Y:S03]  /*7b10*/  LDSM.16.M88.4 R192, [R219+0xc800] ;  /* 0x00c80000dbc0783b */ /* 0x000f660000000200 */
[C---:B--2---:R-:W-:Y:S08]  /*7b20*/  HMMA.16816.F32 R20, R8.reuse, R28, R20 ;  /* 0x0000001c0814723c */ /* 0x044ff00000001814 */
[C---:B------:R-:W-:Y:S01]  /*7b30*/  HMMA.16816.F32 R16, R8.reuse, R30, R16 ;  /* 0x0000001e0810723c */ /* 0x040fe20000001810 */
[----:B------:R-:W2:Y:S07]  /*7b40*/  LDSM.16.M88.4 R28, [R219+0xd000] ;  /* 0x00d00000db1c783b */ /* 0x000eae0000000200 */
[C---:B------:R-:W-:Y:S08]  /*7b50*/  HMMA.16816.F32 R4, R8.reuse, R188, R4 ;  /* 0x000000bc0804723c */ /* 0x040ff00000001804 */
[C---:B------:R-:W-:Y:S01]  /*7b60*/  HMMA.16816.F32 R24, R8.reuse, R190, R24 ;  /* 0x000000be0818723c */ /* 0x040fe20000001818 */
[----:B------:R-:W2:Y:S07]  /*7b70*/  LDSM.16.M88.4 R188, [R219+0xd800] ;  /* 0x00d80000dbbc783b */ /* 0x000eae0000000200 */
[C---:B-1----:R-:W-:Y:S08]  /*7b80*/  HMMA.16816.F32 R180, R8.reuse, R184, R180 ;  /* 0x000000b808b4723c */ /* 0x042ff000000018b4 */
[C---:B------:R-:W-:Y:S01]  /*7b90*/  HMMA.16816.F32 R176, R8.reuse, R186, R176 ;  /* 0x000000ba08b0723c */ /* 0x040fe200000018b0 */
[----:B------:R-:W-:Y:S07]  /*7ba0*/  LDSM.16.M88.4 R184, [R212+0x4800] ;  /* 0x00480000d4b8783b */ /* 0x000fee0000000200 */
[C---:B---3--:R-:W-:Y:S08]  /*7bb0*/  HMMA.16816.F32 R172, R8.reuse, R12, R172 ;  /* 0x0000000c08ac723c */ /* 0x048ff000000018ac */
[----:B------:R-:W-:Y:S01]  /*7bc0*/  HMMA.16816.F32 R168, R8, R14, R168 ;  /* 0x0000000e08a8723c */ /* 0x000fe200000018a8 */
[----:B------:R-:W-:Y:S04]  /*7bd0*/  LDSM.16.M88.4 R8, [R221+0x4000] ;  /* 0x00400000dd08783b */ /* 0x000fe80000000200 */
[----:B------:R-:W1:Y:S03]  /*7be0*/  LDSM.16.M88.4 R12, [R212+0x4000] ;  /* 0x00400000d40c783b */ /* 0x000e660000000200 */
[C---:B----4-:R-:W-:Y:S08]  /*7bf0*/  HMMA.16816.F32 R4, R32.reuse, R196, R4 ;  /* 0x000000c42004723c */ /* 0x050ff00000001804 */
[C---:B------:R-:W-:Y:S01]  /*7c00*/  HMMA.16816.F32 R24, R32.reuse, R198, R24 ;  /* 0x000000c62018723c */ /* 0x040fe20000001818 */
[----:B------:R-:W-:Y:S07]  /*7c10*/  LDSM.16.M88.4 R196, [R219+0xe000] ;  /* 0x00e00000dbc4783b */ /* 0x000fee0000000200 */
[C---:B-----5:R-:W-:Y:S08]  /*7c20*/  HMMA.16816.F32 R20, R32.reuse, R192, R20 ;  /* 0x000000c02014723c */ /* 0x060ff00000001814 */
        /* <DEDUP_REMOVED lines=12> */
[C---:B------:R-:W-:Y:S08]  /*7cf0*/  HMMA.16816.F32 R20, R8.reuse, R184, R20 ;  /* 0x000000b80814723c */ /* 0x040ff00000001814 */
[C---:B------:R-:W-:Y:S01]  /*7d00*/  HMMA.16816.F32 R16, R8.reuse, R186, R16 ;  /* 0x000000ba0810723c */ /* 0x040fe20000001810 */
[----:B------:R-:W4:Y:S07]  /*7d10*/  LDSM.16.M88.4 R184, [R225+0xf000] ;  /* 0x00f00000e1b8783b */ /* 0x000f2e0000000200 */
[C---:B---3--:R-:W-:Y:S08]  /*7d20*/  HMMA.16816.F32 R180, R8.reuse, R192, R180 ;  /* 0x000000c008b4723c */ /* 0x048ff000000018b4 */
[C---:B------:R-:W-:Y:S01]  /*7d30*/  HMMA.16816.F32 R176, R8.reuse, R194, R176 ;  /* 0x000000c208b0723c */ /* 0x040fe200000018b0 */
[----:B------:R-:W-:Y:S07]  /*7d40*/  LDSM.16.M88.4 R192, [R224+0x6000] ;  /* 0x00600000e0c0783b */ /* 0x000fee0000000200 */
[C---:B--2---:R-:W-:Y:S08]  /*7d50*/  HMMA.16816.F32 R172, R8.reuse, R28, R172 ;  /* 0x0000001c08ac723c */ /* 0x044ff000000018ac */
[----:B------:R-:W-:Y:S01]  /*7d60*/  HMMA.16816.F32 R168, R8, R30, R168 ;  /* 0x0000001e08a8723c */ /* 0x000fe200000018a8 */
[----:B------:R-:W2:Y:S04]  /*7d70*/  LDSM.16.M88.4 R8, [R203] ;  /* 0x00000000cb08783b */ /* 0x000ea80000000200 */
[----:B------:R-:W3:Y:S03]  /*7d80*/  LDSM.16.M88.4 R28, [R225+0xf800] ;  /* 0x00f80000e11c783b */ /* 0x000ee60000000200 */
[C---:B-1----:R-:W-:Y:S08]  /*7d90*/  HMMA.16816.F32 R4, R12.reuse, R188, R4 ;  /* 0x000000bc0c04723c */ /* 0x042ff00000001804 */
[C---:B------:R-:W-:Y:S01]  /*7da0*/  HMMA.16816.F32 R24, R12.reuse, R190, R24 ;  /* 0x000000be0c18723c */ /* 0x040fe20000001818 */
[----:B------:R-:W-:Y:S07]  /*7db0*/  LDSM.16.M88.4 R188, [R201] ;  /* 0x00000000c9bc783b */ /* 0x000fee0000000200 */
[C---:B------:R-:W-:Y:S08]  /*7dc0*/  HMMA.16816.F32 R20, R12.reuse, R32, R20 ;  /* 0x000000200c14723c */ /* 0x040ff00000001814 */
[C---:B------:R-:W-:Y:S01]  /*7dd0*/  HMMA.16816.F32 R16, R12.reuse, R34, R16 ;  /* 0x000000220c10723c */ /* 0x040fe20000001810 */
[----:B------:R-:W1:Y:S07]  /*7de0*/  LDSM.16.M88.4 R32, [R222+0x6000] ;  /* 0x00600000de20783b */ /* 0x000e6e0000000200 */
[C---:B----4-:R-:W-:Y:S08]  /*7df0*/  HMMA.16816.F32 R180, R12.reuse, R184, R180 ;  /* 0x000000b80cb4723c */ /* 0x050ff000000018b4 */
[----:B------:R-:W-:Y:S01]  /*7e00*/  HMMA.16816.F32 R176, R12, R186, R176 ;  /* 0x000000ba0cb0723c */ /* 0x000fe200000018b0 */
[----:B------:R-:W4:Y:S07]  /*7e10*/  LDSM.16.M88.4 R184, [R200] ;  /* 0x00000000c8b8783b */ /* 0x000f2e0000000200 */
[----:B--2---:R-:W-:Y:S08]  /*7e20*/  HMMA.16816.F32 R4, R192, R8, R4 ;  /* 0x00000008c004723c */ /* 0x004ff00000001804 */
[C---:B---3--:R-:W-:Y:S08]  /*7e30*/  HMMA.16816.F32 R172, R12.reuse, R28, R172 ;  /* 0x0000001c0cac723c */ /* 0x048ff000000018ac */
[----:B------:R-:W-:Y:S01]  /*7e40*/  HMMA.16816.F32 R168, R12, R30, R168 ;  /* 0x0000001e0ca8723c */ /* 0x000fe200000018a8 */
[----:B------:R-:W-:Y:S04]  /*7e50*/  LDSM.16.M88.4 R12, [R221+0x6000] ;  /* 0x00600000dd0c783b */ /* 0x000fe80000000200 */
[----:B------:R-:W-:Y:S03]  /*7e60*/  LDSM.16.M88.4 R28, [R219+0xe800] ;  /* 0x00e80000db1c783b */ /* 0x000fe60000000200 */
[----:B------:R-:W-:Y:S01]  /*7e70*/  HMMA.16816.F32 R24, R192, R10, R24 ;  /* 0x0000000ac018723c */ /* 0x000fe20000001818 */
[----:B------:R-:W2:Y:S07]  /*7e80*/  LDSM.16.M88.4 R8, [R212+0x6000] ;  /* 0x00600000d408783b */ /* 0x000eae0000000200 */
[----:B-1----:R-:W-:Y:S08]  /*7e90*/  HMMA.16816.F32 R4, R32, R196, R4 ;  /* 0x000000c42004723c */ /* 0x002ff00000001804 */
[C---:B------:R-:W-:Y:S08]  /*7ea0*/  HMMA.16816.F32 R20, R192.reuse, R244, R20 ;  /* 0x000000f4c014723c */ /* 0x040ff00000001814 */
[C---:B----4-:R-:W-:Y:S08]  /*7eb0*/  HMMA.16816.F32 R172, R192.reuse, R184, R172 ;  /* 0x000000b8c0ac723c */ /* 0x050ff000000018ac */
[----:B------:R-:W-:Y:S01]  /*7ec0*/  HMMA.16816.F32 R168, R192, R186, R168 ;  /* 0x000000bac0a8723c */ /* 0x000fe200000018a8 */
[----:B------:R-:W1:Y:S07]  /*7ed0*/  LDSM.16.M88.4 R184, [R212+0x6800] ;  /* 0x00680000d4b8783b */ /* 0x000e6e0000000200 */
[----:B------:R-:W-:Y:S08]  /*7ee0*/  HMMA.16816.F32 R24, R32, R198, R24 ;  /* 0x000000c62018723c */ /* 0x000ff00000001818 */
[----:B------:R-:W-:Y:S08]  /*7ef0*/  HMMA.16816.F32 R16, R192, R246, R16 ;  /* 0x000000f6c010723c */ /* 0x000ff00000001810 */
[----:B--2---:R-:W-:Y:S08]  /*7f00*/  HMMA.16816.F32 R4, R12, R8, R4 ;  /* 0x000000080c04723c */ /* 0x004ff00000001804 */
[C---:B------:R-:W-:Y:S08]  /*7f10*/  HMMA.16816.F32 R180, R192.reuse, R188, R180 ;  /* 0x000000bcc0b4723c */ /* 0x040ff000000018b4 */
[----:B------:R-:W-:Y:S01]  /*7f20*/  HMMA.16816.F32 R176, R192, R190, R176 ;  /* 0x000000bec0b0723c */ /* 0x000fe200000018b0 */
[----:B------:R-:W2:Y:S06]  /*7f30*/  LDSM.16.M88.4 R188, [R219+0xf000] ;  /* 0x00f00000dbbc783b */ /* 0x000eac0000000200 */
[C---:B------:R-:W-:Y:S01]  /*7f40*/  IADD3 R193, R0.reuse, 0x9, RZ ;  /* 0x0000000900c17810 */ /* 0x040fe20007ffe0ff */
[----:B------:R-:W-:Y:S01]  /*7f50*/  HMMA.16816.F32 R20, R32, R28, R20 ;  /* 0x0000001c2014723c */ /* 0x000fe20000001814 */
[----:B------:R-:W-:-:S06]  /*7f60*/  IADD3 R194, R0, 0x10, RZ ;  /* 0x0000001000c27810 */ /* 0x000fcc0007ffe0ff */
[C---:B------:R-:W-:Y:S01]  /*7f70*/  IADD3 R29, R0.reuse, 0x1, RZ ;  /* 0x00000001001d7810 */ /* 0x040fe20007ffe0ff */
[----:B------:R-:W-:Y:S01]  /*7f80*/  HMMA.16816.F32 R24, R12, R10, R24 ;  /* 0x0000000a0c18723c */ /* 0x000fe20000001818 */
[----:B------:R-:W-:Y:S01]  /*7f90*/  IADD3 R28, R0, 0x8, RZ ;  /* 0x00000008001c7810 */ /* 0x000fe20007ffe0ff */
[----:B------:R-:W3:Y:S01]  /*7fa0*/  LDSM.16.M88.4 R8, [R212+0x7000] ;  /* 0x00700000d408783b */ /* 0x000ee20000000200 */
[----:B------:R-:W4:Y:S01]  /*7fb0*/  I2F R2, R29 ;  /* 0x0000001d00027306 */ /* 0x000f220000201400 */
[CC--:B------:R-:W-:Y:S02]  /*7fc0*/  ISETP.GE.AND P0, PT, R29.reuse, R238.reuse, PT ;  /* 0x000000ee1d00720c */ /* 0x0c0fe40003f06270 */
[----:B------:R-:W-:Y:S02]  /*7fd0*/  ISETP.GE.AND P2, PT, R29, R165, PT ;  /* 0x000000a51d00720c */ /* 0x000fe40003f46270 */
[----:B------:R-:W-:Y:S01]  /*7fe0*/  HMMA.16816.F32 R16, R32, R30, R16 ;  /* 0x0000001e2010723c */ /* 0x000fe20000001810 */
[----:B------:R-:W-:-:S02]  /*7ff0*/  ISETP.GE.AND P1, PT, R28, R238, PT ;  /* 0x000000ee1c00720c */ /* 0x000fc40003f26270 */
[----:B------:R-:W5:Y:S05]  /*8000*/  I2F R192, R28 ;  /* 0x0000001c00c07306 */ /* 0x000f6a0000201400 */
[----:B-1----:R-:W-:Y:S01]  /*8010*/  HMMA.16816.F32 R20, R12, R184, R20 ;  /* 0x000000b80c14723c */ /* 0x002fe20000001814 */
[C---:B----4-:R-:W-:Y:S02]  /*8020*/  FFMA.FTZ R5, R2.reuse, UR4, R5 ;  /* 0x0000000402057c23 */ /* 0x050fe40008010005 */
[----:B------:R-:W1:Y:S01]  /*8030*/  I2F R184, R193 ;  /* 0x000000c100b87306 */ /* 0x000e620000201400 */
[----:B------:R-:W-:Y:S01]  /*8040*/  FFMA.FTZ R7, R2, UR4, R7 ;  /* 0x0000000402077c23 */ /* 0x000fe20008010007 */
[----:B------:R-:W-:-:S02]  /*8050*/  IADD3 R2, R0, 0x11, RZ ;  /* 0x0000001100027810 */ /* 0x000fc40007ffe0ff */
[----:B------:R-:W-:Y:S01]  /*8060*/  FSEL R5, R5, -INF , !P0 ;  /* 0xff80000005057808 */ /* 0x000fe20004000000 */
[----:B--2---:R-:W-:Y:S01]  /*8070*/  HMMA.16816.F32 R180, R32, R188, R180 ;  /* 0x000000bc20b4723c */ /* 0x004fe200000018b4 */
[----:B------:R-:W-:Y:S01]  /*8080*/  ISETP.GE.AND P0, PT, R28, R165, PT ;  /* 0x000000a51c00720c */ /* 0x000fe20003f06270 */
[C---:B-----5:R-:W-:Y:S01]  /*8090*/  FFMA.FTZ R24, R192.reuse, UR4, R24 ;  /* 0x00000004c0187c23 */ /* 0x060fe20008010018 */
[----:B------:R-:W2:Y:S01]  /*80a0*/  LDSM.16.M88.4 R28, [R219+0xf800] ;  /* 0x00f80000db1c783b */ /* 0x000ea20000000200 */
[----:B------:R-:W4:Y:S01]  /*80b0*/  I2F R185, R194 ;  /* 0x000000c200b97306 */ /* 0x000f220000201400 */
[----:B------:R-:W-:Y:S01]  /*80c0*/  FSEL R7, R7, -INF , !P2 ;  /* 0xff80000007077808 */ /* 0x000fe20005000000 */
[----:B------:R-:W-:Y:S01]  /*80d0*/  FFMA.FTZ R26, R192, UR4, R26 ;  /* 0x00000004c01a7c23 */ /* 0x000fe2000801001a */
[----:B------:R-:W-:Y:S01]  /*80e0*/  FSEL R188, R24, -INF , !P1 ;  /* 0xff80000018bc7808 */ /* 0x000fe20004800000 */
[----:B------:R-:W-:Y:S01]  /*80f0*/  HMMA.16816.F32 R16, R12, R186, R16 ;  /* 0x000000ba0c10723c */ /* 0x000fe20000001810 */
[----:B------:R-:W-:Y:S01]  /*8100*/  ISETP.GE.AND P2, PT, R193, R238, PT ;  /* 0x000000eec100720c */ /* 0x000fe20003f46270 */
[----:B-1----:R-:W-:-:S02]  /*8110*/  FFMA.FTZ R25, R184, UR4, R25 ;  /* 0x00000004b8197c23 */ /* 0x002fc40008010019 */
[----:B------:R-:W1:Y:S01]  /*8120*/  I2F R189, R2 ;  /* 0x0000000200bd7306 */ /* 0x000e620000201400 */
[----:B------:R-:W-:Y:S01]  /*8130*/  FFMA.FTZ R27, R184, UR4, R27 ;  /* 0x00000004b81b7c23 */ /* 0x000fe2000801001b */
[----:B------:R-:W-:Y:S02]  /*8140*/  ISETP.GE.AND P1, PT, R193, R165, PT ;  /* 0x000000a5c100720c */ /* 0x000fe40003f26270 */
[----:B------:R-:W-:Y:S01]  /*8150*/  HMMA.16816.F32 R176, R32, R190, R176 ;  /* 0x000000be20b0723c */ /* 0x000fe200000018b0 */
[----:B------:R-:W-:Y:S02]  /*8160*/  IADD3 R186, R0, 0x18, RZ ;  /* 0x0000001800ba7810 */ /* 0x000fe40007ffe0ff */
[----:B------:R-:W-:Y:S01]  /*8170*/  FSEL R187, R26, -INF , !P0 ;  /* 0xff8000001abb7808 */ /* 0x000fe20004000000 */
[----:B----4-:R-:W-:Y:S01]  /*8180*/  FFMA.FTZ R184, R185, UR4, R20 ;  /* 0x00000004b9b87c23 */ /* 0x010fe20008010014 */
[----:B------:R-:W-:Y:S01]  /*8190*/  FSEL R198, R25, -INF , !P2 ;  /* 0xff80000019c67808 */ /* 0x000fe20005000000 */
[----:B------:R-:W4:Y:S01]  /*81a0*/  I2F R190, R186 ;  /* 0x000000ba00be7306 */ /* 0x000f220000201400 */
[----:B------:R-:W-:Y:S01]  /*81b0*/  FSEL R197, R27, -INF , !P1 ;  /* 0xff8000001bc57808 */ /* 0x000fe20004800000 */
[----:B------:R-:W-:Y:S01]  /*81c0*/  FFMA.FTZ R185, R185, UR4, R22 ;  /* 0x00000004b9b97c23 */ /* 0x000fe20008010016 */
[----:B------:R-:W5:Y:S01]  /*81d0*/  LDSM.16.M88.4 R24, [R212+0x7800] ;  /* 0x00780000d418783b */ /* 0x000f620000000200 */
[----:B------:R-:W-:Y:S01]  /*81e0*/  ISETP.GE.AND P0, PT, R194, R238, PT ;  /* 0x000000eec200720c */ /* 0x000fe20003f06270 */
[----:B---3--:R-:W-:Y:S01]  /*81f0*/  HMMA.16816.F32 R180, R12, R8, R180 ;  /* 0x000000080cb4723c */ /* 0x008fe200000018b4 */
[----:B------:R-:W-:Y:S01]  /*8200*/  IADD3 R20, R0, 0x19, RZ ;  /* 0x0000001900147810 */ /* 0x000fe20007ffe0ff */
[----:B-1----:R-:W-:Y:S01]  /*8210*/  FFMA.FTZ R21, R189, UR4, R21 ;  /* 0x00000004bd157c23 */ /* 0x002fe20008010015 */
[----:B------:R-:W-:Y:S01]  /*8220*/  FSEL R184, R184, -INF , !P0 ;  /* 0xff800000b8b87808 */ /* 0x000fe20004000000 */
[----:B------:R-:W-:-:S04]  /*8230*/  DEPBAR.LE SB0, 0x0 ;  /* 0x000080000000791a */ /* 0x000fc80000000000 */
[CC--:B------:R-:W-:Y:S02]  /*8240*/  ISETP.GE.AND P1, PT, R2.reuse, R238.reuse, PT ;  /* 0x000000ee0200720c */ /* 0x0c0fe40003f26270 */
[-C--:B------:R-:W-:Y:S01]  /*8250*/  ISETP.GE.AND P0, PT, R2, R165.reuse, PT ;  /* 0x000000a50200720c */ /* 0x080fe20003f06270 */
[----:B----4-:R-:W-:Y:S01]  /*8260*/  FFMA.FTZ R16, R190, UR4, R16 ;  /* 0x00000004be107c23 */ /* 0x010fe20008010010 */
[----:B------:R-:W1:Y:S01]  /*8270*/  I2F R2, R20 ;  /* 0x0000001400027306 */ /* 0x000e620000201400 */
[----:B------:R-:W-:Y:S01]  /*8280*/  ISETP.GE.AND P2, PT, R194, R165, PT ;  /* 0x000000a5c200720c */ /* 0x000fe20003f46270 */
[----:B------:R-:W-:Y:S01]  /*8290*/  HMMA.16816.F32 R176, R12, R10, R176 ;  /* 0x0000000a0cb0723c */ /* 0x000fe200000018b0 */
[----:B------:R-:W-:Y:S01]  /*82a0*/  FSEL R22, R21, -INF , !P1 ;  /* 0xff80000015167808 */ /* 0x000fe20004800000 */
[----:B------:R-:W-:Y:S01]  /*82b0*/  FFMA.FTZ R18, R190, UR4, R18 ;  /* 0x00000004be127c23 */ /* 0x000fe20008010012 */
[----:B------:R-:W-:Y:S02]  /*82c0*/  FSEL R185, R185, -INF , !P2 ;  /* 0xff800000b9b97808 */ /* 0x000fe40005000000 */
[----:B------:R-:W-:-:S02]  /*82d0*/  ISETP.GE.AND P2, PT, R186, R238, PT ;  /* 0x000000eeba00720c */ /* 0x000fc40003f46270 */
[----:B------:R-:W-:Y:S01]  /*82e0*/  ISETP.GE.AND P1, PT, R186, R165, PT ;  /* 0x000000a5ba00720c */ /* 0x000fe20003f26270 */
[----:B------:R-:W-:Y:S01]  /*82f0*/  FFMA.FTZ R186, R189, UR4, R23 ;  /* 0x00000004bdba7c23 */ /* 0x000fe20008010017 */
[C---:B------:R-:W-:Y:S01]  /*8300*/  IADD3 R9, R0.reuse, 0x20, RZ ;  /* 0x0000002000097810 */ /* 0x040fe20007ffe0ff */
[C---:B--2---:R-:W-:Y:S01]  /*8310*/  HMMA.16816.F32 R172, R32.reuse, R28, R172 ;  /* 0x0000001c20ac723c */ /* 0x044fe200000018ac */
[----:B------:R-:W-:Y:S02]  /*8320*/  IADD3 R23, R0, 0x21, RZ ;  /* 0x0000002100177810 */ /* 0x000fe40007ffe0ff */
[----:B------:R-:W2:Y:S01]  /*8330*/  I2F R8, R9 ;  /* 0x0000000900087306 */ /* 0x000ea20000201400 */
[----:B------:R-:W-:Y:S01]  /*8340*/  FSEL R21, R16, -INF , !P2 ;  /* 0xff80000010157808 */ /* 0x000fe20005000000 */
[----:B-1----:R-:W-:Y:S01]  /*8350*/  FFMA.FTZ R17, R2, UR4, R17 ;  /* 0x0000000402117c23 */ /* 0x002fe20008010011 */
[----:B------:R-:W-:Y:S01]  /*8360*/  IADD3 R10, R0, 0x28, RZ ;  /* 0x00000028000a7810 */ /* 0x000fe20007ffe0ff */
[----:B------:R-:W-:Y:S01]  /*8370*/  FFMA.FTZ R19, R2, UR4, R19 ;  /* 0x0000000402137c23 */ /* 0x000fe20008010013 */
[----:B------:R-:W-:Y:S01]  /*8380*/  HMMA.16816.F32 R168, R32, R30, R168 ;  /* 0x0000001e20a8723c */ /* 0x000fe200000018a8 */
[----:B------:R-:W-:-:S02]  /*8390*/  FSEL R186, R186, -INF , !P0 ;  /* 0xff800000baba7808 */ /* 0x000fc40004000000 */
[----:B------:R-:W1:Y:S01]  /*83a0*/  I2F R16, R23 ;  /* 0x0000001700107306 */ /* 0x000e620000201400 */
[-C--:B------:R-:W-:Y:S02]  /*83b0*/  ISETP.GE.AND P0, PT, R20, R238.reuse, PT ;  /* 0x000000ee1400720c */ /* 0x080fe40003f06270 */
[----:B------:R-:W-:Y:S02]  /*83c0*/  IADD3 R11, R0, 0x29, RZ ;  /* 0x00000029000b7810 */ /* 0x000fe40007ffe0ff */
[-C--:B------:R-:W-:Y:S02]  /*83d0*/  ISETP.GE.AND P2, PT, R20, R165.reuse, PT ;  /* 0x000000a51400720c */ /* 0x080fe40003f46270 */
[----:B------:R-:W-:Y:S01]  /*83e0*/  FSEL R29, R18, -INF , !P1 ;  /* 0xff800000121d7808 */ /* 0x000fe20004800000 */
[----:B------:R-:W3:Y:S01]  /*83f0*/  I2F R2, R10 ;  /* 0x0000000a00027306 */ /* 0x000ee20000201400 */
[----:B------:R-:W-:Y:S01]  /*8400*/  FSEL R20, R17, -INF , !P0 ;  /* 0xff80000011147808 */ /* 0x000fe20004000000 */
[C---:B--2---:R-:W-:Y:S01]  /*8410*/  FFMA.FTZ R180, R8.reuse, UR4, R180 ;  /* 0x0000000408b47c23 */ /* 0x044fe200080100b4 */
[CC--:B------:R-:W-:Y:S01]  /*8420*/  ISETP.GE.AND P1, PT, R9.reuse, R238.reuse, PT ;  /* 0x000000ee0900720c */ /* 0x0c0fe20003f26270 */
[----:B------:R-:W-:Y:S01]  /*8430*/  FFMA.FTZ R182, R8, UR4, R182 ;  /* 0x0000000408b67c23 */ /* 0x000fe200080100b6 */
[----:B------:R-:W-:Y:S01]  /*8440*/  ISETP.GE.AND P0, PT, R9, R165, PT ;  /* 0x000000a50900720c */ /* 0x000fe20003f06270 */
[----:B-----5:R-:W-:Y:S01]  /*8450*/  HMMA.16816.F32 R172, R12, R24, R172 ;  /* 0x000000180cac723c */ /* 0x020fe200000018ac */
[----:B------:R-:W-:Y:S01]  /*8460*/  FSEL R28, R19, -INF , !P2 ;  /* 0xff800000131c7808 */ /* 0x000fe20005000000 */
[----:B------:R-:W2:Y:S01]  /*8470*/  I2F R9, R11 ;  /* 0x0000000b00097306 */ /* 0x000ea20000201400 */
[C---:B-1----:R-:W-:Y:S01]  /*8480*/  FFMA.FTZ R181, R16.reuse, UR4, R181 ;  /* 0x0000000410b57c23 */ /* 0x042fe200080100b5 */
[----:B------:R-:W-:Y:S01]  /*8490*/  ISETP.GE.AND P2, PT, R23, R238, PT ;  /* 0x000000ee1700720c */ /* 0x000fe20003f46270 */
[----:B------:R-:W-:Y:S01]  /*84a0*/  FFMA.FTZ R183, R16, UR4, R183 ;  /* 0x0000000410b77c23 */ /* 0x000fe200080100b7 */
[----:B------:R-:W-:-:S02]  /*84b0*/  FSEL R194, R180, -INF , !P1 ;  /* 0xff800000b4c27808 */ /* 0x000fc40004800000 */
[----:B------:R-:W-:Y:S01]  /*84c0*/  FSEL R192, R182, -INF , !P0 ;  /* 0xff800000b6c07808 */ /* 0x000fe20004000000 */
[----:B------:R-:W-:Y:S01]  /*84d0*/  HMMA.16816.F32 R168, R12, R26, R168 ;  /* 0x0000001a0ca8723c */ /* 0x000fe200000018a8 */
[C---:B---3--:R-:W-:Y:S01]  /*84e0*/  FFMA.FTZ R176, R2.reuse, UR4, R176 ;  /* 0x0000000402b07c23 */ /* 0x048fe200080100b0 */
[----:B------:R-:W-:Y:S01]  /*84f0*/  BAR.SYNC.DEFER_BLOCKING 0x0 ;  /* 0x0000000000007b1d */ /* 0x000fe20000010000 */
[-C--:B------:R-:W-:Y:S01]  /*8500*/  ISETP.GE.AND P1, PT, R23, R165.reuse, PT ;  /* 0x000000a51700720c */ /* 0x080fe20003f26270 */
[----:B------:R-:W-:Y:S01]  /*8510*/  FFMA.FTZ R178, R2, UR4, R178 ;  /* 0x0000000402b27c23 */ /* 0x000fe200080100b2 */
[C---:B------:R-:W-:Y:S02]  /*8520*/  ISETP.GE.AND P0, PT, R10.reuse, R238, PT ;  /* 0x000000ee0a00720c */ /* 0x040fe40003f06270 */
[----:B------:R-:W-:Y:S02]  /*8530*/  FSEL R195, R181, -INF , !P2 ;  /* 0xff800000b5c37808 */ /* 0x000fe40005000000 */
[----:B------:R-:W-:Y:S01]  /*8540*/  ISETP.GE.AND P2, PT, R10, R165, PT ;  /* 0x000000a50a00720c */ /* 0x000fe20003f46270 */
[C---:B--2---:R-:W-:Y:S01]  /*8550*/  FFMA.FTZ R177, R9.reuse, UR4, R177 ;  /* 0x0000000409b17c23 */ /* 0x044fe200080100b1 */
[C---:B------:R-:W-:Y:S01]  /*8560*/  IADD3 R8, R0.reuse, 0x30, RZ ;  /* 0x0000003000087810 */ /* 0x040fe20007ffe0ff */
[----:B------:R-:W-:Y:S01]  /*8570*/  FFMA.FTZ R179, R9, UR4, R179 ;  /* 0x0000000409b37c23 */ /* 0x000fe200080100b3 */
[----:B------:R-:W-:-:S02]  /*8580*/  IADD3 R10, R0, 0x31, RZ ;  /* 0x00000031000a7810 */ /* 0x000fc40007ffe0ff */
[----:B------:R-:W-:Y:S01]  /*8590*/  FSEL R189, R183, -INF , !P1 ;  /* 0xff800000b7bd7808 */ /* 0x000fe20004800000 */
[----:B------:R-:W1:Y:S01]  /*85a0*/  I2F R16, R8 ;  /* 0x0000000800107306 */ /* 0x000e620000201400 */
[----:B------:R-:W-:Y:S02]  /*85b0*/  FSEL R193, R176, -INF , !P0 ;  /* 0xff800000b0c17808 */ /* 0x000fe40004000000 */
[C---:B------:R-:W-:Y:S02]  /*85c0*/  ISETP.GE.AND P1, PT, R11.reuse, R238, PT ;  /* 0x000000ee0b00720c */ /* 0x040fe40003f26270 */
[----:B------:R-:W-:Y:S02]  /*85d0*/  ISETP.GE.AND P0, PT, R11, R165, PT ;  /* 0x000000a50b00720c */ /* 0x000fe40003f06270 */
[----:B------:R-:W-:Y:S01]  /*85e0*/  IADD3 R2, R0, 0x38, RZ ;  /* 0x0000003800027810 */ /* 0x000fe20007ffe0ff */
[----:B------:R-:W2:Y:S01]  /*85f0*/  I2F R11, R10 ;  /* 0x0000000a000b7306 */ /* 0x000ea20000201400 */
[----:B------:R-:W-:-:S02]  /*8600*/  FSEL R190, R178, -INF , !P2 ;  /* 0xff800000b2be7808 */ /* 0x000fc40005000000 */
[----:B------:R-:W-:Y:S02]  /*8610*/  FSEL R196, R177, -INF , !P1 ;  /* 0xff800000b1c47808 */ /* 0x000fe40004800000 */
[CC--:B------:R-:W-:Y:S02]  /*8620*/  ISETP.GE.AND P2, PT, R8.reuse, R238.reuse, PT ;  /* 0x000000ee0800720c */ /* 0x0c0fe40003f46270 */
[----:B------:R-:W-:Y:S01]  /*8630*/  ISETP.GE.AND P1, PT, R8, R165, PT ;  /* 0x000000a50800720c */ /* 0x000fe20003f26270 */
[----:B------:R-:W3:Y:S01]  /*8640*/  I2F R9, R2 ;  /* 0x0000000200097306 */ /* 0x000ee20000201400 */
[C---:B-1----:R-:W-:Y:S01]  /*8650*/  FFMA.FTZ R32, R16.reuse, UR4, R174 ;  /* 0x0000000410207c23 */ /* 0x042fe200080100ae */
[----:B------:R-:W-:Y:S01]  /*8660*/  FSEL R191, R179, -INF , !P0 ;  /* 0xff800000b3bf7808 */ /* 0x000fe20004000000 */
[----:B------:R-:W-:Y:S01]  /*8670*/  FFMA.FTZ R172, R16, UR4, R172 ;  /* 0x0000000410ac7c23 */ /* 0x000fe200080100ac */
[----:B------:R-:W-:Y:S02]  /*8680*/  ISETP.GE.AND P0, PT, R10, R238, PT ;  /* 0x000000ee0a00720c */ /* 0x000fe40003f06270 */
[----:B------:R-:W-:-:S02]  /*8690*/  FSEL R32, R32, -INF , !P1 ;  /* 0xff80000020207808 */ /* 0x000fc40004800000 */
[----:B------:R1:W4:Y:S01]  /*86a0*/  I2F R8, R0 ;  /* 0x0000000000087306 */ /* 0x0003220000201400 */
[C---:B--2---:R-:W-:Y:S01]  /*86b0*/  FFMA.FTZ R173, R11.reuse, UR4, R173 ;  /* 0x000000040bad7c23 */ /* 0x044fe200080100ad */
[----:B------:R-:W-:Y:S01]  /*86c0*/  ISETP.GE.AND P1, PT, R0, R238, PT ;  /* 0x000000ee0000720c */ /* 0x000fe20003f26270 */
[----:B------:R-:W-:Y:S01]  /*86d0*/  FFMA.FTZ R175, R11, UR4, R175 ;  /* 0x000000040baf7c23 */ /* 0x000fe200080100af */
[----:B------:R-:W-:Y:S02]  /*86e0*/  FSEL R181, R172, -INF , !P2 ;  /* 0xff800000acb57808 */ /* 0x000fe40005000000 */
[----:B------:R-:W-:Y:S02]  /*86f0*/  FSEL R180, R173, -INF , !P0 ;  /* 0xff800000adb47808 */ /* 0x000fe40004000000 */
[-C--:B------:R-:W-:Y:S01]  /*8700*/  ISETP.GE.AND P0, PT, R0, R165.reuse, PT ;  /* 0x000000a50000720c */ /* 0x080fe20003f06270 */
[C---:B---3--:R-:W-:Y:S01]  /*8710*/  FFMA.FTZ R35, R9.reuse, UR4, R168 ;  /* 0x0000000409237c23 */ /* 0x048fe200080100a8 */
[----:B------:R-:W-:Y:S01]  /*8720*/  ISETP.GE.AND P2, PT, R10, R165, PT ;  /* 0x000000a50a00720c */ /* 0x000fe20003f46270 */
[----:B------:R-:W-:-:S03]  /*8730*/  FFMA.FTZ R170, R9, UR4, R170 ;  /* 0x0000000409aa7c23 */ /* 0x000fc600080100aa */
[----:B------:R-:W-:Y:S02]  /*8740*/  FSEL R177, R175, -INF , !P2 ;  /* 0xff800000afb17808 */ /* 0x000fe40005000000 */
[----:B-1----:R-:W-:Y:S01]  /*8750*/  IADD3 R0, R0, 0x39, RZ ;  /* 0x0000003900007810 */ /* 0x002fe20007ffe0ff */
[----:B----4-:R-:W-:Y:S01]  /*8760*/  FFMA.FTZ R4, R8, UR4, R4 ;  /* 0x0000000408047c23 */ /* 0x010fe20008010004 */
[----:B------:R-:W-:Y:S01]  /*8770*/  ISETP.GE.AND P2, PT, R2, R238, PT ;  /* 0x000000ee0200720c */ /* 0x000fe20003f46270 */
[----:B------:R-:W-:Y:S01]  /*8780*/  FFMA.FTZ R8, R8, UR4, R6 ;  /* 0x0000000408087c23 */ /* 0x000fe20008010006 */
[----:B------:R-:W1:Y:S02]  /*8790*/  I2F R9, R0 ;  /* 0x0000000000097306 */ /* 0x000e640000201400 */
[----:B------:R-:W-:Y:S02]  /*87a0*/  FSEL R6, R4, -INF , !P1 ;  /* 0xff80000004067808 */ /* 0x000fe40004800000 */
[----:B------:R-:W-:-:S02]  /*87b0*/  FSEL R4, R8, -INF , !P0 ;  /* 0xff80000008047808 */ /* 0x000fc40004000000 */
[----:B------:R-:W-:Y:S02]  /*87c0*/  PLOP3.LUT P0, PT, PT, PT, UP0, 0x80, 0x0 ;  /* 0x000000000000781c */ /* 0x000fe40003f0f008 */
[----:B------:R-:W-:Y:S02]  /*87d0*/  FSEL R35, R35, -INF , !P2 ;  /* 0xff80000023237808 */ /* 0x000fe40005000000 */
[-C--:B------:R-:W-:Y:S02]  /*87e0*/  ISETP.GE.AND P2, PT, R2, R165.reuse, PT ;  /* 0x000000a50200720c */ /* 0x080fe40003f46270 */
[----:B------:R-:W-:Y:S02]  /*87f0*/  ISETP.GE.AND P1, PT, R0, R165, PT ;  /* 0x000000a50000720c */ /* 0x000fe40003f26270 */
[----:B------:R-:W-:Y:S01]  /*8800*/  FSEL R175, R170, -INF , !P2 ;  /* 0xff800000aaaf7808 */ /* 0x000fe20005000000 */
[C---:B-1----:R-:W-:Y:S01]  /*8810*/  FFMA.FTZ R33, R9.reuse, UR4, R169 ;  /* 0x0000000409217c23 */ /* 0x042fe200080100a9 */
[----:B------:R-:W-:Y:S01]  /*8820*/  ISETP.GE.AND P2, PT, R0, R238, PT ;  /* 0x000000ee0000720c */ /* 0x000fe20003f46270 */
[----:B------:R-:W-:-:S03]  /*8830*/  FFMA.FTZ R171, R9, UR4, R171 ;  /* 0x0000000409ab7c23 */ /* 0x000fc600080100ab */
[----:B------:R-:W-:Y:S02]  /*8840*/  FSEL R33, R33, -INF , !P2 ;  /* 0xff80000021217808 */ /* 0x000fe40005000000 */
[----:B------:R-:W-:Y:S01]  /*8850*/  FSEL R176, R171, -INF , !P1 ;  /* 0xff800000abb07808 */ /* 0x000fe20004800000 */
[----:B------:R-:W-:Y:S05]  /*8860*/  @!P0 BRA `(.L_x_121) ;  /* 0x0000086000008947 */ /* 0x000fea0003800000 */
[----:B------:R-:W-:Y:S01]  /*8870*/  UIADD3 UR18, UR9, -0x3, URZ ;  /* 0xfffffffd09127890 */ /* 0x000fe2000fffe03f */
[----:B------:R1:W-:Y:S01]  /*8880*/  @P6 STS.128 [R228+0x8000], RZ ;  /* 0x008000ffe4006388 */ /* 0x0003e20000000c00 */
[----:B------:R-:W-:Y:S01]  /*8890*/  ULDC.64 UR6, c[0x0][0x198] ;  /* 0x0000660000067ab9 */ /* 0x000fe20000000a00 */
[----:B------:R-:W-:Y:S01]  /*88a0*/  BSSY B0, `(.L_x_122) ;  /* 0x0000081000007945 */ /* 0x000fe20003800000 */
        /* <DEDUP_REMOVED lines=128> */
.L_x_123:
[----:B------:R-:W-:Y:S05]  /*90b0*/  BSYNC B0 ;  /* 0x0000000000007941 */ /* 0x000fea0003800000 */
.L_x_122:
[----:B------:R-:W0:Y:S02]  /*90c0*/  LDGDEPBAR ;  /* 0x00000000000079af */ /* 0x000e240000000000 */
.L_x_121:
        /* <DEDUP_REMOVED lines=42> */
[----:B-1----:R-:W-:Y:S02]  /*9370*/  FMNMX.FTZ R2, R9, R2, !PT ;  /* 0x0000000209027209 */ /* 0x002fe40007810000 */
[----:B--2---:R-:W-:-:S03]  /*9380*/  FMNMX.FTZ R0, R8, R0, !PT ;  /* 0x0000000008007209 */ /* 0x004fc60007810000 */
[C---:B------:R-:W-:Y:S01]  /*9390*/  FMUL.FTZ R34, R2.reuse, c[0x0][0x23c] ;  /* 0x00008f0002227a20 */ /* 0x040fe20000410000 */
[----:B------:R-:W-:Y:S01]  /*93a0*/  FSETP.NEU.FTZ.AND P2, PT, R2, -INF , PT ;  /* 0xff8000000200780b */ /* 0x000fe20003f5d000 */
[----:B------:R-:W1:Y:S01]  /*93b0*/  LDSM.16.MT88.4 R8, [R217+0x10000] ;  /* 0x01000000d908783b */ /* 0x000e620000004200 */
[C---:B------:R-:W-:Y:S01]  /*93c0*/  FSETP.NEU.FTZ.AND P1, PT, R0.reuse, -INF , PT ;  /* 0xff8000000000780b */ /* 0x040fe20003f3d000 */
[----:B------:R-:W-:Y:S01]  /*93d0*/  FMUL.FTZ R178, R0, c[0x0][0x23c] ;  /* 0x00008f0000b27a20 */ /* 0x000fe20000410000 */
[----:B------:R-:W-:-:S04]  /*93e0*/  FSEL R34, R34, RZ, P2 ;  /* 0x000000ff22227208 */ /* 0x000fc80001000000 */
[----:B------:R-:W-:Y:S01]  /*93f0*/  FSEL R178, R178, RZ, P1 ;  /* 0x000000ffb2b27208 */ /* 0x000fe20000800000 */
[--C-:B------:R-:W-:Y:S01]  /*9400*/  FFMA.FTZ R172, R5, c[0x0][0x23c], -R34.reuse ;  /* 0x00008f0005ac7a23 */ /* 0x100fe20000010822 */
[----:B------:R-:W-:Y:S01]  /*9410*/  FSEL R5, R0, RZ, P1 ;  /* 0x000000ff00057208 */ /* 0x000fe20000800000 */
[----:B------:R-:W-:Y:S02]  /*9420*/  FFMA.FTZ R173, R6, c[0x0][0x23c], -R34 ;  /* 0x00008f0006ad7a23 */ /* 0x000fe40000010822 */
[----:B------:R-:W-:Y:S01]  /*9430*/  FFMA.FTZ R169, R4, c[0x0][0x23c], -R178 ;  /* 0x00008f0004a97a23 */ /* 0x000fe200000108b2 */
[----:B------:R-:W-:Y:S01]  /*9440*/  FSEL R4, R2, RZ, P2 ;  /* 0x000000ff02047208 */ /* 0x000fe20001000000 */
[----:B------:R-:W-:Y:S01]  /*9450*/  FADD.FTZ R5, R3, -R5 ;  /* 0x8000000503057221 */ /* 0x000fe20000010000 */
[----:B------:R-:W-:Y:S01]  /*9460*/  MUFU.EX2 R172, R172 ;  /* 0x000000ac00ac7308 */ /* 0x000fe20000000800 */
[----:B------:R-:W-:Y:S02]  /*9470*/  FFMA.FTZ R171, R188, c[0x0][0x23c], -R34 ;  /* 0x00008f00bcab7a23 */ /* 0x000fe40000010822 */
[----:B------:R-:W-:-:S02]  /*9480*/  FADD.FTZ R4, R164, -R4 ;  /* 0x80000004a4047221 */ /* 0x000fc40000010000 */
[----:B------:R-:W-:Y:S02]  /*9490*/  FFMA.FTZ R170, R198, c[0x0][0x23c], -R34 ;  /* 0x00008f00c6aa7a23 */ /* 0x000fe40000010822 */
[--C-:B------:R-:W-:Y:S01]  /*94a0*/  FFMA.FTZ R168, R7, c[0x0][0x23c], -R178.reuse ;  /* 0x00008f0007a87a23 */ /* 0x100fe200000108b2 */
[----:B------:R-:W-:Y:S01]  /*94b0*/  MUFU.EX2 R173, R173 ;  /* 0x000000ad00ad7308 */ /* 0x000fe20000000800 */
[--C-:B------:R-:W-:Y:S02]  /*94c0*/  FFMA.FTZ R165, R187, c[0x0][0x23c], -R178.reuse ;  /* 0x00008f00bba57a23 */ /* 0x100fe400000108b2 */
        /* <DEDUP_REMOVED lines=8> */
[----:B------:R-:W2:Y:S01]  /*9550*/  MUFU.EX2 R170, R170 ;  /* 0x000000aa00aa7308 */ /* 0x000ea20000000800 */
[----:B------:R-:W-:Y:S01]  /*9560*/  LDSM.16.MT88.4 R20, [R216+0x16000] ;  /* 0x01600000d814783b */ /* 0x000fe20000004200 */
[--C-:B------:R-:W-:Y:S02]  /*9570*/  FFMA.FTZ R185, R185, c[0x0][0x23c], -R178.reuse ;  /* 0x00008f00b9b97a23 */ /* 0x100fe400000108b2 */
[--C-:B------:R-:W-:Y:S02]  /*9580*/  FFMA.FTZ R186, R186, c[0x0][0x23c], -R178.reuse ;  /* 0x00008f00baba7a23 */ /* 0x100fe400000108b2 */
[----:B------:R-:W-:-:S02]  /*9590*/  FFMA.FTZ R187, R29, c[0x0][0x23c], -R178 ;  /* 0x00008f001dbb7a23 */ /* 0x000fc400000108b2 */
[----:B------:R-:W-:Y:S01]  /*95a0*/  MUFU.EX2 R169, R169 ;  /* 0x000000a900a97308 */ /* 0x000fe20000000800 */
[----:B------:R-:W-:Y:S02]  /*95b0*/  FFMA.FTZ R188, R28, c[0x0][0x23c], -R178 ;  /* 0x00008f001cbc7a23 */ /* 0x000fe400000108b2 */
[----:B------:R-:W-:Y:S01]  /*95c0*/  LDSM.16.MT88.4 R28, [R220+0x14800] ;  /* 0x01480000dc1c783b */ /* 0x000fe20000004200 */
[--C-:B------:R-:W-:Y:S02]  /*95d0*/  FFMA.FTZ R194, R194, c[0x0][0x23c], -R34.reuse ;  /* 0x00008f00c2c27a23 */ /* 0x100fe40000010822 */
[--C-:B------:R-:W-:Y:S02]  /*95e0*/  FFMA.FTZ R195, R195, c[0x0][0x23c], -R34.reuse ;  /* 0x00008f00c3c37a23 */ /* 0x100fe40000010822 */
[----:B------:R-:W3:Y:S01]  /*95f0*/  MUFU.EX2 R168, R168 ;  /* 0x000000a800a87308 */ /* 0x000ee20000000800 */
[----:B--2---:R-:W-:Y:S01]  /*9600*/  F2FP.PACK_AB R6, R170, R171 ;  /* 0x000000abaa06723e */ /* 0x004fe200000000ff */
[----:B------:R-:W-:-:S02]  /*9610*/  FFMA.FTZ R193, R193, c[0x0][0x23c], -R34 ;  /* 0x00008f00c1c17a23 */ /* 0x000fc40000010822 */
[----:B------:R-:W-:Y:S02]  /*9620*/  FFMA.FTZ R196, R196, c[0x0][0x23c], -R34 ;  /* 0x00008f00c4c47a23 */ /* 0x000fe40000010822 */
[--C-:B------:R-:W-:Y:S02]  /*9630*/  FFMA.FTZ R192, R192, c[0x0][0x23c], -R178.reuse ;  /* 0x00008f00c0c07a23 */ /* 0x100fe400000108b2 */
[----:B------:R-:W-:Y:S01]  /*9640*/  MUFU.EX2 R165, R165 ;  /* 0x000000a500a57308 */ /* 0x000fe20000000800 */
[--C-:B------:R-:W-:Y:S02]  /*9650*/  FFMA.FTZ R189, R189, c[0x0][0x23c], -R178.reuse ;  /* 0x00008f00bdbd7a23 */ /* 0x100fe400000108b2 */
[--C-:B------:R-:W-:Y:S02]  /*9660*/  FFMA.FTZ R190, R190, c[0x0][0x23c], -R178.reuse ;  /* 0x00008f00bebe7a23 */ /* 0x100fe400000108b2 */
[----:B------:R-:W-:Y:S02]  /*9670*/  FFMA.FTZ R191, R191, c[0x0][0x23c], -R178 ;  /* 0x00008f00bfbf7a23 */ /* 0x000fe400000108b2 */
[--C-:B------:R-:W-:Y:S01]  /*9680*/  FFMA.FTZ R181, R181, c[0x0][0x23c], -R34.reuse ;  /* 0x00008f00b5b57a23 */ /* 0x100fe20000010822 */
[----:B------:R-:W2:Y:S01]  /*9690*/  MUFU.EX2 R164, R164 ;  /* 0x000000a400a47308 */ /* 0x000ea20000000800 */
[----:B---3--:R-:W-:Y:S01]  /*96a0*/  F2FP.PACK_AB R5, R168, R169 ;  /* 0x000000a9a805723e */ /* 0x008fe200000000ff */
[----:B------:R-:W-:-:S02]  /*96b0*/  FFMA.FTZ R180, R180, c[0x0][0x23c], -R34 ;  /* 0x00008f00b4b47a23 */ /* 0x000fc40000010822 */
[--C-:B------:R-:W-:Y:S02]  /*96c0*/  FFMA.FTZ R197, R35, c[0x0][0x23c], -R34.reuse ;  /* 0x00008f0023c57a23 */ /* 0x100fe40000010822 */
[----:B------:R-:W-:Y:S02]  /*96d0*/  FFMA.FTZ R198, R33, c[0x0][0x23c], -R34 ;  /* 0x00008f0021c67a23 */ /* 0x000fe40000010822 */
[----:B------:R3:W4:Y:S01]  /*96e0*/  MUFU.EX2 R174, R4 ;  /* 0x0000000400ae7308 */ /* 0x0007220000000800 */
[--C-:B------:R-:W-:Y:S02]  /*96f0*/  FFMA.FTZ R199, R32, c[0x0][0x23c], -R178.reuse ;  /* 0x00008f0020c77a23 */ /* 0x100fe400000108b2 */
[--C-:B------:R-:W-:Y:S01]  /*9700*/  FFMA.FTZ R177, R177, c[0x0][0x23c], -R178.reuse ;  /* 0x00008f00b1b17a23 */ /* 0x100fe200000108b2 */
[----:B------:R-:W-:Y:S01]  /*9710*/  LDSM.16.MT88.4 R32, [R220+0x11800] ;  /* 0x01180000dc20783b */ /* 0x000fe20000004200 */
[--C-:B------:R-:W-:Y:S02]  /*9720*/  FFMA.FTZ R175, R175, c[0x0][0x23c], -R178.reuse ;  /* 0x00008f00afaf7a23 */ /* 0x100fe400000108b2 */
[----:B------:R-:W-:Y:S01]  /*9730*/  FFMA.FTZ R176, R176, c[0x0][0x23c], -R178 ;  /* 0x00008f00b0b07a23 */ /* 0x000fe200000108b2 */
[----:B------:R-:W5:Y:S01]  /*9740*/  MUFU.EX2 R3, R3 ;  /* 0x0000000300037308 */ /* 0x000f620000000800 */
[----:B--2---:R-:W-:-:S02]  /*9750*/  F2FP.PACK_AB R7, R164, R165 ;  /* 0x000000a5a407723e */ /* 0x004fc400000000ff */
[----:B---3--:R-:W-:Y:S01]  /*9760*/  F2FP.PACK_AB R4, R172, R173 ;  /* 0x000000adac04723e */ /* 0x008fe200000000ff */
[----:B----4-:R-:W-:-:S04]  /*9770*/  FMUL.FTZ R160, R160, R174 ;  /* 0x000000aea0a07220 */ /* 0x010fc80000410000 */
[----:B------:R-:W2:Y:S01]  /*9780*/  MUFU.EX2 R179, R179 ;  /* 0x000000b300b37308 */ /* 0x000ea20000000800 */
[-C--:B------:R-:W-:Y:S02]  /*9790*/  FMUL.FTZ R161, R161, R174.reuse ;  /* 0x000000aea1a17220 */ /* 0x080fe40000410000 */
[-C--:B------:R-:W-:Y:S02]  /*97a0*/  FMUL.FTZ R156, R156, R174.reuse ;  /* 0x000000ae9c9c7220 */ /* 0x080fe40000410000 */
[----:B------:R-:W-:Y:S02]  /*97b0*/  FMUL.FTZ R157, R157, R174 ;  /* 0x000000ae9d9d7220 */ /* 0x000fe40000410000 */
[-C--:B-----5:R-:W-:Y:S01]  /*97c0*/  FMUL.FTZ R162, R162, R3.reuse ;  /* 0x00000003a2a27220 */ /* 0x0a0fe20000410000 */
[----:B------:R-:W3:Y:S01]  /*97d0*/  MUFU.EX2 R182, R182 ;  /* 0x000000b600b67308 */ /* 0x000ee20000000800 */
        /* <DEDUP_REMOVED lines=27> */
[----:B------:R-:W2:Y:S01]  /*9990*/  MUFU.EX2 R186, R186 ;  /* 0x000000ba00ba7308 */ /* 0x000ea20000000800 */
[----:B------:R-:W-:-:S02]  /*99a0*/  FMUL.FTZ R51, R51, R3 ;  /* 0x0000000333337220 */ /* 0x000fc40000410000 */
[-C--:B------:R-:W-:Y:S01]  /*99b0*/  FMUL.FTZ R52, R52, R174.reuse ;  /* 0x000000ae34347220 */ /* 0x080fe20000410000 */
[C---:B-1----:R-:W-:Y:S01]  /*99c0*/  HMMA.16816.F32 R44, R4.reuse, R8, R44 ;  /* 0x00000008042c723c */ /* 0x042fe2000000182c */
[-C--:B------:R-:W-:Y:S02]  /*99d0*/  FMUL.FTZ R53, R53, R174.reuse ;  /* 0x000000ae35357220 */ /* 0x080fe40000410000 */
        /* <DEDUP_REMOVED lines=10> */
[C---:B----4-:R-:W-:Y:S01]  /*9a80*/  HMMA.16816.F32 R52, R4.reuse, R16, R52 ;  /* 0x000000100434723c */ /* 0x050fe20000001834 */
[-C--:B------:R-:W-:Y:S02]  /*9a90*/  FMUL.FTZ R60, R60, R174.reuse ;  /* 0x000000ae3c3c7220 */ /* 0x080fe40000410000 */
[-C--:B------:R-:W-:Y:S02]  /*9aa0*/  FMUL.FTZ R61, R61, R174.reuse ;  /* 0x000000ae3d3d7220 */ /* 0x080fe40000410000 */
[-C--:B------:R-:W-:Y:S01]  /*9ab0*/  FMUL.FTZ R62, R62, R3.reuse ;  /* 0x000000033e3e7220 */ /* 0x080fe20000410000 */
[----:B------:R-:W4:Y:S01]  /*9ac0*/  MUFU.EX2 R194, R194 ;  /* 0x000000c200c27308 */ /* 0x000f220000000800 */
[----:B------:R-:W-:Y:S01]  /*9ad0*/  FMUL.FTZ R63, R63, R3 ;  /* 0x000000033f3f7220 */ /* 0x000fe20000410000 */
[----:B------:R-:W-:Y:S01]  /*9ae0*/  HMMA.16816.F32 R56, R4, R18, R56 ;  /* 0x000000120438723c */ /* 0x000fe20000001838 */
[----:B------:R-:W2:Y:S01]  /*9af0*/  LDSM.16.MT88.4 R16, [R217+0x12000] ;  /* 0x01200000d910783b */ /* 0x000ea20000004200 */
[----:B------:R-:W-:-:S02]  /*9b00*/  FMUL.FTZ R64, R64, R174 ;  /* 0x000000ae40407220 */ /* 0x000fc40000410000 */
[-C--:B------:R-:W-:Y:S02]  /*9b10*/  FMUL.FTZ R65, R65, R174.reuse ;  /* 0x000000ae41417220 */ /* 0x080fe40000410000 */
[-C--:B------:R-:W-:Y:S01]  /*9b20*/  FMUL.FTZ R66, R66, R3.reuse ;  /* 0x0000000342427220 */ /* 0x080fe20000410000 */
[----:B------:R-:W1:Y:S01]  /*9b30*/  MUFU.EX2 R195, R195 ;  /* 0x000000c300c37308 */ /* 0x000e620000000800 */
[-C--:B------:R-:W-:Y:S02]  /*9b40*/  FMUL.FTZ R67, R67, R3.reuse ;  /* 0x0000000343437220 */ /* 0x080fe40000410000 */
[-C--:B------:R-:W-:Y:S01]  /*9b50*/  FMUL.FTZ R68, R68, R174.reuse ;  /* 0x000000ae44447220 */ /* 0x080fe20000410000 */
[----:B-----5:R-:W-:Y:S01]  /*9b60*/  HMMA.16816.F32 R60, R4, R12, R60 ;  /* 0x0000000c043c723c */ /* 0x020fe2000000183c */
[----:B------:R-:W-:Y:S02]  /*9b70*/  FMUL.FTZ R69, R69, R174 ;  /* 0x000000ae45457220 */ /* 0x000fe40000410000 */
[-C--:B------:R-:W-:Y:S01]  /*9b80*/  FMUL.FTZ R70, R70, R3.reuse ;  /* 0x0000000346467220 */ /* 0x080fe20000410000 */
[----:B------:R-:W-:Y:S01]  /*9b90*/  MUFU.EX2 R193, R193 ;  /* 0x000000c100c17308 */ /* 0x000fe20000000800 */
[----:B------:R-:W-:-:S02]  /*9ba0*/  FMUL.FTZ R71, R71, R3 ;  /* 0x0000000347477220 */ /* 0x000fc40000410000 */
[-C--:B------:R-:W-:Y:S01]  /*9bb0*/  FMUL.FTZ R72, R72, R174.reuse ;  /* 0x000000ae48487220 */ /* 0x080fe20000410000 */
[C---:B------:R-:W-:Y:S01]  /*9bc0*/  HMMA.16816.F32 R64, R4.reuse, R14, R64 ;  /* 0x0000000e0440723c */ /* 0x040fe20000001840 */
[-C--:B------:R-:W-:Y:S01]  /*9bd0*/  FMUL.FTZ R73, R73, R174.reuse ;  /* 0x000000ae49497220 */ /* 0x080fe20000410000 */
[----:B------:R-:W5:Y:S01]  /*9be0*/  LDSM.16.MT88.4 R12, [R216+0x12000] ;  /* 0x01200000d80c783b */ /* 0x000f620000004200 */
[-C--:B------:R-:W-:Y:S01]  /*9bf0*/  FMUL.FTZ R74, R74, R3.reuse ;  /* 0x000000034a4a7220 */ /* 0x080fe20000410000 */
[----:B------:R-:W-:Y:S01]  /*9c00*/  MUFU.EX2 R196, R196 ;  /* 0x000000c400c47308 */ /* 0x000fe20000000800 */
[----:B------:R-:W-:Y:S02]  /*9c10*/  FMUL.FTZ R75, R75, R3 ;  /* 0x000000034b4b7220 */ /* 0x000fe40000410000 */
[-C--:B------:R-:W-:Y:S01]  /*9c20*/  FMUL.FTZ R76, R76, R174.reuse ;  /* 0x000000ae4c4c7220 */ /* 0x080fe20000410000 */
[----:B-1----:R-:W-:Y:S01]  /*9c30*/  HMMA.16816.F32 R68, R4, R8, R68 ;  /* 0x000000080444723c */ /* 0x002fe20000001844 */
[----:B------:R-:W-:-:S02]  /*9c40*/  FMUL.FTZ R77, R77, R174 ;  /* 0x000000ae4d4d7220 */ /* 0x000fc40000410000 */
[-C--:B------:R-:W-:Y:S01]  /*9c50*/  FMUL.FTZ R78, R78, R3.reuse ;  /* 0x000000034e4e7220 */ /* 0x080fe20000410000 */
[----:B------:R-:W-:Y:S01]  /*9c60*/  MUFU.EX2 R192, R192 ;  /* 0x000000c000c07308 */ /* 0x000fe20000000800 */
[-C--:B------:R-:W-:Y:S02]  /*9c70*/  FMUL.FTZ R79, R79, R3.reuse ;  /* 0x000000034f4f7220 */ /* 0x080fe40000410000 */
[-C--:B------:R-:W-:Y:S01]  /*9c80*/  FMUL.FTZ R80, R80, R174.reuse ;  /* 0x000000ae50507220 */ /* 0x080fe20000410000 */
[----:B------:R-:W-:Y:S01]  /*9c90*/  HMMA.16816.F32 R72, R4, R10, R72 ;  /* 0x0000000a0448723c */ /* 0x000fe20000001848 */
[----:B------:R-:W-:Y:S01]  /*9ca0*/  FMUL.FTZ R81, R81, R174 ;  /* 0x000000ae51517220 */ /* 0x000fe20000410000 */
[----:B------:R-:W1:Y:S01]  /*9cb0*/  LDSM.16.MT88.4 R8, [R220+0x14000] ;  /* 0x01400000dc08783b */ /* 0x000e620000004200 */
        /* <DEDUP_REMOVED lines=20> */
[----:B------:R-:W5:Y:S01]  /*9e00*/  MUFU.EX2 R181, R181 ;  /* 0x000000b500b57308 */ /* 0x000f620000000800 */
[----:B------:R-:W-:-:S02]  /*9e10*/  FMUL.FTZ R95, R95, R3 ;  /* 0x000000035f5f7220 */ /* 0x000fc40000410000 */
[-C--:B------:R-:W-:Y:S02]  /*9e20*/  FMUL.FTZ R96, R96, R174.reuse ;  /* 0x000000ae60607220 */ /* 0x080fe40000410000 */
[-C--:B------:R-:W-:Y:S01]  /*9e30*/  FMUL.FTZ R97, R97, R174.reuse ;  /* 0x000000ae61617220 */ /* 0x080fe20000410000 */
[C---:B------:R-:W-:Y:S01]  /*9e40*/  HMMA.16816.F32 R88, R4.reuse, R14, R88 ;  /* 0x0000000e0458723c */ /* 0x040fe20000001858 */
[-C--:B------:R-:W-:Y:S01]  /*9e50*/  FMUL.FTZ R98, R98, R3.reuse ;  /* 0x0000000362627220 */ /* 0x080fe20000410000 */
[----:B------:R-:W3:Y:S01]  /*9e60*/  LDSM.16.MT88.4 R12, [R217+0x14000] ;  /* 0x01400000d90c783b */ /* 0x000ee20000004200 */
[-C--:B------:R-:W-:Y:S01]  /*9e70*/  FMUL.FTZ R99, R99, R3.reuse ;  /* 0x0000000363637220 */ /* 0x080fe20000410000 */
[----:B------:R-:W2:Y:S01]  /*9e80*/  MUFU.EX2 R180, R180 ;  /* 0x000000b400b47308 */ /* 0x000ea20000000800 */
[-C--:B------:R-:W-:Y:S02]  /*9e90*/  FMUL.FTZ R100, R100, R174.reuse ;  /* 0x000000ae64647220 */ /* 0x080fe40000410000 */
[----:B------:R-:W-:Y:S01]  /*9ea0*/  FMUL.FTZ R101, R101, R174 ;  /* 0x000000ae65657220 */ /* 0x000fe20000410000 */
[----:B-1----:R-:W-:Y:S01]  /*9eb0*/  HMMA.16816.F32 R92, R4, R8, R92 ;  /* 0x00000008045c723c */ /* 0x002fe2000000185c */
[----:B------:R-:W-:-:S02]  /*9ec0*/  FMUL.FTZ R102, R102, R3 ;  /* 0x0000000366667220 */ /* 0x000fc40000410000 */
[-C--:B------:R-:W-:Y:S01]  /*9ed0*/  FMUL.FTZ R103, R103, R3.reuse ;  /* 0x0000000367677220 */ /* 0x080fe20000410000 */
[----:B------:R-:W-:Y:S01]  /*9ee0*/  MUFU.EX2 R197, R197 ;  /* 0x000000c500c57308 */ /* 0x000fe20000000800 */
[-C--:B------:R-:W-:Y:S02]  /*9ef0*/  FMUL.FTZ R104, R104, R174.reuse ;  /* 0x000000ae68687220 */ /* 0x080fe40000410000 */
[-C--:B------:R-:W-:Y:S01]  /*9f00*/  FMUL.FTZ R105, R105, R174.reuse ;  /* 0x000000ae69697220 */ /* 0x080fe20000410000 */
[----:B------:R-:W-:Y:S01]  /*9f10*/  HMMA.16816.F32 R96, R4, R10, R96 ;  /* 0x0000000a0460723c */ /* 0x000fe20000001860 */
[----:B------:R-:W1:Y:S01]  /*9f20*/  LDSM.16.MT88.4 R8, [R216+0x14000] ;  /* 0x01400000d808783b */ /* 0x000e620000004200 */
[-C--:B------:R-:W-:Y:S02]  /*9f30*/  FMUL.FTZ R106, R106, R3.reuse ;  /* 0x000000036a6a7220 */ /* 0x080fe40000410000 */
[----:B------:R-:W-:Y:S01]  /*9f40*/  FMUL.FTZ R107, R107, R3 ;  /* 0x000000036b6b7220 */ /* 0x000fe20000410000 */
[----:B------:R-:W-:Y:S01]  /*9f50*/  MUFU.EX2 R198, R198 ;  /* 0x000000c600c67308 */ /* 0x000fe20000000800 */
[----:B------:R-:W-:-:S02]  /*9f60*/  FMUL.FTZ R108, R108, R174 ;  /* 0x000000ae6c6c7220 */ /* 0x000fc40000410000 */
[C---:B--2---:R-:W-:Y:S01]  /*9f70*/  HMMA.16816.F32 R100, R4.reuse, R16, R100 ;  /* 0x000000100464723c */ /* 0x044fe20000001864 */
[-C--:B------:R-:W-:Y:S02]  /*9f80*/  FMUL.FTZ R109, R109, R174.reuse ;  /* 0x000000ae6d6d7220 */ /* 0x080fe40000410000 */
[-C--:B------:R-:W-:Y:S02]  /*9f90*/  FMUL.FTZ R110, R110, R3.reuse ;  /* 0x000000036e6e7220 */ /* 0x080fe40000410000 */
[----:B------:R-:W-:Y:S01]  /*9fa0*/  FMUL.FTZ R111, R111, R3 ;  /* 0x000000036f6f7220 */ /* 0x000fe20000410000 */
[----:B------:R-:W2:Y:S01]  /*9fb0*/  MUFU.EX2 R199, R199 ;  /* 0x000000c700c77308 */ /* 0x000ea20000000800 */
[-C--:B------:R-:W-:Y:S01]  /*9fc0*/  FMUL.FTZ R112, R112, R174.reuse ;  /* 0x000000ae70707220 */ /* 0x080fe20000410000 */
        /* <DEDUP_REMOVED lines=8> */
[----:B---3--:R-:W-:Y:S01]  /*a050*/  HMMA.16816.F32 R108, R4, R12, R108 ;  /* 0x0000000c046c723c */ /* 0x008fe2000000186c */
[-C--:B------:R-:W-:Y:S02]  /*a060*/  FMUL.FTZ R118, R118, R3.reuse ;  /* 0x0000000376767220 */ /* 0x080fe40000410000 */
[----:B------:R-:W-:Y:S01]  /*a070*/  FMUL.FTZ R119, R119, R3 ;  /* 0x0000000377777220 */ /* 0x000fe20000410000 */
[----:B------:R-:W3:Y:S01]  /*a080*/  MUFU.EX2 R175, R175 ;  /* 0x000000af00af7308 */ /* 0x000ee20000000800 */
[----:B------:R-:W-:-:S02]  /*a090*/  FMUL.FTZ R120, R120, R174 ;  /* 0x000000ae78787220 */ /* 0x000fc40000410000 */
        /* <DEDUP_REMOVED lines=10> */
[-C--:B------:R-:W-:Y:S02]  /*a140*/  FMUL.FTZ R127, R127, R3.reuse ;  /* 0x000000037f7f7220 */ /* 0x080fe40000410000 */
[-C--:B------:R-:W-:Y:S02]  /*a150*/  FMUL.FTZ R128, R128, R174.reuse ;  /* 0x000000ae80807220 */ /* 0x080fe40000410000 */
[-C--:B------:R-:W-:Y:S01]  /*a160*/  FMUL.FTZ R129, R129, R174.reuse ;  /* 0x000000ae81817220 */ /* 0x080fe20000410000 */
[----:B------:R-:W-:Y:S01]  /*a170*/  HMMA.16816.F32 R120, R4, R10, R120 ;  /* 0x0000000a0478723c */ /* 0x000fe20000001878 */
[-C--:B------:R-:W-:Y:S01]  /*a180*/  FMUL.FTZ R130, R130, R3.reuse ;  /* 0x0000000382827220 */ /* 0x080fe20000410000 */
[----:B------:R-:W1:Y:S01]  /*a190*/  LDSM.16.MT88.4 R8, [R217+0x16000] ;  /* 0x01600000d908783b */ /* 0x000e620000004200 */
[----:B------:R-:W-:Y:S02]  /*a1a0*/  FMUL.FTZ R131, R131, R3 ;  /* 0x0000000383837220 */ /* 0x000fe40000410000 */
[----:B------:R-:W-:-:S02]  /*a1b0*/  FMUL.FTZ R132, R132, R174 ;  /* 0x000000ae84847220 */ /* 0x000fc40000410000 */
[-C--:B------:R-:W-:Y:S01]  /*a1c0*/  FMUL.FTZ R133, R133, R174.reuse ;  /* 0x000000ae85857220 */ /* 0x080fe20000410000 */
[C---:B--2---:R-:W-:Y:S01]  /*a1d0*/  HMMA.16816.F32 R124, R4.reuse, R16, R124 ;  /* 0x00000010047c723c */ /* 0x044fe2000000187c */
[-C--:B------:R-:W-:Y:S02]  /*a1e0*/  FMUL.FTZ R134, R134, R3.reuse ;  /* 0x0000000386867220 */ /* 0x080fe40000410000 */
[-C--:B------:R-:W-:Y:S02]  /*a1f0*/  FMUL.FTZ R135, R135, R3.reuse ;  /* 0x0000000387877220 */ /* 0x080fe40000410000 */
[-C--:B------:R-:W-:Y:S02]  /*a200*/  FMUL.FTZ R136, R136, R174.reuse ;  /* 0x000000ae88887220 */ /* 0x080fe40000410000 */
[----:B------:R-:W-:Y:S01]  /*a210*/  FMUL.FTZ R137, R137, R174 ;  /* 0x000000ae89897220 */ /* 0x000fe20000410000 */
[----:B------:R-:W-:Y:S01]  /*a220*/  HMMA.16816.F32 R128, R4, R18, R128 ;  /* 0x000000120480723c */ /* 0x000fe20000001880 */
[----:B------:R-:W2:Y:S01]  /*a230*/  LDSM.16.MT88.4 R16, [R220+0x10800] ;  /* 0x01080000dc10783b */ /* 0x000ea20000004200 */
        /* <DEDUP_REMOVED lines=24> */
[----:B------:R-:W-:Y:S02]  /*a3c0*/  FFMA.FTZ R173, R243, R174, R173 ;  /* 0x000000aef3ad7223 */ /* 0x000fe400000100ad */
[----:B------:R-:W-:-:S02]  /*a3d0*/  FFMA.FTZ R3, R242, R3, R169 ;  /* 0x00000003f2037223 */ /* 0x000fc400000100a9 */
[----:B------:R-:W-:Y:S01]  /*a3e0*/  FADD.FTZ R172, R172, R173 ;  /* 0x000000adacac7221 */ /* 0x000fe20000010000 */
[C---:B------:R-:W-:Y:S01]  /*a3f0*/  HMMA.16816.F32 R148, R4.reuse, R20, R148 ;  /* 0x000000140494723c */ /* 0x040fe20000001894 */
[----:B------:R-:W-:Y:S02]  /*a400*/  FADD.FTZ R3, R168, R3 ;  /* 0x00000003a8037221 */ /* 0x000fe40000010000 */
[----:B------:R-:W-:Y:S02]  /*a410*/  FADD.FTZ R172, R171, R172 ;  /* 0x000000acabac7221 */ /* 0x000fe40000010000 */
[----:B------:R-:W-:Y:S01]  /*a420*/  FADD.FTZ R165, R165, R3 ;  /* 0x00000003a5a57221 */ /* 0x000fe20000010000 */
[----:B------:R-:W-:Y:S01]  /*a430*/  MOV R3, R0 ;  /* 0x0000000000037202 */ /* 0x000fe20000000f00 */
[----:B------:R-:W-:Y:S01]  /*a440*/  FADD.FTZ R170, R170, R172 ;  /* 0x000000acaaaa7221 */ /* 0x000fe20000010000 */
[----:B------:R-:W-:Y:S01]  /*a450*/  HMMA.16816.F32 R144, R4, R22, R144 ;  /* 0x000000160490723c */ /* 0x000fe20000001890 */
[----:B------:R-:W1:Y:S01]  /*a460*/  LDSM.16.MT88.4 R20, [R220+0x12800] ;  /* 0x01280000dc14783b */ /* 0x000e620000004200 */
[----:B------:R-:W-:Y:S01]  /*a470*/  FADD.FTZ R165, R164, R165 ;  /* 0x000000a5a4a57221 */ /* 0x000fe20000010000 */
[----:B------:R-:W-:Y:S01]  /*a480*/  MOV R164, R2 ;  /* 0x0000000200a47202 */ /* 0x000fe20000000f00 */
[----:B------:R-:W-:Y:S01]  /*a490*/  FADD.FTZ R170, R179, R170 ;  /* 0x000000aab3aa7221 */ /* 0x000fe20000010000 */
[----:B------:R-:W-:-:S02]  /*a4a0*/  @P0 MOV R3, R0 ;  /* 0x0000000000030202 */ /* 0x000fc40000000f00 */
[C---:B------:R-:W-:Y:S01]  /*a4b0*/  F2FP.PACK_AB R4, R182.reuse, R179 ;  /* 0x000000b3b604723e */ /* 0x040fe200000000ff */
[----:B------:R-:W-:Y:S01]  /*a4c0*/  FADD.FTZ R182, R182, R170 ;  /* 0x000000aab6b67221 */ /* 0x000fe20000010000 */
[----:B------:R-:W-:Y:S01]  /*a4d0*/  F2FP.PACK_AB R5, R186, R185 ;  /* 0x000000b9ba05723e */ /* 0x000fe200000000ff */
[----:B------:R-:W-:Y:S01]  /*a4e0*/  FADD.FTZ R185, R185, R165 ;  /* 0x000000a5b9b97221 */ /* 0x000fe20000010000 */
[----:B------:R-:W-:Y:S01]  /*a4f0*/  F2FP.PACK_AB R6, R184, R183 ;  /* 0x000000b7b806723e */ /* 0x000fe200000000ff */
[----:B------:R-:W-:Y:S01]  /*a500*/  FADD.FTZ R182, R183, R182 ;  /* 0x000000b6b7b67221 */ /* 0x000fe20000010000 */
[----:B------:R-:W-:Y:S01]  /*a510*/  F2FP.PACK_AB R7, R188, R187 ;  /* 0x000000bbbc07723e */ /* 0x000fe200000000ff */
[----:B------:R-:W-:Y:S01]  /*a520*/  FADD.FTZ R185, R186, R185 ;  /* 0x000000b9bab97221 */ /* 0x000fe20000010000 */
[----:B------:R-:W-:Y:S01]  /*a530*/  @P0 MOV R164, R2 ;  /* 0x0000000200a40202 */ /* 0x000fe20000000f00 */
[----:B------:R-:W-:Y:S02]  /*a540*/  FADD.FTZ R184, R184, R182 ;  /* 0x000000b6b8b87221 */ /* 0x000fe40000010000 */
[----:B------:R-:W-:-:S02]  /*a550*/  FADD.FTZ R187, R187, R185 ;  /* 0x000000b9bbbb7221 */ /* 0x000fc40000010000 */
[----:B--2---:R-:W-:Y:S01]  /*a560*/  HMMA.16816.F32 R160, R4, R16, R160 ;  /* 0x0000001004a0723c */ /* 0x004fe200000018a0 */
[----:B----4-:R-:W-:Y:S02]  /*a570*/  FADD.FTZ R184, R194, R184 ;  /* 0x000000b8c2b87221 */ /* 0x010fe40000010000 */
[----:B------:R-:W-:-:S05]  /*a580*/  FADD.FTZ R187, R188, R187 ;  /* 0x000000bbbcbb7221 */ /* 0x000fca0000010000 */
[C---:B------:R-:W-:Y:S01]  /*a590*/  HMMA.16816.F32 R156, R4.reuse, R18, R156 ;  /* 0x00000012049c723c */ /* 0x040fe2000000189c */
[----:B------:R-:W2:Y:S07]  /*a5a0*/  LDSM.16.MT88.4 R16, [R218+0x12800] ;  /* 0x01280000da10783b */ /* 0x000eae0000004200 */
[C---:B---3--:R-:W-:Y:S08]  /*a5b0*/  HMMA.16816.F32 R44, R4.reuse, R12, R44 ;  /* 0x0000000c042c723c */ /* 0x048ff0000000182c */
[C---:B------:R-:W-:Y:S01]  /*a5c0*/  HMMA.16816.F32 R48, R4.reuse, R14, R48 ;  /* 0x0000000e0430723c */ /* 0x040fe20000001830 */
[----:B------:R-:W3:Y:S07]  /*a5d0*/  LDSM.16.MT88.4 R12, [R216+0x12800] ;  /* 0x01280000d80c783b */ /* 0x000eee0000004200 */
[C---:B-1----:R-:W-:Y:S08]  /*a5e0*/  HMMA.16816.F32 R36, R4.reuse, R8, R36 ;  /* 0x000000080424723c */ /* 0x042ff00000001824 */
[C---:B------:R-:W-:Y:S01]  /*a5f0*/  HMMA.16816.F32 R40, R4.reuse, R10, R40 ;  /* 0x0000000a0428723c */ /* 0x040fe20000001828 */
[----:B------:R-:W-:Y:S07]  /*a600*/  LDSM.16.MT88.4 R8, [R217+0x12800] ;  /* 0x01280000d908783b */ /* 0x000fee0000004200 */
[C---:B------:R-:W-:Y:S08]  /*a610*/  HMMA.16816.F32 R60, R4.reuse, R20, R60 ;  /* 0x00000014043c723c */ /* 0x040ff0000000183c */
[C---:B--2---:R-:W-:Y:S08]  /*a620*/  HMMA.16816.F32 R68, R4.reuse, R16, R68 ;  /* 0x000000100444723c */ /* 0x044ff00000001844 */
        /* <DEDUP_REMOVED lines=47> */
[C---:B---3--:R-:W-:Y:S01]  /*a920*/  HMMA.16816.F32 R36, R4.reuse, R12, R36 ;  /* 0x0000000c0424723c */ /* 0x048fe20000001824 */
[----:B-----5:R-:W-:Y:S02]  /*a930*/  FADD.FTZ R196, R181, R196 ;  /* 0x000000c4b5c47221 */ /* 0x020fe40000010000 */
[----:B------:R-:W-:Y:S02]  /*a940*/  FADD.FTZ R190, R191, R190 ;  /* 0x000000bebfbe7221 */ /* 0x000fe40000010000 */
[----:B------:R-:W-:Y:S02]  /*a950*/  FADD.FTZ R196, R180, R196 ;  /* 0x000000c4b4c47221 */ /* 0x000fe40000010000 */
[----:B------:R-:W-:Y:S01]  /*a960*/  FADD.FTZ R190, R199, R190 ;  /* 0x000000bec7be7221 */ /* 0x000fe20000010000 */
[----:B------:R-:W-:Y:S01]  /*a970*/  HMMA.16816.F32 R40, R4, R14, R40 ;  /* 0x0000000e0428723c */ /* 0x000fe20000001828 */
[----:B------:R-:W3:Y:S01]  /*a980*/  LDSM.16.MT88.4 R12, [R217+0x13000] ;  /* 0x01300000d90c783b */ /* 0x000ee20000004200 */
[----:B------:R-:W-:-:S02]  /*a990*/  FADD.FTZ R196, R197, R196 ;  /* 0x000000c4c5c47221 */ /* 0x000fc40000010000 */
[----:B------:R-:W-:Y:S02]  /*a9a0*/  FADD.FTZ R190, R177, R190 ;  /* 0x000000beb1be7221 */ /* 0x000fe40000010000 */
[----:B------:R-:W-:Y:S02]  /*a9b0*/  FADD.FTZ R243, R198, R196 ;  /* 0x000000c4c6f37221 */ /* 0x000fe40000010000 */
[----:B-1----:R-:W-:Y:S01]  /*a9c0*/  HMMA.16816.F32 R60, R4, R16, R60 ;  /* 0x00000010043c723c */ /* 0x002fe2000000183c */
[----:B------:R-:W-:-:S04]  /*a9d0*/  FADD.FTZ R190, R175, R190 ;  /* 0x000000beafbe7221 */ /* 0x000fc80000010000 */
[----:B------:R-:W-:-:S03]  /*a9e0*/  FADD.FTZ R242, R176, R190 ;  /* 0x000000beb0f27221 */ /* 0x000fc60000010000 */
        /* <DEDUP_REMOVED lines=44> */
[----:B------:R-:W-:-:S02]  /*acb0*/  F2FP.PACK_AB R4, R180, R181 ;  /* 0x000000b5b404723e */ /* 0x000fc400000000ff */
[----:B------:R-:W-:Y:S02]  /*acc0*/  F2FP.PACK_AB R5, R177, R199 ;  /* 0x000000c7b105723e */ /* 0x000fe400000000ff */
[----:B------:R-:W-:Y:S02]  /*acd0*/  F2FP.PACK_AB R6, R198, R197 ;  /* 0x000000c5c606723e */ /* 0x000fe400000000ff */
[----:B------:R-:W-:-:S07]  /*ace0*/  F2FP.PACK_AB R7, R176, R175 ;  /* 0x000000afb007723e */ /* 0x000fce00000000ff */
        /* <DEDUP_REMOVED lines=42> */
.L_x_120:
[----:B------:R-:W-:-:S12]  /*af90*/  UIADD3 UR9, UR30, -0x1, URZ ;  /* 0xffffffff1e097890 */ /* 0x000fd8000fffe03f */
.L_x_124:
[----:B------:R-:W-:-:S13]  /*afa0*/  ISETP.LE.AND P0, PT, RZ, UR9, PT ;  /* 0x00000009ff007c0c */ /* 0x000fda000bf03270 */
[----:B------:R-:W-:Y:S05]  /*afb0*/  @!P0 BRA `(.L_x_125) ;  /* 0x0000451000008947 */ /* 0x000fea0003800000 */
[----:B------:R-:W1:Y:S01]  /*afc0*/  S2R R4, SR_TID.X ;  /* 0x0000000000047919 */ /* 0x000e620000002100 */
[----:B------:R-:W-:Y:S02]  /*afd0*/  IMAD.U32 R8, RZ, RZ, UR8 ;  /* 0x00000008ff087e24 */ /* 0x000fe4000f8e00ff */
[----:B------:R-:W-:Y:S02]  /*afe0*/  IMAD.MOV.U32 R6, RZ, RZ, R236 ;  /* 0x000000ffff067224 */ /* 0x000fe400078e00ec */
[----:B------:R-:W-:Y:S02]  /*aff0*/  IMAD.MOV.U32 R7, RZ, RZ, R237 ;  /* 0x000000ffff077224 */ /* 0x000fe400078e00ed */
[----:B------:R-:W-:Y:S02]  /*b000*/  IMAD.U32 R0, RZ, RZ, UR8 ;  /* 0x00000008ff007e24 */ /* 0x000fe4000f8e00ff */
        /* <DEDUP_REMOVED lines=8> */
[----:B------:R-:W-:Y:S01]  /*b090*/  LEA R241, P1, R2, c[0x0][0x168], 0x1 ;  /* 0x00005a0002f17a11 */ /* 0x000fe200078208ff */
[----:B------:R-:W-:Y:S01]  /*b0a0*/  UMOV UR13, URZ ;  /* 0x0000003f000d7c82 */ /* 0x000fe20008000000 */
        /* <DEDUP_REMOVED lines=17> */
[----:B------:R-:W-:-:S03]  /*b1c0*/  IMAD.X R249, RZ, RZ, R247, P1 ;  /* 0x000000fffff97224 */ /* 0x000fc600008e06f7 */
[----:B-1----:R-:W2:Y:S01]  /*b1d0*/  LDL.LU.64 R10, [R1+0x8] ;  /* 0x00000800010a7983 */ /* 0x002ea20000300a00 */
[----:B------:R-:W-:Y:S02]  /*b1e0*/  ISETP.GE.AND P5, PT, R231, c[0x0][0x220], PT ;  /* 0x00008800e7007a0c */ /* 0x000fe40003fa6270 */
[----:B------:R-:W-:Y:S02]  /*b1f0*/  ISETP.GE.AND P4, PT, R230, c[0x0][0x220], PT ;  /* 0x00008800e6007a0c */ /* 0x000fe40003f86270 */
[----:B------:R-:W-:Y:S01]  /*b200*/  ISETP.GE.AND P3, PT, R229, c[0x0][0x220], PT ;  /* 0x00008800e5007a0c */ /* 0x000fe20003f66270 */
[----:B--2---:R-:W-:Y:S01]  /*b210*/  IMAD.MOV.U32 R245, RZ, RZ, R11 ;  /* 0x000000fffff57224 */ /* 0x004fe200078e000b */
[----:B------:R-:W-:Y:S05]  /*b220*/  BRA `(.L_x_126) ;  /* 0x000006b000007947 */ /* 0x000fea0003800000 */
.L_x_128:
        /* <DEDUP_REMOVED lines=107> */
.L_x_126:
[----:B------:R1:W-:Y:S01]  /*b8e0*/  STL.64 [R1+0x10], R36 ;  /* 0x0000102401007387 */ /* 0x0003e20000100a00 */
[----:B------:R-:W-:Y:S01]  /*b8f0*/  UIADD3 UR8, -UR13, UR9, URZ ;  /* 0x000000090d087290 */ /* 0x000fe2000fffe13f */
[----:B------:R-:W-:Y:S04]  /*b900*/  DEPBAR.LE SB0, 0x0 ;  /* 0x000080000000791a */ /* 0x000fe80000000000 */
[----:B------:R-:W-:Y:S01]  /*b910*/  BAR.SYNC.DEFER_BLOCKING 0x0 ;  /* 0x0000000000007b1d */ /* 0x000fe20000010000 */
[----:B------:R-:W-:Y:S01]  /*b920*/  USHF.R.S32.HI UR7, URZ, 0x1f, UR8 ;  /* 0x0000001f3f077899 */ /* 0x000fe20008011408 */
[----:B------:R-:W-:Y:S01]  /*b930*/  IMAD.U32 R3, RZ, RZ, UR8 ;  /* 0x00000008ff037e24 */ /* 0x000fe2000f8e00ff */
[----:B------:R-:W-:Y:S01]  /*b940*/  UIMAD UR6, UR31, UR8, URZ ;  /* 0x000000081f0672a4 */ /* 0x000fe2000f8e023f */
[----:B------:R-:W-:Y:S01]  /*b950*/  IMAD.U32 R6, RZ, RZ, UR8 ;  /* 0x00000008ff067e24 */ /* 0x000fe2000f8e00ff */
[----:B------:R-:W-:Y:S01]  /*b960*/  UIADD3 UR11, UR9, -0x1, URZ ;  /* 0xffffffff090b7890 */ /* 0x000fe2000fffe03f */
[----:B------:R-:W-:Y:S01]  /*b970*/  IMAD.WIDE.U32 R8, R3, UR5, R244 ;  /* 0x0000000503087c25 */ /* 0x000fe2000f8e00f4 */
[----:B------:R-:W-:Y:S02]  /*b980*/  UIMAD UR6, UR7, UR5, UR6 ;  /* 0x00000005070672a4 */ /* 0x000fe4000f8e0206 */
[----:B------:R-:W-:Y:S01]  /*b990*/  LEA R6, P0, R6, R246, 0x6 ;  /* 0x000000f606067211 */ /* 0x000fe200078030ff */
[----:B------:R-:W-:Y:S01]  /*b9a0*/  UIADD3 UR11, UR11, -UR13, URZ ;  /* 0x8000000d0b0b7290 */ /* 0x000fe2000fffe03f */
[----:B------:R-:W-:Y:S02]  /*b9b0*/  IADD3 R5, P1, R8, UR24, RZ ;  /* 0x0000001808057c10 */ /* 0x000fe4000ff3e0ff */
[----:B------:R-:W-:Y:S01]  /*b9c0*/  IADD3 R4, R9, UR6, RZ ;  /* 0x0000000609047c10 */ /* 0x000fe2000fffe0ff */
[----:B------:R-:W-:Y:S01]  /*b9d0*/  IMAD.WIDE.U32 R18, R6, c[0x0][0x1a0], RZ ;  /* 0x0000680006127a25 */ /* 0x000fe200078e00ff */
[----:B------:R-:W-:Y:S02]  /*b9e0*/  LEA.HI.X.SX32 R7, R3, R247, 0x6, P0 ;  /* 0x000000f703077211 */ /* 0x000fe400000f36ff */
[----:B------:R-:W-:Y:S02]  /*b9f0*/  @!P6 LEA R16, P2, R8, c[0x0][0x170], 0x1 ;  /* 0x00005c000810ea11 */ /* 0x000fe400078408ff */
[C---:B------:R-:W-:Y:S02]  /*ba00*/  @!P6 LEA R14, P0, R5.reuse, c[0x0][0x170], 0x1 ;  /* 0x00005c00050eea11 */ /* 0x040fe400078008ff */
[----:B------:R-:W-:Y:S02]  /*ba10*/  IADD3.X R3, R4, UR10, RZ, P1, !PT ;  /* 0x0000000a04037c10 */ /* 0x000fe40008ffe4ff */
[----:B------:R-:W-:Y:S01]  /*ba20*/  @!P6 LEA.HI.X R17, R8, c[0x0][0x174], R4, 0x1, P2 ;  /* 0x00005d000811ea11 */ /* 0x000fe200010f0c04 */
[----:B-1----:R-:W2:Y:S01]  /*ba30*/  LDL.64 R36, [R1] ;  /* 0x0000000001247983 */ /* 0x002ea20000100a00 */
        /* <DEDUP_REMOVED lines=18> */
[C---:B------:R-:W-:Y:S01]  /*bb60*/  @!P6 LEA R10, P0, R7.reuse, c[0x0][0x170], 0x1 ;  /* 0x00005c00070aea11 */ /* 0x040fe200078008ff */
        /* <DEDUP_REMOVED lines=106> */
[----:B---3--:R-:W3:Y:S04]  /*c210*/  LDSM.16.M88.4 R8, [R225+0x8000] ;  /* 0x00800000e108783b */ /* 0x008ee80000000200 */
[----:B-1----:R-:W4:Y:S04]  /*c220*/  LDSM.16.M88.4 R16, [R225+0x8800] ;  /* 0x00880000e110783b */ /* 0x002f280000000200 */
[----:B--2---:R-:W1:Y:S04]  /*c230*/  LDSM.16.M88.4 R24, [R225+0x9000] ;  /* 0x00900000e118783b */ /* 0x004e680000000200 */
[----:B------:R-:W0:Y:S04]  /*c240*/  LDGDEPBAR ;  /* 0x00000000000079af */ /* 0x000e280000000000 */
[----:B------:R-:W2:Y:S04]  /*c250*/  LDSM.16.M88.4 R164, [R225+0x9800] ;  /* 0x00980000e1a4783b */ /* 0x000ea80000000200 */
[----:B------:R-:W-:Y:S04]  /*c260*/  LDSM.16.M88.4 R168, [R224] ;  /* 0x00000000e0a8783b */ /* 0x000fe80000000200 */
[----:B------:R-:W1:Y:S04]  /*c270*/  LDSM.16.M88.4 R172, [R223] ;  /* 0x00000000dfac783b */ /* 0x000e680000000200 */
[----:B------:R-:W1:Y:S04]  /*c280*/  LDSM.16.M88.4 R176, [R215] ;  /* 0x00000000d7b0783b */ /* 0x000e680000000200 */
[----:B------:R-:W1:Y:S04]  /*c290*/  LDSM.16.M88.4 R180, [R214] ;  /* 0x00000000d6b4783b */ /* 0x000e680000000200 */
[----:B------:R-:W-:Y:S01]  /*c2a0*/  LDSM.16.M88.4 R184, [R222] ;  /* 0x00000000deb8783b */ /* 0x000fe20000000200 */
[C---:B---3--:R-:W-:Y:S03]  /*c2b0*/  HMMA.16816.F32 R4, R32.reuse, R8, RZ ;  /* 0x000000082004723c */ /* 0x048fe600000018ff */
[----:B------:R-:W-:Y:S04]  /*c2c0*/  LDSM.16.M88.4 R188, [R219+0x8000] ;  /* 0x00800000dbbc783b */ /* 0x000fe80000000200 */
[----:B------:R-:W-:Y:S01]  /*c2d0*/  LDSM.16.M88.4 R192, [R219+0x8800] ;  /* 0x00880000dbc0783b */ /* 0x000fe20000000200 */
[C---:B------:R-:W-:Y:S03]  /*c2e0*/  HMMA.16816.F32 R8, R32.reuse, R10, RZ ;  /* 0x0000000a2008723c */ /* 0x040fe600000018ff */
[----:B------:R-:W-:Y:S05]  /*c2f0*/  LDSM.16.M88.4 R196, [R219+0x9800] ;  /* 0x00980000dbc4783b */ /* 0x000fea0000000200 */
[C---:B----4-:R-:W-:Y:S08]  /*c300*/  HMMA.16816.F32 R12, R32.reuse, R16, RZ ;  /* 0x00000010200c723c */ /* 0x050ff000000018ff */
[C---:B------:R-:W-:Y:S08]  /*c310*/  HMMA.16816.F32 R16, R32.reuse, R18, RZ ;  /* 0x000000122010723c */ /* 0x040ff000000018ff */
[C---:B-1----:R-:W-:Y:S08]  /*c320*/  HMMA.16816.F32 R20, R32.reuse, R24, RZ ;  /* 0x000000182014723c */ /* 0x042ff000000018ff */
[C---:B------:R-:W-:Y:S08]  /*c330*/  HMMA.16816.F32 R24, R32.reuse, R26, RZ ;  /* 0x0000001a2018723c */ /* 0x040ff000000018ff */
[C---:B--2---:R-:W-:Y:S08]  /*c340*/  HMMA.16816.F32 R28, R32.reuse, R164, RZ ;  /* 0x000000a4201c723c */ /* 0x044ff000000018ff */
[----:B------:R-:W-:Y:S01]  /*c350*/  HMMA.16816.F32 R32, R32, R166, RZ ;  /* 0x000000a62020723c */ /* 0x000fe200000018ff */
[----:B------:R-:W1:Y:S07]  /*c360*/  LDSM.16.M88.4 R164, [R213] ;  /* 0x00000000d5a4783b */ /* 0x000e6e0000000200 */
[C---:B------:R-:W-:Y:S08]  /*c370*/  HMMA.16816.F32 R4, R168.reuse, R172, R4 ;  /* 0x000000aca804723c */ /* 0x040ff00000001804 */
        /* <DEDUP_REMOVED lines=10> */
[----:B------:R-:W-:Y:S04]  /*c420*/  LDSM.16.M88.4 R164, [R221] ;  /* 0x00000000dda4783b */ /* 0x000fe80000000200 */
[----:B------:R-:W1:Y:S03]  /*c430*/  LDSM.16.M88.4 R168, [R212] ;  /* 0x00000000d4a8783b */ /* 0x000e660000000200 */
[C---:B------:R-:W-:Y:S08]  /*c440*/  HMMA.16816.F32 R4, R184.reuse, R188, R4 ;  /* 0x000000bcb804723c */ /* 0x040ff00000001804 */
[C---:B------:R-:W-:Y:S01]  /*c450*/  HMMA.16816.F32 R8, R184.reuse, R190, R8 ;  /* 0x000000beb808723c */ /* 0x040fe20000001808 */
[----:B------:R-:W-:Y:S07]  /*c460*/  LDSM.16.M88.4 R188, [R226+0x2000] ;  /* 0x00200000e2bc783b */ /* 0x000fee0000000200 */
[C---:B------:R-:W-:Y:S08]  /*c470*/  HMMA.16816.F32 R12, R184.reuse, R192, R12 ;  /* 0x000000c0b80c723c */ /* 0x040ff0000000180c */
[C---:B------:R-:W-:Y:S01]  /*c480*/  HMMA.16816.F32 R16, R184.reuse, R194, R16 ;  /* 0x000000c2b810723c */ /* 0x040fe20000001810 */
[----:B------:R-:W-:Y:S07]  /*c490*/  LDSM.16.M88.4 R192, [R225+0xa000] ;  /* 0x00a00000e1c0783b */ /* 0x000fee0000000200 */
[C---:B--2---:R-:W-:Y:S08]  /*c4a0*/  HMMA.16816.F32 R20, R184.reuse, R172, R20 ;  /* 0x000000acb814723c */ /* 0x044ff00000001814 */
[C---:B------:R-:W-:Y:S01]  /*c4b0*/  HMMA.16816.F32 R24, R184.reuse, R174, R24 ;  /* 0x000000aeb818723c */ /* 0x040fe20000001818 */
[----:B------:R-:W2:Y:S07]  /*c4c0*/  LDSM.16.M88.4 R172, [R212+0x1000] ;  /* 0x00100000d4ac783b */ /* 0x000eae0000000200 */
        /* <DEDUP_REMOVED lines=9> */
[----:B------:R-:W-:Y:S07]  /*c560*/  LDSM.16.M88.4 R176, [R210] ;  /* 0x00000000d2b0783b */ /* 0x000fee0000000200 */
[C---:B--2---:R-:W-:Y:S08]  /*c570*/  HMMA.16816.F32 R20, R164.reuse, R172, R20 ;  /* 0x000000aca414723c */ /* 0x044ff00000001814 */
[C---:B------:R-:W-:Y:S01]  /*c580*/  HMMA.16816.F32 R24, R164.reuse, R174, R24 ;  /* 0x000000aea418723c */ /* 0x040fe20000001818 */
[----:B------:R-:W-:Y:S07]  /*c590*/  LDSM.16.M88.4 R172, [R211] ;  /* 0x00000000d3ac783b */ /* 0x000fee0000000200 */
[C---:B------:R-:W-:Y:S08]  /*c5a0*/  HMMA.16816.F32 R28, R164.reuse, R180, R28 ;  /* 0x000000b4a41c723c */ /* 0x040ff0000000181c */
[----:B------:R-:W-:Y:S01]  /*c5b0*/  HMMA.16816.F32 R32, R164, R182, R32 ;  /* 0x000000b6a420723c */ /* 0x000fe20000001820 */
[----:B------:R-:W2:Y:S04]  /*c5c0*/  LDSM.16.M88.4 R164, [R224+0x2000] ;  /* 0x00200000e0a4783b */ /* 0x000ea80000000200 */
[----:B------:R-:W4:Y:S03]  /*c5d0*/  LDSM.16.M88.4 R180, [R209] ;  /* 0x00000000d1b4783b */ /* 0x000f260000000200 */
[C---:B------:R-:W-:Y:S08]  /*c5e0*/  HMMA.16816.F32 R4, R188.reuse, R192, R4 ;  /* 0x000000c0bc04723c */ /* 0x040ff00000001804 */
[C---:B------:R-:W-:Y:S01]  /*c5f0*/  HMMA.16816.F32 R8, R188.reuse, R194, R8 ;  /* 0x000000c2bc08723c */ /* 0x040fe20000001808 */
[----:B------:R-:W2:Y:S07]  /*c600*/  LDSM.16.M88.4 R192, [R208] ;  /* 0x00000000d0c0783b */ /* 0x000eae0000000200 */
[C---:B---3--:R-:W-:Y:S08]  /*c610*/  HMMA.16816.F32 R12, R188.reuse, R184, R12 ;  /* 0x000000b8bc0c723c */ /* 0x048ff0000000180c */
[C---:B------:R-:W-:Y:S01]  /*c620*/  HMMA.16816.F32 R16, R188.reuse, R186, R16 ;  /* 0x000000babc10723c */ /* 0x040fe20000001810 */
[----:B------:R-:W-:Y:S07]  /*c630*/  LDSM.16.M88.4 R184, [R219+0xa000] ;  /* 0x00a00000dbb8783b */ /* 0x000fee0000000200 */
[C---:B-1----:R-:W-:Y:S08]  /*c640*/  HMMA.16816.F32 R20, R188.reuse, R168, R20 ;  /* 0x000000a8bc14723c */ /* 0x042ff00000001814 */
[C---:B------:R-:W-:Y:S01]  /*c650*/  HMMA.16816.F32 R24, R188.reuse, R170, R24 ;  /* 0x000000aabc18723c */ /* 0x040fe20000001818 */
[----:B------:R-:W1:Y:S07]  /*c660*/  LDSM.16.M88.4 R168, [R222+0x2000] ;  /* 0x00200000dea8783b */ /* 0x000e6e0000000200 */
[C---:B------:R-:W-:Y:S08]  /*c670*/  HMMA.16816.F32 R28, R188.reuse, R196, R28 ;  /* 0x000000c4bc1c723c */ /* 0x040ff0000000181c */
[----:B------:R-:W-:Y:S01]  /*c680*/  HMMA.16816.F32 R32, R188, R198, R32 ;  /* 0x000000c6bc20723c */ /* 0x000fe20000001820 */
[----:B------:R-:W-:Y:S04]  /*c690*/  LDSM.16.M88.4 R188, [R212+0x2000] ;  /* 0x00200000d4bc783b */ /* 0x000fe80000000200 */
[----:B------:R-:W-:Y:S03]  /*c6a0*/  LDSM.16.M88.4 R196, [R212+0x3800] ;  /* 0x00380000d4c4783b */ /* 0x000fe60000000200 */
[C---:B--2---:R-:W-:Y:S08]  /*c6b0*/  HMMA.16816.F32 R4, R164.reuse, R172, R4 ;  /* 0x000000aca404723c */ /* 0x044ff00000001804 */
[C---:B------:R-:W-:Y:S01]  /*c6c0*/  HMMA.16816.F32 R8, R164.reuse, R174, R8 ;  /* 0x000000aea408723c */ /* 0x040fe20000001808 */
[----:B------:R-:W2:Y:S07]  /*c6d0*/  LDSM.16.M88.4 R172, [R219+0xa800] ;  /* 0x00a80000dbac783b */ /* 0x000eae0000000200 */
[C---:B------:R-:W-:Y:S08]  /*c6e0*/  HMMA.16816.F32 R12, R164.reuse, R176, R12 ;  /* 0x000000b0a40c723c */ /* 0x040ff0000000180c */
[C---:B------:R-:W-:Y:S01]  /*c6f0*/  HMMA.16816.F32 R16, R164.reuse, R178, R16 ;  /* 0x000000b2a410723c */ /* 0x040fe20000001810 */
[----:B------:R-:W3:Y:S07]  /*c700*/  LDSM.16.M88.4 R176, [R219+0xb000] ;  /* 0x00b00000dbb0783b */ /* 0x000eee0000000200 */
[C---:B----4-:R-:W-:Y:S08]  /*c710*/  HMMA.16816.F32 R20, R164.reuse, R180, R20 ;  /* 0x000000b4a414723c */ /* 0x050ff00000001814 */
[C---:B------:R-:W-:Y:S01]  /*c720*/  HMMA.16816.F32 R24, R164.reuse, R182, R24 ;  /* 0x000000b6a418723c */ /* 0x040fe20000001818 */
[----:B------:R-:W-:Y:S07]  /*c730*/  LDSM.16.M88.4 R180, [R221+0x2000] ;  /* 0x00200000ddb4783b */ /* 0x000fee0000000200 */
[C---:B------:R-:W-:Y:S08]  /*c740*/  HMMA.16816.F32 R28, R164.reuse, R192, R28 ;  /* 0x000000c0a41c723c */ /* 0x040ff0000000181c */
[----:B------:R-:W-:Y:S01]  /*c750*/  HMMA.16816.F32 R32, R164, R194, R32 ;  /* 0x000000c2a420723c */ /* 0x000fe20000001820 */
[----:B------:R-:W4:Y:S04]  /*c760*/  LDSM.16.M88.4 R164, [R219+0xb800] ;  /* 0x00b80000dba4783b */ /* 0x000f280000000200 */
[----:B------:R-:W4:Y:S03]  /*c770*/  LDSM.16.M88.4 R192, [R212+0x2800] ;  /* 0x00280000d4c0783b */ /* 0x000f260000000200 */
[C---:B-1----:R-:W-:Y:S08]  /*c780*/  HMMA.16816.F32 R4, R168.reuse, R184, R4 ;  /* 0x000000b8a804723c */ /* 0x042ff00000001804 */
[C---:B------:R-:W-:Y:S01]  /*c790*/  HMMA.16816.F32 R8, R168.reuse, R186, R8 ;  /* 0x000000baa808723c */ /* 0x040fe20000001808 */
[----:B------:R-:W1:Y:S07]  /*c7a0*/  LDSM.16.M88.4 R184, [R212+0x3000] ;  /* 0x00300000d4b8783b */ /* 0x000e6e0000000200 */
[C---:B--2---:R-:W-:Y:S08]  /*c7b0*/  HMMA.16816.F32 R12, R168.reuse, R172, R12 ;  /* 0x000000aca80c723c */ /* 0x044ff0000000180c */
[C---:B------:R-:W-:Y:S01]  /*c7c0*/  HMMA.16816.F32 R16, R168.reuse, R174, R16 ;  /* 0x000000aea810723c */ /* 0x040fe20000001810 */
[----:B------:R-:W-:Y:S07]  /*c7d0*/  LDSM.16.M88.4 R172, [R225+0xc800] ;  /* 0x00c80000e1ac783b */ /* 0x000fee0000000200 */
[C---:B---3--:R-:W-:Y:S08]  /*c7e0*/  HMMA.16816.F32 R20, R168.reuse, R176, R20 ;  /* 0x000000b0a814723c */ /* 0x048ff00000001814 */
[C---:B------:R-:W-:Y:S01]  /*c7f0*/  HMMA.16816.F32 R24, R168.reuse, R178, R24 ;  /* 0x000000b2a818723c */ /* 0x040fe20000001818 */
[----:B------:R-:W-:Y:S07]  /*c800*/  LDSM.16.M88.4 R176, [R225+0xd000] ;  /* 0x00d00000e1b0783b */ /* 0x000fee0000000200 */
[C---:B----4-:R-:W-:Y:S08]  /*c810*/  HMMA.16816.F32 R28, R168.reuse, R164, R28 ;  /* 0x000000a4a81c723c */ /* 0x050ff0000000181c */
[----:B------:R-:W-:Y:S01]  /*c820*/  HMMA.16816.F32 R32, R168, R166, R32 ;  /* 0x000000a6a820723c */ /* 0x000fe20000001820 */
[----:B------:R-:W-:Y:S04]  /*c830*/  LDSM.16.M88.4 R164, [R226+0x4000] ;  /* 0x00400000e2a4783b */ /* 0x000fe80000000200 */
[----:B------:R-:W2:Y:S03]  /*c840*/  LDSM.16.M88.4 R168, [R225+0xc000] ;  /* 0x00c00000e1a8783b */ /* 0x000ea60000000200 */
[C---:B------:R-:W-:Y:S08]  /*c850*/  HMMA.16816.F32 R4, R180.reuse, R188, R4 ;  /* 0x000000bcb404723c */ /* 0x040ff00000001804 */
        /* <DEDUP_REMOVED lines=8> */
[C---:B------:R-:W-:Y:S08]  /*c8e0*/  HMMA.16816.F32 R28, R180.reuse, R196, R28 ;  /* 0x000000c4b41c723c */ /* 0x040ff0000000181c */
[----:B------:R-:W-:Y:S01]  /*c8f0*/  HMMA.16816.F32 R32, R180, R198, R32 ;  /* 0x000000c6b420723c */ /* 0x000fe20000001820 */
[----:B------:R-:W4:Y:S04]  /*c900*/  LDSM.16.M88.4 R180, [R206] ;  /* 0x00000000ceb4783b */ /* 0x000f280000000200 */
[----:B------:R-:W-:Y:S03]  /*c910*/  LDSM.16.M88.4 R196, [R219+0xc000] ;  /* 0x00c00000dbc4783b */ /* 0x000fe60000000200 */
[C---:B--2---:R-:W-:Y:S08]  /*c920*/  HMMA.16816.F32 R4, R164.reuse, R168, R4 ;  /* 0x000000a8a404723c */ /* 0x044ff00000001804 */
[C---:B------:R-:W-:Y:S01]  /*c930*/  HMMA.16816.F32 R8, R164.reuse, R170, R8 ;  /* 0x000000aaa408723c */ /* 0x040fe20000001808 */
[----:B------:R-:W2:Y:S07]  /*c940*/  LDSM.16.M88.4 R168, [R205] ;  /* 0x00000000cda8783b */ /* 0x000eae0000000200 */
[C---:B------:R-:W-:Y:S08]  /*c950*/  HMMA.16816.F32 R12, R164.reuse, R172, R12 ;  /* 0x000000aca40c723c */ /* 0x040ff0000000180c */
[C---:B------:R-:W-:Y:S01]  /*c960*/  HMMA.16816.F32 R16, R164.reuse, R174, R16 ;  /* 0x000000aea410723c */ /* 0x040fe20000001810 */
[----:B------:R-:W2:Y:S07]  /*c970*/  LDSM.16.M88.4 R172, [R204] ;  /* 0x00000000ccac783b */ /* 0x000eae0000000200 */
[C---:B------:R-:W-:Y:S08]  /*c980*/  HMMA.16816.F32 R20, R164.reuse, R176, R20 ;  /* 0x000000b0a414723c */ /* 0x040ff00000001814 */
[C---:B------:R-:W-:Y:S01]  /*c990*/  HMMA.16816.F32 R24, R164.reuse, R178, R24 ;  /* 0x000000b2a418723c */ /* 0x040fe20000001818 */
[----:B------:R-:W2:Y:S07]  /*c9a0*/  LDSM.16.M88.4 R176, [R222+0x4000] ;  /* 0x00400000deb0783b */ /* 0x000eae0000000200 */
[C---:B---3--:R-:W-:Y:S08]  /*c9b0*/  HMMA.16816.F32 R28, R164.reuse, R188, R28 ;  /* 0x000000bca41c723c */ /* 0x048ff0000000181c */
[----:B------:R-:W-:Y:S01]  /*c9c0*/  HMMA.16816.F32 R32, R164, R190, R32 ;  /* 0x000000bea420723c */ /* 0x000fe20000001820 */
[----:B------:R-:W3:Y:S04]  /*c9d0*/  LDSM.16.M88.4 R164, [R219+0xc800] ;  /* 0x00c80000dba4783b */ /* 0x000ee80000000200 */
[----:B------:R-:W3:Y:S03]  /*c9e0*/  LDSM.16.M88.4 R188, [R219+0xd000] ;  /* 0x00d00000dbbc783b */ /* 0x000ee60000000200 */
[C---:B-1----:R-:W-:Y:S08]  /*c9f0*/  HMMA.16816.F32 R4, R184.reuse, R192, R4 ;  /* 0x000000c0b804723c */ /* 0x042ff00000001804 */
[C---:B------:R-:W-:Y:S01]  /*ca00*/  HMMA.16816.F32 R8, R184.reuse, R194, R8 ;  /* 0x000000c2b808723c */ /* 0x040fe20000001808 */
[----:B------:R-:W1:Y:S07]  /*ca10*/  LDSM.16.M88.4 R192, [R219+0xd800] ;  /* 0x00d80000dbc0783b */ /* 0x000e6e0000000200 */
[C---:B----4-:R-:W-:Y:S08]  /*ca20*/  HMMA.16816.F32 R12, R184.reuse, R180, R12 ;  /* 0x000000b4b80c723c */ /* 0x050ff0000000180c */
[C---:B------:R-:W-:Y:S01]  /*ca30*/  HMMA.16816.F32 R16, R184.reuse, R182, R16 ;  /* 0x000000b6b810723c */ /* 0x040fe20000001810 */
[----:B------:R-:W-:Y:S07]  /*ca40*/  LDSM.16.M88.4 R180, [R212+0x4800] ;  /* 0x00480000d4b4783b */ /* 0x000fee0000000200 */
[C---:B--2---:R-:W-:Y:S08]  /*ca50*/  HMMA.16816.F32 R20, R184.reuse, R168, R20 ;  /* 0x000000a8b814723c */ /* 0x044ff00000001814 */
[C---:B------:R-:W-:Y:S01]  /*ca60*/  HMMA.16816.F32 R24, R184.reuse, R170, R24 ;  /* 0x000000aab818723c */ /* 0x040fe20000001818 */
[----:B------:R-:W-:Y:S07]  /*ca70*/  LDSM.16.M88.4 R168, [R221+0x4000] ;  /* 0x00400000dda8783b */ /* 0x000fee0000000200 */
[C---:B------:R-:W-:Y:S08]  /*ca80*/  HMMA.16816.F32 R28, R184.reuse, R172, R28 ;  /* 0x000000acb81c723c */ /* 0x040ff0000000181c */
[----:B------:R-:W-:Y:S01]  /*ca90*/  HMMA.16816.F32 R32, R184, R174, R32 ;  /* 0x000000aeb820723c */ /* 0x000fe20000001820 */
[----:B------:R-:W2:Y:S04]  /*caa0*/  LDSM.16.M88.4 R172, [R212+0x4000] ;  /* 0x00400000d4ac783b */ /* 0x000ea80000000200 */
[----:B------:R-:W4:Y:S03]  /*cab0*/  LDSM.16.M88.4 R184, [R212+0x5000] ;  /* 0x00500000d4b8783b */ /* 0x000f260000000200 */
[C---:B------:R-:W-:Y:S08]  /*cac0*/  HMMA.16816.F32 R4, R176.reuse, R196, R4 ;  /* 0x000000c4b004723c */ /* 0x040ff00000001804 */
[C---:B------:R-:W-:Y:S01]  /*cad0*/  HMMA.16816.F32 R8, R176.reuse, R198, R8 ;  /* 0x000000c6b008723c */ /* 0x040fe20000001808 */
[----:B------:R-:W-:Y:S07]  /*cae0*/  LDSM.16.M88.4 R196, [R225+0xe000] ;  /* 0x00e00000e1c4783b */ /* 0x000fee0000000200 */
[C---:B---3--:R-:W-:Y:S08]  /*caf0*/  HMMA.16816.F32 R12, R176.reuse, R164, R12 ;  /* 0x000000a4b00c723c */ /* 0x048ff0000000180c */
[C---:B------:R-:W-:Y:S01]  /*cb00*/  HMMA.16816.F32 R16, R176.reuse, R166, R16 ;  /* 0x000000a6b010723c */ /* 0x040fe20000001810 */
[----:B------:R-:W3:Y:S07]  /*cb10*/  LDSM.16.M88.4 R164, [R212+0x5800] ;  /* 0x00580000d4a4783b */ /* 0x000eee0000000200 */
[C---:B------:R-:W-:Y:S08]  /*cb20*/  HMMA.16816.F32 R20, R176.reuse, R188, R20 ;  /* 0x000000bcb014723c */ /* 0x040ff00000001814 */
[C---:B------:R-:W-:Y:S01]  /*cb30*/  HMMA.16816.F32 R24, R176.reuse, R190, R24 ;  /* 0x000000beb018723c */ /* 0x040fe20000001818 */
[----:B------:R-:W3:Y:S07]  /*cb40*/  LDSM.16.M88.4 R188, [R226+0x6000] ;  /* 0x00600000e2bc783b */ /* 0x000eee0000000200 */
[C---:B-1----:R-:W-:Y:S08]  /*cb50*/  HMMA.16816.F32 R28, R176.reuse, R192, R28 ;  /* 0x000000c0b01c723c */ /* 0x042ff0000000181c */
[----:B------:R-:W-:Y:S01]  /*cb60*/  HMMA.16816.F32 R32, R176, R194, R32 ;  /* 0x000000c2b020723c */ /* 0x000fe20000001820 */
[----:B------:R-:W1:Y:S04]  /*cb70*/  LDSM.16.M88.4 R176, [R225+0xe800] ;  /* 0x00e80000e1b0783b */ /* 0x000e680000000200 */
[----:B------:R-:W1:Y:S03]  /*cb80*/  LDSM.16.M88.4 R192, [R225+0xf000] ;  /* 0x00f00000e1c0783b */ /* 0x000e660000000200 */
[C---:B--2---:R-:W-:Y:S08]  /*cb90*/  HMMA.16816.F32 R4, R168.reuse, R172, R4 ;  /* 0x000000aca804723c */ /* 0x044ff00000001804 */
[C---:B------:R-:W-:Y:S01]  /*cba0*/  HMMA.16816.F32 R8, R168.reuse, R174, R8 ;  /* 0x000000aea808723c */ /* 0x040fe20000001808 */
[----:B------:R-:W2:Y:S07]  /*cbb0*/  LDSM.16.M88.4 R172, [R225+0xf800] ;  /* 0x00f80000e1ac783b */ /* 0x000eae0000000200 */
[C---:B------:R-:W-:Y:S08]  /*cbc0*/  HMMA.16816.F32 R12, R168.reuse, R180, R12 ;  /* 0x000000b4a80c723c */ /* 0x040ff0000000180c */
[C---:B------:R-:W-:Y:S01]  /*cbd0*/  HMMA.16816.F32 R16, R168.reuse, R182, R16 ;  /* 0x000000b6a810723c */ /* 0x040fe20000001810 */
[----:B------:R-:W-:Y:S07]  /*cbe0*/  LDSM.16.M88.4 R180, [R201] ;  /* 0x00000000c9b4783b */ /* 0x000fee0000000200 */
[C---:B----4-:R-:W-:Y:S08]  /*cbf0*/  HMMA.16816.F32 R20, R168.reuse, R184, R20 ;  /* 0x000000b8a814723c */ /* 0x050ff00000001814 */
[C---:B------:R-:W-:Y:S01]  /*cc00*/  HMMA.16816.F32 R24, R168.reuse, R186, R24 ;  /* 0x000000baa818723c */ /* 0x040fe20000001818 */
[----:B------:R-:W-:Y:S07]  /*cc10*/  LDSM.16.M88.4 R184, [R200] ;  /* 0x00000000c8b8783b */ /* 0x000fee0000000200 */
[C---:B---3--:R-:W-:Y:S08]  /*cc20*/  HMMA.16816.F32 R28, R168.reuse, R164, R28 ;  /* 0x000000a4a81c723c */ /* 0x048ff0000000181c */
[----:B------:R-:W-:Y:S01]  /*cc30*/  HMMA.16816.F32 R32, R168, R166, R32 ;  /* 0x000000a6a820723c */ /* 0x000fe20000001820 */
[----:B------:R-:W-:Y:S04]  /*cc40*/  LDSM.16.M88.4 R164, [R224+0x6000] ;  /* 0x00600000e0a4783b */ /* 0x000fe80000000200 */
[----:B------:R-:W3:Y:S03]  /*cc50*/  LDSM.16.M88.4 R168, [R203] ;  /* 0x00000000cba8783b */ /* 0x000ee60000000200 */
[C---:B------:R-:W-:Y:S08]  /*cc60*/  HMMA.16816.F32 R4, R188.reuse, R196, R4 ;  /* 0x000000c4bc04723c */ /* 0x040ff00000001804 */
[C---:B------:R-:W-:Y:S01]  /*cc70*/  HMMA.16816.F32 R8, R188.reuse, R198, R8 ;  /* 0x000000c6bc08723c */ /* 0x040fe20000001808 */
[----:B------:R-:W-:Y:S07]  /*cc80*/  LDSM.16.M88.4 R196, [R219+0xe000] ;  /* 0x00e00000dbc4783b */ /* 0x000fee0000000200 */
[C---:B-1----:R-:W-:Y:S08]  /*cc90*/  HMMA.16816.F32 R12, R188.reuse, R176, R12 ;  /* 0x000000b0bc0c723c */ /* 0x042ff0000000180c */
[C---:B------:R-:W-:Y:S01]  /*cca0*/  HMMA.16816.F32 R16, R188.reuse, R178, R16 ;  /* 0x000000b2bc10723c */ /* 0x040fe20000001810 */
[----:B------:R-:W1:Y:S07]  /*ccb0*/  LDSM.16.M88.4 R176, [R202] ;  /* 0x00000000cab0783b */ /* 0x000e6e0000000200 */
[C---:B------:R-:W-:Y:S08]  /*ccc0*/  HMMA.16816.F32 R20, R188.reuse, R192, R20 ;  /* 0x000000c0bc14723c */ /* 0x040ff00000001814 */
[C---:B------:R-:W-:Y:S01]  /*ccd0*/  HMMA.16816.F32 R24, R188.reuse, R194, R24 ;  /* 0x000000c2bc18723c */ /* 0x040fe20000001818 */
[----:B------:R-:W4:Y:S07]  /*cce0*/  LDSM.16.M88.4 R192, [R222+0x6000] ;  /* 0x00600000dec0783b */ /* 0x000f2e0000000200 */
[C---:B--2---:R-:W-:Y:S08]  /*ccf0*/  HMMA.16816.F32 R28, R188.reuse, R172, R28 ;  /* 0x000000acbc1c723c */ /* 0x044ff0000000181c */
[----:B------:R-:W-:Y:S01]  /*cd00*/  HMMA.16816.F32 R32, R188, R174, R32 ;  /* 0x000000aebc20723c */ /* 0x000fe20000001820 */
[----:B------:R-:W2:Y:S04]  /*cd10*/  LDSM.16.M88.4 R172, [R219+0xe800] ;  /* 0x00e80000dbac783b */ /* 0x000ea80000000200 */
[----:B------:R-:W-:Y:S03]  /*cd20*/  LDSM.16.M88.4 R188, [R212+0x7000] ;  /* 0x00700000d4bc783b */ /* 0x000fe60000000200 */
[C---:B---3--:R-:W-:Y:S08]  /*cd30*/  HMMA.16816.F32 R4, R164.reuse, R168, R4 ;  /* 0x000000a8a404723c */ /* 0x048ff00000001804 */
[C---:B------:R-:W-:Y:S01]  /*cd40*/  HMMA.16816.F32 R8, R164.reuse, R170, R8 ;  /* 0x000000aaa408723c */ /* 0x040fe20000001808 */
[----:B------:R-:W-:Y:S07]  /*cd50*/  LDSM.16.M88.4 R168, [R219+0xf800] ;  /* 0x00f80000dba8783b */ /* 0x000fee0000000200 */
        /* <DEDUP_REMOVED lines=8> */
[----:B------:R-:W1:Y:S04]  /*cde0*/  LDSM.16.M88.4 R164, [R219+0xf000] ;  /* 0x00f00000dba4783b */ /* 0x000e680000000200 */
[----:B------:R-:W3:Y:S03]  /*cdf0*/  LDSM.16.M88.4 R184, [R212+0x6800] ;  /* 0x00680000d4b8783b */ /* 0x000ee60000000200 */
[C---:B----4-:R-:W-:Y:S08]  /*ce00*/  HMMA.16816.F32 R4, R192.reuse, R196, R4 ;  /* 0x000000c4c004723c */ /* 0x050ff00000001804 */
[C---:B------:R-:W-:Y:S08]  /*ce10*/  HMMA.16816.F32 R8, R192.reuse, R198, R8 ;  /* 0x000000c6c008723c */ /* 0x040ff00000001808 */
[C---:B--2---:R-:W-:Y:S08]  /*ce20*/  HMMA.16816.F32 R12, R192.reuse, R172, R12 ;  /* 0x000000acc00c723c */ /* 0x044ff0000000180c */
[C---:B------:R-:W-:Y:S01]  /*ce30*/  HMMA.16816.F32 R16, R192.reuse, R174, R16 ;  /* 0x000000aec010723c */ /* 0x040fe20000001810 */
[----:B------:R-:W2:Y:S01]  /*ce40*/  LDSM.16.M88.4 R172, [R212+0x7800] ;  /* 0x00780000d4ac783b */ /* 0x000ea20000000200 */
[----:B------:R-:W-:Y:S04]  /*ce50*/  DEPBAR.LE SB0, 0x0 ;  /* 0x000080000000791a */ /* 0x000fe80000000000 */
[----:B------:R-:W-:Y:S02]  /*ce60*/  BAR.SYNC.DEFER_BLOCKING 0x0 ;  /* 0x0000000000007b1d */ /* 0x000fe40000010000 */
[C---:B-1----:R-:W-:Y:S07]  /*ce70*/  HMMA.16816.F32 R20, R192.reuse, R164, R20 ;  /* 0x000000a4c014723c */ /* 0x042fee0000001814 */
[----:B------:R-:W-:Y:S01]  /*ce80*/  IMAD.U32 R164, RZ, RZ, UR11 ;  /* 0x0000000bffa47e24 */ /* 0x000fe2000f8e00ff */
[C---:B------:R-:W-:Y:S01]  /*ce90*/  HMMA.16816.F32 R24, R192.reuse, R166, R24 ;  /* 0x000000a6c018723c */ /* 0x040fe20000001818 */
[----:B------:R-:W-:Y:S06]  /*cea0*/  IMAD.U32 R165, RZ, RZ, UR11 ;  /* 0x0000000bffa57e24 */ /* 0x000fec000f8e00ff */
[----:B------:R-:W-:Y:S01]  /*ceb0*/  IMAD.U32 R167, RZ, RZ, UR11 ;  /* 0x0000000bffa77e24 */ /* 0x000fe2000f8e00ff */
[C---:B------:R-:W-:Y:S01]  /*cec0*/  HMMA.16816.F32 R28, R192.reuse, R168, R28 ;  /* 0x000000a8c01c723c */ /* 0x040fe2000000181c */
[----:B------:R-:W-:Y:S06]  /*ced0*/  IMAD.U32 R166, RZ, RZ, UR11 ;  /* 0x0000000bffa67e24 */ /* 0x000fec000f8e00ff */
[----:B------:R-:W-:Y:S01]  /*cee0*/  IMAD.U32 R168, RZ, RZ, UR11 ;  /* 0x0000000bffa87e24 */ /* 0x000fe2000f8e00ff */
[----:B------:R-:W-:Y:S01]  /*cef0*/  HMMA.16816.F32 R32, R192, R170, R32 ;  /* 0x000000aac020723c */ /* 0x000fe20000001820 */
[----:B------:R-:W-:Y:S06]  /*cf00*/  IMAD.U32 R169, RZ, RZ, UR11 ;  /* 0x0000000bffa97e24 */ /* 0x000fec000f8e00ff */
[----:B------:R-:W-:Y:S01]  /*cf10*/  LEA R170, P0, R164, R246, 0x6 ;  /* 0x000000f6a4aa7211 */ /* 0x000fe200078030ff */
[C---:B------:R-:W-:Y:S05]  /*cf20*/  HMMA.16816.F32 R4, R176.reuse, R180, R4 ;  /* 0x000000b4b004723c */ /* 0x040fea0000001804 */
[----:B------:R-:W-:Y:S02]  /*cf30*/  LEA.HI.X.SX32 R171, R169, R247, 0x6, P0 ;  /* 0x000000f7a9ab7211 */ /* 0x000fe400000f36ff */
[----:B------:R-:W-:Y:S01]  /*cf40*/  LEA R180, P1, R167, R250, 0x6 ;  /* 0x000000faa7b47211 */ /* 0x000fe200078230ff */
[C---:B------:R-:W-:Y:S04]  /*cf50*/  HMMA.16816.F32 R8, R176.reuse, R182, R8 ;  /* 0x000000b6b008723c */ /* 0x040fe80000001808 */
[----:B------:R-:W-:Y:S03]  /*cf60*/  LEA.HI.X.SX32 R181, R166, R251, 0x6, P1 ;  /* 0x000000fba6b57211 */ /* 0x000fe600008f36ff */
[----:B------:R-:W-:Y:S01]  /*cf70*/  LEA R182, P0, R165, R248, 0x6 ;  /* 0x000000f8a5b67211 */ /* 0x000fe200078030ff */
[C---:B---3--:R-:W-:Y:S04]  /*cf80*/  HMMA.16816.F32 R12, R176.reuse, R184, R12 ;  /* 0x000000b8b00c723c */ /* 0x048fe8000000180c */
        /* <DEDUP_REMOVED lines=8> */
[C---:B--2---:R-:W-:Y:S07]  /*d010*/  HMMA.16816.F32 R28, R176.reuse, R172, R28 ;  /* 0x000000acb01c723c */ /* 0x044fee000000181c */
        /* <DEDUP_REMOVED lines=26> */
.L_x_127:
[----:B------:R-:W-:Y:S01]  /*d1c0*/  MOV R164, UR8 ;  /* 0x0000000800a47c02 */ /* 0x000fe20008000f00 */
[----:B-1----:R-:W-:Y:S01]  /*d1d0*/  LDSM.16.MT88.4 R180, [R218+0x14800] ;  /* 0x01480000dab4783b */ /* 0x002fe20000004200 */
[----:B------:R-:W-:Y:S02]  /*d1e0*/  UIADD3 UR13, UR13, 0x1, URZ ;  /* 0x000000010d0d7890 */ /* 0x000fe4000fffe03f */
[----:B------:R-:W-:Y:S04]  /*d1f0*/  LEA R164, R164, R227, 0x6 ;  /* 0x000000e3a4a47211 */ /* 0x000fe800078e30ff */
[C---:B------:R-:W-:Y:S01]  /*d200*/  IADD3 R173, R164.reuse, 0x9, RZ ;  /* 0x00000009a4ad7810 */ /* 0x040fe20007ffe0ff */
[----:B------:R-:W-:Y:S01]  /*d210*/  I2F R176, R164 ;  /* 0x000000a400b07306 */ /* 0x000fe20000201400 */
[C---:B------:R-:W-:Y:S02]  /*d220*/  IADD3 R168, R164.reuse, 0x10, RZ ;  /* 0x00000010a4a87810 */ /* 0x040fe40007ffe0ff */
[C---:B------:R-:W-:Y:S02]  /*d230*/  IADD3 R175, R164.reuse, 0x1, RZ ;  /* 0x00000001a4af7810 */ /* 0x040fe40007ffe0ff */
[C---:B------:R-:W-:Y:S02]  /*d240*/  IADD3 R174, R164.reuse, 0x8, RZ ;  /* 0x00000008a4ae7810 */ /* 0x040fe40007ffe0ff */
[C---:B------:R-:W-:Y:S02]  /*d250*/  IADD3 R172, R164.reuse, 0x11, RZ ;  /* 0x00000011a4ac7810 */ /* 0x040fe40007ffe0ff */
        /* <DEDUP_REMOVED lines=8> */
[C---:B------:R-:W-:Y:S09]  /*d2e0*/  IADD3 R165, R164.reuse, 0x30, RZ ;  /* 0x00000030a4a57810 */ /* 0x040ff20007ffe0ff */
[----:B------:R-:W-:Y:S10]  /*d2f0*/  I2F R175, R175 ;  /* 0x000000af00af7306 */ /* 0x000ff40000201400 */
        /* <DEDUP_REMOVED lines=8> */
[----:B------:R-:W1:Y:S02]  /*d380*/  I2F R165, R165 ;  /* 0x000000a500a57306 */ /* 0x000e640000201400 */
[----:B-1----:R-:W-:Y:S02]  /*d390*/  FFMA.FTZ R30, R165, UR4, R30 ;  /* 0x00000004a51e7c23 */ /* 0x002fe4000801001e */
[C---:B------:R-:W-:Y:S02]  /*d3a0*/  FFMA.FTZ R11, R173.reuse, UR4, R11 ;  /* 0x00000004ad0b7c23 */ /* 0x040fe4000801000b */
[----:B------:R-:W-:Y:S01]  /*d3b0*/  FFMA.FTZ R9, R173, UR4, R9 ;  /* 0x00000004ad097c23 */ /* 0x000fe20008010009 */
[----:B------:R-:W-:Y:S01]  /*d3c0*/  IADD3 R173, R164, 0x31, RZ ;  /* 0x00000031a4ad7810 */ /* 0x000fe20007ffe0ff */
[C---:B------:R-:W-:Y:S02]  /*d3d0*/  FFMA.FTZ R14, R168.reuse, UR4, R14 ;  /* 0x00000004a80e7c23 */ /* 0x040fe4000801000e */
[----:B------:R-:W-:Y:S02]  /*d3e0*/  FFMA.FTZ R12, R168, UR4, R12 ;  /* 0x00000004a80c7c23 */ /* 0x000fe4000801000c */
[----:B------:R1:W2:Y:S01]  /*d3f0*/  I2F R168, R173 ;  /* 0x000000ad00a87306 */ /* 0x0002a20000201400 */
[C---:B------:R-:W-:Y:S02]  /*d400*/  FFMA.FTZ R6, R176.reuse, UR4, R6 ;  /* 0x00000004b0067c23 */ /* 0x040fe40008010006 */
[----:B------:R-:W-:Y:S02]  /*d410*/  FFMA.FTZ R4, R176, UR4, R4 ;  /* 0x00000004b0047c23 */ /* 0x000fe40008010004 */
[C---:B------:R-:W-:Y:S01]  /*d420*/  FFMA.FTZ R7, R175.reuse, UR4, R7 ;  /* 0x00000004af077c23 */ /* 0x040fe20008010007 */
[----:B------:R-:W-:Y:S01]  /*d430*/  LDSM.16.MT88.4 R176, [R217+0x10000] ;  /* 0x01000000d9b0783b */ /* 0x000fe20000004200 */
[C---:B------:R-:W-:Y:S02]  /*d440*/  FFMA.FTZ R10, R174.reuse, UR4, R10 ;  /* 0x00000004ae0a7c23 */ /* 0x040fe4000801000a */
[----:B------:R-:W-:Y:S01]  /*d450*/  FFMA.FTZ R8, R174, UR4, R8 ;  /* 0x00000004ae087c23 */ /* 0x000fe20008010008 */
[----:B------:R-:W-:Y:S01]  /*d460*/  FMNMX.FTZ R174, R6, R0, !PT ;  /* 0x0000000006ae7209 */ /* 0x000fe20007810000 */
[----:B------:R-:W-:Y:S02]  /*d470*/  FFMA.FTZ R5, R175, UR4, R5 ;  /* 0x00000004af057c23 */ /* 0x000fe40008010005 */
[C---:B------:R-:W-:Y:S01]  /*d480*/  FFMA.FTZ R15, R172.reuse, UR4, R15 ;  /* 0x00000004ac0f7c23 */ /* 0x040fe2000801000f */
[----:B------:R-:W-:Y:S01]  /*d490*/  FMNMX.FTZ R174, R7, R174, !PT ;  /* 0x000000ae07ae7209 */ /* 0x000fe20007810000 */
[----:B------:R-:W-:Y:S02]  /*d4a0*/  FFMA.FTZ R13, R172, UR4, R13 ;  /* 0x00000004ac0d7c23 */ /* 0x000fe4000801000d */
[----:B------:R-:W-:Y:S01]  /*d4b0*/  FFMA.FTZ R18, R169, UR4, R18 ;  /* 0x00000004a9127c23 */ /* 0x000fe20008010012 */
[----:B------:R-:W-:Y:S01]  /*d4c0*/  FMNMX.FTZ R174, R10, R174, !PT ;  /* 0x000000ae0aae7209 */ /* 0x000fe20007810000 */
[----:B------:R-:W-:Y:S02]  /*d4d0*/  FFMA.FTZ R19, R171, UR4, R19 ;  /* 0x00000004ab137c23 */ /* 0x000fe40008010013 */
[----:B------:R-:W-:Y:S01]  /*d4e0*/  FFMA.FTZ R16, R169, UR4, R16 ;  /* 0x00000004a9107c23 */ /* 0x000fe20008010010 */
[----:B------:R-:W-:Y:S01]  /*d4f0*/  FMNMX.FTZ R172, R11, R174, !PT ;  /* 0x000000ae0bac7209 */ /* 0x000fe20007810000 */
[----:B------:R-:W-:Y:S01]  /*d500*/  FFMA.FTZ R17, R171, UR4, R17 ;  /* 0x00000004ab117c23 */ /* 0x000fe20008010011 */
[----:B-1----:R-:W-:Y:S01]  /*d510*/  FMNMX.FTZ R173, R4, R2, !PT ;  /* 0x0000000204ad7209 */ /* 0x002fe20007810000 */
[----:B------:R-:W-:Y:S01]  /*d520*/  FFMA.FTZ R22, R170, UR4, R22 ;  /* 0x00000004aa167c23 */ /* 0x000fe20008010016 */
[----:B------:R-:W-:Y:S01]  /*d530*/  FMNMX.FTZ R172, R14, R172, !PT ;  /* 0x000000ac0eac7209 */ /* 0x000fe20007810000 */
[----:B------:R-:W-:Y:S01]  /*d540*/  FFMA.FTZ R20, R170, UR4, R20 ;  /* 0x00000004aa147c23 */ /* 0x000fe20008010014 */
[----:B------:R-:W-:Y:S01]  /*d550*/  FMNMX.FTZ R173, R5, R173, !PT ;  /* 0x000000ad05ad7209 */ /* 0x000fe20007810000 */
[----:B------:R-:W-:Y:S01]  /*d560*/  FFMA.FTZ R23, R167, UR4, R23 ;  /* 0x00000004a7177c23 */ /* 0x000fe20008010017 */
[----:B------:R-:W-:Y:S01]  /*d570*/  FMNMX.FTZ R172, R15, R172, !PT ;  /* 0x000000ac0fac7209 */ /* 0x000fe20007810000 */
[----:B------:R-:W-:Y:S01]  /*d580*/  FFMA.FTZ R26, R166, UR4, R26 ;  /* 0x00000004a61a7c23 */ /* 0x000fe2000801001a */
[----:B------:R-:W-:Y:S01]  /*d590*/  FMNMX.FTZ R173, R8, R173, !PT ;  /* 0x000000ad08ad7209 */ /* 0x000fe20007810000 */
[----:B------:R-:W-:Y:S01]  /*d5a0*/  FFMA.FTZ R21, R167, UR4, R21 ;  /* 0x00000004a7157c23 */ /* 0x000fe20008010015 */
[----:B------:R-:W-:Y:S01]  /*d5b0*/  IADD3 R174, R164, 0x38, RZ ;  /* 0x00000038a4ae7810 */ /* 0x000fe20007ffe0ff */
[----:B------:R-:W-:Y:S01]  /*d5c0*/  FFMA.FTZ R27, R3, UR4, R27 ;  /* 0x00000004031b7c23 */ /* 0x000fe2000801001b */
[----:B------:R-:W-:Y:S01]  /*d5d0*/  FMNMX.FTZ R173, R9, R173, !PT ;  /* 0x000000ad09ad7209 */ /* 0x000fe20007810000 */
[----:B------:R-:W-:Y:S01]  /*d5e0*/  FFMA.FTZ R24, R166, UR4, R24 ;  /* 0x00000004a6187c23 */ /* 0x000fe20008010018 */
[----:B------:R-:W-:Y:S01]  /*d5f0*/  FMNMX.FTZ R172, R18, R172, !PT ;  /* 0x000000ac12ac7209 */ /* 0x000fe20007810000 */
[----:B------:R-:W1:Y:S01]  /*d600*/  I2F R169, R174 ;  /* 0x000000ae00a97306 */ /* 0x000e620000201400 */
[----:B------:R-:W-:Y:S01]  /*d610*/  FMNMX.FTZ R173, R12, R173, !PT ;  /* 0x000000ad0cad7209 */ /* 0x000fe20007810000 */
[----:B------:R-:W-:Y:S01]  /*d620*/  FFMA.FTZ R25, R3, UR4, R25 ;  /* 0x0000000403197c23 */ /* 0x000fe20008010019 */
[----:B------:R-:W-:Y:S01]  /*d630*/  IADD3 R164, R164, 0x39, RZ ;  /* 0x00000039a4a47810 */ /* 0x000fe20007ffe0ff */
[C---:B--2---:R-:W-:Y:S01]  /*d640*/  FFMA.FTZ R31, R168.reuse, UR4, R31 ;  /* 0x00000004a81f7c23 */ /* 0x044fe2000801001f */
[----:B------:R-:W-:Y:S01]  /*d650*/  FMNMX.FTZ R173, R13, R173, !PT ;  /* 0x000000ad0dad7209 */ /* 0x000fe20007810000 */
[----:B------:R-:W-:Y:S01]  /*d660*/  FFMA.FTZ R28, R165, UR4, R28 ;  /* 0x00000004a51c7c23 */ /* 0x000fe2000801001c */
[----:B------:R-:W-:Y:S01]  /*d670*/  FMNMX.FTZ R172, R19, R172, !PT ;  /* 0x000000ac13ac7209 */ /* 0x000fe20007810000 */
[----:B------:R-:W-:Y:S01]  /*d680*/  FFMA.FTZ R29, R168, UR4, R29 ;  /* 0x00000004a81d7c23 */ /* 0x000fe2000801001d */
[----:B------:R-:W-:Y:S01]  /*d690*/  FMNMX.FTZ R173, R16, R173, !PT ;  /* 0x000000ad10ad7209 */ /* 0x000fe20007810000 */
[----:B------:R-:W2:Y:S01]  /*d6a0*/  I2F R164, R164 ;  /* 0x000000a400a47306 */ /* 0x000ea20000201400 */
[----:B------:R-:W-:Y:S02]  /*d6b0*/  FMNMX.FTZ R172, R22, R172, !PT ;  /* 0x000000ac16ac7209 */ /* 0x000fe40007810000 */
[----:B------:R-:W-:Y:S02]  /*d6c0*/  FMNMX.FTZ R173, R17, R173, !PT ;  /* 0x000000ad11ad7209 */ /* 0x000fe40007810000 */
[----:B------:R-:W-:Y:S02]  /*d6d0*/  FMNMX.FTZ R172, R23, R172, !PT ;  /* 0x000000ac17ac7209 */ /* 0x000fe40007810000 */
[----:B------:R-:W-:Y:S02]  /*d6e0*/  FMNMX.FTZ R173, R20, R173, !PT ;  /* 0x000000ad14ad7209 */ /* 0x000fe40007810000 */
[----:B------:R-:W-:Y:S02]  /*d6f0*/  FMNMX.FTZ R172, R26, R172, !PT ;  /* 0x000000ac1aac7209 */ /* 0x000fe40007810000 */
[----:B------:R-:W-:Y:S02]  /*d700*/  FMNMX.FTZ R173, R21, R173, !PT ;  /* 0x000000ad15ad7209 */ /* 0x000fe40007810000 */
[----:B------:R-:W-:Y:S01]  /*d710*/  FMNMX.FTZ R172, R27, R172, !PT ;  /* 0x000000ac1bac7209 */ /* 0x000fe20007810000 */
[C---:B-1----:R-:W-:Y:S01]  /*d720*/  FFMA.FTZ R34, R169.reuse, UR4, R34 ;  /* 0x00000004a9227c23 */ /* 0x042fe20008010022 */
[----:B------:R-:W-:Y:S01]  /*d730*/  FMNMX.FTZ R173, R24, R173, !PT ;  /* 0x000000ad18ad7209 */ /* 0x000fe20007810000 */
[----:B------:R-:W-:Y:S01]  /*d740*/  FFMA.FTZ R32, R169, UR4, R32 ;  /* 0x00000004a9207c23 */ /* 0x000fe20008010020 */
[----:B------:R-:W-:Y:S01]  /*d750*/  FMNMX.FTZ R3, R30, R172, !PT ;  /* 0x000000ac1e037209 */ /* 0x000fe20007810000 */
[----:B------:R-:W-:Y:S01]  /*d760*/  LDSM.16.MT88.4 R168, [R220+0x10000] ;  /* 0x01000000dca8783b */ /* 0x000fe20000004200 */
[----:B------:R-:W-:Y:S02]  /*d770*/  FMNMX.FTZ R173, R25, R173, !PT ;  /* 0x000000ad19ad7209 */ /* 0x000fe40007810000 */
[----:B------:R-:W-:Y:S02]  /*d780*/  FMNMX.FTZ R3, R31, R3, !PT ;  /* 0x000000031f037209 */ /* 0x000fe40007810000 */
[----:B------:R-:W-:Y:S01]  /*d790*/  FMNMX.FTZ R173, R28, R173, !PT ;  /* 0x000000ad1cad7209 */ /* 0x000fe20007810000 */
[----:B--2---:R-:W-:Y:S01]  /*d7a0*/  FFMA.FTZ R35, R164, UR4, R35 ;  /* 0x00000004a4237c23 */ /* 0x004fe20008010023 */
[----:B------:R-:W-:Y:S01]  /*d7b0*/  FMNMX.FTZ R3, R34, R3, !PT ;  /* 0x0000000322037209 */ /* 0x000fe20007810000 */
[----:B------:R-:W-:Y:S01]  /*d7c0*/  FFMA.FTZ R33, R164, UR4, R33 ;  /* 0x00000004a4217c23 */ /* 0x000fe20008010021 */
[----:B------:R-:W-:Y:S02]  /*d7d0*/  FMNMX.FTZ R173, R29, R173, !PT ;  /* 0x000000ad1dad7209 */ /* 0x000fe40007810000 */
[----:B------:R-:W-:Y:S02]  /*d7e0*/  FMNMX.FTZ R3, R35, R3, !PT ;  /* 0x0000000323037209 */ /* 0x000fe40007810000 */
[----:B------:R-:W-:Y:S02]  /*d7f0*/  FMNMX.FTZ R165, R32, R173, !PT ;  /* 0x000000ad20a57209 */ /* 0x000fe40007810000 */
[----:B------:R-:W-:Y:S02]  /*d800*/  LDSM.16.MT88.4 R172, [R218+0x10000] ;  /* 0x01000000daac783b */ /* 0x000fe40000004200 */
[----:B------:R-:W-:Y:S06]  /*d810*/  FMNMX.FTZ R165, R33, R165, !PT ;  /* 0x000000a521a57209 */ /* 0x000fec0007810000 */
[----:B------:R-:W1:Y:S08]  /*d820*/  SHFL.BFLY PT, R164, R3, 0x2, 0x1f ;  /* 0x0c401f0003a47f89 */ /* 0x000e7000000e0000 */
[----:B------:R-:W2:Y:S01]  /*d830*/  SHFL.BFLY PT, R166, R165, 0x2, 0x1f ;  /* 0x0c401f00a5a67f89 */ /* 0x000ea200000e0000 */
[----:B-1----:R-:W-:Y:S07]  /*d840*/  FMNMX.FTZ R164, R3, R164, !PT ;  /* 0x000000a403a47209 */ /* 0x002fee0007810000 */
[----:B------:R-:W1:Y:S01]  /*d850*/  SHFL.BFLY PT, R3, R164, 0x1, 0x1f ;  /* 0x0c201f00a4037f89 */ /* 0x000e6200000e0000 */
[----:B--2---:R-:W-:Y:S07]  /*d860*/  FMNMX.FTZ R166, R165, R166, !PT ;  /* 0x000000a6a5a67209 */ /* 0x004fee0007810000 */
[----:B------:R-:W2:Y:S01]  /*d870*/  SHFL.BFLY PT, R165, R166, 0x1, 0x1f ;  /* 0x0c201f00a6a57f89 */ /* 0x000ea200000e0000 */
[----:B-1----:R-:W-:Y:S04]  /*d880*/  FMNMX.FTZ R3, R164, R3, !PT ;  /* 0x00000003a4037209 */ /* 0x002fe80007810000 */
[C---:B------:R-:W-:Y:S01]  /*d890*/  FSETP.NEU.FTZ.AND P1, PT, R3.reuse, -INF , PT ;  /* 0xff8000000300780b */ /* 0x040fe20003f3d000 */
[C---:B------:R-:W-:Y:S02]  /*d8a0*/  FMUL.FTZ R190, R3.reuse, c[0x0][0x23c] ;  /* 0x00008f0003be7a20 */ /* 0x040fe40000410000 */
[----:B------:R-:W-:Y:S01]  /*d8b0*/  FADD.FTZ R0, -R3, R0 ;  /* 0x0000000003007221 */ /* 0x000fe20000010100 */
[----:B--2---:R-:W-:Y:S02]  /*d8c0*/  FMNMX.FTZ R164, R166, R165, !PT ;  /* 0x000000a5a6a47209 */ /* 0x004fe40007810000 */
[----:B------:R-:W-:Y:S01]  /*d8d0*/  FSEL R190, R190, RZ, P1 ;  /* 0x000000ffbebe7208 */ /* 0x000fe20000800000 */
[----:B------:R-:W-:Y:S01]  /*d8e0*/  FMUL.FTZ R0, R0, c[0x0][0x23c] ;  /* 0x00008f0000007a20 */ /* 0x000fe20000410000 */
[C---:B------:R-:W-:Y:S01]  /*d8f0*/  FSETP.NEU.FTZ.AND P1, PT, R164.reuse, -INF , PT ;  /* 0xff800000a400780b */ /* 0x040fe20003f3d000 */
[C---:B------:R-:W-:Y:S02]  /*d900*/  FMUL.FTZ R189, R164.reuse, c[0x0][0x23c] ;  /* 0x00008f00a4bd7a20 */ /* 0x040fe40000410000 */
[----:B------:R-:W-:Y:S02]  /*d910*/  FADD.FTZ R2, -R164, R2 ;  /* 0x00000002a4027221 */ /* 0x000fe40000010100 */
[--C-:B------:R-:W-:Y:S01]  /*d920*/  FFMA.FTZ R184, R6, c[0x0][0x23c], -R190.reuse ;  /* 0x00008f0006b87a23 */ /* 0x100fe200000108be */
[----:B------:R-:W-:Y:S01]  /*d930*/  FSEL R189, R189, RZ, P1 ;  /* 0x000000ffbdbd7208 */ /* 0x000fe20000800000 */
[--C-:B------:R-:W-:Y:S01]  /*d940*/  FFMA.FTZ R167, R7, c[0x0][0x23c], -R190.reuse ;  /* 0x00008f0007a77a23 */ /* 0x100fe200000108be */
[----:B------:R-:W1:Y:S01]  /*d950*/  MUFU.EX2 R0, R0 ;  /* 0x0000000000007308 */ /* 0x000e620000000800 */
[--C-:B------:R-:W-:Y:S02]  /*d960*/  FFMA.FTZ R166, R10, c[0x0][0x23c], -R190.reuse ;  /* 0x00008f000aa67a23 */ /* 0x100fe400000108be */
[--C-:B------:R-:W-:Y:S02]  /*d970*/  FFMA.FTZ R165, R11, c[0x0][0x23c], -R190.reuse ;  /* 0x00008f000ba57a23 */ /* 0x100fe400000108be */
[--C-:B------:R-:W-:Y:S02]  /*d980*/  FFMA.FTZ R188, R4, c[0x0][0x23c], -R189.reuse ;  /* 0x00008f0004bc7a23 */ /* 0x100fe400000108bd */
[--C-:B------:R-:W-:Y:S02]  /*d990*/  FFMA.FTZ R187, R5, c[0x0][0x23c], -R189.reuse ;  /* 0x00008f0005bb7a23 */ /* 0x100fe400000108bd */
[--C-:B------:R-:W-:Y:S01]  /*d9a0*/  FFMA.FTZ R186, R8, c[0x0][0x23c], -R189.reuse ;  /* 0x00008f0008ba7a23 */ /* 0x100fe200000108bd */
[----:B------:R-:W-:Y:S01]  /*d9b0*/  MUFU.EX2 R184, R184 ;  /* 0x000000b800b87308 */ /* 0x000fe20000000800 */
[--C-:B------:R-:W-:Y:S02]  /*d9c0*/  FFMA.FTZ R185, R9, c[0x0][0x23c], -R189.reuse ;  /* 0x00008f0009b97a23 */ /* 0x100fe400000108bd */
[----:B------:R-:W-:Y:S02]  /*d9d0*/  FMUL.FTZ R2, R2, c[0x0][0x23c] ;  /* 0x00008f0002027a20 */ /* 0x000fe40000410000 */
[--C-:B------:R-:W-:Y:S02]  /*d9e0*/  FFMA.FTZ R28, R28, c[0x0][0x23c], -R189.reuse ;  /* 0x00008f001c1c7a23 */ /* 0x100fe400000108bd */
[--C-:B------:R-:W-:Y:S02]  /*d9f0*/  FFMA.FTZ R29, R29, c[0x0][0x23c], -R189.reuse ;  /* 0x00008f001d1d7a23 */ /* 0x100fe400000108bd */
[--C-:B------:R-:W-:Y:S01]  /*da00*/  FFMA.FTZ R34, R34, c[0x0][0x23c], -R190.reuse ;  /* 0x00008f0022227a23 */ /* 0x100fe200000108be */
[----:B------:R-:W2:Y:S01]  /*da10*/  MUFU.EX2 R2, R2 ;  /* 0x0000000200027308 */ /* 0x000ea20000000800 */
[--C-:B------:R-:W-:Y:S02]  /*da20*/  FFMA.FTZ R32, R32, c[0x0][0x23c], -R189.reuse ;  /* 0x00008f0020207a23 */ /* 0x100fe400000108bd */
[--C-:B------:R-:W-:Y:S02]  /*da30*/  FFMA.FTZ R199, R30, c[0x0][0x23c], -R190.reuse ;  /* 0x00008f001ec77a23 */ /* 0x100fe400000108be */
[C---:B-1----:R-:W-:Y:S02]  /*da40*/  FMUL.FTZ R6, R0.reuse, R162 ;  /* 0x000000a200067220 */ /* 0x042fe40000410000 */
[C---:B------:R-:W-:Y:S02]  /*da50*/  FMUL.FTZ R7, R0.reuse, R163 ;  /* 0x000000a300077220 */ /* 0x040fe40000410000 */
[C---:B------:R-:W-:Y:S01]  /*da60*/  FMUL.FTZ R10, R0.reuse, R158 ;  /* 0x0000009e000a7220 */ /* 0x040fe20000410000 */
[----:B------:R-:W1:Y:S01]  /*da70*/  MUFU.EX2 R167, R167 ;  /* 0x000000a700a77308 */ /* 0x000e620000000800 */
[C---:B------:R-:W-:Y:S02]  /*da80*/  FMUL.FTZ R11, R0.reuse, R159 ;  /* 0x0000009f000b7220 */ /* 0x040fe40000410000 */
[C---:B------:R-:W-:Y:S02]  /*da90*/  FMUL.FTZ R38, R0.reuse, R38 ;  /* 0x0000002600267220 */ /* 0x040fe40000410000 */
[C---:B------:R-:W-:Y:S02]  /*daa0*/  FMUL.FTZ R39, R0.reuse, R39 ;  /* 0x0000002700277220 */ /* 0x040fe40000410000 */
[C---:B------:R-:W-:Y:S02]  /*dab0*/  FMUL.FTZ R42, R0.reuse, R42 ;  /* 0x0000002a002a7220 */ /* 0x040fe40000410000 */
[C---:B------:R-:W-:Y:S01]  /*dac0*/  FMUL.FTZ R43, R0.reuse, R43 ;  /* 0x0000002b002b7220 */ /* 0x040fe20000410000 */
[----:B------:R-:W-:Y:S01]  /*dad0*/  MUFU.EX2 R166, R166 ;  /* 0x000000a600a67308 */ /* 0x000fe20000000800 */
[--C-:B------:R-:W-:Y:S02]  /*dae0*/  FFMA.FTZ R252, R31, c[0x0][0x23c], -R190.reuse ;  /* 0x00008f001ffc7a23 */ /* 0x100fe400000108be */
[----:B------:R-:W-:Y:S02]  /*daf0*/  FMUL.FTZ R46, R0, R46 ;  /* 0x0000002e002e7220 */ /* 0x000fe40000410000 */
[C---:B--2---:R-:W-:Y:S02]  /*db00*/  FMUL.FTZ R4, R2.reuse, R160 ;  /* 0x000000a002047220 */ /* 0x044fe40000410000 */
[C---:B------:R-:W-:Y:S02]  /*db10*/  FMUL.FTZ R5, R2.reuse, R161 ;  /* 0x000000a102057220 */ /* 0x040fe40000410000 */
[C---:B------:R-:W-:Y:S01]  /*db20*/  FMUL.FTZ R8, R2.reuse, R156 ;  /* 0x0000009c02087220 */ /* 0x040fe20000410000 */
[----:B------:R-:W2:Y:S01]  /*db30*/  MUFU.EX2 R165, R165 ;  /* 0x000000a500a57308 */ /* 0x000ea20000000800 */
[C---:B------:R-:W-:Y:S02]  /*db40*/  FMUL.FTZ R9, R2.reuse, R157 ;  /* 0x0000009d02097220 */ /* 0x040fe40000410000 */
[----:B------:R-:W3:Y:S01]  /*db50*/  LDSM.16.MT88.4 R156, [R216+0x10000] ;  /* 0x01000000d89c783b */ /* 0x000ee20000004200 */
[----:B-1----:R-:W-:Y:S01]  /*db60*/  F2FP.PACK_AB R161, R167, R184 ;  /* 0x000000b8a7a1723e */ /* 0x002fe200000000ff */
[C---:B------:R-:W-:Y:S02]  /*db70*/  FMUL.FTZ R36, R2.reuse, R36 ;  /* 0x0000002402247220 */ /* 0x040fe40000410000 */
        /* <DEDUP_REMOVED lines=8> */
[----:B------:R-:W1:Y:S01]  /*dc00*/  MUFU.EX2 R187, R187 ;  /* 0x000000bb00bb7308 */ /* 0x000e620000000800 */
[----:B------:R-:W-:Y:S02]  /*dc10*/  FMUL.FTZ R51, R0, R51 ;  /* 0x0000003300337220 */ /* 0x000fe40000410000 */
[C---:B------:R-:W-:Y:S01]  /*dc20*/  FMUL.FTZ R48, R2.reuse, R48 ;  /* 0x0000003002307220 */ /* 0x040fe20000410000 */
[----:B--2---:R-:W-:Y:S01]  /*dc30*/  F2FP.PACK_AB R163, R165, R166 ;  /* 0x000000a6a5a3723e */ /* 0x004fe200000000ff */
[----:B------:R-:W-:Y:S02]  /*dc40*/  FMUL.FTZ R49, R2, R49 ;  /* 0x0000003102317220 */ /* 0x000fe40000410000 */
[C---:B------:R-:W-:Y:S02]  /*dc50*/  FMUL.FTZ R54, R0.reuse, R54 ;  /* 0x0000003600367220 */ /* 0x040fe40000410000 */
[----:B------:R-:W-:Y:S01]  /*dc60*/  FMUL.FTZ R55, R0, R55 ;  /* 0x0000003700377220 */ /* 0x000fe20000410000 */
[----:B------:R-:W-:Y:S01]  /*dc70*/  MUFU.EX2 R186, R186 ;  /* 0x000000ba00ba7308 */ /* 0x000fe20000000800 */
[C---:B------:R-:W-:Y:S02]  /*dc80*/  FMUL.FTZ R52, R2.reuse, R52 ;  /* 0x0000003402347220 */ /* 0x040fe40000410000 */
[----:B------:R-:W-:Y:S02]  /*dc90*/  FMUL.FTZ R53, R2, R53 ;  /* 0x0000003502357220 */ /* 0x000fe40000410000 */
[C---:B------:R-:W-:Y:S02]  /*dca0*/  FMUL.FTZ R58, R0.reuse, R58 ;  /* 0x0000003a003a7220 */ /* 0x040fe40000410000 */
[----:B------:R-:W-:Y:S02]  /*dcb0*/  FMUL.FTZ R59, R0, R59 ;  /* 0x0000003b003b7220 */ /* 0x000fe40000410000 */
[C---:B------:R-:W-:Y:S01]  /*dcc0*/  FMUL.FTZ R56, R2.reuse, R56 ;  /* 0x0000003802387220 */ /* 0x040fe20000410000 */
[----:B------:R-:W2:Y:S01]  /*dcd0*/  MUFU.EX2 R185, R185 ;  /* 0x000000b900b97308 */ /* 0x000ea20000000800 */
[----:B------:R-:W-:Y:S02]  /*dce0*/  FMUL.FTZ R57, R2, R57 ;  /* 0x0000003902397220 */ /* 0x000fe40000410000 */
[C---:B------:R-:W-:Y:S01]  /*dcf0*/  FMUL.FTZ R62, R0.reuse, R62 ;  /* 0x0000003e003e7220 */ /* 0x040fe20000410000 */
[----:B-1----:R-:W-:Y:S01]  /*dd00*/  F2FP.PACK_AB R160, R187, R188 ;  /* 0x000000bcbba0723e */ /* 0x002fe200000000ff */
        /* <DEDUP_REMOVED lines=9> */
[----:B------:R-:W-:Y:S01]  /*dda0*/  MUFU.EX2 R252, R252 ;  /* 0x000000fc00fc7308 */ /* 0x000fe20000000800 */
[----:B------:R-:W-:Y:S02]  /*ddb0*/  FMUL.FTZ R71, R0, R71 ;  /* 0x0000004700477220 */ /* 0x000fe40000410000 */
[C---:B------:R-:W-:Y:S01]  /*ddc0*/  FMUL.FTZ R68, R2.reuse, R68 ;  /* 0x0000004402447220 */ /* 0x040fe20000410000 */
[----:B--2---:R-:W-:Y:S01]  /*ddd0*/  F2FP.PACK_AB R162, R185, R186 ;  /* 0x000000bab9a2723e */ /* 0x004fe200000000ff */
[----:B------:R-:W-:Y:S02]  /*dde0*/  FMUL.FTZ R69, R2, R69 ;  /* 0x0000004502457220 */ /* 0x000fe40000410000 */
[C---:B------:R-:W-:Y:S02]  /*ddf0*/  FMUL.FTZ R74, R0.reuse, R74 ;  /* 0x0000004a004a7220 */ /* 0x040fe40000410000 */
[----:B------:R-:W-:Y:S02]  /*de00*/  FMUL.FTZ R75, R0, R75 ;  /* 0x0000004b004b7220 */ /* 0x000fe40000410000 */
[C---:B------:R-:W-:Y:S05]  /*de10*/  HMMA.16816.F32 R4, R160.reuse, R168, R4 ;  /* 0x000000a8a004723c */ /* 0x040fea0000001804 */
[C---:B------:R-:W-:Y:S02]  /*de20*/  FMUL.FTZ R72, R2.reuse, R72 ;  /* 0x0000004802487220 */ /* 0x040fe40000410000 */
[----:B------:R-:W-:Y:S01]  /*de30*/  FMUL.FTZ R73, R2, R73 ;  /* 0x0000004902497220 */ /* 0x000fe20000410000 */
[C---:B------:R-:W-:Y:S01]  /*de40*/  HMMA.16816.F32 R8, R160.reuse, R170, R8 ;  /* 0x000000aaa008723c */ /* 0x040fe20000001808 */
[----:B------:R-:W1:Y:S03]  /*de50*/  LDSM.16.MT88.4 R168, [R220+0x12000] ;  /* 0x01200000dca8783b */ /* 0x000e660000004200 */
[C---:B------:R-:W-:Y:S02]  /*de60*/  FMUL.FTZ R78, R0.reuse, R78 ;  /* 0x0000004e004e7220 */ /* 0x040fe40000410000 */
[----:B------:R-:W-:Y:S02]  /*de70*/  FMUL.FTZ R79, R0, R79 ;  /* 0x0000004f004f7220 */ /* 0x000fe40000410000 */
[C---:B------:R-:W-:Y:S04]  /*de80*/  HMMA.16816.F32 R36, R160.reuse, R172, R36 ;  /* 0x000000aca024723c */ /* 0x040fe80000001824 */
[C---:B------:R-:W-:Y:S02]  /*de90*/  FMUL.FTZ R76, R2.reuse, R76 ;  /* 0x0000004c024c7220 */ /* 0x040fe40000410000 */
[----:B------:R-:W-:Y:S02]  /*dea0*/  FMUL.FTZ R77, R2, R77 ;  /* 0x0000004d024d7220 */ /* 0x000fe40000410000 */
[C---:B------:R-:W-:Y:S01]  /*deb0*/  HMMA.16816.F32 R40, R160.reuse, R174, R40 ;  /* 0x000000aea028723c */ /* 0x040fe20000001828 */
[----:B------:R-:W2:Y:S03]  /*dec0*/  LDSM.16.MT88.4 R172, [R218+0x12000] ;  /* 0x01200000daac783b */ /* 0x000ea60000004200 */
[C---:B------:R-:W-:Y:S02]  /*ded0*/  FMUL.FTZ R82, R0.reuse, R82 ;  /* 0x0000005200527220 */ /* 0x040fe40000410000 */
[----:B------:R-:W-:Y:S02]  /*dee0*/  FMUL.FTZ R83, R0, R83 ;  /* 0x0000005300537220 */ /* 0x000fe40000410000 */
[C---:B------:R-:W-:Y:S04]  /*def0*/  HMMA.16816.F32 R44, R160.reuse, R176, R44 ;  /* 0x000000b0a02c723c */ /* 0x040fe8000000182c */
[C---:B------:R-:W-:Y:S02]  /*df00*/  FMUL.FTZ R80, R2.reuse, R80 ;  /* 0x0000005002507220 */ /* 0x040fe40000410000 */
[----:B------:R-:W-:Y:S02]  /*df10*/  FMUL.FTZ R81, R2, R81 ;  /* 0x0000005102517220 */ /* 0x000fe40000410000 */
[C---:B------:R-:W-:Y:S01]  /*df20*/  HMMA.16816.F32 R48, R160.reuse, R178, R48 ;  /* 0x000000b2a030723c */ /* 0x040fe20000001830 */
[----:B------:R-:W-:Y:S03]  /*df30*/  LDSM.16.MT88.4 R176, [R218+0x12800] ;  /* 0x01280000dab0783b */ /* 0x000fe60000004200 */
[C---:B------:R-:W-:Y:S02]  /*df40*/  FMUL.FTZ R86, R0.reuse, R86 ;  /* 0x0000005600567220 */ /* 0x040fe40000410000 */
[----:B------:R-:W-:Y:S02]  /*df50*/  FMUL.FTZ R87, R0, R87 ;  /* 0x0000005700577220 */ /* 0x000fe40000410000 */
[C---:B---3--:R-:W-:Y:S04]  /*df60*/  HMMA.16816.F32 R52, R160.reuse, R156, R52 ;  /* 0x0000009ca034723c */ /* 0x048fe80000001834 */
[C---:B------:R-:W-:Y:S02]  /*df70*/  FMUL.FTZ R84, R2.reuse, R84 ;  /* 0x0000005402547220 */ /* 0x040fe40000410000 */
[----:B------:R-:W-:Y:S02]  /*df80*/  FMUL.FTZ R85, R2, R85 ;  /* 0x0000005502557220 */ /* 0x000fe40000410000 */
[C---:B------:R-:W-:Y:S01]  /*df90*/  HMMA.16816.F32 R56, R160.reuse, R158, R56 ;  /* 0x0000009ea038723c */ /* 0x040fe20000001838 */
[----:B------:R-:W3:Y:S03]  /*dfa0*/  LDSM.16.MT88.4 R156, [R217+0x12000] ;  /* 0x01200000d99c783b */ /* 0x000ee60000004200 */
[C---:B------:R-:W-:Y:S02]  /*dfb0*/  FMUL.FTZ R90, R0.reuse, R90 ;  /* 0x0000005a005a7220 */ /* 0x040fe40000410000 */
[----:B------:R-:W-:Y:S02]  /*dfc0*/  FMUL.FTZ R91, R0, R91 ;  /* 0x0000005b005b7220 */ /* 0x000fe40000410000 */
[C---:B-1----:R-:W-:Y:S04]  /*dfd0*/  HMMA.16816.F32 R60, R160.reuse, R168, R60 ;  /* 0x000000a8a03c723c */ /* 0x042fe8000000183c */
[C---:B------:R-:W-:Y:S02]  /*dfe0*/  FMUL.FTZ R88, R2.reuse, R88 ;  /* 0x0000005802587220 */ /* 0x040fe40000410000 */
[----:B------:R-:W-:Y:S02]  /*dff0*/  FMUL.FTZ R89, R2, R89 ;  /* 0x0000005902597220 */ /* 0x000fe40000410000 */
[C---:B------:R-:W-:Y:S01]  /*e000*/  HMMA.16816.F32 R64, R160.reuse, R170, R64 ;  /* 0x000000aaa040723c */ /* 0x040fe20000001840 */
[----:B------:R-:W1:Y:S03]  /*e010*/  LDSM.16.MT88.4 R168, [R216+0x12000] ;  /* 0x01200000d8a8783b */ /* 0x000e660000004200 */
[C---:B------:R-:W-:Y:S02]  /*e020*/  FMUL.FTZ R94, R0.reuse, R94 ;  /* 0x0000005e005e7220 */ /* 0x040fe40000410000 */
[----:B------:R-:W-:Y:S02]  /*e030*/  FMUL.FTZ R95, R0, R95 ;  /* 0x0000005f005f7220 */ /* 0x000fe40000410000 */
[C---:B--2---:R-:W-:Y:S04]  /*e040*/  HMMA.16816.F32 R68, R160.reuse, R172, R68 ;  /* 0x000000aca044723c */ /* 0x044fe80000001844 */
[C---:B------:R-:W-:Y:S02]  /*e050*/  FMUL.FTZ R92, R2.reuse, R92 ;  /* 0x0000005c025c7220 */ /* 0x040fe40000410000 */
[----:B------:R-:W-:Y:S02]  /*e060*/  FMUL.FTZ R93, R2, R93 ;  /* 0x0000005d025d7220 */ /* 0x000fe40000410000 */
[C---:B------:R-:W-:Y:S01]  /*e070*/  HMMA.16816.F32 R72, R160.reuse, R174, R72 ;  /* 0x000000aea048723c */ /* 0x040fe20000001848 */
[----:B------:R-:W2:Y:S03]  /*e080*/  LDSM.16.MT88.4 R172, [R220+0x14000] ;  /* 0x01400000dcac783b */ /* 0x000ea60000004200 */
[C---:B------:R-:W-:Y:S02]  /*e090*/  FMUL.FTZ R98, R0.reuse, R98 ;  /* 0x0000006200627220 */ /* 0x040fe40000410000 */
[----:B------:R-:W-:Y:S02]  /*e0a0*/  FMUL.FTZ R99, R0, R99 ;  /* 0x0000006300637220 */ /* 0x000fe40000410000 */
[C---:B------:R-:W-:Y:S01]  /*e0b0*/  FMUL.FTZ R96, R2.reuse, R96 ;  /* 0x0000006002607220 */ /* 0x040fe20000410000 */
[C---:B---3--:R-:W-:Y:S03]  /*e0c0*/  HMMA.16816.F32 R76, R160.reuse, R156, R76 ;  /* 0x0000009ca04c723c */ /* 0x048fe6000000184c */
[----:B------:R-:W-:Y:S02]  /*e0d0*/  FMUL.FTZ R97, R2, R97 ;  /* 0x0000006102617220 */ /* 0x000fe40000410000 */
[C---:B------:R-:W-:Y:S02]  /*e0e0*/  FMUL.FTZ R102, R0.reuse, R102 ;  /* 0x0000006600667220 */ /* 0x040fe40000410000 */
[----:B------:R-:W-:Y:S01]  /*e0f0*/  FMUL.FTZ R103, R0, R103 ;  /* 0x0000006700677220 */ /* 0x000fe20000410000 */
        /* <DEDUP_REMOVED lines=37> */
[C---:B------:R-:W-:Y:S04]  /*e350*/  FMUL.FTZ R126, R0.reuse, R126 ;  /* 0x0000007e007e7220 */ /* 0x040fe80000410000 */
[----:B------:R-:W-:Y:S01]  /*e360*/  FMUL.FTZ R127, R0, R127 ;  /* 0x0000007f007f7220 */ /* 0x000fe20000410000 */
[C---:B------:R-:W-:Y:S01]  /*e370*/  HMMA.16816.F32 R120, R160.reuse, R174, R120 ;  /* 0x000000aea078723c */ /* 0x040fe20000001878 */
[----:B------:R-:W2:Y:S02]  /*e380*/  LDSM.16.MT88.4 R172, [R217+0x16000] ;  /* 0x01600000d9ac783b */ /* 0x000ea40000004200 */
[C---:B------:R-:W-:Y:S02]  /*e390*/  FMUL.FTZ R124, R2.reuse, R124 ;  /* 0x0000007c027c7220 */ /* 0x040fe40000410000 */
[----:B------:R-:W-:Y:S02]  /*e3a0*/  FMUL.FTZ R125, R2, R125 ;  /* 0x0000007d027d7220 */ /* 0x000fe40000410000 */
[C---:B------:R-:W-:Y:S02]  /*e3b0*/  FMUL.FTZ R130, R0.reuse, R130 ;  /* 0x0000008200827220 */ /* 0x040fe40000410000 */
[----:B------:R-:W-:Y:S03]  /*e3c0*/  FMUL.FTZ R131, R0, R131 ;  /* 0x0000008300837220 */ /* 0x000fe60000410000 */
[C---:B---3--:R-:W-:Y:S03]  /*e3d0*/  HMMA.16816.F32 R124, R160.reuse, R156, R124 ;  /* 0x0000009ca07c723c */ /* 0x048fe6000000187c */
[C---:B------:R-:W-:Y:S02]  /*e3e0*/  FMUL.FTZ R128, R2.reuse, R128 ;  /* 0x0000008002807220 */ /* 0x040fe40000410000 */
        /* <DEDUP_REMOVED lines=9> */
[C---:B-1----:R-:W-:Y:S03]  /*e480*/  HMMA.16816.F32 R132, R160.reuse, R168, R132 ;  /* 0x000000a8a084723c */ /* 0x042fe60000001884 */
[C---:B------:R-:W-:Y:S02]  /*e490*/  FMUL.FTZ R136, R2.reuse, R136 ;  /* 0x0000008802887220 */ /* 0x040fe40000410000 */
[----:B------:R-:W-:Y:S02]  /*e4a0*/  FMUL.FTZ R137, R2, R137 ;  /* 0x0000008902897220 */ /* 0x000fe40000410000 */
[--C-:B------:R-:W-:Y:S02]  /*e4b0*/  FFMA.FTZ R191, R14, c[0x0][0x23c], -R190.reuse ;  /* 0x00008f000ebf7a23 */ /* 0x100fe400000108be */
[C---:B------:R-:W-:Y:S03]  /*e4c0*/  FMUL.FTZ R14, R0.reuse, R154 ;  /* 0x0000009a000e7220 */ /* 0x040fe60000410000 */
[C---:B------:R-:W-:Y:S01]  /*e4d0*/  HMMA.16816.F32 R136, R160.reuse, R170, R136 ;  /* 0x000000aaa088723c */ /* 0x040fe20000001888 */
[----:B------:R-:W-:Y:S01]  /*e4e0*/  MUFU.EX2 R191, R191 ;  /* 0x000000bf00bf7308 */ /* 0x000fe20000000800 */
[----:B------:R-:W-:Y:S01]  /*e4f0*/  LDSM.16.MT88.4 R168, [R218+0x10800] ;  /* 0x01080000daa8783b */ /* 0x000fe20000004200 */
[--C-:B------:R-:W-:Y:S02]  /*e500*/  FFMA.FTZ R192, R15, c[0x0][0x23c], -R190.reuse ;  /* 0x00008f000fc07a23 */ /* 0x100fe400000108be */
[----:B------:R-:W-:Y:S02]  /*e510*/  FMUL.FTZ R15, R0, R155 ;  /* 0x0000009b000f7220 */ /* 0x000fe40000410000 */
[--C-:B------:R-:W-:Y:S02]  /*e520*/  FFMA.FTZ R195, R12, c[0x0][0x23c], -R189.reuse ;  /* 0x00008f000cc37a23 */ /* 0x100fe400000108bd */
[C---:B------:R-:W-:Y:S02]  /*e530*/  FMUL.FTZ R12, R2.reuse, R152 ;  /* 0x00000098020c7220 */ /* 0x040fe40000410000 */
[----:B------:R-:W1:Y:S01]  /*e540*/  MUFU.EX2 R192, R192 ;  /* 0x000000c000c07308 */ /* 0x000e620000000800 */
[--C-:B------:R-:W-:Y:S02]  /*e550*/  FFMA.FTZ R196, R13, c[0x0][0x23c], -R189.reuse ;  /* 0x00008f000dc47a23 */ /* 0x100fe400000108bd */
[----:B------:R-:W-:Y:S02]  /*e560*/  FMUL.FTZ R13, R2, R153 ;  /* 0x00000099020d7220 */ /* 0x000fe40000410000 */
[----:B------:R-:W4:Y:S01]  /*e570*/  LDSM.16.MT88.4 R152, [R220+0x10800] ;  /* 0x01080000dc98783b */ /* 0x000f220000004200 */
[C---:B------:R-:W-:Y:S02]  /*e580*/  FMUL.FTZ R142, R0.reuse, R142 ;  /* 0x0000008e008e7220 */ /* 0x040fe40000410000 */
[----:B------:R-:W-:Y:S02]  /*e590*/  FMUL.FTZ R143, R0, R143 ;  /* 0x0000008f008f7220 */ /* 0x000fe40000410000 */
[C---:B------:R-:W-:Y:S01]  /*e5a0*/  FMUL.FTZ R140, R2.reuse, R140 ;  /* 0x0000008c028c7220 */ /* 0x040fe20000410000 */
[----:B------:R-:W-:Y:S01]  /*e5b0*/  MUFU.EX2 R195, R195 ;  /* 0x000000c300c37308 */ /* 0x000fe20000000800 */
[----:B------:R-:W-:Y:S02]  /*e5c0*/  FMUL.FTZ R141, R2, R141 ;  /* 0x0000008d028d7220 */ /* 0x000fe40000410000 */
[--C-:B------:R-:W-:Y:S02]  /*e5d0*/  FFMA.FTZ R193, R18, c[0x0][0x23c], -R190.reuse ;  /* 0x00008f0012c17a23 */ /* 0x100fe400000108be */
[----:B------:R-:W-:Y:S02]  /*e5e0*/  FFMA.FTZ R194, R19, c[0x0][0x23c], -R190 ;  /* 0x00008f0013c27a23 */ /* 0x000fe400000108be */
[--C-:B------:R-:W-:Y:S01]  /*e5f0*/  FFMA.FTZ R197, R16, c[0x0][0x23c], -R189.reuse ;  /* 0x00008f0010c57a23 */ /* 0x100fe200000108bd */
[C---:B--2---:R-:W-:Y:S02]  /*e600*/  HMMA.16816.F32 R140, R160.reuse, R172, R140 ;  /* 0x000000aca08c723c */ /* 0x044fe4000000188c */
[----:B------:R-:W-:Y:S01]  /*e610*/  MUFU.EX2 R193, R193 ;  /* 0x000000c100c17308 */ /* 0x000fe20000000800 */
[----:B------:R-:W-:Y:S02]  /*e620*/  FFMA.FTZ R198, R17, c[0x0][0x23c], -R189 ;  /* 0x00008f0011c67a23 */ /* 0x000fe400000108bd */
[C---:B------:R-:W-:Y:S02]  /*e630*/  FMUL.FTZ R18, R0.reuse, R150 ;  /* 0x0000009600127220 */ /* 0x040fe40000410000 */
[----:B------:R-:W-:Y:S01]  /*e640*/  FMUL.FTZ R19, R0, R151 ;  /* 0x0000009700137220 */ /* 0x000fe20000410000 */
[C---:B------:R-:W-:Y:S01]  /*e650*/  HMMA.16816.F32 R12, R160.reuse, R174, R12 ;  /* 0x000000aea00c723c */ /* 0x040fe2000000180c */
[----:B------:R-:W2:Y:S03]  /*e660*/  LDSM.16.MT88.4 R172, [R217+0x10800] ;  /* 0x01080000d9ac783b */ /* 0x000ea60000004200 */
[----:B------:R-:W5:Y:S01]  /*e670*/  MUFU.EX2 R194, R194 ;  /* 0x000000c200c27308 */ /* 0x000f620000000800 */
[C---:B------:R-:W-:Y:S02]  /*e680*/  FMUL.FTZ R16, R2.reuse, R148 ;  /* 0x0000009402107220 */ /* 0x040fe40000410000 */
[----:B------:R-:W-:Y:S01]  /*e690*/  FMUL.FTZ R17, R2, R149 ;  /* 0x0000009502117220 */ /* 0x000fe20000410000 */
[----:B-1----:R-:W-:Y:S01]  /*e6a0*/  F2FP.PACK_AB R149, R192, R191 ;  /* 0x000000bfc095723e */ /* 0x002fe200000000ff */
[C---:B------:R-:W-:Y:S03]  /*e6b0*/  FMUL.FTZ R146, R0.reuse, R146 ;  /* 0x0000009200927220 */ /* 0x040fe60000410000 */
[----:B------:R-:W-:Y:S02]  /*e6c0*/  FMUL.FTZ R147, R0, R147 ;  /* 0x0000009300937220 */ /* 0x000fe40000410000 */
[C---:B---3--:R-:W-:Y:S01]  /*e6d0*/  HMMA.16816.F32 R16, R160.reuse, R156, R16 ;  /* 0x0000009ca010723c */ /* 0x048fe20000001810 */
[----:B------:R-:W1:Y:S02]  /*e6e0*/  MUFU.EX2 R196, R196 ;  /* 0x000000c400c47308 */ /* 0x000e640000000800 */
[C---:B------:R-:W-:Y:S02]  /*e6f0*/  FMUL.FTZ R144, R2.reuse, R144 ;  /* 0x0000009002907220 */ /* 0x040fe40000410000 */
[----:B------:R-:W-:Y:S02]  /*e700*/  FMUL.FTZ R145, R2, R145 ;  /* 0x0000009102917220 */ /* 0x000fe40000410000 */
[----:B------:R-:W-:Y:S01]  /*e710*/  FFMA.FTZ R184, R0, R242, R184 ;  /* 0x000000f200b87223 */ /* 0x000fe200000100b8 */
[----:B------:R-:W-:Y:S01]  /*e720*/  MOV R0, R3 ;  /* 0x0000000300007202 */ /* 0x000fe20000000f00 */
[----:B------:R-:W-:Y:S02]  /*e730*/  FFMA.FTZ R188, R2, R243, R188 ;  /* 0x000000f302bc7223 */ /* 0x000fe400000100bc */
[----:B------:R-:W3:Y:S01]  /*e740*/  MUFU.EX2 R197, R197 ;  /* 0x000000c500c57308 */ /* 0x000ee20000000800 */
[----:B------:R-:W-:Y:S01]  /*e750*/  HMMA.16816.F32 R144, R160, R158, R144 ;  /* 0x0000009ea090723c */ /* 0x000fe20000001890 */
[----:B------:R-:W2:Y:S02]  /*e760*/  LDSM.16.MT88.4 R156, [R216+0x10800] ;  /* 0x01080000d89c783b */ /* 0x000ea40000004200 */
[----:B-----5:R-:W-:Y:S01]  /*e770*/  F2FP.PACK_AB R151, R194, R193 ;  /* 0x000000c1c297723e */ /* 0x020fe200000000ff */
[----:B------:R-:W-:Y:S01]  /*e780*/  FADD.FTZ R184, R167, R184 ;  /* 0x000000b8a7b87221 */ /* 0x000fe20000010000 */
[----:B------:R-:W-:Y:S01]  /*e790*/  MOV R2, R164 ;  /* 0x000000a400027202 */ /* 0x000fe20000000f00 */
[----:B------:R-:W-:Y:S02]  /*e7a0*/  FADD.FTZ R188, R187, R188 ;  /* 0x000000bcbbbc7221 */ /* 0x000fe40000010000 */
[----:B------:R-:W-:Y:S01]  /*e7b0*/  FADD.FTZ R184, R166, R184 ;  /* 0x000000b8a6b87221 */ /* 0x000fe20000010000 */
[----:B------:R-:W5:Y:S01]  /*e7c0*/  MUFU.EX2 R198, R198 ;  /* 0x000000c600c67308 */ /* 0x000f620000000800 */
[----:B------:R-:W2:Y:S02]  /*e7d0*/  LDSM.16.MT88.4 R160, [R220+0x12800] ;  /* 0x01280000dca0783b */ /* 0x000ea40000004200 */
[----:B------:R-:W-:Y:S01]  /*e7e0*/  FADD.FTZ R188, R186, R188 ;  /* 0x000000bcbabc7221 */ /* 0x000fe20000010000 */
[----:B-1----:R-:W-:Y:S01]  /*e7f0*/  F2FP.PACK_AB R148, R196, R195 ;  /* 0x000000c3c494723e */ /* 0x002fe200000000ff */
[----:B------:R-:W-:Y:S02]  /*e800*/  FADD.FTZ R165, R165, R184 ;  /* 0x000000b8a5a57221 */ /* 0x000fe40000010000 */
[----:B------:R-:W-:Y:S02]  /*e810*/  FADD.FTZ R185, R185, R188 ;  /* 0x000000bcb9b97221 */ /* 0x000fe40000010000 */
[----:B------:R-:W-:Y:S02]  /*e820*/  FADD.FTZ R165, R191, R165 ;  /* 0x000000a5bfa57221 */ /* 0x000fe40000010000 */
[----:B------:R-:W-:Y:S02]  /*e830*/  FADD.FTZ R185, R195, R185 ;  /* 0x000000b9c3b97221 */ /* 0x000fe40000010000 */
[----:B------:R-:W-:Y:S02]  /*e840*/  FADD.FTZ R192, R192, R165 ;  /* 0x000000a5c0c07221 */ /* 0x000fe40000010000 */
[----:B------:R-:W-:Y:S02]  /*e850*/  FADD.FTZ R196, R196, R185 ;  /* 0x000000b9c4c47221 */ /* 0x000fe40000010000 */
[----:B------:R-:W-:Y:S02]  /*e860*/  FADD.FTZ R192, R193, R192 ;  /* 0x000000c0c1c07221 */ /* 0x000fe40000010000 */
[----:B---3--:R-:W-:Y:S02]  /*e870*/  FADD.FTZ R196, R197, R196 ;  /* 0x000000c4c5c47221 */ /* 0x008fe40000010000 */
[----:B------:R-:W-:Y:S01]  /*e880*/  FADD.FTZ R194, R194, R192 ;  /* 0x000000c0c2c27221 */ /* 0x000fe20000010000 */
[C---:B-----5:R-:W-:Y:S01]  /*e890*/  F2FP.PACK_AB R150, R198.reuse, R197 ;  /* 0x000000c5c696723e */ /* 0x060fe200000000ff */
[----:B------:R-:W-:Y:S06]  /*e8a0*/  FADD.FTZ R198, R198, R196 ;  /* 0x000000c4c6c67221 */ /* 0x000fec0000010000 */
[C---:B----4-:R-:W-:Y:S08]  /*e8b0*/  HMMA.16816.F32 R4, R148.reuse, R152, R4 ;  /* 0x000000989404723c */ /* 0x050ff00000001804 */
[C---:B------:R-:W-:Y:S01]  /*e8c0*/  HMMA.16816.F32 R8, R148.reuse, R154, R8 ;  /* 0x0000009a9408723c */ /* 0x040fe20000001808 */
[----:B------:R-:W1:Y:S07]  /*e8d0*/  LDSM.16.MT88.4 R152, [R217+0x12800] ;  /* 0x01280000d998783b */ /* 0x000e6e0000004200 */
[C---:B------:R-:W-:Y:S08]  /*e8e0*/  HMMA.16816.F32 R36, R148.reuse, R168, R36 ;  /* 0x000000a89424723c */ /* 0x040ff00000001824 */
        /* <DEDUP_REMOVED lines=10> */
[----:B------:R-:W-:Y:S07]  /*e990*/  LDSM.16.MT88.4 R160, [R220+0x16800] ;  /* 0x01680000dca0783b */ /* 0x000fee0000004200 */
[C---:B------:R-:W-:Y:S07]  /*e9a0*/  HMMA.16816.F32 R68, R148.reuse, R176, R68 ;  /* 0x000000b09444723c */ /* 0x040fee0000001844 */
[--C-:B------:R-:W-:Y:S01]  /*e9b0*/  FFMA.FTZ R176, R22, c[0x0][0x23c], -R190.reuse ;  /* 0x00008f0016b07a23 */ /* 0x100fe200000108be */
[C---:B------:R-:W-:Y:S04]  /*e9c0*/  HMMA.16816.F32 R72, R148.reuse, R178, R72 ;  /* 0x000000b29448723c */ /* 0x040fe80000001848 */
[--C-:B------:R-:W-:Y:S01]  /*e9d0*/  FFMA.FTZ R177, R23, c[0x0][0x23c], -R190.reuse ;  /* 0x00008f0017b17a23 */ /* 0x100fe200000108be */
[----:B------:R-:W5:Y:S02]  /*e9e0*/  MUFU.EX2 R176, R176 ;  /* 0x000000b000b07308 */ /* 0x000f640000000800 */
[--C-:B------:R-:W-:Y:S01]  /*e9f0*/  FFMA.FTZ R178, R26, c[0x0][0x23c], -R190.reuse ;  /* 0x00008f001ab27a23 */ /* 0x100fe200000108be */
[C---:B-1----:R-:W-:Y:S04]  /*ea00*/  HMMA.16816.F32 R76, R148.reuse, R152, R76 ;  /* 0x00000098944c723c */ /* 0x042fe8000000184c */
[--C-:B------:R-:W-:Y:S02]  /*ea10*/  FFMA.FTZ R179, R27, c[0x0][0x23c], -R190.reuse ;  /* 0x00008f001bb37a23 */ /* 0x100fe400000108be */
[----:B------:R-:W-:Y:S01]  /*ea20*/  FFMA.FTZ R190, R35, c[0x0][0x23c], -R190 ;  /* 0x00008f0023be7a23 */ /* 0x000fe200000108be */
[----:B------:R-:W1:Y:S01]  /*ea30*/  MUFU.EX2 R177, R177 ;  /* 0x000000b100b17308 */ /* 0x000e620000000800 */
[C---:B------:R-:W-:Y:S01]  /*ea40*/  HMMA.16816.F32 R80, R148.reuse, R154, R80 ;  /* 0x0000009a9450723c */ /* 0x040fe20000001850 */
[----:B------:R-:W1:Y:S07]  /*ea50*/  LDSM.16.MT88.4 R152, [R216+0x14800] ;  /* 0x01480000d898783b */ /* 0x000e6e0000004200 */
[C---:B---3--:R-:W-:Y:S01]  /*ea60*/  HMMA.16816.F32 R84, R148.reuse, R168, R84 ;  /* 0x000000a89454723c */ /* 0x048fe20000001854 */
[----:B------:R-:W-:Y:S03]  /*ea70*/  MUFU.EX2 R190, R190 ;  /* 0x000000be00be7308 */ /* 0x000fe60000000800 */
[----:B-----5:R-:W-:Y:S04]  /*ea80*/  FADD.FTZ R194, R176, R194 ;  /* 0x000000c2b0c27221 */ /* 0x020fe80000010000 */
[C---:B------:R-:W-:Y:S01]  /*ea90*/  HMMA.16816.F32 R88, R148.reuse, R170, R88 ;  /* 0x000000aa9458723c */ /* 0x040fe20000001858 */
[----:B------:R-:W3:Y:S02]  /*eaa0*/  LDSM.16.MT88.4 R168, [R218+0x16800] ;  /* 0x01680000daa8783b */ /* 0x000ee40000004200 */
[----:B------:R-:W-:Y:S05]  /*eab0*/  MUFU.EX2 R178, R178 ;  /* 0x000000b200b27308 */ /* 0x000fea0000000800 */
[C---:B--2---:R-:W-:Y:S05]  /*eac0*/  HMMA.16816.F32 R92, R148.reuse, R172, R92 ;  /* 0x000000ac945c723c */ /* 0x044fea000000185c */
[----:B------:R-:W2:Y:S03]  /*ead0*/  MUFU.EX2 R179, R179 ;  /* 0x000000b300b37308 */ /* 0x000ea60000000800 */
[C---:B------:R-:W-:Y:S01]  /*eae0*/  HMMA.16816.F32 R96, R148.reuse, R174, R96 ;  /* 0x000000ae9460723c */ /* 0x040fe20000001860 */
[----:B------:R-:W-:Y:S07]  /*eaf0*/  LDSM.16.MT88.4 R172, [R218+0x11000] ;  /* 0x01100000daac783b */ /* 0x000fee0000004200 */
[C---:B------:R-:W-:Y:S07]  /*eb00*/  HMMA.16816.F32 R100, R148.reuse, R180, R100 ;  /* 0x000000b49464723c */ /* 0x040fee0000001864 */
[--C-:B------:R-:W-:Y:S01]  /*eb10*/  FFMA.FTZ R180, R20, c[0x0][0x23c], -R189.reuse ;  /* 0x00008f0014b47a23 */ /* 0x100fe200000108bd */
[C---:B------:R-:W-:Y:S04]  /*eb20*/  HMMA.16816.F32 R104, R148.reuse, R182, R104 ;  /* 0x000000b69468723c */ /* 0x040fe80000001868 */
[--C-:B------:R-:W-:Y:S01]  /*eb30*/  FFMA.FTZ R181, R21, c[0x0][0x23c], -R189.reuse ;  /* 0x00008f0015b57a23 */ /* 0x100fe200000108bd */
[----:B-1----:R-:W-:Y:S01]  /*eb40*/  F2FP.PACK_AB R21, R177, R176 ;  /* 0x000000b0b115723e */ /* 0x002fe200000000ff */
[----:B------:R-:W1:Y:S01]  /*eb50*/  MUFU.EX2 R180, R180 ;  /* 0x000000b400b47308 */ /* 0x000e620000000800 */
[--C-:B------:R-:W-:Y:S01]  /*eb60*/  FFMA.FTZ R182, R24, c[0x0][0x23c], -R189.reuse ;  /* 0x00008f0018b67a23 */ /* 0x100fe200000108bd */
[C---:B----4-:R-:W-:Y:S04]  /*eb70*/  HMMA.16816.F32 R108, R148.reuse, R156, R108 ;  /* 0x0000009c946c723c */ /* 0x050fe8000000186c */
[--C-:B------:R-:W-:Y:S01]  /*eb80*/  FFMA.FTZ R183, R25, c[0x0][0x23c], -R189.reuse ;  /* 0x00008f0019b77a23 */ /* 0x100fe200000108bd */
[----:B--2---:R-:W-:Y:S01]  /*eb90*/  F2FP.PACK_AB R23, R179, R178 ;  /* 0x000000b2b317723e */ /* 0x004fe200000000ff */
[----:B------:R-:W-:Y:S01]  /*eba0*/  LDSM.16.MT88.4 R24, [R217+0x11000] ;  /* 0x01100000d918783b */ /* 0x000fe20000004200 */
[----:B------:R-:W-:Y:S01]  /*ebb0*/  FFMA.FTZ R189, R33, c[0x0][0x23c], -R189 ;  /* 0x00008f0021bd7a23 */ /* 0x000fe200000108bd */
[C---:B------:R-:W-:Y:S01]  /*ebc0*/  HMMA.16816.F32 R112, R148.reuse, R158, R112 ;  /* 0x0000009e9470723c */ /* 0x040fe20000001870 */
[----:B------:R-:W2:Y:S03]  /*ebd0*/  MUFU.EX2 R181, R181 ;  /* 0x000000b500b57308 */ /* 0x000ea60000000800 */
[----:B------:R-:W-:Y:S02]  /*ebe0*/  FADD.FTZ R177, R177, R194 ;  /* 0x000000c2b1b17221 */ /* 0x000fe40000010000 */
[----:B------:R-:W4:Y:S02]  /*ebf0*/  LDSM.16.MT88.4 R156, [R217+0x16800] ;  /* 0x01680000d99c783b */ /* 0x000f240000004200 */
[C---:B------:R-:W-:Y:S03]  /*ec00*/  HMMA.16816.F32 R116, R148.reuse, R152, R116 ;  /* 0x000000989474723c */ /* 0x040fe60000001874 */
[----:B------:R-:W-:Y:S01]  /*ec10*/  MUFU.EX2 R189, R189 ;  /* 0x000000bd00bd7308 */ /* 0x000fe20000000800 */
[----:B------:R-:W-:Y:S02]  /*ec20*/  FADD.FTZ R177, R178, R177 ;  /* 0x000000b1b2b17221 */ /* 0x000fe40000010000 */
[----:B-1----:R-:W-:Y:S02]  /*ec30*/  FADD.FTZ R198, R180, R198 ;  /* 0x000000c6b4c67221 */ /* 0x002fe40000010000 */
[C---:B------:R-:W-:Y:S01]  /*ec40*/  HMMA.16816.F32 R120, R148.reuse, R154, R120 ;  /* 0x0000009a9478723c */ /* 0x040fe20000001878 */
[----:B------:R-:W1:Y:S03]  /*ec50*/  LDSM.16.MT88.4 R152, [R216+0x16800] ;  /* 0x01680000d898783b */ /* 0x000e660000004200 */
[----:B------:R-:W-:Y:S01]  /*ec60*/  FADD.FTZ R179, R179, R177 ;  /* 0x000000b1b3b37221 */ /* 0x000fe20000010000 */
[----:B------:R-:W5:Y:S03]  /*ec70*/  MUFU.EX2 R182, R182 ;  /* 0x000000b600b67308 */ /* 0x000f660000000800 */
[C---:B------:R-:W-:Y:S04]  /*ec80*/  HMMA.16816.F32 R124, R148.reuse, R160, R124 ;  /* 0x000000a0947c723c */ /* 0x040fe8000000187c */
[C---:B--2---:R-:W-:Y:S01]  /*ec90*/  F2FP.PACK_AB R20, R181.reuse, R180 ;  /* 0x000000b4b514723e */ /* 0x044fe200000000ff */
[----:B------:R-:W-:Y:S02]  /*eca0*/  FADD.FTZ R181, R181, R198 ;  /* 0x000000c6b5b57221 */ /* 0x000fe40000010000 */
[----:B------:R-:W2:Y:S01]  /*ecb0*/  MUFU.EX2 R183, R183 ;  /* 0x000000b700b77308 */ /* 0x000ea20000000800 */
[C---:B------:R-:W-:Y:S01]  /*ecc0*/  HMMA.16816.F32 R128, R148.reuse, R162, R128 ;  /* 0x000000a29480723c */ /* 0x040fe20000001880 */
[----:B------:R-:W1:Y:S03]  /*ecd0*/  LDSM.16.MT88.4 R160, [R220+0x11000] ;  /* 0x01100000dca0783b */ /* 0x000e660000004200 */
[----:B------:R-:W-:Y:S04]  /*ece0*/  FADD.FTZ R179, R199, R179 ;  /* 0x000000b3c7b37221 */ /* 0x000fe80000010000 */
[C---:B---3--:R-:W-:Y:S04]  /*ecf0*/  HMMA.16816.F32 R132, R148.reuse, R168, R132 ;  /* 0x000000a89484723c */ /* 0x048fe80000001884 */
[----:B------:R-:W-:Y:S02]  /*ed00*/  FADD.FTZ R179, R252, R179 ;  /* 0x000000b3fcb37221 */ /* 0x000fe40000010000 */
[----:B-----5:R-:W-:Y:S02]  /*ed10*/  FADD.FTZ R181, R182, R181 ;  /* 0x000000b5b6b57221 */ /* 0x020fe40000010000 */
[C---:B------:R-:W-:Y:S01]  /*ed20*/  HMMA.16816.F32 R136, R148.reuse, R170, R136 ;  /* 0x000000aa9488723c */ /* 0x040fe20000001888 */
[----:B------:R-:W-:Y:S03]  /*ed30*/  LDSM.16.MT88.4 R168, [R216+0x13000] ;  /* 0x01300000d8a8783b */ /* 0x000fe60000004200 */
[C---:B--2---:R-:W-:Y:S04]  /*ed40*/  F2FP.PACK_AB R22, R183.reuse, R182 ;  /* 0x000000b6b716723e */ /* 0x044fe800000000ff */
[C---:B----4-:R-:W-:Y:S04]  /*ed50*/  HMMA.16816.F32 R140, R148.reuse, R156, R140 ;  /* 0x0000009c948c723c */ /* 0x050fe8000000188c */
[----:B------:R-:W-:Y:S04]  /*ed60*/  FADD.FTZ R183, R183, R181 ;  /* 0x000000b5b7b77221 */ /* 0x000fe80000010000 */
[C---:B------:R-:W-:Y:S01]  /*ed70*/  HMMA.16816.F32 R12, R148.reuse, R158, R12 ;  /* 0x0000009e940c723c */ /* 0x040fe2000000180c */
[----:B------:R-:W2:Y:S07]  /*ed80*/  LDSM.16.MT88.4 R156, [R216+0x11000] ;  /* 0x01100000d89c783b */ /* 0x000eae0000004200 */
[C---:B-1----:R-:W-:Y:S08]  /*ed90*/  HMMA.16816.F32 R16, R148.reuse, R152, R16 ;  /* 0x000000989410723c */ /* 0x042ff00000001810 */
[----:B------:R-:W-:Y:S01]  /*eda0*/  HMMA.16816.F32 R144, R148, R154, R144 ;  /* 0x0000009a9490723c */ /* 0x000fe20000001890 */
[----:B------:R-:W1:Y:S07]  /*edb0*/  LDSM.16.MT88.4 R148, [R220+0x13000] ;  /* 0x01300000dc94783b */ /* 0x000e6e0000004200 */
[C---:B------:R-:W-:Y:S01]  /*edc0*/  HMMA.16816.F32 R4, R20.reuse, R160, R4 ;  /* 0x000000a01404723c */ /* 0x040fe20000001804 */
[----:B------:R-:W3:Y:S07]  /*edd0*/  LDSM.16.MT88.4 R152, [R218+0x13000] ;  /* 0x01300000da98783b */ /* 0x000eee0000004200 */
[C---:B------:R-:W-:Y:S01]  /*ede0*/  HMMA.16816.F32 R8, R20.reuse, R162, R8 ;  /* 0x000000a21408723c */ /* 0x040fe20000001808 */
[----:B------:R-:W4:Y:S07]  /*edf0*/  LDSM.16.MT88.4 R160, [R217+0x13000] ;  /* 0x01300000d9a0783b */ /* 0x000f2e0000004200 */
        /* <DEDUP_REMOVED lines=15> */
[C---:B----4-:R-:W-:Y:S01]  /*eef0*/  HMMA.16816.F32 R76, R20.reuse, R160, R76 ;  /* 0x000000a0144c723c */ /* 0x050fe2000000184c */
[----:B------:R-:W-:Y:S07]  /*ef00*/  MUFU.EX2 R161, R34 ;  /* 0x0000002200a17308 */ /* 0x000fee0000000800 */
[C---:B------:R-:W-:Y:S03]  /*ef10*/  HMMA.16816.F32 R80, R20.reuse, R162, R80 ;  /* 0x000000a21450723c */ /* 0x040fe60000001850 */
[----:B------:R-:W-:Y:S05]  /*ef20*/  MUFU.EX2 R163, R28 ;  /* 0x0000001c00a37308 */ /* 0x000fea0000000800 */
[C---:B------:R-:W-:Y:S05]  /*ef30*/  HMMA.16816.F32 R84, R20.reuse, R168, R84 ;  /* 0x000000a81454723c */ /* 0x040fea0000001854 */
[----:B------:R4:W1:Y:S03]  /*ef40*/  MUFU.EX2 R162, R29 ;  /* 0x0000001d00a27308 */ /* 0x0008660000000800 */
[C---:B------:R-:W-:Y:S01]  /*ef50*/  HMMA.16816.F32 R88, R20.reuse, R170, R88 ;  /* 0x000000aa1458723c */ /* 0x040fe20000001858 */
[----:B------:R-:W-:Y:S06]  /*ef60*/  LDSM.16.MT88.4 R168, [R216+0x11800] ;  /* 0x01180000d8a8783b */ /* 0x000fec0000004200 */
[----:B------:R1:W1:Y:S01]  /*ef70*/  MUFU.EX2 R160, R32 ;  /* 0x0000002000a07308 */ /* 0x0002620000000800 */
[C---:B-----5:R-:W-:Y:S08]  /*ef80*/  HMMA.16816.F32 R92, R20.reuse, R24, R92 ;  /* 0x00000018145c723c */ /* 0x060ff0000000185c */
[C---:B------:R-:W-:Y:S01]  /*ef90*/  HMMA.16816.F32 R96, R20.reuse, R26, R96 ;  /* 0x0000001a1460723c */ /* 0x040fe20000001860 */
[----:B------:R-:W5:Y:S07]  /*efa0*/  LDSM.16.MT88.4 R24, [R220+0x17000] ;  /* 0x01700000dc18783b */ /* 0x000f6e0000004200 */
[C---:B--2---:R-:W-:Y:S01]  /*efb0*/  HMMA.16816.F32 R100, R20.reuse, R156, R100 ;  /* 0x0000009c1464723c */ /* 0x044fe20000001864 */
[----:B----4-:R-:W-:Y:S07]  /*efc0*/  LDSM.16.MT88.4 R28, [R218+0x11800] ;  /* 0x01180000da1c783b */ /* 0x010fee0000004200 */
[C---:B------:R-:W-:Y:S01]  /*efd0*/  HMMA.16816.F32 R104, R20.reuse, R158, R104 ;  /* 0x0000009e1468723c */ /* 0x040fe20000001868 */
[----:B------:R-:W2:Y:S07]  /*efe0*/  LDSM.16.MT88.4 R156, [R218+0x17000] ;  /* 0x01700000da9c783b */ /* 0x000eae0000004200 */
[C---:B-1----:R-:W-:Y:S01]  /*eff0*/  HMMA.16816.F32 R108, R20.reuse, R148, R108 ;  /* 0x00000094146c723c */ /* 0x042fe2000000186c */
[----:B------:R-:W-:Y:S07]  /*f000*/  LDSM.16.MT88.4 R32, [R217+0x11800] ;  /* 0x01180000d920783b */ /* 0x000fee0000004200 */
[C---:B------:R-:W-:Y:S01]  /*f010*/  HMMA.16816.F32 R112, R20.reuse, R150, R112 ;  /* 0x000000961470723c */ /* 0x040fe20000001870 */
[----:B------:R-:W1:Y:S07]  /*f020*/  LDSM.16.MT88.4 R148, [R217+0x17000] ;  /* 0x01700000d994783b */ /* 0x000e6e0000004200 */
[C---:B---3--:R-:W-:Y:S08]  /*f030*/  HMMA.16816.F32 R116, R20.reuse, R152, R116 ;  /* 0x000000981474723c */ /* 0x048ff00000001874 */
[C---:B------:R-:W-:Y:S01]  /*f040*/  HMMA.16816.F32 R120, R20.reuse, R154, R120 ;  /* 0x0000009a1478723c */ /* 0x040fe20000001878 */
[----:B------:R-:W3:Y:S07]  /*f050*/  LDSM.16.MT88.4 R152, [R216+0x17000] ;  /* 0x01700000d898783b */ /* 0x000eee0000004200 */
[C---:B-----5:R-:W-:Y:S08]  /*f060*/  HMMA.16816.F32 R124, R20.reuse, R24, R124 ;  /* 0x00000018147c723c */ /* 0x060ff0000000187c */
[C---:B------:R-:W-:Y:S01]  /*f070*/  HMMA.16816.F32 R128, R20.reuse, R26, R128 ;  /* 0x0000001a1480723c */ /* 0x040fe20000001880 */
[----:B------:R-:W4:Y:S07]  /*f080*/  LDSM.16.MT88.4 R24, [R220+0x11800] ;  /* 0x01180000dc18783b */ /* 0x000f2e0000004200 */
[C---:B--2---:R-:W-:Y:S08]  /*f090*/  HMMA.16816.F32 R132, R20.reuse, R156, R132 ;  /* 0x0000009c1484723c */ /* 0x044ff00000001884 */
[C---:B------:R-:W-:Y:S08]  /*f0a0*/  HMMA.16816.F32 R136, R20.reuse, R158, R136 ;  /* 0x0000009e1488723c */ /* 0x040ff00000001888 */
[C---:B-1----:R-:W-:Y:S08]  /*f0b0*/  HMMA.16816.F32 R140, R20.reuse, R148, R140 ;  /* 0x00000094148c723c */ /* 0x042ff0000000188c */
[C---:B------:R-:W-:Y:S01]  /*f0c0*/  HMMA.16816.F32 R12, R20.reuse, R150, R12 ;  /* 0x00000096140c723c */ /* 0x040fe2000000180c */
[----:B------:R-:W1:Y:S07]  /*f0d0*/  LDSM.16.MT88.4 R148, [R218+0x13800] ;  /* 0x01380000da94783b */ /* 0x000e6e0000004200 */
[C---:B---3--:R-:W-:Y:S07]  /*f0e0*/  HMMA.16816.F32 R16, R20.reuse, R152, R16 ;  /* 0x000000981410723c */ /* 0x048fee0000001810 */
[----:B------:R-:W-:Y:S01]  /*f0f0*/  MOV R152, R162 ;  /* 0x000000a200987202 */ /* 0x000fe20000000f00 */
[----:B------:R-:W-:Y:S04]  /*f100*/  HMMA.16816.F32 R144, R20, R154, R144 ;  /* 0x0000009a1490723c */ /* 0x000fe80000001890 */
[----:B------:R-:W-:Y:S03]  /*f110*/  MOV R153, R163 ;  /* 0x000000a300997202 */ /* 0x000fe60000000f00 */
[----:B------:R-:W-:Y:S02]  /*f120*/  MOV R154, R160 ;  /* 0x000000a0009a7202 */ /* 0x000fe40000000f00 */
[----:B------:R-:W-:Y:S03]  /*f130*/  MOV R155, R161 ;  /* 0x000000a1009b7202 */ /* 0x000fe60000000f00 */
[----:B------:R-:W-:Y:S02]  /*f140*/  F2FP.PACK_AB R20, R152, R153 ;  /* 0x000000999814723e */ /* 0x000fe400000000ff */
[----:B------:R-:W-:Y:S02]  /*f150*/  F2FP.PACK_AB R23, R190, R155 ;  /* 0x0000009bbe17723e */ /* 0x000fe400000000ff */
[-C--:B------:R-:W-:Y:S02]  /*f160*/  F2FP.PACK_AB R22, R189, R154.reuse ;  /* 0x0000009abd16723e */ /* 0x080fe400000000ff */
[----:B------:R-:W-:Y:S07]  /*f170*/  F2FP.PACK_AB R21, R252, R199 ;  /* 0x000000c7fc15723e */ /* 0x000fee00000000ff */
[C---:B----4-:R-:W-:Y:S01]  /*f180*/  HMMA.16816.F32 R160, R20.reuse, R24, R4 ;  /* 0x0000001814a0723c */ /* 0x050fe20000001804 */
[----:B------:R-:W2:Y:S07]  /*f190*/  LDSM.16.MT88.4 R4, [R217+0x13800] ;  /* 0x01380000d904783b */ /* 0x000eae0000004200 */
[C---:B------:R-:W-:Y:S01]  /*f1a0*/  HMMA.16816.F32 R156, R20.reuse, R26, R8 ;  /* 0x0000001a149c723c */ /* 0x040fe20000001808 */
[----:B------:R-:W3:Y:S07]  /*f1b0*/  LDSM.16.MT88.4 R8, [R216+0x13800] ;  /* 0x01380000d808783b */ /* 0x000eee0000004200 */
[C---:B------:R-:W-:Y:S01]  /*f1c0*/  HMMA.16816.F32 R36, R20.reuse, R28, R36 ;  /* 0x0000001c1424723c */ /* 0x040fe20000001824 */
[----:B------:R-:W4:Y:S07]  /*f1d0*/  LDSM.16.MT88.4 R24, [R220+0x15800] ;  /* 0x01580000dc18783b */ /* 0x000f2e0000004200 */
[C---:B------:R-:W-:Y:S01]  /*f1e0*/  HMMA.16816.F32 R40, R20.reuse, R30, R40 ;  /* 0x0000001e1428723c */ /* 0x040fe20000001828 */
[----:B------:R-:W5:Y:S07]  /*f1f0*/  LDSM.16.MT88.4 R28, [R218+0x15800] ;  /* 0x01580000da1c783b */ /* 0x000f6e0000004200 */
[C---:B------:R-:W-:Y:S08]  /*f200*/  HMMA.16816.F32 R44, R20.reuse, R32, R44 ;  /* 0x00000020142c723c */ /* 0x040ff0000000182c */
[C---:B------:R-:W-:Y:S01]  /*f210*/  HMMA.16816.F32 R48, R20.reuse, R34, R48 ;  /* 0x000000221430723c */ /* 0x040fe20000001830 */
[----:B------:R-:W2:Y:S07]  /*f220*/  LDSM.16.MT88.4 R32, [R217+0x15800] ;  /* 0x01580000d920783b */ /* 0x000eae0000004200 */
[C---:B------:R-:W-:Y:S07]  /*f230*/  HMMA.16816.F32 R52, R20.reuse, R168, R52 ;  /* 0x000000a81434723c */ /* 0x040fee0000001834 */
[----:B------:R-:W-:Y:S01]  /*f240*/  MOV R169, R154 ;  /* 0x0000009a00a97202 */ /* 0x000fe20000000f00 */
[C---:B------:R-:W-:Y:S04]  /*f250*/  HMMA.16816.F32 R56, R20.reuse, R170, R56 ;  /* 0x000000aa1438723c */ /* 0x040fe80000001838 */
[----:B------:R-:W-:Y:S03]  /*f260*/  MOV R168, R155 ;  /* 0x0000009b00a87202 */ /* 0x000fe60000000f00 */
[----:B------:R-:W-:Y:S01]  /*f270*/  MOV R171, R152 ;  /* 0x0000009800ab7202 */ /* 0x000fe20000000f00 */
[C---:B------:R-:W-:Y:S04]  /*f280*/  HMMA.16816.F32 R60, R20.reuse, R172, R60 ;  /* 0x000000ac143c723c */ /* 0x040fe8000000183c */
[----:B------:R-:W-:Y:S01]  /*f290*/  MOV R170, R153 ;  /* 0x0000009900aa7202 */ /* 0x000fe20000000f00 */
[----:B------:R-:W-:Y:S01]  /*f2a0*/  FADD.FTZ R179, R168, R179 ;  /* 0x000000b3a8b37221 */ /* 0x000fe20000010000 */
[----:B------:R-:W3:Y:S02]  /*f2b0*/  LDSM.16.MT88.4 R152, [R216+0x15800] ;  /* 0x01580000d898783b */ /* 0x000ee40000004200 */
[C---:B------:R-:W-:Y:S04]  /*f2c0*/  HMMA.16816.F32 R64, R20.reuse, R174, R64 ;  /* 0x000000ae1440723c */ /* 0x040fe80000001840 */
[----:B------:R-:W-:Y:S02]  /*f2d0*/  FADD.FTZ R183, R170, R183 ;  /* 0x000000b7aab77221 */ /* 0x000fe40000010000 */
[----:B------:R-:W-:Y:S02]  /*f2e0*/  FADD.FTZ R242, R190, R179 ;  /* 0x000000b3bef27221 */ /* 0x000fe40000010000 */
[C---:B-1----:R-:W-:Y:S04]  /*f2f0*/  HMMA.16816.F32 R68, R20.reuse, R148, R68 ;  /* 0x000000941444723c */ /* 0x042fe80000001844 */
[----:B------:R-:W-:Y:S04]  /*f300*/  FADD.FTZ R183, R171, R183 ;  /* 0x000000b7abb77221 */ /* 0x000fe80000010000 */
[C---:B------:R-:W-:Y:S01]  /*f310*/  HMMA.16816.F32 R72, R20.reuse, R150, R72 ;  /* 0x000000961448723c */ /* 0x040fe20000001848 */
[----:B------:R-:W1:Y:S03]  /*f320*/  LDSM.16.MT88.4 R148, [R220+0x17800] ;  /* 0x01780000dc94783b */ /* 0x000e660000004200 */
[----:B------:R-:W-:Y:S04]  /*f330*/  FADD.FTZ R183, R169, R183 ;  /* 0x000000b7a9b77221 */ /* 0x000fe80000010000 */
[C---:B--2---:R-:W-:Y:S04]  /*f340*/  HMMA.16816.F32 R76, R20.reuse, R4, R76 ;  /* 0x00000004144c723c */ /* 0x044fe8000000184c */
[----:B------:R-:W-:Y:S04]  /*f350*/  FADD.FTZ R243, R189, R183 ;  /* 0x000000b7bdf37221 */ /* 0x000fe80000010000 */
        /* <DEDUP_REMOVED lines=10> */
[C---:B------:R-:W-:Y:S08]  /*f400*/  HMMA.16816.F32 R108, R20.reuse, R32, R108 ;  /* 0x00000020146c723c */ /* 0x040ff0000000186c */
[C---:B------:R-:W-:Y:S08]  /*f410*/  HMMA.16816.F32 R112, R20.reuse, R34, R112 ;  /* 0x000000221470723c */ /* 0x040ff00000001870 */
[C---:B------:R-:W-:Y:S08]  /*f420*/  HMMA.16816.F32 R116, R20.reuse, R152, R116 ;  /* 0x000000981474723c */ /* 0x040ff00000001874 */
[C---:B------:R-:W-:Y:S08]  /*f430*/  HMMA.16816.F32 R120, R20.reuse, R154, R120 ;  /* 0x0000009a1478723c */ /* 0x040ff00000001878 */
[C---:B-1----:R-:W-:Y:S08]  /*f440*/  HMMA.16816.F32 R124, R20.reuse, R148, R124 ;  /* 0x00000094147c723c */ /* 0x042ff0000000187c */
        /* <DEDUP_REMOVED lines=8> */
.L_x_125:
        /* <DEDUP_REMOVED lines=406> */
.L_x_130:
[----:B---34-:R-:W-:Y:S05]  /*10e30*/  BSYNC B0 ;  /* 0x0000000000007941 */ /* 0x018fea0003800000 */
.L_x_129:
        /* <DEDUP_REMOVED lines=25> */
[----:B------:R-:W-:Y:S01]  /*10fd0*/  IMAD R0, R8, c[0x0][0x1ec], R0 ;  /* 0x00007b0008007a24 */ /* 0x000fe200078e0200 */
        /* <DEDUP_REMOVED lines=10> */
.L_x_132:
[----:B------:R-:W-:Y:S05]  /*11080*/  BSYNC B0 ;  /* 0x0000000000007941 */ /* 0x000fea0003800000 */
.L_x_131:
        /* <DEDUP_REMOVED lines=22> */
.L_x_134:
[----:B------:R-:W-:Y:S05]  /*111f0*/  BSYNC B0 ;  /* 0x0000000000007941 */ /* 0x000fea0003800000 */
.L_x_133:
        /* <DEDUP_REMOVED lines=22> */
.L_x_136:
[----:B------:R-:W-:Y:S05]  /*11360*/  BSYNC B0 ;  /* 0x0000000000007941 */ /* 0x000fea0003800000 */
.L_x_135:
        /* <DEDUP_REMOVED lines=23> */
.L_x_90:
        /* <DEDUP_REMOVED lines=10> */
[----:B------:R-:W-:Y:S01]  /*11580*/  USHF.R.S32.HI UR11, URZ, 0x1f, UR26 ;  /* 0x0000001f3f0b7899 */ /* 0x000fe2000801141a */
[----:B------:R-:W-:Y:S01]  /*11590*/  SHF.R.S32.HI R14, RZ, 0x3, R14 ;  /* 0x00000003ff0e7819 */ /* 0x000fe2000001140e */
[----:B------:R-:W-:Y:S01]  /*115a0*/  @!UP4 USHF.R.S32.HI UR14, URZ, 0x1f, UR24 ;  /* 0x0000001f3f0ec899 */ /* 0x000fe20008011418 */
[----:B------:R-:W-:Y:S01]  /*115b0*/  BSSY B0, `(.L_x_137) ;  /* 0x0000043000007945 */ /* 0x000fe20003800000 */
[----:B------:R-:W-:Y:S01]  /*115c0*/  @UP4 UIMAD.WIDE.U32 UR8, UR15, UR6, URZ ;  /* 0x000000060f0842a5 */ /* 0x000fe2000f8e003f */
[----:B------:R-:W-:Y:S01]  /*115d0*/  IMAD.IADD R8, R6, 0x1, -R8 ;  /* 0x0000000106087824 */ /* 0x000fe200078e0a08 */
[----:B------:R-:W-:Y:S01]  /*115e0*/  @!UP4 UIMAD UR14, UR14, UR4, URZ ;  /* 0x000000040e0ec2a4 */ /* 0x000fe2000f8e023f */
[----:B------:R-:W-:Y:S01]  /*115f0*/  SHF.R.S32.HI R15, RZ, 0x1f, R14 ;  /* 0x0000001fff0f7819 */ /* 0x000fe2000001140e */
[----:B------:R-:W-:Y:S01]  /*11600*/  ULDC.U8 UR13, c[0x0][0x328] ;  /* 0x0000ca00000d7ab9 */ /* 0x000fe20000000000 */
[----:B------:R-:W-:Y:S01]  /*11610*/  IMAD.SHL.U32 R7, R8, 0x8, RZ ;  /* 0x0000000808077824 */ /* 0x000fe200078e00ff */
[----:B------:R-:W-:-:S02]  /*11620*/  @!UP4 UIMAD.WIDE.U32 UR22, UR24, UR4, URZ ;  /* 0x000000041816c2a5 */ /* 0x000fc4000f8e003f */
[----:B------:R-:W-:Y:S01]  /*11630*/  @!UP4 UIMAD UR14, UR24, UR5, UR14 ;  /* 0x00000005180ec2a4 */ /* 0x000fe2000f8e020e */
[----:B------:R-:W-:Y:S01]  /*11640*/  IMAD.WIDE R16, R16, 0x40, R14 ;  /* 0x0000004010107825 */ /* 0x000fe200078e020e */
[----:B------:R-:W-:Y:S01]  /*11650*/  UISETP.NE.AND UP3, UPT, UR13, URZ, UPT ;  /* 0x0000003f0d00728c */ /* 0x000fe2000bf65270 */
[C---:B------:R-:W-:Y:S01]  /*11660*/  IADD3 R6, R7.reuse, 0x40, RZ ;  /* 0x0000004007067810 */ /* 0x040fe20007ffe0ff */
[----:B------:R-:W-:Y:S01]  /*11670*/  ULDC.64 UR4, c[0x0][0x1f0] ;  /* 0x00007c0000047ab9 */ /* 0x000fe20000000a00 */
[C---:B------:R-:W-:Y:S01]  /*11680*/  IADD3 R5, R7.reuse, 0x80, RZ ;  /* 0x0000008007057810 */ /* 0x040fe20007ffe0ff */
[----:B------:R-:W-:Y:S01]  /*11690*/  UIMAD UR4, UR11, UR4, URZ ;  /* 0x000000040b0472a4 */ /* 0x000fe2000f8e023f */
[----:B------:R-:W-:Y:S01]  /*116a0*/  IADD3 R4, R7, 0xc0, RZ ;  /* 0x000000c007047810 */ /* 0x000fe20007ffe0ff */
[----:B------:R-:W-:Y:S02]  /*116b0*/  @UP4 UIMAD UR7, UR15, UR7, UR9 ;  /* 0x000000070f0742a4 */ /* 0x000fe4000f8e0209 */
[----:B------:R-:W-:-:S02]  /*116c0*/  ULDC UR10, c[0x0][0x214] ;  /* 0x00008500000a7ab9 */ /* 0x000fc40000000800 */
[----:B------:R-:W-:Y:S02]  /*116d0*/  UISETP.NE.OR UP2, UPT, UR12, URZ, !UP3 ;  /* 0x0000003f0c00728c */ /* 0x000fe4000df45670 */
[----:B------:R-:W-:Y:S02]  /*116e0*/  @UP1 ULDC UR11, c[0x0][0x210] ;  /* 0x00008400000b1ab9 */ /* 0x000fe40000000800 */
[----:B------:R-:W-:Y:S02]  /*116f0*/  ULDC UR9, c[0x0][0x234] ;  /* 0x00008d0000097ab9 */ /* 0x000fe40000000800 */
[----:B------:R-:W-:Y:S02]  /*11700*/  @UP1 UIMAD UR11, UR11, UR10, URZ ;  /* 0x0000000a0b0b12a4 */ /* 0x000fe4000f8e023f */
[----:B------:R-:W-:Y:S02]  /*11710*/  @!UP1 USEL UR11, UR10, UR9, !UP3 ;  /* 0x000000090a0b9287 */ /* 0x000fe4000d800000 */
[----:B------:R-:W-:-:S02]  /*11720*/  UISETP.NE.OR UP0, UPT, UR15, -0x1, UP2 ;  /* 0xffffffff0f00788c */ /* 0x000fc40009705670 */
        /* <DEDUP_REMOVED lines=10> */
[----:B------:R-:W-:Y:S01]  /*117d0*/  USEL UR12, UR12, URZ, UP2 ;  /* 0x0000003f0c0c7287 */ /* 0x000fe20009000000 */
[----:B------:R-:W-:Y:S01]  /*117e0*/  ISETP.GE.AND P0, PT, R14, UR19, PT ;  /* 0x000000130e007c0c */ /* 0x000fe2000bf06270 */
[----:B------:R-:W-:Y:S02]  /*117f0*/  @UP1 ULDC UR13, c[0x0][0x210] ;  /* 0x00008400000d1ab9 */ /* 0x000fe40000000800 */
[----:B------:R-:W-:Y:S01]  /*11800*/  @!UP1 UMOV UR13, 0x1 ;  /* 0x00000001000d9882 */ /* 0x000fe20000000000 */
[----:B-1----:R-:W-:Y:S01]  /*11810*/  IMAD.WIDE.U32 R12, R12, c[0x0][0x1f0], R2 ;  /* 0x00007c000c0c7a25 */ /* 0x002fe200078e0002 */
[----:B------:R-:W-:-:S02]  /*11820*/  UIMAD UR11, UR26, UR11, UR12 ;  /* 0x0000000b1a0b72a4 */ /* 0x000fc4000f8e020c */
[----:B------:R-:W-:Y:S02]  /*11830*/  UIMAD UR17, UR17, UR13, URZ ;  /* 0x0000000d111172a4 */ /* 0x000fe4000f8e023f */
        /* <DEDUP_REMOVED lines=26> */
.L_x_138:
[----:B------:R-:W-:Y:S05]  /*119e0*/  BSYNC B0 ;  /* 0x0000000000007941 */ /* 0x000fea0003800000 */
.L_x_137:
        /* <DEDUP_REMOVED lines=22> */
.L_x_140:
[----:B------:R-:W-:Y:S05]  /*11b50*/  BSYNC B0 ;  /* 0x0000000000007941 */ /* 0x000fea0003800000 */
.L_x_139:
        /* <DEDUP_REMOVED lines=22> */
.L_x_142:
[----:B------:R-:W-:Y:S05]  /*11cc0*/  BSYNC B0 ;  /* 0x0000000000007941 */ /* 0x000fea0003800000 */
.L_x_141:
        /* <DEDUP_REMOVED lines=21> */
.L_x_144:
[----:B------:R-:W-:Y:S05]  /*11e20*/  BSYNC B0 ;  /* 0x0000000000007941 */ /* 0x000fea0003800000 */
.L_x_143:
        /* <DEDUP_REMOVED lines=35> */
.L_x_145:
        /* <DEDUP_REMOVED lines=10> */
.L_x_1073:


//--------------------- .text._ZN5flash16flash_fwd_kernelI23Flash_fwd_kernel_traitsILi256ELi128ELi64ELi8ELb0ELb0EN7cutlass6half_tE19Flash_kernel_traitsILi256ELi128ELi64ELi8ES3_EELb0ELb1ELb0ELb0ELb0ELb1ELb0ELb0EEEvNS_16Flash_fwd_paramsE --------------------------
	.section	.text._ZN5flash16flash_fwd_kernelI23Flash_fwd_kernel_traitsILi256ELi128ELi64ELi8ELb0ELb0EN7cutlass6half_tE19Flash_kernel_traitsILi256ELi128ELi64ELi8ES3_EELb0ELb1ELb0ELb0ELb0ELb1ELb0ELb0EEEvNS_16Flash_fwd_paramsE,"ax",@progbits
	.sectioninfo	@"SHI_REGISTERS=254"
	.align	128
        .global         _ZN5flash16flash_fwd_kernelI23Flash_fwd_kernel_traitsILi256ELi128ELi64ELi8ELb0ELb0EN7cutlass6half_tE19Flash_kernel_traitsILi256ELi128ELi64ELi8ES3_EELb0ELb1ELb0ELb0ELb0ELb1ELb0ELb0EEEvNS_16Flash_fwd_paramsE
        .type           _ZN5flash16flash_fwd_kernelI23Flash_fwd_kernel_traitsILi256ELi128ELi64ELi8ELb0ELb0EN7cutlass6half_tE19Flash_kernel_traitsILi256ELi128ELi64ELi8ES3_EELb0ELb1ELb0ELb0ELb0ELb1ELb0ELb0EEEvNS_16Flash_fwd_paramsE,@function
        .size           _ZN5flash16flash_fwd_kernelI23Flash_fwd_kernel_traitsILi256ELi128ELi64ELi8ELb0ELb0EN7cutlass6half_tE19Flash_kernel_traitsILi256ELi128ELi64ELi8ES3_EELb0ELb1ELb0ELb0ELb0ELb1ELb0ELb0EEEvNS_16Flash_fwd_paramsE,(.L_x_1074 - _ZN5flash16flash_fwd_kernelI23Flash_fwd_kernel_traitsILi256ELi128ELi64ELi8ELb0ELb0EN7cutlass6half_tE19Flash_kernel_traitsILi256ELi128ELi64ELi8ES3_EELb0ELb1ELb0ELb0ELb0ELb1ELb0ELb0EEEvNS_16Flash_fwd_paramsE)
        .other          _ZN5flash16flash_fwd_kernelI23Flash_fwd_kernel_traitsILi256ELi128ELi64ELi8ELb0ELb0EN7cutlass6half_tE19Flash_kernel_traitsILi256ELi128ELi64ELi8ES3_EELb0ELb1ELb0ELb0ELb0ELb1ELb0ELb0EEEvNS_16Flash_fwd_paramsE,@"STO_CUDA_ENTRY STV_DEFAULT"
_ZN5flash16flash_fwd_kernelI23Flash_fwd_kernel_traitsILi256ELi128ELi64ELi8ELb0ELb0EN7cutlass6half_tE19Flash_kernel_traitsILi256ELi128ELi64ELi8ES3_EELb0ELb1ELb0ELb0ELb0ELb1ELb0ELb0EEEvNS_16Flash_fwd_paramsE:
.text._ZN5flash16flash_fwd_kernelI23Flash_fwd_kernel_traitsILi256ELi128ELi64ELi8ELb0ELb0EN7cutlass6half_tE19Flash_kernel_traitsILi256ELi128ELi64ELi8ES3_EELb0ELb1ELb0ELb0ELb0ELb1ELb0ELb0EEEvNS_16Flash_fwd_paramsE:
        /* <DEDUP_REMOVED lines=56> */
.L_x_146:
[----:B------:R-:W-:Y:S02]  /*0380*/  ULDC UR6, c[0x0][0x218] ;  /* 0x0000860000067ab9 */ /* 0x000fe40000000800 */
.L_x_147:
        /* <DEDUP_REMOVED lines=69> */
.L_x_149:
[----:B------:R-:W-:Y:S01]  /*07e0*/  IABS R4, c[0x0][0x1c8] ;  /* 0x0000720000047a13 */ /* 0x000fe20000000000 */
[----:B------:R-:W1:Y:S01]  /*07f0*/  S2R R0, SR_CTAID.Z ;  /* 0x0000000000007919 */ /* 0x000e620000002700 */
[----:B------:R-:W-:Y:S02]  /*0800*/  ULDC UR4, c[0x0][0x1c8] ;  /* 0x0000720000047ab9 */ /* 0x000fe40000000800 */
[----:B------:R-:W2:Y:S01]  /*0810*/  I2F.RP R5, R4 ;  /* 0x0000000400057306 */ /* 0x000ea20000209400 */
[----:B------:R-:W-:Y:S02]  /*0820*/  ULOP3.LUT UR4, UR11, UR4, URZ, 0x3c, !UPT ;  /* 0x000000040b047292 */ /* 0x000fe4000f8e3c3f */
[----:B------:R-:W-:-:S04]  /*0830*/  @UP0 UIADD3 UR19, UR14, UR19, URZ ;  /* 0x000000130e130290 */ /* 0x000fc8000fffe03f */
[----:B------:R-:W-:Y:S01]  /*0840*/  ISETP.LE.AND P1, PT, RZ, UR4, PT ;  /* 0x00000004ff007c0c */ /* 0x000fe2000bf23270 */
[----:B------:R-:W-:Y:S02]  /*0850*/  ULDC.64 UR4, c[0x0][0x1a0] ;  /* 0x0000680000047ab9 */ /* 0x000fe40000000a00 */
[----:B------:R-:W-:-:S04]  /*0860*/  @UP0 UIMAD.WIDE.U32 UR22, UR19, UR4, URZ ;  /* 0x00000004131602a5 */ /* 0x000fc8000f8e003f */
[----:B------:R-:W-:Y:S01]  /*0870*/  @UP0 UIMAD UR21, UR19, UR5, UR23 ;  /* 0x00000005131502a4 */ /* 0x000fe2000f8e0217 */
[----:B--2---:R-:W2:Y:S01]  /*0880*/  MUFU.RCP R6, R5 ;  /* 0x0000000500067308 */ /* 0x004ea20000001000 */
[----:B------:R-:W-:Y:S01]  /*0890*/  USHF.R.S32.HI UR19, URZ, 0x1f, UR11 ;  /* 0x0000001f3f137899 */ /* 0x000fe2000801140b */
[----:B-1----:R-:W-:Y:S02]  /*08a0*/  IABS R0, R0 ;  /* 0x0000000000007213 */ /* 0x002fe40000000000 */
[----:B--2---:R-:W-:-:S04]  /*08b0*/  IADD3 R6, R6, 0xffffffe, RZ ;  /* 0x0ffffffe06067810 */ /* 0x004fc80007ffe0ff */
        /* <DEDUP_REMOVED lines=29> */
.L_x_150:
[----:B------:R-:W-:Y:S01]  /*0a90*/  SHF.R.S32.HI R11, RZ, 0x1f, R2 ;  /* 0x0000001fff0b7819 */ /* 0x000fe20000011402 */
[----:B------:R-:W1:Y:S01]  /*0aa0*/  S2R R247, SR_CTAID.X ;  /* 0x0000000000f77919 */ /* 0x000e620000002500 */
[----:B------:R-:W-:Y:S01]  /*0ab0*/  UIADD3 UR10, -UR12, UR15, URZ ;  /* 0x0000000f0c0a7290 */ /* 0x000fe2000fffe13f */
[----:B------:R-:W-:Y:S01]  /*0ac0*/  SHF.R.S32.HI R241, RZ, 0x1f, R8 ;  /* 0x0000001ffff17819 */ /* 0x000fe20000011408 */
[----:B------:R-:W-:Y:S01]  /*0ad0*/  ULDC.64 UR4, c[0x0][0x1a8] ;  /* 0x00006a0000047ab9 */ /* 0x000fe20000000a00 */
[CC--:B------:R-:W-:Y:S01]  /*0ae0*/  LEA.HI R3, R11.reuse, R2.reuse, RZ, 0x3 ;  /* 0x000000020b037211 */ /* 0x0c0fe200078f18ff */
[----:B------:R-:W2:Y:S01]  /*0af0*/  S2R R24, SR_CTAID.Z ;  /* 0x0000000000187919 */ /* 0x000ea20000002700 */
[----:B------:R-:W-:Y:S01]  /*0b00*/  UIMAD UR4, UR19, UR4, URZ ;  /* 0x00000004130472a4 */ /* 0x000fe2000f8e023f */
[----:B------:R-:W-:Y:S01]  /*0b10*/  LEA.HI R233, R11, R2, RZ, 0x4 ;  /* 0x000000020be97211 */ /* 0x000fe200078f20ff */
[----:B------:R-:W-:Y:S01]  /*0b20*/  IMAD R243, R241, c[0x0][0x1b0], RZ ;  /* 0x00006c00f1f37a24 */ /* 0x000fe200078e02ff */
[----:B------:R-:W-:Y:S01]  /*0b30*/  SHF.R.S32.HI R12, RZ, 0x3, R3 ;  /* 0x00000003ff0c7819 */ /* 0x000fe20000011403 */
[----:B------:R-:W-:Y:S01]  /*0b40*/  UIMAD UR4, UR11, UR5, UR4 ;  /* 0x000000050b0472a4 */ /* 0x000fe2000f8e0204 */
[----:B------:R-:W-:Y:S01]  /*0b50*/  LOP3.LUT R3, R3, 0xfffffff8, RZ, 0xc0, !PT ;  /* 0xfffffff803037812 */ /* 0x000fe200078ec0ff */
[----:B------:R-:W-:Y:S01]  /*0b60*/  UIADD3 UR11, UR8, -0x1, URZ ;  /* 0xffffffff080b7890 */ /* 0x000fe2000fffe03f */
[----:B------:R-:W-:Y:S01]  /*0b70*/  IADD3 R6, R12, 0x20, RZ ;  /* 0x000000200c067810 */ /* 0x000fe20007ffe0ff */
[----:B------:R-:W-:Y:S01]  /*0b80*/  UMOV UR14, 0x6 ;  /* 0x00000006000e7882 */ /* 0x000fe20000000000 */
[--C-:B------:R-:W-:Y:S01]  /*0b90*/  SHF.R.S32.HI R13, RZ, 0x1f, R12.reuse ;  /* 0x0000001fff0d7819 */ /* 0x100fe2000001140c */
[----:B------:R-:W-:Y:S01]  /*0ba0*/  IMAD.IADD R0, R2, 0x1, -R3 ;  /* 0x0000000102007824 */ /* 0x000fe200078e0a03 */
[----:B------:R-:W-:Y:S01]  /*0bb0*/  ISETP.GE.AND P2, PT, R6, UR10, PT ;  /* 0x0000000a06007c0c */ /* 0x000fe2000bf46270 */
[----:B------:R-:W-:Y:S01]  /*0bc0*/  IMAD R243, R8, c[0x0][0x1b4], R243 ;  /* 0x00006d0008f37a24 */ /* 0x000fe200078e02f3 */
[----:B------:R-:W-:Y:S01]  /*0bd0*/  IADD3 R3, R12, 0x40, RZ ;  /* 0x000000400c037810 */ /* 0x000fe20007ffe0ff */
[----:B------:R-:W-:Y:S01]  /*0be0*/  IMAD.SHL.U32 R244, R0, 0x8, RZ ;  /* 0x0000000800f47824 */ /* 0x000fe200078e00ff */
[----:B------:R-:W-:Y:S01]  /*0bf0*/  ISETP.GE.AND P3, PT, R12, UR10, PT ;  /* 0x0000000a0c007c0c */ /* 0x000fe2000bf66270 */
[----:B------:R-:W-:Y:S01]  /*0c00*/  UMOV UR19, 0x5 ;  /* 0x0000000500137882 */ /* 0x000fe20000000000 */
[----:B------:R-:W-:Y:S01]  /*0c10*/  ISETP.GE.AND P1, PT, R3, UR10, PT ;  /* 0x0000000a03007c0c */ /* 0x000fe2000bf26270 */
[----:B-1----:R-:W-:Y:S01]  /*0c20*/  IMAD.WIDE R246, R247, 0x80, R12 ;  /* 0x00000080f7f67825 */ /* 0x002fe200078e020c */
[----:B------:R-:W-:Y:S01]  /*0c30*/  SHF.R.S32.HI R245, RZ, 0x1f, R244 ;  /* 0x0000001ffff57819 */ /* 0x000fe200000114f4 */
[----:B------:R-:W-:Y:S01]  /*0c40*/  UISETP.GE.AND UP0, UPT, UR8, 0x2, UPT ;  /* 0x000000020800788c */ /* 0x000fe2000bf06270 */
[----:B------:R-:W-:Y:S01]  /*0c50*/  IADD3 R14, P0, R244, UR6, RZ ;  /* 0x00000006f40e7c10 */ /* 0x000fe2000ff1e0ff */
[----:B------:R-:W-:Y:S01]  /*0c60*/  UIMAD UR6, UR11, -0x40, UR13 ;  /* 0xffffffc00b0678a4 */ /* 0x000fe2000f8e020d */
[----:B------:R-:W-:Y:S01]  /*0c70*/  IADD3 R235, R12, 0x60, RZ ;  /* 0x000000600ceb7810 */ /* 0x000fe20007ffe0ff */
[----:B------:R-:W-:Y:S01]  /*0c80*/  IMAD R241, R241, c[0x0][0x1b8], RZ ;  /* 0x00006e00f1f17a24 */ /* 0x000fe200078e02ff */
[----:B------:R-:W-:Y:S01]  /*0c90*/  IADD3.X R15, R245, UR18, RZ, P0, !PT ;  /* 0x00000012f50f7c10 */ /* 0x000fe200087fe4ff */
[----:B------:R-:W-:Y:S01]  /*0ca0*/  IMAD.MOV.U32 R165, RZ, RZ, 0x40 ;  /* 0x00000040ffa57424 */ /* 0x000fe200078e00ff */
[----:B------:R-:W-:Y:S01]  /*0cb0*/  @!P2 IADD3 R21, P0, R246, 0x20, RZ ;  /* 0x00000020f615a810 */ /* 0x000fe20007f1e0ff */
[----:B------:R-:W-:-:S02]  /*0cc0*/  @!P3 IMAD R7, R247, c[0x0][0x190], RZ ;  /* 0x00006400f707ba24 */ /* 0x000fc400078e02ff */
[----:B--2---:R-:W-:Y:S01]  /*0cd0*/  IMAD.WIDE.U32 R24, R24, c[0x0][0x1a8], R14 ;  /* 0x00006a0018187a25 */ /* 0x004fe200078e000e */
[----:B------:R-:W-:-:S03]  /*0ce0*/  @!P1 IADD3 R18, P4, R246, 0x40, RZ ;  /* 0x00000040f6129810 */ /* 0x000fc60007f9e0ff */
[----:B------:R-:W-:Y:S01]  /*0cf0*/  @!P2 IMAD.X R4, RZ, RZ, R247, P0 ;  /* 0x000000ffff04a224 */ /* 0x000fe200000e06f7 */
[----:B------:R-:W-:Y:S01]  /*0d00*/  IADD3 R15, R25, UR4, RZ ;  /* 0x00000004190f7c10 */ /* 0x000fe2000fffe0ff */
[----:B------:R-:W-:Y:S01]  /*0d10*/  @!P3 IMAD.MOV.U32 R26, RZ, RZ, R24 ;  /* 0x000000ffff1ab224 */ /* 0x000fe200078e0018 */
[----:B------:R-:W-:Y:S01]  /*0d20*/  ISETP.GE.AND P0, PT, R235, UR10, PT ;  /* 0x0000000aeb007c0c */ /* 0x000fe2000bf06270 */
[----:B------:R-:W-:Y:S01]  /*0d30*/  @!P2 IMAD R4, R4, c[0x0][0x190], RZ ;  /* 0x000064000404aa24 */ /* 0x000fe200078e02ff */
[----:B------:R-:W-:Y:S01]  /*0d40*/  ULDC.64 UR4, c[0x0][0x198] ;  /* 0x0000660000047ab9 */ /* 0x000fe20000000a00 */
[----:B------:R-:W-:Y:S01]  /*0d50*/  @!P3 IMAD.MOV.U32 R27, RZ, RZ, R15 ;  /* 0x000000ffff1bb224 */ /* 0x000fe200078e000f */
[----:B------:R-:W-:Y:S01]  /*0d60*/  USHF.L.U64.HI UR14, UR4, UR14, UR5 ;  /* 0x0000000e040e7299 */ /* 0x000fe20008010205 */
[----:B------:R-:W-:Y:S01]  /*0d70*/  @!P2 IMAD R5, R21, c[0x0][0x194], R4 ;  /* 0x000065001505aa24 */ /* 0x000fe200078e0204 */
[----:B------:R-:W-:Y:S01]  /*0d80*/  USHF.L.U32 UR18, UR4, 0x6, URZ ;  /* 0x0000000604127899 */ /* 0x000fe2000800063f */
[----:B------:R-:W-:Y:S01]  /*0d90*/  @!P2 IMAD.MOV.U32 R14, RZ, RZ, R24 ;  /* 0x000000ffff0ea224 */ /* 0x000fe200078e0018 */
[----:B------:R-:W-:Y:S01]  /*0da0*/  USHF.L.U64.HI UR19, UR4, UR19, UR5 ;  /* 0x0000001304137299 */ /* 0x000fe20008010205 */
[----:B------:R-:W-:-:S02]  /*0db0*/  @!P3 IMAD R4, R246, c[0x0][0x194], R7 ;  /* 0x00006500f604ba24 */ /* 0x000fc400078e0207 */
[----:B------:R-:W-:-:S04]  /*0dc0*/  @!P3 IMAD.WIDE.U32 R26, R246, c[0x0][0x190], R26 ;  /* 0x00006400f61aba25 */ /* 0x000fc800078e001a */
[----:B------:R-:W-:Y:S01]  /*0dd0*/  @!P1 IMAD.X R3, RZ, RZ, R247, P4 ;  /* 0x000000ffff039224 */ /* 0x000fe200020e06f7 */
[----:B------:R-:W-:Y:S01]  /*0de0*/  @!P3 LEA R16, P6, R26, c[0x0][0x160], 0x1 ;  /* 0x000058001a10ba11 */ /* 0x000fe200078c08ff */
[----:B------:R-:W-:Y:S01]  /*0df0*/  @!P2 IMAD.WIDE.U32 R20, R21, c[0x0][0x190], R14 ;  /* 0x000064001514aa25 */ /* 0x000fe200078e000e */
[----:B------:R-:W-:-:S03]  /*0e00*/  @!P0 IADD3 R14, P4, R246, 0x60, RZ ;  /* 0x00000060f60e8810 */ /* 0x000fc60007f9e0ff */
[----:B------:R-:W-:Y:S01]  /*0e10*/  @!P3 IMAD.IADD R4, R27, 0x1, R4 ;  /* 0x000000011b04b824 */ /* 0x000fe200078e0204 */
[----:B------:R-:W-:Y:S01]  /*0e20*/  @!P2 LEA R22, P5, R20, c[0x0][0x160], 0x1 ;  /* 0x000058001416aa11 */ /* 0x000fe200078a08ff */
[----:B------:R-:W-:Y:S02]  /*0e30*/  @!P2 IMAD.IADD R5, R21, 0x1, R5 ;  /* 0x000000011505a824 */ /* 0x000fe400078e0205 */
[----:B------:R-:W-:Y:S01]  /*0e40*/  @!P1 IMAD R3, R3, c[0x0][0x190], RZ ;  /* 0x0000640003039a24 */ /* 0x000fe200078e02ff */
[----:B------:R-:W-:Y:S01]  /*0e50*/  @!P3 LEA.HI.X R17, R26, c[0x0][0x164], R4, 0x1, P6 ;  /* 0x000059001a11ba11 */ /* 0x000fe200030f0c04 */
[----:B------:R-:W-:Y:S01]  /*0e60*/  @!P1 IMAD.MOV.U32 R25, RZ, RZ, R15 ;  /* 0x000000ffff199224 */ /* 0x000fe200078e000f */
[----:B------:R-:W-:Y:S01]  /*0e70*/  @!P2 LEA.HI.X R23, R20, c[0x0][0x164], R5, 0x1, P5 ;  /* 0x000059001417aa11 */ /* 0x000fe200028f0c05 */
[----:B------:R-:W-:Y:S01]  /*0e80*/  @!P0 IMAD.X R4, RZ, RZ, R247, P4 ;  /* 0x000000ffff048224 */ /* 0x000fe200020e06f7 */
[----:B------:R-:W-:Y:S01]  /*0e90*/  ISETP.GE.AND P5, PT, R6, UR6, PT ;  /* 0x0000000606007c0c */ /* 0x000fe2000bfa6270 */
[----:B------:R-:W-:Y:S01]  /*0ea0*/  @!P1 IMAD R3, R18, c[0x0][0x194], R3 ;  /* 0x0000650012039a24 */ /* 0x000fe200078e0203 */
[----:B------:R-:W-:Y:S01]  /*0eb0*/  ISETP.GE.AND P4, PT, R6, UR6, PT ;  /* 0x0000000606007c0c */ /* 0x000fe2000bf86270 */
[----:B------:R-:W-:Y:S01]  /*0ec0*/  @!P1 IMAD.WIDE.U32 R18, R18, c[0x0][0x190], R24 ;  /* 0x0000640012129a25 */ /* 0x000fe200078e0018 */
[----:B------:R-:W-:-:S03]  /*0ed0*/  LEA.HI R6, R11, R2, RZ, 0x6 ;  /* 0x000000020b067211 */ /* 0x000fc600078f30ff */
[----:B------:R-:W-:Y:S01]  /*0ee0*/  @!P0 IMAD R5, R4, c[0x0][0x190], RZ ;  /* 0x0000640004058a24 */ /* 0x000fe200078e02ff */
[----:B------:R-:W-:Y:S01]  /*0ef0*/  @!P1 LEA R20, P6, R18, c[0x0][0x160], 0x1 ;  /* 0x0000580012149a11 */ /* 0x000fe200078c08ff */
[----:B------:R-:W-:Y:S02]  /*0f00*/  @!P0 IMAD.MOV.U32 R25, RZ, RZ, R15 ;  /* 0x000000ffff198224 */ /* 0x000fe400078e000f */
[----:B------:R-:W-:Y:S02]  /*0f10*/  IMAD.SHL.U32 R7, R12, 0x40, RZ ;  /* 0x000000400c077824 */ /* 0x000fe400078e00ff */
[----:B------:R-:W-:Y:S02]  /*0f20*/  @!P1 IMAD.IADD R3, R19, 0x1, R3 ;  /* 0x0000000113039824 */ /* 0x000fe400078e0203 */
[C---:B------:R-:W-:Y:S01]  /*0f30*/  @!P0 IMAD R5, R14.reuse, c[0x0][0x194], R5 ;  /* 0x000065000e058a24 */ /* 0x040fe200078e0205 */
[----:B------:R-:W-:Y:S01]  /*0f40*/  LOP3.LUT R7, R7, 0x1c0, RZ, 0xc0, !PT ;  /* 0x000001c007077812 */ /* 0x000fe200078ec0ff */
[----:B------:R-:W-:Y:S01]  /*0f50*/  @!P0 IMAD.WIDE.U32 R14, R14, c[0x0][0x190], R24 ;  /* 0x000064000e0e8a25 */ /* 0x000fe200078e0018 */
[----:B------:R-:W-:-:S02]  /*0f60*/  @!P1 LEA.HI.X R21, R18, c[0x0][0x164], R3, 0x1, P6 ;  /* 0x0000590012159a11 */ /* 0x000fc400030f0c03 */
[----:B------:R-:W-:Y:S01]  /*0f70*/  SHF.R.U32.HI R4, RZ, 0x3, R7 ;  /* 0x00000003ff047819 */ /* 0x000fe20000011607 */
[----:B------:R-:W-:Y:S01]  /*0f80*/  @!P0 IMAD.IADD R5, R15, 0x1, R5 ;  /* 0x000000010f058824 */ /* 0x000fe200078e0205 */
[----:B------:R-:W-:Y:S01]  /*0f90*/  @!P0 LEA R18, P6, R14, c[0x0][0x160], 0x1 ;  /* 0x000058000e128a11 */ /* 0x000fe200078c08ff */
[----:B------:R-:W-:Y:S01]  /*0fa0*/  IMAD R3, R13, c[0x0][0x198], RZ ;  /* 0x000066000d037a24 */ /* 0x000fe200078e02ff */
[--C-:B------:R-:W-:Y:S01]  /*0fb0*/  LOP3.LUT R7, R7, 0x38, R244.reuse, 0xf8, !PT ;  /* 0x0000003807077812 */ /* 0x100fe200078ef8f4 */
[----:B------:R-:W-:Y:S01]  /*0fc0*/  IMAD.WIDE.U32 R24, R12, c[0x0][0x198], R244 ;  /* 0x000066000c187a25 */ /* 0x000fe200078e00f4 */
[----:B------:R-:W-:Y:S02]  /*0fd0*/  @!P0 LEA.HI.X R19, R14, c[0x0][0x164], R5, 0x1, P6 ;  /* 0x000059000e138a11 */ /* 0x000fe400030f0c05 */
[----:B------:R-:W-:Y:S01]  /*0fe0*/  LOP3.LUT R4, R7, R4, RZ, 0x3c, !PT ;  /* 0x0000000407047212 */ /* 0x000fe200078e3cff */
[----:B------:R-:W-:Y:S01]  /*0ff0*/  IMAD.SHL.U32 R5, R6, 0x8, RZ ;  /* 0x0000000806057824 */ /* 0x000fe200078e00ff */
[----:B------:R-:W-:Y:S01]  /*1000*/  IADD3 R238, P6, R24, UR20, RZ ;  /* 0x0000001418ee7c10 */ /* 0x000fe2000ffde0ff */
[----:B------:R-:W-:Y:S01]  /*1010*/  IMAD R3, R12, c[0x0][0x19c], R3 ;  /* 0x000067000c037a24 */ /* 0x000fe200078e0203 */
[----:B------:R-:W-:Y:S01]  /*1020*/  LOP3.LUT R7, R233, 0xfffffff0, RZ, 0xc0, !PT ;  /* 0xfffffff0e9077812 */ /* 0x000fe200078ec0ff */
[----:B------:R-:W-:Y:S01]  /*1030*/  UIMAD UR20, UR14, UR11, URZ ;  /* 0x0000000b0e1472a4 */ /* 0x000fe2000f8e023f */
[----:B------:R-:W-:Y:S01]  /*1040*/  LOP3.LUT R4, R4, 0xfffffe00, R5, 0xf8, !PT ;  /* 0xfffffe0004047812 */ /* 0x000fe200078ef805 */
[----:B------:R-:W-:Y:S01]  /*1050*/  IMAD.U32 R5, RZ, RZ, UR11 ;  /* 0x0000000bff057e24 */ /* 0x000fe2000f8e00ff */
[----:B------:R-:W-:Y:S01]  /*1060*/  IADD3.X R239, R25, UR7, R3, P6, !PT ;  /* 0x0000000719ef7c10 */ /* 0x000fe2000b7fe403 */
[----:B------:R-:W-:Y:S01]  /*1070*/  IMAD R3, R13, c[0x0][0x1a0], RZ ;  /* 0x000068000d037a24 */ /* 0x000fe200078e02ff */
[----:B------:R-:W-:Y:S01]  /*1080*/  ISETP.GE.AND P6, PT, R12, UR6, PT ;  /* 0x000000060c007c0c */ /* 0x000fe2000bfc6270 */
[----:B------:R-:W-:Y:S01]  /*1090*/  IMAD.SHL.U32 R236, R4, 0x2, RZ ;  /* 0x0000000204ec7824 */ /* 0x000fe200078e00ff */
[----:B------:R-:W-:Y:S01]  /*10a0*/  USHF.R.S32.HI UR7, URZ, 0x1f, UR11 ;  /* 0x0000001f3f077899 */ /* 0x000fe2000801140b */
[----:B------:R-:W-:Y:S01]  /*10b0*/  IMAD.WIDE.U32 R238, R8, c[0x0][0x1b0], R238 ;  /* 0x00006c0008ee7a25 */ /* 0x000fe200078e00ee */
[----:B------:R-:W-:-:S02]  /*10c0*/  SHF.R.S32.HI R14, RZ, 0x4, R233 ;  /* 0x00000004ff0e7819 */ /* 0x000fc400000114e9 */
[----:B------:R-:W-:Y:S01]  /*10d0*/  @!PT LDS RZ, [RZ] ;  /* 0x00000000fffff984 */ /* 0x000fe20000000800 */
[----:B------:R-:W-:Y:S01]  /*10e0*/  @!PT LDS RZ, [RZ] ;  /* 0x00000000fffff984 */ /* 0x000fe20000000800 */
[----:B------:R-:W-:Y:S01]  /*10f0*/  @!PT LDS RZ, [RZ] ;  /* 0x00000000fffff984 */ /* 0x000fe20000000800 */
[----:B------:R1:W-:Y:S01]  /*1100*/  @!P3 LDGSTS.E.BYPASS.LTC128B.128 [R236], [R16.64] ;  /* 0x0000000010ecbfae */ /* 0x0003e2000b901d50 */
[----:B------:R-:W-:Y:S01]  /*1110*/  IMAD.IADD R10, R2, 0x1, -R7 ;  /* 0x00000001020a7824 */ /* 0x000fe200078e0a07 */
[----:B------:R-:W-:Y:S01]  /*1120*/  UIMAD UR20, UR7, UR18, UR20 ;  /* 0x00000012071472a4 */ /* 0x000fe2000f8e0214 */
[----:B------:R-:W-:Y:S01]  /*1130*/  IMAD.IADD R243, R239, 0x1, R243 ;  /* 0x00000001eff37824 */ /* 0x000fe200078e02f3 */
[----:B------:R1:W-:Y:S01]  /*1140*/  @!P3 LDGSTS.E.BYPASS.LTC128B.128 [R236+0x4000], [R16.64+0x80] ;  /* 0x0400008010ecbfae */ /* 0x0003e2000b901d50 */
[----:B------:R-:W-:Y:S01]  /*1150*/  IMAD.MOV.U32 R242, RZ, RZ, R238 ;  /* 0x000000fffff27224 */ /* 0x000fe200078e00ee */
[----:B------:R-:W-:Y:S01]  /*1160*/  LEA.HI R233, R233, R14, RZ, 0x1 ;  /* 0x0000000ee9e97211 */ /* 0x000fe200078f08ff */
[----:B------:R-:W-:Y:S01]  /*1170*/  IMAD R4, R12, c[0x0][0x1a4], R3 ;  /* 0x000069000c047a24 */ /* 0x000fe200078e0203 */
[----:B------:R1:W-:Y:S01]  /*1180*/  @!P3 LDGSTS.E.BYPASS.LTC128B.128 [R236+0x8000], [R16.64+0x100] ;  /* 0x0800010010ecbfae */ /* 0x0003e2000b901d50 */
[----:B------:R-:W-:Y:S01]  /*1190*/  SHF.R.S32.HI R3, RZ, 0x1f, R10 ;  /* 0x0000001fff037819 */ /* 0x000fe2000001140a */
[----:B------:R-:W-:Y:S01]  /*11a0*/  IMAD.WIDE.U32 R6, R5, UR18, R242 ;  /* 0x0000001205067c25 */ /* 0x000fe2000f8e00f2 */
[----:B------:R-:W-:Y:S01]  /*11b0*/  LOP3.LUT R233, R233, 0xfffffffe, RZ, 0xc0, !PT ;  /* 0xfffffffee9e97812 */ /* 0x000fe200078ec0ff */
[----:B------:R1:W-:Y:S02]  /*11c0*/  @!P3 LDGSTS.E.BYPASS.LTC128B.128 [R236+0xc000], [R16.64+0x180] ;  /* 0x0c00018010ecbfae */ /* 0x0003e4000b901d50 */
[----:B------:R-:W-:-:S02]  /*11d0*/  IMAD R241, R8, c[0x0][0x1bc], R241 ;  /* 0x00006f0008f17a24 */ /* 0x000fc400078e02f1 */
[----:B------:R2:W-:Y:S01]  /*11e0*/  @!P2 LDGSTS.E.BYPASS.LTC128B.128 [R236+0x1000], [R22.64] ;  /* 0x0100000016ecafae */ /* 0x0005e2000b901d50 */
[----:B------:R-:W-:Y:S02]  /*11f0*/  IMAD.IADD R233, R14, 0x1, -R233 ;  /* 0x000000010ee97824 */ /* 0x000fe400078e0ae9 */
[----:B------:R-:W-:Y:S01]  /*1200*/  IMAD.MOV.U32 R5, RZ, RZ, 0x20 ;  /* 0x00000020ff057424 */ /* 0x000fe200078e00ff */
[----:B------:R2:W-:Y:S04]  /*1210*/  @!P2 LDGSTS.E.BYPASS.LTC128B.128 [R236+0x5000], [R22.64+0x80] ;  /* 0x0500008016ecafae */ /* 0x0005e8000b901d50 */
[----:B------:R2:W-:Y:S04]  /*1220*/  @!P2 LDGSTS.E.BYPASS.LTC128B.128 [R236+0x9000], [R22.64+0x100] ;  /* 0x0900010016ecafae */ /* 0x0005e8000b901d50 */
[----:B------:R2:W-:Y:S01]  /*1230*/  @!P2 LDGSTS.E.BYPASS.LTC128B.128 [R236+0xd000], [R22.64+0x180] ;  /* 0x0d00018016ecafae */ /* 0x0005e2000b901d50 */
[----:B------:R-:W-:-:S03]  /*1240*/  ISETP.GE.AND P2, PT, R12, UR6, PT ;  /* 0x000000060c007c0c */ /* 0x000fc6000bf46270 */
[----:B------:R2:W-:Y:S04]  /*1250*/  @!P1 LDGSTS.E.BYPASS.LTC128B.128 [R236+0x2000], [R20.64] ;  /* 0x0200000014ec9fae */ /* 0x0005e8000b901d50 */
[----:B------:R2:W-:Y:S01]  /*1260*/  @!P1 LDGSTS.E.BYPASS.LTC128B.128 [R236+0x6000], [R20.64+0x80] ;  /* 0x0600008014ec9fae */ /* 0x0005e2000b901d50 */
[----:B-1----:R-:W-:-:S03]  /*1270*/  IMAD.WIDE.U32 R16, R12, c[0x0][0x1a0], R244 ;  /* 0x000068000c107a25 */ /* 0x002fc600078e00f4 */
[----:B------:R2:W-:Y:S02]  /*1280*/  @!P1 LDGSTS.E.BYPASS.LTC128B.128 [R236+0xa000], [R20.64+0x100] ;  /* 0x0a00010014ec9fae */ /* 0x0005e4000b901d50 */
[----:B------:R-:W-:Y:S02]  /*1290*/  IADD3 R24, P3, R16, UR22, RZ ;  /* 0x0000001610187c10 */ /* 0x000fe4000ff7e0ff */
[----:B------:R2:W-:Y:S02]  /*12a0*/  @!P1 LDGSTS.E.BYPASS.LTC128B.128 [R236+0xe000], [R20.64+0x180] ;  /* 0x0e00018014ec9fae */ /* 0x0005e4000b901d50 */
[----:B------:R-:W-:Y:S01]  /*12b0*/  IADD3.X R25, R17, UR21, R4, P3, !PT ;  /* 0x0000001511197c10 */ /* 0x000fe20009ffe404 */
[----:B------:R-:W-:Y:S01]  /*12c0*/  USHF.L.U32 UR21, UR4, 0x5, URZ ;  /* 0x0000000504157899 */ /* 0x000fe2000800063f */
[----:B------:R-:W-:Y:S01]  /*12d0*/  LEA.HI R4, R3, R10, RZ, 0x3 ;  /* 0x0000000a03047211 */ /* 0x000fe200078f18ff */
[----:B------:R1:W-:Y:S01]  /*12e0*/  @!P0 LDGSTS.E.BYPASS.LTC128B.128 [R236+0x3000], [R18.64] ;  /* 0x0300000012ec8fae */ /* 0x0003e2000b901d50 */
[----:B------:R-:W-:Y:S01]  /*12f0*/  IADD3 R3, R7, UR20, RZ ;  /* 0x0000001407037c10 */ /* 0x000fe2000fffe0ff */
[----:B------:R-:W-:Y:S01]  /*1300*/  ULDC.64 UR4, c[0x0][0x1a0] ;  /* 0x0000680000047ab9 */ /* 0x000fe20000000a00 */
[----:B------:R-:W-:Y:S01]  /*1310*/  @!P6 LEA R16, P3, R6, c[0x0][0x168], 0x1 ;  /* 0x00005a000610ea11 */ /* 0x000fe200078608ff */
[----:B------:R1:W-:Y:S01]  /*1320*/  @!P0 LDGSTS.E.BYPASS.LTC128B.128 [R236+0x7000], [R18.64+0x80] ;  /* 0x0700008012ec8fae */ /* 0x0003e2000b901d50 */
[----:B------:R-:W-:Y:S01]  /*1330*/  LOP3.LUT R7, R4, 0xfffffff8, RZ, 0xc0, !PT ;  /* 0xfffffff804077812 */ /* 0x000fe200078ec0ff */
[----:B------:R-:W-:Y:S01]  /*1340*/  UIMAD.WIDE.U32 UR22, UR11, UR4, URZ ;  /* 0x000000040b1672a5 */ /* 0x000fe2000f8e003f */
[C---:B------:R-:W-:Y:S01]  /*1350*/  @!P6 LEA.HI.X R17, R6.reuse, c[0x0][0x16c], R3, 0x1, P3 ;  /* 0x00005b000611ea11 */ /* 0x040fe200018f0c03 */
[----:B------:R1:W-:Y:S01]  /*1360*/  @!P0 LDGSTS.E.BYPASS.LTC128B.128 [R236+0xb000], [R18.64+0x100] ;  /* 0x0b00010012ec8fae */ /* 0x0003e2000b901d50 */
[----:B------:R-:W-:Y:S01]  /*1370*/  @!P5 IADD3 R6, P3, R6, UR21, RZ ;  /* 0x000000150606dc10 */ /* 0x000fe2000ff7e0ff */
[----:B------:R-:W-:Y:S01]  /*1380*/  IMAD.IADD R7, R10, 0x1, -R7 ;  /* 0x000000010a077824 */ /* 0x000fe200078e0a07 */
[----:B------:R-:W-:Y:S01]  /*1390*/  UIMAD UR4, UR7, UR4, URZ ;  /* 0x00000004070472a4 */ /* 0x000fe2000f8e023f */
[----:B------:R1:W-:Y:S01]  /*13a0*/  @!P0 LDGSTS.E.BYPASS.LTC128B.128 [R236+0xf000], [R18.64+0x180] ;  /* 0x0f00018012ec8fae */ /* 0x0003e2000b901d50 */
[----:B------:R-:W-:Y:S01]  /*13b0*/  @!P5 IADD3.X R3, R3, UR19, RZ, P3, !PT ;  /* 0x000000130303dc10 */ /* 0x000fe20009ffe4ff */
[----:B------:R-:W-:Y:S01]  /*13c0*/  IMAD.WIDE.U32 R8, R8, c[0x0][0x1b8], R24 ;  /* 0x00006e0008087a25 */ /* 0x000fe200078e0018 */
[C---:B------:R-:W-:Y:S01]  /*13d0*/  @!P5 LEA R26, P3, R6.reuse, c[0x0][0x168], 0x1 ;  /* 0x00005a00061ada11 */ /* 0x040fe200078608ff */
[----:B------:R3:W-:Y:S01]  /*13e0*/  @!P6 LDGSTS.E.BYPASS.LTC128B.128 [R236+0x10000], [R16.64] ;  /* 0x1000000010ecefae */ /* 0x0007e2000b901d50 */
[----:B------:R-:W-:Y:S01]  /*13f0*/  UIMAD UR4, UR11, UR5, UR4 ;  /* 0x000000050b0472a4 */ /* 0x000fe2000f8e0204 */
[----:B------:R-:W-:Y:S01]  /*1400*/  IMAD.U32 R14, RZ, RZ, UR22 ;  /* 0x00000016ff0e7e24 */ /* 0x000fe2000f8e00ff */
[----:B------:R-:W-:Y:S01]  /*1410*/  @!P5 LEA.HI.X R27, R6, c[0x0][0x16c], R3, 0x1, P3 ;  /* 0x00005b00061bda11 */ /* 0x000fe200018f0c03 */
[----:B------:R3:W-:Y:S01]  /*1420*/  @!P6 LDGSTS.E.BYPASS.LTC128B.128 [R236+0x12000], [R16.64+0x80] ;  /* 0x1200008010ecefae */ /* 0x0007e2000b901d50 */
[----:B------:R-:W-:Y:S01]  /*1430*/  IMAD.SHL.U32 R6, R0, 0x40, RZ ;  /* 0x0000004000067824 */ /* 0x000fe200078e00ff */
[----:B------:R-:W-:Y:S01]  /*1440*/  UIADD3 UR4, UR23, UR4, URZ ;  /* 0x0000000417047290 */ /* 0x000fe2000fffe03f */
[----:B------:R-:W-:Y:S01]  /*1450*/  IMAD.SHL.U32 R3, R7, 0x40, RZ ;  /* 0x0000004007037824 */ /* 0x000fe200078e00ff */
[----:B------:R3:W-:Y:S01]  /*1460*/  @!P6 LDGSTS.E.BYPASS.LTC128B.128 [R236+0x14000], [R16.64+0x100] ;  /* 0x1400010010ecefae */ /* 0x0007e2000b901d50 */
[----:B------:R-:W-:Y:S01]  /*1470*/  IMAD.U32 R15, RZ, RZ, UR23 ;  /* 0x00000017ff0f7e24 */ /* 0x000fe2000f8e00ff */
[----:B------:R-:W-:Y:S01]  /*1480*/  LEA R13, P0, R14, R8, 0x6 ;  /* 0x000000080e0d7211 */ /* 0x000fe200078030ff */
[----:B------:R-:W-:Y:S01]  /*1490*/  IMAD.IADD R241, R9, 0x1, R241 ;  /* 0x0000000109f17824 */ /* 0x000fe200078e02f1 */
[----:B------:R3:W-:Y:S01]  /*14a0*/  @!P6 LDGSTS.E.BYPASS.LTC128B.128 [R236+0x16000], [R16.64+0x180] ;  /* 0x1600018010ecefae */ /* 0x0007e2000b901d50 */
[----:B------:R-:W-:Y:S01]  /*14b0*/  LOP3.LUT R3, R3, 0x1c0, RZ, 0xc0, !PT ;  /* 0x000001c003037812 */ /* 0x000fe200078ec0ff */
[----:B------:R-:W-:-:S02]  /*14c0*/  IMAD.U32 R15, RZ, RZ, UR4 ;  /* 0x00000004ff0f7e24 */ /* 0x000fc4000f8e00ff */
[----:B------:R4:W-:Y:S01]  /*14d0*/  @!P5 LDGSTS.E.BYPASS.LTC128B.128 [R236+0x11000], [R26.64] ;  /* 0x110000001aecdfae */ /* 0x0009e2000b901d50 */
[----:B------:R-:W-:Y:S02]  /*14e0*/  IMAD.SHL.U32 R4, R4, 0x40, RZ ;  /* 0x0000004004047824 */ /* 0x000fe400078e00ff */
[----:B------:R-:W-:Y:S01]  /*14f0*/  LEA.HI.X R10, R14, R241, R15, 0x6, P0 ;  /* 0x000000f10e0a7211 */ /* 0x000fe200000f340f */
[----:B------:R4:W-:Y:S01]  /*1500*/  @!P5 LDGSTS.E.BYPASS.LTC128B.128 [R236+0x13000], [R26.64+0x80] ;  /* 0x130000801aecdfae */ /* 0x0009e2000b901d50 */
[----:B------:R-:W-:Y:S01]  /*1510*/  IMAD R15, R5, c[0x0][0x1a4], RZ ;  /* 0x00006900050f7a24 */ /* 0x000fe200078e02ff */
[----:B------:R-:W-:Y:S02]  /*1520*/  LOP3.LUT R4, R4, 0xfffffe00, RZ, 0xc0, !PT ;  /* 0xfffffe0004047812 */ /* 0x000fe400078ec0ff */
[----:B------:R4:W-:Y:S04]  /*1530*/  @!P5 LDGSTS.E.BYPASS.LTC128B.128 [R236+0x15000], [R26.64+0x100] ;  /* 0x150001001aecdfae */ /* 0x0009e8000b901d50 */
[----:B------:R4:W-:Y:S04]  /*1540*/  @!P5 LDGSTS.E.BYPASS.LTC128B.128 [R236+0x17000], [R26.64+0x180] ;  /* 0x170001801aecdfae */ /* 0x0009e8000b901d50 */
[----:B------:R-:W0:Y:S01]  /*1550*/  LDGDEPBAR ;  /* 0x00000000000079af */ /* 0x000e220000000000 */
[----:B---3--:R-:W-:Y:S01]  /*1560*/  IMAD.SHL.U32 R17, R12, 0x8, RZ ;  /* 0x000000080c117824 */ /* 0x008fe200078e00ff */
[----:B------:R-:W-:Y:S01]  /*1570*/  LOP3.LUT R12, R6, 0x1c0, RZ, 0xc0, !PT ;  /* 0x000001c0060c7812 */ /* 0x000fe200078ec0ff */
[----:B------:R-:W-:-:S03]  /*1580*/  IMAD.SHL.U32 R6, R233, 0x8, RZ ;  /* 0x00000008e9067824 */ /* 0x000fc600078e00ff */
[----:B------:R-:W-:Y:S02]  /*1590*/  LOP3.LUT R17, R12, 0x8, R17, 0xf8, !PT ;  /* 0x000000080c117812 */ /* 0x000fe400078ef811 */
[----:B------:R-:W-:Y:S02]  /*15a0*/  SHF.R.U32.HI R12, RZ, 0x3, R12 ;  /* 0x00000003ff0c7819 */ /* 0x000fe4000001160c */
[----:B------:R-:W-:Y:S02]  /*15b0*/  LOP3.LUT R6, R3, 0x8, R6, 0xf8, !PT ;  /* 0x0000000803067812 */ /* 0x000fe400078ef806 */
[----:B------:R-:W-:Y:S02]  /*15c0*/  SHF.R.U32.HI R3, RZ, 0x3, R3 ;  /* 0x00000003ff037819 */ /* 0x000fe40000011603 */
[----:B------:R-:W-:Y:S01]  /*15d0*/  LOP3.LUT R12, R17, R12, RZ, 0x3c, !PT ;  /* 0x0000000c110c7212 */ /* 0x000fe200078e3cff */
[----:B------:R-:W-:Y:S01]  /*15e0*/  IMAD.WIDE.U32 R16, R5, c[0x0][0x1a0], RZ ;  /* 0x0000680005107a25 */ /* 0x000fe200078e00ff */
[----:B------:R-:W-:Y:S01]  /*15f0*/  LOP3.LUT R3, R6, R3, RZ, 0x3c, !PT ;  /* 0x0000000306037212 */ /* 0x000fe200078e3cff */
[----:B------:R-:W-:-:S04]  /*1600*/  DEPBAR.LE SB0, 0x0 ;  /* 0x000080000000791a */ /* 0x000fc80000000000 */
[----:B------:R-:W-:Y:S01]  /*1610*/  BAR.SYNC.DEFER_BLOCKING 0x0 ;  /* 0x0000000000007b1d */ /* 0x000fe20000010000 */
[----:B------:R-:W-:Y:S01]  /*1620*/  LEA.HI R6, R11, R2, RZ, 0x5 ;  /* 0x000000020b067211 */ /* 0x000fe200078f28ff */
[----:B------:R-:W-:Y:S01]  /*1630*/  IMAD R233, R233, 0x200, R12 ;  /* 0x00000200e9e97824 */ /* 0x000fe200078e020c */
[C---:B------:R-:W-:Y:S02]  /*1640*/  @!P4 IADD3 R14, P0, R13.reuse, R16, RZ ;  /* 0x000000100d0ec210 */ /* 0x040fe40007f1e0ff */
[----:B------:R-:W-:Y:S01]  /*1650*/  @!P2 LEA R16, P1, R13, c[0x0][0x170], 0x1 ;  /* 0x00005c000d10aa11 */ /* 0x000fe200078208ff */
[----:B------:R-:W-:Y:S01]  /*1660*/  IMAD.SHL.U32 R233, R233, 0x2, RZ ;  /* 0x00000002e9e97824 */ /* 0x000fe200078e00ff */
[----:B------:R-:W-:Y:S02]  /*1670*/  SHF.R.S32.HI R11, RZ, 0x5, R6 ;  /* 0x00000005ff0b7819 */ /* 0x000fe40000011406 */
[----:B------:R-:W-:Y:S02]  /*1680*/  @!P4 IADD3.X R15, R10, R17, R15, P0, !PT ;  /* 0x000000110a0fc210 */ /* 0x000fe400007fe40f */
[----:B------:R-:W-:Y:S01]  /*1690*/  @!P2 LEA.HI.X R17, R13, c[0x0][0x174], R10, 0x1, P1 ;  /* 0x00005d000d11aa11 */ /* 0x000fe200008f0c0a */
[----:B------:R-:W-:Y:S01]  /*16a0*/  IMAD R234, R11, 0x400, R4 ;  /* 0x000004000bea7824 */ /* 0x000fe200078e0204 */
[----:B------:R-:W-:-:S02]  /*16b0*/  @!P4 LEA R24, P0, R14, c[0x0][0x170], 0x1 ;  /* 0x00005c000e18ca11 */ /* 0x000fc400078008ff */
[----:B------:R-:W-:Y:S01]  /*16c0*/  IADD3 R231, R233, 0x10020, RZ ;  /* 0x00010020e9e77810 */ /* 0x000fe20007ffe0ff */
[----:B------:R-:W-:Y:S01]  /*16d0*/  IMAD.IADD R234, R3, 0x1, R234 ;  /* 0x0000000103ea7824 */ /* 0x000fe200078e02ea */
[----:B------:R-:W-:-:S03]  /*16e0*/  @!P4 LEA.HI.X R25, R14, c[0x0][0x174], R15, 0x1, P0 ;  /* 0x00005d000e19ca11 */ /* 0x000fc600000f0c0f */
        /* <DEDUP_REMOVED lines=30> */
[----:B------:R-:W-:Y:S02]  /*18d0*/  @P1 IADD3 R231, R0, -0x20, RZ ;  /* 0xffffffe000e71810 */ /* 0x000fe40007ffe0ff */
[----:B------:R-:W-:Y:S01]  /*18e0*/  SEL R0, R165, 0xffffffc0, !P2 ;  /* 0xffffffc0a5007807 */ /* 0x000fe20005000000 */
[----:B------:R4:W-:Y:S01]  /*18f0*/  @!P4 LDGSTS.E.BYPASS.LTC128B.128 [R236+0x1d000], [R24.64+0x100] ;  /* 0x1d00010018eccfae */ /* 0x0009e2000b901d50 */
[----:B------:R-:W-:-:S02]  /*1900*/  IADD3 R223, R231, 0x800, RZ ;  /* 0x00000800e7df7810 */ /* 0x000fc40007ffe0ff */
[----:B------:R-:W-:Y:S01]  /*1910*/  IADD3 R222, R231, 0x1000, RZ ;  /* 0x00001000e7de7810 */ /* 0x000fe20007ffe0ff */
[----:B------:R4:W-:Y:S01]  /*1920*/  @!P4 LDGSTS.E.BYPASS.LTC128B.128 [R236+0x1f000], [R24.64+0x180] ;  /* 0x1f00018018eccfae */ /* 0x0009e2000b901d50 */
[----:B------:R-:W-:Y:S01]  /*1930*/  IMAD.IADD R227, R233, 0x1, R0 ;  /* 0x00000001e9e37824 */ /* 0x000fe200078e0200 */
[C---:B------:R-:W-:Y:S01]  /*1940*/  IADD3 R221, R231.reuse, 0x1800, RZ ;  /* 0x00001800e7dd7810 */ /* 0x040fe20007ffe0ff */
[----:B------:R-:W-:Y:S01]  /*1950*/  IMAD.IADD R220, R0, 0x1, R231 ;  /* 0x0000000100dc7824 */ /* 0x000fe200078e02e7 */
[----:B------:R-:W-:Y:S01]  /*1960*/  LDSM.16.M88.4 R56, [R234] ;  /* 0x00000000ea38783b */ /* 0x000fe20000000200 */
[C---:B------:R-:W-:Y:S02]  /*1970*/  IADD3 R219, R231.reuse, 0x2000, RZ ;  /* 0x00002000e7db7810 */ /* 0x040fe40007ffe0ff */
[C---:B------:R-:W-:Y:S01]  /*1980*/  IADD3 R218, R231.reuse, 0x2800, RZ ;  /* 0x00002800e7da7810 */ /* 0x040fe20007ffe0ff */
[----:B--2---:R-:W4:Y:S01]  /*1990*/  LDSM.16.M88.4 R20, [R233+0x10800] ;  /* 0x01080000e914783b */ /* 0x004f220000000200 */
[----:B------:R-:W-:-:S02]  /*19a0*/  IADD3 R217, R231, 0x3000, RZ ;  /* 0x00003000e7d97810 */ /* 0x000fc40007ffe0ff */
[C---:B------:R-:W-:Y:S01]  /*19b0*/  IADD3 R216, R231.reuse, 0x3800, RZ ;  /* 0x00003800e7d87810 */ /* 0x040fe20007ffe0ff */
[----:B------:R-:W2:Y:S01]  /*19c0*/  LDSM.16.M88.4 R28, [R233+0x10000] ;  /* 0x01000000e91c783b */ /* 0x000ea20000000200 */
[C---:B------:R-:W-:Y:S02]  /*19d0*/  IADD3 R215, R231.reuse, 0x4000, RZ ;  /* 0x00004000e7d77810 */ /* 0x040fe40007ffe0ff */
[C---:B------:R-:W-:Y:S01]  /*19e0*/  IADD3 R214, R231.reuse, 0x4800, RZ ;  /* 0x00004800e7d67810 */ /* 0x040fe20007ffe0ff */
[----:B------:R-:W3:Y:S01]  /*19f0*/  LDSM.16.M88.4 R64, [R233+0x11000] ;  /* 0x01100000e940783b */ /* 0x000ee20000000200 */
[C---:B------:R-:W-:Y:S02]  /*1a00*/  IADD3 R213, R231.reuse, 0x5000, RZ ;  /* 0x00005000e7d57810 */ /* 0x040fe40007ffe0ff */
[C---:B------:R-:W-:Y:S01]  /*1a10*/  IADD3 R212, R231.reuse, 0x5800, RZ ;  /* 0x00005800e7d47810 */ /* 0x040fe20007ffe0ff */
[----:B-1----:R-:W1:Y:S01]  /*1a20*/  LDSM.16.M88.4 R16, [R233+0x11800] ;  /* 0x01180000e910783b */ /* 0x002e620000000200 */
[----:B------:R-:W-:-:S02]  /*1a30*/  IADD3 R211, R231, 0x6000, RZ ;  /* 0x00006000e7d37810 */ /* 0x000fc40007ffe0ff */
[C---:B------:R-:W-:Y:S01]  /*1a40*/  IADD3 R210, R231.reuse, 0x6800, RZ ;  /* 0x00006800e7d27810 */ /* 0x040fe20007ffe0ff */
[----:B------:R-:W-:Y:S01]  /*1a50*/  LDSM.16.M88.4 R12, [R232] ;  /* 0x00000000e80c783b */ /* 0x000fe20000000200 */
[C---:B------:R-:W-:Y:S02]  /*1a60*/  IADD3 R209, R231.reuse, 0x7000, RZ ;  /* 0x00007000e7d17810 */ /* 0x040fe40007ffe0ff */
[----:B------:R-:W-:Y:S01]  /*1a70*/  IADD3 R208, R231, 0x7800, RZ ;  /* 0x00007800e7d07810 */ /* 0x000fe20007ffe0ff */
[----:B------:R-:W5:Y:S04]  /*1a80*/  LDSM.16.M88.4 R44, [R231+0x800] ;  /* 0x00080000e72c783b */ /* 0x000f680000000200 */
[----:B------:R-:W1:Y:S04]  /*1a90*/  LDSM.16.M88.4 R48, [R231] ;  /* 0x00000000e730783b */ /* 0x000e680000000200 */
[----:B------:R-:W1:Y:S04]  /*1aa0*/  LDSM.16.M88.4 R40, [R231+0x1000] ;  /* 0x00100000e728783b */ /* 0x000e680000000200 */
[----:B------:R-:W1:Y:S04]  /*1ab0*/  LDSM.16.M88.4 R36, [R231+0x1800] ;  /* 0x00180000e724783b */ /* 0x000e680000000200 */
[----:B------:R-:W-:Y:S01]  /*1ac0*/  LDSM.16.M88.4 R72, [R227+0x10000] ;  /* 0x01000000e348783b */ /* 0x000fe20000000200 */
[C---:B----4-:R-:W-:Y:S03]  /*1ad0*/  HMMA.16816.F32 R24, R56.reuse, R20, RZ ;  /* 0x000000143818723c */ /* 0x050fe600000018ff */
[----:B------:R-:W-:Y:S04]  /*1ae0*/  LDSM.16.M88.4 R52, [R227+0x10800] ;  /* 0x01080000e334783b */ /* 0x000fe80000000200 */
[----:B------:R-:W-:Y:S01]  /*1af0*/  LDSM.16.M88.4 R80, [R220+0x1000] ;  /* 0x00100000dc50783b */ /* 0x000fe20000000200 */
[C---:B------:R-:W-:Y:S03]  /*1b00*/  HMMA.16816.F32 R20, R56.reuse, R22, RZ ;  /* 0x000000163814723c */ /* 0x040fe600000018ff */
[----:B------:R-:W-:Y:S04]  /*1b10*/  LDSM.16.M88.4 R76, [R233+0x12000] ;  /* 0x01200000e94c783b */ /* 0x000fe80000000200 */
[----:B------:R-:W0:Y:S01]  /*1b20*/  LDGDEPBAR ;  /* 0x00000000000079af */ /* 0x000e220000000000 */
[C---:B--2---:R-:W-:Y:S08]  /*1b30*/  HMMA.16816.F32 R32, R56.reuse, R28, RZ ;  /* 0x0000001c3820723c */ /* 0x044ff000000018ff */
[C---:B---3--:R-:W-:Y:S08]  /*1b40*/  HMMA.16816.F32 R68, R56.reuse, R64, RZ ;  /* 0x000000403844723c */ /* 0x048ff000000018ff */
[C---:B------:R-:W-:Y:S08]  /*1b50*/  HMMA.16816.F32 R28, R56.reuse, R30, RZ ;  /* 0x0000001e381c723c */ /* 0x040ff000000018ff */
[C---:B------:R-:W-:Y:S08]  /*1b60*/  HMMA.16816.F32 R64, R56.reuse, R66, RZ ;  /* 0x000000423840723c */ /* 0x040ff000000018ff */
[C---:B-1----:R-:W-:Y:S08]  /*1b70*/  HMMA.16816.F32 R60, R56.reuse, R16, RZ ;  /* 0x00000010383c723c */ /* 0x042ff000000018ff */
[----:B------:R-:W-:Y:S01]  /*1b80*/  HMMA.16816.F32 R56, R56, R18, RZ ;  /* 0x000000123838723c */ /* 0x000fe200000018ff */
[----:B------:R-:W-:Y:S07]  /*1b90*/  LDSM.16.M88.4 R16, [R230] ;  /* 0x00000000e610783b */ /* 0x000fee0000000200 */
[C---:B-----5:R-:W-:Y:S08]  /*1ba0*/  HMMA.16816.F32 R24, R12.reuse, R44, R24 ;  /* 0x0000002c0c18723c */ /* 0x060ff00000001818 */
[C---:B------:R-:W-:Y:S01]  /*1bb0*/  HMMA.16816.F32 R20, R12.reuse, R46, R20 ;  /* 0x0000002e0c14723c */ /* 0x040fe20000001814 */
[----:B------:R-:W1:Y:S07]  /*1bc0*/  LDSM.16.M88.4 R44, [R227+0x11000] ;  /* 0x01100000e32c783b */ /* 0x000e6e0000000200 */
[C---:B------:R-:W-:Y:S08]  /*1bd0*/  HMMA.16816.F32 R32, R12.reuse, R48, R32 ;  /* 0x000000300c20723c */ /* 0x040ff00000001820 */
[C---:B------:R-:W-:Y:S01]  /*1be0*/  HMMA.16816.F32 R28, R12.reuse, R50, R28 ;  /* 0x000000320c1c723c */ /* 0x040fe2000000181c */
[----:B------:R-:W2:Y:S07]  /*1bf0*/  LDSM.16.M88.4 R48, [R227+0x11800] ;  /* 0x01180000e330783b */ /* 0x000eae0000000200 */
[C---:B------:R-:W-:Y:S08]  /*1c00*/  HMMA.16816.F32 R68, R12.reuse, R40, R68 ;  /* 0x000000280c44723c */ /* 0x040ff00000001844 */
[C---:B------:R-:W-:Y:S01]  /*1c10*/  HMMA.16816.F32 R64, R12.reuse, R42, R64 ;  /* 0x0000002a0c40723c */ /* 0x040fe20000001840 */
[----:B------:R-:W-:Y:S07]  /*1c20*/  LDSM.16.M88.4 R40, [R220] ;  /* 0x00000000dc28783b */ /* 0x000fee0000000200 */
[C---:B------:R-:W-:Y:S08]  /*1c30*/  HMMA.16816.F32 R60, R12.reuse, R36, R60 ;  /* 0x000000240c3c723c */ /* 0x040ff0000000183c */
[----:B------:R-:W-:Y:S01]  /*1c40*/  HMMA.16816.F32 R56, R12, R38, R56 ;  /* 0x000000260c38723c */ /* 0x000fe20000001838 */
[----:B------:R-:W3:Y:S04]  /*1c50*/  LDSM.16.M88.4 R12, [R229] ;  /* 0x00000000e50c783b */ /* 0x000ee80000000200 */
[----:B------:R-:W4:Y:S03]  /*1c60*/  LDSM.16.M88.4 R36, [R220+0x800] ;  /* 0x00080000dc24783b */ /* 0x000f260000000200 */
[C---:B-1----:R-:W-:Y:S08]  /*1c70*/  HMMA.16816.F32 R68, R16.reuse, R44, R68 ;  /* 0x0000002c1044723c */ /* 0x042ff00000001844 */
[C---:B------:R-:W-:Y:S01]  /*1c80*/  HMMA.16816.F32 R64, R16.reuse, R46, R64 ;  /* 0x0000002e1040723c */ /* 0x040fe20000001840 */
[----:B------:R-:W1:Y:S07]  /*1c90*/  LDSM.16.M88.4 R44, [R220+0x1800] ;  /* 0x00180000dc2c783b */ /* 0x000e6e0000000200 */
[C---:B------:R-:W-:Y:S08]  /*1ca0*/  HMMA.16816.F32 R32, R16.reuse, R72, R32 ;  /* 0x000000481020723c */ /* 0x040ff00000001820 */
[C---:B------:R-:W-:Y:S01]  /*1cb0*/  HMMA.16816.F32 R28, R16.reuse, R74, R28 ;  /* 0x0000004a101c723c */ /* 0x040fe2000000181c */
[----:B------:R-:W-:Y:S07]  /*1cc0*/  LDSM.16.M88.4 R72, [R233+0x12800] ;  /* 0x01280000e948783b */ /* 0x000fee0000000200 */
[C---:B------:R-:W-:Y:S08]  /*1cd0*/  HMMA.16816.F32 R24, R16.reuse, R52, R24 ;  /* 0x000000341018723c */ /* 0x040ff00000001818 */
[C---:B------:R-:W-:Y:S01]  /*1ce0*/  HMMA.16816.F32 R20, R16.reuse, R54, R20 ;  /* 0x000000361014723c */ /* 0x040fe20000001814 */
[----:B------:R-:W-:Y:S07]  /*1cf0*/  LDSM.16.M88.4 R52, [R233+0x13800] ;  /* 0x01380000e934783b */ /* 0x000fee0000000200 */
        /* <DEDUP_REMOVED lines=20> */
[C---:B------:R-:W-:Y:S08]  /*1e40*/  HMMA.16816.F32 R32, R16.reuse, R76, R32 ;  /* 0x0000004c1020723c */ /* 0x040ff00000001820 */
[C---:B------:R-:W-:Y:S01]  /*1e50*/  HMMA.16816.F32 R28, R16.reuse, R78, R28 ;  /* 0x0000004e101c723c */ /* 0x040fe2000000181c */
[----:B------:R-:W-:Y:S07]  /*1e60*/  LDSM.16.M88.4 R76, [R227+0x13000] ;  /* 0x01300000e34c783b */ /* 0x000fee0000000200 */
[C---:B---3--:R-:W-:Y:S08]  /*1e70*/  HMMA.16816.F32 R68, R16.reuse, R40, R68 ;  /* 0x000000281044723c */ /* 0x048ff00000001844 */
        /* <DEDUP_REMOVED lines=89> */
[C---:B------:R-:W-:Y:S08]  /*2410*/  HMMA.16816.F32 R24, R52.reuse, R40, R24 ;  /* 0x000000283418723c */ /* 0x040ff00000001818 */
[C---:B------:R-:W-:Y:S01]  /*2420*/  HMMA.16816.F32 R20, R52.reuse, R42, R20 ;  /* 0x0000002a3414723c */ /* 0x040fe20000001814 */
[----:B------:R-:W3:Y:S07]  /*2430*/  LDSM.16.M88.4 R40, [R232+0xc000] ;  /* 0x00c00000e828783b */ /* 0x000eee0000000200 */
[C---:B--2---:R-:W-:Y:S08]  /*2440*/  HMMA.16816.F32 R60, R52.reuse, R36, R60 ;  /* 0x00000024343c723c */ /* 0x044ff0000000183c */
[----:B------:R-:W-:Y:S01]  /*2450*/  HMMA.16816.F32 R56, R52, R38, R56 ;  /* 0x000000263438723c */ /* 0x000fe20000001838 */
[----:B------:R-:W2:Y:S04]  /*2460*/  LDSM.16.M88.4 R52, [R231+0x6800] ;  /* 0x00680000e734783b */ /* 0x000ea80000000200 */
        /* <DEDUP_REMOVED lines=10> */
[C---:B------:R-:W-:Y:S08]  /*2510*/  HMMA.16816.F32 R60, R48.reuse, R76, R60 ;  /* 0x0000004c303c723c */ /* 0x040ff0000000183c */
[----:B------:R-:W-:Y:S01]  /*2520*/  HMMA.16816.F32 R76, R48, R78, R56 ;  /* 0x0000004e304c723c */ /* 0x000fe20000001838 */
[----:B------:R-:W5:Y:S04]  /*2530*/  LDSM.16.M88.4 R56, [R227+0x16000] ;  /* 0x01600000e338783b */ /* 0x000f680000000200 */
[----:B------:R-:W1:Y:S03]  /*2540*/  LDSM.16.M88.4 R48, [R227+0x16800] ;  /* 0x01680000e330783b */ /* 0x000e660000000200 */
[C---:B---3--:R-:W-:Y:S08]  /*2550*/  HMMA.16816.F32 R32, R40.reuse, R16, R32 ;  /* 0x000000102820723c */ /* 0x048ff00000001820 */
[C---:B------:R-:W-:Y:S01]  /*2560*/  HMMA.16816.F32 R28, R40.reuse, R18, R28 ;  /* 0x00000012281c723c */ /* 0x040fe2000000181c */
[----:B------:R-:W-:Y:S07]  /*2570*/  LDSM.16.M88.4 R16, [R229+0xc000] ;  /* 0x00c00000e510783b */ /* 0x000fee0000000200 */
[C---:B--2---:R-:W-:Y:S08]  /*2580*/  HMMA.16816.F32 R24, R40.reuse, R52, R24 ;  /* 0x000000342818723c */ /* 0x044ff00000001818 */
[C---:B------:R-:W-:Y:S01]  /*2590*/  HMMA.16816.F32 R20, R40.reuse, R54, R20 ;  /* 0x000000362814723c */ /* 0x040fe20000001814 */
[----:B------:R-:W2:Y:S07]  /*25a0*/  LDSM.16.M88.4 R52, [R227+0x17800] ;  /* 0x01780000e334783b */ /* 0x000eae0000000200 */
[C---:B----4-:R-:W-:Y:S08]  /*25b0*/  HMMA.16816.F32 R68, R40.reuse, R36, R68 ;  /* 0x000000242844723c */ /* 0x050ff00000001844 */
[C---:B------:R-:W-:Y:S01]  /*25c0*/  HMMA.16816.F32 R64, R40.reuse, R38, R64 ;  /* 0x000000262840723c */ /* 0x040fe20000001840 */
[----:B------:R-:W3:Y:S07]  /*25d0*/  LDSM.16.M88.4 R36, [R220+0x6000] ;  /* 0x00600000dc24783b */ /* 0x000eee0000000200 */
[C---:B-1----:R-:W-:Y:S07]  /*25e0*/  HMMA.16816.F32 R60, R40.reuse, R12, R60 ;  /* 0x0000000c283c723c */ /* 0x042fee000000183c */
[----:B------:R-:W-:Y:S01]  /*25f0*/  LOP3.LUT R13, R6, 0xffffffe0, RZ, 0xc0, !PT ;  /* 0xffffffe0060d7812 */ /* 0x000fe200078ec0ff */
[----:B------:R-:W-:Y:S01]  /*2600*/  HMMA.16816.F32 R76, R40, R14, R76 ;  /* 0x0000000e284c723c */ /* 0x000fe2000000184c */
[----:B------:R-:W-:-:S03]  /*2610*/  IMAD.U32 R6, RZ, RZ, UR13 ;  /* 0x0000000dff067e24 */ /* 0x000fc6000f8e00ff */
[----:B------:R-:W-:Y:S02]  /*2620*/  IMAD.IADD R0, R2, 0x1, -R13 ;  /* 0x0000000102007824 */ /* 0x000fe400078e0a0d */
[----:B------:R-:W1:Y:S02]  /*2630*/  LDSM.16.M88.4 R12, [R220+0x6800] ;  /* 0x00680000dc0c783b */ /* 0x000e640000000200 */
[----:B-----5:R-:W-:Y:S01]  /*2640*/  HMMA.16816.F32 R32, R44, R56, R32 ;  /* 0x000000382c20723c */ /* 0x020fe20000001820 */
[----:B------:R-:W-:-:S04]  /*2650*/  SHF.R.S32.HI R41, RZ, 0x1f, R0 ;  /* 0x0000001fff297819 */ /* 0x000fc80000011400 */
[----:B------:R-:W-:Y:S02]  /*2660*/  LEA.HI R41, R41, R0, RZ, 0x2 ;  /* 0x0000000029297211 */ /* 0x000fe400078f10ff */
[----:B------:R-:W-:Y:S01]  /*2670*/  LEA R0, R11, UR12, 0x4 ;  /* 0x0000000c0b007c11 */ /* 0x000fe2000f8e20ff */
[C---:B------:R-:W-:Y:S01]  /*2680*/  HMMA.16816.F32 R28, R44.reuse, R58, R28 ;  /* 0x0000003a2c1c723c */ /* 0x040fe2000000181c */
[----:B------:R-:W-:Y:S01]  /*2690*/  SHF.R.S32.HI R237, RZ, 0x2, R41 ;  /* 0x00000002ffed7819 */ /* 0x000fe20000011429 */
[----:B------:R-:W-:Y:S02]  /*26a0*/  IMAD.SHL.U32 R11, R2, 0x2, RZ ;  /* 0x00000002020b7824 */ /* 0x000fe400078e00ff */
[----:B------:R-:W-:Y:S01]  /*26b0*/  IMAD.U32 R2, RZ, RZ, UR11 ;  /* 0x0000000bff027e24 */ /* 0x000fe2000f8e00ff */
[----:B------:R-:W-:Y:S02]  /*26c0*/  IADD3 R41, R0, 0x1, R237 ;  /* 0x0000000100297810 */ /* 0x000fe40007ffe0ed */
[----:B------:R-:W-:Y:S01]  /*26d0*/  LOP3.LUT R11, R11, 0x6, RZ, 0xc0, !PT ;  /* 0x000000060b0b7812 */ /* 0x000fe200078ec0ff */
[----:B------:R-:W-:Y:S01]  /*26e0*/  HMMA.16816.F32 R24, R44, R48, R24 ;  /* 0x000000302c18723c */ /* 0x000fe20000001818 */
[----:B------:R-:W-:-:S02]  /*26f0*/  IADD3 R0, R6, -UR15, R41 ;  /* 0x8000000f06007c10 */ /* 0x000fc4000fffe029 */
[----:B------:R-:W4:Y:S02]  /*2700*/  LDSM.16.M88.4 R40, [R220+0x7000] ;  /* 0x00700000dc28783b */ /* 0x000f240000000200 */
[----:B------:R-:W-:-:S03]  /*2710*/  IADD3 R0, R0, c[0x0][0x2e8], RZ ;  /* 0x0000ba0000007a10 */ /* 0x000fc60007ffe0ff */
[----:B------:R-:W-:Y:S01]  /*2720*/  HMMA.16816.F32 R20, R44, R50, R20 ;  /* 0x000000322c14723c */ /* 0x000fe20000001814 */
[----:B------:R-:W-:-:S07]  /*2730*/  IMNMX R10, R0, UR13, PT ;  /* 0x0000000d000a7c17 */ /* 0x000fce000b800200 */
[C---:B------:R-:W-:Y:S08]  /*2740*/  HMMA.16816.F32 R68, R44.reuse, R72, R68 ;  /* 0x000000482c44723c */ /* 0x040ff00000001844 */
[C---:B------:R-:W-:Y:S08]  /*2750*/  HMMA.16816.F32 R64, R44.reuse, R74, R64 ;  /* 0x0000004a2c40723c */ /* 0x040ff00000001840 */
[C---:B--2---:R-:W-:Y:S08]  /*2760*/  HMMA.16816.F32 R60, R44.reuse, R52, R60 ;  /* 0x000000342c3c723c */ /* 0x044ff0000000183c */
[----:B------:R-:W-:Y:S07]  /*2770*/  HMMA.16816.F32 R76, R44, R54, R76 ;  /* 0x000000362c4c723c */ /* 0x000fee000000184c */
[----:B------:R-:W-:Y:S01]  /*2780*/  IMAD R47, R2, 0x40, R11 ;  /* 0x00000040022f7824 */ /* 0x000fe200078e020b */
[----:B------:R-:W-:Y:S01]  /*2790*/  IADD3 R2, R0, 0x8, RZ ;  /* 0x0000000800027810 */ /* 0x000fe20007ffe0ff */
[----:B---3--:R-:W-:Y:S01]  /*27a0*/  HMMA.16816.F32 R32, R16, R36, R32 ;  /* 0x000000241020723c */ /* 0x008fe20000001820 */
[----:B------:R-:W-:-:S02]  /*27b0*/  IMAD.IADD R0, R4, 0x1, R3 ;  /* 0x0000000104007824 */ /* 0x000fc400078e0203 */
[----:B------:R-:W-:Y:S02]  /*27c0*/  IMNMX R2, R2, UR13, PT ;  /* 0x0000000d02027c17 */ /* 0x000fe4000b800200 */
[C---:B------:R-:W-:Y:S02]  /*27d0*/  IADD3 R3, R47.reuse, 0x9, RZ ;  /* 0x000000092f037810 */ /* 0x040fe40007ffe0ff */
[----:B------:R-:W-:Y:S01]  /*27e0*/  IADD3 R37, R47, 0x1, RZ ;  /* 0x000000012f257810 */ /* 0x000fe20007ffe0ff */
[----:B------:R-:W-:Y:S01]  /*27f0*/  HMMA.16816.F32 R28, R16, R38, R28 ;  /* 0x00000026101c723c */ /* 0x000fe2000000181c */
[-C--:B------:R-:W-:Y:S02]  /*2800*/  ISETP.GE.AND P2, PT, R3, R10.reuse, PT ;  /* 0x0000000a0300720c */ /* 0x080fe40003f46270 */
[C---:B------:R-:W-:Y:S02]  /*2810*/  ISETP.GE.AND P0, PT, R37.reuse, R10, PT ;  /* 0x0000000a2500720c */ /* 0x040fe40003f06270 */
[----:B------:R-:W-:-:S02]  /*2820*/  ISETP.GE.AND P3, PT, R37, R2, PT ;  /* 0x000000022500720c */ /* 0x000fc40003f66270 */
[----:B------:R-:W-:Y:S01]  /*2830*/  IADD3 R39, R47, 0x8, RZ ;  /* 0x000000082f277810 */ /* 0x000fe20007ffe0ff */
[C---:B-1----:R-:W-:Y:S01]  /*2840*/  HMMA.16816.F32 R20, R16.reuse, R14, R20 ;  /* 0x0000000e1014723c */ /* 0x042fe20000001814 */
[----:B------:R-:W-:Y:S02]  /*2850*/  ISETP.GE.AND P5, PT, R3, R2, PT ;  /* 0x000000020300720c */ /* 0x000fe40003fa6270 */
[C---:B------:R-:W-:Y:S02]  /*2860*/  ISETP.GE.AND P4, PT, R39.reuse, R10, PT ;  /* 0x0000000a2700720c */ /* 0x040fe40003f86270 */
[----:B------:R-:W-:Y:S02]  /*2870*/  ISETP.GE.AND P6, PT, R39, R2, PT ;  /* 0x000000022700720c */ /* 0x000fe40003fc6270 */
[----:B------:R-:W-:Y:S01]  /*2880*/  IADD3 R3, R47, 0x11, RZ ;  /* 0x000000112f037810 */ /* 0x000fe20007ffe0ff */
[----:B------:R-:W-:Y:S01]  /*2890*/  HMMA.16816.F32 R36, R16, R12, R24 ;  /* 0x0000000c1024723c */ /* 0x000fe20000001818 */
[----:B------:R-:W1:Y:S01]  /*28a0*/  LDSM.16.M88.4 R24, [R220+0x7800] ;  /* 0x00780000dc18783b */ /* 0x000e620000000200 */
[----:B------:R-:W-:Y:S01]  /*28b0*/  FSEL R33, R33, -INF , !P0 ;  /* 0xff80000021217808 */ /* 0x000fe20004000000 */
[----:B------:R-:W-:-:S04]  /*28c0*/  DEPBAR.LE SB0, 0x0 ;  /* 0x000080000000791a */ /* 0x000fc80000000000 */
[----:B------:R-:W-:Y:S01]  /*28d0*/  IADD3 R13, R47, 0x10, RZ ;  /* 0x000000102f0d7810 */ /* 0x000fe20007ffe0ff */
[C---:B----4-:R-:W-:Y:S01]  /*28e0*/  HMMA.16816.F32 R68, R16.reuse, R40, R68 ;  /* 0x000000281044723c */ /* 0x050fe20000001844 */
[----:B------:R-:W-:Y:S02]  /*28f0*/  FSEL R4, R35, -INF , !P3 ;  /* 0xff80000023047808 */ /* 0x000fe40005800000 */
[----:B------:R-:W-:Y:S02]  /*2900*/  FSEL R45, R28, -INF , !P4 ;  /* 0xff8000001c2d7808 */ /* 0x000fe40006000000 */
[C---:B------:R-:W-:Y:S02]  /*2910*/  ISETP.GE.AND P1, PT, R13.reuse, R10, PT ;  /* 0x0000000a0d00720c */ /* 0x040fe40003f26270 */
[----:B------:R-:W-:Y:S01]  /*2920*/  ISETP.GE.AND P0, PT, R13, R2, PT ;  /* 0x000000020d00720c */ /* 0x000fe20003f06270 */
[----:B------:R-:W-:Y:S01]  /*2930*/  HMMA.16816.F32 R64, R16, R42, R64 ;  /* 0x0000002a1040723c */ /* 0x000fe20000001840 */
[----:B------:R-:W-:-:S02]  /*2940*/  ISETP.GE.AND P3, PT, R3, R10, PT ;  /* 0x0000000a0300720c */ /* 0x000fc40003f66270 */
[----:B------:R-:W-:Y:S02]  /*2950*/  ISETP.GE.AND P4, PT, R3, R2, PT ;  /* 0x000000020300720c */ /* 0x000fe40003f86270 */
[C---:B------:R-:W-:Y:S02]  /*2960*/  IADD3 R13, R47.reuse, 0x18, RZ ;  /* 0x000000182f0d7810 */ /* 0x040fe40007ffe0ff */
[----:B------:R-:W-:Y:S02]  /*2970*/  IADD3 R3, R47, 0x19, RZ ;  /* 0x000000192f037810 */ /* 0x000fe40007ffe0ff */
[----:B------:R-:W-:Y:S02]  /*2980*/  FSEL R6, R31, -INF , !P5 ;  /* 0xff8000001f067808 */ /* 0x000fe40006800000 */
[----:B------:R-:W-:Y:S02]  /*2990*/  FSEL R30, R30, -INF , !P6 ;  /* 0xff8000001e1e7808 */ /* 0x000fe40007000000 */
[----:B------:R-:W-:-:S02]  /*29a0*/  FSEL R35, R29, -INF , !P2 ;  /* 0xff8000001d237808 */ /* 0x000fc40005000000 */
[----:B------:R-:W-:Y:S02]  /*29b0*/  FSEL R31, R36, -INF , !P1 ;  /* 0xff800000241f7808 */ /* 0x000fe40004800000 */
[C---:B------:R-:W-:Y:S02]  /*29c0*/  ISETP.GE.AND P6, PT, R13.reuse, R10, PT ;  /* 0x0000000a0d00720c */ /* 0x040fe40003fc6270 */
[----:B------:R-:W-:Y:S02]  /*29d0*/  ISETP.GE.AND P2, PT, R13, R2, PT ;  /* 0x000000020d00720c */ /* 0x000fe40003f46270 */
        /* <DEDUP_REMOVED lines=8> */
[----:B------:R-:W-:Y:S01]  /*2a60*/  FSEL R29, R20, -INF , !P6 ;  /* 0xff800000141d7808 */ /* 0x000fe20007000000 */
[----:B------:R-:W-:Y:S01]  /*2a70*/  BAR.SYNC.DEFER_BLOCKING 0x0 ;  /* 0x0000000000007b1d */ /* 0x000fe20000010000 */
[----:B------:R-:W-:Y:S02]  /*2a80*/  ISETP.GE.AND P0, PT, R13, R10, PT ;  /* 0x0000000a0d00720c */ /* 0x000fe40003f06270 */
[----:B------:R-:W-:-:S02]  /*2a90*/  FSEL R15, R37, -INF , !P3 ;  /* 0xff800000250f7808 */ /* 0x000fc40005800000 */
[C---:B------:R-:W-:Y:S02]  /*2aa0*/  ISETP.GE.AND P4, PT, R3.reuse, R10, PT ;  /* 0x0000000a0300720c */ /* 0x040fe40003f86270 */
[-C--:B------:R-:W-:Y:S02]  /*2ab0*/  ISETP.GE.AND P6, PT, R3, R2.reuse, PT ;  /* 0x000000020300720c */ /* 0x080fe40003fc6270 */
[C---:B------:R-:W-:Y:S02]  /*2ac0*/  IADD3 R37, R47.reuse, 0x28, RZ ;  /* 0x000000282f257810 */ /* 0x040fe40007ffe0ff */
[----:B------:R-:W-:Y:S02]  /*2ad0*/  IADD3 R3, R47, 0x29, RZ ;  /* 0x000000292f037810 */ /* 0x000fe40007ffe0ff */
[----:B------:R-:W-:Y:S02]  /*2ae0*/  ISETP.GE.AND P3, PT, R13, R2, PT ;  /* 0x000000020d00720c */ /* 0x000fe40003f66270 */
[----:B------:R-:W-:-:S02]  /*2af0*/  FSEL R13, R21, -INF , !P5 ;  /* 0xff800000150d7808 */ /* 0x000fc40006800000 */
[----:B------:R-:W-:Y:S02]  /*2b00*/  FSEL R20, R23, -INF , !P1 ;  /* 0xff80000017147808 */ /* 0x000fe40004800000 */
[----:B------:R-:W-:Y:S02]  /*2b10*/  FSEL R195, R68, -INF , !P0 ;  /* 0xff80000044c37808 */ /* 0x000fe40004000000 */
[----:B------:R-:W-:Y:S02]  /*2b20*/  ISETP.GE.AND P5, PT, R37, R2, PT ;  /* 0x000000022500720c */ /* 0x000fe40003fa6270 */
[C---:B------:R-:W-:Y:S02]  /*2b30*/  ISETP.GE.AND P1, PT, R3.reuse, R10, PT ;  /* 0x0000000a0300720c */ /* 0x040fe40003f26270 */
[----:B------:R-:W-:Y:S02]  /*2b40*/  ISETP.GE.AND P0, PT, R3, R2, PT ;  /* 0x000000020300720c */ /* 0x000fe40003f06270 */
[----:B------:R-:W-:-:S02]  /*2b50*/  IADD3 R3, R47, 0x38, RZ ;  /* 0x000000382f037810 */ /* 0x000fc40007ffe0ff */
[----:B------:R-:W-:Y:S02]  /*2b60*/  FSEL R198, R66, -INF , !P5 ;  /* 0xff80000042c67808 */ /* 0x000fe40006800000 */
[----:B------:R-:W-:Y:S02]  /*2b70*/  FSEL R189, R65, -INF , !P1 ;  /* 0xff80000041bd7808 */ /* 0x000fe40004800000 */
[----:B------:R-:W-:Y:S02]  /*2b80*/  FSEL R196, R67, -INF , !P0 ;  /* 0xff80000043c47808 */ /* 0x000fe40004000000 */
[C---:B------:R-:W-:Y:S02]  /*2b90*/  ISETP.GE.AND P5, PT, R3.reuse, R10, PT ;  /* 0x0000000a0300720c */ /* 0x040fe40003fa6270 */
[----:B------:R-:W-:Y:S02]  /*2ba0*/  ISETP.GE.AND P1, PT, R3, R2, PT ;  /* 0x000000020300720c */ /* 0x000fe40003f26270 */
[----:B------:R-:W-:-:S02]  /*2bb0*/  ISETP.GE.AND P0, PT, R47, R10, PT ;  /* 0x0000000a2f00720c */ /* 0x000fc40003f06270 */
[----:B------:R-:W-:Y:S02]  /*2bc0*/  IADD3 R3, R47, 0x39, RZ ;  /* 0x000000392f037810 */ /* 0x000fe40007ffe0ff */
[----:B------:R-:W-:Y:S02]  /*2bd0*/  FSEL R32, R32, -INF , !P0 ;  /* 0xff80000020207808 */ /* 0x000fe40004000000 */
[----:B------:R-:W-:Y:S02]  /*2be0*/  ISETP.GE.AND P0, PT, R3, R2, PT ;  /* 0x000000020300720c */ /* 0x000fe40003f06270 */
[----:B------:R-:W-:Y:S02]  /*2bf0*/  IADD3 R21, R47, 0x30, RZ ;  /* 0x000000302f157810 */ /* 0x000fe40007ffe0ff */
[----:B------:R-:W-:Y:S02]  /*2c00*/  FSEL R188, R79, -INF , !P0 ;  /* 0xff8000004fbc7808 */ /* 0x000fe40004000000 */
[----:B------:R-:W-:-:S02]  /*2c10*/  PLOP3.LUT P0, PT, PT, PT, UP0, 0x80, 0x0 ;  /* 0x000000000000781c */ /* 0x000fc40003f0f008 */
[----:B------:R-:W-:Y:S02]  /*2c20*/  FSEL R12, R22, -INF , !P2 ;  /* 0xff800000160c7808 */ /* 0x000fe40005000000 */
[----:B------:R-:W-:Y:S02]  /*2c30*/  FSEL R200, R70, -INF , !P3 ;  /* 0xff80000046c87808 */ /* 0x000fe40005800000 */
[----:B------:R-:W-:Y:S02]  /*2c40*/  FSEL R187, R69, -INF , !P4 ;  /* 0xff80000045bb7808 */ /* 0x000fe40006000000 */
[-C--:B------:R-:W-:Y:S02]  /*2c50*/  ISETP.GE.AND P2, PT, R37, R10.reuse, PT ;  /* 0x0000000a2500720c */ /* 0x080fe40003f46270 */
[C---:B------:R-:W-:Y:S02]  /*2c60*/  ISETP.GE.AND P3, PT, R21.reuse, R10, PT ;  /* 0x0000000a1500720c */ /* 0x040fe40003f66270 */
[----:B------:R-:W-:-:S02]  /*2c70*/  ISETP.GE.AND P4, PT, R21, R2, PT ;  /* 0x000000021500720c */ /* 0x000fc40003f86270 */
[----:B------:R-:W-:Y:S02]  /*2c80*/  IADD3 R17, R47, 0x31, RZ ;  /* 0x000000312f117810 */ /* 0x000fe40007ffe0ff */
[----:B------:R-:W-:Y:S02]  /*2c90*/  FSEL R194, R71, -INF , !P6 ;  /* 0xff80000047c27808 */ /* 0x000fe40007000000 */
[----:B------:R-:W-:Y:S02]  /*2ca0*/  FSEL R193, R64, -INF , !P2 ;  /* 0xff80000040c17808 */ /* 0x000fe40005000000 */
[----:B------:R-:W-:Y:S02]  /*2cb0*/  FSEL R199, R60, -INF , !P3 ;  /* 0xff8000003cc77808 */ /* 0x000fe40005800000 */
[----:B------:R-:W-:Y:S02]  /*2cc0*/  FSEL R168, R62, -INF , !P4 ;  /* 0xff8000003ea87808 */ /* 0x000fe40006000000 */
[----:B------:R-:W-:-:S02]  /*2cd0*/  ISETP.GE.AND P6, PT, R17, R10, PT ;  /* 0x0000000a1100720c */ /* 0x000fc40003fc6270 */
[-C--:B------:R-:W-:Y:S02]  /*2ce0*/  ISETP.GE.AND P2, PT, R17, R2.reuse, PT ;  /* 0x000000021100720c */ /* 0x080fe40003f46270 */
[----:B------:R-:W-:Y:S02]  /*2cf0*/  ISETP.GE.AND P3, PT, R47, R2, PT ;  /* 0x000000022f00720c */ /* 0x000fe40003f66270 */
        /* <DEDUP_REMOVED lines=9> */
[----:B------:R-:W-:-:S03]  /*2d90*/  IMAD.U32 R16, RZ, RZ, UR21 ;  /* 0x00000015ff107e24 */ /* 0x000fc6000f8e00ff */
[----:B------:R-:W-:Y:S02]  /*2da0*/  USHF.R.S32.HI UR5, URZ, 0x1f, UR6 ;  /* 0x0000001f3f057899 */ /* 0x000fe40008011406 */
[----:B------:R-:W-:Y:S01]  /*2db0*/  UIMAD UR4, UR14, UR6, URZ ;  /* 0x000000060e0472a4 */ /* 0x000fe2000f8e023f */
[----:B------:R-:W-:-:S03]  /*2dc0*/  IMAD.U32 R3, RZ, RZ, UR6 ;  /* 0x00000006ff037e24 */ /* 0x000fc6000f8e00ff */
[----:B------:R-:W-:Y:S01]  /*2dd0*/  UIMAD UR4, UR5, UR18, UR4 ;  /* 0x00000012050472a4 */ /* 0x000fe2000f8e0204 */
[----:B------:R-:W-:-:S04]  /*2de0*/  IMAD.WIDE.U32 R18, R3, UR18, R242 ;  /* 0x0000001203127c25 */ /* 0x000fc8000f8e00f2 */
[----:B------:R-:W-:Y:S01]  /*2df0*/  IMAD.U32 R3, RZ, RZ, UR19 ;  /* 0x00000013ff037e24 */ /* 0x000fe2000f8e00ff */
[----:B------:R-:W-:Y:S02]  /*2e00*/  IADD3 R17, R19, UR4, RZ ;  /* 0x0000000413117c10 */ /* 0x000fe4000fffe0ff */
[----:B------:R-:W-:-:S04]  /*2e10*/  LEA R22, P1, R18, c[0x0][0x168], 0x1 ;  /* 0x00005a0012167a11 */ /* 0x000fc800078208ff */
[----:B------:R-:W-:Y:S02]  /*2e20*/  LEA.HI.X R23, R18, c[0x0][0x16c], R17, 0x1, P1 ;  /* 0x00005b0012177a11 */ /* 0x000fe400008f0c11 */
[----:B------:R-:W-:-:S03]  /*2e30*/  LEA R18, P1, R16, R22, 0x1 ;  /* 0x0000001610127211 */ /* 0x000fc600078208ff */
[----:B------:R-:W-:Y:S01]  /*2e40*/  @!PT LDS RZ, [RZ] ;  /* 0x00000000fffff984 */ /* 0x000fe20000000800 */
[----:B------:R-:W-:Y:S01]  /*2e50*/  @!PT LDS RZ, [RZ] ;  /* 0x00000000fffff984 */ /* 0x000fe20000000800 */
[----:B------:R-:W-:Y:S01]  /*2e60*/  @!PT LDS RZ, [RZ] ;  /* 0x00000000fffff984 */ /* 0x000fe20000000800 */
[----:B------:R1:W-:Y:S01]  /*2e70*/  LDGSTS.E.BYPASS.LTC128B.128 [R236+0x10000], [R22.64] ;  /* 0x1000000016ec7fae */ /* 0x0003e2000b901d50 */
[----:B------:R-:W-:-:S03]  /*2e80*/  LEA.HI.X R19, R16, R23, R3, 0x1, P1 ;  /* 0x0000001710137211 */ /* 0x000fc600008f0c03 */
        /* <DEDUP_REMOVED lines=8> */
.L_x_151:
        /* <DEDUP_REMOVED lines=65> */
[--C-:B------:R-:W-:Y:S01]  /*3320*/  FFMA.FTZ R175, R35, c[0x0][0x23c], -R170.reuse ;  /* 0x00008f0023af7a23 */ /* 0x100fe200000108aa */
        /* <DEDUP_REMOVED lines=9> */
[----:B------:R-:W4:Y:S01]  /*33c0*/  LDSM.16.MT88.4 R4, [R224+0x1e000] ;  /* 0x01e00000e004783b */ /* 0x000f220000004200 */
[----:B------:R-:W-:-:S02]  /*33d0*/  FFMA.FTZ R166, R13, c[0x0][0x23c], -R170 ;  /* 0x00008f000da67a23 */ /* 0x000fc400000108aa */
[--C-:B------:R-:W-:Y:S01]  /*33e0*/  FFMA.FTZ R172, R14, c[0x0][0x23c], -R191.reuse ;  /* 0x00008f000eac7a23 */ /* 0x100fe200000108bf */
[----:B------:R-:W-:Y:S01]  /*33f0*/  LDSM.16.MT88.4 R24, [R228+0x1a800] ;  /* 0x01a80000e418783b */ /* 0x000fe20000004200 */
[--C-:B------:R-:W-:Y:S01]  /*3400*/  FFMA.FTZ R167, R12, c[0x0][0x23c], -R191.reuse ;  /* 0x00008f000ca77a23 */ /* 0x100fe200000108bf */
[----:B------:R-:W5:Y:S01]  /*3410*/  MUFU.EX2 R180, R180 ;  /* 0x000000b400b47308 */ /* 0x000f620000000800 */
[--C-:B------:R-:W-:Y:S01]  /*3420*/  FFMA.FTZ R179, R31, c[0x0][0x23c], -R170.reuse ;  /* 0x00008f001fb37a23 */ /* 0x100fe200000108aa */
[----:B------:R-:W1:Y:S01]  /*3430*/  LDSM.16.MT88.4 R12, [R226+0x18800] ;  /* 0x01880000e20c783b */ /* 0x000e620000004200 */
[--C-:B------:R-:W-:Y:S02]  /*3440*/  FFMA.FTZ R173, R29, c[0x0][0x23c], -R170.reuse ;  /* 0x00008f001dad7a23 */ /* 0x100fe400000108aa */
[--C-:B------:R-:W-:Y:S01]  /*3450*/  FFMA.FTZ R177, R28, c[0x0][0x23c], -R191.reuse ;  /* 0x00008f001cb17a23 */ /* 0x100fe200000108bf */
[----:B------:R-:W-:Y:S01]  /*3460*/  LDSM.16.MT88.4 R32, [R224+0x1a800] ;  /* 0x01a80000e020783b */ /* 0x000fe20000004200 */
        /* <DEDUP_REMOVED lines=69> */
[C---:B---3--:R-:W-:Y:S02]  /*38c0*/  HMMA.16816.F32 R140, R148.reuse, R144, RZ ;  /* 0x00000090948c723c */ /* 0x048fe400000018ff */
[----:B------:R-:W-:Y:S06]  /*38d0*/  MUFU.EX2 R199, R199 ;  /* 0x000000c700c77308 */ /* 0x000fec0000000800 */
[C---:B------:R-:W-:Y:S02]  /*38e0*/  HMMA.16816.F32 R52, R148.reuse, R54, RZ ;  /* 0x000000369434723c */ /* 0x040fe400000018ff */
[----:B------:R-:W-:Y:S06]  /*38f0*/  MUFU.EX2 R200, R200 ;  /* 0x000000c800c87308 */ /* 0x000fec0000000800 */
[C---:B------:R-:W-:Y:S02]  /*3900*/  HMMA.16816.F32 R60, R148.reuse, R62, RZ ;  /* 0x0000003e943c723c */ /* 0x040fe400000018ff */
[----:B------:R-:W-:Y:S06]  /*3910*/  MUFU.EX2 R201, R201 ;  /* 0x000000c900c97308 */ /* 0x000fec0000000800 */
[C---:B------:R-:W-:Y:S02]  /*3920*/  HMMA.16816.F32 R68, R148.reuse, R70, RZ ;  /* 0x000000469444723c */ /* 0x040fe400000018ff */
[----:B------:R-:W3:Y:S06]  /*3930*/  MUFU.EX2 R192, R192 ;  /* 0x000000c000c07308 */ /* 0x000eec0000000800 */
        /* <DEDUP_REMOVED lines=84> */
[----:B-1----:R-:W-:Y:S01]  /*3e80*/  HMMA.16816.F32 R64, R4, R16, R64 ;  /* 0x000000100440723c */ /* 0x002fe20000001840 */
[----:B------:R-:W-:Y:S02]  /*3e90*/  FADD.FTZ R189, R189, R186 ;  /* 0x000000babdbd7221 */ /* 0x000fe40000010000 */
[----:B------:R-:W-:-:S05]  /*3ea0*/  FADD.FTZ R196, R196, R195 ;  /* 0x000000c3c4c47221 */ /* 0x000fca0000010000 */
        /* <DEDUP_REMOVED lines=20> */
[C---:B------:R-:W-:Y:S08]  /*3ff0*/  HMMA.16816.F32 R48, R4.reuse, R28, R48 ;  /* 0x0000001c0430723c */ /* 0x040ff00000001830 */
        /* <DEDUP_REMOVED lines=23> */
[C---:B----4-:R-:W-:Y:S08]  /*4170*/  HMMA.16816.F32 R136, R4.reuse, R20, R136 ;  /* 0x000000140488723c */ /* 0x050ff00000001888 */
[----:B------:R-:W-:Y:S01]  /*4180*/  HMMA.16816.F32 R156, R4, R22, R156 ;  /* 0x00000016049c723c */ /* 0x000fe2000000189c */
[----:B------:R-:W4:Y:S06]  /*4190*/  LDSM.16.MT88.4 R20, [R226+0x1b800] ;  /* 0x01b80000e214783b */ /* 0x000f2c0000004200 */
[----:B------:R-:W-:Y:S01]  /*41a0*/  F2FP.PACK_AB R4, R197, R198 ;  /* 0x000000c6c504723e */ /* 0x000fe200000000ff */
[----:B------:R-:W-:Y:S01]  /*41b0*/  FADD.FTZ R198, R198, R189 ;  /* 0x000000bdc6c67221 */ /* 0x000fe20000010000 */
[----:B---3--:R-:W-:Y:S01]  /*41c0*/  F2FP.PACK_AB R5, R192, R201 ;  /* 0x000000c9c005723e */ /* 0x008fe200000000ff */
        /* <DEDUP_REMOVED lines=15> */
[C---:B------:R-:W-:Y:S08]  /*42c0*/  HMMA.16816.F32 R160, R4.reuse, R168, R160 ;  /* 0x000000a804a0723c */ /* 0x040ff000000018a0 */
[C---:B------:R-:W-:Y:S01]  /*42d0*/  HMMA.16816.F32 R36, R4.reuse, R170, R36 ;  /* 0x000000aa0424723c */ /* 0x040fe20000001824 */
[----:B------:R-:W3:Y:S07]  /*42e0*/  LDSM.16.MT88.4 R168, [R224+0x1b800] ;  /* 0x01b80000e0a8783b */ /* 0x000eee0000004200 */
        /* <DEDUP_REMOVED lines=18> */
[C---:B---3--:R-:W-:Y:S08]  /*4410*/  HMMA.16816.F32 R88, R4.reuse, R168, R88 ;  /* 0x000000a80458723c */ /* 0x048ff00000001858 */
[C---:B------:R-:W-:Y:S08]  /*4420*/  HMMA.16816.F32 R92, R4.reuse, R170, R92 ;  /* 0x000000aa045c723c */ /* 0x040ff0000000185c */
[C---:B------:R-:W-:Y:S08]  /*4430*/  HMMA.16816.F32 R104, R4.reuse, R32, R104 ;  /* 0x000000200468723c */ /* 0x040ff00000001868 */
[C---:B------:R-:W-:Y:S08]  /*4440*/  HMMA.16816.F32 R108, R4.reuse, R34, R108 ;  /* 0x00000022046c723c */ /* 0x040ff0000000186c */
[C---:B------:R-:W-:Y:S08]  /*4450*/  HMMA.16816.F32 R112, R4.reuse, R28, R112 ;  /* 0x0000001c0470723c */ /* 0x040ff00000001870 */
[C---:B------:R-:W-:Y:S08]  /*4460*/  HMMA.16816.F32 R116, R4.reuse, R30, R116 ;  /* 0x0000001e0474723c */ /* 0x040ff00000001874 */
[C---:B-----5:R-:W-:Y:S08]  /*4470*/  HMMA.16816.F32 R120, R4.reuse, R24, R120 ;  /* 0x000000180478723c */ /* 0x060ff00000001878 */
        /* <DEDUP_REMOVED lines=9> */
[----:B------:R-:W-:-:S04]  /*4510*/  DEPBAR.LE SB0, 0x0 ;  /* 0x000080000000791a */ /* 0x000fc80000000000 */
[----:B------:R-:W-:Y:S01]  /*4520*/  USHF.R.S32.HI UR6, URZ, 0x1f, UR11 ;  /* 0x0000001f3f067899 */ /* 0x000fe2000801140b */
[C---:B------:R-:W-:Y:S01]  /*4530*/  IMAD.WIDE.U32 R6, R165.reuse, c[0x0][0x1a0], RZ ;  /* 0x00006800a5067a25 */ /* 0x040fe200078e00ff */
[----:B------:R-:W-:Y:S02]  /*4540*/  ULDC.64 UR4, c[0x0][0x1a0] ;  /* 0x0000680000047ab9 */ /* 0x000fe40000000a00 */
[----:B------:R-:W-:Y:S01]  /*4550*/  UIMAD UR6, UR6, UR4, URZ ;  /* 0x00000004060672a4 */ /* 0x000fe2000f8e023f */
[----:B------:R-:W-:Y:S01]  /*4560*/  IMAD R165, R165, c[0x0][0x1a4], RZ ;  /* 0x00006900a5a57a24 */ /* 0x000fe200078e02ff */
[----:B------:R-:W-:Y:S02]  /*4570*/  UIMAD.WIDE.U32 UR12, UR11, UR4, URZ ;  /* 0x000000040b0c72a5 */ /* 0x000fe4000f8e003f */
[----:B------:R-:W-:Y:S02]  /*4580*/  UIMAD UR5, UR11, UR5, UR6 ;  /* 0x000000050b0572a4 */ /* 0x000fe4000f8e0206 */
[----:B------:R-:W-:-:S02]  /*4590*/  UISETP.NE.AND UP0, UPT, UR8, 0x2, UPT ;  /* 0x000000020800788c */ /* 0x000fc4000bf05270 */
[----:B------:R-:W-:Y:S01]  /*45a0*/  UIADD3 UR5, UR13, UR5, URZ ;  /* 0x000000050d057290 */ /* 0x000fe2000fffe03f */
[----:B------:R-:W-:Y:S02]  /*45b0*/  IMAD.U32 R4, RZ, RZ, UR12 ;  /* 0x0000000cff047e24 */ /* 0x000fe4000f8e00ff */
[----:B------:R-:W-:-:S03]  /*45c0*/  IMAD.U32 R5, RZ, RZ, UR13 ;  /* 0x0000000dff057e24 */ /* 0x000fc6000f8e00ff */
[----:B------:R-:W-:Y:S01]  /*45d0*/  IMAD.U32 R5, RZ, RZ, UR5 ;  /* 0x00000005ff057e24 */ /* 0x000fe2000f8e00ff */
[----:B------:R-:W-:Y:S01]  /*45e0*/  BAR.SYNC.DEFER_BLOCKING 0x0 ;  /* 0x0000000000007b1d */ /* 0x000fe20000010000 */
[----:B------:R-:W-:-:S04]  /*45f0*/  LEA R0, P0, R4, R8, 0x6 ;  /* 0x0000000804007211 */ /* 0x000fc800078030ff */
[----:B------:R-:W-:Y:S02]  /*4600*/  LEA R12, P1, R0, c[0x0][0x170], 0x1 ;  /* 0x00005c00000c7a11 */ /* 0x000fe400078208ff */
[----:B------:R-:W-:Y:S02]  /*4610*/  LEA.HI.X R5, R4, R241, R5, 0x6, P0 ;  /* 0x000000f104057211 */ /* 0x000fe400000f3405 */
[----:B------:R-:W-:Y:S02]  /*4620*/  IADD3 R14, P0, R6, R12, RZ ;  /* 0x0000000c060e7210 */ /* 0x000fe40007f1e0ff */
[----:B------:R-:W-:Y:S01]  /*4630*/  LEA.HI.X R13, R0, c[0x0][0x174], R5, 0x1, P1 ;  /* 0x00005d00000d7a11 */ /* 0x000fe200008f0c05 */
[----:B------:R-:W-:-:S03]  /*4640*/  IMAD.U32 R0, RZ, RZ, UR11 ;  /* 0x0000000bff007e24 */ /* 0x000fc6000f8e00ff */
[----:B------:R-:W-:Y:S01]  /*4650*/  IADD3.X R15, R13, R7, R165, P0, !PT ;  /* 0x000000070d0f7210 */ /* 0x000fe200007fe4a5 */
        /* <DEDUP_REMOVED lines=12> */
[----:B------:R-:W1:Y:S04]  /*4720*/  LDSM.16.M88.4 R4, [R233+0x10000] ;  /* 0x01000000e904783b */ /* 0x000e680000000200 */
[----:B------:R-:W2:Y:S04]  /*4730*/  LDSM.16.M88.4 R176, [R233+0x10800] ;  /* 0x01080000e9b0783b */ /* 0x000ea80000000200 */
[----:B------:R-:W3:Y:S04]  /*4740*/  LDSM.16.M88.4 R168, [R233+0x11000] ;  /* 0x01100000e9a8783b */ /* 0x000ee80000000200 */
[----:B------:R-:W4:Y:S04]  /*4750*/  LDSM.16.M88.4 R20, [R233+0x11800] ;  /* 0x01180000e914783b */ /* 0x000f280000000200 */
[----:B------:R-:W-:Y:S04]  /*4760*/  LDSM.16.M88.4 R16, [R232] ;  /* 0x00000000e810783b */ /* 0x000fe80000000200 */
[----:B------:R-:W5:Y:S04]  /*4770*/  LDSM.16.M88.4 R192, [R231] ;  /* 0x00000000e7c0783b */ /* 0x000f680000000200 */
[----:B------:R-:W3:Y:S04]  /*4780*/  LDSM.16.M88.4 R188, [R223] ;  /* 0x00000000dfbc783b */ /* 0x000ee80000000200 */
[----:B------:R-:W3:Y:S04]  /*4790*/  LDSM.16.M88.4 R184, [R222] ;  /* 0x00000000deb8783b */ /* 0x000ee80000000200 */
[----:B------:R-:W3:Y:S04]  /*47a0*/  LDSM.16.M88.4 R24, [R221] ;  /* 0x00000000dd18783b */ /* 0x000ee80000000200 */
[----:B------:R-:W-:Y:S01]  /*47b0*/  LDSM.16.M88.4 R196, [R227+0x10000] ;  /* 0x01000000e3c4783b */ /* 0x000fe20000000200 */
[C---:B-1----:R-:W-:Y:S03]  /*47c0*/  HMMA.16816.F32 R12, R28.reuse, R4, RZ ;  /* 0x000000041c0c723c */ /* 0x042fe600000018ff */
[----:B------:R-:W-:Y:S04]  /*47d0*/  LDSM.16.M88.4 R200, [R233+0x13000] ;  /* 0x01300000e9c8783b */ /* 0x000fe80000000200 */
[----:B------:R-:W0:Y:S01]  /*47e0*/  LDGDEPBAR ;  /* 0x00000000000079af */ /* 0x000e220000000000 */
[C---:B--2---:R-:W-:Y:S08]  /*47f0*/  HMMA.16816.F32 R180, R28.reuse, R176, RZ ;  /* 0x000000b01cb4723c */ /* 0x044ff000000018ff */
[C---:B------:R-:W-:Y:S08]  /*4800*/  HMMA.16816.F32 R4, R28.reuse, R6, RZ ;  /* 0x000000061c04723c */ /* 0x040ff000000018ff */
[C---:B------:R-:W-:Y:S08]  /*4810*/  HMMA.16816.F32 R176, R28.reuse, R178, RZ ;  /* 0x000000b21cb0723c */ /* 0x040ff000000018ff */
[C---:B---3--:R-:W-:Y:S08]  /*4820*/  HMMA.16816.F32 R172, R28.reuse, R168, RZ ;  /* 0x000000a81cac723c */ /* 0x048ff000000018ff */
[C---:B------:R-:W-:Y:S08]  /*4830*/  HMMA.16816.F32 R168, R28.reuse, R170, RZ ;  /* 0x000000aa1ca8723c */ /* 0x040ff000000018ff */
[C---:B----4-:R-:W-:Y:S08]  /*4840*/  HMMA.16816.F32 R32, R28.reuse, R20, RZ ;  /* 0x000000141c20723c */ /* 0x050ff000000018ff */
        /* <DEDUP_REMOVED lines=10> */
[----:B------:R-:W4:Y:S07]  /*48f0*/  LDSM.16.M88.4 R184, [R227+0x11800] ;  /* 0x01180000e3b8783b */ /* 0x000f2e0000000200 */
[C---:B------:R-:W-:Y:S08]  /*4900*/  HMMA.16816.F32 R32, R16.reuse, R24, R32 ;  /* 0x000000181020723c */ /* 0x040ff00000001820 */
        /* <DEDUP_REMOVED lines=24> */
[----:B------:R-:W-:Y:S07]  /*4a90*/  LDSM.16.M88.4 R192, [R219] ;  /* 0x00000000dbc0783b */ /* 0x000fee0000000200 */
[C---:B---3--:R-:W-:Y:S08]  /*4aa0*/  HMMA.16816.F32 R32, R16.reuse, R188, R32 ;  /* 0x000000bc1020723c */ /* 0x048ff00000001820 */
[----:B------:R-:W-:Y:S01]  /*4ab0*/  HMMA.16816.F32 R28, R16, R190, R28 ;  /* 0x000000be101c723c */ /* 0x000fe2000000181c */
[----:B------:R-:W2:Y:S04]  /*4ac0*/  LDSM.16.M88.4 R16, [R232+0x4000] ;  /* 0x00400000e810783b */ /* 0x000ea80000000200 */
[----:B------:R-:W-:Y:S03]  /*4ad0*/  LDSM.16.M88.4 R188, [R216] ;  /* 0x00000000d8bc783b */ /* 0x000fe60000000200 */
[C---:B----4-:R-:W-:Y:S08]  /*4ae0*/  HMMA.16816.F32 R12, R20.reuse, R184, R12 ;  /* 0x000000b8140c723c */ /* 0x050ff0000000180c */
[C---:B------:R-:W-:Y:S01]  /*4af0*/  HMMA.16816.F32 R4, R20.reuse, R186, R4 ;  /* 0x000000ba1404723c */ /* 0x040fe20000001804 */
[----:B------:R-:W3:Y:S07]  /*4b00*/  LDSM.16.M88.4 R184, [R218] ;  /* 0x00000000dab8783b */ /* 0x000eee0000000200 */
[C---:B-----5:R-:W-:Y:S08]  /*4b10*/  HMMA.16816.F32 R180, R20.reuse, R24, R180 ;  /* 0x0000001814b4723c */ /* 0x060ff000000018b4 */
[C---:B------:R-:W-:Y:S01]  /*4b20*/  HMMA.16816.F32 R176, R20.reuse, R26, R176 ;  /* 0x0000001a14b0723c */ /* 0x040fe200000018b0 */
[----:B------:R-:W4:Y:S07]  /*4b30*/  LDSM.16.M88.4 R24, [R217] ;  /* 0x00000000d918783b */ /* 0x000f2e0000000200 */
        /* <DEDUP_REMOVED lines=10> */
[C---:B---3--:R-:W-:Y:S08]  /*4be0*/  HMMA.16816.F32 R180, R16.reuse, R184, R180 ;  /* 0x000000b810b4723c */ /* 0x048ff000000018b4 */
[C---:B------:R-:W-:Y:S01]  /*4bf0*/  HMMA.16816.F32 R176, R16.reuse, R186, R176 ;  /* 0x000000ba10b0723c */ /* 0x040fe200000018b0 */
[----:B------:R-:W3:Y:S07]  /*4c00*/  LDSM.16.M88.4 R184, [R227+0x13000] ;  /* 0x01300000e3b8783b */ /* 0x000eee0000000200 */
[C---:B----4-:R-:W-:Y:S08]  /*4c10*/  HMMA.16816.F32 R172, R16.reuse, R24, R172 ;  /* 0x0000001810ac723c */ /* 0x050ff000000018ac */
[C---:B------:R-:W-:Y:S01]  /*4c20*/  HMMA.16816.F32 R168, R16.reuse, R26, R168 ;  /* 0x0000001a10a8723c */ /* 0x040fe200000018a8 */
[----:B------:R-:W4:Y:S07]  /*4c30*/  LDSM.16.M88.4 R24, [R227+0x13800] ;  /* 0x01380000e318783b */ /* 0x000f2e0000000200 */
        /* <DEDUP_REMOVED lines=12> */
[----:B------:R-:W-:Y:S07]  /*4d00*/  LDSM.16.M88.4 R184, [R233+0x14000] ;  /* 0x01400000e9b8783b */ /* 0x000fee0000000200 */
[C---:B----4-:R-:W-:Y:S08]  /*4d10*/  HMMA.16816.F32 R32, R20.reuse, R24, R32 ;  /* 0x000000181420723c */ /* 0x050ff00000001820 */
        /* <DEDUP_REMOVED lines=97> */
[----:B-1----:R-:W-:Y:S08]  /*5330*/  HMMA.16816.F32 R4, R24, R22, R4 ;  /* 0x000000161804723c */ /* 0x002ff00000001804 */
[C---:B--2---:R-:W-:Y:S08]  /*5340*/  HMMA.16816.F32 R172, R196.reuse, R188, R172 ;  /* 0x000000bcc4ac723c */ /* 0x044ff000000018ac */
[C---:B------:R-:W-:Y:S01]  /*5350*/  HMMA.16816.F32 R168, R196.reuse, R190, R168 ;  /* 0x000000bec4a8723c */ /* 0x040fe200000018a8 */
[----:B------:R-:W1:Y:S07]  /*5360*/  LDSM.16.M88.4 R188, [R220+0x7000] ;  /* 0x00700000dcbc783b */ /* 0x000e6e0000000200 */
[----:B-----5:R-:W-:Y:S07]  /*5370*/  HMMA.16816.F32 R32, R196, R184, R32 ;  /* 0x000000b8c420723c */ /* 0x020fee0000001820 */
[----:B------:R-:W-:Y:S01]  /*5380*/  IMAD R185, R0, 0x40, R11 ;  /* 0x0000004000b97824 */ /* 0x000fe200078e020b */
[----:B------:R-:W-:Y:S04]  /*5390*/  HMMA.16816.F32 R180, R24, R16, R180 ;  /* 0x0000001018b4723c */ /* 0x000fe800000018b4 */
[----:B------:R-:W-:-:S02]  /*53a0*/  IADD3 R23, R185, 0x1, RZ ;  /* 0x00000001b9177810 */ /* 0x000fc40007ffe0ff */
[C---:B------:R-:W-:Y:S02]  /*53b0*/  IADD3 R165, R185.reuse, 0x11, RZ ;  /* 0x00000011b9a57810 */ /* 0x040fe40007ffe0ff */
        /* <DEDUP_REMOVED lines=11> */
[----:B------:R-:W-:Y:S01]  /*5470*/  ISETP.GE.AND P4, PT, R23, R2, PT ;  /* 0x000000021700720c */ /* 0x000fe20003f86270 */
[----:B-1----:R-:W-:Y:S01]  /*5480*/  HMMA.16816.F32 R172, R24, R188, R172 ;  /* 0x000000bc18ac723c */ /* 0x002fe200000018ac */
[----:B------:R-:W-:Y:S01]  /*5490*/  IADD3 R23, R185, 0x9, RZ ;  /* 0x00000009b9177810 */ /* 0x000fe20007ffe0ff */
[----:B------:R-:W-:-:S04]  /*54a0*/  DEPBAR.LE SB0, 0x0 ;  /* 0x000080000000791a */ /* 0x000fc80000000000 */
[----:B------:R-:W-:Y:S01]  /*54b0*/  BAR.SYNC.DEFER_BLOCKING 0x0 ;  /* 0x0000000000007b1d */ /* 0x000fe20000010000 */
[C---:B------:R-:W-:Y:S01]  /*54c0*/  ISETP.GE.AND P1, PT, R23.reuse, R10, PT ;  /* 0x0000000a1700720c */ /* 0x040fe20003f26270 */
[----:B------:R-:W-:Y:S01]  /*54d0*/  HMMA.16816.F32 R28, R196, R186, R28 ;  /* 0x000000bac41c723c */ /* 0x000fe2000000181c */
[----:B------:R-:W-:Y:S02]  /*54e0*/  ISETP.GE.AND P3, PT, R23, R2, PT ;  /* 0x000000021700720c */ /* 0x000fe40003f66270 */
[----:B------:R-:W-:Y:S02]  /*54f0*/  FSEL R23, R6, -INF , !P5 ;  /* 0xff80000006177808 */ /* 0x000fe40006800000 */
[----:B------:R-:W-:Y:S02]  /*5500*/  FSEL R4, R5, -INF , !P1 ;  /* 0xff80000005047808 */ /* 0x000fe40004800000 */
[C---:B------:R-:W-:Y:S01]  /*5510*/  ISETP.GE.AND P5, PT, R165.reuse, R10, PT ;  /* 0x0000000aa500720c */ /* 0x040fe20003fa6270 */
[----:B------:R-:W-:Y:S01]  /*5520*/  HMMA.16816.F32 R168, R24, R190, R168 ;  /* 0x000000be18a8723c */ /* 0x000fe200000018a8 */
[----:B------:R-:W-:-:S02]  /*5530*/  ISETP.GE.AND P1, PT, R165, R2, PT ;  /* 0x00000002a500720c */ /* 0x000fc40003f26270 */
[C---:B------:R-:W-:Y:S02]  /*5540*/  IADD3 R5, R185.reuse, 0x18, RZ ;  /* 0x00000018b9057810 */ /* 0x040fe40007ffe0ff */
[----:B------:R-:W-:Y:S02]  /*5550*/  IADD3 R165, R185, 0x19, RZ ;  /* 0x00000019b9a57810 */ /* 0x000fe40007ffe0ff */
[----:B------:R-:W-:Y:S01]  /*5560*/  FSEL R186, R180, -INF , !P0 ;  /* 0xff800000b4ba7808 */ /* 0x000fe20004000000 */
[----:B------:R-:W-:Y:S01]  /*5570*/  HMMA.16816.F32 R12, R24, R20, R12 ;  /* 0x00000014180c723c */ /* 0x000fe2000000180c */
[----:B------:R-:W-:Y:S02]  /*5580*/  FSEL R201, R182, -INF , !P2 ;  /* 0xff800000b6c97808 */ /* 0x000fe40005000000 */
[----:B------:R-:W-:Y:S02]  /*5590*/  FSEL R192, R181, -INF , !P5 ;  /* 0xff800000b5c07808 */ /* 0x000fe40006800000 */
[----:B------:R-:W-:-:S02]  /*55a0*/  ISETP.GE.AND P0, PT, R5, R2, PT ;  /* 0x000000020500720c */ /* 0x000fc40003f06270 */
[C---:B------:R-:W-:Y:S02]  /*55b0*/  ISETP.GE.AND P2, PT, R165.reuse, R10, PT ;  /* 0x0000000aa500720c */ /* 0x040fe40003f46270 */
[----:B------:R-:W-:Y:S02]  /*55c0*/  ISETP.GE.AND P5, PT, R165, R2, PT ;  /* 0x00000002a500720c */ /* 0x000fe40003fa6270 */
[----:B------:R-:W-:Y:S02]  /*55d0*/  IADD3 R165, R185, 0x21, RZ ;  /* 0x00000021b9a57810 */ /* 0x000fe40007ffe0ff */
[----:B------:R-:W-:Y:S01]  /*55e0*/  FSEL R199, R178, -INF , !P0 ;  /* 0xff800000b2c77808 */ /* 0x000fe20004000000 */
[----:B--2---:R-:W-:Y:S01]  /*55f0*/  HMMA.16816.F32 R32, R24, R16, R32 ;  /* 0x000000101820723c */ /* 0x004fe20000001820 */
[----:B------:R-:W-:Y:S02]  /*5600*/  ISETP.GE.AND P0, PT, R165, R10, PT ;  /* 0x0000000aa500720c */ /* 0x000fe40003f06270 */
[----:B------:R-:W-:-:S02]  /*5610*/  IADD3 R21, R185, 0x29, RZ ;  /* 0x00000029b9157810 */ /* 0x000fc40007ffe0ff */
[----:B------:R-:W-:Y:S02]  /*5620*/  FSEL R7, R7, -INF , !P3 ;  /* 0xff80000007077808 */ /* 0x000fe40005800000 */
[----:B------:R-:W-:Y:S01]  /*5630*/  FSEL R196, R173, -INF , !P0 ;  /* 0xff800000adc47808 */ /* 0x000fe20004000000 */
[----:B------:R-:W-:Y:S01]  /*5640*/  HMMA.16816.F32 R28, R24, R18, R28 ;  /* 0x00000012181c723c */ /* 0x000fe2000000181c */
[----:B------:R-:W-:Y:S02]  /*5650*/  ISETP.GE.AND P3, PT, R5, R10, PT ;  /* 0x0000000a0500720c */ /* 0x000fe40003f66270 */
[----:B------:R-:W-:Y:S02]  /*5660*/  ISETP.GE.AND P0, PT, R21, R2, PT ;  /* 0x000000021500720c */ /* 0x000fe40003f06270 */
[----:B------:R-:W-:Y:S02]  /*5670*/  IADD3 R5, R185, 0x20, RZ ;  /* 0x00000020b9057810 */ /* 0x000fe40007ffe0ff */
[----:B------:R-:W-:-:S02]  /*5680*/  FSEL R191, R183, -INF , !P1 ;  /* 0xff800000b7bf7808 */ /* 0x000fc40004800000 */
[----:B------:R-:W-:Y:S02]  /*5690*/  FSEL R188, R176, -INF , !P3 ;  /* 0xff800000b0bc7808 */ /* 0x000fe40005800000 */
[----:B------:R-:W-:Y:S02]  /*56a0*/  FSEL R197, R171, -INF , !P0 ;  /* 0xff800000abc57808 */ /* 0x000fe40004000000 */
[C---:B------:R-:W-:Y:S02]  /*56b0*/  ISETP.GE.AND P1, PT, R5.reuse, R10, PT ;  /* 0x0000000a0500720c */ /* 0x040fe40003f26270 */
[----:B------:R-:W-:Y:S02]  /*56c0*/  ISETP.GE.AND P3, PT, R5, R2, PT ;  /* 0x000000020500720c */ /* 0x000fe40003f66270 */
[C---:B------:R-:W-:Y:S02]  /*56d0*/  ISETP.GE.AND P0, PT, R185.reuse, R10, PT ;  /* 0x0000000ab900720c */ /* 0x040fe40003f06270 */
[----:B------:R-:W-:-:S02]  /*56e0*/  IADD3 R5, R185, 0x28, RZ ;  /* 0x00000028b9057810 */ /* 0x000fc40007ffe0ff */
[----:B------:R-:W-:Y:S02]  /*56f0*/  FSEL R190, R177, -INF , !P2 ;  /* 0xff800000b1be7808 */ /* 0x000fe40005000000 */
[----:B------:R-:W-:Y:S02]  /*5700*/  FSEL R193, R179, -INF , !P5 ;  /* 0xff800000b3c17808 */ /* 0x000fe40006800000 */
[----:B------:R-:W-:Y:S02]  /*5710*/  FSEL R198, R172, -INF , !P1 ;  /* 0xff800000acc67808 */ /* 0x000fe40004800000 */
[----:B------:R-:W-:Y:S02]  /*5720*/  FSEL R12, R12, -INF , !P0 ;  /* 0xff8000000c0c7808 */ /* 0x000fe40004000000 */
[----:B------:R-:W-:Y:S02]  /*5730*/  ISETP.GE.AND P2, PT, R165, R2, PT ;  /* 0x00000002a500720c */ /* 0x000fe40003f46270 */
[----:B------:R-:W-:-:S02]  /*5740*/  ISETP.GE.AND P5, PT, R5, R10, PT ;  /* 0x0000000a0500720c */ /* 0x000fc40003fa6270 */
[----:B------:R-:W-:Y:S02]  /*5750*/  ISETP.GE.AND P1, PT, R5, R2, PT ;  /* 0x000000020500720c */ /* 0x000fe40003f26270 */
[----:B------:R-:W-:Y:S02]  /*5760*/  PLOP3.LUT P0, PT, PT, PT, UP0, 0x80, 0x0 ;  /* 0x000000000000781c */ /* 0x000fe40003f0f008 */
[C---:B------:R-:W-:Y:S02]  /*5770*/  IADD3 R5, R185.reuse, 0x30, RZ ;  /* 0x00000030b9057810 */ /* 0x040fe40007ffe0ff */
[----:B------:R-:W-:Y:S02]  /*5780*/  IADD3 R17, R185, 0x31, RZ ;  /* 0x00000031b9117810 */ /* 0x000fe40007ffe0ff */
[----:B------:R-:W-:Y:S02]  /*5790*/  FSEL R167, R175, -INF , !P2 ;  /* 0xff800000afa77808 */ /* 0x000fe40005000000 */
[----:B------:R-:W-:-:S02]  /*57a0*/  FSEL R202, R168, -INF , !P5 ;  /* 0xff800000a8ca7808 */ /* 0x000fc40006800000 */
[----:B------:R-:W-:Y:S02]  /*57b0*/  FSEL R195, R174, -INF , !P3 ;  /* 0xff800000aec37808 */ /* 0x000fe40005800000 */
[C---:B------:R-:W-:Y:S02]  /*57c0*/  ISETP.GE.AND P2, PT, R5.reuse, R10, PT ;  /* 0x0000000a0500720c */ /* 0x040fe40003f46270 */
[----:B------:R-:W-:Y:S02]  /*57d0*/  ISETP.GE.AND P5, PT, R5, R2, PT ;  /* 0x000000020500720c */ /* 0x000fe40003fa6270 */
[----:B------:R-:W-:Y:S02]  /*57e0*/  FSEL R165, R170, -INF , !P1 ;  /* 0xff800000aaa57808 */ /* 0x000fe40004800000 */
[----:B------:R-:W-:Y:S02]  /*57f0*/  FSEL R15, R15, -INF , !P4 ;  /* 0xff8000000f0f7808 */ /* 0x000fe40006000000 */
[----:B------:R-:W-:-:S02]  /*5800*/  ISETP.GE.AND P3, PT, R21, R10, PT ;  /* 0x0000000a1500720c */ /* 0x000fc40003f66270 */
[----:B------:R-:W-:Y:S02]  /*5810*/  ISETP.GE.AND P1, PT, R17, R10, PT ;  /* 0x0000000a1100720c */ /* 0x000fe40003f26270 */
[C---:B------:R-:W-:Y:S02]  /*5820*/  ISETP.GE.AND P4, PT, R185.reuse, R2, PT ;  /* 0x00000002b900720c */ /* 0x040fe40003f86270 */
[C---:B------:R-:W-:Y:S02]  /*5830*/  IADD3 R5, R185.reuse, 0x38, RZ ;  /* 0x00000038b9057810 */ /* 0x040fe40007ffe0ff */
[----:B------:R-:W-:Y:S02]  /*5840*/  IADD3 R185, R185, 0x39, RZ ;  /* 0x00000039b9b97810 */ /* 0x000fe40007ffe0ff */
[----:B------:R-:W-:Y:S02]  /*5850*/  FSEL R194, R169, -INF , !P3 ;  /* 0xff800000a9c27808 */ /* 0x000fe40005800000 */
[----:B------:R-:W-:-:S02]  /*5860*/  FSEL R6, R13, -INF , !P6 ;  /* 0xff8000000d067808 */ /* 0x000fc40007000000 */
[----:B------:R-:W-:Y:S02]  /*5870*/  FSEL R184, R32, -INF , !P2 ;  /* 0xff80000020b87808 */ /* 0x000fe40005000000 */
[----:B------:R-:W-:Y:S02]  /*5880*/  FSEL R183, R34, -INF , !P5 ;  /* 0xff80000022b77808 */ /* 0x000fe40006800000 */
[----:B------:R-:W-:Y:S02]  /*5890*/  FSEL R182, R33, -INF , !P1 ;  /* 0xff80000021b67808 */ /* 0x000fe40004800000 */
[----:B------:R-:W-:Y:S02]  /*58a0*/  ISETP.GE.AND P3, PT, R17, R2, PT ;  /* 0x000000021100720c */ /* 0x000fe40003f66270 */
[C---:B------:R-:W-:Y:S02]  /*58b0*/  ISETP.GE.AND P6, PT, R5.reuse, R10, PT ;  /* 0x0000000a0500720c */ /* 0x040fe40003fc6270 */
[----:B------:R-:W-:-:S02]  /*58c0*/  ISETP.GE.AND P2, PT, R5, R2, PT ;  /* 0x000000020500720c */ /* 0x000fc40003f46270 */
[C---:B------:R-:W-:Y:S02]  /*58d0*/  ISETP.GE.AND P5, PT, R185.reuse, R10, PT ;  /* 0x0000000ab900720c */ /* 0x040fe40003fa6270 */
[----:B------:R-:W-:Y:S02]  /*58e0*/  ISETP.GE.AND P1, PT, R185, R2, PT ;  /* 0x00000002b900720c */ /* 0x000fe40003f26270 */
[----:B------:R-:W-:Y:S02]  /*58f0*/  FSEL R14, R14, -INF , !P4 ;  /* 0xff8000000e0e7808 */ /* 0x000fe40006000000 */
[----:B------:R-:W-:Y:S02]  /*5900*/  FSEL R181, R35, -INF , !P3 ;  /* 0xff80000023b57808 */ /* 0x000fe40005800000 */
[----:B------:R-:W-:Y:S02]  /*5910*/  FSEL R166, R28, -INF , !P6 ;  /* 0xff8000001ca67808 */ /* 0x000fe40007000000 */
[----:B------:R-:W-:-:S02]  /*5920*/  FSEL R179, R30, -INF , !P2 ;  /* 0xff8000001eb37808 */ /* 0x000fc40005000000 */
[----:B------:R-:W-:Y:S02]  /*5930*/  FSEL R180, R29, -INF , !P5 ;  /* 0xff8000001db47808 */ /* 0x000fe40006800000 */
        /* <DEDUP_REMOVED lines=13> */
[----:B------:R-:W-:-:S04]  /*5a10*/  LEA R16, P1, R0, c[0x0][0x168], 0x1 ;  /* 0x00005a0000107a11 */ /* 0x000fc800078208ff */
[----:B------:R-:W-:Y:S02]  /*5a20*/  LEA.HI.X R5, R18, R243, R5, 0x6, P0 ;  /* 0x000000f312057211 */ /* 0x000fe400000f3405 */
[----:B------:R-:W-:Y:S02]  /*5a30*/  IADD3 R18, P0, R16, UR18, RZ ;  /* 0x0000001210127c10 */ /* 0x000fe4000ff1e0ff */
[----:B------:R-:W-:-:S04]  /*5a40*/  LEA.HI.X R17, R0, c[0x0][0x16c], R5, 0x1, P1 ;  /* 0x00005b0000117a11 */ /* 0x000fc800008f0c05 */
        /* <DEDUP_REMOVED lines=13> */
.L_x_153:
[----:B------:R-:W-:Y:S01]  /*5b20*/  FMNMX.FTZ R5, R164, R12, !PT ;  /* 0x0000000ca4057209 */ /* 0x000fe20007810000 */
[----:B------:R-:W-:Y:S01]  /*5b30*/  LDSM.16.MT88.4 R28, [R225+0x18800] ;  /* 0x01880000e11c783b */ /* 0x000fe20000004200 */
[----:B-1----:R-:W-:Y:S01]  /*5b40*/  FMNMX.FTZ R16, R3, R14, !PT ;  /* 0x0000000e03107209 */ /* 0x002fe20007810000 */
        /* <DEDUP_REMOVED lines=76> */
[--C-:B------:R-:W-:Y:S01]  /*6010*/  FFMA.FTZ R193, R193, c[0x0][0x23c], -R178.reuse ;  /* 0x00008f00c1c17a23 */ /* 0x100fe200000108b2 */
[----:B------:R-:W-:Y:S01]  /*6020*/  MUFU.EX2 R170, R170 ;  /* 0x000000aa00aa7308 */ /* 0x000fe20000000800 */
[----:B---3--:R-:W-:Y:S01]  /*6030*/  F2FP.PACK_AB R4, R173, R174 ;  /* 0x000000aead04723e */ /* 0x008fe200000000ff */
[--C-:B------:R-:W-:Y:S02]  /*6040*/  FFMA.FTZ R199, R196, c[0x0][0x23c], -R185.reuse ;  /* 0x00008f00c4c77a23 */ /* 0x100fe400000108b9 */
[--C-:B------:R-:W-:Y:S02]  /*6050*/  FFMA.FTZ R201, R194, c[0x0][0x23c], -R185.reuse ;  /* 0x00008f00c2c97a23 */ /* 0x100fe400000108b9 */
[----:B------:R-:W-:Y:S02]  /*6060*/  FFMA.FTZ R196, R202, c[0x0][0x23c], -R185 ;  /* 0x00008f00cac47a23 */ /* 0x000fe400000108b9 */
[----:B------:R-:W3:Y:S01]  /*6070*/  MUFU.EX2 R169, R169 ;  /* 0x000000a900a97308 */ /* 0x000ee20000000800 */
[----:B----4-:R-:W-:Y:S01]  /*6080*/  F2FP.PACK_AB R6, R171, R172 ;  /* 0x000000acab06723e */ /* 0x010fe200000000ff */
        /* <DEDUP_REMOVED lines=8> */
[----:B------:R-:W4:Y:S01]  /*6110*/  MUFU.EX2 R175, R175 ;  /* 0x000000af00af7308 */ /* 0x000f220000000800 */
[----:B---3--:R-:W-:Y:S01]  /*6120*/  F2FP.PACK_AB R5, R169, R170 ;  /* 0x000000aaa905723e */ /* 0x008fe200000000ff */
[----:B------:R-:W-:Y:S01]  /*6130*/  LDSM.16.MT88.4 R164, [R225+0x1f000] ;  /* 0x01f00000e1a4783b */ /* 0x000fe20000004200 */
[----:B------:R-:W-:-:S02]  /*6140*/  FFMA.FTZ R184, R184, c[0x0][0x23c], -R185 ;  /* 0x00008f00b8b87a23 */ /* 0x000fc400000108b9 */
[----:B------:R-:W-:Y:S02]  /*6150*/  FFMA.FTZ R185, R180, c[0x0][0x23c], -R185 ;  /* 0x00008f00b4b97a23 */ /* 0x000fe400000108b9 */
[--C-:B------:R-:W-:Y:S01]  /*6160*/  FFMA.FTZ R180, R183, c[0x0][0x23c], -R178.reuse ;  /* 0x00008f00b7b47a23 */ /* 0x100fe200000108b2 */
[----:B------:R-:W3:Y:S01]  /*6170*/  MUFU.EX2 R176, R176 ;  /* 0x000000b000b07308 */ /* 0x000ee20000000800 */
[--C-:B------:R-:W-:Y:S02]  /*6180*/  FFMA.FTZ R181, R181, c[0x0][0x23c], -R178.reuse ;  /* 0x00008f00b5b57a23 */ /* 0x100fe400000108b2 */
[--C-:B------:R-:W-:Y:S02]  /*6190*/  FFMA.FTZ R179, R179, c[0x0][0x23c], -R178.reuse ;  /* 0x00008f00b3b37a23 */ /* 0x100fe400000108b2 */
[----:B------:R-:W-:-:S03]  /*61a0*/  FFMA.FTZ R178, R177, c[0x0][0x23c], -R178 ;  /* 0x00008f00b1b27a23 */ /* 0x000fc600000108b2 */
        /* <DEDUP_REMOVED lines=13> */
[C---:B-1----:R-:W-:Y:S01]  /*6280*/  HMMA.16816.F32 R160, R4.reuse, R20, R160 ;  /* 0x0000001404a0723c */ /* 0x042fe200000018a0 */
[-C--:B------:R-:W-:Y:S01]  /*6290*/  FMUL.FTZ R41, R41, R176.reuse ;  /* 0x000000b029297220 */ /* 0x080fe20000410000 */
[----:B------:R-:W-:Y:S01]  /*62a0*/  MUFU.EX2 R188, R188 ;  /* 0x000000bc00bc7308 */ /* 0x000fe20000000800 */
[-C--:B------:R-:W-:Y:S02]  /*62b0*/  FMUL.FTZ R42, R42, R3.reuse ;  /* 0x000000032a2a7220 */ /* 0x080fe40000410000 */
[-C--:B------:R-:W-:Y:S02]  /*62c0*/  FMUL.FTZ R43, R43, R3.reuse ;  /* 0x000000032b2b7220 */ /* 0x080fe40000410000 */
[-C--:B------:R-:W-:Y:S01]  /*62d0*/  FMUL.FTZ R44, R44, R176.reuse ;  /* 0x000000b02c2c7220 */ /* 0x080fe20000410000 */
[----:B------:R-:W-:Y:S01]  /*62e0*/  HMMA.16816.F32 R36, R4, R22, R36 ;  /* 0x000000160424723c */ /* 0x000fe20000001824 */
[----:B------:R-:W1:Y:S01]  /*62f0*/  LDSM.16.MT88.4 R20, [R224+0x18000] ;  /* 0x01800000e014783b */ /* 0x000e620000004200 */
        /* <DEDUP_REMOVED lines=29> */
[-C--:B------:R-:W-:Y:S02]  /*64d0*/  FMUL.FTZ R63, R63, R3.reuse ;  /* 0x000000033f3f7220 */ /* 0x080fe40000410000 */
[C---:B-1----:R-:W-:Y:S01]  /*64e0*/  HMMA.16816.F32 R56, R4.reuse, R20, R56 ;  /* 0x000000140438723c */ /* 0x042fe20000001838 */
[-C--:B------:R-:W-:Y:S02]  /*64f0*/  FMUL.FTZ R64, R64, R176.reuse ;  /* 0x000000b040407220 */ /* 0x080fe40000410000 */
[-C--:B------:R-:W-:Y:S02]  /*6500*/  FMUL.FTZ R65, R65, R176.reuse ;  /* 0x000000b041417220 */ /* 0x080fe40000410000 */
[-C--:B------:R-:W-:Y:S01]  /*6510*/  FMUL.FTZ R66, R66, R3.reuse ;  /* 0x0000000342427220 */ /* 0x080fe20000410000 */
[----:B------:R-:W-:Y:S01]  /*6520*/  MUFU.EX2 R198, R198 ;  /* 0x000000c600c67308 */ /* 0x000fe20000000800 */
[----:B------:R-:W-:Y:S01]  /*6530*/  FMUL.FTZ R67, R67, R3 ;  /* 0x0000000343437220 */ /* 0x000fe20000410000 */
        /* <DEDUP_REMOVED lines=15> */
[-C--:B------:R-:W-:Y:S01]  /*6630*/  FMUL.FTZ R77, R77, R176.reuse ;  /* 0x000000b04d4d7220 */ /* 0x080fe20000410000 */
        /* <DEDUP_REMOVED lines=32> */
[----:B----4-:R-:W-:Y:S01]  /*6840*/  HMMA.16816.F32 R88, R4, R16, R88 ;  /* 0x000000100458723c */ /* 0x010fe20000001858 */
[-C--:B------:R-:W-:Y:S01]  /*6850*/  FMUL.FTZ R98, R98, R3.reuse ;  /* 0x0000000362627220 */ /* 0x080fe20000410000 */
[----:B------:R-:W-:Y:S01]  /*6860*/  MUFU.EX2 R184, R184 ;  /* 0x000000b800b87308 */ /* 0x000fe20000000800 */
[----:B------:R-:W-:-:S02]  /*6870*/  FMUL.FTZ R99, R99, R3 ;  /* 0x0000000363637220 */ /* 0x000fc40000410000 */
[-C--:B------:R-:W-:Y:S02]  /*6880*/  FMUL.FTZ R100, R100, R176.reuse ;  /* 0x000000b064647220 */ /* 0x080fe40000410000 */
[-C--:B------:R-:W-:Y:S01]  /*6890*/  FMUL.FTZ R101, R101, R176.reuse ;  /* 0x000000b065657220 */ /* 0x080fe20000410000 */
[C---:B------:R-:W-:Y:S01]  /*68a0*/  HMMA.16816.F32 R92, R4.reuse, R18, R92 ;  /* 0x00000012045c723c */ /* 0x040fe2000000185c */
[-C--:B------:R-:W-:Y:S01]  /*68b0*/  FMUL.FTZ R102, R102, R3.reuse ;  /* 0x0000000366667220 */ /* 0x080fe20000410000 */
[----:B------:R-:W4:Y:S01]  /*68c0*/  LDSM.16.MT88.4 R16, [R225+0x1c000] ;  /* 0x01c00000e110783b */ /* 0x000f220000004200 */
[-C--:B------:R-:W-:Y:S01]  /*68d0*/  FMUL.FTZ R103, R103, R3.reuse ;  /* 0x0000000367677220 */ /* 0x080fe20000410000 */
[----:B------:R-:W1:Y:S01]  /*68e0*/  MUFU.EX2 R203, R203 ;  /* 0x000000cb00cb7308 */ /* 0x000e620000000800 */
        /* <DEDUP_REMOVED lines=12> */
[----:B------:R-:W-:Y:S01]  /*69b0*/  MUFU.EX2 R185, R185 ;  /* 0x000000b900b97308 */ /* 0x000fe20000000800 */
        /* <DEDUP_REMOVED lines=16> */
[-C--:B------:R-:W-:Y:S02]  /*6ac0*/  FMUL.FTZ R122, R122, R3.reuse ;  /* 0x000000037a7a7220 */ /* 0x080fe40000410000 */
[----:B------:R-:W-:Y:S01]  /*6ad0*/  FMUL.FTZ R123, R123, R3 ;  /* 0x000000037b7b7220 */ /* 0x000fe20000410000 */
[----:B------:R-:W-:Y:S01]  /*6ae0*/  MUFU.EX2 R179, R179 ;  /* 0x000000b300b37308 */ /* 0x000fe20000000800 */
[----:B------:R-:W-:-:S02]  /*6af0*/  FMUL.FTZ R124, R124, R176 ;  /* 0x000000b07c7c7220 */ /* 0x000fc40000410000 */
        /* <DEDUP_REMOVED lines=10> */
[-C--:B------:R-:W-:Y:S02]  /*6ba0*/  FMUL.FTZ R131, R131, R3.reuse ;  /* 0x0000000383837220 */ /* 0x080fe40000410000 */
[-C--:B------:R-:W-:Y:S02]  /*6bb0*/  FMUL.FTZ R132, R132, R176.reuse ;  /* 0x000000b084847220 */ /* 0x080fe40000410000 */
[-C--:B------:R-:W-:Y:S01]  /*6bc0*/  FMUL.FTZ R133, R133, R176.reuse ;  /* 0x000000b085857220 */ /* 0x080fe20000410000 */
[----:B------:R-:W-:Y:S01]  /*6bd0*/  HMMA.16816.F32 R124, R4, R14, R124 ;  /* 0x0000000e047c723c */ /* 0x000fe2000000187c */
[-C--:B------:R-:W-:Y:S01]  /*6be0*/  FMUL.FTZ R134, R134, R3.reuse ;  /* 0x0000000386867220 */ /* 0x080fe20000410000 */
[----:B------:R-:W2:Y:S01]  /*6bf0*/  LDSM.16.MT88.4 R12, [R225+0x1e000] ;  /* 0x01e00000e10c783b */ /* 0x000ea20000004200 */
[----:B------:R-:W-:Y:S02]  /*6c00*/  FMUL.FTZ R135, R135, R3 ;  /* 0x0000000387877220 */ /* 0x000fe40000410000 */
        /* <DEDUP_REMOVED lines=14> */
[----:B----4-:R-:W-:Y:S01]  /*6cf0*/  HMMA.16816.F32 R136, R4, R16, R136 ;  /* 0x000000100488723c */ /* 0x010fe20000001888 */
[----:B------:R-:W-:Y:S02]  /*6d00*/  FMUL.FTZ R143, R143, R3 ;  /* 0x000000038f8f7220 */ /* 0x000fe40000410000 */
[----:B------:R-:W-:-:S02]  /*6d10*/  FMUL.FTZ R144, R144, R176 ;  /* 0x000000b090907220 */ /* 0x000fc40000410000 */
[-C--:B------:R-:W-:Y:S02]  /*6d20*/  FMUL.FTZ R145, R145, R176.reuse ;  /* 0x000000b091917220 */ /* 0x080fe40000410000 */
[-C--:B------:R-:W-:Y:S01]  /*6d30*/  FMUL.FTZ R146, R146, R3.reuse ;  /* 0x0000000392927220 */ /* 0x080fe20000410000 */
[C---:B------:R-:W-:Y:S01]  /*6d40*/  HMMA.16816.F32 R156, R4.reuse, R18, R156 ;  /* 0x00000012049c723c */ /* 0x040fe2000000189c */
[-C--:B------:R-:W-:Y:S01]  /*6d50*/  FMUL.FTZ R147, R147, R3.reuse ;  /* 0x0000000393937220 */ /* 0x080fe20000410000 */
[----:B------:R-:W4:Y:S01]  /*6d60*/  LDSM.16.MT88.4 R16, [R228+0x18800] ;  /* 0x01880000e410783b */ /* 0x000f220000004200 */
        /* <DEDUP_REMOVED lines=8> */
[C---:B------:R-:W-:Y:S01]  /*6df0*/  HMMA.16816.F32 R144, R4.reuse, R14, R144 ;  /* 0x0000000e0490723c */ /* 0x040fe20000001890 */
[----:B------:R-:W2:Y:S01]  /*6e00*/  LDSM.16.MT88.4 R12, [R226+0x18800] ;  /* 0x01880000e20c783b */ /* 0x000ea20000004200 */
[-C--:B------:R-:W-:Y:S02]  /*6e10*/  FMUL.FTZ R151, R151, R3.reuse ;  /* 0x0000000397977220 */ /* 0x080fe40000410000 */
[----:B------:R-:W-:Y:S02]  /*6e20*/  FFMA.FTZ R174, R251, R176, R174 ;  /* 0x000000b0fbae7223 */ /* 0x000fe400000100ae */
[----:B------:R-:W-:Y:S01]  /*6e30*/  FFMA.FTZ R170, R249, R3, R170 ;  /* 0x00000003f9aa7223 */ /* 0x000fe200000100aa */
[----:B------:R-:W-:Y:S01]  /*6e40*/  MOV R3, R0 ;  /* 0x0000000000037202 */ /* 0x000fe20000000f00 */
[----:B-1----:R-:W-:Y:S01]  /*6e50*/  HMMA.16816.F32 R152, R4, R20, R152 ;  /* 0x000000140498723c */ /* 0x002fe20000001898 */
[----:B------:R-:W-:-:S02]  /*6e60*/  FADD.FTZ R173, R173, R174 ;  /* 0x000000aeadad7221 */ /* 0x000fc40000010000 */
[----:B------:R-:W-:Y:S02]  /*6e70*/  FADD.FTZ R169, R169, R170 ;  /* 0x000000aaa9a97221 */ /* 0x000fe40000010000 */
[----:B------:R-:W-:Y:S02]  /*6e80*/  FADD.FTZ R172, R172, R173 ;  /* 0x000000adacac7221 */ /* 0x000fe40000010000 */
[----:B------:R-:W-:Y:S01]  /*6e90*/  FADD.FTZ R168, R168, R169 ;  /* 0x000000a9a8a87221 */ /* 0x000fe20000010000 */
[----:B------:R-:W-:Y:S01]  /*6ea0*/  HMMA.16816.F32 R148, R4, R22, R148 ;  /* 0x000000160494723c */ /* 0x000fe20000001894 */
[----:B------:R-:W1:Y:S01]  /*6eb0*/  LDSM.16.MT88.4 R20, [R228+0x1a800] ;  /* 0x01a80000e414783b */ /* 0x000e620000004200 */
[----:B------:R-:W-:Y:S02]  /*6ec0*/  FADD.FTZ R171, R171, R172 ;  /* 0x000000acabab7221 */ /* 0x000fe40000010000 */
[----:B------:R-:W-:-:S03]  /*6ed0*/  FADD.FTZ R175, R175, R168 ;  /* 0x000000a8afaf7221 */ /* 0x000fc60000010000 */
[----:B---3--:R-:W-:Y:S01]  /*6ee0*/  F2FP.PACK_AB R4, R187, R186 ;  /* 0x000000babb04723e */ /* 0x008fe200000000ff */
[----:B------:R-:W-:Y:S01]  /*6ef0*/  FADD.FTZ R186, R186, R171 ;  /* 0x000000abbaba7221 */ /* 0x000fe20000010000 */
[----:B-----5:R-:W-:Y:S01]  /*6f00*/  F2FP.PACK_AB R5, R191, R190 ;  /* 0x000000bebf05723e */ /* 0x020fe200000000ff */
[----:B------:R-:W-:Y:S01]  /*6f10*/  FADD.FTZ R190, R190, R175 ;  /* 0x000000afbebe7221 */ /* 0x000fe20000010000 */
[----:B------:R-:W-:Y:S01]  /*6f20*/  F2FP.PACK_AB R6, R189, R188 ;  /* 0x000000bcbd06723e */ /* 0x000fe200000000ff */
[----:B------:R-:W-:Y:S01]  /*6f30*/  FADD.FTZ R187, R187, R186 ;  /* 0x000000babbbb7221 */ /* 0x000fe20000010000 */
[----:B------:R-:W-:Y:S01]  /*6f40*/  F2FP.PACK_AB R7, R193, R192 ;  /* 0x000000c0c107723e */ /* 0x000fe200000000ff */
[----:B------:R-:W-:Y:S02]  /*6f50*/  FADD.FTZ R191, R191, R190 ;  /* 0x000000bebfbf7221 */ /* 0x000fe40000010000 */
[----:B------:R-:W-:Y:S02]  /*6f60*/  FADD.FTZ R188, R188, R187 ;  /* 0x000000bbbcbc7221 */ /* 0x000fe40000010000 */
[----:B------:R-:W-:-:S02]  /*6f70*/  FADD.FTZ R192, R192, R191 ;  /* 0x000000bfc0c07221 */ /* 0x000fc40000010000 */
[----:B----4-:R-:W-:Y:S01]  /*6f80*/  HMMA.16816.F32 R160, R4, R16, R160 ;  /* 0x0000001004a0723c */ /* 0x010fe200000018a0 */
        /* <DEDUP_REMOVED lines=25> */
[C---:B-----5:R-:W-:Y:S08]  /*7120*/  HMMA.16816.F32 R96, R4.reuse, R24, R96 ;  /* 0x000000180460723c */ /* 0x060ff00000001860 */
        /* <DEDUP_REMOVED lines=20> */
[C---:B------:R-:W-:Y:S08]  /*7270*/  HMMA.16816.F32 R140, R4.reuse, R32, R140 ;  /* 0x00000020048c723c */ /* 0x040ff0000000188c */
[----:B------:R-:W-:Y:S01]  /*7280*/  HMMA.16816.F32 R144, R4, R34, R144 ;  /* 0x000000220490723c */ /* 0x000fe20000001890 */
[----:B------:R-:W-:Y:S06]  /*7290*/  LDSM.16.MT88.4 R32, [R226+0x1f000] ;  /* 0x01f00000e220783b */ /* 0x000fec0000004200 */
        /* <DEDUP_REMOVED lines=51> */
[C---:B------:R-:W-:Y:S08]  /*75d0*/  HMMA.16816.F32 R136, R4.reuse, R32, R136 ;  /* 0x000000200488723c */ /* 0x040ff00000001888 */
[C---:B------:R-:W-:Y:S01]  /*75e0*/  HMMA.16816.F32 R156, R4.reuse, R34, R156 ;  /* 0x00000022049c723c */ /* 0x040fe2000000189c */
[----:B------:R-:W-:Y:S07]  /*75f0*/  LDSM.16.MT88.4 R32, [R228+0x1b800] ;  /* 0x01b80000e420783b */ /* 0x000fee0000004200 */
[C---:B------:R-:W-:Y:S07]  /*7600*/  HMMA.16816.F32 R140, R4.reuse, R164, R140 ;  /* 0x000000a4048c723c */ /* 0x040fee000000188c */
[----:B------:R-:W-:Y:S01]  /*7610*/  MOV R164, R200 ;  /* 0x000000c800a47202 */ /* 0x000fe20000000f00 */
[C---:B------:R-:W-:Y:S08]  /*7620*/  HMMA.16816.F32 R144, R4.reuse, R166, R144 ;  /* 0x000000a60490723c */ /* 0x040ff00000001890 */
[C---:B-----5:R-:W-:Y:S08]  /*7630*/  HMMA.16816.F32 R152, R4.reuse, R24, R152 ;  /* 0x000000180498723c */ /* 0x060ff00000001898 */
        /* <DEDUP_REMOVED lines=24> */
[C---:B-1----:R-:W-:Y:S08]  /*77c0*/  HMMA.16816.F32 R80, R4.reuse, R20, R80 ;  /* 0x000000140450723c */ /* 0x042ff00000001850 */
[C---:B------:R-:W-:Y:S01]  /*77d0*/  HMMA.16816.F32 R84, R4.reuse, R22, R84 ;  /* 0x000000160454723c */ /* 0x040fe20000001854 */
[----:B------:R-:W1:Y:S07]  /*77e0*/  LDSM.16.MT88.4 R20, [R228+0x1f800] ;  /* 0x01f80000e414783b */ /* 0x000e6e0000004200 */
[C---:B------:R-:W-:Y:S01]  /*77f0*/  HMMA.16816.F32 R60, R4.reuse, R30, R60 ;  /* 0x0000001e043c723c */ /* 0x040fe2000000183c */
[----:B------:R-:W4:Y:S07]  /*7800*/  LDSM.16.MT88.4 R28, [R226+0x1d800] ;  /* 0x01d80000e21c783b */ /* 0x000f2e0000004200 */
[C---:B------:R-:W-:Y:S08]  /*7810*/  HMMA.16816.F32 R64, R4.reuse, R32, R64 ;  /* 0x000000200440723c */ /* 0x040ff00000001840 */
[C---:B------:R-:W-:Y:S01]  /*7820*/  HMMA.16816.F32 R68, R4.reuse, R34, R68 ;  /* 0x000000220444723c */ /* 0x040fe20000001844 */
[----:B------:R-:W5:Y:S07]  /*7830*/  LDSM.16.MT88.4 R32, [R225+0x1d800] ;  /* 0x01d80000e120783b */ /* 0x000f6e0000004200 */
[C---:B------:R-:W-:Y:S08]  /*7840*/  HMMA.16816.F32 R72, R4.reuse, R24, R72 ;  /* 0x000000180448723c */ /* 0x040ff00000001848 */
[C---:B------:R-:W-:Y:S01]  /*7850*/  HMMA.16816.F32 R76, R4.reuse, R26, R76 ;  /* 0x0000001a044c723c */ /* 0x040fe2000000184c */
[----:B------:R-:W4:Y:S07]  /*7860*/  LDSM.16.MT88.4 R24, [R224+0x1d800] ;  /* 0x01d80000e018783b */ /* 0x000f2e0000004200 */
[C---:B---3--:R-:W-:Y:S08]  /*7870*/  HMMA.16816.F32 R88, R4.reuse, R16, R88 ;  /* 0x000000100458723c */ /* 0x048ff00000001858 */
[C---:B------:R-:W-:Y:S01]  /*7880*/  HMMA.16816.F32 R92, R4.reuse, R18, R92 ;  /* 0x00000012045c723c */ /* 0x040fe2000000185c */
[----:B------:R-:W3:Y:S07]  /*7890*/  LDSM.16.MT88.4 R16, [R226+0x1f800] ;  /* 0x01f80000e210783b */ /* 0x000eee0000004200 */
[C---:B--2---:R-:W-:Y:S08]  /*78a0*/  HMMA.16816.F32 R96, R4.reuse, R12, R96 ;  /* 0x0000000c0460723c */ /* 0x044ff00000001860 */
[C---:B------:R-:W-:Y:S01]  /*78b0*/  HMMA.16816.F32 R100, R4.reuse, R14, R100 ;  /* 0x0000000e0464723c */ /* 0x040fe20000001864 */
[----:B------:R-:W2:Y:S07]  /*78c0*/  LDSM.16.MT88.4 R12, [R225+0x1f800] ;  /* 0x01f80000e10c783b */ /* 0x000eae0000004200 */
[C---:B-1----:R-:W-:Y:S08]  /*78d0*/  HMMA.16816.F32 R128, R4.reuse, R20, R128 ;  /* 0x000000140480723c */ /* 0x042ff00000001880 */
[C---:B------:R-:W-:Y:S01]  /*78e0*/  HMMA.16816.F32 R132, R4.reuse, R22, R132 ;  /* 0x000000160484723c */ /* 0x040fe20000001884 */
[----:B------:R-:W1:Y:S07]  /*78f0*/  LDSM.16.MT88.4 R20, [R224+0x1f800] ;  /* 0x01f80000e014783b */ /* 0x000e6e0000004200 */
[C---:B----4-:R-:W-:Y:S08]  /*7900*/  HMMA.16816.F32 R104, R4.reuse, R28, R104 ;  /* 0x0000001c0468723c */ /* 0x050ff00000001868 */
[C---:B------:R-:W-:Y:S08]  /*7910*/  HMMA.16816.F32 R108, R4.reuse, R30, R108 ;  /* 0x0000001e046c723c */ /* 0x040ff0000000186c */
[C---:B-----5:R-:W-:Y:S08]  /*7920*/  HMMA.16816.F32 R112, R4.reuse, R32, R112 ;  /* 0x000000200470723c */ /* 0x060ff00000001870 */
[C---:B------:R-:W-:Y:S08]  /*7930*/  HMMA.16816.F32 R116, R4.reuse, R34, R116 ;  /* 0x000000220474723c */ /* 0x040ff00000001874 */
[C---:B------:R-:W-:Y:S08]  /*7940*/  HMMA.16816.F32 R120, R4.reuse, R24, R120 ;  /* 0x000000180478723c */ /* 0x040ff00000001878 */
[C---:B------:R-:W-:Y:S08]  /*7950*/  HMMA.16816.F32 R124, R4.reuse, R26, R124 ;  /* 0x0000001a047c723c */ /* 0x040ff0000000187c */
[C---:B---3--:R-:W-:Y:S08]  /*7960*/  HMMA.16816.F32 R136, R4.reuse, R16, R136 ;  /* 0x000000100488723c */ /* 0x048ff00000001888 */
[C---:B------:R-:W-:Y:S08]  /*7970*/  HMMA.16816.F32 R156, R4.reuse, R18, R156 ;  /* 0x00000012049c723c */ /* 0x040ff0000000189c */
[C---:B--2---:R-:W-:Y:S08]  /*7980*/  HMMA.16816.F32 R140, R4.reuse, R12, R140 ;  /* 0x0000000c048c723c */ /* 0x044ff0000000188c */
[C---:B------:R-:W-:Y:S08]  /*7990*/  HMMA.16816.F32 R144, R4.reuse, R14, R144 ;  /* 0x0000000e0490723c */ /* 0x040ff00000001890 */
[C---:B-1----:R-:W-:Y:S08]  /*79a0*/  HMMA.16816.F32 R152, R4.reuse, R20, R152 ;  /* 0x000000140498723c */ /* 0x042ff00000001898 */
[----:B------:R-:W-:Y:S01]  /*79b0*/  HMMA.16816.F32 R148, R4, R22, R148 ;  /* 0x000000160494723c */ /* 0x000fe20000001894 */
[----:B------:R-:W-:Y:S11]  /*79c0*/  @!P0 BRA `(.L_x_152) ;  /* 0x000034c000008947 */ /* 0x000ff60003800000 */
[----:B------:R-:W-:Y:S01]  /*79d0*/  UIADD3 UR11, UR8, -0x3, URZ ;  /* 0xfffffffd080b7890 */ /* 0x000fe2000fffe03f */
[----:B------:R-:W-:-:S04]  /*79e0*/  DEPBAR.LE SB0, 0x0 ;  /* 0x000080000000791a */ /* 0x000fc80000000000 */
[----:B------:R-:W-:Y:S01]  /*79f0*/  USHF.R.S32.HI UR6, URZ, 0x1f, UR11 ;  /* 0x0000001f3f067899 */ /* 0x000fe2000801140b */
[----:B------:R-:W-:Y:S01]  /*7a00*/  IMAD.MOV.U32 R4, RZ, RZ, c[0x0][0x1a0] ;  /* 0x00006800ff047624 */ /* 0x000fe200078e00ff */
[----:B------:R-:W-:Y:S01]  /*7a10*/  ULDC.64 UR4, c[0x0][0x1a0] ;  /* 0x0000680000047ab9 */ /* 0x000fe20000000a00 */
[----:B------:R-:W-:Y:S01]  /*7a20*/  IMAD.MOV.U32 R3, RZ, RZ, c[0x0][0x1a4] ;  /* 0x00006900ff037624 */ /* 0x000fe200078e00ff */
[----:B------:R-:W-:Y:S02]  /*7a30*/  UIMAD UR6, UR6, UR4, URZ ;  /* 0x00000004060672a4 */ /* 0x000fe4000f8e023f */
        /* <DEDUP_REMOVED lines=11> */
[----:B------:R-:W-:Y:S02]  /*7af0*/  LEA R14, P0, R4, R12, 0x6 ;  /* 0x0000000c040e7211 */ /* 0x000fe400078030ff */
[----:B------:R-:W-:-:S04]  /*7b00*/  LEA.HI.X R13, R6, c[0x0][0x174], R5, 0x1, P1 ;  /* 0x00005d00060d7a11 */ /* 0x000fc800008f0c05 */
[----:B------:R-:W-:Y:S01]  /*7b10*/  LEA.HI.X R15, R4, R13, R3, 0x6, P0 ;  /* 0x0000000d040f7211 */ /* 0x000fe200000f3403 */
        /* <DEDUP_REMOVED lines=210> */
[C---:B------:R-:W-:Y:S01]  /*8840*/  IADD3 R11, R3.reuse, 0x1, RZ ;  /* 0x00000001030b7810 */ /* 0x040fe20007ffe0ff */
[----:B------:R-:W1:Y:S01]  /*8850*/  LDSM.16.M88.4 R184, [R220+0x7000] ;  /* 0x00700000dcb8783b */ /* 0x000e620000000200 */
[----:B------:R-:W-:Y:S02]  /*8860*/  IADD3 R23, R3, 0x11, RZ ;  /* 0x0000001103177810 */ /* 0x000fe40007ffe0ff */
[C---:B------:R-:W-:Y:S02]  /*8870*/  ISETP.GE.AND P6, PT, R11.reuse, R10, PT ;  /* 0x0000000a0b00720c */ /* 0x040fe40003fc6270 */
[----:B------:R-:W-:Y:S01]  /*8880*/  ISETP.GE.AND P4, PT, R11, R2, PT ;  /* 0x000000020b00720c */ /* 0x000fe20003f86270 */
[----:B-----5:R-:W-:Y:S01]  /*8890*/  HMMA.16816.F32 R176, R24, R16, R176 ;  /* 0x0000001018b0723c */ /* 0x020fe200000018b0 */
[----:B------:R-:W-:-:S04]  /*88a0*/  IADD3 R11, R3, 0x9, RZ ;  /* 0x00000009030b7810 */ /* 0x000fc80007ffe0ff */
[----:B------:R-:W-:Y:S02]  /*88b0*/  ISETP.GE.AND P1, PT, R11, R10, PT ;  /* 0x0000000a0b00720c */ /* 0x000fe40003f26270 */
[----:B------:R-:W-:Y:S01]  /*88c0*/  IADD3 R17, R3, 0x8, RZ ;  /* 0x0000000803117810 */ /* 0x000fe20007ffe0ff */
[----:B------:R-:W-:Y:S01]  /*88d0*/  HMMA.16816.F32 R172, R24, R18, R172 ;  /* 0x0000001218ac723c */ /* 0x000fe200000018ac */
[----:B------:R-:W-:Y:S02]  /*88e0*/  ISETP.GE.AND P3, PT, R11, R2, PT ;  /* 0x000000020b00720c */ /* 0x000fe40003f66270 */
[C---:B------:R-:W-:Y:S02]  /*88f0*/  ISETP.GE.AND P2, PT, R17.reuse, R10, PT ;  /* 0x0000000a1100720c */ /* 0x040fe40003f46270 */
[----:B------:R-:W-:Y:S02]  /*8900*/  ISETP.GE.AND P5, PT, R17, R2, PT ;  /* 0x000000021100720c */ /* 0x000fe40003fa6270 */
[----:B------:R-:W-:Y:S01]  /*8910*/  IADD3 R17, R3, 0x10, RZ ;  /* 0x0000001003117810 */ /* 0x000fe20007ffe0ff */
[----:B------:R-:W-:Y:S01]  /*8920*/  HMMA.16816.F32 R12, R192, R196, R12 ;  /* 0x000000c4c00c723c */ /* 0x000fe2000000180c */
[----:B------:R-:W-:-:S02]  /*8930*/  FSEL R11, R4, -INF , !P2 ;  /* 0xff800000040b7808 */ /* 0x000fc40005000000 */
[C---:B------:R-:W-:Y:S02]  /*8940*/  ISETP.GE.AND P0, PT, R17.reuse, R10, PT ;  /* 0x0000000a1100720c */ /* 0x040fe40003f06270 */
[----:B------:R-:W-:Y:S02]  /*8950*/  ISETP.GE.AND P2, PT, R17, R2, PT ;  /* 0x000000021100720c */ /* 0x000fe40003f46270 */
[----:B------:R-:W2:Y:S01]  /*8960*/  LDSM.16.M88.4 R16, [R220+0x7800] ;  /* 0x00780000dc10783b */ /* 0x000ea20000000200 */
[----:B------:R-:W-:Y:S01]  /*8970*/  HMMA.16816.F32 R32, R192, R180, R32 ;  /* 0x000000b4c020723c */ /* 0x000fe20000001820 */
[----:B------:R-:W-:Y:S01]  /*8980*/  FSEL R6, R6, -INF , !P5 ;  /* 0xff80000006067808 */ /* 0x000fe20006800000 */
[----:B------:R-:W-:-:S04]  /*8990*/  DEPBAR.LE SB0, 0x0 ;  /* 0x000080000000791a */ /* 0x000fc80000000000 */
[----:B------:R-:W-:Y:S02]  /*89a0*/  FSEL R5, R5, -INF , !P1 ;  /* 0xff80000005057808 */ /* 0x000fe40004800000 */
[----:B------:R-:W-:Y:S01]  /*89b0*/  HMMA.16816.F32 R28, R192, R182, R28 ;  /* 0x000000b6c01c723c */ /* 0x000fe2000000181c */
[C---:B------:R-:W-:Y:S02]  /*89c0*/  ISETP.GE.AND P5, PT, R23.reuse, R10, PT ;  /* 0x0000000a1700720c */ /* 0x040fe40003fa6270 */
[----:B------:R-:W-:Y:S02]  /*89d0*/  ISETP.GE.AND P1, PT, R23, R2, PT ;  /* 0x000000021700720c */ /* 0x000fe40003f26270 */
[----:B------:R-:W-:Y:S02]  /*89e0*/  FSEL R4, R7, -INF , !P3 ;  /* 0xff80000007047808 */ /* 0x000fe40005800000 */
[C---:B------:R-:W-:Y:S01]  /*89f0*/  IADD3 R23, R3.reuse, 0x18, RZ ;  /* 0x0000001803177810 */ /* 0x040fe20007ffe0ff */
[----:B-1----:R-:W-:Y:S01]  /*8a00*/  HMMA.16816.F32 R168, R24, R184, R168 ;  /* 0x000000b818a8723c */ /* 0x002fe200000018a8 */
[----:B------:R-:W-:-:S02]  /*8a10*/  IADD3 R7, R3, 0x19, RZ ;  /* 0x0000001903077810 */ /* 0x000fc40007ffe0ff */
[----:B------:R-:W-:Y:S02]  /*8a20*/  FSEL R189, R177, -INF , !P5 ;  /* 0xff800000b1bd7808 */ /* 0x000fe40006800000 */
[-C--:B------:R-:W-:Y:S02]  /*8a30*/  ISETP.GE.AND P3, PT, R23, R10.reuse, PT ;  /* 0x0000000a1700720c */ /* 0x080fe40003f66270 */
[----:B------:R-:W-:Y:S01]  /*8a40*/  FSEL R184, R178, -INF , !P2 ;  /* 0xff800000b2b87808 */ /* 0x000fe20005000000 */
[----:B------:R-:W-:Y:S01]  /*8a50*/  HMMA.16816.F32 R164, R24, R186, R164 ;  /* 0x000000ba18a4723c */ /* 0x000fe200000018a4 */
[----:B------:R-:W-:Y:S02]  /*8a60*/  FSEL R199, R176, -INF , !P0 ;  /* 0xff800000b0c77808 */ /* 0x000fe40004000000 */
[C---:B------:R-:W-:Y:S02]  /*8a70*/  ISETP.GE.AND P2, PT, R7.reuse, R10, PT ;  /* 0x0000000a0700720c */ /* 0x040fe40003f46270 */
[----:B------:R-:W-:-:S02]  /*8a80*/  ISETP.GE.AND P5, PT, R7, R2, PT ;  /* 0x000000020700720c */ /* 0x000fc40003fa6270 */
[----:B------:R-:W-:Y:S01]  /*8a90*/  ISETP.GE.AND P0, PT, R23, R2, PT ;  /* 0x000000021700720c */ /* 0x000fe20003f06270 */
[C---:B------:R-:W-:Y:S01]  /*8aa0*/  HMMA.16816.F32 R12, R24.reuse, R20, R12 ;  /* 0x00000014180c723c */ /* 0x040fe2000000180c */
[C---:B------:R-:W-:Y:S02]  /*8ab0*/  IADD3 R7, R3.reuse, 0x20, RZ ;  /* 0x0000002003077810 */ /* 0x040fe40007ffe0ff */
[----:B------:R-:W-:Y:S02]  /*8ac0*/  IADD3 R23, R3, 0x21, RZ ;  /* 0x0000002103177810 */ /* 0x000fe40007ffe0ff */
[----:B------:R-:W-:Y:S02]  /*8ad0*/  FSEL R198, R179, -INF , !P1 ;  /* 0xff800000b3c67808 */ /* 0x000fe40004800000 */
[----:B------:R-:W-:Y:S01]  /*8ae0*/  FSEL R187, R172, -INF , !P3 ;  /* 0xff800000acbb7808 */ /* 0x000fe20005800000 */
[----:B--2---:R-:W-:Y:S01]  /*8af0*/  HMMA.16816.F32 R32, R24, R16, R32 ;  /* 0x000000101820723c */ /* 0x004fe20000001820 */
[----:B------:R-:W-:-:S02]  /*8b00*/  ISETP.GE.AND P1, PT, R7, R10, PT ;  /* 0x0000000a0700720c */ /* 0x000fc40003f26270 */
[----:B------:R-:W-:Y:S02]  /*8b10*/  ISETP.GE.AND P3, PT, R7, R2, PT ;  /* 0x000000020700720c */ /* 0x000fe40003f66270 */
[----:B------:R-:W-:Y:S02]  /*8b20*/  FSEL R186, R174, -INF , !P0 ;  /* 0xff800000aeba7808 */ /* 0x000fe40004000000 */
[----:B------:R-:W-:Y:S01]  /*8b30*/  ISETP.GE.AND P0, PT, R23, R10, PT ;  /* 0x0000000a1700720c */ /* 0x000fe20003f06270 */
[----:B------:R-:W-:Y:S01]  /*8b40*/  HMMA.16816.F32 R28, R24, R18, R28 ;  /* 0x00000012181c723c */ /* 0x000fe2000000181c */
[C---:B------:R-:W-:Y:S02]  /*8b50*/  IADD3 R7, R3.reuse, 0x28, RZ ;  /* 0x0000002803077810 */ /* 0x040fe40007ffe0ff */
[----:B------:R-:W-:Y:S02]  /*8b60*/  IADD3 R21, R3, 0x29, RZ ;  /* 0x0000002903157810 */ /* 0x000fe40007ffe0ff */
[----:B------:R-:W-:-:S02]  /*8b70*/  FSEL R185, R173, -INF , !P2 ;  /* 0xff800000adb97808 */ /* 0x000fc40005000000 */
[----:B------:R-:W-:Y:S02]  /*8b80*/  FSEL R196, R175, -INF , !P5 ;  /* 0xff800000afc47808 */ /* 0x000fe40006800000 */
[----:B------:R-:W-:Y:S02]  /*8b90*/  FSEL R197, R168, -INF , !P1 ;  /* 0xff800000a8c57808 */ /* 0x000fe40004800000 */
[----:B------:R-:W-:Y:S02]  /*8ba0*/  ISETP.GE.AND P2, PT, R23, R2, PT ;  /* 0x000000021700720c */ /* 0x000fe40003f46270 */
[C---:B------:R-:W-:Y:S02]  /*8bb0*/  ISETP.GE.AND P5, PT, R7.reuse, R10, PT ;  /* 0x0000000a0700720c */ /* 0x040fe40003fa6270 */
[----:B------:R-:W-:Y:S02]  /*8bc0*/  ISETP.GE.AND P1, PT, R7, R2, PT ;  /* 0x000000020700720c */ /* 0x000fe40003f26270 */
[----:B------:R-:W-:-:S02]  /*8bd0*/  FSEL R191, R169, -INF , !P0 ;  /* 0xff800000a9bf7808 */ /* 0x000fc40004000000 */
[----:B------:R-:W-:Y:S02]  /*8be0*/  ISETP.GE.AND P0, PT, R21, R2, PT ;  /* 0x000000021500720c */ /* 0x000fe40003f06270 */
[C---:B------:R-:W-:Y:S02]  /*8bf0*/  IADD3 R7, R3.reuse, 0x30, RZ ;  /* 0x0000003003077810 */ /* 0x040fe40007ffe0ff */
[----:B------:R-:W-:Y:S02]  /*8c00*/  IADD3 R17, R3, 0x31, RZ ;  /* 0x0000003103117810 */ /* 0x000fe40007ffe0ff */
[----:B------:R-:W-:Y:S02]  /*8c10*/  FSEL R190, R171, -INF , !P2 ;  /* 0xff800000abbe7808 */ /* 0x000fe40005000000 */
[----:B------:R-:W-:Y:S01]  /*8c20*/  FSEL R195, R164, -INF , !P5 ;  /* 0xff800000a4c37808 */ /* 0x000fe20006800000 */
[----:B------:R-:W-:Y:S01]  /*8c30*/  BAR.SYNC.DEFER_BLOCKING 0x0 ;  /* 0x0000000000007b1d */ /* 0x000fe20000010000 */
[----:B------:R-:W-:-:S02]  /*8c40*/  ISETP.GE.AND P2, PT, R7, R10, PT ;  /* 0x0000000a0700720c */ /* 0x000fc40003f46270 */
[----:B------:R-:W-:Y:S02]  /*8c50*/  ISETP.GE.AND P5, PT, R7, R2, PT ;  /* 0x000000020700720c */ /* 0x000fe40003fa6270 */
[----:B------:R-:W-:Y:S02]  /*8c60*/  FSEL R188, R166, -INF , !P1 ;  /* 0xff800000a6bc7808 */ /* 0x000fe40004800000 */
[----:B------:R-:W-:Y:S02]  /*8c70*/  FSEL R194, R167, -INF , !P0 ;  /* 0xff800000a7c27808 */ /* 0x000fe40004000000 */
[----:B------:R-:W-:Y:S02]  /*8c80*/  FSEL R16, R15, -INF , !P4 ;  /* 0xff8000000f107808 */ /* 0x000fe40006000000 */
[-C--:B------:R-:W-:Y:S02]  /*8c90*/  ISETP.GE.AND P1, PT, R17, R10.reuse, PT ;  /* 0x0000000a1100720c */ /* 0x080fe40003f26270 */
[----:B------:R-:W-:-:S02]  /*8ca0*/  ISETP.GE.AND P0, PT, R3, R10, PT ;  /* 0x0000000a0300720c */ /* 0x000fc40003f06270 */
[C---:B------:R-:W-:Y:S02]  /*8cb0*/  ISETP.GE.AND P4, PT, R3.reuse, R2, PT ;  /* 0x000000020300720c */ /* 0x040fe40003f86270 */
[C---:B------:R-:W-:Y:S02]  /*8cc0*/  IADD3 R7, R3.reuse, 0x38, RZ ;  /* 0x0000003803077810 */ /* 0x040fe40007ffe0ff */
[----:B------:R-:W-:Y:S02]  /*8cd0*/  IADD3 R3, R3, 0x39, RZ ;  /* 0x0000003903037810 */ /* 0x000fe40007ffe0ff */
[----:B------:R-:W-:Y:S02]  /*8ce0*/  FSEL R168, R34, -INF , !P5 ;  /* 0xff80000022a87808 */ /* 0x000fe40006800000 */
[----:B------:R-:W-:Y:S02]  /*8cf0*/  FSEL R181, R33, -INF , !P1 ;  /* 0xff80000021b57808 */ /* 0x000fe40004800000 */
[----:B------:R-:W-:-:S02]  /*8d00*/  ISETP.GE.AND P5, PT, R3, R10, PT ;  /* 0x0000000a0300720c */ /* 0x000fc40003fa6270 */
[----:B------:R-:W-:Y:S02]  /*8d10*/  ISETP.GE.AND P1, PT, R3, R2, PT ;  /* 0x000000020300720c */ /* 0x000fe40003f26270 */
[----:B------:R-:W-:Y:S02]  /*8d20*/  FSEL R3, R12, -INF , !P0 ;  /* 0xff8000000c037808 */ /* 0x000fe40004000000 */
[----:B------:R-:W-:Y:S02]  /*8d30*/  PLOP3.LUT P0, PT, PT, PT, UP0, 0x80, 0x0 ;  /* 0x000000000000781c */ /* 0x000fe40003f0f008 */
[----:B------:R-:W-:Y:S02]  /*8d40*/  FSEL R192, R170, -INF , !P3 ;  /* 0xff800000aac07808 */ /* 0x000fe40005800000 */
[----:B------:R-:W-:Y:S02]  /*8d50*/  ISETP.GE.AND P3, PT, R21, R10, PT ;  /* 0x0000000a1500720c */ /* 0x000fe40003f66270 */
[----:B------:R-:W-:-:S02]  /*8d60*/  FSEL R13, R13, -INF , !P6 ;  /* 0xff8000000d0d7808 */ /* 0x000fc40007000000 */
[----:B------:R-:W-:Y:S02]  /*8d70*/  FSEL R193, R165, -INF , !P3 ;  /* 0xff800000a5c17808 */ /* 0x000fe40005800000 */
[----:B------:R-:W-:Y:S02]  /*8d80*/  FSEL R183, R32, -INF , !P2 ;  /* 0xff80000020b77808 */ /* 0x000fe40005000000 */
[----:B------:R-:W-:Y:S02]  /*8d90*/  ISETP.GE.AND P3, PT, R17, R2, PT ;  /* 0x000000021100720c */ /* 0x000fe40003f66270 */
[C---:B------:R-:W-:Y:S02]  /*8da0*/  ISETP.GE.AND P6, PT, R7.reuse, R10, PT ;  /* 0x0000000a0700720c */ /* 0x040fe40003fc6270 */
        /* <DEDUP_REMOVED lines=8> */
[----:B------:R-:W-:Y:S02]  /*8e30*/  UIADD3 UR7, UR8, -0x4, URZ ;  /* 0xfffffffc08077890 */ /* 0x000fe4000fffe03f */
[----:B------:R-:W-:-:S02]  /*8e40*/  ULDC.64 UR4, c[0x0][0x198] ;  /* 0x0000660000047ab9 */ /* 0x000fc40000000a00 */
        /* <DEDUP_REMOVED lines=26> */
.L_x_154:
        /* <DEDUP_REMOVED lines=46> */
[----:B------:R-:W-:-:S05]  /*92d0*/  FMUL.FTZ R170, R164, c[0x0][0x23c] ;  /* 0x00008f00a4aa7a20 */ /* 0x000fca0000410000 */
[----:B------:R-:W-:-:S05]  /*92e0*/  FSEL R170, R170, RZ, P1 ;  /* 0x000000ffaaaa7208 */ /* 0x000fca0000800000 */
[--C-:B------:R-:W-:Y:S01]  /*92f0*/  FFMA.FTZ R172, R3, c[0x0][0x23c], -R170.reuse ;  /* 0x00008f0003ac7a23 */ /* 0x100fe200000108aa */
[----:B--2---:R-:W-:Y:S01]  /*9300*/  FMNMX.FTZ R3, R7, R2, !PT ;  /* 0x0000000207037209 */ /* 0x004fe20007810000 */
[--C-:B------:R-:W-:Y:S01]  /*9310*/  FFMA.FTZ R165, R5, c[0x0][0x23c], -R170.reuse ;  /* 0x00008f0005a57a23 */ /* 0x100fe200000108aa */
[----:B------:R-:W-:Y:S01]  /*9320*/  FSEL R5, R164, RZ, P1 ;  /* 0x000000ffa4057208 */ /* 0x000fe20000800000 */
[--C-:B------:R-:W-:Y:S01]  /*9330*/  FFMA.FTZ R166, R11, c[0x0][0x23c], -R170.reuse ;  /* 0x00008f000ba67a23 */ /* 0x100fe200000108aa */
[C---:B------:R-:W-:Y:S01]  /*9340*/  FSETP.NEU.FTZ.AND P0, PT, R3.reuse, -INF , PT ;  /* 0xff8000000300780b */ /* 0x040fe20003f1d000 */
[C---:B------:R-:W-:Y:S01]  /*9350*/  FMUL.FTZ R177, R3.reuse, c[0x0][0x23c] ;  /* 0x00008f0003b17a20 */ /* 0x040fe20000410000 */
[----:B------:R-:W-:Y:S01]  /*9360*/  MUFU.EX2 R172, R172 ;  /* 0x000000ac00ac7308 */ /* 0x000fe20000000800 */
[----:B------:R-:W-:Y:S01]  /*9370*/  FADD.FTZ R5, R200, -R5 ;  /* 0x80000005c8057221 */ /* 0x000fe20000010000 */
[----:B------:R-:W-:Y:S01]  /*9380*/  FSEL R7, R3, RZ, P0 ;  /* 0x000000ff03077208 */ /* 0x000fe20000000000 */
[----:B------:R-:W-:Y:S01]  /*9390*/  FFMA.FTZ R167, R13, c[0x0][0x23c], -R170 ;  /* 0x00008f000da77a23 */ /* 0x000fe200000108aa */
[----:B------:R-:W-:Y:S01]  /*93a0*/  FSEL R177, R177, RZ, P0 ;  /* 0x000000ffb1b17208 */ /* 0x000fe20000000000 */
[----:B------:R-:W-:Y:S01]  /*93b0*/  FMUL.FTZ R174, R5, c[0x0][0x23c] ;  /* 0x00008f0005ae7a20 */ /* 0x000fe20000410000 */
[----:B------:R-:W-:Y:S01]  /*93c0*/  PLOP3.LUT P0, PT, PT, PT, UP0, 0x80, 0x0 ;  /* 0x000000000000781c */ /* 0x000fe20003f0f008 */
[----:B------:R-:W-:Y:S01]  /*93d0*/  FADD.FTZ R7, R0, -R7 ;  /* 0x8000000700077221 */ /* 0x000fe20000010000 */
[----:B------:R-:W-:Y:S01]  /*93e0*/  MUFU.EX2 R166, R166 ;  /* 0x000000a600a67308 */ /* 0x000fe20000000800 */
[----:B------:R-:W-:-:S02]  /*93f0*/  FFMA.FTZ R11, R14, c[0x0][0x23c], -R177 ;  /* 0x00008f000e0b7a23 */ /* 0x000fc400000108b1 */
[--C-:B------:R-:W-:Y:S01]  /*9400*/  FFMA.FTZ R10, R16, c[0x0][0x23c], -R177.reuse ;  /* 0x00008f00100a7a23 */ /* 0x100fe200000108b1 */
[----:B------:R-:W-:Y:S01]  /*9410*/  LDSM.16.MT88.4 R12, [R225+0x18000] ;  /* 0x01800000e10c783b */ /* 0x000fe20000004200 */
[--C-:B------:R-:W-:Y:S02]  /*9420*/  FFMA.FTZ R2, R6, c[0x0][0x23c], -R177.reuse ;  /* 0x00008f0006027a23 */ /* 0x100fe400000108b1 */
[----:B------:R-:W-:Y:S01]  /*9430*/  FFMA.FTZ R173, R4, c[0x0][0x23c], -R177 ;  /* 0x00008f0004ad7a23 */ /* 0x000fe200000108b1 */
[----:B------:R-:W1:Y:S01]  /*9440*/  MUFU.EX2 R167, R167 ;  /* 0x000000a700a77308 */ /* 0x000e620000000800 */
[----:B------:R-:W-:Y:S01]  /*9450*/  FMUL.FTZ R0, R7, c[0x0][0x23c] ;  /* 0x00008f0007007a20 */ /* 0x000fe20000410000 */
[----:B------:R-:W2:Y:S01]  /*9460*/  LDSM.16.MT88.4 R16, [R226+0x18000] ;  /* 0x01800000e210783b */ /* 0x000ea20000004200 */
[--C-:B------:R-:W-:Y:S02]  /*9470*/  FFMA.FTZ R180, R189, c[0x0][0x23c], -R170.reuse ;  /* 0x00008f00bdb47a23 */ /* 0x100fe400000108aa */
[----:B------:R-:W-:-:S02]  /*9480*/  FFMA.FTZ R182, R187, c[0x0][0x23c], -R170 ;  /* 0x00008f00bbb67a23 */ /* 0x000fc400000108aa */
[--C-:B------:R-:W-:Y:S01]  /*9490*/  FFMA.FTZ R179, R199, c[0x0][0x23c], -R170.reuse ;  /* 0x00008f00c7b37a23 */ /* 0x100fe200000108aa */
[----:B------:R-:W3:Y:S01]  /*94a0*/  MUFU.EX2 R165, R165 ;  /* 0x000000a500a57308 */ /* 0x000ee20000000800 */
[----:B------:R-:W-:Y:S02]  /*94b0*/  FFMA.FTZ R185, R185, c[0x0][0x23c], -R170 ;  /* 0x00008f00b9b97a23 */ /* 0x000fe400000108aa */
[--C-:B------:R-:W-:Y:S02]  /*94c0*/  FFMA.FTZ R184, R184, c[0x0][0x23c], -R177.reuse ;  /* 0x00008f00b8b87a23 */ /* 0x100fe400000108b1 */
[--C-:B------:R-:W-:Y:S02]  /*94d0*/  FFMA.FTZ R187, R198, c[0x0][0x23c], -R177.reuse ;  /* 0x00008f00c6bb7a23 */ /* 0x100fe400000108b1 */
[--C-:B------:R-:W-:Y:S01]  /*94e0*/  FFMA.FTZ R186, R186, c[0x0][0x23c], -R177.reuse ;  /* 0x00008f00baba7a23 */ /* 0x100fe200000108b1 */
[----:B------:R-:W-:Y:S01]  /*94f0*/  MUFU.EX2 R11, R11 ;  /* 0x0000000b000b7308 */ /* 0x000fe20000000800 */
[----:B-1----:R-:W-:Y:S01]  /*9500*/  F2FP.PACK_AB R4, R167, R172 ;  /* 0x000000aca704723e */ /* 0x002fe200000000ff */
[----:B------:R-:W-:-:S02]  /*9510*/  FFMA.FTZ R189, R196, c[0x0][0x23c], -R177 ;  /* 0x00008f00c4bd7a23 */ /* 0x000fc400000108b1 */
[--C-:B------:R-:W-:Y:S02]  /*9520*/  FFMA.FTZ R196, R197, c[0x0][0x23c], -R170.reuse ;  /* 0x00008f00c5c47a23 */ /* 0x100fe400000108aa */
[--C-:B------:R-:W-:Y:S02]  /*9530*/  FFMA.FTZ R198, R193, c[0x0][0x23c], -R170.reuse ;  /* 0x00008f00c1c67a23 */ /* 0x100fe400000108aa */
[----:B------:R-:W1:Y:S01]  /*9540*/  MUFU.EX2 R10, R10 ;  /* 0x0000000a000a7308 */ /* 0x000e620000000800 */
[----:B---3--:R-:W-:Y:S01]  /*9550*/  F2FP.PACK_AB R6, R165, R166 ;  /* 0x000000a6a506723e */ /* 0x008fe200000000ff */
[--C-:B------:R-:W-:Y:S02]  /*9560*/  FFMA.FTZ R191, R191, c[0x0][0x23c], -R170.reuse ;  /* 0x00008f00bfbf7a23 */ /* 0x100fe400000108aa */
[----:B------:R-:W-:Y:S02]  /*9570*/  FFMA.FTZ R195, R195, c[0x0][0x23c], -R170 ;  /* 0x00008f00c3c37a23 */ /* 0x000fe400000108aa */
[----:B------:R-:W-:-:S02]  /*9580*/  FFMA.FTZ R192, R192, c[0x0][0x23c], -R177 ;  /* 0x00008f00c0c07a23 */ /* 0x000fc400000108b1 */
[----:B------:R-:W-:Y:S01]  /*9590*/  MUFU.EX2 R2, R2 ;  /* 0x0000000200027308 */ /* 0x000fe20000000800 */
[--C-:B------:R-:W-:Y:S02]  /*95a0*/  FFMA.FTZ R193, R190, c[0x0][0x23c], -R177.reuse ;  /* 0x00008f00bec17a23 */ /* 0x100fe400000108b1 */
[--C-:B------:R-:W-:Y:S02]  /*95b0*/  FFMA.FTZ R188, R188, c[0x0][0x23c], -R177.reuse ;  /* 0x00008f00bcbc7a23 */ /* 0x100fe400000108b1 */
[----:B------:R-:W-:Y:S02]  /*95c0*/  FFMA.FTZ R197, R194, c[0x0][0x23c], -R177 ;  /* 0x00008f00c2c57a23 */ /* 0x000fe400000108b1 */
[--C-:B------:R-:W-:Y:S01]  /*95d0*/  FFMA.FTZ R190, R181, c[0x0][0x23c], -R170.reuse ;  /* 0x00008f00b5be7a23 */ /* 0x100fe200000108aa */
[----:B------:R-:W3:Y:S01]  /*95e0*/  MUFU.EX2 R173, R173 ;  /* 0x000000ad00ad7308 */ /* 0x000ee20000000800 */
[----:B-1----:R-:W-:Y:S01]  /*95f0*/  F2FP.PACK_AB R5, R10, R11 ;  /* 0x0000000b0a05723e */ /* 0x002fe200000000ff */
[----:B------:R-:W-:-:S02]  /*9600*/  FFMA.FTZ R183, R183, c[0x0][0x23c], -R170 ;  /* 0x00008f00b7b77a23 */ /* 0x000fc400000108aa */
[--C-:B------:R-:W-:Y:S02]  /*9610*/  FFMA.FTZ R181, R171, c[0x0][0x23c], -R170.reuse ;  /* 0x00008f00abb57a23 */ /* 0x100fe400000108aa */
[----:B------:R-:W-:Y:S02]  /*9620*/  FFMA.FTZ R194, R169, c[0x0][0x23c], -R170 ;  /* 0x00008f00a9c27a23 */ /* 0x000fe400000108aa */
[----:B------:R-:W1:Y:S01]  /*9630*/  MUFU.EX2 R174, R174 ;  /* 0x000000ae00ae7308 */ /* 0x000e620000000800 */
[--C-:B------:R-:W-:Y:S02]  /*9640*/  FFMA.FTZ R199, R168, c[0x0][0x23c], -R177.reuse ;  /* 0x00008f00a8c77a23 */ /* 0x100fe400000108b1 */
[--C-:B------:R-:W-:Y:S01]  /*9650*/  FFMA.FTZ R178, R178, c[0x0][0x23c], -R177.reuse ;  /* 0x00008f00b2b27a23 */ /* 0x100fe200000108b1 */
[----:B------:R-:W-:Y:S01]  /*9660*/  LDSM.16.MT88.4 R168, [R228+0x19800] ;  /* 0x01980000e4a8783b */ /* 0x000fe20000004200 */
[--C-:B------:R-:W-:Y:S02]  /*9670*/  FFMA.FTZ R176, R176, c[0x0][0x23c], -R177.reuse ;  /* 0x00008f00b0b07a23 */ /* 0x100fe400000108b1 */
[----:B------:R-:W-:Y:S01]  /*9680*/  FFMA.FTZ R175, R175, c[0x0][0x23c], -R177 ;  /* 0x00008f00afaf7a23 */ /* 0x000fe200000108b1 */
[----:B------:R-:W4:Y:S01]  /*9690*/  MUFU.EX2 R0, R0 ;  /* 0x0000000000007308 */ /* 0x000f220000000800 */
[----:B---3--:R-:W-:Y:S01]  /*96a0*/  F2FP.PACK_AB R7, R173, R2 ;  /* 0x00000002ad07723e */ /* 0x008fe200000000ff */
[----:B-1----:R-:W-:-:S06]  /*96b0*/  FMUL.FTZ R160, R160, R174 ;  /* 0x000000aea0a07220 */ /* 0x002fcc0000410000 */
[----:B------:R-:W1:Y:S01]  /*96c0*/  MUFU.EX2 R179, R179 ;  /* 0x000000b300b37308 */ /* 0x000e620000000800 */
[-C--:B------:R-:W-:Y:S02]  /*96d0*/  FMUL.FTZ R161, R161, R174.reuse ;  /* 0x000000aea1a17220 */ /* 0x080fe40000410000 */
[-C--:B------:R-:W-:Y:S02]  /*96e0*/  FMUL.FTZ R36, R36, R174.reuse ;  /* 0x000000ae24247220 */ /* 0x080fe40000410000 */
[----:B------:R-:W-:Y:S02]  /*96f0*/  FMUL.FTZ R37, R37, R174 ;  /* 0x000000ae25257220 */ /* 0x000fe40000410000 */
[-C--:B----4-:R-:W-:Y:S01]  /*9700*/  FMUL.FTZ R162, R162, R0.reuse ;  /* 0x00000000a2a27220 */ /* 0x090fe20000410000 */
[----:B------:R-:W3:Y:S01]  /*9710*/  MUFU.EX2 R180, R180 ;  /* 0x000000b400b47308 */ /* 0x000ee20000000800 */
[-C--:B------:R-:W-:Y:S02]  /*9720*/  FMUL.FTZ R163, R163, R0.reuse ;  /* 0x00000000a3a37220 */ /* 0x080fe40000410000 */
        /* <DEDUP_REMOVED lines=10> */
[----:B------:R-:W4:Y:S01]  /*97d0*/  LDSM.16.MT88.4 R20, [R224+0x18000] ;  /* 0x01800000e014783b */ /* 0x000f220000004200 */
[----:B------:R-:W-:Y:S01]  /*97e0*/  FMUL.FTZ R45, R45, R174 ;  /* 0x000000ae2d2d7220 */ /* 0x000fe20000410000 */
[----:B------:R-:W-:Y:S01]  /*97f0*/  MUFU.EX2 R185, R185 ;  /* 0x000000b900b97308 */ /* 0x000fe20000000800 */
[----:B------:R-:W-:-:S02]  /*9800*/  FMUL.FTZ R46, R46, R0 ;  /* 0x000000002e2e7220 */ /* 0x000fc40000410000 */
[----:B------:R-:W-:Y:S02]  /*9810*/  FMUL.FTZ R47, R47, R0 ;  /* 0x000000002f2f7220 */ /* 0x000fe40000410000 */
[-C--:B------:R-:W-:Y:S01]  /*9820*/  FMUL.FTZ R48, R48, R174.reuse ;  /* 0x000000ae30307220 */ /* 0x080fe20000410000 */
[C---:B--2---:R-:W-:Y:S01]  /*9830*/  HMMA.16816.F32 R40, R4.reuse, R16, R40 ;  /* 0x000000100428723c */ /* 0x044fe20000001828 */
[----:B------:R-:W-:Y:S01]  /*9840*/  FMUL.FTZ R49, R49, R174 ;  /* 0x000000ae31317220 */ /* 0x000fe20000410000 */
[----:B------:R-:W-:Y:S01]  /*9850*/  MUFU.EX2 R184, R184 ;  /* 0x000000b800b87308 */ /* 0x000fe20000000800 */
[-C--:B------:R-:W-:Y:S02]  /*9860*/  FMUL.FTZ R50, R50, R0.reuse ;  /* 0x0000000032327220 */ /* 0x080fe40000410000 */
[----:B------:R-:W-:Y:S02]  /*9870*/  FMUL.FTZ R51, R51, R0 ;  /* 0x0000000033337220 */ /* 0x000fe40000410000 */
[-C--:B------:R-:W-:Y:S01]  /*9880*/  FMUL.FTZ R52, R52, R174.reuse ;  /* 0x000000ae34347220 */ /* 0x080fe20000410000 */
[----:B------:R-:W-:Y:S01]  /*9890*/  HMMA.16816.F32 R44, R4, R18, R44 ;  /* 0x00000012042c723c */ /* 0x000fe2000000182c */
[----:B------:R-:W-:Y:S01]  /*98a0*/  FMUL.FTZ R53, R53, R174 ;  /* 0x000000ae35357220 */ /* 0x000fe20000410000 */
[----:B------:R-:W2:Y:S01]  /*98b0*/  LDSM.16.MT88.4 R16, [R228+0x1a000] ;  /* 0x01a00000e410783b */ /* 0x000ea20000004200 */
[-C--:B------:R-:W-:Y:S01]  /*98c0*/  FMUL.FTZ R54, R54, R0.reuse ;  /* 0x0000000036367220 */ /* 0x080fe20000410000 */
[----:B------:R-:W5:Y:S01]  /*98d0*/  MUFU.EX2 R187, R187 ;  /* 0x000000bb00bb7308 */ /* 0x000f620000000800 */
[----:B------:R-:W-:-:S02]  /*98e0*/  FMUL.FTZ R55, R55, R0 ;  /* 0x0000000037377220 */ /* 0x000fc40000410000 */
[-C--:B------:R-:W-:Y:S01]  /*98f0*/  FMUL.FTZ R56, R56, R174.reuse ;  /* 0x000000ae38387220 */ /* 0x080fe20000410000 */
[C---:B------:R-:W-:Y:S01]  /*9900*/  HMMA.16816.F32 R48, R4.reuse, R12, R48 ;  /* 0x0000000c0430723c */ /* 0x040fe20000001830 */
        /* <DEDUP_REMOVED lines=11> */
[C---:B----4-:R-:W-:Y:S01]  /*99c0*/  HMMA.16816.F32 R56, R4.reuse, R20, R56 ;  /* 0x000000140438723c */ /* 0x050fe20000001838 */
[-C--:B------:R-:W-:Y:S02]  /*99d0*/  FMUL.FTZ R64, R64, R174.reuse ;  /* 0x000000ae40407220 */ /* 0x080fe40000410000 */
[----:B------:R-:W-:Y:S02]  /*99e0*/  FMUL.FTZ R65, R65, R174 ;  /* 0x000000ae41417220 */ /* 0x000fe40000410000 */
[-C--:B------:R-:W-:Y:S01]  /*99f0*/  FMUL.FTZ R66, R66, R0.reuse ;  /* 0x0000000042427220 */ /* 0x080fe20000410000 */
[----:B------:R-:W4:Y:S01]  /*9a00*/  MUFU.EX2 R196, R196 ;  /* 0x000000c400c47308 */ /* 0x000f220000000800 */
[----:B------:R-:W-:Y:S01]  /*9a10*/  FMUL.FTZ R67, R67, R0 ;  /* 0x0000000043437220 */ /* 0x000fe20000410000 */
[----:B------:R-:W-:Y:S01]  /*9a20*/  HMMA.16816.F32 R60, R4, R22, R60 ;  /* 0x00000016043c723c */ /* 0x000fe2000000183c */
[----:B------:R-:W3:Y:S01]  /*9a30*/  LDSM.16.MT88.4 R20, [R225+0x1a000] ;  /* 0x01a00000e114783b */ /* 0x000ee20000004200 */
[----:B------:R-:W-:-:S02]  /*9a40*/  FMUL.FTZ R68, R68, R174 ;  /* 0x000000ae44447220 */ /* 0x000fc40000410000 */
[----:B------:R-:W-:Y:S02]  /*9a50*/  FMUL.FTZ R69, R69, R174 ;  /* 0x000000ae45457220 */ /* 0x000fe40000410000 */
[-C--:B------:R-:W-:Y:S01]  /*9a60*/  FMUL.FTZ R70, R70, R0.reuse ;  /* 0x0000000046467220 */ /* 0x080fe20000410000 */
[----:B------:R-:W1:Y:S01]  /*9a70*/  MUFU.EX2 R191, R191 ;  /* 0x000000bf00bf7308 */ /* 0x000e620000000800 */
[----:B------:R-:W-:Y:S02]  /*9a80*/  FMUL.FTZ R71, R71, R0 ;  /* 0x0000000047477220 */ /* 0x000fe40000410000 */
[-C--:B------:R-:W-:Y:S01]  /*9a90*/  FMUL.FTZ R72, R72, R174.reuse ;  /* 0x000000ae48487220 */ /* 0x080fe20000410000 */
[----:B--2---:R-:W-:Y:S01]  /*9aa0*/  HMMA.16816.F32 R64, R4, R16, R64 ;  /* 0x000000100440723c */ /* 0x004fe20000001840 */
[----:B------:R-:W-:Y:S02]  /*9ab0*/  FMUL.FTZ R73, R73, R174 ;  /* 0x000000ae49497220 */ /* 0x000fe40000410000 */
[-C--:B------:R-:W-:Y:S01]  /*9ac0*/  FMUL.FTZ R74, R74, R0.reuse ;  /* 0x000000004a4a7220 */ /* 0x080fe20000410000 */
[----:B------:R-:W-:Y:S01]  /*9ad0*/  MUFU.EX2 R195, R195 ;  /* 0x000000c300c37308 */ /* 0x000fe20000000800 */
[----:B------:R-:W-:-:S02]  /*9ae0*/  FMUL.FTZ R75, R75, R0 ;  /* 0x000000004b4b7220 */ /* 0x000fc40000410000 */
[-C--:B------:R-:W-:Y:S01]  /*9af0*/  FMUL.FTZ R76, R76, R174.reuse ;  /* 0x000000ae4c4c7220 */ /* 0x080fe20000410000 */
[C---:B------:R-:W-:Y:S01]  /*9b00*/  HMMA.16816.F32 R68, R4.reuse, R18, R68 ;  /* 0x000000120444723c */ /* 0x040fe20000001844 */
[----:B------:R-:W-:Y:S01]  /*9b10*/  FMUL.FTZ R77, R77, R174 ;  /* 0x000000ae4d4d7220 */ /* 0x000fe20000410000 */
[----:B------:R-:W2:Y:S01]  /*9b20*/  LDSM.16.MT88.4 R16, [R224+0x1a000] ;  /* 0x01a00000e010783b */ /* 0x000ea20000004200 */
        /* <DEDUP_REMOVED lines=8> */
[----:B------:R-:W-:Y:S02]  /*9bb0*/  FMUL.FTZ R83, R83, R0 ;  /* 0x0000000053537220 */ /* 0x000fe40000410000 */
        /* <DEDUP_REMOVED lines=8> */
[C---:B---3--:R-:W-:Y:S01]  /*9c40*/  HMMA.16816.F32 R80, R4.reuse, R20, R80 ;  /* 0x000000140450723c */ /* 0x048fe20000001850 */
[----:B------:R-:W-:Y:S02]  /*9c50*/  FMUL.FTZ R89, R89, R174 ;  /* 0x000000ae59597220 */ /* 0x000fe40000410000 */
[-C--:B------:R-:W-:Y:S01]  /*9c60*/  FMUL.FTZ R90, R90, R0.reuse ;  /* 0x000000005a5a7220 */ /* 0x080fe20000410000 */
[----:B------:R-:W-:Y:S01]  /*9c70*/  MUFU.EX2 R188, R188 ;  /* 0x000000bc00bc7308 */ /* 0x000fe20000000800 */
[----:B------:R-:W-:Y:S02]  /*9c80*/  FMUL.FTZ R91, R91, R0 ;  /* 0x000000005b5b7220 */ /* 0x000fe40000410000 */
[-C--:B------:R-:W-:Y:S01]  /*9c90*/  FMUL.FTZ R92, R92, R174.reuse ;  /* 0x000000ae5c5c7220 */ /* 0x080fe20000410000 */
[----:B------:R-:W-:Y:S01]  /*9ca0*/  HMMA.16816.F32 R84, R4, R22, R84 ;  /* 0x000000160454723c */ /* 0x000fe20000001854 */
[----:B------:R-:W3:Y:S01]  /*9cb0*/  LDSM.16.MT88.4 R20, [R226+0x1c000] ;  /* 0x01c00000e214783b */ /* 0x000ee20000004200 */
[----:B------:R-:W-:-:S02]  /*9cc0*/  FMUL.FTZ R93, R93, R174 ;  /* 0x000000ae5d5d7220 */ /* 0x000fc40000410000 */
[-C--:B------:R-:W-:Y:S01]  /*9cd0*/  FMUL.FTZ R94, R94, R0.reuse ;  /* 0x000000005e5e7220 */ /* 0x080fe20000410000 */
[----:B------:R-:W1:Y:S01]  /*9ce0*/  MUFU.EX2 R197, R197 ;  /* 0x000000c500c57308 */ /* 0x000e620000000800 */
[----:B------:R-:W-:Y:S02]  /*9cf0*/  FMUL.FTZ R95, R95, R0 ;  /* 0x000000005f5f7220 */ /* 0x000fe40000410000 */
[-C--:B------:R-:W-:Y:S02]  /*9d00*/  FMUL.FTZ R96, R96, R174.reuse ;  /* 0x000000ae60607220 */ /* 0x080fe40000410000 */
[----:B------:R-:W-:Y:S01]  /*9d10*/  FMUL.FTZ R97, R97, R174 ;  /* 0x000000ae61617220 */ /* 0x000fe20000410000 */
[----:B--2---:R-:W-:Y:S01]  /*9d20*/  HMMA.16816.F32 R88, R4, R16, R88 ;  /* 0x000000100458723c */ /* 0x004fe20000001858 */
[-C--:B------:R-:W-:Y:S01]  /*9d30*/  FMUL.FTZ R98, R98, R0.reuse ;  /* 0x0000000062627220 */ /* 0x080fe20000410000 */
[----:B------:R-:W-:Y:S01]  /*9d40*/  MUFU.EX2 R183, R183 ;  /* 0x000000b700b77308 */ /* 0x000fe20000000800 */
[----:B------:R-:W-:-:S02]  /*9d50*/  FMUL.FTZ R99, R99, R0 ;  /* 0x0000000063637220 */ /* 0x000fc40000410000 */
[-C--:B------:R-:W-:Y:S02]  /*9d60*/  FMUL.FTZ R100, R100, R174.reuse ;  /* 0x000000ae64647220 */ /* 0x080fe40000410000 */
[----:B------:R-:W-:Y:S01]  /*9d70*/  FMUL.FTZ R101, R101, R174 ;  /* 0x000000ae65657220 */ /* 0x000fe20000410000 */
[C---:B------:R-:W-:Y:S01]  /*9d80*/  HMMA.16816.F32 R92, R4.reuse, R18, R92 ;  /* 0x00000012045c723c */ /* 0x040fe2000000185c */
[-C--:B------:R-:W-:Y:S01]  /*9d90*/  FMUL.FTZ R102, R102, R0.reuse ;  /* 0x0000000066667220 */ /* 0x080fe20000410000 */
[----:B------:R-:W2:Y:S01]  /*9da0*/  LDSM.16.MT88.4 R16, [R225+0x1c000] ;  /* 0x01c00000e110783b */ /* 0x000ea20000004200 */
[----:B------:R-:W-:Y:S01]  /*9db0*/  FMUL.FTZ R103, R103, R0 ;  /* 0x0000000067677220 */ /* 0x000fe20000410000 */
[----:B------:R-:W2:Y:S01]  /*9dc0*/  MUFU.EX2 R190, R190 ;  /* 0x000000be00be7308 */ /* 0x000ea20000000800 */
[-C--:B------:R-:W-:Y:S02]  /*9dd0*/  FMUL.FTZ R104, R104, R174.reuse ;  /* 0x000000ae68687220 */ /* 0x080fe40000410000 */
[----:B------:R-:W-:Y:S01]  /*9de0*/  FMUL.FTZ R105, R105, R174 ;  /* 0x000000ae69697220 */ /* 0x000fe20000410000 */
[----:B-1----:R-:W-:Y:S01]  /*9df0*/  HMMA.16816.F32 R96, R4, R12, R96 ;  /* 0x0000000c0460723c */ /* 0x002fe20000001860 */
[----:B------:R-:W-:-:S02]  /*9e00*/  FMUL.FTZ R106, R106, R0 ;  /* 0x000000006a6a7220 */ /* 0x000fc40000410000 */
[----:B------:R-:W-:Y:S01]  /*9e10*/  FMUL.FTZ R107, R107, R0 ;  /* 0x000000006b6b7220 */ /* 0x000fe20000410000 */
[----:B------:R-:W-:Y:S01]  /*9e20*/  MUFU.EX2 R181, R181 ;  /* 0x000000b500b57308 */ /* 0x000fe20000000800 */
[-C--:B------:R-:W-:Y:S02]  /*9e30*/  FMUL.FTZ R108, R108, R174.reuse ;  /* 0x000000ae6c6c7220 */ /* 0x080fe40000410000 */
[----:B------:R-:W-:Y:S01]  /*9e40*/  FMUL.FTZ R109, R109, R174 ;  /* 0x000000ae6d6d7220 */ /* 0x000fe20000410000 */
[----:B------:R-:W-:Y:S01]  /*9e50*/  HMMA.16816.F32 R100, R4, R14, R100 ;  /* 0x0000000e0464723c */ /* 0x000fe20000001864 */
[----:B------:R-:W1:Y:S01]  /*9e60*/  LDSM.16.MT88.4 R12, [R224+0x1c000] ;  /* 0x01c00000e00c783b */ /* 0x000e620000004200 */
[-C--:B------:R-:W-:Y:S02]  /*9e70*/  FMUL.FTZ R110, R110, R0.reuse ;  /* 0x000000006e6e7220 */ /* 0x080fe40000410000 */
[----:B------:R-:W-:Y:S01]  /*9e80*/  FMUL.FTZ R111, R111, R0 ;  /* 0x000000006f6f7220 */ /* 0x000fe20000410000 */
[----:B------:R-:W-:Y:S01]  /*9e90*/  MUFU.EX2 R194, R194 ;  /* 0x000000c200c27308 */ /* 0x000fe20000000800 */
[----:B------:R-:W-:-:S02]  /*9ea0*/  FMUL.FTZ R112, R112, R174 ;  /* 0x000000ae70707220 */ /* 0x000fc40000410000 */
[C---:B---3--:R-:W-:Y:S01]  /*9eb0*/  HMMA.16816.F32 R104, R4.reuse, R20, R104 ;  /* 0x000000140468723c */ /* 0x048fe20000001868 */
[----:B------:R-:W-:Y:S02]  /*9ec0*/  FMUL.FTZ R113, R113, R174 ;  /* 0x000000ae71717220 */ /* 0x000fe40000410000 */
[-C--:B------:R-:W-:Y:S02]  /*9ed0*/  FMUL.FTZ R114, R114, R0.reuse ;  /* 0x0000000072727220 */ /* 0x080fe40000410000 */
[----:B------:R-:W-:Y:S01]  /*9ee0*/  FMUL.FTZ R115, R115, R0 ;  /* 0x0000000073737220 */ /* 0x000fe20000410000 */
[----:B------:R-:W-:Y:S01]  /*9ef0*/  MUFU.EX2 R199, R199 ;  /* 0x000000c700c77308 */ /* 0x000fe20000000800 */
[-C--:B------:R-:W-:Y:S01]  /*9f00*/  FMUL.FTZ R116, R116, R174.reuse ;  /* 0x000000ae74747220 */ /* 0x080fe20000410000 */
[----:B------:R-:W-:Y:S01]  /*9f10*/  HMMA.16816.F32 R108, R4, R22, R108 ;  /* 0x00000016046c723c */ /* 0x000fe2000000186c */
[----:B------:R-:W3:Y:S01]  /*9f20*/  LDSM.16.MT88.4 R20, [R228+0x1e000] ;  /* 0x01e00000e414783b */ /* 0x000ee20000004200 */
[----:B------:R-:W-:-:S02]  /*9f30*/  FMUL.FTZ R117, R117, R174 ;  /* 0x000000ae75757220 */ /* 0x000fc40000410000 */
[-C--:B------:R-:W-:Y:S02]  /*9f40*/  FMUL.FTZ R118, R118, R0.reuse ;  /* 0x0000000076767220 */ /* 0x080fe40000410000 */
[----:B------:R-:W-:Y:S01]  /*9f50*/  FMUL.FTZ R119, R119, R0 ;  /* 0x0000000077777220 */ /* 0x000fe20000410000 */
[----:B------:R-:W1:Y:S01]  /*9f60*/  MUFU.EX2 R178, R178 ;  /* 0x000000b200b27308 */ /* 0x000e620000000800 */
[-C--:B------:R-:W-:Y:S02]  /*9f70*/  FMUL.FTZ R120, R120, R174.reuse ;  /* 0x000000ae78787220 */ /* 0x080fe40000410000 */
[----:B------:R-:W-:Y:S01]  /*9f80*/  FMUL.FTZ R121, R121, R174 ;  /* 0x000000ae79797220 */ /* 0x000fe20000410000 */
[----:B--2---:R-:W-:Y:S01]  /*9f90*/  HMMA.16816.F32 R112, R4, R16, R112 ;  /* 0x000000100470723c */ /* 0x004fe20000001870 */
[-C--:B------:R-:W-:Y:S02]  /*9fa0*/  FMUL.FTZ R122, R122, R0.reuse ;  /* 0x000000007a7a7220 */ /* 0x080fe40000410000 */
[----:B------:R-:W-:Y:S01]  /*9fb0*/  FMUL.FTZ R123, R123, R0 ;  /* 0x000000007b7b7220 */ /* 0x000fe20000410000 */
[----:B------:R-:W-:Y:S01]  /*9fc0*/  MUFU.EX2 R176, R176 ;  /* 0x000000b000b07308 */ /* 0x000fe20000000800 */
[----:B------:R-:W-:-:S02]  /*9fd0*/  FMUL.FTZ R124, R124, R174 ;  /* 0x000000ae7c7c7220 */ /* 0x000fc40000410000 */
        /* <DEDUP_REMOVED lines=10> */
[----:B------:R-:W-:Y:S02]  /*a080*/  FMUL.FTZ R131, R131, R0 ;  /* 0x0000000083837220 */ /* 0x000fe40000410000 */
[-C--:B------:R-:W-:Y:S02]  /*a090*/  FMUL.FTZ R132, R132, R174.reuse ;  /* 0x000000ae84847220 */ /* 0x080fe40000410000 */
[----:B------:R-:W-:Y:S01]  /*a0a0*/  FMUL.FTZ R133, R133, R174 ;  /* 0x000000ae85857220 */ /* 0x000fe20000410000 */
[----:B------:R-:W-:Y:S01]  /*a0b0*/  HMMA.16816.F32 R124, R4, R14, R124 ;  /* 0x0000000e047c723c */ /* 0x000fe2000000187c */
[-C--:B------:R-:W-:Y:S01]  /*a0c0*/  FMUL.FTZ R134, R134, R0.reuse ;  /* 0x0000000086867220 */ /* 0x080fe20000410000 */
[----:B------:R-:W1:Y:S01]  /*a0d0*/  LDSM.16.MT88.4 R12, [R225+0x1e000] ;  /* 0x01e00000e10c783b */ /* 0x000e620000004200 */
[----:B------:R-:W-:Y:S02]  /*a0e0*/  FMUL.FTZ R135, R135, R0 ;  /* 0x0000000087877220 */ /* 0x000fe40000410000 */
[----:B------:R-:W-:-:S02]  /*a0f0*/  FMUL.FTZ R136, R136, R174 ;  /* 0x000000ae88887220 */ /* 0x000fc40000410000 */
[----:B------:R-:W-:Y:S01]  /*a100*/  FMUL.FTZ R137, R137, R174 ;  /* 0x000000ae89897220 */ /* 0x000fe20000410000 */
[C---:B---3--:R-:W-:Y:S01]  /*a110*/  HMMA.16816.F32 R128, R4.reuse, R20, R128 ;  /* 0x000000140480723c */ /* 0x048fe20000001880 */
[-C--:B------:R-:W-:Y:S02]  /*a120*/  FMUL.FTZ R138, R138, R0.reuse ;  /* 0x000000008a8a7220 */ /* 0x080fe40000410000 */
[----:B------:R-:W-:Y:S02]  /*a130*/  FMUL.FTZ R139, R139, R0 ;  /* 0x000000008b8b7220 */ /* 0x000fe40000410000 */
[-C--:B------:R-:W-:Y:S02]  /*a140*/  FMUL.FTZ R156, R156, R174.reuse ;  /* 0x000000ae9c9c7220 */ /* 0x080fe40000410000 */
[----:B------:R-:W-:Y:S01]  /*a150*/  FMUL.FTZ R157, R157, R174 ;  /* 0x000000ae9d9d7220 */ /* 0x000fe20000410000 */
[----:B------:R-:W-:Y:S01]  /*a160*/  HMMA.16816.F32 R132, R4, R22, R132 ;  /* 0x000000160484723c */ /* 0x000fe20000001884 */
[----:B------:R-:W3:Y:S01]  /*a170*/  LDSM.16.MT88.4 R20, [R228+0x18800] ;  /* 0x01880000e414783b */ /* 0x000ee20000004200 */
[----:B------:R-:W-:-:S02]  /*a180*/  FMUL.FTZ R158, R158, R0 ;  /* 0x000000009e9e7220 */ /* 0x000fc40000410000 */
[----:B------:R-:W-:Y:S02]  /*a190*/  FMUL.FTZ R159, R159, R0 ;  /* 0x000000009f9f7220 */ /* 0x000fe40000410000 */
[-C--:B------:R-:W-:Y:S02]  /*a1a0*/  FMUL.FTZ R140, R140, R174.reuse ;  /* 0x000000ae8c8c7220 */ /* 0x080fe40000410000 */
[----:B------:R-:W-:Y:S02]  /*a1b0*/  FMUL.FTZ R141, R141, R174 ;  /* 0x000000ae8d8d7220 */ /* 0x000fe40000410000 */
[-C--:B------:R-:W-:Y:S01]  /*a1c0*/  FMUL.FTZ R142, R142, R0.reuse ;  /* 0x000000008e8e7220 */ /* 0x080fe20000410000 */
[----:B--2---:R-:W-:Y:S01]  /*a1d0*/  HMMA.16816.F32 R136, R4, R16, R136 ;  /* 0x000000100488723c */ /* 0x004fe20000001888 */
[----:B------:R-:W-:Y:S02]  /*a1e0*/  FMUL.FTZ R143, R143, R0 ;  /* 0x000000008f8f7220 */ /* 0x000fe40000410000 */
[----:B------:R-:W-:-:S02]  /*a1f0*/  FMUL.FTZ R144, R144, R174 ;  /* 0x000000ae90907220 */ /* 0x000fc40000410000 */
[----:B------:R-:W-:Y:S02]  /*a200*/  FMUL.FTZ R145, R145, R174 ;  /* 0x000000ae91917220 */ /* 0x000fe40000410000 */
[-C--:B------:R-:W-:Y:S01]  /*a210*/  FMUL.FTZ R146, R146, R0.reuse ;  /* 0x0000000092927220 */ /* 0x080fe20000410000 */
[C---:B------:R-:W-:Y:S01]  /*a220*/  HMMA.16816.F32 R156, R4.reuse, R18, R156 ;  /* 0x00000012049c723c */ /* 0x040fe2000000189c */
[----:B------:R-:W-:Y:S01]  /*a230*/  FMUL.FTZ R147, R147, R0 ;  /* 0x0000000093937220 */ /* 0x000fe20000410000 */
[----:B------:R-:W2:Y:S01]  /*a240*/  LDSM.16.MT88.4 R16, [R225+0x18800] ;  /* 0x01880000e110783b */ /* 0x000ea20000004200 */
[-C--:B------:R-:W-:Y:S02]  /*a250*/  FMUL.FTZ R152, R152, R174.reuse ;  /* 0x000000ae98987220 */ /* 0x080fe40000410000 */
[----:B------:R-:W-:Y:S02]  /*a260*/  FMUL.FTZ R153, R153, R174 ;  /* 0x000000ae99997220 */ /* 0x000fe40000410000 */
[-C--:B------:R-:W-:Y:S01]  /*a270*/  FMUL.FTZ R154, R154, R0.reuse ;  /* 0x000000009a9a7220 */ /* 0x080fe20000410000 */
[----:B-1----:R-:W-:Y:S01]  /*a280*/  HMMA.16816.F32 R140, R4, R12, R140 ;  /* 0x0000000c048c723c */ /* 0x002fe2000000188c */
[----:B------:R-:W-:-:S02]  /*a290*/  FMUL.FTZ R155, R155, R0 ;  /* 0x000000009b9b7220 */ /* 0x000fc40000410000 */
[-C--:B------:R-:W-:Y:S02]  /*a2a0*/  FMUL.FTZ R148, R148, R174.reuse ;  /* 0x000000ae94947220 */ /* 0x080fe40000410000 */
[----:B------:R-:W-:Y:S02]  /*a2b0*/  FMUL.FTZ R149, R149, R174 ;  /* 0x000000ae95957220 */ /* 0x000fe40000410000 */
[-C--:B------:R-:W-:Y:S01]  /*a2c0*/  FMUL.FTZ R150, R150, R0.reuse ;  /* 0x0000000096967220 */ /* 0x080fe20000410000 */
[----:B------:R-:W-:Y:S01]  /*a2d0*/  HMMA.16816.F32 R144, R4, R14, R144 ;  /* 0x0000000e0490723c */ /* 0x000fe20000001890 */
[----:B------:R-:W-:Y:S01]  /*a2e0*/  FMUL.FTZ R151, R151, R0 ;  /* 0x0000000097977220 */ /* 0x000fe20000410000 */
[----:B------:R-:W1:Y:S01]  /*a2f0*/  LDSM.16.MT88.4 R12, [R226+0x18800] ;  /* 0x01880000e20c783b */ /* 0x000e620000004200 */
        /* <DEDUP_REMOVED lines=9> */
[----:B------:R-:W1:Y:S01]  /*a390*/  LDSM.16.MT88.4 R24, [R228+0x1a800] ;  /* 0x01a80000e418783b */ /* 0x000e620000004200 */
[----:B------:R-:W-:-:S02]  /*a3a0*/  FADD.FTZ R173, R173, R2 ;  /* 0x00000002adad7221 */ /* 0x000fc40000010000 */
[----:B------:R-:W-:-:S03]  /*a3b0*/  FADD.FTZ R11, R179, R0 ;  /* 0x00000000b30b7221 */ /* 0x000fc60000010000 */
[C---:B------:R-:W-:Y:S01]  /*a3c0*/  F2FP.PACK_AB R4, R180.reuse, R179 ;  /* 0x000000b3b404723e */ /* 0x040fe200000000ff */
        /* <DEDUP_REMOVED lines=9> */
[----:B---3--:R-:W-:Y:S01]  /*a460*/  HMMA.16816.F32 R160, R4, R20, R160 ;  /* 0x0000001404a0723c */ /* 0x008fe200000018a0 */
[----:B----4-:R-:W-:Y:S02]  /*a470*/  FADD.FTZ R0, R196, R185 ;  /* 0x000000b9c4007221 */ /* 0x010fe40000010000 */
[----:B------:R-:W-:Y:S02]  /*a480*/  FADD.FTZ R189, R189, R186 ;  /* 0x000000babdbd7221 */ /* 0x000fe40000010000 */
[----:B------:R-:W-:-:S03]  /*a490*/  FADD.FTZ R0, R191, R0 ;  /* 0x00000000bf007221 */ /* 0x000fc60000010000 */
[C---:B------:R-:W-:Y:S01]  /*a4a0*/  HMMA.16816.F32 R36, R4.reuse, R22, R36 ;  /* 0x000000160424723c */ /* 0x040fe20000001824 */
[----:B------:R-:W3:Y:S07]  /*a4b0*/  LDSM.16.MT88.4 R20, [R226+0x1a800] ;  /* 0x01a80000e214783b */ /* 0x000eee0000004200 */
[C---:B--2---:R-:W-:Y:S08]  /*a4c0*/  HMMA.16816.F32 R48, R4.reuse, R16, R48 ;  /* 0x000000100430723c */ /* 0x044ff00000001830 */
[C---:B------:R-:W-:Y:S01]  /*a4d0*/  HMMA.16816.F32 R52, R4.reuse, R18, R52 ;  /* 0x000000120434723c */ /* 0x040fe20000001834 */
[----:B------:R-:W2:Y:S07]  /*a4e0*/  LDSM.16.MT88.4 R16, [R224+0x1a800] ;  /* 0x01a80000e010783b */ /* 0x000eae0000004200 */
[C---:B-1----:R-:W-:Y:S08]  /*a4f0*/  HMMA.16816.F32 R40, R4.reuse, R12, R40 ;  /* 0x0000000c0428723c */ /* 0x042ff00000001828 */
[C---:B------:R-:W-:Y:S01]  /*a500*/  HMMA.16816.F32 R44, R4.reuse, R14, R44 ;  /* 0x0000000e042c723c */ /* 0x040fe2000000182c */
[----:B------:R-:W-:Y:S07]  /*a510*/  LDSM.16.MT88.4 R12, [R225+0x1a800] ;  /* 0x01a80000e10c783b */ /* 0x000fee0000004200 */
[C---:B------:R-:W-:Y:S08]  /*a520*/  HMMA.16816.F32 R64, R4.reuse, R24, R64 ;  /* 0x000000180440723c */ /* 0x040ff00000001840 */
[C---:B---3--:R-:W-:Y:S08]  /*a530*/  HMMA.16816.F32 R72, R4.reuse, R20, R72 ;  /* 0x000000140448723c */ /* 0x048ff00000001848 */
[C---:B------:R-:W-:Y:S01]  /*a540*/  HMMA.16816.F32 R76, R4.reuse, R22, R76 ;  /* 0x00000016044c723c */ /* 0x040fe2000000184c */
[----:B------:R-:W1:Y:S07]  /*a550*/  LDSM.16.MT88.4 R20, [R224+0x1c800] ;  /* 0x01c80000e014783b */ /* 0x000e6e0000004200 */
        /* <DEDUP_REMOVED lines=32> */
[C---:B---3--:R-:W-:Y:S08]  /*a760*/  HMMA.16816.F32 R140, R4.reuse, R24, R140 ;  /* 0x00000018048c723c */ /* 0x048ff0000000188c */
[----:B------:R-:W-:Y:S01]  /*a770*/  HMMA.16816.F32 R144, R4, R26, R144 ;  /* 0x0000001a0490723c */ /* 0x000fe20000001890 */
[----:B------:R-:W3:Y:S06]  /*a780*/  LDSM.16.MT88.4 R24, [R224+0x19000] ;  /* 0x01900000e018783b */ /* 0x000eec0000004200 */
[----:B------:R-:W-:-:S02]  /*a790*/  F2FP.PACK_AB R4, R191, R196 ;  /* 0x000000c4bf04723e */ /* 0x000fc400000000ff */
[----:B------:R-:W-:Y:S01]  /*a7a0*/  F2FP.PACK_AB R5, R193, R192 ;  /* 0x000000c0c105723e */ /* 0x000fe200000000ff */
[----:B------:R-:W-:Y:S01]  /*a7b0*/  FADD.FTZ R192, R192, R189 ;  /* 0x000000bdc0c07221 */ /* 0x000fe20000010000 */
[C---:B------:R-:W-:Y:S01]  /*a7c0*/  F2FP.PACK_AB R6, R198.reuse, R195 ;  /* 0x000000c3c606723e */ /* 0x040fe200000000ff */
[----:B------:R-:W-:Y:S01]  /*a7d0*/  FADD.FTZ R195, R195, R0 ;  /* 0x00000000c3c37221 */ /* 0x000fe20000010000 */
[----:B------:R-:W-:Y:S01]  /*a7e0*/  F2FP.PACK_AB R7, R197, R188 ;  /* 0x000000bcc507723e */ /* 0x000fe200000000ff */
[----:B------:R-:W-:Y:S02]  /*a7f0*/  FADD.FTZ R193, R193, R192 ;  /* 0x000000c0c1c17221 */ /* 0x000fe40000010000 */
[----:B------:R-:W-:Y:S02]  /*a800*/  FADD.FTZ R198, R198, R195 ;  /* 0x000000c3c6c67221 */ /* 0x000fe40000010000 */
[----:B------:R-:W-:Y:S02]  /*a810*/  FADD.FTZ R188, R188, R193 ;  /* 0x000000c1bcbc7221 */ /* 0x000fe40000010000 */
[----:B--2---:R-:W-:Y:S02]  /*a820*/  HMMA.16816.F32 R40, R4, R16, R40 ;  /* 0x000000100428723c */ /* 0x004fe40000001828 */
[----:B------:R-:W-:-:S06]  /*a830*/  FADD.FTZ R188, R197, R188 ;  /* 0x000000bcc5bc7221 */ /* 0x000fcc0000010000 */
        /* <DEDUP_REMOVED lines=23> */
[C---:B---3--:R-:W-:Y:S08]  /*a9b0*/  HMMA.16816.F32 R96, R4.reuse, R24, R96 ;  /* 0x000000180460723c */ /* 0x048ff00000001860 */
[C---:B------:R-:W-:Y:S01]  /*a9c0*/  HMMA.16816.F32 R100, R4.reuse, R26, R100 ;  /* 0x0000001a0464723c */ /* 0x040fe20000001864 */
[----:B------:R-:W3:Y:S07]  /*a9d0*/  LDSM.16.MT88.4 R24, [R226+0x1f000] ;  /* 0x01f00000e218783b */ /* 0x000eee0000004200 */
[C---:B----4-:R-:W-:Y:S08]  /*a9e0*/  HMMA.16816.F32 R120, R4.reuse, R12, R120 ;  /* 0x0000000c0478723c */ /* 0x050ff00000001878 */
        /* <DEDUP_REMOVED lines=30> */
[----:B--2---:R-:W-:Y:S01]  /*abd0*/  HMMA.16816.F32 R40, R4, R16, R40 ;  /* 0x000000100428723c */ /* 0x004fe20000001828 */
[----:B------:R-:W-:Y:S02]  /*abe0*/  FADD.FTZ R251, R194, R181 ;  /* 0x000000b5c2fb7221 */ /* 0x000fe40000010000 */
[----:B------:R-:W-:-:S05]  /*abf0*/  FADD.FTZ R249, R175, R176 ;  /* 0x000000b0aff97221 */ /* 0x000fca0000010000 */
[C---:B------:R-:W-:Y:S01]  /*ac00*/  HMMA.16816.F32 R44, R4.reuse, R18, R44 ;  /* 0x00000012042c723c */ /* 0x040fe2000000182c */
[----:B------:R-:W2:Y:S07]  /*ac10*/  LDSM.16.MT88.4 R16, [R224+0x1b800] ;  /* 0x01b80000e010783b */ /* 0x000eae0000004200 */
        /* <DEDUP_REMOVED lines=34> */
[C---:B--2---:R-:W-:Y:S08]  /*ae40*/  HMMA.16816.F32 R140, R4.reuse, R16, R140 ;  /* 0x00000010048c723c */ /* 0x044ff0000000188c */
[C---:B------:R-:W-:Y:S08]  /*ae50*/  HMMA.16816.F32 R144, R4.reuse, R18, R144 ;  /* 0x000000120490723c */ /* 0x040ff00000001890 */
[C---:B-1----:R-:W-:Y:S08]  /*ae60*/  HMMA.16816.F32 R152, R4.reuse, R20, R152 ;  /* 0x000000140498723c */ /* 0x042ff00000001898 */
[----:B------:R-:W-:Y:S01]  /*ae70*/  HMMA.16816.F32 R148, R4, R22, R148 ;  /* 0x000000160494723c */ /* 0x000fe20000001894 */
[----:B------:R-:W-:Y:S11]  /*ae80*/  @P0 BRA `(.L_x_155) ;  /* 0x0000001000000947 */ /* 0x000ff60003800000 */
.L_x_152:
[----:B------:R-:W-:-:S12]  /*ae90*/  UIADD3 UR8, UR11, -0x1, URZ ;  /* 0xffffffff0b087890 */ /* 0x000fd8000fffe03f */
.L_x_155:
[----:B------:R-:W-:-:S13]  /*aea0*/  ISETP.LE.AND P0, PT, RZ, UR8, PT ;  /* 0x00000008ff007c0c */ /* 0x000fda000bf03270 */
[----:B------:R-:W-:Y:S05]  /*aeb0*/  @!P0 BRA `(.L_x_156) ;  /* 0x00002fc000008947 */ /* 0x000fea0003800000 */
[----:B------:R-:W-:Y:S01]  /*aec0*/  ULDC.64 UR4, c[0x0][0x1a0] ;  /* 0x0000680000047ab9 */ /* 0x000fe20000000a00 */
[----:B------:R-:W-:Y:S01]  /*aed0*/  MOV R0, R3 ;  /* 0x0000000300007202 */ /* 0x000fe20000000f00 */
[----:B------:R-:W-:Y:S01]  /*aee0*/  USHF.L.U64.HI UR12, UR4, 0x5, UR5 ;  /* 0x00000005040c7899 */ /* 0x000fe20008010205 */
[----:B------:R-:W-:Y:S01]  /*aef0*/  MOV R165, R164 ;  /* 0x000000a400a57202 */ /* 0x000fe20000000f00 */
[----:B------:R-:W-:Y:S01]  /*af00*/  USHF.L.U32 UR13, UR4, 0x5, URZ ;  /* 0x00000005040d7899 */ /* 0x000fe2000800063f */
[----:B------:R-:W-:Y:S01]  /*af10*/  MOV R240, R8 ;  /* 0x0000000800f07202 */ /* 0x000fe20000000f00 */
[----:B------:R-:W-:Y:S02]  /*af20*/  USHF.L.U64.HI UR6, UR4, 0x6, UR5 ;  /* 0x0000000604067899 */ /* 0x000fe40008010205 */
[----:B------:R-:W-:Y:S02]  /*af30*/  USHF.L.U64.HI UR12, UR13, 0x1, UR12 ;  /* 0x000000010d0c7899 */ /* 0x000fe4000801020c */
[----:B------:R-:W-:-:S02]  /*af40*/  USHF.L.U32 UR11, UR4, 0x6, URZ ;  /* 0x00000006040b7899 */ /* 0x000fc4000800063f */
[----:B------:R-:W-:Y:S01]  /*af50*/  USHF.L.U32 UR13, UR13, 0x1, URZ ;  /* 0x000000010d0d7899 */ /* 0x000fe2000800063f */
[----:B------:R-:W-:Y:S05]  /*af60*/  BRA `(.L_x_157) ;  /* 0x000001d000007947 */ /* 0x000fea0003800000 */
.L_x_159:
        /* <DEDUP_REMOVED lines=14> */
[----:B------:R-:W-:Y:S04]  /*b050*/  LEA.HI.X R167, R2, c[0x0][0x16c], R3, 0x1, P2 ;  /* 0x00005b0002a77a11 */ /* 0x000fe800010f0c03 */
        /* <DEDUP_REMOVED lines=14> */
.L_x_157:
        /* <DEDUP_REMOVED lines=16> */
[----:B------:R-:W-:Y:S03]  /*b240*/  ISETP.LT.AND P0, PT, RZ, UR8, PT ;  /* 0x00000008ff007c0c */ /* 0x000fe6000bf01270 */
        /* <DEDUP_REMOVED lines=8> */
[----:B------:R-:W3:Y:S04]  /*b2d0*/  LDSM.16.M88.4 R172, [R233+0x10000] ;  /* 0x01000000e9ac783b */ /* 0x000ee80000000200 */
[----:B------:R-:W4:Y:S04]  /*b2e0*/  LDSM.16.M88.4 R176, [R233+0x10800] ;  /* 0x01080000e9b0783b */ /* 0x000f280000000200 */
[----:B------:R-:W1:Y:S04]  /*b2f0*/  LDSM.16.M88.4 R180, [R233+0x11000] ;  /* 0x01100000e9b4783b */ /* 0x000e680000000200 */
[----:B------:R-:W0:Y:S04]  /*b300*/  LDGDEPBAR ;  /* 0x00000000000079af */ /* 0x000e280000000000 */
[----:B------:R-:W5:Y:S04]  /*b310*/  LDSM.16.M88.4 R184, [R233+0x11800] ;  /* 0x01180000e9b8783b */ /* 0x000f680000000200 */
[----:B------:R-:W-:Y:S04]  /*b320*/  LDSM.16.M88.4 R188, [R232] ;  /* 0x00000000e8bc783b */ /* 0x000fe80000000200 */
[----:B------:R-:W1:Y:S04]  /*b330*/  LDSM.16.M88.4 R192, [R231] ;  /* 0x00000000e7c0783b */ /* 0x000e680000000200 */
[----:B------:R-:W1:Y:S04]  /*b340*/  LDSM.16.M88.4 R196, [R223] ;  /* 0x00000000dfc4783b */ /* 0x000e680000000200 */
[----:B------:R-:W1:Y:S04]  /*b350*/  LDSM.16.M88.4 R200, [R222] ;  /* 0x00000000dec8783b */ /* 0x000e680000000200 */
[----:B------:R-:W2:Y:S01]  /*b360*/  LDSM.16.M88.4 R204, [R221] ;  /* 0x00000000ddcc783b */ /* 0x000ea20000000200 */
[C---:B---3--:R-:W-:Y:S08]  /*b370*/  HMMA.16816.F32 R4, R168.reuse, R172, RZ ;  /* 0x000000aca804723c */ /* 0x048ff000000018ff */
[C---:B------:R-:W-:Y:S01]  /*b380*/  HMMA.16816.F32 R8, R168.reuse, R174, RZ ;  /* 0x000000aea808723c */ /* 0x040fe200000018ff */
[----:B------:R-:W-:Y:S07]  /*b390*/  LDSM.16.M88.4 R172, [R230] ;  /* 0x00000000e6ac783b */ /* 0x000fee0000000200 */
[C---:B----4-:R-:W-:Y:S08]  /*b3a0*/  HMMA.16816.F32 R12, R168.reuse, R176, RZ ;  /* 0x000000b0a80c723c */ /* 0x050ff000000018ff */
[C---:B------:R-:W-:Y:S01]  /*b3b0*/  HMMA.16816.F32 R16, R168.reuse, R178, RZ ;  /* 0x000000b2a810723c */ /* 0x040fe200000018ff */
[----:B------:R-:W3:Y:S07]  /*b3c0*/  LDSM.16.M88.4 R176, [R227+0x10000] ;  /* 0x01000000e3b0783b */ /* 0x000eee0000000200 */
[C---:B-1----:R-:W-:Y:S08]  /*b3d0*/  HMMA.16816.F32 R20, R168.reuse, R180, RZ ;  /* 0x000000b4a814723c */ /* 0x042ff000000018ff */
[C---:B------:R-:W-:Y:S01]  /*b3e0*/  HMMA.16816.F32 R24, R168.reuse, R182, RZ ;  /* 0x000000b6a818723c */ /* 0x040fe200000018ff */
[----:B------:R-:W1:Y:S07]  /*b3f0*/  LDSM.16.M88.4 R180, [R227+0x10800] ;  /* 0x01080000e3b4783b */ /* 0x000e6e0000000200 */
[C---:B-----5:R-:W-:Y:S08]  /*b400*/  HMMA.16816.F32 R28, R168.reuse, R184, RZ ;  /* 0x000000b8a81c723c */ /* 0x060ff000000018ff */
[----:B------:R-:W-:Y:S01]  /*b410*/  HMMA.16816.F32 R32, R168, R186, RZ ;  /* 0x000000baa820723c */ /* 0x000fe200000018ff */
[----:B------:R-:W4:Y:S04]  /*b420*/  LDSM.16.M88.4 R168, [R227+0x11000] ;  /* 0x01100000e3a8783b */ /* 0x000f280000000200 */
[----:B------:R-:W5:Y:S03]  /*b430*/  LDSM.16.M88.4 R184, [R227+0x11800] ;  /* 0x01180000e3b8783b */ /* 0x000f660000000200 */
[C---:B------:R-:W-:Y:S08]  /*b440*/  HMMA.16816.F32 R4, R188.reuse, R192, R4 ;  /* 0x000000c0bc04723c */ /* 0x040ff00000001804 */
[C---:B------:R-:W-:Y:S01]  /*b450*/  HMMA.16816.F32 R8, R188.reuse, R194, R8 ;  /* 0x000000c2bc08723c */ /* 0x040fe20000001808 */
[----:B------:R-:W-:Y:S07]  /*b460*/  LDSM.16.M88.4 R192, [R229] ;  /* 0x00000000e5c0783b */ /* 0x000fee0000000200 */
[C---:B------:R-:W-:Y:S08]  /*b470*/  HMMA.16816.F32 R12, R188.reuse, R196, R12 ;  /* 0x000000c4bc0c723c */ /* 0x040ff0000000180c */
        /* <DEDUP_REMOVED lines=14> */
[----:B------:R-:W-:Y:S07]  /*b560*/  LDSM.16.M88.4 R180, [R233+0x12800] ;  /* 0x01280000e9b4783b */ /* 0x000fee0000000200 */
[C---:B----4-:R-:W-:Y:S08]  /*b570*/  HMMA.16816.F32 R20, R172.reuse, R168, R20 ;  /* 0x000000a8ac14723c */ /* 0x050ff00000001814 */
[C---:B------:R-:W-:Y:S01]  /*b580*/  HMMA.16816.F32 R24, R172.reuse, R170, R24 ;  /* 0x000000aaac18723c */ /* 0x040fe20000001818 */
[----:B------:R-:W1:Y:S07]  /*b590*/  LDSM.16.M88.4 R168, [R234+0x4000] ;  /* 0x00400000eaa8783b */ /* 0x000e6e0000000200 */
[C---:B-----5:R-:W-:Y:S08]  /*b5a0*/  HMMA.16816.F32 R28, R172.reuse, R184, R28 ;  /* 0x000000b8ac1c723c */ /* 0x060ff0000000181c */
[----:B------:R-:W-:Y:S01]  /*b5b0*/  HMMA.16816.F32 R32, R172, R186, R32 ;  /* 0x000000baac20723c */ /* 0x000fe20000001820 */
[----:B------:R-:W3:Y:S04]  /*b5c0*/  LDSM.16.M88.4 R172, [R233+0x13000] ;  /* 0x01300000e9ac783b */ /* 0x000ee80000000200 */
[----:B------:R-:W4:Y:S03]  /*b5d0*/  LDSM.16.M88.4 R184, [R233+0x13800] ;  /* 0x01380000e9b8783b */ /* 0x000f260000000200 */
[C---:B------:R-:W-:Y:S08]  /*b5e0*/  HMMA.16816.F32 R4, R192.reuse, R196, R4 ;  /* 0x000000c4c004723c */ /* 0x040ff00000001804 */
[C---:B------:R-:W-:Y:S01]  /*b5f0*/  HMMA.16816.F32 R8, R192.reuse, R198, R8 ;  /* 0x000000c6c008723c */ /* 0x040fe20000001808 */
[----:B------:R-:W-:Y:S07]  /*b600*/  LDSM.16.M88.4 R196, [R219] ;  /* 0x00000000dbc4783b */ /* 0x000fee0000000200 */
[C---:B------:R-:W-:Y:S08]  /*b610*/  HMMA.16816.F32 R12, R192.reuse, R200, R12 ;  /* 0x000000c8c00c723c */ /* 0x040ff0000000180c */
[C---:B------:R-:W-:Y:S01]  /*b620*/  HMMA.16816.F32 R16, R192.reuse, R202, R16 ;  /* 0x000000cac010723c */ /* 0x040fe20000001810 */
[----:B------:R-:W-:Y:S07]  /*b630*/  LDSM.16.M88.4 R200, [R218] ;  /* 0x00000000dac8783b */ /* 0x000fee0000000200 */
[C---:B--2---:R-:W-:Y:S08]  /*b640*/  HMMA.16816.F32 R20, R192.reuse, R188, R20 ;  /* 0x000000bcc014723c */ /* 0x044ff00000001814 */
[C---:B------:R-:W-:Y:S01]  /*b650*/  HMMA.16816.F32 R24, R192.reuse, R190, R24 ;  /* 0x000000bec018723c */ /* 0x040fe20000001818 */
[----:B------:R-:W2:Y:S07]  /*b660*/  LDSM.16.M88.4 R188, [R232+0x4000] ;  /* 0x00400000e8bc783b */ /* 0x000eae0000000200 */
[C---:B------:R-:W-:Y:S08]  /*b670*/  HMMA.16816.F32 R28, R192.reuse, R204, R28 ;  /* 0x000000ccc01c723c */ /* 0x040ff0000000181c */
[----:B------:R-:W-:Y:S01]  /*b680*/  HMMA.16816.F32 R32, R192, R206, R32 ;  /* 0x000000cec020723c */ /* 0x000fe20000001820 */
[----:B------:R-:W5:Y:S04]  /*b690*/  LDSM.16.M88.4 R192, [R217] ;  /* 0x00000000d9c0783b */ /* 0x000f680000000200 */
[----:B------:R-:W2:Y:S03]  /*b6a0*/  LDSM.16.M88.4 R204, [R216] ;  /* 0x00000000d8cc783b */ /* 0x000ea60000000200 */
[C---:B-1----:R-:W-:Y:S08]  /*b6b0*/  HMMA.16816.F32 R4, R168.reuse, R176, R4 ;  /* 0x000000b0a804723c */ /* 0x042ff00000001804 */
[C---:B------:R-:W-:Y:S01]  /*b6c0*/  HMMA.16816.F32 R8, R168.reuse, R178, R8 ;  /* 0x000000b2a808723c */ /* 0x040fe20000001808 */
[----:B------:R-:W-:Y:S07]  /*b6d0*/  LDSM.16.M88.4 R176, [R227+0x12000] ;  /* 0x01200000e3b0783b */ /* 0x000fee0000000200 */
[C---:B------:R-:W-:Y:S08]  /*b6e0*/  HMMA.16816.F32 R12, R168.reuse, R180, R12 ;  /* 0x000000b4a80c723c */ /* 0x040ff0000000180c */
[C---:B------:R-:W-:Y:S01]  /*b6f0*/  HMMA.16816.F32 R16, R168.reuse, R182, R16 ;  /* 0x000000b6a810723c */ /* 0x040fe20000001810 */
[----:B------:R-:W-:Y:S07]  /*b700*/  LDSM.16.M88.4 R180, [R227+0x12800] ;  /* 0x01280000e3b4783b */ /* 0x000fee0000000200 */
[C---:B---3--:R-:W-:Y:S08]  /*b710*/  HMMA.16816.F32 R20, R168.reuse, R172, R20 ;  /* 0x000000aca814723c */ /* 0x048ff00000001814 */
[C---:B------:R-:W-:Y:S01]  /*b720*/  HMMA.16816.F32 R24, R168.reuse, R174, R24 ;  /* 0x000000aea818723c */ /* 0x040fe20000001818 */
[----:B------:R-:W1:Y:S07]  /*b730*/  LDSM.16.M88.4 R172, [R230+0x4000] ;  /* 0x00400000e6ac783b */ /* 0x000e6e0000000200 */
[C---:B----4-:R-:W-:Y:S08]  /*b740*/  HMMA.16816.F32 R28, R168.reuse, R184, R28 ;  /* 0x000000b8a81c723c */ /* 0x050ff0000000181c */
[----:B------:R-:W-:Y:S01]  /*b750*/  HMMA.16816.F32 R32, R168, R186, R32 ;  /* 0x000000baa820723c */ /* 0x000fe20000001820 */
[----:B------:R-:W3:Y:S04]  /*b760*/  LDSM.16.M88.4 R168, [R227+0x13000] ;  /* 0x01300000e3a8783b */ /* 0x000ee80000000200 */
[----:B------:R-:W4:Y:S03]  /*b770*/  LDSM.16.M88.4 R184, [R227+0x13800] ;  /* 0x01380000e3b8783b */ /* 0x000f260000000200 */
[C---:B--2---:R-:W-:Y:S08]  /*b780*/  HMMA.16816.F32 R4, R188.reuse, R196, R4 ;  /* 0x000000c4bc04723c */ /* 0x044ff00000001804 */
[C---:B------:R-:W-:Y:S01]  /*b790*/  HMMA.16816.F32 R8, R188.reuse, R198, R8 ;  /* 0x000000c6bc08723c */ /* 0x040fe20000001808 */
[----:B------:R-:W-:Y:S07]  /*b7a0*/  LDSM.16.M88.4 R196, [R220+0x2000] ;  /* 0x00200000dcc4783b */ /* 0x000fee0000000200 */
[C---:B------:R-:W-:Y:S08]  /*b7b0*/  HMMA.16816.F32 R12, R188.reuse, R200, R12 ;  /* 0x000000c8bc0c723c */ /* 0x040ff0000000180c */
[C---:B------:R-:W-:Y:S01]  /*b7c0*/  HMMA.16816.F32 R16, R188.reuse, R202, R16 ;  /* 0x000000cabc10723c */ /* 0x040fe20000001810 */
[----:B------:R-:W-:Y:S07]  /*b7d0*/  LDSM.16.M88.4 R200, [R220+0x2800] ;  /* 0x00280000dcc8783b */ /* 0x000fee0000000200 */
[C---:B-----5:R-:W-:Y:S08]  /*b7e0*/  HMMA.16816.F32 R20, R188.reuse, R192, R20 ;  /* 0x000000c0bc14723c */ /* 0x060ff00000001814 */
[C---:B------:R-:W-:Y:S01]  /*b7f0*/  HMMA.16816.F32 R24, R188.reuse, R194, R24 ;  /* 0x000000c2bc18723c */ /* 0x040fe20000001818 */
[----:B------:R-:W2:Y:S07]  /*b800*/  LDSM.16.M88.4 R192, [R229+0x4000] ;  /* 0x00400000e5c0783b */ /* 0x000eae0000000200 */
[C---:B------:R-:W-:Y:S08]  /*b810*/  HMMA.16816.F32 R28, R188.reuse, R204, R28 ;  /* 0x000000ccbc1c723c */ /* 0x040ff0000000181c */
[----:B------:R-:W-:Y:S01]  /*b820*/  HMMA.16816.F32 R32, R188, R206, R32 ;  /* 0x000000cebc20723c */ /* 0x000fe20000001820 */
[----:B------:R-:W5:Y:S04]  /*b830*/  LDSM.16.M88.4 R188, [R220+0x3000] ;  /* 0x00300000dcbc783b */ /* 0x000f680000000200 */
[----:B------:R-:W2:Y:S03]  /*b840*/  LDSM.16.M88.4 R204, [R220+0x3800] ;  /* 0x00380000dccc783b */ /* 0x000ea60000000200 */
        /* <DEDUP_REMOVED lines=15> */
[----:B------:R-:W-:Y:S07]  /*b940*/  LDSM.16.M88.4 R196, [R215] ;  /* 0x00000000d7c4783b */ /* 0x000fee0000000200 */
[C---:B------:R-:W-:Y:S08]  /*b950*/  HMMA.16816.F32 R12, R192.reuse, R200, R12 ;  /* 0x000000c8c00c723c */ /* 0x040ff0000000180c */
[C---:B------:R-:W-:Y:S01]  /*b960*/  HMMA.16816.F32 R16, R192.reuse, R202, R16 ;  /* 0x000000cac010723c */ /* 0x040fe20000001810 */
[----:B------:R-:W-:Y:S07]  /*b970*/  LDSM.16.M88.4 R200, [R214] ;  /* 0x00000000d6c8783b */ /* 0x000fee0000000200 */
[C---:B-----5:R-:W-:Y:S08]  /*b980*/  HMMA.16816.F32 R20, R192.reuse, R188, R20 ;  /* 0x000000bcc014723c */ /* 0x060ff00000001814 */
        /* <DEDUP_REMOVED lines=84> */
[C---:B-1----:R-:W-:Y:S01]  /*bed0*/  HMMA.16816.F32 R4, R172.reuse, R176, R4 ;  /* 0x000000b0ac04723c */ /* 0x042fe20000001804 */
[----:B------:R-:W-:Y:S04]  /*bee0*/  DEPBAR.LE SB0, 0x0 ;  /* 0x000080000000791a */ /* 0x000fe80000000000 */
[----:B------:R-:W-:Y:S03]  /*bef0*/  BAR.SYNC.DEFER_BLOCKING 0x0 ;  /* 0x0000000000007b1d */ /* 0x000fe60000010000 */
[C---:B------:R-:W-:Y:S08]  /*bf00*/  HMMA.16816.F32 R8, R172.reuse, R178, R8 ;  /* 0x000000b2ac08723c */ /* 0x040ff00000001808 */
[C---:B------:R-:W-:Y:S08]  /*bf10*/  HMMA.16816.F32 R12, R172.reuse, R180, R12 ;  /* 0x000000b4ac0c723c */ /* 0x040ff0000000180c */
[C---:B------:R-:W-:Y:S08]  /*bf20*/  HMMA.16816.F32 R16, R172.reuse, R182, R16 ;  /* 0x000000b6ac10723c */ /* 0x040ff00000001810 */
[C---:B---3--:R-:W-:Y:S08]  /*bf30*/  HMMA.16816.F32 R20, R172.reuse, R168, R20 ;  /* 0x000000a8ac14723c */ /* 0x048ff00000001814 */
[C---:B------:R-:W-:Y:S08]  /*bf40*/  HMMA.16816.F32 R24, R172.reuse, R170, R24 ;  /* 0x000000aaac18723c */ /* 0x040ff00000001818 */
[C---:B----4-:R-:W-:Y:S08]  /*bf50*/  HMMA.16816.F32 R28, R172.reuse, R184, R28 ;  /* 0x000000b8ac1c723c */ /* 0x050ff0000000181c */
[----:B------:R-:W-:Y:S08]  /*bf60*/  HMMA.16816.F32 R32, R172, R186, R32 ;  /* 0x000000baac20723c */ /* 0x000ff00000001820 */
[C---:B--2---:R-:W-:Y:S08]  /*bf70*/  HMMA.16816.F32 R4, R192.reuse, R196, R4 ;  /* 0x000000c4c004723c */ /* 0x044ff00000001804 */
        /* <DEDUP_REMOVED lines=8> */
.L_x_158:
[----:B------:R-:W-:Y:S01]  /*c000*/  FMNMX.FTZ R2, R4, R165, !PT ;  /* 0x000000a504027209 */ /* 0x000fe20007810000 */
[----:B------:R-:W-:Y:S01]  /*c010*/  LDSM.16.MT88.4 R172, [R226+0x18000] ;  /* 0x01800000e2ac783b */ /* 0x000fe20000004200 */
[----:B------:R-:W-:Y:S01]  /*c020*/  FMNMX.FTZ R164, R6, R0, !PT ;  /* 0x0000000006a47209 */ /* 0x000fe20007810000 */
[----:B------:R-:W-:Y:S01]  /*c030*/  UIADD3 UR8, UR8, -0x1, URZ ;  /* 0xffffffff08087890 */ /* 0x000fe2000fffe03f */
[----:B------:R-:W-:Y:S02]  /*c040*/  FMNMX.FTZ R3, R5, R2, !PT ;  /* 0x0000000205037209 */ /* 0x000fe40007810000 */
[----:B-1----:R-:W-:Y:S02]  /*c050*/  FMNMX.FTZ R167, R7, R164, !PT ;  /* 0x000000a407a77209 */ /* 0x002fe40007810000 */
        /* <DEDUP_REMOVED lines=482> */
.L_x_156:
        /* <DEDUP_REMOVED lines=398> */
.L_x_161:
[----:B---34-:R-:W-:Y:S05]  /*f760*/  BSYNC B0 ;  /* 0x0000000000007941 */ /* 0x018fea0003800000 */
.L_x_160:
        /* <DEDUP_REMOVED lines=27> */
.L_x_163:
[----:B------:R-:W-:Y:S05]  /*f920*/  BSYNC B0 ;  /* 0x0000000000007941 */ /* 0x000fea0003800000 */
.L_x_162:
        /* <DEDUP_REMOVED lines=18> */
.L_x_165:
[----:B------:R-:W-:Y:S05]  /*fa50*/  BSYNC B0 ;  /* 0x0000000000007941 */ /* 0x000fea0003800000 */
.L_x_164:
        /* <DEDUP_REMOVED lines=18> */
.L_x_167:
[----:B------:R-:W-:Y:S05]  /*fb80*/  BSYNC B0 ;  /* 0x0000000000007941 */ /* 0x000fea0003800000 */
.L_x_166:
        /* <DEDUP_REMOVED lines=16> */
.L_x_148:
        /* <DEDUP_REMOVED lines=73> */
.L_x_169:
[----:B------:R-:W-:Y:S05]  /*10120*/  BSYNC B0 ;  /* 0x0000000000007941 */ /* 0x000fea0003800000 */
.L_x_168:
        /* <DEDUP_REMOVED lines=18> */
.L_x_171:
[----:B------:R-:W-:Y:S05]  /*10250*/  BSYNC B0 ;  /* 0x0000000000007941 */ /* 0x000fea0003800000 */
.L_x_170:
        /* <DEDUP_REMOVED lines=18> */
.L_x_173:
[----:B------:R-:W-:Y:S05]  /*10380*/  BSYNC B0 ;  /* 0x0000000000007941 */ /* 0x000fea0003800000 */
.L_x_172:
        /* <DEDUP_REMOVED lines=17> */
.L_x_175:
[----:B------:R-:W-:Y:S05]  /*104a0*/  BSYNC B0 ;  /* 0x0000000000007941 */ /* 0x000fea0003800000 */
.L_x_174:
        /* <DEDUP_REMOVED lines=35> */
.L_x_176:
        /* <DEDUP_REMOVED lines=10> */
.L_x_1074:


//--------------------- .text._ZN5flash16flash_fwd_kernelI23Flash_fwd_kernel_traitsILi256ELi128ELi64ELi8ELb0ELb0EN7cutlass6half_tE19Flash_kernel_traitsILi256ELi128ELi64ELi8ES3_EELb0ELb1ELb0ELb0ELb0ELb0ELb0ELb0EEEvNS_16Flash_fwd_paramsE --------------------------
	.section	.text._ZN5flash16flash_fwd_kernelI23Flash_fwd_kernel_traitsILi256ELi128ELi64ELi8ELb0ELb0EN7cutlass6half_tE19Flash_kernel_traitsILi256ELi128ELi64ELi8ES3_EELb0ELb1ELb0ELb0ELb0ELb0ELb0ELb0EEEvNS_16Flash_fwd_paramsE,"ax",@progbits
	.sectioninfo	@"SHI_REGISTERS=254"
	.align	128
        .global         _ZN5flash16flash_fwd_kernelI23Flash_fwd_kernel_traitsILi256ELi128ELi64ELi8ELb0ELb0EN7cutlass6half_tE19Flash_kernel_traitsILi256ELi128ELi64ELi8ES3_EELb0ELb1ELb0ELb0ELb0ELb0ELb0ELb0EEEvNS_16Flash_fwd_paramsE
        .type           _ZN5flash16flash_fwd_kernelI23Flash_fwd_kernel_traitsILi256ELi128ELi64ELi8ELb0ELb0EN7cutlass6half_tE19Flash_kernel_traitsILi256ELi128ELi64ELi8ES3_EELb0ELb1ELb0ELb0ELb0ELb0ELb0ELb0EEEvNS_16Flash_fwd_paramsE,@function
        .size           _ZN5flash16flash_fwd_kernelI23Flash_fwd_kernel_traitsILi256ELi128ELi64ELi8ELb0ELb0EN7cutlass6half_tE19Flash_kernel_traitsILi256ELi128ELi64ELi8ES3_EELb0ELb1ELb0ELb0ELb0ELb0ELb0ELb0EEEvNS_16Flash_fwd_paramsE,(.L_x_1075 - _ZN5flash16flash_fwd_kernelI23Flash_fwd_kernel_traitsILi256ELi128ELi64ELi8ELb0ELb0EN7cutlass6half_tE19Flash_kernel_traitsILi256ELi128ELi64ELi8ES3_EELb0ELb1ELb0ELb0ELb0ELb0ELb0ELb0EEEvNS_16Flash_fwd_paramsE)
        .other          _ZN5flash16flash_fwd_kernelI23Flash_fwd_kernel_traitsILi256ELi128ELi64ELi8ELb0ELb0EN7cutlass6half_tE19Flash_kernel_traitsILi256ELi128ELi64ELi8ES3_EELb0ELb1ELb0ELb0ELb0ELb0ELb0ELb0EEEvNS_16Flash_fwd_paramsE,@"STO_CUDA_ENTRY STV_DEFAULT"
_ZN5flash16flash_fwd_kernelI23Flash_fwd_kernel_traitsILi256ELi128ELi64ELi8ELb0ELb0EN7cutlass6half_tE19Flash_kernel_traitsILi256ELi128ELi64ELi8ES3_EELb0ELb1ELb0ELb0ELb0ELb0ELb0ELb0EEEvNS_16Flash_fwd_paramsE:
.text._ZN5flash16flash_fwd_kernelI23Flash_fwd_kernel_traitsILi256ELi128ELi64ELi8ELb0ELb0EN7cutlass6half_tE19Flash_kernel_traitsILi256ELi128ELi64ELi8ES3_EELb0ELb1ELb0ELb0ELb0ELb0ELb0ELb0EEEvNS_16Flash_fwd_paramsE:
        /* <DEDUP_REMOVED lines=56> */
.L_x_177:
[----:B------:R-:W-:Y:S02]  /*0380*/  ULDC UR6, c[0x0][0x218] ;  /* 0x0000860000067ab9 */ /* 0x000fe40000000800 */
.L_x_178:
        /* <DEDUP_REMOVED lines=51> */
[----:B------:R-:W-:Y:S02]  /*06c0*/  @UP1 UMOV UR6, UR28 ;  /* 0x0000001c00061c82 */ /* 0x000fe40008000000 */
[----:B------:R-:W-:Y:S02]  /*06d0*/  @UP0 UIMAD UR10, UR11, UR5, UR31 ;  /* 0x000000050b0a02a4 */ /* 0x000fe4000f8e021f */
        /* <DEDUP_REMOVED lines=12> */
[----:B------:R-:W-:Y:S02]  /*07a0*/  UMOV UR10, UR20 ;  /* 0x00000014000a7c82 */ /* 0x000fe40008000000 */
[----:B------:R-:W-:Y:S02]  /*07b0*/  UIMAD UR7, UR7, UR4, URZ ;  /* 0x00000004070772a4 */ /* 0x000fe4000f8e023f */
[----:B------:R-:W-:-:S02]  /*07c0*/  UIMAD.WIDE.U32 UR20, UR23, UR4, UR10 ;  /* 0x00000004171472a5 */ /* 0x000fc4000f8e000a */
[----:B------:R-:W-:-:S04]  /*07d0*/  UIMAD UR5, UR23, UR5, UR7 ;  /* 0x00000005170572a4 */ /* 0x000fc8000f8e0207 */
[----:B------:R-:W-:Y:S02]  /*07e0*/  UIADD3 UR10, UR21, UR5, URZ ;  /* 0x00000005150a7290 */ /* 0x000fe4000fffe03f */
[----:B------:R-:W-:Y:S02]  /*07f0*/  UMOV UR12, UR20 ;  /* 0x00000014000c7c82 */ /* 0x000fe40008000000 */
.L_x_180:
        /* <DEDUP_REMOVED lines=16> */
[----:B------:R-:W-:Y:S02]  /*0900*/  @UP0 UIADD3 UR11, UR26, UR8, URZ ;  /* 0x000000081a0b0290 */ /* 0x000fe4000fffe03f */
[----:B------:R-:W-:Y:S02]  /*0910*/  UIADD3 UR4, -UR21, URZ, URZ ;  /* 0x0000003f15047290 */ /* 0x000fe4000fffe13f */
[----:B------:R-:W-:Y:S02]  /*0920*/  USHF.R.S32.HI UR20, URZ, 0x1f, UR17 ;  /* 0x0000001f3f147899 */ /* 0x000fe40008011411 */
        /* <DEDUP_REMOVED lines=27> */
[----:B------:R-:W-:Y:S02]  /*0ae0*/  UMOV UR26, UR28 ;  /* 0x0000001c001a7c82 */ /* 0x000fe40008000000 */
[----:B------:R-:W-:Y:S02]  /*0af0*/  UIMAD UR7, UR7, UR4, URZ ;  /* 0x00000004070772a4 */ /* 0x000fe4000f8e023f */
[----:B------:R-:W-:Y:S02]  /*0b00*/  UIMAD.WIDE.U32 UR26, UR23, UR4, UR26 ;  /* 0x00000004171a72a5 */ /* 0x000fe4000f8e001a */
[----:B------:R-:W-:-:S04]  /*0b10*/  UIMAD UR5, UR23, UR5, UR7 ;  /* 0x00000005170572a4 */ /* 0x000fc8000f8e0207 */
[----:B------:R-:W-:Y:S02]  /*0b20*/  UIADD3 UR11, UR27, UR5, URZ ;  /* 0x000000051b0b7290 */ /* 0x000fe4000fffe03f */
[----:B------:R-:W-:Y:S02]  /*0b30*/  UMOV UR14, UR26 ;  /* 0x0000001a000e7c82 */ /* 0x000fe40008000000 */
.L_x_181:
[----:B------:R-:W-:Y:S01]  /*0b40*/  SHF.R.S32.HI R7, RZ, 0x1f, R6 ;  /* 0x0000001fff077819 */ /* 0x000fe20000011406 */
[----:B------:R-:W1:Y:S01]  /*0b50*/  S2R R14, SR_CTAID.Z ;  /* 0x00000000000e7919 */ /* 0x000e620000002700 */
[----:B------:R-:W-:Y:S01]  /*0b60*/  ULDC.64 UR4, c[0x0][0x1b0] ;  /* 0x00006c0000047ab9 */ /* 0x000fe20000000a00 */
[----:B------:R-:W-:Y:S01]  /*0b70*/  IMAD.U32 R18, RZ, RZ, UR15 ;  /* 0x0000000fff127e24 */ /* 0x000fe2000f8e00ff */
[CC--:B------:R-:W-:Y:S01]  /*0b80*/  LEA.HI R3, R7.reuse, R6.reuse, RZ, 0x3 ;  /* 0x0000000607037211 */ /* 0x0c0fe200078f18ff */
[----:B------:R-:W-:Y:S01]  /*0b90*/  UIMAD UR4, UR21, UR4, URZ ;  /* 0x00000004150472a4 */ /* 0x000fe2000f8e023f */
[----:B------:R-:W-:Y:S01]  /*0ba0*/  LEA.HI R229, R7, R6, RZ, 0x4 ;  /* 0x0000000607e57211 */ /* 0x000fe200078f20ff */
[----:B------:R-:W-:Y:S01]  /*0bb0*/  BSSY B0, `(.L_x_182) ;  /* 0x0000074000007945 */ /* 0x000fe20003800000 */
[----:B------:R-:W-:-:S02]  /*0bc0*/  SHF.R.S32.HI R242, RZ, 0x3, R3 ;  /* 0x00000003fff27819 */ /* 0x000fc40000011403 */
[----:B------:R-:W-:Y:S02]  /*0bd0*/  LOP3.LUT R3, R3, 0xfffffff8, RZ, 0xc0, !PT ;  /* 0xfffffff803037812 */ /* 0x000fe400078ec0ff */
[C---:B------:R-:W-:Y:S01]  /*0be0*/  LOP3.LUT R4, R229.reuse, 0xfffffff0, RZ, 0xc0, !PT ;  /* 0xfffffff0e5047812 */ /* 0x040fe200078ec0ff */
[----:B------:R-:W-:Y:S01]  /*0bf0*/  IMAD.SHL.U32 R232, R242, 0x40, RZ ;  /* 0x00000040f2e87824 */ /* 0x000fe200078e00ff */
[----:B------:R-:W-:Y:S01]  /*0c00*/  SHF.R.S32.HI R5, RZ, 0x4, R229 ;  /* 0x00000004ff057819 */ /* 0x000fe200000114e5 */
[C---:B------:R-:W-:Y:S01]  /*0c10*/  IMAD.IADD R3, R6.reuse, 0x1, -R3 ;  /* 0x0000000106037824 */ /* 0x040fe200078e0a03 */
[----:B------:R-:W-:Y:S01]  /*0c20*/  SHF.R.S32.HI R243, RZ, 0x1f, R242 ;  /* 0x0000001ffff37819 */ /* 0x000fe200000114f2 */
[----:B------:R-:W-:Y:S01]  /*0c30*/  IMAD.IADD R4, R6, 0x1, -R4 ;  /* 0x0000000106047824 */ /* 0x000fe200078e0a04 */
[----:B------:R-:W-:Y:S01]  /*0c40*/  LEA.HI R229, R229, R5, RZ, 0x1 ;  /* 0x00000005e5e57211 */ /* 0x000fe200078f08ff */
[----:B------:R-:W-:Y:S01]  /*0c50*/  IMAD.SHL.U32 R240, R3, 0x8, RZ ;  /* 0x0000000803f07824 */ /* 0x000fe200078e00ff */
[----:B------:R-:W-:Y:S01]  /*0c60*/  LOP3.LUT R232, R232, 0x1c0, RZ, 0xc0, !PT ;  /* 0x000001c0e8e87812 */ /* 0x000fe200078ec0ff */
[----:B------:R-:W-:Y:S01]  /*0c70*/  IMAD.WIDE R18, R18, 0x80, R242 ;  /* 0x0000008012127825 */ /* 0x000fe200078e02f2 */
[----:B------:R-:W-:-:S02]  /*0c80*/  SHF.R.S32.HI R0, RZ, 0x1f, R4 ;  /* 0x0000001fff007819 */ /* 0x000fc40000011404 */
[----:B------:R-:W-:Y:S02]  /*0c90*/  LOP3.LUT R229, R229, 0xfffffffe, RZ, 0xc0, !PT ;  /* 0xfffffffee5e57812 */ /* 0x000fe400078ec0ff */
[----:B------:R-:W-:Y:S02]  /*0ca0*/  LOP3.LUT R2, R232, 0x38, R240, 0xf8, !PT ;  /* 0x00000038e8027812 */ /* 0x000fe400078ef8f0 */
[----:B------:R-:W-:Y:S01]  /*0cb0*/  LEA.HI R0, R0, R4, RZ, 0x3 ;  /* 0x0000000400007211 */ /* 0x000fe200078f18ff */
[----:B------:R-:W-:Y:S01]  /*0cc0*/  IMAD.IADD R229, R5, 0x1, -R229 ;  /* 0x0000000105e57824 */ /* 0x000fe200078e0ae5 */
[----:B------:R-:W-:Y:S02]  /*0cd0*/  SHF.R.U32.HI R232, RZ, 0x3, R232 ;  /* 0x00000003ffe87819 */ /* 0x000fe400000116e8 */
[C---:B------:R-:W-:Y:S01]  /*0ce0*/  LOP3.LUT R5, R0.reuse, 0xfffffff8, RZ, 0xc0, !PT ;  /* 0xfffffff800057812 */ /* 0x040fe200078ec0ff */
[----:B------:R-:W-:Y:S01]  /*0cf0*/  IMAD.SHL.U32 R0, R0, 0x40, RZ ;  /* 0x0000004000007824 */ /* 0x000fe200078e00ff */
[----:B------:R-:W-:-:S02]  /*0d00*/  LOP3.LUT R232, R2, R232, RZ, 0x3c, !PT ;  /* 0x000000e802e87212 */ /* 0x000fc400078e3cff */
[-C--:B------:R-:W-:Y:S01]  /*0d10*/  LEA.HI R2, R7, R6.reuse, RZ, 0x6 ;  /* 0x0000000607027211 */ /* 0x080fe200078f30ff */
[----:B------:R-:W-:Y:S01]  /*0d20*/  IMAD.IADD R5, R4, 0x1, -R5 ;  /* 0x0000000104057824 */ /* 0x000fe200078e0a05 */
[--C-:B------:R-:W-:Y:S01]  /*0d30*/  SHF.R.S32.HI R241, RZ, 0x1f, R240.reuse ;  /* 0x0000001ffff17819 */ /* 0x100fe200000114f0 */
[----:B------:R-:W-:Y:S01]  /*0d40*/  IMAD R4, R243, c[0x0][0x198], RZ ;  /* 0x00006600f3047a24 */ /* 0x000fe200078e02ff */
[----:B------:R-:W-:Y:S01]  /*0d50*/  IADD3 R8, P0, R240, UR6, RZ ;  /* 0x00000006f0087c10 */ /* 0x000fe2000ff1e0ff */
[----:B------:R-:W-:Y:S01]  /*0d60*/  IMAD.SHL.U32 R2, R2, 0x8, RZ ;  /* 0x0000000802027824 */ /* 0x000fe200078e00ff */
[----:B------:R-:W-:Y:S01]  /*0d70*/  LOP3.LUT P3, RZ, R5, 0x4, RZ, 0xc0, !PT ;  /* 0x0000000405ff7812 */ /* 0x000fe2000786c0ff */
[----:B------:R-:W-:Y:S01]  /*0d80*/  IMAD.WIDE.U32 R10, R242, c[0x0][0x1a0], R240 ;  /* 0x00006800f20a7a25 */ /* 0x000fe200078e00f0 */
[----:B------:R-:W-:Y:S01]  /*0d90*/  IADD3.X R9, R241, UR22, RZ, P0, !PT ;  /* 0x00000016f1097c10 */ /* 0x000fe200087fe4ff */
[----:B------:R-:W-:Y:S01]  /*0da0*/  UIMAD UR22, UR8, UR5, UR4 ;  /* 0x00000005081672a4 */ /* 0x000fe2000f8e0204 */
[C---:B------:R-:W-:Y:S01]  /*0db0*/  LOP3.LUT P2, RZ, R5.reuse, 0x2, RZ, 0xc0, !PT ;  /* 0x0000000205ff7812 */ /* 0x040fe2000784c0ff */
[----:B------:R-:W-:Y:S01]  /*0dc0*/  IMAD.SHL.U32 R5, R5, 0x40, RZ ;  /* 0x0000004005057824 */ /* 0x000fe200078e00ff */
[----:B------:R-:W-:Y:S01]  /*0dd0*/  ULDC.64 UR4, c[0x0][0x1a8] ;  /* 0x00006a0000047ab9 */ /* 0x000fe20000000a00 */
[----:B------:R-:W-:Y:S01]  /*0de0*/  LOP3.LUT R232, R232, 0xfffffe00, R2, 0xf8, !PT ;  /* 0xfffffe00e8e87812 */ /* 0x000fe200078ef802 */
[----:B------:R-:W-:Y:S01]  /*0df0*/  UIMAD UR4, UR20, UR4, URZ ;  /* 0x00000004140472a4 */ /* 0x000fe2000f8e023f */
[----:B------:R-:W-:Y:S01]  /*0e00*/  IMAD R2, R243, c[0x0][0x1a0], RZ ;  /* 0x00006800f3027a24 */ /* 0x000fe200078e02ff */
[----:B------:R-:W-:Y:S01]  /*0e10*/  LOP3.LUT R5, R5, 0x1c0, RZ, 0xc0, !PT ;  /* 0x000001c005057812 */ /* 0x000fe200078ec0ff */
[----:B-1----:R-:W-:Y:S01]  /*0e20*/  IMAD.WIDE.U32 R14, R14, c[0x0][0x1a8], R8 ;  /* 0x00006a000e0e7a25 */ /* 0x002fe200078e0008 */
[----:B------:R-:W-:Y:S01]  /*0e30*/  UIMAD UR4, UR17, UR5, UR4 ;  /* 0x00000005110472a4 */ /* 0x000fe2000f8e0204 */
[----:B------:R-:W-:Y:S01]  /*0e40*/  IADD3 R10, P0, R10, UR14, RZ ;  /* 0x0000000e0a0a7c10 */ /* 0x000fe2000ff1e0ff */
[----:B------:R-:W-:Y:S01]  /*0e50*/  UIADD3 UR17, -UR24, UR16, URZ ;  /* 0x0000001018117290 */ /* 0x000fe2000fffe13f */
[----:B------:R-:W-:Y:S01]  /*0e60*/  IMAD.WIDE.U32 R12, R242, c[0x0][0x198], R240 ;  /* 0x00006600f20c7a25 */ /* 0x000fe200078e00f0 */
[----:B------:R-:W-:Y:S01]  /*0e70*/  ULDC.64 UR6, c[0x0][0x1b8] ;  /* 0x00006e0000067ab9 */ /* 0x000fe20000000a00 */
[----:B------:R-:W-:Y:S01]  /*0e80*/  LEA.HI R7, R7, R6, RZ, 0x5 ;  /* 0x0000000607077211 */ /* 0x000fe200078f28ff */
[----:B------:R-:W-:Y:S01]  /*0e90*/  UIMAD UR6, UR21, UR6, URZ ;  /* 0x00000006150672a4 */ /* 0x000fe2000f8e023f */
[----:B------:R-:W-:Y:S01]  /*0ea0*/  IMAD.SHL.U32 R8, R229, 0x8, RZ ;  /* 0x00000008e5087824 */ /* 0x000fe200078e00ff */
[----:B------:R-:W-:Y:S01]  /*0eb0*/  IADD3 R236, P1, R12, UR12, RZ ;  /* 0x0000000c0cec7c10 */ /* 0x000fe2000ff3e0ff */
[C---:B------:R-:W-:Y:S01]  /*0ec0*/  IMAD R2, R242.reuse, c[0x0][0x1a4], R2 ;  /* 0x00006900f2027a24 */ /* 0x040fe200078e0202 */
[----:B------:R-:W-:Y:S01]  /*0ed0*/  UIMAD UR6, UR8, UR7, UR6 ;  /* 0x00000007080672a4 */ /* 0x000fe2000f8e0206 */
[----:B------:R-:W-:Y:S01]  /*0ee0*/  IMAD R4, R242, c[0x0][0x19c], R4 ;  /* 0x00006700f2047a24 */ /* 0x000fe200078e0204 */
[----:B------:R-:W-:Y:S01]  /*0ef0*/  LOP3.LUT R8, R5, 0x8, R8, 0xf8, !PT ;  /* 0x0000000805087812 */ /* 0x000fe200078ef808 */
[----:B------:R-:W-:Y:S01]  /*0f00*/  IMAD.SHL.U32 R232, R232, 0x2, RZ ;  /* 0x00000002e8e87824 */ /* 0x000fe200078e00ff */
[----:B------:R-:W-:-:S02]  /*0f10*/  SHF.R.U32.HI R5, RZ, 0x3, R5 ;  /* 0x00000003ff057819 */ /* 0x000fc40000011605 */
[----:B------:R-:W-:Y:S01]  /*0f20*/  IADD3.X R11, R11, UR11, R2, P0, !PT ;  /* 0x0000000b0b0b7c10 */ /* 0x000fe200087fe402 */
[----:B------:R-:W-:Y:S01]  /*0f30*/  IMAD.U32 R2, RZ, RZ, UR8 ;  /* 0x00000008ff027e24 */ /* 0x000fe2000f8e00ff */
[----:B------:R-:W-:Y:S02]  /*0f40*/  ISETP.GE.AND P0, PT, R242, UR17, PT ;  /* 0x00000011f2007c0c */ /* 0x000fe4000bf06270 */
[----:B------:R-:W-:Y:S02]  /*0f50*/  IADD3.X R237, R13, UR10, R4, P1, !PT ;  /* 0x0000000a0ded7c10 */ /* 0x000fe40008ffe404 */
[----:B------:R-:W-:Y:S01]  /*0f60*/  LOP3.LUT R4, R8, R5, RZ, 0x3c, !PT ;  /* 0x0000000508047212 */ /* 0x000fe200078e3cff */
[----:B------:R-:W-:Y:S01]  /*0f70*/  IMAD.U32 R8, RZ, RZ, UR8 ;  /* 0x00000008ff087e24 */ /* 0x000fe2000f8e00ff */
[----:B------:R-:W-:Y:S01]  /*0f80*/  IADD3 R17, R15, UR4, RZ ;  /* 0x000000040f117c10 */ /* 0x000fe2000fffe0ff */
[----:B------:R-:W-:Y:S01]  /*0f90*/  IMAD.WIDE.U32 R236, R2, c[0x0][0x1b0], R236 ;  /* 0x00006c0002ec7a25 */ /* 0x000fe200078e00ec */
[----:B------:R-:W-:-:S02]  /*0fa0*/  LOP3.LUT R4, R4, 0xfffffe00, R0, 0xf8, !PT ;  /* 0xfffffe0004047812 */ /* 0x000fc400078ef800 */
[----:B------:R-:W-:Y:S01]  /*0fb0*/  IADD3 R235, R240, 0x40, RZ ;  /* 0x00000040f0eb7810 */ /* 0x000fe20007ffe0ff */
[----:B------:R-:W-:Y:S01]  /*0fc0*/  IMAD.WIDE.U32 R8, R8, c[0x0][0x1b8], R10 ;  /* 0x00006e0008087a25 */ /* 0x000fe200078e000a */
[----:B------:R-:W-:Y:S02]  /*0fd0*/  LOP3.LUT R10, R7, 0xffffffe0, RZ, 0xc0, !PT ;  /* 0xffffffe0070a7812 */ /* 0x000fe400078ec0ff */
[----:B------:R-:W-:Y:S01]  /*0fe0*/  IADD3 R239, R237, UR22, RZ ;  /* 0x00000016edef7c10 */ /* 0x000fe2000fffe0ff */
[----:B------:R-:W-:Y:S01]  /*0ff0*/  IMAD.MOV.U32 R2, RZ, RZ, 0x10 ;  /* 0x00000010ff027424 */ /* 0x000fe200078e00ff */
[----:B------:R-:W-:Y:S01]  /*1000*/  IADD3 R11, R9, UR6, RZ ;  /* 0x00000006090b7c10 */ /* 0x000fe2000fffe0ff */
[----:B------:R-:W-:Y:S01]  /*1010*/  IMAD.MOV.U32 R0, RZ, RZ, 0x20 ;  /* 0x00000020ff007424 */ /* 0x000fe200078e00ff */
[----:B------:R-:W-:Y:S01]  /*1020*/  SHF.R.S32.HI R7, RZ, 0x5, R7 ;  /* 0x00000005ff077819 */ /* 0x000fe20000011407 */
[----:B------:R-:W-:Y:S01]  /*1030*/  IMAD.IADD R10, R6, 0x1, -R10 ;  /* 0x00000001060a7824 */ /* 0x000fe200078e0a0a */
[----:B------:R-:W-:-:S02]  /*1040*/  IADD3 R234, R240, 0x80, RZ ;  /* 0x00000080f0ea7810 */ /* 0x000fc40007ffe0ff */
[----:B------:R-:W-:Y:S02]  /*1050*/  IADD3 R233, R240, 0xc0, RZ ;  /* 0x000000c0f0e97810 */ /* 0x000fe40007ffe0ff */
[----:B------:R-:W-:Y:S02]  /*1060*/  SEL R2, R2, 0xfffffff0, !P2 ;  /* 0xfffffff002027807 */ /* 0x000fe40005000000 */
[----:B------:R-:W-:Y:S01]  /*1070*/  SEL R0, R0, 0xffffffe0, !P3 ;  /* 0xffffffe000007807 */ /* 0x000fe20005800000 */
        /* <DEDUP_REMOVED lines=39> */
.L_x_183:
[----:B------:R-:W-:Y:S05]  /*12f0*/  BSYNC B0 ;  /* 0x0000000000007941 */ /* 0x000fea0003800000 */
.L_x_182:
        /* <DEDUP_REMOVED lines=45> */
.L_x_185:
[----:B------:R-:W-:Y:S05]  /*15d0*/  BSYNC B0 ;  /* 0x0000000000007941 */ /* 0x000fea0003800000 */
.L_x_184:
        /* <DEDUP_REMOVED lines=45> */
.L_x_187:
[----:B------:R-:W-:Y:S05]  /*18b0*/  BSYNC B0 ;  /* 0x0000000000007941 */ /* 0x000fea0003800000 */
.L_x_186:
        /* <DEDUP_REMOVED lines=20> */
[C---:B-1----:R-:W-:Y:S01]  /*1a00*/  @!P4 LEA R20, P3, R14.reuse, c[0x0][0x160], 0x1 ;  /* 0x000058000e14ca11 */ /* 0x042fe200078608ff */
        /* <DEDUP_REMOVED lines=27> */
.L_x_189:
[----:B------:R-:W-:Y:S05]  /*1bc0*/  BSYNC B0 ;  /* 0x0000000000007941 */ /* 0x000fea0003800000 */
.L_x_188:
        /* <DEDUP_REMOVED lines=45> */
.L_x_191:
[----:B------:R-:W-:Y:S05]  /*1ea0*/  BSYNC B0 ;  /* 0x0000000000007941 */ /* 0x000fea0003800000 */
.L_x_190:
[----:B------:R-:W-:Y:S01]  /*1eb0*/  ISETP.GE.AND P0, PT, R12, UR22, PT ;  /* 0x000000160c007c0c */ /* 0x000fe2000bf06270 */
[----:B------:R-:W-:Y:S01]  /*1ec0*/  UMOV UR23, 0x5 ;  /* 0x0000000500177882 */ /* 0x000fe20000000000 */
[----:B------:R-:W-:Y:S01]  /*1ed0*/  BSSY B0, `(.L_x_192) ;  /* 0x000002b000007945 */ /* 0x000fe20003800000 */
[----:B------:R-:W-:Y:S02]  /*1ee0*/  ULDC UR21, c[0x0][0x19c] ;  /* 0x0000670000157ab9 */ /* 0x000fe40000000800 */
[----:B------:R-:W-:Y:S02]  /*1ef0*/  USHF.L.U32 UR7, UR6, 0x5, URZ ;  /* 0x0000000506077899 */ /* 0x000fe4000800063f */
[----:B------:R-:W-:Y:S02]  /*1f00*/  ULDC.64 UR4, c[0x0][0x1a0] ;  /* 0x0000680000047ab9 */ /* 0x000fe40000000a00 */
[----:B------:R-:W-:Y:S02]  /*1f10*/  USHF.L.U64.HI UR6, UR6, UR23, UR21 ;  /* 0x0000001706067299 */ /* 0x000fe40008010215 */
[----:B------:R-:W-:-:S02]  /*1f20*/  USHF.L.U64.HI UR20, UR4, UR20, UR5 ;  /* 0x0000001404147299 */ /* 0x000fc40008010205 */
[----:B------:R-:W-:Y:S01]  /*1f30*/  USHF.L.U32 UR21, UR4, 0x6, URZ ;  /* 0x0000000604157899 */ /* 0x000fe2000800063f */
[----:B------:R-:W-:Y:S06]  /*1f40*/  @P0 BRA `(.L_x_193) ;  /* 0x0000023000000947 */ /* 0x000fec0003800000 */
        /* <DEDUP_REMOVED lines=35> */
.L_x_193:
[----:B------:R-:W-:Y:S05]  /*2180*/  BSYNC B0 ;  /* 0x0000000000007941 */ /* 0x000fea0003800000 */
.L_x_192:
[----:B------:R-:W0:Y:S01]  /*2190*/  LDGDEPBAR ;  /* 0x00000000000079af */ /* 0x000e220000000000 */
[----:B------:R-:W-:Y:S01]  /*21a0*/  ISETP.GE.AND P0, PT, R242, UR22, PT ;  /* 0x00000016f2007c0c */ /* 0x000fe2000bf06270 */
[----:B------:R-:W-:Y:S01]  /*21b0*/  UIMAD UR5, UR20, UR26, URZ ;  /* 0x0000001a140572a4 */ /* 0x000fe2000f8e023f */
[----:B------:R-:W-:Y:S01]  /*21c0*/  SHF.R.S32.HI R13, RZ, 0x1f, R10 ;  /* 0x0000001fff0d7819 */ /* 0x000fe2000001140a */
[----:B------:R-:W-:Y:S01]  /*21d0*/  IMAD.U32 R231, RZ, RZ, UR21 ;  /* 0x00000015ffe77e24 */ /* 0x000fe2000f8e00ff */
[----:B------:R-:W-:Y:S01]  /*21e0*/  BSSY B0, `(.L_x_194) ;  /* 0x0000031000007945 */ /* 0x000fe20003800000 */
[----:B------:R-:W-:Y:S01]  /*21f0*/  UIMAD UR5, UR29, UR21, UR5 ;  /* 0x000000151d0572a4 */ /* 0x000fe2000f8e0205 */
[----:B------:R-:W-:Y:S01]  /*2200*/  LEA.HI R13, R13, R10, RZ, 0x2 ;  /* 0x0000000a0d0d7211 */ /* 0x000fe200078f10ff */
[----:B------:R-:W-:Y:S02]  /*2210*/  IMAD.MOV.U32 R10, RZ, RZ, R8 ;  /* 0x000000ffff0a7224 */ /* 0x000fe400078e0008 */
[----:B------:R-:W-:Y:S01]  /*2220*/  IMAD.SHL.U32 R165, R6, 0x2, RZ ;  /* 0x0000000206a57824 */ /* 0x000fe200078e00ff */
[----:B------:R-:W-:Y:S01]  /*2230*/  SHF.R.S32.HI R6, RZ, 0x2, R13 ;  /* 0x00000002ff067819 */ /* 0x000fe2000001140d */
[----:B-1----:R-:W-:-:S03]  /*2240*/  IMAD.WIDE.U32 R14, R231, UR26, R10 ;  /* 0x0000001ae70e7c25 */ /* 0x002fc6000f8e000a */
        /* <DEDUP_REMOVED lines=42> */
.L_x_195:
[----:B------:R-:W-:Y:S05]  /*24f0*/  BSYNC B0 ;  /* 0x0000000000007941 */ /* 0x000fea0003800000 */
.L_x_194:
        /* <DEDUP_REMOVED lines=45> */
.L_x_197:
[----:B------:R-:W-:Y:S05]  /*27d0*/  BSYNC B0 ;  /* 0x0000000000007941 */ /* 0x000fea0003800000 */
.L_x_196:
        /* <DEDUP_REMOVED lines=14> */
[C---:B------:R-:W-:Y:S01]  /*28c0*/  IMAD R226, R0.reuse, 0x2, R230 ;  /* 0x0000000200e27824 */ /* 0x040fe200078e02e6 */
        /* <DEDUP_REMOVED lines=9> */
[----:B--2---:R-:W2:Y:S01]  /*2960*/  LDSM.16.M88.4 R20, [R229+0x10000] ;  /* 0x01000000e514783b */ /* 0x004ea20000000200 */
[C---:B------:R-:W-:Y:S02]  /*2970*/  IADD3 R3, R229.reuse, 0x10000, RZ ;  /* 0x00010000e5037810 */ /* 0x040fe40007ffe0ff */
[----:B------:R-:W-:Y:S01]  /*2980*/  IADD3 R227, R229, 0x10020, RZ ;  /* 0x00010020e5e37810 */ /* 0x000fe20007ffe0ff */
[----:B----4-:R-:W4:Y:S01]  /*2990*/  LDSM.16.M88.4 R12, [R229+0x10800] ;  /* 0x01080000e50c783b */ /* 0x010f220000000200 */
[----:B------:R-:W-:Y:S01]  /*29a0*/  @P1 IADD3 R227, R3, -0x20, RZ ;  /* 0xffffffe003e31810 */ /* 0x000fe20007ffe0ff */
[----:B------:R-:W-:Y:S01]  /*29b0*/  IMAD.MOV.U32 R3, RZ, RZ, 0x40 ;  /* 0x00000040ff037424 */ /* 0x000fe200078e00ff */
[C---:B------:R-:W-:Y:S01]  /*29c0*/  IADD3 R200, R201.reuse, 0x8, RZ ;  /* 0x00000008c9c87810 */ /* 0x040fe20007ffe0ff */
[----:B------:R-:W5:Y:S01]  /*29d0*/  LDSM.16.M88.4 R76, [R229+0x11000] ;  /* 0x01100000e54c783b */ /* 0x000f620000000200 */
[----:B------:R-:W-:Y:S02]  /*29e0*/  IMNMX R201, R201, UR25, PT ;  /* 0x00000019c9c97c17 */ /* 0x000fe4000b800200 */
[----:B------:R-:W-:Y:S01]  /*29f0*/  SEL R3, R3, 0xffffffc0, !P2 ;  /* 0xffffffc003037807 */ /* 0x000fe20005000000 */
[----:B------:R-:W1:Y:S01]  /*2a00*/  LDSM.16.M88.4 R68, [R227] ;  /* 0x00000000e344783b */ /* 0x000e620000000200 */
[----:B------:R-:W-:-:S02]  /*2a10*/  IMNMX R200, R200, UR25, PT ;  /* 0x00000019c8c87c17 */ /* 0x000fc4000b800200 */
[----:B------:R-:W-:Y:S01]  /*2a20*/  IADD3 R219, R227, 0x800, RZ ;  /* 0x00000800e3db7810 */ /* 0x000fe20007ffe0ff */
[----:B------:R-:W3:Y:S01]  /*2a30*/  LDSM.16.M88.4 R72, [R229+0x11800] ;  /* 0x01180000e548783b */ /* 0x000ee20000000200 */
[----:B------:R-:W-:Y:S01]  /*2a40*/  IMAD.IADD R223, R229, 0x1, R3 ;  /* 0x00000001e5df7824 */ /* 0x000fe200078e0203 */
[----:B------:R-:W-:Y:S01]  /*2a50*/  IADD3 R218, R227, 0x1000, RZ ;  /* 0x00001000e3da7810 */ /* 0x000fe20007ffe0ff */
[----:B------:R-:W-:Y:S01]  /*2a60*/  IMAD.IADD R216, R3, 0x1, R227 ;  /* 0x0000000103d87824 */ /* 0x000fe200078e02e3 */
[----:B------:R-:W1:Y:S01]  /*2a70*/  LDSM.16.M88.4 R64, [R227+0x800] ;  /* 0x00080000e340783b */ /* 0x000e620000000200 */
[----:B------:R-:W-:Y:S01]  /*2a80*/  IMAD.U32 R3, RZ, RZ, UR26 ;  /* 0x0000001aff037e24 */ /* 0x000fe2000f8e00ff */
[----:B------:R-:W-:Y:S02]  /*2a90*/  IADD3 R217, R227, 0x1800, RZ ;  /* 0x00001800e3d97810 */ /* 0x000fe40007ffe0ff */
[----:B------:R-:W1:Y:S01]  /*2aa0*/  LDSM.16.M88.4 R60, [R227+0x1000] ;  /* 0x00100000e33c783b */ /* 0x000e620000000200 */
[----:B------:R-:W-:Y:S01]  /*2ab0*/  IMAD R3, R3, 0x40, R165 ;  /* 0x0000004003037824 */ /* 0x000fe200078e02a5 */
[----:B------:R-:W-:-:S02]  /*2ac0*/  IADD3 R215, R227, 0x2000, RZ ;  /* 0x00002000e3d77810 */ /* 0x000fc40007ffe0ff */
[----:B------:R-:W1:Y:S01]  /*2ad0*/  LDSM.16.M88.4 R36, [R223+0x10000] ;  /* 0x01000000df24783b */ /* 0x000e620000000200 */
[----:B------:R-:W-:Y:S02]  /*2ae0*/  IADD3 R214, R227, 0x2800, RZ ;  /* 0x00002800e3d67810 */ /* 0x000fe40007ffe0ff */
[C---:B------:R-:W-:Y:S01]  /*2af0*/  IADD3 R6, R3.reuse, 0x1, RZ ;  /* 0x0000000103067810 */ /* 0x040fe20007ffe0ff */
[----:B------:R-:W1:Y:S01]  /*2b00*/  LDSM.16.M88.4 R52, [R227+0x1800] ;  /* 0x00180000e334783b */ /* 0x000e620000000200 */
[C---:B------:R-:W-:Y:S02]  /*2b10*/  IADD3 R7, R3.reuse, 0x8, RZ ;  /* 0x0000000803077810 */ /* 0x040fe40007ffe0ff */
[CC--:B------:R-:W-:Y:S01]  /*2b20*/  ISETP.GE.AND P0, PT, R6.reuse, R201.reuse, PT ;  /* 0x000000c90600720c */ /* 0x0c0fe20003f06270 */
[----:B------:R-:W1:Y:S01]  /*2b30*/  LDSM.16.M88.4 R32, [R223+0x10800] ;  /* 0x01080000df20783b */ /* 0x000e620000000200 */
[----:B------:R-:W-:Y:S02]  /*2b40*/  ISETP.GE.AND P3, PT, R6, R200, PT ;  /* 0x000000c80600720c */ /* 0x000fe40003f66270 */
[----:B------:R-:W-:Y:S01]  /*2b50*/  IADD3 R6, R3, 0x9, RZ ;  /* 0x0000000903067810 */ /* 0x000fe20007ffe0ff */
[----:B--2---:R-:W-:Y:S01]  /*2b60*/  HMMA.16816.F32 R24, R44, R20, RZ ;  /* 0x000000142c18723c */ /* 0x004fe200000018ff */
[----:B------:R-:W2:Y:S01]  /*2b70*/  LDSM.16.M88.4 R28, [R223+0x11000] ;  /* 0x01100000df1c783b */ /* 0x000ea20000000200 */
        /* <DEDUP_REMOVED lines=9> */
[----:B----4-:R-:W-:Y:S01]  /*2c10*/  HMMA.16816.F32 R16, R44, R12, RZ ;  /* 0x0000000c2c10723c */ /* 0x010fe200000018ff */
        /* <DEDUP_REMOVED lines=9> */
[----:B-----5:R-:W-:Y:S01]  /*2cb0*/  HMMA.16816.F32 R80, R44, R76, RZ ;  /* 0x0000004c2c50723c */ /* 0x020fe200000018ff */
[C---:B------:R-:W-:Y:S02]  /*2cc0*/  IADD3 R205, R227.reuse, 0x7000, RZ ;  /* 0x00007000e3cd7810 */ /* 0x040fe40007ffe0ff */
[----:B------:R-:W-:-:S05]  /*2cd0*/  IADD3 R204, R227, 0x7800, RZ ;  /* 0x00007800e3cc7810 */ /* 0x000fca0007ffe0ff */
[----:B------:R-:W-:Y:S08]  /*2ce0*/  HMMA.16816.F32 R76, R44, R78, RZ ;  /* 0x0000004e2c4c723c */ /* 0x000ff000000018ff */
[C---:B-1----:R-:W-:Y:S08]  /*2cf0*/  HMMA.16816.F32 R24, R56.reuse, R68, R24 ;  /* 0x000000443818723c */ /* 0x042ff00000001818 */
[----:B------:R-:W-:Y:S01]  /*2d00*/  HMMA.16816.F32 R20, R56, R70, R20 ;  /* 0x000000463814723c */ /* 0x000fe20000001814 */
[----:B------:R-:W-:Y:S07]  /*2d10*/  LDSM.16.M88.4 R68, [R216] ;  /* 0x00000000d844783b */ /* 0x000fee0000000200 */
[C---:B---3--:R-:W-:Y:S08]  /*2d20*/  HMMA.16816.F32 R48, R44.reuse, R72, RZ ;  /* 0x000000482c30723c */ /* 0x048ff000000018ff */
[----:B------:R-:W-:Y:S01]  /*2d30*/  HMMA.16816.F32 R44, R44, R74, RZ ;  /* 0x0000004a2c2c723c */ /* 0x000fe200000018ff */
[----:B------:R-:W1:Y:S07]  /*2d40*/  LDSM.16.M88.4 R72, [R225] ;  /* 0x00000000e148783b */ /* 0x000e6e0000000200 */
        /* <DEDUP_REMOVED lines=16> */
[C---:B--2---:R-:W-:Y:S08]  /*2e50*/  HMMA.16816.F32 R80, R40.reuse, R28, R80 ;  /* 0x0000001c2850723c */ /* 0x044ff00000001850 */
[----:B------:R-:W-:Y:S01]  /*2e60*/  HMMA.16816.F32 R76, R40, R30, R76 ;  /* 0x0000001e284c723c */ /* 0x000fe2000000184c */
[----:B------:R-:W2:Y:S07]  /*2e70*/  LDSM.16.M88.4 R28, [R229+0x13000] ;  /* 0x01300000e51c783b */ /* 0x000eae0000000200 */
[C---:B-1----:R-:W-:Y:S08]  /*2e80*/  HMMA.16816.F32 R24, R72.reuse, R68, R24 ;  /* 0x000000444818723c */ /* 0x042ff00000001818 */
        /* <DEDUP_REMOVED lines=8> */
[----:B------:R-:W1:Y:S07]  /*2f10*/  LDSM.16.M88.4 R64, [R228+0x4000] ;  /* 0x00400000e440783b */ /* 0x000e6e0000000200 */
        /* <DEDUP_REMOVED lines=21> */
[----:B------:R-:W1:Y:S04]  /*3070*/  LDSM.16.M88.4 R52, [R223+0x13000] ;  /* 0x01300000df34783b */ /* 0x000e680000000200 */
        /* <DEDUP_REMOVED lines=13> */
[C---:B--2---:R-:W-:Y:S08]  /*3150*/  HMMA.16816.F32 R16, R56.reuse, R28, R16 ;  /* 0x0000001c3810723c */ /* 0x044ff00000001810 */
[C---:B------:R-:W-:Y:S01]  /*3160*/  HMMA.16816.F32 R12, R56.reuse, R30, R12 ;  /* 0x0000001e380c723c */ /* 0x040fe2000000180c */
[----:B------:R-:W2:Y:S07]  /*3170*/  LDSM.16.M88.4 R28, [R216+0x3800] ;  /* 0x00380000d81c783b */ /* 0x000eae0000000200 */
[C---:B-1----:R-:W-:Y:S08]  /*3180*/  HMMA.16816.F32 R80, R56.reuse, R52, R80 ;  /* 0x000000343850723c */ /* 0x042ff00000001850 */
[C---:B------:R-:W-:Y:S01]  /*3190*/  HMMA.16816.F32 R76, R56.reuse, R54, R76 ;  /* 0x00000036384c723c */ /* 0x040fe2000000184c */
[----:B------:R-:W1:Y:S07]  /*31a0*/  LDSM.16.M88.4 R52, [R229+0x14000] ;  /* 0x01400000e534783b */ /* 0x000e6e0000000200 */
        /* <DEDUP_REMOVED lines=14> */
[C---:B--2---:R-:W-:Y:S08]  /*3290*/  HMMA.16816.F32 R72, R60.reuse, R28, R72 ;  /* 0x0000001c3c48723c */ /* 0x044ff00000001848 */
[----:B------:R-:W-:Y:S01]  /*32a0*/  HMMA.16816.F32 R44, R60, R30, R44 ;  /* 0x0000001e3c2c723c */ /* 0x000fe2000000182c */
[----:B------:R-:W2:Y:S04]  /*32b0*/  LDSM.16.M88.4 R28, [R227+0x4000] ;  /* 0x00400000e31c783b */ /* 0x000ea80000000200 */
[----:B------:R-:W-:Y:S03]  /*32c0*/  LDSM.16.M88.4 R60, [R223+0x14800] ;  /* 0x01480000df3c783b */ /* 0x000fe60000000200 */
[C---:B-1----:R-:W-:Y:S08]  /*32d0*/  HMMA.16816.F32 R24, R68.reuse, R52, R24 ;  /* 0x000000344418723c */ /* 0x042ff00000001818 */
[C---:B------:R-:W-:Y:S01]  /*32e0*/  HMMA.16816.F32 R20, R68.reuse, R54, R20 ;  /* 0x000000364414723c */ /* 0x040fe20000001814 */
[----:B------:R-:W1:Y:S07]  /*32f0*/  LDSM.16.M88.4 R52, [R227+0x4800] ;  /* 0x00480000e334783b */ /* 0x000e6e0000000200 */
        /* <DEDUP_REMOVED lines=10> */
[C---:B--2---:R-:W-:Y:S08]  /*33a0*/  HMMA.16816.F32 R24, R40.reuse, R28, R24 ;  /* 0x0000001c2818723c */ /* 0x044ff00000001818 */
[C---:B------:R-:W-:Y:S01]  /*33b0*/  HMMA.16816.F32 R20, R40.reuse, R30, R20 ;  /* 0x0000001e2814723c */ /* 0x040fe20000001814 */
[----:B------:R-:W-:Y:S07]  /*33c0*/  LDSM.16.M88.4 R28, [R223+0x15800] ;  /* 0x01580000df1c783b */ /* 0x000fee0000000200 */
[C---:B-1----:R-:W-:Y:S08]  /*33d0*/  HMMA.16816.F32 R16, R40.reuse, R52, R16 ;  /* 0x000000342810723c */ /* 0x042ff00000001810 */
        /* <DEDUP_REMOVED lines=177> */
[----:B------:R-:W-:Y:S02]  /*3ef0*/  @!P6 LEA R18, P1, R5, c[0x0][0x168], 0x1 ;  /* 0x00005a000512ea11 */ /* 0x000fe400078208ff */
[----:B------:R-:W-:Y:S01]  /*3f00*/  IADD3.X R3, R3, UR6, RZ, P2, !PT ;  /* 0x0000000603037c10 */ /* 0x000fe200097fe4ff */
        /* <DEDUP_REMOVED lines=18> */
[----:B---3--:R-:W-:-:S03]  /*4030*/  @!P4 LEA R32, P1, R5, c[0x0][0x168], 0x1 ;  /* 0x00005a000520ca11 */ /* 0x008fc600078208ff */
        /* <DEDUP_REMOVED lines=19> */
.L_x_200:
[----:B------:R-:W-:Y:S05]  /*4170*/  BSYNC B0 ;  /* 0x0000000000007941 */ /* 0x000fea0003800000 */
.L_x_199:
[----:B------:R-:W0:Y:S02]  /*4180*/  LDGDEPBAR ;  /* 0x00000000000079af */ /* 0x000e240000000000 */
.L_x_198:
        /* <DEDUP_REMOVED lines=351> */
[----:B------:R-:W-:-:S04]  /*5780*/  DEPBAR.LE SB0, 0x0 ;  /* 0x000080000000791a */ /* 0x000fc80000000000 */
[----:B------:R-:W-:Y:S01]  /*5790*/  UIADD3 UR26, UR9, -0x2, URZ ;  /* 0xfffffffe091a7890 */ /* 0x000fe2000fffe03f */
[----:B------:R-:W-:Y:S01]  /*57a0*/  ISETP.GE.AND P6, PT, R240, c[0x0][0x220], PT ;  /* 0x00008800f0007a0c */ /* 0x000fe20003fc6270 */
[----:B------:R-:W-:Y:S01]  /*57b0*/  BAR.SYNC.DEFER_BLOCKING 0x0 ;  /* 0x0000000000007b1d */ /* 0x000fe20000010000 */
[----:B------:R-:W-:Y:S01]  /*57c0*/  ISETP.GE.AND P5, PT, R235, c[0x0][0x220], PT ;  /* 0x00008800eb007a0c */ /* 0x000fe20003fa6270 */
[----:B------:R-:W-:Y:S01]  /*57d0*/  USHF.R.S32.HI UR5, URZ, 0x1f, UR26 ;  /* 0x0000001f3f057899 */ /* 0x000fe2000801141a */
[----:B------:R-:W-:Y:S01]  /*57e0*/  ISETP.GE.AND P4, PT, R234, c[0x0][0x220], PT ;  /* 0x00008800ea007a0c */ /* 0x000fe20003f86270 */
[----:B------:R-:W-:Y:S01]  /*57f0*/  UIMAD UR4, UR20, UR26, URZ ;  /* 0x0000001a140472a4 */ /* 0x000fe2000f8e023f */
[----:B------:R-:W-:Y:S01]  /*5800*/  IMAD.MOV.U32 R20, RZ, RZ, R8 ;  /* 0x000000ffff147224 */ /* 0x000fe200078e0008 */
[----:B------:R-:W-:Y:S01]  /*5810*/  ISETP.GE.AND P3, PT, R233, c[0x0][0x220], PT ;  /* 0x00008800e9007a0c */ /* 0x000fe20003f66270 */
[----:B------:R-:W-:Y:S01]  /*5820*/  IMAD.MOV.U32 R21, RZ, RZ, R11 ;  /* 0x000000ffff157224 */ /* 0x000fe200078e000b */
[----:B------:R-:W-:-:S02]  /*5830*/  UIMAD UR4, UR5, UR21, UR4 ;  /* 0x00000015050472a4 */ /* 0x000fc4000f8e0204 */
[----:B------:R-:W-:Y:S01]  /*5840*/  UISETP.GE.AND UP0, UPT, UR9, 0x3, UPT ;  /* 0x000000030900788c */ /* 0x000fe2000bf06270 */
[----:B------:R-:W-:-:S05]  /*5850*/  IMAD.WIDE.U32 R20, R231, UR26, R20 ;  /* 0x0000001ae7147c25 */ /* 0x000fca000f8e0014 */
[C---:B------:R-:W-:Y:S02]  /*5860*/  @!P6 LEA R18, P2, R20.reuse, c[0x0][0x170], 0x1 ;  /* 0x00005c001412ea11 */ /* 0x040fe400078408ff */
[----:B------:R-:W-:Y:S02]  /*5870*/  IADD3 R4, R21, UR4, RZ ;  /* 0x0000000415047c10 */ /* 0x000fe4000fffe0ff */
[C---:B------:R-:W-:Y:S02]  /*5880*/  @!P5 LEA R14, P1, R20.reuse, c[0x0][0x170], 0x1 ;  /* 0x00005c00140eda11 */ /* 0x040fe400078208ff */
[C---:B------:R-:W-:Y:S02]  /*5890*/  @!P4 LEA R12, P0, R20.reuse, c[0x0][0x170], 0x1 ;  /* 0x00005c00140cca11 */ /* 0x040fe400078008ff */
[C---:B------:R-:W-:Y:S01]  /*58a0*/  @!P6 LEA.HI.X R19, R20.reuse, c[0x0][0x174], R4, 0x1, P2 ;  /* 0x00005d001413ea11 */ /* 0x040fe200010f0c04 */
[----:B------:R-:W-:Y:S01]  /*58b0*/  @P6 STS.128 [R232+0x18000], RZ ;  /* 0x018000ffe8006388 */ /* 0x000fe20000000c00 */
[----:B------:R-:W-:-:S02]  /*58c0*/  IADD3 R2, P2, R20, UR22, RZ ;  /* 0x0000001614027c10 */ /* 0x000fc4000ff5e0ff */
[C-C-:B------:R-:W-:Y:S01]  /*58d0*/  @!P5 LEA.HI.X R15, R20.reuse, c[0x0][0x174], R4.reuse, 0x1, P1 ;  /* 0x00005d00140fda11 */ /* 0x140fe200008f0c04 */
[----:B------:R-:W-:Y:S01]  /*58e0*/  @!PT LDS RZ, [RZ] ;  /* 0x00000000fffff984 */ /* 0x000fe20000000800 */
[----:B------:R-:W-:Y:S01]  /*58f0*/  @!PT LDS RZ, [RZ] ;  /* 0x00000000fffff984 */ /* 0x000fe20000000800 */
[----:B------:R-:W-:Y:S01]  /*5900*/  @!PT LDS RZ, [RZ] ;  /* 0x00000000fffff984 */ /* 0x000fe20000000800 */
[----:B------:R1:W-:Y:S01]  /*5910*/  @!P6 LDGSTS.E.BYPASS.LTC128B.128 [R232+0x18000], [R18.64] ;  /* 0x1800000012e8efae */ /* 0x0003e2000b901d52 */
[C---:B------:R-:W-:Y:S02]  /*5920*/  @!P3 LEA R6, P1, R20.reuse, c[0x0][0x170], 0x1 ;  /* 0x00005c001406ba11 */ /* 0x040fe400078208ff */
[--C-:B------:R-:W-:Y:S01]  /*5930*/  @!P4 LEA.HI.X R13, R20, c[0x0][0x174], R4.reuse, 0x1, P0 ;  /* 0x00005d00140dca11 */ /* 0x100fe200000f0c04 */
[----:B------:R-:W-:Y:S01]  /*5940*/  @P5 STS.128 [R232+0x1a000], RZ ;  /* 0x01a000ffe8005388 */ /* 0x000fe20000000c00 */
[----:B------:R-:W-:Y:S02]  /*5950*/  @!P6 LEA R16, P0, R2, c[0x0][0x170], 0x1 ;  /* 0x00005c000210ea11 */ /* 0x000fe400078008ff */
[----:B------:R-:W-:Y:S01]  /*5960*/  IADD3.X R0, R4, UR23, RZ, P2, !PT ;  /* 0x0000001704007c10 */ /* 0x000fe200097fe4ff */
[----:B------:R-:W-:Y:S01]  /*5970*/  @!PT LDS RZ, [RZ] ;  /* 0x00000000fffff984 */ /* 0x000fe20000000800 */
[----:B------:R-:W-:Y:S01]  /*5980*/  @!PT LDS RZ, [RZ] ;  /* 0x00000000fffff984 */ /* 0x000fe20000000800 */
[----:B------:R-:W-:Y:S01]  /*5990*/  @!PT LDS RZ, [RZ] ;  /* 0x00000000fffff984 */ /* 0x000fe20000000800 */
[----:B------:R2:W-:Y:S01]  /*59a0*/  @!P5 LDGSTS.E.BYPASS.LTC128B.128 [R232+0x1a000], [R14.64+0x80] ;  /* 0x1a0000800ee8dfae */ /* 0x0005e2000b901d52 */
[----:B------:R-:W-:-:S02]  /*59b0*/  @!P3 LEA.HI.X R7, R20, c[0x0][0x174], R4, 0x1, P1 ;  /* 0x00005d001407ba11 */ /* 0x000fc400008f0c04 */
[C---:B------:R-:W-:Y:S01]  /*59c0*/  @!P5 LEA R22, P2, R2.reuse, c[0x0][0x170], 0x1 ;  /* 0x00005c000216da11 */ /* 0x040fe200078408ff */
[----:B------:R-:W-:Y:S01]  /*59d0*/  @P4 STS.128 [R232+0x1c000], RZ ;  /* 0x01c000ffe8004388 */ /* 0x000fe20000000c00 */
[C---:B------:R-:W-:Y:S02]  /*59e0*/  @!P4 LEA R20, P1, R2.reuse, c[0x0][0x170], 0x1 ;  /* 0x00005c000214ca11 */ /* 0x040fe400078208ff */
[C-C-:B------:R-:W-:Y:S01]  /*59f0*/  @!P6 LEA.HI.X R17, R2.reuse, c[0x0][0x174], R0.reuse, 0x1, P0 ;  /* 0x00005d000211ea11 */ /* 0x140fe200000f0c00 */
[----:B------:R-:W-:Y:S01]  /*5a00*/  @!PT LDS RZ, [RZ] ;  /* 0x00000000fffff984 */ /* 0x000fe20000000800 */
[----:B------:R-:W-:Y:S01]  /*5a10*/  @!PT LDS RZ, [RZ] ;  /* 0x00000000fffff984 */ /* 0x000fe20000000800 */
[----:B------:R-:W-:Y:S01]  /*5a20*/  @!PT LDS RZ, [RZ] ;  /* 0x00000000fffff984 */ /* 0x000fe20000000800 */
[----:B------:R2:W-:Y:S01]  /*5a30*/  @!P4 LDGSTS.E.BYPASS.LTC128B.128 [R232+0x1c000], [R12.64+0x100] ;  /* 0x1c0001000ce8cfae */ /* 0x0005e2000b901d52 */
[C---:B------:R-:W-:Y:S02]  /*5a40*/  @!P3 LEA R4, P0, R2.reuse, c[0x0][0x170], 0x1 ;  /* 0x00005c000204ba11 */ /* 0x040fe400078008ff */
[C-C-:B------:R-:W-:Y:S01]  /*5a50*/  @!P5 LEA.HI.X R23, R2.reuse, c[0x0][0x174], R0.reuse, 0x1, P2 ;  /* 0x00005d000217da11 */ /* 0x140fe200010f0c00 */
[----:B------:R-:W-:Y:S01]  /*5a60*/  @P3 STS.128 [R232+0x1e000], RZ ;  /* 0x01e000ffe8003388 */ /* 0x000fe20000000c00 */
[----:B------:R-:W-:-:S02]  /*5a70*/  @!P4 LEA.HI.X R21, R2, c[0x0][0x174], R0, 0x1, P1 ;  /* 0x00005d000215ca11 */ /* 0x000fc400008f0c00 */
[----:B------:R-:W-:Y:S01]  /*5a80*/  @!P3 LEA.HI.X R5, R2, c[0x0][0x174], R0, 0x1, P0 ;  /* 0x00005d000205ba11 */ /* 0x000fe200000f0c00 */
[----:B------:R-:W-:Y:S01]  /*5a90*/  @!PT LDS RZ, [RZ] ;  /* 0x00000000fffff984 */ /* 0x000fe20000000800 */
[----:B------:R-:W-:Y:S01]  /*5aa0*/  @!PT LDS RZ, [RZ] ;  /* 0x00000000fffff984 */ /* 0x000fe20000000800 */
[----:B------:R-:W-:Y:S01]  /*5ab0*/  @!PT LDS RZ, [RZ] ;  /* 0x00000000fffff984 */ /* 0x000fe20000000800 */
[----:B------:R3:W-:Y:S01]  /*5ac0*/  @!P3 LDGSTS.E.BYPASS.LTC128B.128 [R232+0x1e000], [R6.64+0x180] ;  /* 0x1e00018006e8bfae */ /* 0x0007e2000b901d52 */
[----:B------:R-:W-:-:S03]  /*5ad0*/  IMAD.U32 R0, RZ, RZ, UR26 ;  /* 0x0000001aff007e24 */ /* 0x000fc6000f8e00ff */
[----:B------:R-:W-:Y:S01]  /*5ae0*/  @P6 STS.128 [R232+0x19000], RZ ;  /* 0x019000ffe8006388 */ /* 0x000fe20000000c00 */
[----:B------:R-:W-:-:S03]  /*5af0*/  IMAD R0, R0, 0x40, R165 ;  /* 0x0000004000007824 */ /* 0x000fc600078e02a5 */
[----:B------:R-:W-:Y:S01]  /*5b00*/  @!PT LDS RZ, [RZ] ;  /* 0x00000000fffff984 */ /* 0x000fe20000000800 */
[----:B------:R-:W-:Y:S01]  /*5b10*/  @!PT LDS RZ, [RZ] ;  /* 0x00000000fffff984 */ /* 0x000fe20000000800 */
[----:B------:R-:W-:Y:S01]  /*5b20*/  @!PT LDS RZ, [RZ] ;  /* 0x00000000fffff984 */ /* 0x000fe20000000800 */
[----:B------:R1:W-:Y:S02]  /*5b30*/  @!P6 LDGSTS.E.BYPASS.LTC128B.128 [R232+0x19000], [R16.64] ;  /* 0x1900000010e8efae */ /* 0x0003e4000b901d52 */
[----:B------:R-:W-:Y:S02]  /*5b40*/  IADD3 R2, R0, 0x1, RZ ;  /* 0x0000000100027810 */ /* 0x000fe40007ffe0ff */
[----:B------:R-:W-:Y:S02]  /*5b50*/  @P5 STS.128 [R232+0x1b000], RZ ;  /* 0x01b000ffe8005388 */ /* 0x000fe40000000c00 */
[C---:B------:R-:W-:Y:S02]  /*5b60*/  ISETP.GE.AND P2, PT, R2.reuse, R201, PT ;  /* 0x000000c90200720c */ /* 0x040fe40003f46270 */
[----:B------:R-:W-:Y:S01]  /*5b70*/  @!PT LDS RZ, [RZ] ;  /* 0x00000000fffff984 */ /* 0x000fe20000000800 */
[----:B------:R-:W-:Y:S01]  /*5b80*/  @!PT LDS RZ, [RZ] ;  /* 0x00000000fffff984 */ /* 0x000fe20000000800 */
[----:B------:R-:W-:Y:S01]  /*5b90*/  @!PT LDS RZ, [RZ] ;  /* 0x00000000fffff984 */ /* 0x000fe20000000800 */
[----:B------:R4:W-:Y:S01]  /*5ba0*/  @!P5 LDGSTS.E.BYPASS.LTC128B.128 [R232+0x1b000], [R22.64+0x80] ;  /* 0x1b00008016e8dfae */ /* 0x0009e2000b901d52 */
[----:B------:R-:W-:Y:S02]  /*5bb0*/  ISETP.GE.AND P1, PT, R2, R200, PT ;  /* 0x000000c80200720c */ /* 0x000fe40003f26270 */
[----:B------:R-:W-:Y:S01]  /*5bc0*/  IADD3 R2, R0, 0x9, RZ ;  /* 0x0000000900027810 */ /* 0x000fe20007ffe0ff */
        /* <DEDUP_REMOVED lines=11> */
[----:B------:R-:W5:Y:S04]  /*5c80*/  LDSM.16.M88.4 R176, [R229+0x10800] ;  /* 0x01080000e5b0783b */ /* 0x000f680000000200 */
[----:B------:R-:W2:Y:S04]  /*5c90*/  LDSM.16.M88.4 R168, [R229+0x11000] ;  /* 0x01100000e5a8783b */ /* 0x000ea80000000200 */
[----:B------:R-:W-:Y:S04]  /*5ca0*/  LDSM.16.M88.4 R24, [R229+0x11800] ;  /* 0x01180000e518783b */ /* 0x000fe80000000200 */
[----:B-1----:R-:W-:Y:S04]  /*5cb0*/  LDSM.16.M88.4 R16, [R228] ;  /* 0x00000000e410783b */ /* 0x002fe80000000200 */
[----:B------:R-:W-:Y:S04]  /*5cc0*/  LDSM.16.M88.4 R196, [R227] ;  /* 0x00000000e3c4783b */ /* 0x000fe80000000200 */
[----:B---3--:R-:W1:Y:S04]  /*5cd0*/  LDSM.16.M88.4 R4, [R229+0x10000] ;  /* 0x01000000e504783b */ /* 0x008e680000000200 */
[----:B------:R-:W3:Y:S04]  /*5ce0*/  LDSM.16.M88.4 R192, [R219] ;  /* 0x00000000dbc0783b */ /* 0x000ee80000000200 */
[----:B------:R-:W3:Y:S04]  /*5cf0*/  LDSM.16.M88.4 R188, [R218] ;  /* 0x00000000dabc783b */ /* 0x000ee80000000200 */
[----:B----4-:R-:W4:Y:S04]  /*5d00*/  LDSM.16.M88.4 R20, [R217] ;  /* 0x00000000d914783b */ /* 0x010f280000000200 */
[----:B------:R-:W-:Y:S01]  /*5d10*/  LDSM.16.M88.4 R184, [R223+0x10000] ;  /* 0x01000000dfb8783b */ /* 0x000fe20000000200 */
[C---:B-----5:R-:W-:Y:S03]  /*5d20*/  HMMA.16816.F32 R180, R28.reuse, R176, RZ ;  /* 0x000000b01cb4723c */ /* 0x060fe600000018ff */
[----:B------:R-:W0:Y:S05]  /*5d30*/  LDGDEPBAR ;  /* 0x00000000000079af */ /* 0x000e2a0000000000 */
[C---:B--2---:R-:W-:Y:S08]  /*5d40*/  HMMA.16816.F32 R172, R28.reuse, R168, RZ ;  /* 0x000000a81cac723c */ /* 0x044ff000000018ff */
[C---:B------:R-:W-:Y:S08]  /*5d50*/  HMMA.16816.F32 R176, R28.reuse, R178, RZ ;  /* 0x000000b21cb0723c */ /* 0x040ff000000018ff */
[C---:B-1----:R-:W-:Y:S08]  /*5d60*/  HMMA.16816.F32 R12, R28.reuse, R4, RZ ;  /* 0x000000041c0c723c */ /* 0x042ff000000018ff */
        /* <DEDUP_REMOVED lines=8> */
[C---:B---3--:R-:W-:Y:S08]  /*5df0*/  HMMA.16816.F32 R180, R16.reuse, R192, R180 ;  /* 0x000000c010b4723c */ /* 0x048ff000000018b4 */
[C---:B------:R-:W-:Y:S01]  /*5e00*/  HMMA.16816.F32 R176, R16.reuse, R194, R176 ;  /* 0x000000c210b0723c */ /* 0x040fe200000018b0 */
[----:B------:R-:W3:Y:S07]  /*5e10*/  LDSM.16.M88.4 R192, [R223+0x11000] ;  /* 0x01100000dfc0783b */ /* 0x000eee0000000200 */
[C---:B------:R-:W-:Y:S08]  /*5e20*/  HMMA.16816.F32 R172, R16.reuse, R188, R172 ;  /* 0x000000bc10ac723c */ /* 0x040ff000000018ac */
[C---:B------:R-:W-:Y:S01]  /*5e30*/  HMMA.16816.F32 R168, R16.reuse, R190, R168 ;  /* 0x000000be10a8723c */ /* 0x040fe200000018a8 */
[----:B------:R-:W5:Y:S07]  /*5e40*/  LDSM.16.M88.4 R188, [R223+0x11800] ;  /* 0x01180000dfbc783b */ /* 0x000f6e0000000200 */
[C---:B----4-:R-:W-:Y:S08]  /*5e50*/  HMMA.16816.F32 R32, R16.reuse, R20, R32 ;  /* 0x000000141020723c */ /* 0x050ff00000001820 */
[----:B------:R-:W-:Y:S01]  /*5e60*/  HMMA.16816.F32 R28, R16, R22, R28 ;  /* 0x00000016101c723c */ /* 0x000fe2000000181c */
[----:B------:R-:W-:Y:S04]  /*5e70*/  LDSM.16.M88.4 R20, [R225] ;  /* 0x00000000e114783b */ /* 0x000fe80000000200 */
[----:B------:R-:W4:Y:S03]  /*5e80*/  LDSM.16.M88.4 R16, [R216] ;  /* 0x00000000d810783b */ /* 0x000f260000000200 */
        /* <DEDUP_REMOVED lines=9> */
[C---:B-----5:R-:W-:Y:S08]  /*5f20*/  HMMA.16816.F32 R32, R24.reuse, R188, R32 ;  /* 0x000000bc1820723c */ /* 0x060ff00000001820 */
[----:B------:R-:W-:Y:S01]  /*5f30*/  HMMA.16816.F32 R28, R24, R190, R28 ;  /* 0x000000be181c723c */ /* 0x000fe2000000181c */
[----:B------:R-:W3:Y:S04]  /*5f40*/  LDSM.16.M88.4 R188, [R216+0x1800] ;  /* 0x00180000d8bc783b */ /* 0x000ee80000000200 */
[----:B------:R-:W-:Y:S03]  /*5f50*/  LDSM.16.M88.4 R24, [R230+0x4000] ;  /* 0x00400000e618783b */ /* 0x000fe60000000200 */
[C---:B----4-:R-:W-:Y:S08]  /*5f60*/  HMMA.16816.F32 R12, R20.reuse, R16, R12 ;  /* 0x00000010140c723c */ /* 0x050ff0000000180c */
[C---:B------:R-:W-:Y:S01]  /*5f70*/  HMMA.16816.F32 R4, R20.reuse, R18, R4 ;  /* 0x000000121404723c */ /* 0x040fe20000001804 */
[----:B------:R-:W4:Y:S07]  /*5f80*/  LDSM.16.M88.4 R16, [R229+0x12000] ;  /* 0x01200000e510783b */ /* 0x000f2e0000000200 */
        /* <DEDUP_REMOVED lines=12> */
[----:B------:R-:W3:Y:S07]  /*6050*/  LDSM.16.M88.4 R16, [R228+0x4000] ;  /* 0x00400000e410783b */ /* 0x000eee0000000200 */
[C---:B------:R-:W-:Y:S08]  /*6060*/  HMMA.16816.F32 R180, R24.reuse, R192, R180 ;  /* 0x000000c018b4723c */ /* 0x040ff000000018b4 */
[C---:B------:R-:W-:Y:S01]  /*6070*/  HMMA.16816.F32 R176, R24.reuse, R194, R176 ;  /* 0x000000c218b0723c */ /* 0x040fe200000018b0 */
[----:B------:R-:W4:Y:S07]  /*6080*/  LDSM.16.M88.4 R192, [R213] ;  /* 0x00000000d5c0783b */ /* 0x000f2e0000000200 */
        /* <DEDUP_REMOVED lines=36> */
[C---:B--2---:R-:W-:Y:S08]  /*62d0*/  HMMA.16816.F32 R180, R192.reuse, R188, R180 ;  /* 0x000000bcc0b4723c */ /* 0x044ff000000018b4 */
[C---:B------:R-:W-:Y:S01]  /*62e0*/  HMMA.16816.F32 R176, R192.reuse, R190, R176 ;  /* 0x000000bec0b0723c */ /* 0x040fe200000018b0 */
[----:B------:R-:W2:Y:S07]  /*62f0*/  LDSM.16.M88.4 R188, [R229+0x15000] ;  /* 0x01500000e5bc783b */ /* 0x000eae0000000200 */
[C---:B-----5:R-:W-:Y:S08]  /*6300*/  HMMA.16816.F32 R172, R192.reuse, R24, R172 ;  /* 0x00000018c0ac723c */ /* 0x060ff000000018ac */
[C---:B------:R-:W-:Y:S01]  /*6310*/  HMMA.16816.F32 R168, R192.reuse, R26, R168 ;  /* 0x0000001ac0a8723c */ /* 0x040fe200000018a8 */
[----:B------:R-:W4:Y:S07]  /*6320*/  LDSM.16.M88.4 R24, [R229+0x15800] ;  /* 0x01580000e518783b */ /* 0x000f2e0000000200 */
[C---:B---3--:R-:W-:Y:S08]  /*6330*/  HMMA.16816.F32 R32, R192.reuse, R196, R32 ;  /* 0x000000c4c020723c */ /* 0x048ff00000001820 */
[----:B------:R-:W-:Y:S01]  /*6340*/  HMMA.16816.F32 R28, R192, R198, R28 ;  /* 0x000000c6c01c723c */ /* 0x000fe2000000181c */
[----:B------:R-:W-:Y:S04]  /*6350*/  LDSM.16.M88.4 R196, [R211] ;  /* 0x00000000d3c4783b */ /* 0x000fe80000000200 */
[----:B------:R-:W-:Y:S03]  /*6360*/  LDSM.16.M88.4 R192, [R210] ;  /* 0x00000000d2c0783b */ /* 0x000fe60000000200 */
[C---:B-1----:R-:W-:Y:S08]  /*6370*/  HMMA.16816.F32 R12, R16.reuse, R20, R12 ;  /* 0x00000014100c723c */ /* 0x042ff0000000180c */
[C---:B------:R-:W-:Y:S01]  /*6380*/  HMMA.16816.F32 R4, R16.reuse, R22, R4 ;  /* 0x000000161004723c */ /* 0x040fe20000001804 */
[----:B------:R-:W1:Y:S07]  /*6390*/  LDSM.16.M88.4 R20, [R228+0x8000] ;  /* 0x00800000e414783b */ /* 0x000e6e0000000200 */
[C---:B------:R-:W-:Y:S08]  /*63a0*/  HMMA.16816.F32 R180, R16.reuse, R184, R180 ;  /* 0x000000b810b4723c */ /* 0x040ff000000018b4 */
[C---:B------:R-:W-:Y:S01]  /*63b0*/  HMMA.16816.F32 R176, R16.reuse, R186, R176 ;  /* 0x000000ba10b0723c */ /* 0x040fe200000018b0 */
[----:B------:R-:W3:Y:S07]  /*63c0*/  LDSM.16.M88.4 R184, [R209] ;  /* 0x00000000d1b8783b */ /* 0x000eee0000000200 */
[C---:B--2---:R-:W-:Y:S08]  /*63d0*/  HMMA.16816.F32 R172, R16.reuse, R188, R172 ;  /* 0x000000bc10ac723c */ /* 0x044ff000000018ac */
[C---:B------:R-:W-:Y:S01]  /*63e0*/  HMMA.16816.F32 R168, R16.reuse, R190, R168 ;  /* 0x000000be10a8723c */ /* 0x040fe200000018a8 */
[----:B------:R-:W2:Y:S07]  /*63f0*/  LDSM.16.M88.4 R188, [R208] ;  /* 0x00000000d0bc783b */ /* 0x000eae0000000200 */
[C---:B----4-:R-:W-:Y:S08]  /*6400*/  HMMA.16816.F32 R32, R16.reuse, R24, R32 ;  /* 0x000000181020723c */ /* 0x050ff00000001820 */
[----:B------:R-:W-:Y:S01]  /*6410*/  HMMA.16816.F32 R28, R16, R26, R28 ;  /* 0x0000001a101c723c */ /* 0x000fe2000000181c */
[----:B------:R-:W-:Y:S04]  /*6420*/  LDSM.16.M88.4 R24, [R226+0x8000] ;  /* 0x00800000e218783b */ /* 0x000fe80000000200 */
[----:B------:R-:W4:Y:S03]  /*6430*/  LDSM.16.M88.4 R16, [R223+0x14000] ;  /* 0x01400000df10783b */ /* 0x000f260000000200 */
[C---:B-1----:R-:W-:Y:S08]  /*6440*/  HMMA.16816.F32 R12, R20.reuse, R196, R12 ;  /* 0x000000c4140c723c */ /* 0x042ff0000000180c */
[C---:B------:R-:W-:Y:S01]  /*6450*/  HMMA.16816.F32 R4, R20.reuse, R198, R4 ;  /* 0x000000c61404723c */ /* 0x040fe20000001804 */
[----:B------:R-:W1:Y:S07]  /*6460*/  LDSM.16.M88.4 R196, [R223+0x14800] ;  /* 0x01480000dfc4783b */ /* 0x000e6e0000000200 */
[C---:B------:R-:W-:Y:S08]  /*6470*/  HMMA.16816.F32 R180, R20.reuse, R192, R180 ;  /* 0x000000c014b4723c */ /* 0x040ff000000018b4 */
[C---:B------:R-:W-:Y:S01]  /*6480*/  HMMA.16816.F32 R176, R20.reuse, R194, R176 ;  /* 0x000000c214b0723c */ /* 0x040fe200000018b0 */
[----:B------:R-:W5:Y:S07]  /*6490*/  LDSM.16.M88.4 R192, [R223+0x15000] ;  /* 0x01500000dfc0783b */ /* 0x000f6e0000000200 */
[C---:B---3--:R-:W-:Y:S08]  /*64a0*/  HMMA.16816.F32 R172, R20.reuse, R184, R172 ;  /* 0x000000b814ac723c */ /* 0x048ff000000018ac */
[C---:B------:R-:W-:Y:S01]  /*64b0*/  HMMA.16816.F32 R168, R20.reuse, R186, R168 ;  /* 0x000000ba14a8723c */ /* 0x040fe200000018a8 */
[----:B------:R-:W-:Y:S07]  /*64c0*/  LDSM.16.M88.4 R184, [R223+0x15800] ;  /* 0x01580000dfb8783b */ /* 0x000fee0000000200 */
[C---:B--2---:R-:W-:Y:S08]  /*64d0*/  HMMA.16816.F32 R32, R20.reuse, R188, R32 ;  /* 0x000000bc1420723c */ /* 0x044ff00000001820 */
[----:B------:R-:W-:Y:S01]  /*64e0*/  HMMA.16816.F32 R28, R20, R190, R28 ;  /* 0x000000be141c723c */ /* 0x000fe2000000181c */
[----:B------:R-:W-:Y:S04]  /*64f0*/  LDSM.16.M88.4 R188, [R225+0x8000] ;  /* 0x00800000e1bc783b */ /* 0x000fe80000000200 */
[----:B------:R-:W2:Y:S03]  /*6500*/  LDSM.16.M88.4 R20, [R216+0x4800] ;  /* 0x00480000d814783b */ /* 0x000ea60000000200 */
[C---:B----4-:R-:W-:Y:S08]  /*6510*/  HMMA.16816.F32 R12, R24.reuse, R16, R12 ;  /* 0x00000010180c723c */ /* 0x050ff0000000180c */
[C---:B------:R-:W-:Y:S01]  /*6520*/  HMMA.16816.F32 R4, R24.reuse, R18, R4 ;  /* 0x000000121804723c */ /* 0x040fe20000001804 */
[----:B------:R-:W3:Y:S07]  /*6530*/  LDSM.16.M88.4 R16, [R216+0x4000] ;  /* 0x00400000d810783b */ /* 0x000eee0000000200 */
[C---:B-1----:R-:W-:Y:S08]  /*6540*/  HMMA.16816.F32 R180, R24.reuse, R196, R180 ;  /* 0x000000c418b4723c */ /* 0x042ff000000018b4 */
[C---:B------:R-:W-:Y:S01]  /*6550*/  HMMA.16816.F32 R176, R24.reuse, R198, R176 ;  /* 0x000000c618b0723c */ /* 0x040fe200000018b0 */
[----:B------:R-:W1:Y:S07]  /*6560*/  LDSM.16.M88.4 R196, [R216+0x5000] ;  /* 0x00500000d8c4783b */ /* 0x000e6e0000000200 */
[C---:B-----5:R-:W-:Y:S08]  /*6570*/  HMMA.16816.F32 R172, R24.reuse, R192, R172 ;  /* 0x000000c018ac723c */ /* 0x060ff000000018ac */
[----:B------:R-:W-:Y:S01]  /*6580*/  HMMA.16816.F32 R168, R24, R194, R168 ;  /* 0x000000c218a8723c */ /* 0x000fe200000018a8 */
[----:B------:R-:W4:Y:S07]  /*6590*/  LDSM.16.M88.4 R192, [R216+0x5800] ;  /* 0x00580000d8c0783b */ /* 0x000f2e0000000200 */
[C---:B--2---:R-:W-:Y:S08]  /*65a0*/  HMMA.16816.F32 R180, R188.reuse, R20, R180 ;  /* 0x00000014bcb4723c */ /* 0x044ff000000018b4 */
[C---:B---3--:R-:W-:Y:S08]  /*65b0*/  HMMA.16816.F32 R12, R188.reuse, R16, R12 ;  /* 0x00000010bc0c723c */ /* 0x048ff0000000180c */
[C---:B------:R-:W-:Y:S01]  /*65c0*/  HMMA.16816.F32 R4, R188.reuse, R18, R4 ;  /* 0x00000012bc04723c */ /* 0x040fe20000001804 */
[----:B------:R-:W-:Y:S07]  /*65d0*/  LDSM.16.M88.4 R16, [R230+0xc000] ;  /* 0x00c00000e610783b */ /* 0x000fee0000000200 */
[----:B------:R-:W-:Y:S01]  /*65e0*/  HMMA.16816.F32 R176, R188, R22, R176 ;  /* 0x00000016bcb0723c */ /* 0x000fe200000018b0 */
[----:B------:R-:W2:Y:S07]  /*65f0*/  LDSM.16.M88.4 R20, [R229+0x16800] ;  /* 0x01680000e514783b */ /* 0x000eae0000000200 */
[C---:B------:R-:W-:Y:S08]  /*6600*/  HMMA.16816.F32 R32, R24.reuse, R184, R32 ;  /* 0x000000b81820723c */ /* 0x040ff00000001820 */
[----:B------:R-:W-:Y:S01]  /*6610*/  HMMA.16816.F32 R28, R24, R186, R28 ;  /* 0x000000ba181c723c */ /* 0x000fe2000000181c */
[----:B------:R-:W3:Y:S04]  /*6620*/  LDSM.16.M88.4 R184, [R229+0x16000] ;  /* 0x01600000e5b8783b */ /* 0x000ee80000000200 */
[----:B------:R-:W5:Y:S03]  /*6630*/  LDSM.16.M88.4 R24, [R229+0x17000] ;  /* 0x01700000e518783b */ /* 0x000f660000000200 */
[C---:B-1----:R-:W-:Y:S08]  /*6640*/  HMMA.16816.F32 R172, R188.reuse, R196, R172 ;  /* 0x000000c4bcac723c */ /* 0x042ff000000018ac */
[C---:B------:R-:W-:Y:S01]  /*6650*/  HMMA.16816.F32 R168, R188.reuse, R198, R168 ;  /* 0x000000c6bca8723c */ /* 0x040fe200000018a8 */
[----:B------:R-:W1:Y:S07]  /*6660*/  LDSM.16.M88.4 R196, [R229+0x17800] ;  /* 0x01780000e5c4783b */ /* 0x000e6e0000000200 */
[C---:B----4-:R-:W-:Y:S08]  /*6670*/  HMMA.16816.F32 R32, R188.reuse, R192, R32 ;  /* 0x000000c0bc20723c */ /* 0x050ff00000001820 */
[----:B------:R-:W-:Y:S01]  /*6680*/  HMMA.16816.F32 R28, R188, R194, R28 ;  /* 0x000000c2bc1c723c */ /* 0x000fe2000000181c */
[----:B------:R-:W-:Y:S04]  /*6690*/  LDSM.16.M88.4 R188, [R206] ;  /* 0x00000000cebc783b */ /* 0x000fe80000000200 */
[----:B------:R-:W-:Y:S03]  /*66a0*/  LDSM.16.M88.4 R192, [R207] ;  /* 0x00000000cfc0783b */ /* 0x000fe60000000200 */
[C---:B--2---:R-:W-:Y:S08]  /*66b0*/  HMMA.16816.F32 R180, R16.reuse, R20, R180 ;  /* 0x0000001410b4723c */ /* 0x044ff000000018b4 */
[C---:B------:R-:W-:Y:S01]  /*66c0*/  HMMA.16816.F32 R176, R16.reuse, R22, R176 ;  /* 0x0000001610b0723c */ /* 0x040fe200000018b0 */
[----:B------:R-:W2:Y:S07]  /*66d0*/  LDSM.16.M88.4 R20, [R228+0xc000] ;  /* 0x00c00000e414783b */ /* 0x000eae0000000200 */
[C---:B---3--:R-:W-:Y:S08]  /*66e0*/  HMMA.16816.F32 R12, R16.reuse, R184, R12 ;  /* 0x000000b8100c723c */ /* 0x048ff0000000180c */
[C---:B------:R-:W-:Y:S01]  /*66f0*/  HMMA.16816.F32 R4, R16.reuse, R186, R4 ;  /* 0x000000ba1004723c */ /* 0x040fe20000001804 */
[----:B------:R-:W3:Y:S07]  /*6700*/  LDSM.16.M88.4 R184, [R205] ;  /* 0x00000000cdb8783b */ /* 0x000eee0000000200 */
[C---:B-----5:R-:W-:Y:S08]  /*6710*/  HMMA.16816.F32 R172, R16.reuse, R24, R172 ;  /* 0x0000001810ac723c */ /* 0x060ff000000018ac */
[C---:B------:R-:W-:Y:S01]  /*6720*/  HMMA.16816.F32 R168, R16.reuse, R26, R168 ;  /* 0x0000001a10a8723c */ /* 0x040fe200000018a8 */
[----:B------:R-:W4:Y:S07]  /*6730*/  LDSM.16.M88.4 R24, [R204] ;  /* 0x00000000cc18783b */ /* 0x000f2e0000000200 */
        /* <DEDUP_REMOVED lines=12> */
[----:B------:R-:W-:Y:S07]  /*6800*/  LDSM.16.M88.4 R184, [R223+0x17800] ;  /* 0x01780000dfb8783b */ /* 0x000fee0000000200 */
[C---:B----4-:R-:W-:Y:S08]  /*6810*/  HMMA.16816.F32 R32, R20.reuse, R24, R32 ;  /* 0x000000181420723c */ /* 0x050ff00000001820 */
[----:B------:R-:W-:Y:S01]  /*6820*/  HMMA.16816.F32 R28, R20, R26, R28 ;  /* 0x0000001a141c723c */ /* 0x000fe2000000181c */
[----:B------:R-:W-:Y:S04]  /*6830*/  LDSM.16.M88.4 R24, [R225+0xc000] ;  /* 0x00c00000e118783b */ /* 0x000fe80000000200 */
[----:B------:R-:W3:Y:S03]  /*6840*/  LDSM.16.M88.4 R20, [R216+0x6000] ;  /* 0x00600000d814783b */ /* 0x000ee60000000200 */
[C---:B-1----:R-:W-:Y:S08]  /*6850*/  HMMA.16816.F32 R12, R196.reuse, R16, R12 ;  /* 0x00000010c40c723c */ /* 0x042ff0000000180c */
[C---:B------:R-:W-:Y:S01]  /*6860*/  HMMA.16816.F32 R4, R196.reuse, R18, R4 ;  /* 0x00000012c404723c */ /* 0x040fe20000001804 */
[----:B------:R-:W1:Y:S07]  /*6870*/  LDSM.16.M88.4 R16, [R216+0x6800] ;  /* 0x00680000d810783b */ /* 0x000e6e0000000200 */
[C---:B--2---:R-:W-:Y:S08]  /*6880*/  HMMA.16816.F32 R172, R196.reuse, R188, R172 ;  /* 0x000000bcc4ac723c */ /* 0x044ff000000018ac */
[C---:B------:R-:W-:Y:S01]  /*6890*/  HMMA.16816.F32 R168, R196.reuse, R190, R168 ;  /* 0x000000bec4a8723c */ /* 0x040fe200000018a8 */
[----:B------:R-:W2:Y:S07]  /*68a0*/  LDSM.16.M88.4 R188, [R216+0x7000] ;  /* 0x00700000d8bc783b */ /* 0x000eae0000000200 */
[C---:B-----5:R-:W-:Y:S08]  /*68b0*/  HMMA.16816.F32 R180, R196.reuse, R192, R180 ;  /* 0x000000c0c4b4723c */ /* 0x060ff000000018b4 */
[----:B------:R-:W-:Y:S08]  /*68c0*/  HMMA.16816.F32 R176, R196, R194, R176 ;  /* 0x000000c2c4b0723c */ /* 0x000ff000000018b0 */
[C---:B---3--:R-:W-:Y:S08]  /*68d0*/  HMMA.16816.F32 R12, R24.reuse, R20, R12 ;  /* 0x00000014180c723c */ /* 0x048ff0000000180c */
[----:B------:R-:W-:Y:S01]  /*68e0*/  HMMA.16816.F32 R4, R24, R22, R4 ;  /* 0x000000161804723c */ /* 0x000fe20000001804 */
[----:B------:R-:W3:Y:S01]  /*68f0*/  LDSM.16.M88.4 R20, [R216+0x7800] ;  /* 0x00780000d814783b */ /* 0x000ee20000000200 */
[----:B------:R-:W-:-:S06]  /*6900*/  DEPBAR.LE SB0, 0x0 ;  /* 0x000080000000791a */ /* 0x000fcc0000000000 */
[----:B-1----:R-:W-:Y:S07]  /*6910*/  HMMA.16816.F32 R180, R24, R16, R180 ;  /* 0x0000001018b4723c */ /* 0x002fee00000018b4 */
[----:B------:R-:W-:Y:S01]  /*6920*/  IADD3 R16, R0, 0x8, RZ ;  /* 0x0000000800107810 */ /* 0x000fe20007ffe0ff */
[----:B------:R-:W-:Y:S01]  /*6930*/  HMMA.16816.F32 R32, R196, R184, R32 ;  /* 0x000000b8c420723c */ /* 0x000fe20000001820 */
[----:B------:R-:W-:Y:S02]  /*6940*/  FSEL R13, R13, -INF , !P2 ;  /* 0xff8000000d0d7808 */ /* 0x000fe40005000000 */
[----:B------:R-:W-:-:S02]  /*6950*/  ISETP.GE.AND P0, PT, R16, R201, PT ;  /* 0x000000c91000720c */ /* 0x000fc40003f06270 */
[----:B------:R-:W-:Y:S02]  /*6960*/  FSEL R15, R15, -INF , !P1 ;  /* 0xff8000000f0f7808 */ /* 0x000fe40004800000 */
[-C--:B------:R-:W-:Y:S01]  /*6970*/  ISETP.GE.AND P2, PT, R16, R200.reuse, PT ;  /* 0x000000c81000720c */ /* 0x080fe20003f46270 */
[----:B------:R-:W-:Y:S01]  /*6980*/  HMMA.16816.F32 R176, R24, R18, R176 ;  /* 0x0000001218b0723c */ /* 0x000fe200000018b0 */
[----:B------:R-:W-:Y:S02]  /*6990*/  FSEL R4, R4, -INF , !P0 ;  /* 0xff80000004047808 */ /* 0x000fe40004000000 */
[C---:B------:R-:W-:Y:S02]  /*69a0*/  ISETP.GE.AND P1, PT, R2.reuse, R201, PT ;  /* 0x000000c90200720c */ /* 0x040fe40003f26270 */
[----:B------:R-:W-:Y:S02]  /*69b0*/  ISETP.GE.AND P0, PT, R2, R200, PT ;  /* 0x000000c80200720c */ /* 0x000fe40003f06270 */
[C---:B------:R-:W-:Y:S01]  /*69c0*/  IADD3 R16, R0.reuse, 0x10, RZ ;  /* 0x0000001000107810 */ /* 0x040fe20007ffe0ff */
[----:B------:R-:W-:Y:S01]  /*69d0*/  HMMA.16816.F32 R28, R196, R186, R28 ;  /* 0x000000bac41c723c */ /* 0x000fe2000000181c */
[----:B------:R-:W-:-:S02]  /*69e0*/  IADD3 R2, R0, 0x11, RZ ;  /* 0x0000001100027810 */ /* 0x000fc40007ffe0ff */
[----:B------:R-:W-:Y:S02]  /*69f0*/  FSEL R6, R6, -INF , !P2 ;  /* 0xff80000006067808 */ /* 0x000fe40005000000 */
[----:B------:R-:W-:Y:S02]  /*6a00*/  FSEL R5, R5, -INF , !P1 ;  /* 0xff80000005057808 */ /* 0x000fe40004800000 */
[----:B------:R-:W-:Y:S01]  /*6a10*/  FSEL R7, R7, -INF , !P0 ;  /* 0xff80000007077808 */ /* 0x000fe20004000000 */
[----:B--2---:R-:W-:Y:S01]  /*6a20*/  HMMA.16816.F32 R172, R24, R188, R172 ;  /* 0x000000bc18ac723c */ /* 0x004fe200000018ac */
[----:B------:R-:W-:Y:S01]  /*6a30*/  BAR.SYNC.DEFER_BLOCKING 0x0 ;  /* 0x0000000000007b1d */ /* 0x000fe20000010000 */
[CC--:B------:R-:W-:Y:S02]  /*6a40*/  ISETP.GE.AND P2, PT, R16.reuse, R201.reuse, PT ;  /* 0x000000c91000720c */ /* 0x0c0fe40003f46270 */
[----:B------:R-:W-:Y:S02]  /*6a50*/  ISETP.GE.AND P1, PT, R16, R200, PT ;  /* 0x000000c81000720c */ /* 0x000fe40003f26270 */
[----:B------:R-:W-:-:S02]  /*6a60*/  ISETP.GE.AND P0, PT, R2, R201, PT ;  /* 0x000000c90200720c */ /* 0x000fc40003f06270 */
[C---:B------:R-:W-:Y:S01]  /*6a70*/  HMMA.16816.F32 R168, R24.reuse, R190, R168 ;  /* 0x000000be18a8723c */ /* 0x040fe200000018a8 */
[----:B------:R-:W-:Y:S02]  /*6a80*/  IADD3 R16, R0, 0x18, RZ ;  /* 0x0000001800107810 */ /* 0x000fe40007ffe0ff */
[----:B------:R-:W-:Y:S02]  /*6a90*/  FSEL R184, R180, -INF , !P2 ;  /* 0xff800000b4b87808 */ /* 0x000fe40005000000 */
[----:B------:R-:W-:Y:S02]  /*6aa0*/  FSEL R188, R182, -INF , !P1 ;  /* 0xff800000b6bc7808 */ /* 0x000fe40004800000 */
[----:B------:R-:W-:Y:S01]  /*6ab0*/  FSEL R185, R181, -INF , !P0 ;  /* 0xff800000b5b97808 */ /* 0x000fe20004000000 */
[----:B---3--:R-:W-:Y:S01]  /*6ac0*/  HMMA.16816.F32 R32, R24, R20, R32 ;  /* 0x000000141820723c */ /* 0x008fe20000001820 */
[----:B------:R-:W-:Y:S02]  /*6ad0*/  ISETP.GE.AND P2, PT, R2, R200, PT ;  /* 0x000000c80200720c */ /* 0x000fe40003f46270 */
[----:B------:R-:W-:-:S02]  /*6ae0*/  ISETP.GE.AND P1, PT, R16, R201, PT ;  /* 0x000000c91000720c */ /* 0x000fc40003f26270 */
[----:B------:R-:W-:Y:S02]  /*6af0*/  ISETP.GE.AND P0, PT, R16, R200, PT ;  /* 0x000000c81000720c */ /* 0x000fe40003f06270 */
[C---:B------:R-:W-:Y:S01]  /*6b00*/  IADD3 R2, R0.reuse, 0x19, RZ ;  /* 0x0000001900027810 */ /* 0x040fe20007ffe0ff */
[----:B------:R-:W-:Y:S01]  /*6b10*/  HMMA.16816.F32 R28, R24, R22, R28 ;  /* 0x00000016181c723c */ /* 0x000fe2000000181c */
[----:B------:R-:W-:Y:S02]  /*6b20*/  IADD3 R16, R0, 0x20, RZ ;  /* 0x0000002000107810 */ /* 0x000fe40007ffe0ff */
[----:B------:R-:W-:Y:S02]  /*6b30*/  FSEL R189, R183, -INF , !P2 ;  /* 0xff800000b7bd7808 */ /* 0x000fe40005000000 */
[----:B------:R-:W-:Y:S02]  /*6b40*/  FSEL R186, R176, -INF , !P1 ;  /* 0xff800000b0ba7808 */ /* 0x000fe40004800000 */
[----:B------:R-:W-:-:S02]  /*6b50*/  FSEL R190, R178, -INF , !P0 ;  /* 0xff800000b2be7808 */ /* 0x000fc40004000000 */
[CC--:B------:R-:W-:Y:S02]  /*6b60*/  ISETP.GE.AND P2, PT, R2.reuse, R201.reuse, PT ;  /* 0x000000c90200720c */ /* 0x0c0fe40003f46270 */
[----:B------:R-:W-:Y:S02]  /*6b70*/  ISETP.GE.AND P1, PT, R2, R200, PT ;  /* 0x000000c80200720c */ /* 0x000fe40003f26270 */
[----:B------:R-:W-:Y:S02]  /*6b80*/  ISETP.GE.AND P0, PT, R16, R201, PT ;  /* 0x000000c91000720c */ /* 0x000fe40003f06270 */
[----:B------:R-:W-:Y:S02]  /*6b90*/  IADD3 R2, R0, 0x21, RZ ;  /* 0x0000002100027810 */ /* 0x000fe40007ffe0ff */
[----:B------:R-:W-:Y:S02]  /*6ba0*/  FSEL R187, R177, -INF , !P2 ;  /* 0xff800000b1bb7808 */ /* 0x000fe40005000000 */
[----:B------:R-:W-:-:S02]  /*6bb0*/  FSEL R191, R179, -INF , !P1 ;  /* 0xff800000b3bf7808 */ /* 0x000fc40004800000 */
[----:B------:R-:W-:Y:S02]  /*6bc0*/  FSEL R198, R172, -INF , !P0 ;  /* 0xff800000acc67808 */ /* 0x000fe40004000000 */
        /* <DEDUP_REMOVED lines=18> */
[----:B------:R-:W-:Y:S02]  /*6cf0*/  ISETP.GE.AND P0, PT, R16, R201, PT ;  /* 0x000000c91000720c */ /* 0x000fe40003f06270 */
[----:B------:R-:W-:Y:S02]  /*6d00*/  FSEL R199, R168, -INF , !P2 ;  /* 0xff800000a8c77808 */ /* 0x000fe40005000000 */
[----:B------:R-:W-:Y:S02]  /*6d10*/  FSEL R165, R28, -INF , !P0 ;  /* 0xff8000001ca57808 */ /* 0x000fe40004000000 */
[-C--:B------:R-:W-:Y:S02]  /*6d20*/  ISETP.GE.AND P0, PT, R0, R200.reuse, PT ;  /* 0x000000c80000720c */ /* 0x080fe40003f06270 */
[----:B------:R-:W-:-:S02]  /*6d30*/  ISETP.GE.AND P2, PT, R2, R200, PT ;  /* 0x000000c80200720c */ /* 0x000fc40003f46270 */
[----:B------:R-:W-:Y:S02]  /*6d40*/  IADD3 R2, R0, 0x31, RZ ;  /* 0x0000003100027810 */ /* 0x000fe40007ffe0ff */
[----:B------:R-:W-:Y:S02]  /*6d50*/  FSEL R14, R14, -INF , !P0 ;  /* 0xff8000000e0e7808 */ /* 0x000fe40004000000 */
[----:B------:R-:W-:Y:S02]  /*6d60*/  FSEL R194, R171, -INF , !P2 ;  /* 0xff800000abc27808 */ /* 0x000fe40005000000 */
[----:B------:R-:W-:Y:S02]  /*6d70*/  FSEL R167, R32, -INF , !P1 ;  /* 0xff80000020a77808 */ /* 0x000fe40004800000 */
[----:B------:R-:W-:Y:S02]  /*6d80*/  PLOP3.LUT P0, PT, PT, PT, UP0, 0x80, 0x0 ;  /* 0x000000000000781c */ /* 0x000fe40003f0f008 */
[----:B------:R-:W-:-:S02]  /*6d90*/  ISETP.GE.AND P2, PT, R2, R201, PT ;  /* 0x000000c90200720c */ /* 0x000fc40003f46270 */
[-C--:B------:R-:W-:Y:S02]  /*6da0*/  ISETP.GE.AND P1, PT, R2, R200.reuse, PT ;  /* 0x000000c80200720c */ /* 0x080fe40003f26270 */
[----:B------:R-:W-:Y:S02]  /*6db0*/  FSEL R166, R33, -INF , !P2 ;  /* 0xff80000021a67808 */ /* 0x000fe40005000000 */
[----:B------:R-:W-:Y:S02]  /*6dc0*/  FSEL R180, R35, -INF , !P1 ;  /* 0xff80000023b47808 */ /* 0x000fe40004800000 */
[----:B------:R-:W-:Y:S02]  /*6dd0*/  ISETP.GE.AND P2, PT, R16, R200, PT ;  /* 0x000000c81000720c */ /* 0x000fe40003f46270 */
[C---:B------:R-:W-:Y:S02]  /*6de0*/  ISETP.GE.AND P1, PT, R0.reuse, R201, PT ;  /* 0x000000c90000720c */ /* 0x040fe40003f26270 */
[----:B------:R-:W-:-:S02]  /*6df0*/  IADD3 R2, R0, 0x39, RZ ;  /* 0x0000003900027810 */ /* 0x000fc40007ffe0ff */
[----:B------:R-:W-:Y:S02]  /*6e00*/  FSEL R179, R30, -INF , !P2 ;  /* 0xff8000001eb37808 */ /* 0x000fe40005000000 */
[----:B------:R-:W-:Y:S02]  /*6e10*/  FSEL R12, R12, -INF , !P1 ;  /* 0xff8000000c0c7808 */ /* 0x000fe40004800000 */
[C---:B------:R-:W-:Y:S02]  /*6e20*/  ISETP.GE.AND P2, PT, R2.reuse, R201, PT ;  /* 0x000000c90200720c */ /* 0x040fe40003f46270 */
        /* <DEDUP_REMOVED lines=76> */
.L_x_204:
[----:B------:R-:W-:Y:S05]  /*72f0*/  BSYNC B0 ;  /* 0x0000000000007941 */ /* 0x000fea0003800000 */
.L_x_203:
[----:B------:R-:W0:Y:S02]  /*7300*/  LDGDEPBAR ;  /* 0x00000000000079af */ /* 0x000e240000000000 */
.L_x_202:
[----:B------:R-:W-:Y:S01]  /*7310*/  FMNMX.FTZ R2, R164, R12, !PT ;  /* 0x0000000ca4027209 */ /* 0x000fe20007810000 */
[----:B-1----:R-:W-:Y:S01]  /*7320*/  LDSM.16.MT88.4 R20, [R224+0x18000] ;  /* 0x01800000e014783b */ /* 0x002fe20000004200 */
[----:B------:R-:W-:Y:S02]  /*7330*/  FMNMX.FTZ R0, R3, R14, !PT ;  /* 0x0000000e03007209 */ /* 0x000fe40007810000 */
        /* <DEDUP_REMOVED lines=83> */
[--C-:B------:R-:W-:Y:S02]  /*7870*/  FFMA.FTZ R195, R195, c[0x0][0x23c], -R178.reuse ;  /* 0x00008f00c3c37a23 */ /* 0x100fe400000108b2 */
[--C-:B------:R-:W-:Y:S02]  /*7880*/  FFMA.FTZ R193, R193, c[0x0][0x23c], -R178.reuse ;  /* 0x00008f00c1c17a23 */ /* 0x100fe400000108b2 */
[----:B------:R-:W-:Y:S01]  /*7890*/  MUFU.EX2 R168, R168 ;  /* 0x000000a800a87308 */ /* 0x000fe20000000800 */
[----:B------:R-:W-:Y:S02]  /*78a0*/  FFMA.FTZ R194, R194, c[0x0][0x23c], -R178 ;  /* 0x00008f00c2c27a23 */ /* 0x000fe400000108b2 */
[--C-:B------:R-:W-:Y:S02]  /*78b0*/  FFMA.FTZ R202, R167, c[0x0][0x23c], -R183.reuse ;  /* 0x00008f00a7ca7a23 */ /* 0x100fe400000108b7 */
[--C-:B------:R-:W-:Y:S02]  /*78c0*/  FFMA.FTZ R203, R166, c[0x0][0x23c], -R183.reuse ;  /* 0x00008f00a6cb7a23 */ /* 0x100fe400000108b7 */
[--C-:B------:R-:W-:Y:S01]  /*78d0*/  FFMA.FTZ R244, R165, c[0x0][0x23c], -R183.reuse ;  /* 0x00008f00a5f47a23 */ /* 0x100fe200000108b7 */
[----:B------:R-:W3:Y:S01]  /*78e0*/  MUFU.EX2 R175, R175 ;  /* 0x000000af00af7308 */ /* 0x000ee20000000800 */
[----:B----4-:R-:W-:Y:S01]  /*78f0*/  F2FP.PACK_AB R5, R169, R170 ;  /* 0x000000aaa905723e */ /* 0x010fe200000000ff */
[----:B------:R-:W-:Y:S01]  /*7900*/  LDSM.16.MT88.4 R164, [R221+0x1f000] ;  /* 0x01f00000dda4783b */ /* 0x000fe20000004200 */
[----:B------:R-:W-:-:S02]  /*7910*/  FFMA.FTZ R182, R182, c[0x0][0x23c], -R183 ;  /* 0x00008f00b6b67a23 */ /* 0x000fc400000108b7 */
[--C-:B------:R-:W-:Y:S02]  /*7920*/  FFMA.FTZ R181, R181, c[0x0][0x23c], -R178.reuse ;  /* 0x00008f00b5b57a23 */ /* 0x100fe400000108b2 */
[--C-:B------:R-:W-:Y:S01]  /*7930*/  FFMA.FTZ R180, R180, c[0x0][0x23c], -R178.reuse ;  /* 0x00008f00b4b47a23 */ /* 0x100fe200000108b2 */
[----:B------:R4:W5:Y:S01]  /*7940*/  MUFU.EX2 R176, R4 ;  /* 0x0000000400b07308 */ /* 0x0009620000000800 */
[--C-:B------:R-:W-:Y:S02]  /*7950*/  FFMA.FTZ R179, R179, c[0x0][0x23c], -R178.reuse ;  /* 0x00008f00b3b37a23 */ /* 0x100fe400000108b2 */
[----:B------:R-:W-:-:S05]  /*7960*/  FFMA.FTZ R177, R177, c[0x0][0x23c], -R178 ;  /* 0x00008f00b1b17a23 */ /* 0x000fca00000108b2 */
        /* <DEDUP_REMOVED lines=29> */
[----:B------:R-:W5:Y:S01]  /*7b40*/  MUFU.EX2 R188, R188 ;  /* 0x000000bc00bc7308 */ /* 0x000f620000000800 */
[-C--:B------:R-:W-:Y:S02]  /*7b50*/  FMUL.FTZ R46, R46, R3.reuse ;  /* 0x000000032e2e7220 */ /* 0x080fe40000410000 */
        /* <DEDUP_REMOVED lines=28> */
[----:B------:R-:W3:Y:S01]  /*7d20*/  LDSM.16.MT88.4 R20, [R221+0x1a000] ;  /* 0x01a00000dd14783b */ /* 0x000ee20000004200 */
[----:B------:R-:W-:-:S02]  /*7d30*/  FMUL.FTZ R64, R64, R176 ;  /* 0x000000b040407220 */ /* 0x000fc40000410000 */
[-C--:B------:R-:W-:Y:S02]  /*7d40*/  FMUL.FTZ R65, R65, R176.reuse ;  /* 0x000000b041417220 */ /* 0x080fe40000410000 */
[-C--:B------:R-:W-:Y:S01]  /*7d50*/  FMUL.FTZ R66, R66, R3.reuse ;  /* 0x0000000342427220 */ /* 0x080fe20000410000 */
[----:B------:R-:W-:Y:S01]  /*7d60*/  MUFU.EX2 R196, R196 ;  /* 0x000000c400c47308 */ /* 0x000fe20000000800 */
[-C--:B------:R-:W-:Y:S02]  /*7d70*/  FMUL.FTZ R67, R67, R3.reuse ;  /* 0x0000000343437220 */ /* 0x080fe40000410000 */
[-C--:B------:R-:W-:Y:S01]  /*7d80*/  FMUL.FTZ R68, R68, R176.reuse ;  /* 0x000000b044447220 */ /* 0x080fe20000410000 */
[----:B-1----:R-:W-:Y:S01]  /*7d90*/  HMMA.16816.F32 R60, R4, R16, R60 ;  /* 0x00000010043c723c */ /* 0x002fe2000000183c */
[----:B------:R-:W-:Y:S02]  /*7da0*/  FMUL.FTZ R69, R69, R176 ;  /* 0x000000b045457220 */ /* 0x000fe40000410000 */
[-C--:B------:R-:W-:Y:S01]  /*7db0*/  FMUL.FTZ R70, R70, R3.reuse ;  /* 0x0000000346467220 */ /* 0x080fe20000410000 */
[----:B------:R-:W-:Y:S01]  /*7dc0*/  MUFU.EX2 R199, R199 ;  /* 0x000000c700c77308 */ /* 0x000fe20000000800 */
[----:B------:R-:W-:-:S02]  /*7dd0*/  FMUL.FTZ R71, R71, R3 ;  /* 0x0000000347477220 */ /* 0x000fc40000410000 */
[-C--:B------:R-:W-:Y:S01]  /*7de0*/  FMUL.FTZ R72, R72, R176.reuse ;  /* 0x000000b048487220 */ /* 0x080fe20000410000 */
[C---:B------:R-:W-:Y:S01]  /*7df0*/  HMMA.16816.F32 R64, R4.reuse, R18, R64 ;  /* 0x000000120440723c */ /* 0x040fe20000001840 */
[-C--:B------:R-:W-:Y:S01]  /*7e00*/  FMUL.FTZ R73, R73, R176.reuse ;  /* 0x000000b049497220 */ /* 0x080fe20000410000 */
[----:B------:R-:W1:Y:S01]  /*7e10*/  LDSM.16.MT88.4 R16, [R220+0x1a000] ;  /* 0x01a00000dc10783b */ /* 0x000e620000004200 */
[-C--:B------:R-:W-:Y:S01]  /*7e20*/  FMUL.FTZ R74, R74, R3.reuse ;  /* 0x000000034a4a7220 */ /* 0x080fe20000410000 */
[----:B------:R-:W-:Y:S01]  /*7e30*/  MUFU.EX2 R197, R197 ;  /* 0x000000c500c57308 */ /* 0x000fe20000000800 */
[----:B------:R-:W-:Y:S02]  /*7e40*/  FMUL.FTZ R75, R75, R3 ;  /* 0x000000034b4b7220 */ /* 0x000fe40000410000 */
[-C--:B------:R-:W-:Y:S01]  /*7e50*/  FMUL.FTZ R76, R76, R176.reuse ;  /* 0x000000b04c4c7220 */ /* 0x080fe20000410000 */
[----:B--2---:R-:W-:Y:S01]  /*7e60*/  HMMA.16816.F32 R68, R4, R12, R68 ;  /* 0x0000000c0444723c */ /* 0x004fe20000001844 */
[----:B------:R-:W-:-:S02]  /*7e70*/  FMUL.FTZ R77, R77, R176 ;  /* 0x000000b04d4d7220 */ /* 0x000fc40000410000 */
[-C--:B------:R-:W-:Y:S01]  /*7e80*/  FMUL.FTZ R78, R78, R3.reuse ;  /* 0x000000034e4e7220 */ /* 0x080fe20000410000 */
[----:B------:R-:W2:Y:S01]  /*7e90*/  MUFU.EX2 R192, R192 ;  /* 0x000000c000c07308 */ /* 0x000ea20000000800 */
        /* <DEDUP_REMOVED lines=9> */
[C---:B---3--:R-:W-:Y:S01]  /*7f30*/  HMMA.16816.F32 R76, R4.reuse, R20, R76 ;  /* 0x00000014044c723c */ /* 0x048fe2000000184c */
[-C--:B------:R-:W-:Y:S02]  /*7f40*/  FMUL.FTZ R85, R85, R176.reuse ;  /* 0x000000b055557220 */ /* 0x080fe40000410000 */
        /* <DEDUP_REMOVED lines=8> */
[----:B------:R-:W2:Y:S01]  /*7fd0*/  MUFU.EX2 R194, R194 ;  /* 0x000000c200c27308 */ /* 0x000ea20000000800 */
[-C--:B------:R-:W-:Y:S02]  /*7fe0*/  FMUL.FTZ R91, R91, R3.reuse ;  /* 0x000000035b5b7220 */ /* 0x080fe40000410000 */
[-C--:B------:R-:W-:Y:S02]  /*7ff0*/  FMUL.FTZ R92, R92, R176.reuse ;  /* 0x000000b05c5c7220 */ /* 0x080fe40000410000 */
[----:B------:R-:W-:Y:S01]  /*8000*/  FMUL.FTZ R93, R93, R176 ;  /* 0x000000b05d5d7220 */ /* 0x000fe20000410000 */
[----:B-1----:R-:W-:Y:S01]  /*8010*/  HMMA.16816.F32 R84, R4, R16, R84 ;  /* 0x000000100454723c */ /* 0x002fe20000001854 */
[-C--:B------:R-:W-:Y:S01]  /*8020*/  FMUL.FTZ R94, R94, R3.reuse ;  /* 0x000000035e5e7220 */ /* 0x080fe20000410000 */
[----:B------:R-:W1:Y:S01]  /*8030*/  MUFU.EX2 R202, R202 ;  /* 0x000000ca00ca7308 */ /* 0x000e620000000800 */
[----:B------:R-:W-:-:S02]  /*8040*/  FMUL.FTZ R95, R95, R3 ;  /* 0x000000035f5f7220 */ /* 0x000fc40000410000 */
[-C--:B------:R-:W-:Y:S02]  /*8050*/  FMUL.FTZ R96, R96, R176.reuse ;  /* 0x000000b060607220 */ /* 0x080fe40000410000 */
[-C--:B------:R-:W-:Y:S01]  /*8060*/  FMUL.FTZ R97, R97, R176.reuse ;  /* 0x000000b061617220 */ /* 0x080fe20000410000 */
[C---:B------:R-:W-:Y:S01]  /*8070*/  HMMA.16816.F32 R88, R4.reuse, R18, R88 ;  /* 0x000000120458723c */ /* 0x040fe20000001858 */
[-C--:B------:R-:W-:Y:S01]  /*8080*/  FMUL.FTZ R98, R98, R3.reuse ;  /* 0x0000000362627220 */ /* 0x080fe20000410000 */
[----:B------:R-:W1:Y:S01]  /*8090*/  LDSM.16.MT88.4 R16, [R221+0x1c000] ;  /* 0x01c00000dd10783b */ /* 0x000e620000004200 */
        /* <DEDUP_REMOVED lines=16> */
[C---:B---3--:R-:W-:Y:S01]  /*81a0*/  HMMA.16816.F32 R100, R4.reuse, R20, R100 ;  /* 0x000000140464723c */ /* 0x048fe20000001864 */
[-C--:B------:R-:W-:Y:S02]  /*81b0*/  FMUL.FTZ R109, R109, R176.reuse ;  /* 0x000000b06d6d7220 */ /* 0x080fe40000410000 */
[-C--:B------:R-:W-:Y:S02]  /*81c0*/  FMUL.FTZ R110, R110, R3.reuse ;  /* 0x000000036e6e7220 */ /* 0x080fe40000410000 */
[----:B------:R-:W-:Y:S01]  /*81d0*/  FMUL.FTZ R111, R111, R3 ;  /* 0x000000036f6f7220 */ /* 0x000fe20000410000 */
[----:B------:R-:W3:Y:S01]  /*81e0*/  MUFU.EX2 R181, R181 ;  /* 0x000000b500b57308 */ /* 0x000ee20000000800 */
[-C--:B------:R-:W-:Y:S01]  /*81f0*/  FMUL.FTZ R112, R112, R176.reuse ;  /* 0x000000b070707220 */ /* 0x080fe20000410000 */
[----:B------:R-:W-:Y:S01]  /*8200*/  HMMA.16816.F32 R104, R4, R22, R104 ;  /* 0x000000160468723c */ /* 0x000fe20000001868 */
[----:B------:R-:W3:Y:S01]  /*8210*/  LDSM.16.MT88.4 R20, [R224+0x1e000] ;  /* 0x01e00000e014783b */ /* 0x000ee20000004200 */
[----:B------:R-:W-:-:S02]  /*8220*/  FMUL.FTZ R113, R113, R176 ;  /* 0x000000b071717220 */ /* 0x000fc40000410000 */
[-C--:B------:R-:W-:Y:S02]  /*8230*/  FMUL.FTZ R114, R114, R3.reuse ;  /* 0x0000000372727220 */ /* 0x080fe40000410000 */
[-C--:B------:R-:W-:Y:S01]  /*8240*/  FMUL.FTZ R115, R115, R3.reuse ;  /* 0x0000000373737220 */ /* 0x080fe20000410000 */
[----:B------:R-:W2:Y:S01]  /*8250*/  MUFU.EX2 R180, R180 ;  /* 0x000000b400b47308 */ /* 0x000ea20000000800 */
[-C--:B------:R-:W-:Y:S02]  /*8260*/  FMUL.FTZ R116, R116, R176.reuse ;  /* 0x000000b074747220 */ /* 0x080fe40000410000 */
[-C--:B------:R-:W-:Y:S01]  /*8270*/  FMUL.FTZ R117, R117, R176.reuse ;  /* 0x000000b075757220 */ /* 0x080fe20000410000 */
[----:B-1----:R-:W-:Y:S01]  /*8280*/  HMMA.16816.F32 R108, R4, R16, R108 ;  /* 0x00000010046c723c */ /* 0x002fe2000000186c */
[-C--:B------:R-:W-:Y:S02]  /*8290*/  FMUL.FTZ R118, R118, R3.reuse ;  /* 0x0000000376767220 */ /* 0x080fe40000410000 */
[----:B------:R-:W-:Y:S01]  /*82a0*/  FMUL.FTZ R119, R119, R3 ;  /* 0x0000000377777220 */ /* 0x000fe20000410000 */
[----:B------:R-:W1:Y:S01]  /*82b0*/  MUFU.EX2 R179, R179 ;  /* 0x000000b300b37308 */ /* 0x000e620000000800 */
[----:B------:R-:W-:-:S02]  /*82c0*/  FMUL.FTZ R120, R120, R176 ;  /* 0x000000b078787220 */ /* 0x000fc40000410000 */
[-C--:B------:R-:W-:Y:S01]  /*82d0*/  FMUL.FTZ R121, R121, R176.reuse ;  /* 0x000000b079797220 */ /* 0x080fe20000410000 */
[C---:B------:R-:W-:Y:S01]  /*82e0*/  HMMA.16816.F32 R112, R4.reuse, R18, R112 ;  /* 0x000000120470723c */ /* 0x040fe20000001870 */
[-C--:B------:R-:W-:Y:S01]  /*82f0*/  FMUL.FTZ R122, R122, R3.reuse ;  /* 0x000000037a7a7220 */ /* 0x080fe20000410000 */
[----:B------:R-:W1:Y:S01]  /*8300*/  LDSM.16.MT88.4 R16, [R222+0x1e000] ;  /* 0x01e00000de10783b */ /* 0x000e620000004200 */
        /* <DEDUP_REMOVED lines=15> */
[C---:B---3--:R-:W-:Y:S01]  /*8400*/  HMMA.16816.F32 R124, R4.reuse, R20, R124 ;  /* 0x00000014047c723c */ /* 0x048fe2000000187c */
[-C--:B------:R-:W-:Y:S02]  /*8410*/  FMUL.FTZ R134, R134, R3.reuse ;  /* 0x0000000386867220 */ /* 0x080fe40000410000 */
[-C--:B------:R-:W-:Y:S02]  /*8420*/  FMUL.FTZ R135, R135, R3.reuse ;  /* 0x0000000387877220 */ /* 0x080fe40000410000 */
[-C--:B------:R-:W-:Y:S02]  /*8430*/  FMUL.FTZ R152, R152, R176.reuse ;  /* 0x000000b098987220 */ /* 0x080fe40000410000 */
[----:B------:R-:W-:Y:S01]  /*8440*/  FMUL.FTZ R153, R153, R176 ;  /* 0x000000b099997220 */ /* 0x000fe20000410000 */
[----:B------:R-:W-:Y:S01]  /*8450*/  HMMA.16816.F32 R128, R4, R22, R128 ;  /* 0x000000160480723c */ /* 0x000fe20000001880 */
[----:B------:R-:W3:Y:S01]  /*8460*/  LDSM.16.MT88.4 R20, [R220+0x1e000] ;  /* 0x01e00000dc14783b */ /* 0x000ee20000004200 */
[----:B------:R-:W-:-:S02]  /*8470*/  FMUL.FTZ R154, R154, R3 ;  /* 0x000000039a9a7220 */ /* 0x000fc40000410000 */
[-C--:B------:R-:W-:Y:S02]  /*8480*/  FMUL.FTZ R155, R155, R3.reuse ;  /* 0x000000039b9b7220 */ /* 0x080fe40000410000 */
[-C--:B------:R-:W-:Y:S02]  /*8490*/  FMUL.FTZ R136, R136, R176.reuse ;  /* 0x000000b088887220 */ /* 0x080fe40000410000 */
[-C--:B------:R-:W-:Y:S02]  /*84a0*/  FMUL.FTZ R137, R137, R176.reuse ;  /* 0x000000b089897220 */ /* 0x080fe40000410000 */
[-C--:B------:R-:W-:Y:S01]  /*84b0*/  FMUL.FTZ R138, R138, R3.reuse ;  /* 0x000000038a8a7220 */ /* 0x080fe20000410000 */
[----:B-1----:R-:W-:Y:S01]  /*84c0*/  HMMA.16816.F32 R132, R4, R16, R132 ;  /* 0x000000100484723c */ /* 0x002fe20000001884 */
[----:B------:R-:W-:Y:S02]  /*84d0*/  FMUL.FTZ R139, R139, R3 ;  /* 0x000000038b8b7220 */ /* 0x000fe40000410000 */
[----:B------:R-:W-:-:S02]  /*84e0*/  FMUL.FTZ R140, R140, R176 ;  /* 0x000000b08c8c7220 */ /* 0x000fc40000410000 */
[-C--:B------:R-:W-:Y:S02]  /*84f0*/  FMUL.FTZ R141, R141, R176.reuse ;  /* 0x000000b08d8d7220 */ /* 0x080fe40000410000 */
[-C--:B------:R-:W-:Y:S01]  /*8500*/  FMUL.FTZ R142, R142, R3.reuse ;  /* 0x000000038e8e7220 */ /* 0x080fe20000410000 */
[C---:B------:R-:W-:Y:S01]  /*8510*/  HMMA.16816.F32 R152, R4.reuse, R18, R152 ;  /* 0x000000120498723c */ /* 0x040fe20000001898 */
[-C--:B------:R-:W-:Y:S01]  /*8520*/  FMUL.FTZ R143, R143, R3.reuse ;  /* 0x000000038f8f7220 */ /* 0x080fe20000410000 */
[----:B------:R-:W1:Y:S01]  /*8530*/  LDSM.16.MT88.4 R16, [R224+0x18800] ;  /* 0x01880000e010783b */ /* 0x000e620000004200 */
        /* <DEDUP_REMOVED lines=13> */
[C---:B---3--:R-:W-:Y:S01]  /*8610*/  HMMA.16816.F32 R148, R4.reuse, R20, R148 ;  /* 0x000000140494723c */ /* 0x048fe20000001894 */
[----:B------:R-:W-:Y:S02]  /*8620*/  FADD.FTZ R173, R173, R174 ;  /* 0x000000aeadad7221 */ /* 0x000fe40000010000 */
[----:B------:R-:W-:Y:S01]  /*8630*/  FADD.FTZ R169, R169, R3 ;  /* 0x00000003a9a97221 */ /* 0x000fe20000010000 */
[----:B------:R-:W-:Y:S01]  /*8640*/  MOV R3, R0 ;  /* 0x0000000000037202 */ /* 0x000fe20000000f00 */
[----:B------:R-:W-:Y:S02]  /*8650*/  FADD.FTZ R173, R172, R173 ;  /* 0x000000adacad7221 */ /* 0x000fe40000010000 */
[----:B------:R-:W-:Y:S01]  /*8660*/  FADD.FTZ R169, R168, R169 ;  /* 0x000000a9a8a97221 */ /* 0x000fe20000010000 */
[----:B------:R-:W-:Y:S01]  /*8670*/  HMMA.16816.F32 R144, R4, R22, R144 ;  /* 0x000000160490723c */ /* 0x000fe20000001890 */
[----:B------:R-:W3:Y:S01]  /*8680*/  LDSM.16.MT88.4 R20, [R224+0x1a800] ;  /* 0x01a80000e014783b */ /* 0x000ee20000004200 */
[----:B------:R-:W-:-:S02]  /*8690*/  FADD.FTZ R171, R171, R173 ;  /* 0x000000adabab7221 */ /* 0x000fc40000010000 */
[----:B------:R-:W-:Y:S02]  /*86a0*/  FADD.FTZ R175, R175, R169 ;  /* 0x000000a9afaf7221 */ /* 0x000fe40000010000 */
[----:B------:R-:W-:Y:S01]  /*86b0*/  FADD.FTZ R171, R184, R171 ;  /* 0x000000abb8ab7221 */ /* 0x000fe20000010000 */
[----:B------:R-:W-:Y:S01]  /*86c0*/  F2FP.PACK_AB R4, R185, R184 ;  /* 0x000000b8b904723e */ /* 0x000fe200000000ff */
[----:B-----5:R-:W-:Y:S01]  /*86d0*/  FADD.FTZ R175, R188, R175 ;  /* 0x000000afbcaf7221 */ /* 0x020fe20000010000 */
        /* <DEDUP_REMOVED lines=10> */
[----:B----4-:R-:W-:Y:S02]  /*8780*/  FADD.FTZ R187, R198, R187 ;  /* 0x000000bbc6bb7221 */ /* 0x010fe40000010000 */
        /* <DEDUP_REMOVED lines=45> */
[C---:B------:R-:W-:Y:S08]  /*8a60*/  HMMA.16816.F32 R136, R4.reuse, R32, R136 ;  /* 0x000000200488723c */ /* 0x040ff00000001888 */
[----:B------:R-:W-:Y:S01]  /*8a70*/  HMMA.16816.F32 R140, R4, R34, R140 ;  /* 0x00000022048c723c */ /* 0x000fe2000000188c */
[----:B------:R-:W-:Y:S06]  /*8a80*/  LDSM.16.MT88.4 R32, [R222+0x1f000] ;  /* 0x01f00000de20783b */ /* 0x000fec0000004200 */
[C---:B------:R-:W-:Y:S01]  /*8a90*/  F2FP.PACK_AB R4, R196.reuse, R198 ;  /* 0x000000c6c404723e */ /* 0x040fe200000000ff */
[----:B------:R-:W-:Y:S01]  /*8aa0*/  FADD.FTZ R196, R196, R187 ;  /* 0x000000bbc4c47221 */ /* 0x000fe20000010000 */
[C---:B------:R-:W-:Y:S01]  /*8ab0*/  F2FP.PACK_AB R5, R195.reuse, R192 ;  /* 0x000000c0c305723e */ /* 0x040fe200000000ff */
        /* <DEDUP_REMOVED lines=77> */
[C---:B---3--:R-:W-:Y:S08]  /*8f90*/  HMMA.16816.F32 R76, R4.reuse, R20, R76 ;  /* 0x00000014044c723c */ /* 0x048ff0000000184c */
[C---:B------:R-:W-:Y:S01]  /*8fa0*/  HMMA.16816.F32 R80, R4.reuse, R22, R80 ;  /* 0x000000160450723c */ /* 0x040fe20000001850 */
[----:B------:R-:W3:Y:S07]  /*8fb0*/  LDSM.16.MT88.4 R20, [R224+0x1f800] ;  /* 0x01f80000e014783b */ /* 0x000eee0000004200 */
        /* <DEDUP_REMOVED lines=18> */
[C---:B------:R-:W-:Y:S08]  /*90e0*/  HMMA.16816.F32 R104, R4.reuse, R30, R104 ;  /* 0x0000001e0468723c */ /* 0x040ff00000001868 */
[C---:B-----5:R-:W-:Y:S08]  /*90f0*/  HMMA.16816.F32 R108, R4.reuse, R32, R108 ;  /* 0x00000020046c723c */ /* 0x060ff0000000186c */
        /* <DEDUP_REMOVED lines=8> */
[----:B------:R-:W-:Y:S01]  /*9180*/  HMMA.16816.F32 R144, R4, R22, R144 ;  /* 0x000000160490723c */ /* 0x000fe20000001890 */
[----:B------:R-:W-:Y:S11]  /*9190*/  @!P0 BRA `(.L_x_201) ;  /* 0x00003a4000008947 */ /* 0x000ff60003800000 */
[----:B------:R-:W-:Y:S01]  /*91a0*/  UIADD3 UR26, UR9, -0x3, URZ ;  /* 0xfffffffd091a7890 */ /* 0x000fe2000fffe03f */
[----:B------:R-:W-:-:S04]  /*91b0*/  DEPBAR.LE SB0, 0x0 ;  /* 0x000080000000791a */ /* 0x000fc80000000000 */
[----:B------:R-:W-:Y:S01]  /*91c0*/  USHF.R.S32.HI UR24, URZ, 0x1f, UR26 ;  /* 0x0000001f3f187899 */ /* 0x000fe2000801141a */
[----:B------:R-:W-:Y:S01]  /*91d0*/  BAR.SYNC.DEFER_BLOCKING 0x0 ;  /* 0x0000000000007b1d */ /* 0x000fe20000010000 */
[----:B------:R-:W-:-:S05]  /*91e0*/  UISETP.GE.AND UP0, UPT, UR9, 0x4, UPT ;  /* 0x000000040900788c */ /* 0x000fca000bf06270 */
[----:B------:R-:W-:Y:S02]  /*91f0*/  ULDC.64 UR4, c[0x0][0x1a0] ;  /* 0x0000680000047ab9 */ /* 0x000fe40000000a00 */
[----:B------:R-:W-:Y:S02]  /*9200*/  UIMAD UR24, UR24, UR4, URZ ;  /* 0x00000004181872a4 */ /* 0x000fe4000f8e023f */
[----:B------:R-:W-:Y:S02]  /*9210*/  UIMAD.WIDE.U32 UR28, UR26, UR4, URZ ;  /* 0x000000041a1c72a5 */ /* 0x000fe4000f8e003f */
[----:B------:R-:W-:-:S04]  /*9220*/  UIMAD UR5, UR26, UR5, UR24 ;  /* 0x000000051a0572a4 */ /* 0x000fc8000f8e0218 */
[----:B------:R-:W-:Y:S01]  /*9230*/  UIADD3 UR5, UR29, UR5, URZ ;  /* 0x000000051d057290 */ /* 0x000fe2000fffe03f */
[----:B------:R-:W-:Y:S02]  /*9240*/  IMAD.U32 R4, RZ, RZ, UR28 ;  /* 0x0000001cff047e24 */ /* 0x000fe4000f8e00ff */
[----:B------:R-:W-:-:S03]  /*9250*/  IMAD.U32 R5, RZ, RZ, UR29 ;  /* 0x0000001dff057e24 */ /* 0x000fc6000f8e00ff */
[----:B------:R-:W-:Y:S01]  /*9260*/  IMAD.U32 R5, RZ, RZ, UR5 ;  /* 0x00000005ff057e24 */ /* 0x000fe2000f8e00ff */
[----:B------:R-:W-:Y:S01]  /*9270*/  LEA R6, P0, R4, R8, 0x6 ;  /* 0x0000000804067211 */ /* 0x000fe200078030ff */
[----:B------:R-:W-:Y:S03]  /*9280*/  @P6 STS.128 [R232+0x18000], RZ ;  /* 0x018000ffe8006388 */ /* 0x000fe60000000c00 */
[----:B------:R-:W-:Y:S02]  /*9290*/  @!P6 LEA R12, P2, R6, c[0x0][0x170], 0x1 ;  /* 0x00005c00060cea11 */ /* 0x000fe400078408ff */
[----:B------:R-:W-:Y:S02]  /*92a0*/  LEA.HI.X R5, R4, R11, R5, 0x6, P0 ;  /* 0x0000000b04057211 */ /* 0x000fe400000f3405 */
[C---:B------:R-:W-:Y:S02]  /*92b0*/  @!P5 LEA R18, P1, R6.reuse, c[0x0][0x170], 0x1 ;  /* 0x00005c000612da11 */ /* 0x040fe400078208ff */
[----:B------:R-:W-:-:S02]  /*92c0*/  @!P4 LEA R16, P0, R6, c[0x0][0x170], 0x1 ;  /* 0x00005c000610ca11 */ /* 0x000fc400078008ff */
[C-C-:B------:R-:W-:Y:S02]  /*92d0*/  @!P6 LEA.HI.X R13, R6.reuse, c[0x0][0x174], R5.reuse, 0x1, P2 ;  /* 0x00005d00060dea11 */ /* 0x140fe400010f0c05 */
[C---:B------:R-:W-:Y:S02]  /*92e0*/  IADD3 R4, P2, R6.reuse, UR22, RZ ;  /* 0x0000001606047c10 */ /* 0x040fe4000ff5e0ff */
[C-C-:B------:R-:W-:Y:S01]  /*92f0*/  @!P5 LEA.HI.X R19, R6.reuse, c[0x0][0x174], R5.reuse, 0x1, P1 ;  /* 0x00005d000613da11 */ /* 0x140fe200008f0c05 */
[----:B------:R-:W-:Y:S01]  /*9300*/  @!PT LDS RZ, [RZ] ;  /* 0x00000000fffff984 */ /* 0x000fe20000000800 */
[----:B------:R-:W-:Y:S01]  /*9310*/  @!PT LDS RZ, [RZ] ;  /* 0x00000000fffff984 */ /* 0x000fe20000000800 */
[----:B------:R-:W-:Y:S01]  /*9320*/  @!PT LDS RZ, [RZ] ;  /* 0x00000000fffff984 */ /* 0x000fe20000000800 */
[----:B------:R1:W-:Y:S01]  /*9330*/  @!P6 LDGSTS.E.BYPASS.LTC128B.128 [R232+0x18000], [R12.64] ;  /* 0x180000000ce8efae */ /* 0x0003e2000b901d52 */
[C---:B------:R-:W-:Y:S02]  /*9340*/  @!P3 LEA R14, P1, R6.reuse, c[0x0][0x170], 0x1 ;  /* 0x00005c00060eba11 */ /* 0x040fe400078208ff */
[----:B------:R-:W-:Y:S01]  /*9350*/  @!P4 LEA.HI.X R17, R6, c[0x0][0x174], R5, 0x1, P0 ;  /* 0x00005d000611ca11 */ /* 0x000fe200000f0c05 */
[----:B------:R-:W-:Y:S01]  /*9360*/  @P5 STS.128 [R232+0x1a000], RZ ;  /* 0x01a000ffe8005388 */ /* 0x000fe20000000c00 */
[----:B------:R-:W-:-:S02]  /*9370*/  @!P6 LEA R20, P0, R4, c[0x0][0x170], 0x1 ;  /* 0x00005c000414ea11 */ /* 0x000fc400078008ff */
[----:B------:R-:W-:Y:S01]  /*9380*/  IADD3.X R3, R5, UR23, RZ, P2, !PT ;  /* 0x0000001705037c10 */ /* 0x000fe200097fe4ff */
[----:B------:R-:W-:Y:S01]  /*9390*/  @!PT LDS RZ, [RZ] ;  /* 0x00000000fffff984 */ /* 0x000fe20000000800 */
[----:B------:R-:W-:Y:S01]  /*93a0*/  @!PT LDS RZ, [RZ] ;  /* 0x00000000fffff984 */ /* 0x000fe20000000800 */
[----:B------:R-:W-:Y:S01]  /*93b0*/  @!PT LDS RZ, [RZ] ;  /* 0x00000000fffff984 */ /* 0x000fe20000000800 */
[----:B------:R2:W-:Y:S01]  /*93c0*/  @!P5 LDGSTS.E.BYPASS.LTC128B.128 [R232+0x1a000], [R18.64+0x80] ;  /* 0x1a00008012e8dfae */ /* 0x0005e2000b901d52 */
[----:B------:R-:W-:Y:S02]  /*93d0*/  @!P3 LEA.HI.X R15, R6, c[0x0][0x174], R5, 0x1, P1 ;  /* 0x00005d00060fba11 */ /* 0x000fe400008f0c05 */
[C---:B------:R-:W-:Y:S01]  /*93e0*/  @!P5 LEA R24, P2, R4.reuse, c[0x0][0x170], 0x1 ;  /* 0x00005c000418da11 */ /* 0x040fe200078408ff */
[----:B------:R-:W-:Y:S01]  /*93f0*/  @P4 STS.128 [R232+0x1c000], RZ ;  /* 0x01c000ffe8004388 */ /* 0x000fe20000000c00 */
[C---:B------:R-:W-:Y:S02]  /*9400*/  @!P4 LEA R22, P1, R4.reuse, c[0x0][0x170], 0x1 ;  /* 0x00005c000416ca11 */ /* 0x040fe400078208ff */
[C---:B------:R-:W-:Y:S01]  /*9410*/  @!P6 LEA.HI.X R21, R4.reuse, c[0x0][0x174], R3, 0x1, P0 ;  /* 0x00005d000415ea11 */ /* 0x040fe200000f0c03 */
[----:B------:R-:W-:Y:S01]  /*9420*/  @!PT LDS RZ, [RZ] ;  /* 0x00000000fffff984 */ /* 0x000fe20000000800 */
[----:B------:R-:W-:Y:S01]  /*9430*/  @!PT LDS RZ, [RZ] ;  /* 0x00000000fffff984 */ /* 0x000fe20000000800 */
[----:B------:R-:W-:Y:S01]  /*9440*/  @!PT LDS RZ, [RZ] ;  /* 0x00000000fffff984 */ /* 0x000fe20000000800 */
[----:B------:R2:W-:Y:S01]  /*9450*/  @!P4 LDGSTS.E.BYPASS.LTC128B.128 [R232+0x1c000], [R16.64+0x100] ;  /* 0x1c00010010e8cfae */ /* 0x0005e2000b901d52 */
[----:B------:R-:W-:-:S02]  /*9460*/  @!P3 LEA R6, P0, R4, c[0x0][0x170], 0x1 ;  /* 0x00005c000406ba11 */ /* 0x000fc400078008ff */
[C-C-:B------:R-:W-:Y:S01]  /*9470*/  @!P5 LEA.HI.X R25, R4.reuse, c[0x0][0x174], R3.reuse, 0x1, P2 ;  /* 0x00005d000419da11 */ /* 0x140fe200010f0c03 */
[----:B------:R-:W-:Y:S01]  /*9480*/  @P3 STS.128 [R232+0x1e000], RZ ;  /* 0x01e000ffe8003388 */ /* 0x000fe20000000c00 */
[C-C-:B------:R-:W-:Y:S02]  /*9490*/  @!P4 LEA.HI.X R23, R4.reuse, c[0x0][0x174], R3.reuse, 0x1, P1 ;  /* 0x00005d000417ca11 */ /* 0x140fe400008f0c03 */
[----:B------:R-:W-:Y:S01]  /*94a0*/  @!P3 LEA.HI.X R7, R4, c[0x0][0x174], R3, 0x1, P0 ;  /* 0x00005d000407ba11 */ /* 0x000fe200000f0c03 */
        /* <DEDUP_REMOVED lines=25> */
[----:B------:R-:W1:Y:S04]  /*9640*/  LDSM.16.M88.4 R172, [R229+0x10800] ;  /* 0x01080000e5ac783b */ /* 0x000e680000000200 */
[----:B------:R-:W1:Y:S04]  /*9650*/  LDSM.16.M88.4 R164, [R229+0x11000] ;  /* 0x01100000e5a4783b */ /* 0x000e680000000200 */
[----:B--2---:R-:W-:Y:S04]  /*9660*/  LDSM.16.M88.4 R16, [R228] ;  /* 0x00000000e410783b */ /* 0x004fe80000000200 */
[----:B---3--:R-:W-:Y:S04]  /*9670*/  LDSM.16.M88.4 R20, [R229+0x11800] ;  /* 0x01180000e514783b */ /* 0x008fe80000000200 */
[----:B------:R-:W-:Y:S04]  /*9680*/  LDSM.16.M88.4 R192, [R227] ;  /* 0x00000000e3c0783b */ /* 0x000fe80000000200 */
[----:B-----5:R-:W2:Y:S04]  /*9690*/  LDSM.16.M88.4 R4, [R229+0x10000] ;  /* 0x01000000e504783b */ /* 0x020ea80000000200 */
[----:B------:R-:W3:Y:S04]  /*96a0*/  LDSM.16.M88.4 R188, [R219] ;  /* 0x00000000dbbc783b */ /* 0x000ee80000000200 */
[----:B------:R-:W5:Y:S04]  /*96b0*/  LDSM.16.M88.4 R184, [R218] ;  /* 0x00000000dab8783b */ /* 0x000f680000000200 */
[----:B------:R-:W3:Y:S04]  /*96c0*/  LDSM.16.M88.4 R180, [R217] ;  /* 0x00000000d9b4783b */ /* 0x000ee80000000200 */
[----:B----4-:R-:W-:Y:S01]  /*96d0*/  LDSM.16.M88.4 R24, [R223+0x10000] ;  /* 0x01000000df18783b */ /* 0x010fe20000000200 */
[C---:B-1----:R-:W-:Y:S03]  /*96e0*/  HMMA.16816.F32 R176, R28.reuse, R172, RZ ;  /* 0x000000ac1cb0723c */ /* 0x042fe600000018ff */
[----:B------:R-:W-:Y:S04]  /*96f0*/  LDSM.16.M88.4 R196, [R216+0x1000] ;  /* 0x00100000d8c4783b */ /* 0x000fe80000000200 */
[----:B------:R-:W1:Y:S01]  /*9700*/  S2R R3, SR_TID.X ;  /* 0x0000000000037919 */ /* 0x000e620000002100 */
[C---:B------:R-:W-:Y:S03]  /*9710*/  HMMA.16816.F32 R168, R28.reuse, R164, RZ ;  /* 0x000000a41ca8723c */ /* 0x040fe600000018ff */
[----:B------:R-:W0:Y:S05]  /*9720*/  LDGDEPBAR ;  /* 0x00000000000079af */ /* 0x000e2a0000000000 */
[C---:B------:R-:W-:Y:S08]  /*9730*/  HMMA.16816.F32 R172, R28.reuse, R174, RZ ;  /* 0x000000ae1cac723c */ /* 0x040ff000000018ff */
[C---:B--2---:R-:W-:Y:S08]  /*9740*/  HMMA.16816.F32 R12, R28.reuse, R4, RZ ;  /* 0x000000041c0c723c */ /* 0x044ff000000018ff */
[C---:B------:R-:W-:Y:S08]  /*9750*/  HMMA.16816.F32 R4, R28.reuse, R6, RZ ;  /* 0x000000061c04723c */ /* 0x040ff000000018ff */
[C---:B------:R-:W-:Y:S08]  /*9760*/  HMMA.16816.F32 R164, R28.reuse, R166, RZ ;  /* 0x000000a61ca4723c */ /* 0x040ff000000018ff */
[C---:B------:R-:W-:Y:S08]  /*9770*/  HMMA.16816.F32 R32, R28.reuse, R20, RZ ;  /* 0x000000141c20723c */ /* 0x040ff000000018ff */
[----:B------:R-:W-:Y:S01]  /*9780*/  HMMA.16816.F32 R28, R28, R22, RZ ;  /* 0x000000161c1c723c */ /* 0x000fe200000018ff */
[----:B------:R-:W2:Y:S07]  /*9790*/  LDSM.16.M88.4 R20, [R226] ;  /* 0x00000000e214783b */ /* 0x000eae0000000200 */
[C---:B------:R-:W-:Y:S08]  /*97a0*/  HMMA.16816.F32 R12, R16.reuse, R192, R12 ;  /* 0x000000c0100c723c */ /* 0x040ff0000000180c */
[C---:B------:R-:W-:Y:S01]  /*97b0*/  HMMA.16816.F32 R4, R16.reuse, R194, R4 ;  /* 0x000000c21004723c */ /* 0x040fe20000001804 */
[----:B------:R-:W4:Y:S07]  /*97c0*/  LDSM.16.M88.4 R192, [R223+0x10800] ;  /* 0x01080000dfc0783b */ /* 0x000f2e0000000200 */
[C---:B---3--:R-:W-:Y:S08]  /*97d0*/  HMMA.16816.F32 R176, R16.reuse, R188, R176 ;  /* 0x000000bc10b0723c */ /* 0x048ff000000018b0 */
[C---:B------:R-:W-:Y:S01]  /*97e0*/  HMMA.16816.F32 R172, R16.reuse, R190, R172 ;  /* 0x000000be10ac723c */ /* 0x040fe200000018ac */
[----:B------:R-:W3:Y:S07]  /*97f0*/  LDSM.16.M88.4 R188, [R223+0x11000] ;  /* 0x01100000dfbc783b */ /* 0x000eee0000000200 */
[C---:B-----5:R-:W-:Y:S08]  /*9800*/  HMMA.16816.F32 R168, R16.reuse, R184, R168 ;  /* 0x000000b810a8723c */ /* 0x060ff000000018a8 */
[C---:B------:R-:W-:Y:S01]  /*9810*/  HMMA.16816.F32 R164, R16.reuse, R186, R164 ;  /* 0x000000ba10a4723c */ /* 0x040fe200000018a4 */
[----:B------:R-:W5:Y:S07]  /*9820*/  LDSM.16.M88.4 R184, [R223+0x11800] ;  /* 0x01180000dfb8783b */ /* 0x000f6e0000000200 */
[C---:B------:R-:W-:Y:S08]  /*9830*/  HMMA.16816.F32 R32, R16.reuse, R180, R32 ;  /* 0x000000b41020723c */ /* 0x040ff00000001820 */
[----:B------:R-:W-:Y:S01]  /*9840*/  HMMA.16816.F32 R28, R16, R182, R28 ;  /* 0x000000b6101c723c */ /* 0x000fe2000000181c */
[----:B------:R-:W-:Y:S04]  /*9850*/  LDSM.16.M88.4 R16, [R225] ;  /* 0x00000000e110783b */ /* 0x000fe80000000200 */
[----:B------:R-:W1:Y:S03]  /*9860*/  LDSM.16.M88.4 R180, [R216] ;  /* 0x00000000d8b4783b */ /* 0x000e660000000200 */
        /* <DEDUP_REMOVED lines=12> */
[----:B------:R-:W5:Y:S03]  /*9930*/  LDSM.16.M88.4 R184, [R229+0x12800] ;  /* 0x01280000e5b8783b */ /* 0x000f660000000200 */
[C---:B-1----:R-:W-:Y:S08]  /*9940*/  HMMA.16816.F32 R12, R16.reuse, R180, R12 ;  /* 0x000000b4100c723c */ /* 0x042ff0000000180c */
[C---:B------:R-:W-:Y:S01]  /*9950*/  HMMA.16816.F32 R4, R16.reuse, R182, R4 ;  /* 0x000000b61004723c */ /* 0x040fe20000001804 */
[----:B------:R-:W1:Y:S07]  /*9960*/  LDSM.16.M88.4 R180, [R229+0x13000] ;  /* 0x01300000e5b4783b */ /* 0x000e6e0000000200 */
        /* <DEDUP_REMOVED lines=9> */
[----:B------:R-:W4:Y:S03]  /*9a00*/  LDSM.16.M88.4 R192, [R215] ;  /* 0x00000000d7c0783b */ /* 0x000f260000000200 */
[C---:B---3--:R-:W-:Y:S08]  /*9a10*/  HMMA.16816.F32 R12, R20.reuse, R188, R12 ;  /* 0x000000bc140c723c */ /* 0x048ff0000000180c */
[C---:B------:R-:W-:Y:S01]  /*9a20*/  HMMA.16816.F32 R4, R20.reuse, R190, R4 ;  /* 0x000000be1404723c */ /* 0x040fe20000001804 */
[----:B------:R-:W3:Y:S07]  /*9a30*/  LDSM.16.M88.4 R188, [R214] ;  /* 0x00000000d6bc783b */ /* 0x000eee0000000200 */
        /* <DEDUP_REMOVED lines=9> */
[----:B------:R-:W2:Y:S03]  /*9ad0*/  LDSM.16.M88.4 R24, [R223+0x12000] ;  /* 0x01200000df18783b */ /* 0x000ea60000000200 */
[C---:B----4-:R-:W-:Y:S08]  /*9ae0*/  HMMA.16816.F32 R12, R16.reuse, R192, R12 ;  /* 0x000000c0100c723c */ /* 0x050ff0000000180c */
[C---:B------:R-:W-:Y:S01]  /*9af0*/  HMMA.16816.F32 R4, R16.reuse, R194, R4 ;  /* 0x000000c21004723c */ /* 0x040fe20000001804 */
[----:B------:R-:W-:Y:S07]  /*9b00*/  LDSM.16.M88.4 R192, [R216+0x2800] ;  /* 0x00280000d8c0783b */ /* 0x000fee0000000200 */
[C---:B---3--:R-:W-:Y:S08]  /*9b10*/  HMMA.16816.F32 R176, R16.reuse, R188, R176 ;  /* 0x000000bc10b0723c */ /* 0x048ff000000018b0 */
[C---:B------:R-:W-:Y:S01]  /*9b20*/  HMMA.16816.F32 R172, R16.reuse, R190, R172 ;  /* 0x000000be10ac723c */ /* 0x040fe200000018ac */
[----:B------:R-:W3:Y:S07]  /*9b30*/  LDSM.16.M88.4 R188, [R223+0x13000] ;  /* 0x01300000dfbc783b */ /* 0x000eee0000000200 */
[C---:B-----5:R-:W-:Y:S08]  /*9b40*/  HMMA.16816.F32 R168, R16.reuse, R184, R168 ;  /* 0x000000b810a8723c */ /* 0x060ff000000018a8 */
        /* <DEDUP_REMOVED lines=9> */
[C---:B---3--:R-:W-:Y:S08]  /*9be0*/  HMMA.16816.F32 R168, R20.reuse, R188, R168 ;  /* 0x000000bc14a8723c */ /* 0x048ff000000018a8 */
[C---:B------:R-:W-:Y:S01]  /*9bf0*/  HMMA.16816.F32 R164, R20.reuse, R190, R164 ;  /* 0x000000be14a4723c */ /* 0x040fe200000018a4 */
[----:B------:R-:W3:Y:S07]  /*9c00*/  LDSM.16.M88.4 R188, [R216+0x3800] ;  /* 0x00380000d8bc783b */ /* 0x000eee0000000200 */
[C---:B------:R-:W-:Y:S08]  /*9c10*/  HMMA.16816.F32 R176, R20.reuse, R196, R176 ;  /* 0x000000c414b0723c */ /* 0x040ff000000018b0 */
[C---:B------:R-:W-:Y:S01]  /*9c20*/  HMMA.16816.F32 R172, R20.reuse, R198, R172 ;  /* 0x000000c614ac723c */ /* 0x040fe200000018ac */
[----:B------:R-:W-:Y:S07]  /*9c30*/  LDSM.16.M88.4 R196, [R229+0x17000] ;  /* 0x01700000e5c4783b */ /* 0x000fee0000000200 */
        /* <DEDUP_REMOVED lines=10> */
[C---:B------:R-:W-:Y:S08]  /*9ce0*/  HMMA.16816.F32 R176, R184.reuse, R192, R176 ;  /* 0x000000c0b8b0723c */ /* 0x040ff000000018b0 */
        /* <DEDUP_REMOVED lines=30> */
[----:B------:R-:W2:Y:S04]  /*9ed0*/  LDSM.16.M88.4 R24, [R223+0x15800] ;  /* 0x01580000df18783b */ /* 0x000ea80000000200 */
[----:B------:R-:W3:Y:S03]  /*9ee0*/  LDSM.16.M88.4 R16, [R216+0x4000] ;  /* 0x00400000d810783b */ /* 0x000ee60000000200 */
[C---:B----4-:R-:W-:Y:S08]  /*9ef0*/  HMMA.16816.F32 R12, R20.reuse, R192, R12 ;  /* 0x000000c0140c723c */ /* 0x050ff0000000180c */
[C---:B------:R-:W-:Y:S01]  /*9f00*/  HMMA.16816.F32 R4, R20.reuse, R194, R4 ;  /* 0x000000c21404723c */ /* 0x040fe20000001804 */
[----:B------:R-:W4:Y:S07]  /*9f10*/  LDSM.16.M88.4 R192, [R216+0x4800] ;  /* 0x00480000d8c0783b */ /* 0x000f2e0000000200 */
[C---:B-1----:R-:W-:Y:S08]  /*9f20*/  HMMA.16816.F32 R176, R20.reuse, R188, R176 ;  /* 0x000000bc14b0723c */ /* 0x042ff000000018b0 */
[C---:B------:R-:W-:Y:S01]  /*9f30*/  HMMA.16816.F32 R172, R20.reuse, R190, R172 ;  /* 0x000000be14ac723c */ /* 0x040fe200000018ac */
[----:B------:R-:W1:Y:S07]  /*9f40*/  LDSM.16.M88.4 R188, [R216+0x5000] ;  /* 0x00500000d8bc783b */ /* 0x000e6e0000000200 */
[C---:B-----5:R-:W-:Y:S08]  /*9f50*/  HMMA.16816.F32 R168, R20.reuse, R184, R168 ;  /* 0x000000b814a8723c */ /* 0x060ff000000018a8 */
[C---:B------:R-:W-:Y:S01]  /*9f60*/  HMMA.16816.F32 R164, R20.reuse, R186, R164 ;  /* 0x000000ba14a4723c */ /* 0x040fe200000018a4 */
[----:B------:R-:W5:Y:S07]  /*9f70*/  LDSM.16.M88.4 R184, [R216+0x5800] ;  /* 0x00580000d8b8783b */ /* 0x000f6e0000000200 */
        /* <DEDUP_REMOVED lines=10> */
[C---:B-1----:R-:W-:Y:S08]  /*a020*/  HMMA.16816.F32 R168, R180.reuse, R188, R168 ;  /* 0x000000bcb4a8723c */ /* 0x042ff000000018a8 */
[C---:B------:R-:W-:Y:S01]  /*a030*/  HMMA.16816.F32 R164, R180.reuse, R190, R164 ;  /* 0x000000beb4a4723c */ /* 0x040fe200000018a4 */
[----:B------:R-:W-:Y:S07]  /*a040*/  LDSM.16.M88.4 R188, [R207] ;  /* 0x00000000cfbc783b */ /* 0x000fee0000000200 */
[C---:B-----5:R-:W-:Y:S08]  /*a050*/  HMMA.16816.F32 R32, R180.reuse, R184, R32 ;  /* 0x000000b8b420723c */ /* 0x060ff00000001820 */
[----:B------:R-:W-:Y:S01]  /*a060*/  HMMA.16816.F32 R28, R180, R186, R28 ;  /* 0x000000bab41c723c */ /* 0x000fe2000000181c */
[----:B------:R-:W-:Y:S04]  /*a070*/  LDSM.16.M88.4 R184, [R206] ;  /* 0x00000000ceb8783b */ /* 0x000fe80000000200 */
[----:B------:R-:W-:Y:S03]  /*a080*/  LDSM.16.M88.4 R180, [R205] ;  /* 0x00000000cdb4783b */ /* 0x000fe60000000200 */
[C---:B--2---:R-:W-:Y:S08]  /*a090*/  HMMA.16816.F32 R176, R16.reuse, R20, R176 ;  /* 0x0000001410b0723c */ /* 0x044ff000000018b0 */
[C---:B------:R-:W-:Y:S01]  /*a0a0*/  HMMA.16816.F32 R172, R16.reuse, R22, R172 ;  /* 0x0000001610ac723c */ /* 0x040fe200000018ac */
[----:B------:R-:W1:Y:S07]  /*a0b0*/  LDSM.16.M88.4 R20, [R228+0xc000] ;  /* 0x00c00000e414783b */ /* 0x000e6e0000000200 */
[C---:B------:R-:W-:Y:S08]  /*a0c0*/  HMMA.16816.F32 R12, R16.reuse, R24, R12 ;  /* 0x00000018100c723c */ /* 0x040ff0000000180c */
[C---:B------:R-:W-:Y:S01]  /*a0d0*/  HMMA.16816.F32 R4, R16.reuse, R26, R4 ;  /* 0x0000001a1004723c */ /* 0x040fe20000001804 */
[----:B------:R-:W2:Y:S07]  /*a0e0*/  LDSM.16.M88.4 R24, [R204] ;  /* 0x00000000cc18783b */ /* 0x000eae0000000200 */
[C---:B------:R-:W-:Y:S08]  /*a0f0*/  HMMA.16816.F32 R168, R16.reuse, R196, R168 ;  /* 0x000000c410a8723c */ /* 0x040ff000000018a8 */
[C---:B------:R-:W-:Y:S08]  /*a100*/  HMMA.16816.F32 R164, R16.reuse, R198, R164 ;  /* 0x000000c610a4723c */ /* 0x040ff000000018a4 */
[C---:B---3--:R-:W-:Y:S08]  /*a110*/  HMMA.16816.F32 R32, R16.reuse, R192, R32 ;  /* 0x000000c01020723c */ /* 0x048ff00000001820 */
[----:B------:R-:W-:Y:S01]  /*a120*/  HMMA.16816.F32 R28, R16, R194, R28 ;  /* 0x000000c2101c723c */ /* 0x000fe2000000181c */
[----:B------:R-:W-:Y:S04]  /*a130*/  LDSM.16.M88.4 R192, [R226+0xc000] ;  /* 0x00c00000e2c0783b */ /* 0x000fe80000000200 */
[----:B------:R-:W3:Y:S03]  /*a140*/  LDSM.16.M88.4 R16, [R223+0x16000] ;  /* 0x01600000df10783b */ /* 0x000ee60000000200 */
[C---:B-1----:R-:W-:Y:S08]  /*a150*/  HMMA.16816.F32 R12, R20.reuse, R188, R12 ;  /* 0x000000bc140c723c */ /* 0x042ff0000000180c */
[C---:B------:R-:W-:Y:S08]  /*a160*/  HMMA.16816.F32 R176, R20.reuse, R184, R176 ;  /* 0x000000b814b0723c */ /* 0x040ff000000018b0 */
[C---:B------:R-:W-:Y:S01]  /*a170*/  HMMA.16816.F32 R172, R20.reuse, R186, R172 ;  /* 0x000000ba14ac723c */ /* 0x040fe200000018ac */
[----:B------:R-:W1:Y:S07]  /*a180*/  LDSM.16.M88.4 R184, [R223+0x17000] ;  /* 0x01700000dfb8783b */ /* 0x000e6e0000000200 */
        /* <DEDUP_REMOVED lines=12> */
[C---:B-1----:R-:W-:Y:S08]  /*a250*/  HMMA.16816.F32 R168, R192.reuse, R184, R168 ;  /* 0x000000b8c0a8723c */ /* 0x042ff000000018a8 */
[C---:B------:R-:W-:Y:S01]  /*a260*/  HMMA.16816.F32 R164, R192.reuse, R186, R164 ;  /* 0x000000bac0a4723c */ /* 0x040fe200000018a4 */
[----:B------:R-:W1:Y:S07]  /*a270*/  LDSM.16.M88.4 R184, [R216+0x7000] ;  /* 0x00700000d8b8783b */ /* 0x000e6e0000000200 */
[----:B----4-:R-:W-:Y:S08]  /*a280*/  HMMA.16816.F32 R176, R192, R188, R176 ;  /* 0x000000bcc0b0723c */ /* 0x010ff000000018b0 */
[----:B--2---:R-:W-:Y:S07]  /*a290*/  HMMA.16816.F32 R12, R24, R20, R12 ;  /* 0x00000014180c723c */ /* 0x004fee000000180c */
[----:B------:R-:W-:Y:S01]  /*a2a0*/  IMAD.SHL.U32 R20, R3, 0x2, RZ ;  /* 0x0000000203147824 */ /* 0x000fe200078e00ff */
[----:B------:R-:W-:Y:S01]  /*a2b0*/  HMMA.16816.F32 R172, R192, R190, R172 ;  /* 0x000000bec0ac723c */ /* 0x000fe200000018ac */
[----:B------:R-:W-:-:S03]  /*a2c0*/  IMAD.U32 R3, RZ, RZ, UR26 ;  /* 0x0000001aff037e24 */ /* 0x000fc6000f8e00ff */
[----:B------:R-:W-:-:S04]  /*a2d0*/  LOP3.LUT R20, R20, 0x6, RZ, 0xc0, !PT ;  /* 0x0000000614147812 */ /* 0x000fc800078ec0ff */
[----:B------:R-:W-:Y:S01]  /*a2e0*/  HMMA.16816.F32 R4, R24, R22, R4 ;  /* 0x000000161804723c */ /* 0x000fe20000001804 */
[----:B------:R-:W-:Y:S02]  /*a2f0*/  IMAD R3, R3, 0x40, R20 ;  /* 0x0000004003037824 */ /* 0x000fe400078e0214 */
[----:B------:R-:W2:Y:S01]  /*a300*/  LDSM.16.M88.4 R20, [R216+0x7800] ;  /* 0x00780000d814783b */ /* 0x000ea20000000200 */
[----:B------:R-:W-:-:S04]  /*a310*/  DEPBAR.LE SB0, 0x0 ;  /* 0x000080000000791a */ /* 0x000fc80000000000 */
[----:B------:R-:W-:Y:S07]  /*a320*/  HMMA.16816.F32 R32, R192, R180, R32 ;  /* 0x000000b4c020723c */ /* 0x000fee0000001820 */
[----:B------:R-:W-:Y:S01]  /*a330*/  IADD3 R180, R3, 0x1, RZ ;  /* 0x0000000103b47810 */ /* 0x000fe20007ffe0ff */
[----:B---3--:R-:W-:Y:S03]  /*a340*/  HMMA.16816.F32 R176, R24, R16, R176 ;  /* 0x0000001018b0723c */ /* 0x008fe600000018b0 */
[----:B------:R-:W-:-:S02]  /*a350*/  ISETP.GE.AND P2, PT, R180, R201, PT ;  /* 0x000000c9b400720c */ /* 0x000fc40003f46270 */
[-C--:B------:R-:W-:Y:S02]  /*a360*/  ISETP.GE.AND P1, PT, R180, R200.reuse, PT ;  /* 0x000000c8b400720c */ /* 0x080fe40003f26270 */
[----:B------:R-:W-:Y:S01]  /*a370*/  IADD3 R16, R3, 0x8, RZ ;  /* 0x0000000803107810 */ /* 0x000fe20007ffe0ff */
[----:B------:R-:W-:Y:S01]  /*a380*/  HMMA.16816.F32 R172, R24, R18, R172 ;  /* 0x0000001218ac723c */ /* 0x000fe200000018ac */
[----:B------:R-:W-:Y:S02]  /*a390*/  FSEL R13, R13, -INF , !P2 ;  /* 0xff8000000d0d7808 */ /* 0x000fe40005000000 */
[C---:B------:R-:W-:Y:S02]  /*a3a0*/  ISETP.GE.AND P0, PT, R16.reuse, R201, PT ;  /* 0x000000c91000720c */ /* 0x040fe40003f06270 */
[----:B------:R-:W-:Y:S02]  /*a3b0*/  ISETP.GE.AND P2, PT, R16, R200, PT ;  /* 0x000000c81000720c */ /* 0x000fe40003f46270 */
[----:B------:R-:W-:Y:S01]  /*a3c0*/  IADD3 R16, R3, 0x9, RZ ;  /* 0x0000000903107810 */ /* 0x000fe20007ffe0ff */
[----:B------:R-:W-:Y:S01]  /*a3d0*/  HMMA.16816.F32 R28, R192, R182, R28 ;  /* 0x000000b6c01c723c */ /* 0x000fe2000000181c */
[----:B------:R-:W-:-:S02]  /*a3e0*/  FSEL R15, R15, -INF , !P1 ;  /* 0xff8000000f0f7808 */ /* 0x000fc40004800000 */
[----:B------:R-:W-:Y:S02]  /*a3f0*/  FSEL R4, R4, -INF , !P0 ;  /* 0xff80000004047808 */ /* 0x000fe40004000000 */
[C---:B------:R-:W-:Y:S02]  /*a400*/  ISETP.GE.AND P1, PT, R16.reuse, R201, PT ;  /* 0x000000c91000720c */ /* 0x040fe40003f26270 */
[----:B------:R-:W-:Y:S01]  /*a410*/  ISETP.GE.AND P0, PT, R16, R200, PT ;  /* 0x000000c81000720c */ /* 0x000fe20003f06270 */
[----:B-1----:R-:W-:Y:S01]  /*a420*/  HMMA.16816.F32 R168, R24, R184, R168 ;  /* 0x000000b818a8723c */ /* 0x002fe200000018a8 */
[C---:B------:R-:W-:Y:S02]  /*a430*/  IADD3 R17, R3.reuse, 0x10, RZ ;  /* 0x0000001003117810 */ /* 0x040fe40007ffe0ff */
[----:B------:R-:W-:Y:S02]  /*a440*/  IADD3 R16, R3, 0x11, RZ ;  /* 0x0000001103107810 */ /* 0x000fe40007ffe0ff */
[----:B------:R-:W-:-:S02]  /*a450*/  FSEL R6, R6, -INF , !P2 ;  /* 0xff80000006067808 */ /* 0x000fc40005000000 */
[----:B------:R-:W-:Y:S01]  /*a460*/  FSEL R5, R5, -INF , !P1 ;  /* 0xff80000005057808 */ /* 0x000fe20004800000 */
[C---:B------:R-:W-:Y:S01]  /*a470*/  HMMA.16816.F32 R164, R24.reuse, R186, R164 ;  /* 0x000000ba18a4723c */ /* 0x040fe200000018a4 */
[----:B------:R-:W-:Y:S01]  /*a480*/  FSEL R7, R7, -INF , !P0 ;  /* 0xff80000007077808 */ /* 0x000fe20004000000 */
[----:B------:R-:W-:Y:S01]  /*a490*/  BAR.SYNC.DEFER_BLOCKING 0x0 ;  /* 0x0000000000007b1d */ /* 0x000fe20000010000 */
[CC--:B------:R-:W-:Y:S02]  /*a4a0*/  ISETP.GE.AND P2, PT, R17.reuse, R201.reuse, PT ;  /* 0x000000c91100720c */ /* 0x0c0fe40003f46270 */
[----:B------:R-:W-:Y:S02]  /*a4b0*/  ISETP.GE.AND P1, PT, R17, R200, PT ;  /* 0x000000c81100720c */ /* 0x000fe40003f26270 */
[----:B------:R-:W-:Y:S01]  /*a4c0*/  ISETP.GE.AND P0, PT, R16, R201, PT ;  /* 0x000000c91000720c */ /* 0x000fe20003f06270 */
[----:B--2---:R-:W-:Y:S01]  /*a4d0*/  HMMA.16816.F32 R32, R24, R20, R32 ;  /* 0x000000141820723c */ /* 0x004fe20000001820 */
[----:B------:R-:W-:-:S02]  /*a4e0*/  IADD3 R17, R3, 0x18, RZ ;  /* 0x0000001803117810 */ /* 0x000fc40007ffe0ff */
[----:B------:R-:W-:Y:S02]  /*a4f0*/  FSEL R185, R176, -INF , !P2 ;  /* 0xff800000b0b97808 */ /* 0x000fe40005000000 */
[----:B------:R-:W-:Y:S02]  /*a500*/  FSEL R188, R178, -INF , !P1 ;  /* 0xff800000b2bc7808 */ /* 0x000fe40004800000 */
[----:B------:R-:W-:Y:S01]  /*a510*/  FSEL R184, R177, -INF , !P0 ;  /* 0xff800000b1b87808 */ /* 0x000fe20004000000 */
[----:B------:R-:W-:Y:S01]  /*a520*/  HMMA.16816.F32 R28, R24, R22, R28 ;  /* 0x00000016181c723c */ /* 0x000fe2000000181c */
[-C--:B------:R-:W-:Y:S02]  /*a530*/  ISETP.GE.AND P2, PT, R16, R200.reuse, PT ;  /* 0x000000c81000720c */ /* 0x080fe40003f46270 */
[C---:B------:R-:W-:Y:S02]  /*a540*/  ISETP.GE.AND P1, PT, R17.reuse, R201, PT ;  /* 0x000000c91100720c */ /* 0x040fe40003f26270 */
[----:B------:R-:W-:-:S02]  /*a550*/  ISETP.GE.AND P0, PT, R17, R200, PT ;  /* 0x000000c81100720c */ /* 0x000fc40003f06270 */
[C---:B------:R-:W-:Y:S02]  /*a560*/  IADD3 R16, R3.reuse, 0x19, RZ ;  /* 0x0000001903107810 */ /* 0x040fe40007ffe0ff */
[----:B------:R-:W-:Y:S02]  /*a570*/  IADD3 R17, R3, 0x20, RZ ;  /* 0x0000002003117810 */ /* 0x000fe40007ffe0ff */
[----:B------:R-:W-:Y:S02]  /*a580*/  FSEL R190, R179, -INF , !P2 ;  /* 0xff800000b3be7808 */ /* 0x000fe40005000000 */
[----:B------:R-:W-:Y:S02]  /*a590*/  FSEL R186, R172, -INF , !P1 ;  /* 0xff800000acba7808 */ /* 0x000fe40004800000 */
[----:B------:R-:W-:Y:S02]  /*a5a0*/  FSEL R189, R174, -INF , !P0 ;  /* 0xff800000aebd7808 */ /* 0x000fe40004000000 */
[----:B------:R-:W-:-:S02]  /*a5b0*/  ISETP.GE.AND P2, PT, R16, R201, PT ;  /* 0x000000c91000720c */ /* 0x000fc40003f46270 */
[----:B------:R-:W-:Y:S02]  /*a5c0*/  ISETP.GE.AND P1, PT, R16, R200, PT ;  /* 0x000000c81000720c */ /* 0x000fe40003f26270 */
[----:B------:R-:W-:Y:S02]  /*a5d0*/  ISETP.GE.AND P0, PT, R17, R201, PT ;  /* 0x000000c91100720c */ /* 0x000fe40003f06270 */
[----:B------:R-:W-:Y:S02]  /*a5e0*/  IADD3 R16, R3, 0x21, RZ ;  /* 0x0000002103107810 */ /* 0x000fe40007ffe0ff */
[----:B------:R-:W-:Y:S02]  /*a5f0*/  FSEL R187, R173, -INF , !P2 ;  /* 0xff800000adbb7808 */ /* 0x000fe40005000000 */
[----:B------:R-:W-:Y:S02]  /*a600*/  FSEL R191, R175, -INF , !P1 ;  /* 0xff800000afbf7808 */ /* 0x000fe40004800000 */
[----:B------:R-:W-:-:S02]  /*a610*/  FSEL R197, R168, -INF , !P0 ;  /* 0xff800000a8c57808 */ /* 0x000fc40004000000 */
[-C--:B------:R-:W-:Y:S02]  /*a620*/  ISETP.GE.AND P2, PT, R17, R200.reuse, PT ;  /* 0x000000c81100720c */ /* 0x080fe40003f46270 */
[C---:B------:R-:W-:Y:S02]  /*a630*/  ISETP.GE.AND P1, PT, R16.reuse, R201, PT ;  /* 0x000000c91000720c */ /* 0x040fe40003f26270 */
[----:B------:R-:W-:Y:S02]  /*a640*/  ISETP.GE.AND P0, PT, R16, R200, PT ;  /* 0x000000c81000720c */ /* 0x000fe40003f06270 */
[C---:B------:R-:W-:Y:S02]  /*a650*/  IADD3 R17, R3.reuse, 0x28, RZ ;  /* 0x0000002803117810 */ /* 0x040fe40007ffe0ff */
[----:B------:R-:W-:Y:S02]  /*a660*/  IADD3 R16, R3, 0x29, RZ ;  /* 0x0000002903107810 */ /* 0x000fe40007ffe0ff */
[----:B------:R-:W-:-:S02]  /*a670*/  FSEL R192, R170, -INF , !P2 ;  /* 0xff800000aac07808 */ /* 0x000fc40005000000 */
[----:B------:R-:W-:Y:S02]  /*a680*/  FSEL R195, R169, -INF , !P1 ;  /* 0xff800000a9c37808 */ /* 0x000fe40004800000 */
[----:B------:R-:W-:Y:S02]  /*a690*/  FSEL R193, R171, -INF , !P0 ;  /* 0xff800000abc17808 */ /* 0x000fe40004000000 */
[CC--:B------:R-:W-:Y:S02]  /*a6a0*/  ISETP.GE.AND P2, PT, R17.reuse, R201.reuse, PT ;  /* 0x000000c91100720c */ /* 0x0c0fe40003f46270 */
[----:B------:R-:W-:Y:S02]  /*a6b0*/  ISETP.GE.AND P1, PT, R17, R200, PT ;  /* 0x000000c81100720c */ /* 0x000fe40003f26270 */
[----:B------:R-:W-:Y:S02]  /*a6c0*/  ISETP.GE.AND P0, PT, R16, R201, PT ;  /* 0x000000c91000720c */ /* 0x000fe40003f06270 */
[----:B------:R-:W-:-:S02]  /*a6d0*/  IADD3 R17, R3, 0x30, RZ ;  /* 0x0000003003117810 */ /* 0x000fc40007ffe0ff */
[----:B------:R-:W-:Y:S02]  /*a6e0*/  FSEL R198, R164, -INF , !P2 ;  /* 0xff800000a4c67808 */ /* 0x000fe40005000000 */
[----:B------:R-:W-:Y:S02]  /*a6f0*/  FSEL R194, R166, -INF , !P1 ;  /* 0xff800000a6c27808 */ /* 0x000fe40004800000 */
[----:B------:R-:W-:Y:S02]  /*a700*/  FSEL R196, R165, -INF , !P0 ;  /* 0xff800000a5c47808 */ /* 0x000fe40004000000 */
        /* <DEDUP_REMOVED lines=10> */
[-C--:B------:R-:W-:Y:S02]  /*a7b0*/  ISETP.GE.AND P0, PT, R17, R201.reuse, PT ;  /* 0x000000c91100720c */ /* 0x080fe40003f06270 */
[----:B------:R-:W-:Y:S02]  /*a7c0*/  IADD3 R16, R3, 0x39, RZ ;  /* 0x0000003903107810 */ /* 0x000fe40007ffe0ff */
[----:B------:R-:W-:Y:S02]  /*a7d0*/  FSEL R168, R28, -INF , !P0 ;  /* 0xff8000001ca87808 */ /* 0x000fe40004000000 */
[----:B------:R-:W-:Y:S02]  /*a7e0*/  ISETP.GE.AND P0, PT, R16, R201, PT ;  /* 0x000000c91000720c */ /* 0x000fe40003f06270 */
[----:B------:R-:W-:-:S02]  /*a7f0*/  FSEL R169, R33, -INF , !P2 ;  /* 0xff80000021a97808 */ /* 0x000fc40005000000 */
[----:B------:R-:W-:Y:S02]  /*a800*/  FSEL R182, R29, -INF , !P0 ;  /* 0xff8000001db67808 */ /* 0x000fe40004000000 */
[----:B------:R-:W-:Y:S02]  /*a810*/  PLOP3.LUT P0, PT, PT, PT, UP0, 0x80, 0x0 ;  /* 0x000000000000781c */ /* 0x000fe40003f0f008 */
[----:B------:R-:W-:Y:S02]  /*a820*/  FSEL R179, R35, -INF , !P1 ;  /* 0xff80000023b37808 */ /* 0x000fe40004800000 */
[----:B------:R-:W-:Y:S02]  /*a830*/  ISETP.GE.AND P2, PT, R17, R200, PT ;  /* 0x000000c81100720c */ /* 0x000fe40003f46270 */
        /* <DEDUP_REMOVED lines=56> */
[----:B---3--:R-:W-:-:S03]  /*abc0*/  @!P4 LEA R22, P1, R3, c[0x0][0x168], 0x1 ;  /* 0x00005a000316ca11 */ /* 0x008fc600078208ff */
[----:B------:R-:W-:Y:S01]  /*abd0*/  @!PT LDS RZ, [RZ] ;  /* 0x00000000fffff984 */ /* 0x000fe20000000800 */
[----:B------:R-:W-:Y:S01]  /*abe0*/  @!PT LDS RZ, [RZ] ;  /* 0x00000000fffff984 */ /* 0x000fe20000000800 */
[----:B------:R-:W-:Y:S01]  /*abf0*/  @!PT LDS RZ, [RZ] ;  /* 0x00000000fffff984 */ /* 0x000fe20000000800 */
[----:B------:R1:W-:Y:S01]  /*ac00*/  @!P6 LDGSTS.E.BYPASS.LTC128B.128 [R232+0x11000], [R24.64] ;  /* 0x1100000018e8efae */ /* 0x0003e2000b901d52 */
        /* <DEDUP_REMOVED lines=19> */
.L_x_207:
[----:B------:R-:W-:Y:S05]  /*ad40*/  BSYNC B0 ;  /* 0x0000000000007941 */ /* 0x000fea0003800000 */
.L_x_206:
[----:B------:R-:W0:Y:S02]  /*ad50*/  LDGDEPBAR ;  /* 0x00000000000079af */ /* 0x000e240000000000 */
.L_x_205:
[----:B-1----:R-:W-:Y:S01]  /*ad60*/  FMNMX.FTZ R18, R2, R12, !PT ;  /* 0x0000000c02127209 */ /* 0x002fe20007810000 */
[----:B------:R-:W-:Y:S01]  /*ad70*/  LDSM.16.MT88.4 R20, [R224+0x18000] ;  /* 0x01800000e014783b */ /* 0x000fe20000004200 */
        /* <DEDUP_REMOVED lines=71> */
[--C-:B------:R-:W-:Y:S01]  /*b1f0*/  FFMA.FTZ R187, R187, c[0x0][0x23c], -R183.reuse ;  /* 0x00008f00bbbb7a23 */ /* 0x100fe200000108b7 */
[----:B------:R-:W3:Y:S01]  /*b200*/  MUFU.EX2 R173, R173 ;  /* 0x000000ad00ad7308 */ /* 0x000ee20000000800 */
[--C-:B------:R-:W-:Y:S02]  /*b210*/  FFMA.FTZ R188, R188, c[0x0][0x23c], -R180.reuse ;  /* 0x00008f00bcbc7a23 */ /* 0x100fe400000108b4 */
[----:B------:R-:W-:Y:S02]  /*b220*/  FFMA.FTZ R191, R191, c[0x0][0x23c], -R180 ;  /* 0x00008f00bfbf7a23 */ /* 0x000fe400000108b4 */
[----:B------:R-:W-:-:S02]  /*b230*/  FFMA.FTZ R197, R197, c[0x0][0x23c], -R183 ;  /* 0x00008f00c5c57a23 */ /* 0x000fc400000108b7 */
[--C-:B------:R-:W-:Y:S01]  /*b240*/  FFMA.FTZ R195, R195, c[0x0][0x23c], -R183.reuse ;  /* 0x00008f00c3c37a23 */ /* 0x100fe200000108b7 */
[----:B------:R-:W-:Y:S01]  /*b250*/  MUFU.EX2 R167, R167 ;  /* 0x000000a700a77308 */ /* 0x000fe20000000800 */
[--C-:B------:R-:W-:Y:S02]  /*b260*/  FFMA.FTZ R198, R198, c[0x0][0x23c], -R183.reuse ;  /* 0x00008f00c6c67a23 */ /* 0x100fe400000108b7 */
[----:B------:R-:W-:Y:S02]  /*b270*/  FFMA.FTZ R196, R196, c[0x0][0x23c], -R183 ;  /* 0x00008f00c4c47a23 */ /* 0x000fe400000108b7 */
[--C-:B------:R-:W-:Y:S02]  /*b280*/  FFMA.FTZ R192, R192, c[0x0][0x23c], -R180.reuse ;  /* 0x00008f00c0c07a23 */ /* 0x100fe400000108b4 */
[--C-:B------:R-:W-:Y:S01]  /*b290*/  FFMA.FTZ R193, R193, c[0x0][0x23c], -R180.reuse ;  /* 0x00008f00c1c17a23 */ /* 0x100fe200000108b4 */
[----:B------:R-:W4:Y:S01]  /*b2a0*/  MUFU.EX2 R166, R166 ;  /* 0x000000a600a67308 */ /* 0x000f220000000800 */
[----:B---3--:R-:W-:Y:S01]  /*b2b0*/  F2FP.PACK_AB R6, R172, R173 ;  /* 0x000000adac06723e */ /* 0x008fe200000000ff */
[----:B------:R-:W-:-:S02]  /*b2c0*/  FFMA.FTZ R194, R194, c[0x0][0x23c], -R180 ;  /* 0x00008f00c2c27a23 */ /* 0x000fc400000108b4 */
[----:B------:R-:W-:Y:S02]  /*b2d0*/  FFMA.FTZ R199, R171, c[0x0][0x23c], -R180 ;  /* 0x00008f00abc77a23 */ /* 0x000fe400000108b4 */
[--C-:B------:R-:W-:Y:S02]  /*b2e0*/  FFMA.FTZ R200, R170, c[0x0][0x23c], -R183.reuse ;  /* 0x00008f00aac87a23 */ /* 0x100fe400000108b7 */
[----:B------:R-:W-:Y:S01]  /*b2f0*/  MUFU.EX2 R165, R165 ;  /* 0x000000a500a57308 */ /* 0x000fe20000000800 */
[--C-:B------:R-:W-:Y:S02]  /*b300*/  FFMA.FTZ R201, R169, c[0x0][0x23c], -R183.reuse ;  /* 0x00008f00a9c97a23 */ /* 0x100fe400000108b7 */
[--C-:B------:R-:W-:Y:S02]  /*b310*/  FFMA.FTZ R202, R168, c[0x0][0x23c], -R183.reuse ;  /* 0x00008f00a8ca7a23 */ /* 0x100fe400000108b7 */
[----:B------:R-:W-:Y:S01]  /*b320*/  LDSM.16.MT88.4 R168, [R221+0x1f000] ;  /* 0x01f00000dda8783b */ /* 0x000fe20000004200 */
[----:B------:R-:W-:-:S02]  /*b330*/  FFMA.FTZ R182, R182, c[0x0][0x23c], -R183 ;  /* 0x00008f00b6b67a23 */ /* 0x000fc400000108b7 */
[----:B------:R-:W3:Y:S01]  /*b340*/  MUFU.EX2 R2, R2 ;  /* 0x0000000200027308 */ /* 0x000ee20000000800 */
[----:B----4-:R-:W-:Y:S01]  /*b350*/  F2FP.PACK_AB R5, R166, R167 ;  /* 0x000000a7a605723e */ /* 0x010fe200000000ff */
[--C-:B------:R-:W-:Y:S02]  /*b360*/  FFMA.FTZ R181, R181, c[0x0][0x23c], -R180.reuse ;  /* 0x00008f00b5b57a23 */ /* 0x100fe400000108b4 */
[--C-:B------:R-:W-:Y:S02]  /*b370*/  FFMA.FTZ R179, R179, c[0x0][0x23c], -R180.reuse ;  /* 0x00008f00b3b37a23 */ /* 0x100fe400000108b4 */
[--C-:B------:R-:W-:Y:S02]  /*b380*/  FFMA.FTZ R177, R177, c[0x0][0x23c], -R180.reuse ;  /* 0x00008f00b1b17a23 */ /* 0x100fe400000108b4 */
[----:B------:R4:W5:Y:S01]  /*b390*/  MUFU.EX2 R176, R4 ;  /* 0x0000000400b07308 */ /* 0x0009620000000800 */
[----:B------:R-:W-:-:S07]  /*b3a0*/  FFMA.FTZ R178, R178, c[0x0][0x23c], -R180 ;  /* 0x00008f00b2b27a23 */ /* 0x000fce00000108b4 */
[----:B------:R-:W1:Y:S01]  /*b3b0*/  MUFU.EX2 R0, R0 ;  /* 0x0000000000007308 */ /* 0x000e620000000800 */
[----:B---3--:R-:W-:Y:S02]  /*b3c0*/  F2FP.PACK_AB R7, R2, R165 ;  /* 0x000000a50207723e */ /* 0x008fe400000000ff */
[----:B----4-:R-:W-:Y:S01]  /*b3d0*/  F2FP.PACK_AB R4, R174, R175 ;  /* 0x000000afae04723e */ /* 0x010fe200000000ff */
[----:B-----5:R-:W-:-:S04]  /*b3e0*/  FMUL.FTZ R160, R160, R176 ;  /* 0x000000b0a0a07220 */ /* 0x020fc80000410000 */
[----:B------:R-:W-:Y:S01]  /*b3f0*/  MUFU.EX2 R185, R185 ;  /* 0x000000b900b97308 */ /* 0x000fe20000000800 */
[-C--:B------:R-:W-:Y:S02]  /*b400*/  FMUL.FTZ R161, R161, R176.reuse ;  /* 0x000000b0a1a17220 */ /* 0x080fe40000410000 */
[-C--:B------:R-:W-:Y:S02]  /*b410*/  FMUL.FTZ R156, R156, R176.reuse ;  /* 0x000000b09c9c7220 */ /* 0x080fe40000410000 */
[----:B------:R-:W-:Y:S02]  /*b420*/  FMUL.FTZ R157, R157, R176 ;  /* 0x000000b09d9d7220 */ /* 0x000fe40000410000 */
[-C--:B-1----:R-:W-:Y:S01]  /*b430*/  FMUL.FTZ R162, R162, R0.reuse ;  /* 0x00000000a2a27220 */ /* 0x082fe20000410000 */
[----:B------:R-:W1:Y:S01]  /*b440*/  MUFU.EX2 R184, R184 ;  /* 0x000000b800b87308 */ /* 0x000e620000000800 */
        /* <DEDUP_REMOVED lines=11> */
[----:B------:R-:W3:Y:S01]  /*b500*/  LDSM.16.MT88.4 R20, [R220+0x18000] ;  /* 0x01800000dc14783b */ /* 0x000ee20000004200 */
        /* <DEDUP_REMOVED lines=15> */
[----:B------:R-:W-:Y:S01]  /*b600*/  MUFU.EX2 R191, R191 ;  /* 0x000000bf00bf7308 */ /* 0x000fe20000000800 */
[----:B------:R-:W-:-:S02]  /*b610*/  FMUL.FTZ R59, R59, R0 ;  /* 0x000000003b3b7220 */ /* 0x000fc40000410000 */
[-C--:B------:R-:W-:Y:S02]  /*b620*/  FMUL.FTZ R44, R44, R176.reuse ;  /* 0x000000b02c2c7220 */ /* 0x080fe40000410000 */
[----:B------:R-:W-:Y:S02]  /*b630*/  FMUL.FTZ R45, R45, R176 ;  /* 0x000000b02d2d7220 */ /* 0x000fe40000410000 */
[-C--:B------:R-:W-:Y:S01]  /*b640*/  FMUL.FTZ R46, R46, R0.reuse ;  /* 0x000000002e2e7220 */ /* 0x080fe20000410000 */
[----:B------:R-:W-:Y:S01]  /*b650*/  MUFU.EX2 R197, R197 ;  /* 0x000000c500c57308 */ /* 0x000fe20000000800 */
[----:B------:R-:W-:Y:S02]  /*b660*/  FMUL.FTZ R47, R47, R0 ;  /* 0x000000002f2f7220 */ /* 0x000fe40000410000 */
[-C--:B------:R-:W-:Y:S02]  /*b670*/  FMUL.FTZ R48, R48, R176.reuse ;  /* 0x000000b030307220 */ /* 0x080fe40000410000 */
[----:B------:R-:W-:-:S02]  /*b680*/  FMUL.FTZ R49, R49, R176 ;  /* 0x000000b031317220 */ /* 0x000fc40000410000 */
[-C--:B------:R-:W-:Y:S01]  /*b690*/  FMUL.FTZ R50, R50, R0.reuse ;  /* 0x0000000032327220 */ /* 0x080fe20000410000 */
[C---:B--2---:R-:W-:Y:S01]  /*b6a0*/  HMMA.16816.F32 R44, R4.reuse, R12, R44 ;  /* 0x0000000c042c723c */ /* 0x044fe2000000182c */
[----:B------:R-:W-:Y:S01]  /*b6b0*/  FMUL.FTZ R51, R51, R0 ;  /* 0x0000000033337220 */ /* 0x000fe20000410000 */
[----:B------:R-:W-:Y:S01]  /*b6c0*/  MUFU.EX2 R195, R195 ;  /* 0x000000c300c37308 */ /* 0x000fe20000000800 */
[-C--:B------:R-:W-:Y:S02]  /*b6d0*/  FMUL.FTZ R60, R60, R176.reuse ;  /* 0x000000b03c3c7220 */ /* 0x080fe40000410000 */
[----:B------:R-:W-:Y:S02]  /*b6e0*/  FMUL.FTZ R61, R61, R176 ;  /* 0x000000b03d3d7220 */ /* 0x000fe40000410000 */
[-C--:B------:R-:W-:Y:S01]  /*b6f0*/  FMUL.FTZ R62, R62, R0.reuse ;  /* 0x000000003e3e7220 */ /* 0x080fe20000410000 */
[----:B---3--:R-:W-:Y:S01]  /*b700*/  HMMA.16816.F32 R52, R4, R20, R52 ;  /* 0x000000140434723c */ /* 0x008fe20000001834 */
[----:B------:R-:W-:Y:S01]  /*b710*/  FMUL.FTZ R63, R63, R0 ;  /* 0x000000003f3f7220 */ /* 0x000fe20000410000 */
[----:B------:R-:W-:Y:S01]  /*b720*/  MUFU.EX2 R198, R198 ;  /* 0x000000c600c67308 */ /* 0x000fe20000000800 */
[----:B------:R-:W-:-:S02]  /*b730*/  FMUL.FTZ R64, R64, R176 ;  /* 0x000000b040407220 */ /* 0x000fc40000410000 */
[----:B------:R-:W-:Y:S02]  /*b740*/  FMUL.FTZ R65, R65, R176 ;  /* 0x000000b041417220 */ /* 0x000fe40000410000 */
[-C--:B------:R-:W-:Y:S01]  /*b750*/  FMUL.FTZ R66, R66, R0.reuse ;  /* 0x0000000042427220 */ /* 0x080fe20000410000 */
[C---:B------:R-:W-:Y:S01]  /*b760*/  HMMA.16816.F32 R56, R4.reuse, R22, R56 ;  /* 0x000000160438723c */ /* 0x040fe20000001838 */
[----:B------:R-:W2:Y:S01]  /*b770*/  LDSM.16.MT88.4 R20, [R221+0x1a000] ;  /* 0x01a00000dd14783b */ /* 0x000ea20000004200 */
[----:B------:R-:W-:Y:S01]  /*b780*/  FMUL.FTZ R67, R67, R0 ;  /* 0x0000000043437220 */ /* 0x000fe20000410000 */
[----:B------:R-:W-:Y:S01]  /*b790*/  MUFU.EX2 R196, R196 ;  /* 0x000000c400c47308 */ /* 0x000fe20000000800 */
[-C--:B------:R-:W-:Y:S02]  /*b7a0*/  FMUL.FTZ R76, R76, R176.reuse ;  /* 0x000000b04c4c7220 */ /* 0x080fe40000410000 */
[----:B------:R-:W-:Y:S02]  /*b7b0*/  FMUL.FTZ R77, R77, R176 ;  /* 0x000000b04d4d7220 */ /* 0x000fe40000410000 */
[----:B------:R-:W-:Y:S01]  /*b7c0*/  HMMA.16816.F32 R48, R4, R14, R48 ;  /* 0x0000000e0430723c */ /* 0x000fe20000001830 */
[----:B------:R-:W3:Y:S01]  /*b7d0*/  LDSM.16.MT88.4 R12, [R222+0x1a000] ;  /* 0x01a00000de0c783b */ /* 0x000ee20000004200 */
[-C--:B------:R-:W-:Y:S01]  /*b7e0*/  FMUL.FTZ R78, R78, R0.reuse ;  /* 0x000000004e4e7220 */ /* 0x080fe20000410000 */
[----:B------:R-:W-:Y:S01]  /*b7f0*/  MUFU.EX2 R192, R192 ;  /* 0x000000c000c07308 */ /* 0x000fe20000000800 */
[----:B------:R-:W-:-:S02]  /*b800*/  FMUL.FTZ R79, R79, R0 ;  /* 0x000000004f4f7220 */ /* 0x000fc40000410000 */
[-C--:B------:R-:W-:Y:S02]  /*b810*/  FMUL.FTZ R80, R80, R176.reuse ;  /* 0x000000b050507220 */ /* 0x080fe40000410000 */
[----:B------:R-:W-:Y:S01]  /*b820*/  FMUL.FTZ R81, R81, R176 ;  /* 0x000000b051517220 */ /* 0x000fe20000410000 */
[C---:B----4-:R-:W-:Y:S01]  /*b830*/  HMMA.16816.F32 R60, R4.reuse, R16, R60 ;  /* 0x00000010043c723c */ /* 0x050fe2000000183c */
[-C--:B------:R-:W-:Y:S01]  /*b840*/  FMUL.FTZ R82, R82, R0.reuse ;  /* 0x0000000052527220 */ /* 0x080fe20000410000 */
[----:B------:R-:W-:Y:S01]  /*b850*/  MUFU.EX2 R193, R193 ;  /* 0x000000c100c17308 */ /* 0x000fe20000000800 */
[----:B------:R-:W-:Y:S02]  /*b860*/  FMUL.FTZ R83, R83, R0 ;  /* 0x0000000053537220 */ /* 0x000fe40000410000 */
[-C--:B------:R-:W-:Y:S02]  /*b870*/  FMUL.FTZ R68, R68, R176.reuse ;  /* 0x000000b044447220 */ /* 0x080fe40000410000 */
[----:B------:R-:W-:Y:S01]  /*b880*/  FMUL.FTZ R69, R69, R176 ;  /* 0x000000b045457220 */ /* 0x000fe20000410000 */
[----:B------:R-:W-:Y:S01]  /*b890*/  HMMA.16816.F32 R64, R4, R18, R64 ;  /* 0x000000120440723c */ /* 0x000fe20000001840 */
        /* <DEDUP_REMOVED lines=17> */
[----:B------:R-:W2:Y:S01]  /*b9b0*/  LDSM.16.MT88.4 R20, [R222+0x1c000] ;  /* 0x01c00000de14783b */ /* 0x000ea20000004200 */
[----:B------:R-:W-:Y:S02]  /*b9c0*/  FMUL.FTZ R89, R89, R176 ;  /* 0x000000b059597220 */ /* 0x000fe40000410000 */
[-C--:B------:R-:W-:Y:S01]  /*b9d0*/  FMUL.FTZ R90, R90, R0.reuse ;  /* 0x000000005a5a7220 */ /* 0x080fe20000410000 */
[----:B------:R-:W-:Y:S01]  /*b9e0*/  MUFU.EX2 R201, R201 ;  /* 0x000000c900c97308 */ /* 0x000fe20000000800 */
[----:B------:R-:W-:-:S02]  /*b9f0*/  FMUL.FTZ R91, R91, R0 ;  /* 0x000000005b5b7220 */ /* 0x000fc40000410000 */
[C---:B---3--:R-:W-:Y:S01]  /*ba00*/  HMMA.16816.F32 R68, R4.reuse, R12, R68 ;  /* 0x0000000c0444723c */ /* 0x048fe20000001844 */
[-C--:B------:R-:W-:Y:S02]  /*ba10*/  FMUL.FTZ R100, R100, R176.reuse ;  /* 0x000000b064647220 */ /* 0x080fe40000410000 */
[----:B------:R-:W-:Y:S02]  /*ba20*/  FMUL.FTZ R101, R101, R176 ;  /* 0x000000b065657220 */ /* 0x000fe40000410000 */
[-C--:B------:R-:W-:Y:S01]  /*ba30*/  FMUL.FTZ R102, R102, R0.reuse ;  /* 0x0000000066667220 */ /* 0x080fe20000410000 */
[----:B------:R-:W-:Y:S01]  /*ba40*/  MUFU.EX2 R202, R202 ;  /* 0x000000ca00ca7308 */ /* 0x000fe20000000800 */
[----:B------:R-:W-:Y:S01]  /*ba50*/  FMUL.FTZ R103, R103, R0 ;  /* 0x0000000067677220 */ /* 0x000fe20000410000 */
[----:B------:R-:W-:Y:S01]  /*ba60*/  HMMA.16816.F32 R72, R4, R14, R72 ;  /* 0x0000000e0448723c */ /* 0x000fe20000001848 */
[----:B------:R-:W3:Y:S01]  /*ba70*/  LDSM.16.MT88.4 R12, [R224+0x1c000] ;  /* 0x01c00000e00c783b */ /* 0x000ee20000004200 */
[----:B------:R-:W-:-:S02]  /*ba80*/  FMUL.FTZ R104, R104, R176 ;  /* 0x000000b068687220 */ /* 0x000fc40000410000 */
[----:B------:R-:W-:Y:S02]  /*ba90*/  FMUL.FTZ R105, R105, R176 ;  /* 0x000000b069697220 */ /* 0x000fe40000410000 */
[-C--:B------:R-:W-:Y:S01]  /*baa0*/  FMUL.FTZ R106, R106, R0.reuse ;  /* 0x000000006a6a7220 */ /* 0x080fe20000410000 */
[----:B------:R-:W-:Y:S01]  /*bab0*/  MUFU.EX2 R182, R182 ;  /* 0x000000b600b67308 */ /* 0x000fe20000000800 */
[----:B------:R-:W-:Y:S01]  /*bac0*/  FMUL.FTZ R107, R107, R0 ;  /* 0x000000006b6b7220 */ /* 0x000fe20000410000 */
[C---:B----4-:R-:W-:Y:S01]  /*bad0*/  HMMA.16816.F32 R84, R4.reuse, R16, R84 ;  /* 0x000000100454723c */ /* 0x050fe20000001854 */
[-C--:B------:R-:W-:Y:S02]  /*bae0*/  FMUL.FTZ R92, R92, R176.reuse ;  /* 0x000000b05c5c7220 */ /* 0x080fe40000410000 */
[----:B------:R-:W-:Y:S02]  /*baf0*/  FMUL.FTZ R93, R93, R176 ;  /* 0x000000b05d5d7220 */ /* 0x000fe40000410000 */
[-C--:B------:R-:W-:Y:S01]  /*bb00*/  FMUL.FTZ R94, R94, R0.reuse ;  /* 0x000000005e5e7220 */ /* 0x080fe20000410000 */
[----:B------:R-:W-:Y:S01]  /*bb10*/  MUFU.EX2 R181, R181 ;  /* 0x000000b500b57308 */ /* 0x000fe20000000800 */
[----:B------:R-:W-:Y:S01]  /*bb20*/  FMUL.FTZ R95, R95, R0 ;  /* 0x000000005f5f7220 */ /* 0x000fe20000410000 */
[----:B------:R-:W-:Y:S01]  /*bb30*/  HMMA.16816.F32 R88, R4, R18, R88 ;  /* 0x000000120458723c */ /* 0x000fe20000001858 */
[----:B------:R-:W4:Y:S01]  /*bb40*/  LDSM.16.MT88.4 R16, [R221+0x1c000] ;  /* 0x01c00000dd10783b */ /* 0x000f220000004200 */
[----:B------:R-:W-:-:S02]  /*bb50*/  FMUL.FTZ R96, R96, R176 ;  /* 0x000000b060607220 */ /* 0x000fc40000410000 */
[----:B------:R-:W-:Y:S02]  /*bb60*/  FMUL.FTZ R97, R97, R176 ;  /* 0x000000b061617220 */ /* 0x000fe40000410000 */
[-C--:B------:R-:W-:Y:S01]  /*bb70*/  FMUL.FTZ R98, R98, R0.reuse ;  /* 0x0000000062627220 */ /* 0x080fe20000410000 */
[----:B------:R-:W-:Y:S01]  /*bb80*/  MUFU.EX2 R179, R179 ;  /* 0x000000b300b37308 */ /* 0x000fe20000000800 */
[C---:B--2---:R-:W-:Y:S01]  /*bb90*/  HMMA.16816.F32 R100, R4.reuse, R20, R100 ;  /* 0x000000140464723c */ /* 0x044fe20000001864 */
[----:B------:R-:W-:Y:S02]  /*bba0*/  FMUL.FTZ R99, R99, R0 ;  /* 0x0000000063637220 */ /* 0x000fe40000410000 */
[-C--:B------:R-:W-:Y:S02]  /*bbb0*/  FMUL.FTZ R108, R108, R176.reuse ;  /* 0x000000b06c6c7220 */ /* 0x080fe40000410000 */
[----:B------:R-:W-:Y:S02]  /*bbc0*/  FMUL.FTZ R109, R109, R176 ;  /* 0x000000b06d6d7220 */ /* 0x000fe40000410000 */
[-C--:B------:R-:W-:Y:S01]  /*bbd0*/  FMUL.FTZ R110, R110, R0.reuse ;  /* 0x000000006e6e7220 */ /* 0x080fe20000410000 */
[----:B------:R-:W-:Y:S01]  /*bbe0*/  HMMA.16816.F32 R104, R4, R22, R104 ;  /* 0x000000160468723c */ /* 0x000fe20000001868 */
[----:B------:R-:W2:Y:S01]  /*bbf0*/  LDSM.16.MT88.4 R20, [R224+0x1e000] ;  /* 0x01e00000e014783b */ /* 0x000ea20000004200 */
[----:B------:R-:W-:Y:S01]  /*bc00*/  FMUL.FTZ R111, R111, R0 ;  /* 0x000000006f6f7220 */ /* 0x000fe20000410000 */
[----:B------:R-:W-:Y:S01]  /*bc10*/  MUFU.EX2 R177, R177 ;  /* 0x000000b100b17308 */ /* 0x000fe20000000800 */
[----:B------:R-:W-:-:S02]  /*bc20*/  FMUL.FTZ R112, R112, R176 ;  /* 0x000000b070707220 */ /* 0x000fc40000410000 */
[----:B------:R-:W-:Y:S02]  /*bc30*/  FMUL.FTZ R113, R113, R176 ;  /* 0x000000b071717220 */ /* 0x000fe40000410000 */
[-C--:B------:R-:W-:Y:S01]  /*bc40*/  FMUL.FTZ R114, R114, R0.reuse ;  /* 0x0000000072727220 */ /* 0x080fe20000410000 */
[C---:B---3--:R-:W-:Y:S01]  /*bc50*/  HMMA.16816.F32 R92, R4.reuse, R12, R92 ;  /* 0x0000000c045c723c */ /* 0x048fe2000000185c */
[----:B------:R-:W-:Y:S01]  /*bc60*/  FMUL.FTZ R115, R115, R0 ;  /* 0x0000000073737220 */ /* 0x000fe20000410000 */
[----:B------:R-:W-:Y:S01]  /*bc70*/  MUFU.EX2 R178, R178 ;  /* 0x000000b200b27308 */ /* 0x000fe20000000800 */
[-C--:B------:R-:W-:Y:S02]  /*bc80*/  FMUL.FTZ R124, R124, R176.reuse ;  /* 0x000000b07c7c7220 */ /* 0x080fe40000410000 */
[----:B------:R-:W-:Y:S02]  /*bc90*/  FMUL.FTZ R125, R125, R176 ;  /* 0x000000b07d7d7220 */ /* 0x000fe40000410000 */
[-C--:B------:R-:W-:Y:S01]  /*bca0*/  FMUL.FTZ R126, R126, R0.reuse ;  /* 0x000000007e7e7220 */ /* 0x080fe20000410000 */
[----:B------:R-:W-:Y:S01]  /*bcb0*/  HMMA.16816.F32 R96, R4, R14, R96 ;  /* 0x0000000e0460723c */ /* 0x000fe20000001860 */
[----:B------:R-:W3:Y:S01]  /*bcc0*/  LDSM.16.MT88.4 R12, [R220+0x1c000] ;  /* 0x01c00000dc0c783b */ /* 0x000ee20000004200 */
[----:B------:R-:W-:-:S02]  /*bcd0*/  FMUL.FTZ R127, R127, R0 ;  /* 0x000000007f7f7220 */ /* 0x000fc40000410000 */
[-C--:B------:R-:W-:Y:S02]  /*bce0*/  FMUL.FTZ R128, R128, R176.reuse ;  /* 0x000000b080807220 */ /* 0x080fe40000410000 */
[----:B------:R-:W-:Y:S02]  /*bcf0*/  FMUL.FTZ R129, R129, R176 ;  /* 0x000000b081817220 */ /* 0x000fe40000410000 */
[-C--:B------:R-:W-:Y:S01]  /*bd00*/  FMUL.FTZ R130, R130, R0.reuse ;  /* 0x0000000082827220 */ /* 0x080fe20000410000 */
[----:B----4-:R-:W-:Y:S01]  /*bd10*/  HMMA.16816.F32 R108, R4, R16, R108 ;  /* 0x00000010046c723c */ /* 0x010fe2000000186c */
[----:B------:R-:W-:Y:S02]  /*bd20*/  FMUL.FTZ R131, R131, R0 ;  /* 0x0000000083837220 */ /* 0x000fe40000410000 */
[-C--:B------:R-:W-:Y:S02]  /*bd30*/  FMUL.FTZ R116, R116, R176.reuse ;  /* 0x000000b074747220 */ /* 0x080fe40000410000 */
[----:B------:R-:W-:-:S02]  /*bd40*/  FMUL.FTZ R117, R117, R176 ;  /* 0x000000b075757220 */ /* 0x000fc40000410000 */
[-C--:B------:R-:W-:Y:S01]  /*bd50*/  FMUL.FTZ R118, R118, R0.reuse ;  /* 0x0000000076767220 */ /* 0x080fe20000410000 */
[C---:B------:R-:W-:Y:S01]  /*bd60*/  HMMA.16816.F32 R112, R4.reuse, R18, R112 ;  /* 0x000000120470723c */ /* 0x040fe20000001870 */
[----:B------:R-:W4:Y:S01]  /*bd70*/  LDSM.16.MT88.4 R16, [R222+0x1e000] ;  /* 0x01e00000de10783b */ /* 0x000f220000004200 */
[----:B------:R-:W-:Y:S02]  /*bd80*/  FMUL.FTZ R119, R119, R0 ;  /* 0x0000000077777220 */ /* 0x000fe40000410000 */
[-C--:B------:R-:W-:Y:S02]  /*bd90*/  FMUL.FTZ R120, R120, R176.reuse ;  /* 0x000000b078787220 */ /* 0x080fe40000410000 */
[----:B------:R-:W-:Y:S02]  /*bda0*/  FMUL.FTZ R121, R121, R176 ;  /* 0x000000b079797220 */ /* 0x000fe40000410000 */
[----:B--2---:R-:W-:Y:S01]  /*bdb0*/  HMMA.16816.F32 R124, R4, R20, R124 ;  /* 0x00000014047c723c */ /* 0x004fe2000000187c */
[----:B------:R-:W-:-:S02]  /*bdc0*/  FMUL.FTZ R122, R122, R0 ;  /* 0x000000007a7a7220 */ /* 0x000fc40000410000 */
[----:B------:R-:W-:Y:S02]  /*bdd0*/  FMUL.FTZ R123, R123, R0 ;  /* 0x000000007b7b7220 */ /* 0x000fe40000410000 */
[-C--:B------:R-:W-:Y:S02]  /*bde0*/  FMUL.FTZ R132, R132, R176.reuse ;  /* 0x000000b084847220 */ /* 0x080fe40000410000 */
[----:B------:R-:W-:Y:S01]  /*bdf0*/  FMUL.FTZ R133, R133, R176 ;  /* 0x000000b085857220 */ /* 0x000fe20000410000 */
[----:B------:R-:W-:Y:S01]  /*be00*/  HMMA.16816.F32 R128, R4, R22, R128 ;  /* 0x000000160480723c */ /* 0x000fe20000001880 */
[----:B------:R-:W2:Y:S01]  /*be10*/  LDSM.16.MT88.4 R20, [R220+0x1e000] ;  /* 0x01e00000dc14783b */ /* 0x000ea20000004200 */
[-C--:B------:R-:W-:Y:S02]  /*be20*/  FMUL.FTZ R134, R134, R0.reuse ;  /* 0x0000000086867220 */ /* 0x080fe40000410000 */
[----:B------:R-:W-:Y:S02]  /*be30*/  FMUL.FTZ R135, R135, R0 ;  /* 0x0000000087877220 */ /* 0x000fe40000410000 */
[----:B------:R-:W-:-:S02]  /*be40*/  FMUL.FTZ R152, R152, R176 ;  /* 0x000000b098987220 */ /* 0x000fc40000410000 */
[C---:B---3--:R-:W-:Y:S01]  /*be50*/  HMMA.16816.F32 R116, R4.reuse, R12, R116 ;  /* 0x0000000c0474723c */ /* 0x048fe20000001874 */
[----:B------:R-:W-:Y:S02]  /*be60*/  FMUL.FTZ R153, R153, R176 ;  /* 0x000000b099997220 */ /* 0x000fe40000410000 */
        /* <DEDUP_REMOVED lines=13> */
[--C-:B------:R-:W-:Y:S01]  /*bf40*/  FFMA.FTZ R16, R190, c[0x0][0x23c], -R180.reuse ;  /* 0x00008f00be107a23 */ /* 0x100fe200000108b4 */
[C---:B------:R-:W-:Y:S01]  /*bf50*/  HMMA.16816.F32 R152, R4.reuse, R18, R152 ;  /* 0x000000120498723c */ /* 0x040fe20000001898 */
[----:B------:R-:W-:Y:S02]  /*bf60*/  FFMA.FTZ R190, R189, c[0x0][0x23c], -R180 ;  /* 0x00008f00bdbe7a23 */ /* 0x000fe400000108b4 */
[----:B------:R4:W5:Y:S01]  /*bf70*/  MUFU.EX2 R189, R16 ;  /* 0x0000001000bd7308 */ /* 0x0009620000000800 */
[-C--:B------:R-:W-:Y:S02]  /*bf80*/  FMUL.FTZ R136, R136, R176.reuse ;  /* 0x000000b088887220 */ /* 0x080fe40000410000 */
[----:B------:R-:W-:Y:S02]  /*bf90*/  FMUL.FTZ R137, R137, R176 ;  /* 0x000000b089897220 */ /* 0x000fe40000410000 */
[----:B--2---:R-:W-:Y:S01]  /*bfa0*/  HMMA.16816.F32 R148, R4, R20, R148 ;  /* 0x000000140494723c */ /* 0x004fe20000001894 */
[----:B------:R-:W-:-:S02]  /*bfb0*/  FMUL.FTZ R138, R138, R0 ;  /* 0x000000008a8a7220 */ /* 0x000fc40000410000 */
[----:B------:R-:W2:Y:S01]  /*bfc0*/  MUFU.EX2 R190, R190 ;  /* 0x000000be00be7308 */ /* 0x000ea20000000800 */
[----:B------:R-:W-:Y:S02]  /*bfd0*/  FMUL.FTZ R139, R139, R0 ;  /* 0x000000008b8b7220 */ /* 0x000fe40000410000 */
[-C--:B------:R-:W-:Y:S02]  /*bfe0*/  FMUL.FTZ R140, R140, R176.reuse ;  /* 0x000000b08c8c7220 */ /* 0x080fe40000410000 */
[----:B------:R-:W-:Y:S01]  /*bff0*/  HMMA.16816.F32 R144, R4, R22, R144 ;  /* 0x000000160490723c */ /* 0x000fe20000001890 */
[----:B------:R-:W2:Y:S01]  /*c000*/  LDSM.16.MT88.4 R20, [R220+0x18800] ;  /* 0x01880000dc14783b */ /* 0x000ea20000004200 */
[----:B------:R-:W-:Y:S02]  /*c010*/  FMUL.FTZ R141, R141, R176 ;  /* 0x000000b08d8d7220 */ /* 0x000fe40000410000 */
[-C--:B------:R-:W-:Y:S01]  /*c020*/  FMUL.FTZ R142, R142, R0.reuse ;  /* 0x000000008e8e7220 */ /* 0x080fe20000410000 */
[----:B----4-:R-:W4:Y:S01]  /*c030*/  LDSM.16.MT88.4 R16, [R221+0x18800] ;  /* 0x01880000dd10783b */ /* 0x010f220000004200 */
[----:B------:R-:W-:-:S02]  /*c040*/  FMUL.FTZ R143, R143, R0 ;  /* 0x000000008f8f7220 */ /* 0x000fc40000410000 */
[C---:B---3--:R-:W-:Y:S01]  /*c050*/  HMMA.16816.F32 R136, R4.reuse, R12, R136 ;  /* 0x0000000c0488723c */ /* 0x048fe20000001888 */
[----:B------:R-:W-:Y:S02]  /*c060*/  FFMA.FTZ R175, R249, R176, R175 ;  /* 0x000000b0f9af7223 */ /* 0x000fe400000100af */
[----:B------:R-:W-:Y:S02]  /*c070*/  FFMA.FTZ R0, R248, R0, R167 ;  /* 0x00000000f8007223 */ /* 0x000fe400000100a7 */
[----:B------:R-:W-:Y:S02]  /*c080*/  FADD.FTZ R174, R174, R175 ;  /* 0x000000afaeae7221 */ /* 0x000fe40000010000 */
[----:B------:R-:W-:Y:S01]  /*c090*/  FADD.FTZ R0, R166, R0 ;  /* 0x00000000a6007221 */ /* 0x000fe20000010000 */
[----:B------:R-:W-:Y:S01]  /*c0a0*/  HMMA.16816.F32 R140, R4, R14, R140 ;  /* 0x0000000e048c723c */ /* 0x000fe2000000188c */
[----:B------:R-:W3:Y:S01]  /*c0b0*/  LDSM.16.MT88.4 R12, [R224+0x18800] ;  /* 0x01880000e00c783b */ /* 0x000ee20000004200 */
[----:B------:R-:W-:-:S02]  /*c0c0*/  FADD.FTZ R174, R173, R174 ;  /* 0x000000aeadae7221 */ /* 0x000fc40000010000 */
[----:B------:R-:W-:Y:S02]  /*c0d0*/  FADD.FTZ R165, R165, R0 ;  /* 0x00000000a5a57221 */ /* 0x000fe40000010000 */
[----:B------:R-:W-:Y:S01]  /*c0e0*/  FADD.FTZ R172, R172, R174 ;  /* 0x000000aeacac7221 */ /* 0x000fe20000010000 */
[----:B-1----:R-:W-:Y:S01]  /*c0f0*/  F2FP.PACK_AB R4, R184, R185 ;  /* 0x000000b9b804723e */ /* 0x002fe200000000ff */
[----:B------:R-:W-:Y:S01]  /*c100*/  FADD.FTZ R165, R2, R165 ;  /* 0x000000a502a57221 */ /* 0x000fe20000010000 */
[----:B-----5:R-:W-:Y:S01]  /*c110*/  F2FP.PACK_AB R5, R189, R188 ;  /* 0x000000bcbd05723e */ /* 0x020fe200000000ff */
[----:B------:R-:W-:Y:S01]  /*c120*/  FADD.FTZ R172, R185, R172 ;  /* 0x000000acb9ac7221 */ /* 0x000fe20000010000 */
[----:B------:R-:W-:Y:S01]  /*c130*/  F2FP.PACK_AB R6, R187, R186 ;  /* 0x000000babb06723e */ /* 0x000fe200000000ff */
[----:B------:R-:W-:Y:S01]  /*c140*/  FADD.FTZ R188, R188, R165 ;  /* 0x000000a5bcbc7221 */ /* 0x000fe20000010000 */
[----:B--2---:R-:W-:Y:S01]  /*c150*/  F2FP.PACK_AB R7, R191, R190 ;  /* 0x000000bebf07723e */ /* 0x004fe200000000ff */
[----:B------:R-:W-:-:S02]  /*c160*/  FADD.FTZ R184, R184, R172 ;  /* 0x000000acb8b87221 */ /* 0x000fc40000010000 */
[----:B------:R-:W-:Y:S02]  /*c170*/  FADD.FTZ R188, R189, R188 ;  /* 0x000000bcbdbc7221 */ /* 0x000fe40000010000 */
[----:B------:R-:W-:Y:S02]  /*c180*/  FADD.FTZ R184, R186, R184 ;  /* 0x000000b8bab87221 */ /* 0x000fe40000010000 */
[C---:B------:R-:W-:Y:S01]  /*c190*/  HMMA.16816.F32 R68, R4.reuse, R24, R68 ;  /* 0x000000180444723c */ /* 0x040fe20000001844 */
[----:B------:R-:W-:Y:S02]  /*c1a0*/  FADD.FTZ R190, R190, R188 ;  /* 0x000000bcbebe7221 */ /* 0x000fe40000010000 */
[----:B------:R-:W-:Y:S02]  /*c1b0*/  FADD.FTZ R187, R187, R184 ;  /* 0x000000b8bbbb7221 */ /* 0x000fe40000010000 */
[----:B------:R-:W-:Y:S02]  /*c1c0*/  FADD.FTZ R190, R191, R190 ;  /* 0x000000bebfbe7221 */ /* 0x000fe40000010000 */
[----:B------:R-:W-:Y:S01]  /*c1d0*/  FADD.FTZ R187, R197, R187 ;  /* 0x000000bbc5bb7221 */ /* 0x000fe20000010000 */
[C---:B------:R-:W-:Y:S08]  /*c1e0*/  HMMA.16816.F32 R52, R4.reuse, R20, R52 ;  /* 0x000000140434723c */ /* 0x040ff00000001834 */
[C---:B----4-:R-:W-:Y:S08]  /*c1f0*/  HMMA.16816.F32 R44, R4.reuse, R16, R44 ;  /* 0x00000010042c723c */ /* 0x050ff0000000182c */
[C---:B------:R-:W-:Y:S01]  /*c200*/  HMMA.16816.F32 R48, R4.reuse, R18, R48 ;  /* 0x000000120430723c */ /* 0x040fe20000001830 */
[----:B------:R-:W1:Y:S07]  /*c210*/  LDSM.16.MT88.4 R16, [R220+0x1a800] ;  /* 0x01a80000dc10783b */ /* 0x000e6e0000004200 */
[C---:B------:R-:W-:Y:S01]  /*c220*/  HMMA.16816.F32 R56, R4.reuse, R22, R56 ;  /* 0x000000160438723c */ /* 0x040fe20000001838 */
[----:B------:R-:W2:Y:S07]  /*c230*/  LDSM.16.MT88.4 R20, [R224+0x1c800] ;  /* 0x01c80000e014783b */ /* 0x000eae0000004200 */
[C---:B---3--:R-:W-:Y:S08]  /*c240*/  HMMA.16816.F32 R160, R4.reuse, R12, R160 ;  /* 0x0000000c04a0723c */ /* 0x048ff000000018a0 */
[C---:B------:R-:W-:Y:S01]  /*c250*/  HMMA.16816.F32 R156, R4.reuse, R14, R156 ;  /* 0x0000000e049c723c */ /* 0x040fe2000000189c */
[----:B------:R-:W3:Y:S07]  /*c260*/  LDSM.16.MT88.4 R12, [R221+0x1a800] ;  /* 0x01a80000dd0c783b */ /* 0x000eee0000004200 */
        /* <DEDUP_REMOVED lines=22> */
[----:B------:R-:W-:Y:S07]  /*c3d0*/  LDSM.16.MT88.4 R16, [R221+0x19000] ;  /* 0x01900000dd10783b */ /* 0x000fee0000004200 */
[C---:B--2---:R-:W-:Y:S08]  /*c3e0*/  HMMA.16816.F32 R132, R4.reuse, R20, R132 ;  /* 0x000000140484723c */ /* 0x044ff00000001884 */
[C---:B------:R-:W-:Y:S01]  /*c3f0*/  HMMA.16816.F32 R152, R4.reuse, R22, R152 ;  /* 0x000000160498723c */ /* 0x040fe20000001898 */
[----:B------:R-:W1:Y:S07]  /*c400*/  LDSM.16.MT88.4 R20, [R224+0x19000] ;  /* 0x01900000e014783b */ /* 0x000e6e0000004200 */
[C---:B-----5:R-:W-:Y:S08]  /*c410*/  HMMA.16816.F32 R100, R4.reuse, R28, R100 ;  /* 0x0000001c0464723c */ /* 0x060ff00000001864 */
        /* <DEDUP_REMOVED lines=8> */
[C---:B----4-:R-:W-:Y:S08]  /*c4a0*/  HMMA.16816.F32 R148, R4.reuse, R24, R148 ;  /* 0x000000180494723c */ /* 0x050ff00000001894 */
        /* <DEDUP_REMOVED lines=22> */
[----:B------:R-:W-:Y:S01]  /*c610*/  HMMA.16816.F32 R44, R4, R16, R44 ;  /* 0x00000010042c723c */ /* 0x000fe2000000182c */
[----:B------:R-:W-:-:S04]  /*c620*/  FADD.FTZ R194, R177, R194 ;  /* 0x000000c2b1c27221 */ /* 0x000fc80000010000 */
[----:B------:R-:W-:-:S03]  /*c630*/  FADD.FTZ R248, R178, R194 ;  /* 0x000000c2b2f87221 */ /* 0x000fc60000010000 */
        /* <DEDUP_REMOVED lines=13> */
[----:B------:R-:W4:Y:S07]  /*c710*/  LDSM.16.MT88.4 R16, [R220+0x1f000] ;  /* 0x01f00000dc10783b */ /* 0x000f2e0000004200 */
[C---:B------:R-:W-:Y:S08]  /*c720*/  HMMA.16816.F32 R60, R4.reuse, R24, R60 ;  /* 0x00000018043c723c */ /* 0x040ff0000000183c */
[C---:B------:R-:W-:Y:S01]  /*c730*/  HMMA.16816.F32 R64, R4.reuse, R26, R64 ;  /* 0x0000001a0440723c */ /* 0x040fe20000001840 */
[----:B------:R-:W5:Y:S07]  /*c740*/  LDSM.16.MT88.4 R24, [R220+0x1d000] ;  /* 0x01d00000dc18783b */ /* 0x000f6e0000004200 */
[C---:B--2---:R-:W-:Y:S08]  /*c750*/  HMMA.16816.F32 R76, R4.reuse, R28, R76 ;  /* 0x0000001c044c723c */ /* 0x044ff0000000184c */
[C---:B------:R-:W-:Y:S01]  /*c760*/  HMMA.16816.F32 R80, R4.reuse, R30, R80 ;  /* 0x0000001e0450723c */ /* 0x040fe20000001850 */
[----:B------:R-:W-:Y:S07]  /*c770*/  LDSM.16.MT88.4 R28, [R222+0x1f000] ;  /* 0x01f00000de1c783b */ /* 0x000fee0000004200 */
        /* <DEDUP_REMOVED lines=12> */
[C---:B-----5:R-:W-:Y:S08]  /*c840*/  HMMA.16816.F32 R116, R4.reuse, R24, R116 ;  /* 0x000000180474723c */ /* 0x060ff00000001874 */
[C---:B------:R-:W-:Y:S01]  /*c850*/  HMMA.16816.F32 R120, R4.reuse, R26, R120 ;  /* 0x0000001a0478723c */ /* 0x040fe20000001878 */
[----:B------:R-:W-:Y:S07]  /*c860*/  LDSM.16.MT88.4 R24, [R222+0x1b800] ;  /* 0x01b80000de18783b */ /* 0x000fee0000004200 */
[C---:B--2---:R-:W-:Y:S08]  /*c870*/  HMMA.16816.F32 R124, R4.reuse, R32, R124 ;  /* 0x00000020047c723c */ /* 0x044ff0000000187c */
[C---:B------:R-:W-:Y:S01]  /*c880*/  HMMA.16816.F32 R128, R4.reuse, R34, R128 ;  /* 0x000000220480723c */ /* 0x040fe20000001880 */
[----:B------:R-:W2:Y:S07]  /*c890*/  LDSM.16.MT88.4 R32, [R220+0x19800] ;  /* 0x01980000dc20783b */ /* 0x000eae0000004200 */
[C---:B------:R-:W-:Y:S08]  /*c8a0*/  HMMA.16816.F32 R132, R4.reuse, R28, R132 ;  /* 0x0000001c0484723c */ /* 0x040ff00000001884 */
[C---:B------:R-:W-:Y:S01]  /*c8b0*/  HMMA.16816.F32 R152, R4.reuse, R30, R152 ;  /* 0x0000001e0498723c */ /* 0x040fe20000001898 */
[----:B------:R-:W5:Y:S07]  /*c8c0*/  LDSM.16.MT88.4 R28, [R224+0x1b800] ;  /* 0x01b80000e01c783b */ /* 0x000f6e0000004200 */
[C---:B------:R-:W-:Y:S08]  /*c8d0*/  HMMA.16816.F32 R136, R4.reuse, R168, R136 ;  /* 0x000000a80488723c */ /* 0x040ff00000001888 */
        /* <DEDUP_REMOVED lines=15> */
[C---:B--2---:R-:W-:Y:S08]  /*c9d0*/  HMMA.16816.F32 R52, R4.reuse, R32, R52 ;  /* 0x000000200434723c */ /* 0x044ff00000001834 */
[C---:B------:R-:W-:Y:S01]  /*c9e0*/  HMMA.16816.F32 R56, R4.reuse, R34, R56 ;  /* 0x000000220438723c */ /* 0x040fe20000001838 */
[----:B------:R-:W-:Y:S07]  /*c9f0*/  LDSM.16.MT88.4 R32, [R221+0x1d800] ;  /* 0x01d80000dd20783b */ /* 0x000fee0000004200 */
[C---:B-----5:R-:W-:Y:S08]  /*ca00*/  HMMA.16816.F32 R60, R4.reuse, R28, R60 ;  /* 0x0000001c043c723c */ /* 0x060ff0000000183c */
[C---:B------:R-:W-:Y:S01]  /*ca10*/  HMMA.16816.F32 R64, R4.reuse, R30, R64 ;  /* 0x0000001e0440723c */ /* 0x040fe20000001840 */
[----:B------:R-:W2:Y:S07]  /*ca20*/  LDSM.16.MT88.4 R28, [R222+0x1d800] ;  /* 0x01d80000de1c783b */ /* 0x000eae0000004200 */
        /* <DEDUP_REMOVED lines=13> */
[C---:B------:R-:W-:Y:S08]  /*cb00*/  HMMA.16816.F32 R48, R4.reuse, R170, R48 ;  /* 0x000000aa0430723c */ /* 0x040ff00000001830 */
[C---:B--2---:R-:W-:Y:S08]  /*cb10*/  HMMA.16816.F32 R100, R4.reuse, R28, R100 ;  /* 0x0000001c0464723c */ /* 0x044ff00000001864 */
[C---:B------:R-:W-:Y:S08]  /*cb20*/  HMMA.16816.F32 R104, R4.reuse, R30, R104 ;  /* 0x0000001e0468723c */ /* 0x040ff00000001868 */
[C---:B------:R-:W-:Y:S08]  /*cb30*/  HMMA.16816.F32 R108, R4.reuse, R32, R108 ;  /* 0x00000020046c723c */ /* 0x040ff0000000186c */
[C---:B------:R-:W-:Y:S08]  /*cb40*/  HMMA.16816.F32 R112, R4.reuse, R34, R112 ;  /* 0x000000220470723c */ /* 0x040ff00000001870 */
[C---:B-----5:R-:W-:Y:S08]  /*cb50*/  HMMA.16816.F32 R116, R4.reuse, R24, R116 ;  /* 0x000000180474723c */ /* 0x060ff00000001874 */
[C---:B------:R-:W-:Y:S08]  /*cb60*/  HMMA.16816.F32 R120, R4.reuse, R26, R120 ;  /* 0x0000001a0478723c */ /* 0x040ff00000001878 */
[C---:B---3--:R-:W-:Y:S08]  /*cb70*/  HMMA.16816.F32 R132, R4.reuse, R12, R132 ;  /* 0x0000000c0484723c */ /* 0x048ff00000001884 */
[C---:B------:R-:W-:Y:S08]  /*cb80*/  HMMA.16816.F32 R152, R4.reuse, R14, R152 ;  /* 0x0000000e0498723c */ /* 0x040ff00000001898 */
[C---:B-1----:R-:W-:Y:S08]  /*cb90*/  HMMA.16816.F32 R136, R4.reuse, R20, R136 ;  /* 0x000000140488723c */ /* 0x042ff00000001888 */
[C---:B------:R-:W-:Y:S08]  /*cba0*/  HMMA.16816.F32 R140, R4.reuse, R22, R140 ;  /* 0x00000016048c723c */ /* 0x040ff0000000188c */
[C---:B----4-:R-:W-:Y:S08]  /*cbb0*/  HMMA.16816.F32 R148, R4.reuse, R16, R148 ;  /* 0x000000100494723c */ /* 0x050ff00000001894 */
[----:B------:R-:W-:Y:S01]  /*cbc0*/  HMMA.16816.F32 R144, R4, R18, R144 ;  /* 0x000000120490723c */ /* 0x000fe20000001890 */
[----:B------:R-:W-:Y:S11]  /*cbd0*/  @P0 BRA `(.L_x_208) ;  /* 0x0000001000000947 */ /* 0x000ff60003800000 */
.L_x_201:
[----:B------:R-:W-:-:S12]  /*cbe0*/  UIADD3 UR9, UR26, -0x1, URZ ;  /* 0xffffffff1a097890 */ /* 0x000fd8000fffe03f */
.L_x_208:
[----:B------:R-:W-:-:S13]  /*cbf0*/  ISETP.LE.AND P0, PT, RZ, UR9, PT ;  /* 0x00000009ff007c0c */ /* 0x000fda000bf03270 */
[----:B------:R-:W-:Y:S05]  /*cc00*/  @!P0 BRA `(.L_x_209) ;  /* 0x0000383000008947 */ /* 0x000fea0003800000 */
[----:B------:R-:W1:Y:S01]  /*cc10*/  S2R R5, SR_TID.X ;  /* 0x0000000000057919 */ /* 0x000e620000002100 */
[----:B------:R-:W-:Y:S01]  /*cc20*/  USHF.R.S32.HI UR24, URZ, 0x1f, UR8 ;  /* 0x0000001f3f187899 */ /* 0x000fe20008011408 */
[--C-:B------:R-:W-:Y:S01]  /*cc30*/  SHF.R.S32.HI R7, RZ, 0x1f, R240.reuse ;  /* 0x0000001fff077819 */ /* 0x100fe200000114f0 */
[----:B------:R-:W-:Y:S01]  /*cc40*/  ULDC.64 UR4, c[0x0][0x1b0] ;  /* 0x00006c0000047ab9 */ /* 0x000fe20000000a00 */
[----:B------:R-:W-:Y:S01]  /*cc50*/  IMAD.U32 R0, RZ, RZ, UR8 ;  /* 0x00000008ff007e24 */ /* 0x000fe2000f8e00ff */
[----:B------:R-:W-:Y:S01]  /*cc60*/  UIMAD UR4, UR24, UR4, URZ ;  /* 0x00000004180472a4 */ /* 0x000fe2000f8e023f */
[----:B------:R-:W-:Y:S01]  /*cc70*/  IMAD.MOV.U32 R6, RZ, RZ, R240 ;  /* 0x000000ffff067224 */ /* 0x000fe200078e00f0 */
[----:B------:R-:W-:Y:S01]  /*cc80*/  ISETP.GE.AND P3, PT, R240, c[0x0][0x220], PT ;  /* 0x00008800f0007a0c */ /* 0x000fe20003f66270 */
[----:B------:R-:W-:Y:S01]  /*cc90*/  IMAD.MOV.U32 R250, RZ, RZ, R8 ;  /* 0x000000fffffa7224 */ /* 0x000fe200078e0008 */
[----:B------:R-:W-:Y:S01]  /*cca0*/  UIMAD UR25, UR8, UR5, UR4 ;  /* 0x00000005081972a4 */ /* 0x000fe2000f8e0204 */
[----:B------:R-:W-:Y:S01]  /*ccb0*/  IMAD.WIDE.U32 R12, R0, c[0x0][0x1b0], R6 ;  /* 0x00006c00000c7a25 */ /* 0x000fe200078e0006 */
[----:B------:R-:W-:Y:S01]  /*ccc0*/  ISETP.GE.AND P2, PT, R235, c[0x0][0x220], PT ;  /* 0x00008800eb007a0c */ /* 0x000fe20003f46270 */
[----:B------:R-:W-:-:S02]  /*ccd0*/  ULDC.64 UR4, c[0x0][0x1b8] ;  /* 0x00006e0000047ab9 */ /* 0x000fc40000000a00 */
[----:B------:R-:W-:Y:S01]  /*cce0*/  UIMAD UR4, UR24, UR4, URZ ;  /* 0x00000004180472a4 */ /* 0x000fe2000f8e023f */
[----:B------:R-:W-:Y:S01]  /*ccf0*/  IMAD.U32 R246, RZ, RZ, UR25 ;  /* 0x00000019fff67e24 */ /* 0x000fe2000f8e00ff */
[----:B------:R-:W-:Y:S01]  /*cd00*/  IADD3 R2, P0, R12, UR12, RZ ;  /* 0x0000000c0c027c10 */ /* 0x000fe2000ff1e0ff */
[----:B------:R-:W-:Y:S01]  /*cd10*/  IMAD.WIDE.U32 R6, R0, c[0x0][0x1b8], R6 ;  /* 0x00006e0000067a25 */ /* 0x000fe200078e0006 */
[----:B------:R-:W-:Y:S02]  /*cd20*/  UIMAD UR4, UR8, UR5, UR4 ;  /* 0x00000005080472a4 */ /* 0x000fe4000f8e0204 */
[----:B------:R-:W-:Y:S01]  /*cd30*/  IADD3.X R246, R246, UR10, R13, P0, !PT ;  /* 0x0000000af6f67c10 */ /* 0x000fe200087fe40d */
[----:B------:R-:W-:Y:S01]  /*cd40*/  IMAD.MOV.U32 R251, RZ, RZ, R11 ;  /* 0x000000fffffb7224 */ /* 0x000fe200078e000b */
[C---:B------:R-:W-:Y:S01]  /*cd50*/  LEA R247, P1, R2.reuse, c[0x0][0x168], 0x1 ;  /* 0x00005a0002f77a11 */ /* 0x040fe200078208ff */
[----:B------:R-:W-:Y:S01]  /*cd60*/  UIADD3 UR10, UR9, -0x1, URZ ;  /* 0xffffffff090a7890 */ /* 0x000fe2000fffe03f */
[----:B-1----:R-:W-:Y:S01]  /*cd70*/  SHF.R.S32.HI R4, RZ, 0x1f, R5 ;  /* 0x0000001fff047819 */ /* 0x002fe20000011405 */
[----:B------:R-:W-:Y:S01]  /*cd80*/  IMAD.U32 R244, RZ, RZ, UR4 ;  /* 0x00000004fff47e24 */ /* 0x000fe2000f8e00ff */
[----:B------:R-:W-:Y:S01]  /*cd90*/  LEA.HI.X R246, R2, c[0x0][0x16c], R246, 0x1, P1 ;  /* 0x00005b0002f67a11 */ /* 0x000fe200008f0cf6 */
[----:B------:R-:W-:Y:S01]  /*cda0*/  IMAD.MOV.U32 R2, RZ, RZ, R164 ;  /* 0x000000ffff027224 */ /* 0x000fe200078e00a4 */
[----:B------:R-:W-:Y:S01]  /*cdb0*/  LEA.HI R4, R4, R5, RZ, 0x3 ;  /* 0x0000000504047211 */ /* 0x000fe200078f18ff */
[----:B------:R-:W-:Y:S01]  /*cdc0*/  UMOV UR12, URZ ;  /* 0x0000003f000c7c82 */ /* 0x000fe20008000000 */
[----:B------:R-:W-:-:S02]  /*cdd0*/  IADD3 R0, P0, R6, UR14, RZ ;  /* 0x0000000e06007c10 */ /* 0x000fc4000ff1e0ff */
[----:B------:R-:W-:Y:S02]  /*cde0*/  SHF.R.S32.HI R4, RZ, 0x3, R4 ;  /* 0x00000003ff047819 */ /* 0x000fe40000011404 */
[----:B------:R-:W-:Y:S02]  /*cdf0*/  IADD3.X R244, R244, UR11, R7, P0, !PT ;  /* 0x0000000bf4f47c10 */ /* 0x000fe400087fe407 */
[----:B------:R-:W-:Y:S02]  /*ce00*/  IADD3 R14, P1, R4, 0x20, RZ ;  /* 0x00000020040e7810 */ /* 0x000fe40007f3e0ff */
[----:B------:R-:W-:Y:S02]  /*ce10*/  SHF.R.S32.HI R4, RZ, 0x1f, R4 ;  /* 0x0000001fff047819 */ /* 0x000fe40000011404 */
[----:B------:R-:W-:-:S03]  /*ce20*/  LEA R245, P0, R0, c[0x0][0x170], 0x1 ;  /* 0x00005c0000f57a11 */ /* 0x000fc600078008ff */
[----:B------:R-:W-:Y:S01]  /*ce30*/  IMAD.X R15, RZ, RZ, R4, P1 ;  /* 0x000000ffff0f7224 */ /* 0x000fe200008e0604 */
[----:B------:R-:W-:Y:S01]  /*ce40*/  LEA.HI.X R244, R0, c[0x0][0x174], R244, 0x1, P0 ;  /* 0x00005d0000f47a11 */ /* 0x000fe200000f0cf4 */
[----:B------:R-:W-:Y:S01]  /*ce50*/  IMAD.MOV.U32 R0, RZ, RZ, R3 ;  /* 0x000000ffff007224 */ /* 0x000fe200078e0003 */
[----:B------:R-:W-:Y:S02]  /*ce60*/  ISETP.GE.AND P1, PT, R234, c[0x0][0x220], PT ;  /* 0x00008800ea007a0c */ /* 0x000fe40003f26270 */
[----:B------:R1:W-:Y:S01]  /*ce70*/  STL.64 [R1], R14 ;  /* 0x0000000e01007387 */ /* 0x0003e20000100a00 */
[----:B------:R-:W-:Y:S01]  /*ce80*/  ISETP.GE.AND P0, PT, R233, c[0x0][0x220], PT ;  /* 0x00008800e9007a0c */ /* 0x000fe20003f06270 */
[----:B------:R-:W-:Y:S05]  /*ce90*/  BRA `(.L_x_210) ;  /* 0x000003b000007947 */ /* 0x000fea0003800000 */
.L_x_212:
        /* <DEDUP_REMOVED lines=15> */
[----:B------:R-:W-:Y:S02]  /*cf90*/  IADD3.X R3, R165, UR6, RZ, P5, !PT ;  /* 0x00000006a5037c10 */ /* 0x000fe4000affe4ff */
[C---:B------:R-:W-:Y:S01]  /*cfa0*/  @!P3 LEA R172, P5, R164.reuse, c[0x0][0x168], 0x1 ;  /* 0x00005a00a4acba11 */ /* 0x040fe200078a08ff */
        /* <DEDUP_REMOVED lines=42> */
.L_x_210:
[----:B------:R2:W-:Y:S01]  /*d250*/  STL.64 [R1+0x8], R36 ;  /* 0x0000082401007387 */ /* 0x0005e20000100a00 */
[----:B------:R-:W-:Y:S01]  /*d260*/  UIADD3 UR4, -UR12, UR9, URZ ;  /* 0x000000090c047290 */ /* 0x000fe2000fffe13f */
[----:B------:R-:W-:Y:S04]  /*d270*/  DEPBAR.LE SB0, 0x0 ;  /* 0x000080000000791a */ /* 0x000fe80000000000 */
[----:B------:R-:W-:Y:S01]  /*d280*/  BAR.SYNC.DEFER_BLOCKING 0x0 ;  /* 0x0000000000007b1d */ /* 0x000fe20000010000 */
[----:B------:R-:W-:Y:S01]  /*d290*/  IMAD.U32 R12, RZ, RZ, UR4 ;  /* 0x00000004ff0c7e24 */ /* 0x000fe2000f8e00ff */
[----:B------:R-:W-:Y:S01]  /*d2a0*/  USHF.R.S32.HI UR8, URZ, 0x1f, UR4 ;  /* 0x0000001f3f087899 */ /* 0x000fe20008011404 */
[----:B------:R-:W-:Y:S01]  /*d2b0*/  IMAD.U32 R4, RZ, RZ, UR4 ;  /* 0x00000004ff047e24 */ /* 0x000fe2000f8e00ff */
[----:B------:R-:W-:Y:S01]  /*d2c0*/  UIMAD UR5, UR20, UR4, URZ ;  /* 0x00000004140572a4 */ /* 0x000fe2000f8e023f */
[----:B-1----:R-:W-:Y:S01]  /*d2d0*/  IMAD.U32 R14, RZ, RZ, UR4 ;  /* 0x00000004ff0e7e24 */ /* 0x002fe2000f8e00ff */
[----:B------:R-:W-:Y:S01]  /*d2e0*/  LEA R12, P4, R12, R242, 0x6 ;  /* 0x000000f20c0c7211 */ /* 0x000fe200078830ff */
[----:B------:R-:W-:Y:S01]  /*d2f0*/  IMAD.U32 R3, RZ, RZ, UR4 ;  /* 0x00000004ff037e24 */ /* 0x000fe2000f8e00ff */
[----:B------:R-:W-:Y:S01]  /*d300*/  UIMAD UR5, UR8, UR21, UR5 ;  /* 0x00000015080572a4 */ /* 0x000fe2000f8e0205 */
[----:B------:R-:W-:Y:S01]  /*d310*/  IMAD.WIDE.U32 R10, R231, UR4, R250 ;  /* 0x00000004e70a7c25 */ /* 0x000fe2000f8e00fa */
[----:B------:R-:W-:Y:S01]  /*d320*/  LEA.HI.X.SX32 R13, R4, R243, 0x6, P4 ;  /* 0x000000f3040d7211 */ /* 0x000fe200020f36ff */
[----:B------:R-:W-:Y:S03]  /*d330*/  UIADD3 UR8, UR10, -UR12, URZ ;  /* 0x8000000c0a087290 */ /* 0x000fe6000fffe03f */
[----:B------:R-:W-:Y:S01]  /*d340*/  @!P3 LEA R8, P4, R10, c[0x0][0x170], 0x1 ;  /* 0x00005c000a08ba11 */ /* 0x000fe200078808ff */
[----:B------:R-:W-:Y:S04]  /*d350*/  IMAD R5, R13, c[0x0][0x1a0], RZ ;  /* 0x000068000d057a24 */ /* 0x000fe800078e02ff */
[C---:B------:R-:W-:Y:S02]  /*d360*/  IMAD R5, R12.reuse, c[0x0][0x1a4], R5 ;  /* 0x000069000c057a24 */ /* 0x040fe400078e0205 */
[----:B------:R-:W-:Y:S01]  /*d370*/  IMAD.WIDE.U32 R12, R12, c[0x0][0x1a0], RZ ;  /* 0x000068000c0c7a25 */ /* 0x000fe200078e00ff */
[----:B------:R-:W-:Y:S03]  /*d380*/  @P3 STS.128 [R232+0x18000], RZ ;  /* 0x018000ffe8003388 */ /* 0x000fe60000000c00 */
[----:B------:R-:W-:Y:S01]  /*d390*/  IMAD.IADD R5, R13, 0x1, R5 ;  /* 0x000000010d057824 */ /* 0x000fe200078e0205 */
[C---:B------:R-:W-:Y:S01]  /*d3a0*/  LEA R18, P6, R12.reuse, R245, 0x1 ;  /* 0x000000f50c127211 */ /* 0x040fe200078c08ff */
[----:B--2---:R-:W2:Y:S03]  /*d3b0*/  LDL.64 R36, [R1] ;  /* 0x0000000001247983 */ /* 0x004ea60000100a00 */
[----:B------:R-:W-:Y:S02]  /*d3c0*/  LEA.HI.X R19, R12, R244, R5, 0x1, P6 ;  /* 0x000000f40c137211 */ /* 0x000fe400030f0c05 */
[----:B--2---:R-:W-:Y:S04]  /*d3d0*/  LEA R14, P5, R14, R36, 0x6 ;  /* 0x000000240e0e7211 */ /* 0x004fe800078a30ff */
[----:B------:R-:W-:Y:S02]  /*d3e0*/  LEA.HI.X.SX32 R15, R3, R37, 0x6, P5 ;  /* 0x00000025030f7211 */ /* 0x000fe400028f36ff */
[----:B------:R-:W-:Y:S02]  /*d3f0*/  IADD3 R3, R11, UR5, RZ ;  /* 0x000000050b037c10 */ /* 0x000fe4000fffe0ff */
[C---:B------:R-:W-:Y:S01]  /*d400*/  @!P3 IADD3 R6, P5, R10.reuse, UR22, RZ ;  /* 0x000000160a06bc10 */ /* 0x040fe2000ffbe0ff */
[----:B------:R-:W-:Y:S01]  /*d410*/  IMAD R4, R15, c[0x0][0x1a0], RZ ;  /* 0x000068000f047a24 */ /* 0x000fe200078e02ff */
[----:B------:R-:W-:Y:S01]  /*d420*/  @!P3 LEA.HI.X R9, R10, c[0x0][0x174], R3, 0x1, P4 ;  /* 0x00005d000a09ba11 */ /* 0x000fe200020f0c03 */
[C---:B------:R-:W-:Y:S01]  /*d430*/  IMAD.WIDE.U32 R10, R14.reuse, c[0x0][0x1a0], RZ ;  /* 0x000068000e0a7a25 */ /* 0x040fe200078e00ff */
[----:B------:R-:W-:Y:S03]  /*d440*/  @!P3 IADD3.X R3, R3, UR23, RZ, P5, !PT ;  /* 0x000000170303bc10 */ /* 0x000fe6000affe4ff */
[----:B------:R-:W-:Y:S01]  /*d450*/  @!PT LDS RZ, [RZ] ;  /* 0x00000000fffff984 */ /* 0x000fe20000000800 */
[----:B------:R-:W-:Y:S01]  /*d460*/  @!PT LDS RZ, [RZ] ;  /* 0x00000000fffff984 */ /* 0x000fe20000000800 */
[----:B------:R-:W-:Y:S01]  /*d470*/  @!PT LDS RZ, [RZ] ;  /* 0x00000000fffff984 */ /* 0x000fe20000000800 */
[----:B------:R1:W-:Y:S01]  /*d480*/  @!P3 LDGSTS.E.BYPASS.LTC128B.128 [R232+0x18000], [R8.64] ;  /* 0x1800000008e8bfae */ /* 0x0003e2000b901d52 */
[----:B------:R-:W-:Y:S01]  /*d490*/  IMAD R4, R14, c[0x0][0x1a4], R4 ;  /* 0x000069000e047a24 */ /* 0x000fe200078e0204 */
[C---:B------:R-:W-:Y:S02]  /*d4a0*/  @!P3 LEA R14, P4, R6.reuse, c[0x0][0x170], 0x1 ;  /* 0x00005c00060eba11 */ /* 0x040fe400078808ff */
[----:B------:R-:W-:Y:S01]  /*d4b0*/  @P2 STS.128 [R232+0x1a000], RZ ;  /* 0x01a000ffe8002388 */ /* 0x000fe20000000c00 */
[----:B------:R-:W-:Y:S01]  /*d4c0*/  IMAD.IADD R4, R11, 0x1, R4 ;  /* 0x000000010b047824 */ /* 0x000fe200078e0204 */
[----:B------:R-:W-:Y:S02]  /*d4d0*/  @!P3 LEA.HI.X R15, R6, c[0x0][0x174], R3, 0x1, P4 ;  /* 0x00005d00060fba11 */ /* 0x000fe400020f0c03 */
[----:B------:R-:W-:Y:S01]  /*d4e0*/  @!PT LDS RZ, [RZ] ;  /* 0x00000000fffff984 */ /* 0x000fe20000000800 */
[----:B------:R-:W-:Y:S01]  /*d4f0*/  @!PT LDS RZ, [RZ] ;  /* 0x00000000fffff984 */ /* 0x000fe20000000800 */
[----:B------:R-:W-:Y:S01]  /*d500*/  @!PT LDS RZ, [RZ] ;  /* 0x00000000fffff984 */ /* 0x000fe20000000800 */
[----:B------:R2:W-:Y:S01]  /*d510*/  @!P2 LDGSTS.E.BYPASS.LTC128B.128 [R232+0x1a000], [R18.64+0x80] ;  /* 0x1a00008012e8afae */ /* 0x0005e2000b901d52 */
[C---:B------:R-:W-:Y:S02]  /*d520*/  LEA R16, P5, R10.reuse, R245, 0x1 ;  /* 0x000000f50a107211 */ /* 0x040fe400078a08ff */
[----:B------:R-:W-:Y:S01]  /*d530*/  MOV R3, UR8 ;  /* 0x0000000800037c02 */ /* 0x000fe20008000f00 */
[----:B------:R-:W-:Y:S01]  /*d540*/  @P1 STS.128 [R232+0x1c000], RZ ;  /* 0x01c000ffe8001388 */ /* 0x000fe20000000c00 */
[----:B------:R-:W-:Y:S03]  /*d550*/  LEA.HI.X R17, R10, R244, R4, 0x1, P5 ;  /* 0x000000f40a117211 */ /* 0x000fe600028f0c04 */
        /* <DEDUP_REMOVED lines=31> */
[----:B------:R-:W-:Y:S04]  /*d750*/  LDSM.16.M88.4 R24, [R229+0x11000] ;  /* 0x01100000e518783b */ /* 0x000fe80000000200 */
[----:B------:R-:W0:Y:S04]  /*d760*/  LDGDEPBAR ;  /* 0x00000000000079af */ /* 0x000e280000000000 */
[----:B------:R-:W-:Y:S04]  /*d770*/  LDSM.16.M88.4 R164, [R229+0x11800] ;  /* 0x01180000e5a4783b */ /* 0x000fe80000000200 */
[----:B------:R-:W-:Y:S04]  /*d780*/  LDSM.16.M88.4 R168, [R228] ;  /* 0x00000000e4a8783b */ /* 0x000fe80000000200 */
[----:B--2---:R-:W3:Y:S04]  /*d790*/  LDSM.16.M88.4 R16, [R229+0x10800] ;  /* 0x01080000e510783b */ /* 0x004ee80000000200 */
[----:B------:R-:W2:Y:S04]  /*d7a0*/  LDSM.16.M88.4 R172, [R227] ;  /* 0x00000000e3ac783b */ /* 0x000ea80000000200 */
[----:B------:R-:W4:Y:S04]  /*d7b0*/  LDSM.16.M88.4 R176, [R219] ;  /* 0x00000000dbb0783b */ /* 0x000f280000000200 */
[----:B------:R-:W2:Y:S04]  /*d7c0*/  LDSM.16.M88.4 R180, [R218] ;  /* 0x00000000dab4783b */ /* 0x000ea80000000200 */
[----:B------:R-:W2:Y:S01]  /*d7d0*/  LDSM.16.M88.4 R184, [R217] ;  /* 0x00000000d9b8783b */ /* 0x000ea20000000200 */
[C---:B-1----:R-:W-:Y:S03]  /*d7e0*/  HMMA.16816.F32 R4, R32.reuse, R8, RZ ;  /* 0x000000082004723c */ /* 0x042fe600000018ff */
[----:B------:R-:W-:Y:S04]  /*d7f0*/  LDSM.16.M88.4 R188, [R223+0x11000] ;  /* 0x01100000dfbc783b */ /* 0x000fe80000000200 */
[----:B------:R-:W-:Y:S01]  /*d800*/  LDSM.16.M88.4 R192, [R223+0x11800] ;  /* 0x01180000dfc0783b */ /* 0x000fe20000000200 */
[C---:B------:R-:W-:Y:S03]  /*d810*/  HMMA.16816.F32 R8, R32.reuse, R10, RZ ;  /* 0x0000000a2008723c */ /* 0x040fe600000018ff */
[----:B------:R-:W-:Y:S04]  /*d820*/  LDSM.16.M88.4 R196, [R216] ;  /* 0x00000000d8c4783b */ /* 0x000fe80000000200 */
[----:B------:R-:W-:Y:S01]  /*d830*/  LDSM.16.M88.4 R200, [R216+0x2000] ;  /* 0x00200000d8c8783b */ /* 0x000fe20000000200 */
[C---:B---3--:R-:W-:Y:S08]  /*d840*/  HMMA.16816.F32 R12, R32.reuse, R16, RZ ;  /* 0x00000010200c723c */ /* 0x048ff000000018ff */
[C---:B------:R-:W-:Y:S08]  /*d850*/  HMMA.16816.F32 R16, R32.reuse, R18, RZ ;  /* 0x000000122010723c */ /* 0x040ff000000018ff */
[C---:B------:R-:W-:Y:S08]  /*d860*/  HMMA.16816.F32 R20, R32.reuse, R24, RZ ;  /* 0x000000182014723c */ /* 0x040ff000000018ff */
[C---:B------:R-:W-:Y:S08]  /*d870*/  HMMA.16816.F32 R24, R32.reuse, R26, RZ ;  /* 0x0000001a2018723c */ /* 0x040ff000000018ff */
[C---:B------:R-:W-:Y:S08]  /*d880*/  HMMA.16816.F32 R28, R32.reuse, R164, RZ ;  /* 0x000000a4201c723c */ /* 0x040ff000000018ff */
[----:B------:R-:W-:Y:S01]  /*d890*/  HMMA.16816.F32 R32, R32, R166, RZ ;  /* 0x000000a62020723c */ /* 0x000fe200000018ff */
[----:B------:R-:W-:Y:S07]  /*d8a0*/  LDSM.16.M88.4 R164, [R226] ;  /* 0x00000000e2a4783b */ /* 0x000fee0000000200 */
[C---:B--2---:R-:W-:Y:S08]  /*d8b0*/  HMMA.16816.F32 R4, R168.reuse, R172, R4 ;  /* 0x000000aca804723c */ /* 0x044ff00000001804 */
[C---:B------:R-:W-:Y:S01]  /*d8c0*/  HMMA.16816.F32 R8, R168.reuse, R174, R8 ;  /* 0x000000aea808723c */ /* 0x040fe20000001808 */
[----:B------:R-:W1:Y:S07]  /*d8d0*/  LDSM.16.M88.4 R172, [R223+0x10000] ;  /* 0x01000000dfac783b */ /* 0x000e6e0000000200 */
[C---:B----4-:R-:W-:Y:S08]  /*d8e0*/  HMMA.16816.F32 R12, R168.reuse, R176, R12 ;  /* 0x000000b0a80c723c */ /* 0x050ff0000000180c */
[C---:B------:R-:W-:Y:S01]  /*d8f0*/  HMMA.16816.F32 R16, R168.reuse, R178, R16 ;  /* 0x000000b2a810723c */ /* 0x040fe20000001810 */
[----:B------:R-:W2:Y:S07]  /*d900*/  LDSM.16.M88.4 R176, [R223+0x10800] ;  /* 0x01080000dfb0783b */ /* 0x000eae0000000200 */
[C---:B------:R-:W-:Y:S08]  /*d910*/  HMMA.16816.F32 R20, R168.reuse, R180, R20 ;  /* 0x000000b4a814723c */ /* 0x040ff00000001814 */
[C---:B------:R-:W-:Y:S01]  /*d920*/  HMMA.16816.F32 R24, R168.reuse, R182, R24 ;  /* 0x000000b6a818723c */ /* 0x040fe20000001818 */
[----:B------:R-:W3:Y:S07]  /*d930*/  LDSM.16.M88.4 R180, [R225] ;  /* 0x00000000e1b4783b */ /* 0x000eee0000000200 */
[C---:B------:R-:W-:Y:S08]  /*d940*/  HMMA.16816.F32 R28, R168.reuse, R184, R28 ;  /* 0x000000b8a81c723c */ /* 0x040ff0000000181c */
[----:B------:R-:W-:Y:S01]  /*d950*/  HMMA.16816.F32 R32, R168, R186, R32 ;  /* 0x000000baa820723c */ /* 0x000fe20000001820 */
[----:B------:R-:W4:Y:S04]  /*d960*/  LDSM.16.M88.4 R168, [R216+0x800] ;  /* 0x00080000d8a8783b */ /* 0x000f280000000200 */
[----:B------:R-:W-:Y:S03]  /*d970*/  LDSM.16.M88.4 R184, [R216+0x1800] ;  /* 0x00180000d8b8783b */ /* 0x000fe60000000200 */
        /* <DEDUP_REMOVED lines=9> */
[C---:B------:R-:W-:Y:S08]  /*da10*/  HMMA.16816.F32 R28, R164.reuse, R192, R28 ;  /* 0x000000c0a41c723c */ /* 0x040ff0000000181c */
[----:B------:R-:W-:Y:S01]  /*da20*/  HMMA.16816.F32 R32, R164, R194, R32 ;  /* 0x000000c2a420723c */ /* 0x000fe20000001820 */
[----:B------:R-:W2:Y:S04]  /*da30*/  LDSM.16.M88.4 R164, [R229+0x12800] ;  /* 0x01280000e5a4783b */ /* 0x000ea80000000200 */
[----:B------:R-:W2:Y:S03]  /*da40*/  LDSM.16.M88.4 R192, [R229+0x13000] ;  /* 0x01300000e5c0783b */ /* 0x000ea60000000200 */
[C---:B---3--:R-:W-:Y:S08]  /*da50*/  HMMA.16816.F32 R4, R180.reuse, R196, R4 ;  /* 0x000000c4b404723c */ /* 0x048ff00000001804 */
[C---:B------:R-:W-:Y:S01]  /*da60*/  HMMA.16816.F32 R8, R180.reuse, R198, R8 ;  /* 0x000000c6b408723c */ /* 0x040fe20000001808 */
[----:B------:R-:W3:Y:S07]  /*da70*/  LDSM.16.M88.4 R196, [R229+0x13800] ;  /* 0x01380000e5c4783b */ /* 0x000eee0000000200 */
[C---:B----4-:R-:W-:Y:S08]  /*da80*/  HMMA.16816.F32 R12, R180.reuse, R168, R12 ;  /* 0x000000a8b40c723c */ /* 0x050ff0000000180c */
[C---:B------:R-:W-:Y:S01]  /*da90*/  HMMA.16816.F32 R16, R180.reuse, R170, R16 ;  /* 0x000000aab410723c */ /* 0x040fe20000001810 */
[----:B------:R-:W-:Y:S07]  /*daa0*/  LDSM.16.M88.4 R168, [R228+0x4000] ;  /* 0x00400000e4a8783b */ /* 0x000fee0000000200 */
[C---:B-1----:R-:W-:Y:S08]  /*dab0*/  HMMA.16816.F32 R20, R180.reuse, R172, R20 ;  /* 0x000000acb414723c */ /* 0x042ff00000001814 */
[C---:B------:R-:W-:Y:S01]  /*dac0*/  HMMA.16816.F32 R24, R180.reuse, R174, R24 ;  /* 0x000000aeb418723c */ /* 0x040fe20000001818 */
[----:B------:R-:W1:Y:S07]  /*dad0*/  LDSM.16.M88.4 R172, [R215] ;  /* 0x00000000d7ac783b */ /* 0x000e6e0000000200 */
[C---:B------:R-:W-:Y:S08]  /*dae0*/  HMMA.16816.F32 R28, R180.reuse, R184, R28 ;  /* 0x000000b8b41c723c */ /* 0x040ff0000000181c */
[----:B------:R-:W-:Y:S01]  /*daf0*/  HMMA.16816.F32 R32, R180, R186, R32 ;  /* 0x000000bab420723c */ /* 0x000fe20000001820 */
[----:B------:R-:W4:Y:S04]  /*db00*/  LDSM.16.M88.4 R180, [R214] ;  /* 0x00000000d6b4783b */ /* 0x000f280000000200 */
[----:B------:R-:W1:Y:S03]  /*db10*/  LDSM.16.M88.4 R184, [R213] ;  /* 0x00000000d5b8783b */ /* 0x000e660000000200 */
[C---:B--2---:R-:W-:Y:S08]  /*db20*/  HMMA.16816.F32 R4, R176.reuse, R188, R4 ;  /* 0x000000bcb004723c */ /* 0x044ff00000001804 */
[C---:B------:R-:W-:Y:S01]  /*db30*/  HMMA.16816.F32 R8, R176.reuse, R190, R8 ;  /* 0x000000beb008723c */ /* 0x040fe20000001808 */
[----:B------:R-:W-:Y:S07]  /*db40*/  LDSM.16.M88.4 R188, [R226+0x4000] ;  /* 0x00400000e2bc783b */ /* 0x000fee0000000200 */
        /* <DEDUP_REMOVED lines=9> */
[----:B------:R-:W-:Y:S03]  /*dbe0*/  LDSM.16.M88.4 R196, [R225+0x4000] ;  /* 0x00400000e1c4783b */ /* 0x000fe60000000200 */
[C---:B-1----:R-:W-:Y:S08]  /*dbf0*/  HMMA.16816.F32 R4, R168.reuse, R172, R4 ;  /* 0x000000aca804723c */ /* 0x042ff00000001804 */
[C---:B------:R-:W-:Y:S01]  /*dc00*/  HMMA.16816.F32 R8, R168.reuse, R174, R8 ;  /* 0x000000aea808723c */ /* 0x040fe20000001808 */
[----:B------:R-:W1:Y:S07]  /*dc10*/  LDSM.16.M88.4 R172, [R223+0x13000] ;  /* 0x01300000dfac783b */ /* 0x000e6e0000000200 */
[C---:B----4-:R-:W-:Y:S08]  /*dc20*/  HMMA.16816.F32 R12, R168.reuse, R180, R12 ;  /* 0x000000b4a80c723c */ /* 0x050ff0000000180c */
[C---:B------:R-:W-:Y:S01]  /*dc30*/  HMMA.16816.F32 R16, R168.reuse, R182, R16 ;  /* 0x000000b6a810723c */ /* 0x040fe20000001810 */
[----:B------:R-:W4:Y:S07]  /*dc40*/  LDSM.16.M88.4 R180, [R223+0x13800] ;  /* 0x01380000dfb4783b */ /* 0x000f2e0000000200 */
[C---:B------:R-:W-:Y:S08]  /*dc50*/  HMMA.16816.F32 R20, R168.reuse, R184, R20 ;  /* 0x000000b8a814723c */ /* 0x040ff00000001814 */
[C---:B------:R-:W-:Y:S01]  /*dc60*/  HMMA.16816.F32 R24, R168.reuse, R186, R24 ;  /* 0x000000baa818723c */ /* 0x040fe20000001818 */
[----:B------:R-:W-:Y:S07]  /*dc70*/  LDSM.16.M88.4 R184, [R230+0x8000] ;  /* 0x00800000e6b8783b */ /* 0x000fee0000000200 */
[C---:B--2---:R-:W-:Y:S08]  /*dc80*/  HMMA.16816.F32 R28, R168.reuse, R164, R28 ;  /* 0x000000a4a81c723c */ /* 0x044ff0000000181c */
[----:B------:R-:W-:Y:S01]  /*dc90*/  HMMA.16816.F32 R32, R168, R166, R32 ;  /* 0x000000a6a820723c */ /* 0x000fe20000001820 */
[----:B------:R-:W2:Y:S04]  /*dca0*/  LDSM.16.M88.4 R164, [R216+0x2800] ;  /* 0x00280000d8a4783b */ /* 0x000ea80000000200 */
[----:B------:R-:W2:Y:S03]  /*dcb0*/  LDSM.16.M88.4 R168, [R216+0x3000] ;  /* 0x00300000d8a8783b */ /* 0x000ea60000000200 */
[C---:B------:R-:W-:Y:S08]  /*dcc0*/  HMMA.16816.F32 R4, R188.reuse, R192, R4 ;  /* 0x000000c0bc04723c */ /* 0x040ff00000001804 */
[C---:B------:R-:W-:Y:S01]  /*dcd0*/  HMMA.16816.F32 R8, R188.reuse, R194, R8 ;  /* 0x000000c2bc08723c */ /* 0x040fe20000001808 */
[----:B------:R-:W-:Y:S07]  /*dce0*/  LDSM.16.M88.4 R192, [R229+0x14000] ;  /* 0x01400000e5c0783b */ /* 0x000fee0000000200 */
[C---:B---3--:R-:W-:Y:S08]  /*dcf0*/  HMMA.16816.F32 R12, R188.reuse, R176, R12 ;  /* 0x000000b0bc0c723c */ /* 0x048ff0000000180c */
[C---:B------:R-:W-:Y:S01]  /*dd00*/  HMMA.16816.F32 R16, R188.reuse, R178, R16 ;  /* 0x000000b2bc10723c */ /* 0x040fe20000001810 */
[----:B------:R-:W3:Y:S07]  /*dd10*/  LDSM.16.M88.4 R176, [R216+0x3800] ;  /* 0x00380000d8b0783b */ /* 0x000eee0000000200 */
[C---:B-1----:R-:W-:Y:S08]  /*dd20*/  HMMA.16816.F32 R20, R188.reuse, R172, R20 ;  /* 0x000000acbc14723c */ /* 0x042ff00000001814 */
[C---:B------:R-:W-:Y:S01]  /*dd30*/  HMMA.16816.F32 R24, R188.reuse, R174, R24 ;  /* 0x000000aebc18723c */ /* 0x040fe20000001818 */
[----:B------:R-:W1:Y:S07]  /*dd40*/  LDSM.16.M88.4 R172, [R229+0x14800] ;  /* 0x01480000e5ac783b */ /* 0x000e6e0000000200 */
[C---:B----4-:R-:W-:Y:S08]  /*dd50*/  HMMA.16816.F32 R28, R188.reuse, R180, R28 ;  /* 0x000000b4bc1c723c */ /* 0x050ff0000000181c */
[----:B------:R-:W-:Y:S01]  /*dd60*/  HMMA.16816.F32 R32, R188, R182, R32 ;  /* 0x000000b6bc20723c */ /* 0x000fe20000001820 */
[----:B------:R-:W4:Y:S04]  /*dd70*/  LDSM.16.M88.4 R180, [R229+0x15000] ;  /* 0x01500000e5b4783b */ /* 0x000f280000000200 */
[----:B------:R-:W1:Y:S03]  /*dd80*/  LDSM.16.M88.4 R188, [R229+0x15800] ;  /* 0x01580000e5bc783b */ /* 0x000e660000000200 */
[C---:B------:R-:W-:Y:S08]  /*dd90*/  HMMA.16816.F32 R4, R196.reuse, R200, R4 ;  /* 0x000000c8c404723c */ /* 0x040ff00000001804 */
[C---:B------:R-:W-:Y:S01]  /*dda0*/  HMMA.16816.F32 R8, R196.reuse, R202, R8 ;  /* 0x000000cac408723c */ /* 0x040fe20000001808 */
[----:B------:R-:W-:Y:S07]  /*ddb0*/  LDSM.16.M88.4 R200, [R223+0x14800] ;  /* 0x01480000dfc8783b */ /* 0x000fee0000000200 */
[C---:B--2---:R-:W-:Y:S08]  /*ddc0*/  HMMA.16816.F32 R12, R196.reuse, R164, R12 ;  /* 0x000000a4c40c723c */ /* 0x044ff0000000180c */
[C---:B------:R-:W-:Y:S01]  /*ddd0*/  HMMA.16816.F32 R16, R196.reuse, R166, R16 ;  /* 0x000000a6c410723c */ /* 0x040fe20000001810 */
[----:B------:R-:W-:Y:S07]  /*dde0*/  LDSM.16.M88.4 R164, [R228+0x8000] ;  /* 0x00800000e4a4783b */ /* 0x000fee0000000200 */
[C---:B------:R-:W-:Y:S08]  /*ddf0*/  HMMA.16816.F32 R20, R196.reuse, R168, R20 ;  /* 0x000000a8c414723c */ /* 0x040ff00000001814 */
[C---:B------:R-:W-:Y:S01]  /*de00*/  HMMA.16816.F32 R24, R196.reuse, R170, R24 ;  /* 0x000000aac418723c */ /* 0x040fe20000001818 */
[----:B------:R-:W2:Y:S07]  /*de10*/  LDSM.16.M88.4 R168, [R211] ;  /* 0x00000000d3a8783b */ /* 0x000eae0000000200 */
[C---:B---3--:R-:W-:Y:S08]  /*de20*/  HMMA.16816.F32 R28, R196.reuse, R176, R28 ;  /* 0x000000b0c41c723c */ /* 0x048ff0000000181c */
[----:B------:R-:W-:Y:S01]  /*de30*/  HMMA.16816.F32 R32, R196, R178, R32 ;  /* 0x000000b2c420723c */ /* 0x000fe20000001820 */
[----:B------:R-:W3:Y:S04]  /*de40*/  LDSM.16.M88.4 R176, [R210] ;  /* 0x00000000d2b0783b */ /* 0x000ee80000000200 */
[----:B------:R-:W-:Y:S03]  /*de50*/  LDSM.16.M88.4 R196, [R208] ;  /* 0x00000000d0c4783b */ /* 0x000fe60000000200 */
[C---:B------:R-:W-:Y:S08]  /*de60*/  HMMA.16816.F32 R4, R184.reuse, R192, R4 ;  /* 0x000000c0b804723c */ /* 0x040ff00000001804 */
[C---:B------:R-:W-:Y:S01]  /*de70*/  HMMA.16816.F32 R8, R184.reuse, R194, R8 ;  /* 0x000000c2b808723c */ /* 0x040fe20000001808 */
[----:B------:R-:W2:Y:S07]  /*de80*/  LDSM.16.M88.4 R192, [R209] ;  /* 0x00000000d1c0783b */ /* 0x000eae0000000200 */
[C---:B-1----:R-:W-:Y:S08]  /*de90*/  HMMA.16816.F32 R12, R184.reuse, R172, R12 ;  /* 0x000000acb80c723c */ /* 0x042ff0000000180c */
[C---:B------:R-:W-:Y:S01]  /*dea0*/  HMMA.16816.F32 R16, R184.reuse, R174, R16 ;  /* 0x000000aeb810723c */ /* 0x040fe20000001810 */
[----:B------:R-:W-:Y:S07]  /*deb0*/  LDSM.16.M88.4 R172, [R226+0x8000] ;  /* 0x00800000e2ac783b */ /* 0x000fee0000000200 */
[C---:B----4-:R-:W-:Y:S08]  /*dec0*/  HMMA.16816.F32 R20, R184.reuse, R180, R20 ;  /* 0x000000b4b814723c */ /* 0x050ff00000001814 */
        /* <DEDUP_REMOVED lines=15> */
[C---:B------:R-:W-:Y:S08]  /*dfc0*/  HMMA.16816.F32 R28, R164.reuse, R196, R28 ;  /* 0x000000c4a41c723c */ /* 0x040ff0000000181c */
[----:B------:R-:W-:Y:S01]  /*dfd0*/  HMMA.16816.F32 R32, R164, R198, R32 ;  /* 0x000000c6a420723c */ /* 0x000fe20000001820 */
[----:B------:R-:W4:Y:S04]  /*dfe0*/  LDSM.16.M88.4 R164, [R225+0x8000] ;  /* 0x00800000e1a4783b */ /* 0x000f280000000200 */
[----:B------:R-:W-:Y:S03]  /*dff0*/  LDSM.16.M88.4 R196, [R229+0x17000] ;  /* 0x01700000e5c4783b */ /* 0x000fe60000000200 */
[C---:B-1----:R-:W-:Y:S08]  /*e000*/  HMMA.16816.F32 R4, R172.reuse, R180, R4 ;  /* 0x000000b4ac04723c */ /* 0x042ff00000001804 */
[C---:B------:R-:W-:Y:S01]  /*e010*/  HMMA.16816.F32 R8, R172.reuse, R182, R8 ;  /* 0x000000b6ac08723c */ /* 0x040fe20000001808 */
[----:B------:R-:W1:Y:S07]  /*e020*/  LDSM.16.M88.4 R180, [R216+0x4800] ;  /* 0x00480000d8b4783b */ /* 0x000e6e0000000200 */
[C---:B------:R-:W-:Y:S08]  /*e030*/  HMMA.16816.F32 R12, R172.reuse, R200, R12 ;  /* 0x000000c8ac0c723c */ /* 0x040ff0000000180c */
[C---:B------:R-:W-:Y:S08]  /*e040*/  HMMA.16816.F32 R16, R172.reuse, R202, R16 ;  /* 0x000000caac10723c */ /* 0x040ff00000001810 */
[C---:B--2---:R-:W-:Y:S08]  /*e050*/  HMMA.16816.F32 R20, R172.reuse, R168, R20 ;  /* 0x000000a8ac14723c */ /* 0x044ff00000001814 */
[C---:B------:R-:W-:Y:S01]  /*e060*/  HMMA.16816.F32 R24, R172.reuse, R170, R24 ;  /* 0x000000aaac18723c */ /* 0x040fe20000001818 */
[----:B------:R-:W-:Y:S07]  /*e070*/  LDSM.16.M88.4 R168, [R230+0xc000] ;  /* 0x00c00000e6a8783b */ /* 0x000fee0000000200 */
[C---:B---3--:R-:W-:Y:S08]  /*e080*/  HMMA.16816.F32 R28, R172.reuse, R176, R28 ;  /* 0x000000b0ac1c723c */ /* 0x048ff0000000181c */
[----:B------:R-:W-:Y:S01]  /*e090*/  HMMA.16816.F32 R32, R172, R178, R32 ;  /* 0x000000b2ac20723c */ /* 0x000fe20000001820 */
[----:B------:R-:W2:Y:S04]  /*e0a0*/  LDSM.16.M88.4 R172, [R229+0x16000] ;  /* 0x01600000e5ac783b */ /* 0x000ea80000000200 */
[----:B------:R-:W3:Y:S03]  /*e0b0*/  LDSM.16.M88.4 R176, [R229+0x16800] ;  /* 0x01680000e5b0783b */ /* 0x000ee60000000200 */
[C---:B----4-:R-:W-:Y:S08]  /*e0c0*/  HMMA.16816.F32 R4, R164.reuse, R184, R4 ;  /* 0x000000b8a404723c */ /* 0x050ff00000001804 */
[C---:B------:R-:W-:Y:S01]  /*e0d0*/  HMMA.16816.F32 R8, R164.reuse, R186, R8 ;  /* 0x000000baa408723c */ /* 0x040fe20000001808 */
[----:B------:R-:W-:Y:S07]  /*e0e0*/  LDSM.16.M88.4 R184, [R228+0xc000] ;  /* 0x00c00000e4b8783b */ /* 0x000fee0000000200 */
[C---:B-1----:R-:W-:Y:S08]  /*e0f0*/  HMMA.16816.F32 R12, R164.reuse, R180, R12 ;  /* 0x000000b4a40c723c */ /* 0x042ff0000000180c */
[C---:B------:R-:W-:Y:S01]  /*e100*/  HMMA.16816.F32 R16, R164.reuse, R182, R16 ;  /* 0x000000b6a410723c */ /* 0x040fe20000001810 */
[----:B------:R-:W1:Y:S07]  /*e110*/  LDSM.16.M88.4 R180, [R229+0x17800] ;  /* 0x01780000e5b4783b */ /* 0x000e6e0000000200 */
[C---:B------:R-:W-:Y:S08]  /*e120*/  HMMA.16816.F32 R20, R164.reuse, R188, R20 ;  /* 0x000000bca414723c */ /* 0x040ff00000001814 */
[C---:B------:R-:W-:Y:S01]  /*e130*/  HMMA.16816.F32 R24, R164.reuse, R190, R24 ;  /* 0x000000bea418723c */ /* 0x040fe20000001818 */
[----:B------:R-:W4:Y:S07]  /*e140*/  LDSM.16.M88.4 R188, [R207] ;  /* 0x00000000cfbc783b */ /* 0x000f2e0000000200 */
[C---:B------:R-:W-:Y:S08]  /*e150*/  HMMA.16816.F32 R28, R164.reuse, R192, R28 ;  /* 0x000000c0a41c723c */ /* 0x040ff0000000181c */
[----:B------:R-:W-:Y:S01]  /*e160*/  HMMA.16816.F32 R32, R164, R194, R32 ;  /* 0x000000c2a420723c */ /* 0x000fe20000001820 */
[----:B------:R-:W1:Y:S04]  /*e170*/  LDSM.16.M88.4 R164, [R206] ;  /* 0x00000000cea4783b */ /* 0x000e680000000200 */
[----:B------:R-:W-:Y:S03]  /*e180*/  LDSM.16.M88.4 R192, [R226+0xc000] ;  /* 0x00c00000e2c0783b */ /* 0x000fe60000000200 */
[C---:B--2---:R-:W-:Y:S08]  /*e190*/  HMMA.16816.F32 R4, R168.reuse, R172, R4 ;  /* 0x000000aca804723c */ /* 0x044ff00000001804 */
[C---:B------:R-:W-:Y:S01]  /*e1a0*/  HMMA.16816.F32 R8, R168.reuse, R174, R8 ;  /* 0x000000aea808723c */ /* 0x040fe20000001808 */
[----:B------:R-:W2:Y:S07]  /*e1b0*/  LDSM.16.M88.4 R172, [R205] ;  /* 0x00000000cdac783b */ /* 0x000eae0000000200 */
[C---:B---3--:R-:W-:Y:S08]  /*e1c0*/  HMMA.16816.F32 R12, R168.reuse, R176, R12 ;  /* 0x000000b0a80c723c */ /* 0x048ff0000000180c */
[C---:B------:R-:W-:Y:S01]  /*e1d0*/  HMMA.16816.F32 R16, R168.reuse, R178, R16 ;  /* 0x000000b2a810723c */ /* 0x040fe20000001810 */
[----:B------:R-:W3:Y:S07]  /*e1e0*/  LDSM.16.M88.4 R176, [R204] ;  /* 0x00000000ccb0783b */ /* 0x000eee0000000200 */
[C---:B------:R-:W-:Y:S08]  /*e1f0*/  HMMA.16816.F32 R20, R168.reuse, R196, R20 ;  /* 0x000000c4a814723c */ /* 0x040ff00000001814 */
[C---:B------:R-:W-:Y:S01]  /*e200*/  HMMA.16816.F32 R24, R168.reuse, R198, R24 ;  /* 0x000000c6a818723c */ /* 0x040fe20000001818 */
[----:B------:R-:W2:Y:S07]  /*e210*/  LDSM.16.M88.4 R196, [R223+0x16000] ;  /* 0x01600000dfc4783b */ /* 0x000eae0000000200 */
[C---:B-1----:R-:W-:Y:S08]  /*e220*/  HMMA.16816.F32 R28, R168.reuse, R180, R28 ;  /* 0x000000b4a81c723c */ /* 0x042ff0000000181c */
[----:B------:R-:W-:Y:S01]  /*e230*/  HMMA.16816.F32 R32, R168, R182, R32 ;  /* 0x000000b6a820723c */ /* 0x000fe20000001820 */
[----:B------:R-:W1:Y:S04]  /*e240*/  LDSM.16.M88.4 R168, [R223+0x16800] ;  /* 0x01680000dfa8783b */ /* 0x000e680000000200 */
[----:B------:R-:W1:Y:S03]  /*e250*/  LDSM.16.M88.4 R180, [R223+0x17000] ;  /* 0x01700000dfb4783b */ /* 0x000e660000000200 */
[C---:B----4-:R-:W-:Y:S08]  /*e260*/  HMMA.16816.F32 R4, R184.reuse, R188, R4 ;  /* 0x000000bcb804723c */ /* 0x050ff00000001804 */
[C---:B------:R-:W-:Y:S01]  /*e270*/  HMMA.16816.F32 R8, R184.reuse, R190, R8 ;  /* 0x000000beb808723c */ /* 0x040fe20000001808 */
[----:B------:R-:W-:Y:S07]  /*e280*/  LDSM.16.M88.4 R188, [R216+0x7800] ;  /* 0x00780000d8bc783b */ /* 0x000fee0000000200 */
[C---:B------:R-:W-:Y:S08]  /*e290*/  HMMA.16816.F32 R12, R184.reuse, R164, R12 ;  /* 0x000000a4b80c723c */ /* 0x040ff0000000180c */
[C---:B------:R-:W-:Y:S01]  /*e2a0*/  HMMA.16816.F32 R16, R184.reuse, R166, R16 ;  /* 0x000000a6b810723c */ /* 0x040fe20000001810 */
[----:B------:R-:W4:Y:S07]  /*e2b0*/  LDSM.16.M88.4 R164, [R223+0x17800] ;  /* 0x01780000dfa4783b */ /* 0x000f2e0000000200 */
[C---:B--2---:R-:W-:Y:S08]  /*e2c0*/  HMMA.16816.F32 R20, R184.reuse, R172, R20 ;  /* 0x000000acb814723c */ /* 0x044ff00000001814 */
        /* <DEDUP_REMOVED lines=8> */
[C---:B-1----:R-:W-:Y:S08]  /*e350*/  HMMA.16816.F32 R12, R192.reuse, R168, R12 ;  /* 0x000000a8c00c723c */ /* 0x042ff0000000180c */
[C---:B------:R-:W-:Y:S01]  /*e360*/  HMMA.16816.F32 R16, R192.reuse, R170, R16 ;  /* 0x000000aac010723c */ /* 0x040fe20000001810 */
[----:B------:R-:W1:Y:S01]  /*e370*/  LDSM.16.M88.4 R168, [R216+0x7000] ;  /* 0x00700000d8a8783b */ /* 0x000e620000000200 */
[----:B------:R-:W-:Y:S04]  /*e380*/  DEPBAR.LE SB0, 0x0 ;  /* 0x000080000000791a */ /* 0x000fe80000000000 */
[----:B------:R-:W-:Y:S02]  /*e390*/  BAR.SYNC.DEFER_BLOCKING 0x0 ;  /* 0x0000000000007b1d */ /* 0x000fe40000010000 */
[C---:B------:R-:W-:Y:S08]  /*e3a0*/  HMMA.16816.F32 R20, R192.reuse, R180, R20 ;  /* 0x000000b4c014723c */ /* 0x040ff00000001814 */
[C---:B------:R-:W-:Y:S08]  /*e3b0*/  HMMA.16816.F32 R24, R192.reuse, R182, R24 ;  /* 0x000000b6c018723c */ /* 0x040ff00000001818 */
[C---:B----4-:R-:W-:Y:S07]  /*e3c0*/  HMMA.16816.F32 R28, R192.reuse, R164, R28 ;  /* 0x000000a4c01c723c */ /* 0x050fee000000181c */
[----:B------:R-:W-:Y:S01]  /*e3d0*/  IMAD.U32 R165, RZ, RZ, UR8 ;  /* 0x00000008ffa57e24 */ /* 0x000fe2000f8e00ff */
[----:B------:R-:W-:Y:S01]  /*e3e0*/  HMMA.16816.F32 R32, R192, R166, R32 ;  /* 0x000000a6c020723c */ /* 0x000fe20000001820 */
[----:B------:R-:W-:Y:S06]  /*e3f0*/  IMAD.U32 R164, RZ, RZ, UR8 ;  /* 0x00000008ffa47e24 */ /* 0x000fec000f8e00ff */
[----:B------:R-:W-:Y:S01]  /*e400*/  IMAD.U32 R166, RZ, RZ, UR8 ;  /* 0x00000008ffa67e24 */ /* 0x000fe2000f8e00ff */
[C---:B--2---:R-:W-:Y:S08]  /*e410*/  HMMA.16816.F32 R4, R172.reuse, R176, R4 ;  /* 0x000000b0ac04723c */ /* 0x044ff00000001804 */
[C---:B------:R-:W-:Y:S08]  /*e420*/  HMMA.16816.F32 R8, R172.reuse, R178, R8 ;  /* 0x000000b2ac08723c */ /* 0x040ff00000001808 */
[C---:B---3--:R-:W-:Y:S08]  /*e430*/  HMMA.16816.F32 R12, R172.reuse, R184, R12 ;  /* 0x000000b8ac0c723c */ /* 0x048ff0000000180c */
[C---:B------:R-:W-:Y:S08]  /*e440*/  HMMA.16816.F32 R16, R172.reuse, R186, R16 ;  /* 0x000000baac10723c */ /* 0x040ff00000001810 */
[C---:B-1----:R-:W-:Y:S07]  /*e450*/  HMMA.16816.F32 R20, R172.reuse, R168, R20 ;  /* 0x000000a8ac14723c */ /* 0x042fee0000001814 */
[----:B------:R-:W-:Y:S01]  /*e460*/  LEA R168, P5, R3, R242, 0x6 ;  /* 0x000000f203a87211 */ /* 0x000fe200078a30ff */
[C---:B------:R-:W-:Y:S04]  /*e470*/  HMMA.16816.F32 R24, R172.reuse, R170, R24 ;  /* 0x000000aaac18723c */ /* 0x040fe80000001818 */
[----:B------:R-:W-:Y:S03]  /*e480*/  LEA.HI.X.SX32 R169, R166, R243, 0x6, P5 ;  /* 0x000000f3a6a97211 */ /* 0x000fe600028f36ff */
[----:B------:R-:W-:Y:S01]  /*e490*/  LEA R170, P4, R165, R36, 0x6 ;  /* 0x00000024a5aa7211 */ /* 0x000fe200078830ff */
[C---:B------:R-:W-:Y:S04]  /*e4a0*/  HMMA.16816.F32 R28, R172.reuse, R188, R28 ;  /* 0x000000bcac1c723c */ /* 0x040fe8000000181c */
[----:B------:R-:W-:Y:S01]  /*e4b0*/  IMAD.WIDE.U32 R166, R170, c[0x0][0x198], RZ ;  /* 0x00006600aaa67a25 */ /* 0x000fe200078e00ff */
[----:B------:R-:W-:Y:S02]  /*e4c0*/  LEA.HI.X.SX32 R171, R164, R37, 0x6, P4 ;  /* 0x00000025a4ab7211 */ /* 0x000fe400020f36ff */
[----:B------:R1:W5:Y:S01]  /*e4d0*/  LDL.LU.64 R36, [R1+0x8] ;  /* 0x0000080001247983 */ /* 0x0003620000300a00 */
[----:B------:R-:W-:Y:S01]  /*e4e0*/  IMAD R164, R169, c[0x0][0x198], RZ ;  /* 0x00006600a9a47a24 */ /* 0x000fe200078e02ff */
[----:B------:R-:W-:Y:S01]  /*e4f0*/  ISETP.LT.AND P4, PT, RZ, UR4, PT ;  /* 0x00000004ff007c0c */ /* 0x000fe2000bf81270 */
[----:B------:R-:W-:Y:S03]  /*e500*/  HMMA.16816.F32 R32, R172, R190, R32 ;  /* 0x000000beac20723c */ /* 0x000fe60000001820 */
[----:B------:R-:W-:Y:S02]  /*e510*/  IMAD R3, R171, c[0x0][0x198], RZ ;  /* 0x00006600ab037a24 */ /* 0x000fe400078e02ff */
[C---:B------:R-:W-:Y:S02]  /*e520*/  IMAD R164, R168.reuse, c[0x0][0x19c], R164 ;  /* 0x00006700a8a47a24 */ /* 0x040fe400078e02a4 */
[----:B------:R-:W-:Y:S01]  /*e530*/  IMAD.WIDE.U32 R172, R168, c[0x0][0x198], RZ ;  /* 0x00006600a8ac7a25 */ /* 0x000fe200078e00ff */
[-C--:B------:R-:W-:Y:S04]  /*e540*/  LEA R168, P5, R166, R247.reuse, 0x1 ;  /* 0x000000f7a6a87211 */ /* 0x080fe800078a08ff */
[----:B------:R-:W-:Y:S01]  /*e550*/  IADD3 R164, R173, R164, RZ ;  /* 0x000000a4ada47210 */ /* 0x000fe20007ffe0ff */
[----:B------:R-:W-:Y:S01]  /*e560*/  IMAD R3, R170, c[0x0][0x19c], R3 ;  /* 0x00006700aa037a24 */ /* 0x000fe200078e0203 */
[C---:B------:R-:W-:Y:S03]  /*e570*/  LEA R170, P6, R172.reuse, R247, 0x1 ;  /* 0x000000f7acaa7211 */ /* 0x040fe600078c08ff */
[----:B------:R-:W-:Y:S01]  /*e580*/  IMAD.IADD R3, R167, 0x1, R3 ;  /* 0x00000001a7037824 */ /* 0x000fe200078e0203 */
[-C--:B------:R-:W-:Y:S04]  /*e590*/  LEA.HI.X R171, R172, R246.reuse, R164, 0x1, P6 ;  /* 0x000000f6acab7211 */ /* 0x080fe800030f0ca4 */
[----:B------:R-:W-:Y:S01]  /*e5a0*/  LEA.HI.X R169, R166, R246, R3, 0x1, P5 ;  /* 0x000000f6a6a97211 */ /* 0x000fe200028f0c03 */
[----:B-1---5:R-:W-:-:S05]  /*e5b0*/  @P4 BRA `(.L_x_212) ;  /* 0xffffe8e000004947 */ /* 0x022fca000383ffff */
.L_x_211:
        /* <DEDUP_REMOVED lines=122> */
[----:B------:R-:W-:Y:S02]  /*ed60*/  FMUL.FTZ R69, R2, R69 ;  /* 0x0000004502457220 */ /* 0x000fe40000410000 */
        /* <DEDUP_REMOVED lines=101> */
[----:B------:R-:W-:Y:S03]  /*f3c0*/  FMUL.FTZ R13, R2, R153 ;  /* 0x00000099020d7220 */ /* 0x000fe60000410000 */
[C---:B------:R-:W-:Y:S01]  /*f3d0*/  HMMA.16816.F32 R128, R160.reuse, R158, R128 ;  /* 0x0000009ea080723c */ /* 0x040fe20000001880 */
[----:B------:R-:W-:Y:S01]  /*f3e0*/  LDSM.16.MT88.4 R156, [R224+0x18800] ;  /* 0x01880000e09c783b */ /* 0x000fe20000004200 */
[----:B------:R-:W2:Y:S01]  /*f3f0*/  MUFU.EX2 R196, R196 ;  /* 0x000000c400c47308 */ /* 0x000ea20000000800 */
        /* <DEDUP_REMOVED lines=14> */
[C---:B-1----:R-:W-:Y:S03]  /*f4e0*/  HMMA.16816.F32 R132, R160.reuse, R168, R132 ;  /* 0x000000a8a084723c */ /* 0x042fe60000001884 */
[----:B------:R-:W-:Y:S02]  /*f4f0*/  FMUL.FTZ R139, R0, R139 ;  /* 0x0000008b008b7220 */ /* 0x000fe40000410000 */
[--C-:B------:R-:W-:Y:S02]  /*f500*/  FFMA.FTZ R199, R16, c[0x0][0x23c], -R194.reuse ;  /* 0x00008f0010c77a23 */ /* 0x100fe400000108c2 */
[----:B------:R-:W-:Y:S01]  /*f510*/  FFMA.FTZ R200, R17, c[0x0][0x23c], -R194 ;  /* 0x00008f0011c87a23 */ /* 0x000fe200000108c2 */
[C---:B------:R-:W-:Y:S01]  /*f520*/  HMMA.16816.F32 R12, R160.reuse, R170, R12 ;  /* 0x000000aaa00c723c */ /* 0x040fe2000000180c */
[----:B------:R-:W1:Y:S02]  /*f530*/  LDSM.16.MT88.4 R168, [R222+0x18800] ;  /* 0x01880000dea8783b */ /* 0x000e640000004200 */
        /* <DEDUP_REMOVED lines=11> */
[----:B--2---:R-:W-:Y:S01]  /*f5f0*/  F2FP.PACK_AB R148, R196, R195 ;  /* 0x000000c3c494723e */ /* 0x004fe200000000ff */
[----:B------:R-:W-:Y:S01]  /*f600*/  FMUL.FTZ R17, R2, R149 ;  /* 0x0000009502117220 */ /* 0x000fe20000410000 */
[----:B-----5:R-:W-:Y:S01]  /*f610*/  F2FP.PACK_AB R149, R198, R197 ;  /* 0x000000c5c695723e */ /* 0x020fe200000000ff */
[C---:B------:R-:W-:Y:S01]  /*f620*/  HMMA.16816.F32 R140, R160.reuse, R174, R140 ;  /* 0x000000aea08c723c */ /* 0x040fe2000000188c */
[----:B------:R-:W2:Y:S02]  /*f630*/  LDSM.16.MT88.4 R172, [R221+0x18800] ;  /* 0x01880000ddac783b */ /* 0x000ea40000004200 */
        /* <DEDUP_REMOVED lines=9> */
[----:B------:R-:W-:Y:S01]  /*f6d0*/  FFMA.FTZ R165, R2, R249, R165 ;  /* 0x000000f902a57223 */ /* 0x000fe200000100a5 */
[----:B------:R-:W-:Y:S01]  /*f6e0*/  MOV R2, R164 ;  /* 0x000000a400027202 */ /* 0x000fe20000000f00 */
[----:B------:R-:W-:Y:S03]  /*f6f0*/  FFMA.FTZ R167, R0, R248, R167 ;  /* 0x000000f800a77223 */ /* 0x000fe600000100a7 */
[----:B------:R-:W-:Y:S01]  /*f700*/  HMMA.16816.F32 R144, R160, R154, R144 ;  /* 0x0000009aa090723c */ /* 0x000fe20000001890 */
[----:B------:R-:W3:Y:S02]  /*f710*/  LDSM.16.MT88.4 R152, [R220+0x18800] ;  /* 0x01880000dc98783b */ /* 0x000ee40000004200 */
[----:B------:R-:W-:Y:S01]  /*f720*/  FADD.FTZ R165, R166, R165 ;  /* 0x000000a5a6a57221 */ /* 0x000fe20000010000 */
[----:B------:R-:W-:Y:S01]  /*f730*/  MOV R0, R3 ;  /* 0x0000000300007202 */ /* 0x000fe20000000f00 */
[----:B------:R-:W-:Y:S01]  /*f740*/  FADD.FTZ R167, R188, R167 ;  /* 0x000000a7bca77221 */ /* 0x000fe20000010000 */
[----:B-----5:R-:W-:Y:S01]  /*f750*/  F2FP.PACK_AB R151, R202, R201 ;  /* 0x000000c9ca97723e */ /* 0x020fe200000000ff */
[----:B------:R-:W-:Y:S02]  /*f760*/  FADD.FTZ R165, R189, R165 ;  /* 0x000000a5bda57221 */ /* 0x000fe40000010000 */
        /* <DEDUP_REMOVED lines=9> */
[C---:B-1----:R-:W-:Y:S04]  /*f800*/  HMMA.16816.F32 R36, R148.reuse, R168, R36 ;  /* 0x000000a89424723c */ /* 0x042fe80000001824 */
[----:B------:R-:W-:Y:S02]  /*f810*/  FADD.FTZ R196, R196, R190 ;  /* 0x000000bec4c47221 */ /* 0x000fe40000010000 */
[----:B------:R-:W-:Y:S02]  /*f820*/  FADD.FTZ R198, R198, R192 ;  /* 0x000000c0c6c67221 */ /* 0x000fe40000010000 */
[C---:B------:R-:W-:Y:S01]  /*f830*/  HMMA.16816.F32 R40, R148.reuse, R170, R40 ;  /* 0x000000aa9428723c */ /* 0x040fe20000001828 */
[----:B------:R-:W1:Y:S03]  /*f840*/  LDSM.16.MT88.4 R168, [R224+0x1c800] ;  /* 0x01c80000e0a8783b */ /* 0x000e660000004200 */
[----:B------:R-:W-:Y:S02]  /*f850*/  FADD.FTZ R196, R199, R196 ;  /* 0x000000c4c7c47221 */ /* 0x000fe40000010000 */
[----:B------:R-:W-:Y:S02]  /*f860*/  FADD.FTZ R198, R201, R198 ;  /* 0x000000c6c9c67221 */ /* 0x000fe40000010000 */
[C---:B--2---:R-:W-:Y:S04]  /*f870*/  HMMA.16816.F32 R44, R148.reuse, R172, R44 ;  /* 0x000000ac942c723c */ /* 0x044fe8000000182c */
[----:B------:R-:W-:Y:S02]  /*f880*/  FADD.FTZ R200, R200, R196 ;  /* 0x000000c4c8c87221 */ /* 0x000fe40000010000 */
[----:B------:R-:W-:Y:S02]  /*f890*/  FADD.FTZ R202, R202, R198 ;  /* 0x000000c6caca7221 */ /* 0x000fe40000010000 */
[C---:B------:R-:W-:Y:S04]  /*f8a0*/  HMMA.16816.F32 R48, R148.reuse, R174, R48 ;  /* 0x000000ae9430723c */ /* 0x040fe80000001830 */
[--C-:B------:R-:W-:Y:S02]  /*f8b0*/  FFMA.FTZ R172, R20, c[0x0][0x23c], -R194.reuse ;  /* 0x00008f0014ac7a23 */ /* 0x100fe400000108c2 */
[----:B------:R-:W-:Y:S02]  /*f8c0*/  FFMA.FTZ R173, R21, c[0x0][0x23c], -R194 ;  /* 0x00008f0015ad7a23 */ /* 0x000fe400000108c2 */
[C---:B---3--:R-:W-:Y:S02]  /*f8d0*/  HMMA.16816.F32 R52, R148.reuse, R152, R52 ;  /* 0x000000989434723c */ /* 0x048fe40000001834 */
[----:B------:R-:W2:Y:S02]  /*f8e0*/  MUFU.EX2 R172, R172 ;  /* 0x000000ac00ac7308 */ /* 0x000ea40000000800 */
[--C-:B------:R-:W-:Y:S02]  /*f8f0*/  FFMA.FTZ R174, R22, c[0x0][0x23c], -R193.reuse ;  /* 0x00008f0016ae7a23 */ /* 0x100fe400000108c1 */
[--C-:B------:R-:W-:Y:S02]  /*f900*/  FFMA.FTZ R175, R23, c[0x0][0x23c], -R193.reuse ;  /* 0x00008f0017af7a23 */ /* 0x100fe400000108c1 */
[C---:B------:R-:W-:Y:S01]  /*f910*/  HMMA.16816.F32 R56, R148.reuse, R154, R56 ;  /* 0x0000009a9438723c */ /* 0x040fe20000001838 */
[----:B------:R-:W3:Y:S03]  /*f920*/  LDSM.16.MT88.4 R152, [R221+0x1c800] ;  /* 0x01c80000dd98783b */ /* 0x000ee60000004200 */
[----:B------:R-:W-:Y:S04]  /*f930*/  MUFU.EX2 R173, R173 ;  /* 0x000000ad00ad7308 */ /* 0x000fe80000000800 */
[C---:B----4-:R-:W-:Y:S01]  /*f940*/  HMMA.16816.F32 R60, R148.reuse, R160, R60 ;  /* 0x000000a0943c723c */ /* 0x050fe2000000183c */
[----:B------:R-:W-:Y:S05]  /*f950*/  LDSM.16.MT88.4 R20, [R221+0x1e800] ;  /* 0x01e80000dd14783b */ /* 0x000fea0000004200 */
[----:B------:R-:W4:Y:S02]  /*f960*/  MUFU.EX2 R174, R174 ;  /* 0x000000ae00ae7308 */ /* 0x000f240000000800 */
[C---:B------:R-:W-:Y:S01]  /*f970*/  HMMA.16816.F32 R64, R148.reuse, R162, R64 ;  /* 0x000000a29440723c */ /* 0x040fe20000001840 */
[----:B------:R-:W1:Y:S03]  /*f980*/  LDSM.16.MT88.4 R160, [R220+0x1c800] ;  /* 0x01c80000dca0783b */ /* 0x000e660000004200 */
[----:B--2---:R-:W-:Y:S04]  /*f990*/  FADD.FTZ R200, R172, R200 ;  /* 0x000000c8acc87221 */ /* 0x004fe80000010000 */
[C---:B------:R-:W-:Y:S01]  /*f9a0*/  HMMA.16816.F32 R68, R148.reuse, R176, R68 ;  /* 0x000000b09444723c */ /* 0x040fe20000001844 */
[----:B------:R-:W2:Y:S06]  /*f9b0*/  MUFU.EX2 R175, R175 ;  /* 0x000000af00af7308 */ /* 0x000eac0000000800 */
[--C-:B------:R-:W-:Y:S01]  /*f9c0*/  FFMA.FTZ R176, R24, c[0x0][0x23c], -R194.reuse ;  /* 0x00008f0018b07a23 */ /* 0x100fe200000108c2 */
[C---:B------:R-:W-:Y:S04]  /*f9d0*/  HMMA.16816.F32 R72, R148.reuse, R178, R72 ;  /* 0x000000b29448723c */ /* 0x040fe80000001848 */
[----:B------:R-:W-:Y:S01]  /*f9e0*/  FFMA.FTZ R177, R25, c[0x0][0x23c], -R194 ;  /* 0x00008f0019b17a23 */ /* 0x000fe200000108c2 */
[----:B------:R-:W-:Y:S01]  /*f9f0*/  MUFU.EX2 R176, R176 ;  /* 0x000000b000b07308 */ /* 0x000fe20000000800 */
[----:B----4-:R-:W-:Y:S02]  /*fa00*/  FADD.FTZ R202, R174, R202 ;  /* 0x000000caaeca7221 */ /* 0x010fe40000010000 */
[C---:B------:R-:W-:Y:S04]  /*fa10*/  HMMA.16816.F32 R76, R148.reuse, R180, R76 ;  /* 0x000000b4944c723c */ /* 0x040fe8000000184c */
[--C-:B------:R-:W-:Y:S02]  /*fa20*/  FFMA.FTZ R178, R26, c[0x0][0x23c], -R193.reuse ;  /* 0x00008f001ab27a23 */ /* 0x100fe400000108c1 */
[--C-:B------:R-:W-:Y:S01]  /*fa30*/  FFMA.FTZ R179, R27, c[0x0][0x23c], -R193.reuse ;  /* 0x00008f001bb37a23 */ /* 0x100fe200000108c1 */
[----:B------:R-:W4:Y:S01]  /*fa40*/  MUFU.EX2 R177, R177 ;  /* 0x000000b100b17308 */ /* 0x000f220000000800 */
[C---:B------:R-:W-:Y:S01]  /*fa50*/  HMMA.16816.F32 R80, R148.reuse, R182, R80 ;  /* 0x000000b69450723c */ /* 0x040fe20000001850 */
[----:B------:R-:W-:Y:S03]  /*fa60*/  LDSM.16.MT88.4 R24, [R222+0x19000] ;  /* 0x01900000de18783b */ /* 0x000fe60000004200 */
[--C-:B------:R-:W-:Y:S02]  /*fa70*/  FFMA.FTZ R180, R28, c[0x0][0x23c], -R194.reuse ;  /* 0x00008f001cb47a23 */ /* 0x100fe400000108c2 */
[--C-:B------:R-:W-:Y:S02]  /*fa80*/  FFMA.FTZ R181, R29, c[0x0][0x23c], -R194.reuse ;  /* 0x00008f001db57a23 */ /* 0x100fe400000108c2 */
[C---:B-----5:R-:W-:Y:S01]  /*fa90*/  HMMA.16816.F32 R84, R148.reuse, R156, R84 ;  /* 0x0000009c9454723c */ /* 0x060fe20000001854 */
[----:B------:R-:W-:Y:S03]  /*faa0*/  MUFU.EX2 R178, R178 ;  /* 0x000000b200b27308 */ /* 0x000fe60000000800 */
[--C-:B------:R-:W-:Y:S02]  /*fab0*/  FFMA.FTZ R182, R30, c[0x0][0x23c], -R193.reuse ;  /* 0x00008f001eb67a23 */ /* 0x100fe400000108c1 */
[--C-:B------:R-:W-:Y:S02]  /*fac0*/  FFMA.FTZ R183, R31, c[0x0][0x23c], -R193.reuse ;  /* 0x00008f001fb77a23 */ /* 0x100fe400000108c1 */
[C---:B------:R-:W-:Y:S01]  /*fad0*/  HMMA.16816.F32 R88, R148.reuse, R158, R88 ;  /* 0x0000009e9458723c */ /* 0x040fe20000001858 */
[----:B------:R-:W5:Y:S02]  /*fae0*/  LDSM.16.MT88.4 R156, [R224+0x1e800] ;  /* 0x01e80000e09c783b */ /* 0x000f640000004200 */
[----:B------:R-:W2:Y:S05]  /*faf0*/  MUFU.EX2 R179, R179 ;  /* 0x000000b300b37308 */ /* 0x000eaa0000000800 */
[C---:B-1----:R-:W-:Y:S01]  /*fb00*/  HMMA.16816.F32 R92, R148.reuse, R168, R92 ;  /* 0x000000a8945c723c */ /* 0x042fe2000000185c */
[----:B------:R-:W-:Y:S04]  /*fb10*/  LDSM.16.MT88.4 R28, [R221+0x1f000] ;  /* 0x01f00000dd1c783b */ /* 0x000fe80000004200 */
[----:B------:R-:W1:Y:S03]  /*fb20*/  MUFU.EX2 R180, R180 ;  /* 0x000000b400b47308 */ /* 0x000e660000000800 */
[C---:B------:R-:W-:Y:S01]  /*fb30*/  HMMA.16816.F32 R96, R148.reuse, R170, R96 ;  /* 0x000000aa9460723c */ /* 0x040fe20000001860 */
[----:B------:R-:W1:Y:S06]  /*fb40*/  LDSM.16.MT88.4 R168, [R222+0x1e800] ;  /* 0x01e80000dea8783b */ /* 0x000e6c0000004200 */
[----:B------:R-:W-:Y:S01]  /*fb50*/  MUFU.EX2 R181, R181 ;  /* 0x000000b500b57308 */ /* 0x000fe20000000800 */
[C---:B------:R-:W-:Y:S07]  /*fb60*/  HMMA.16816.F32 R100, R148.reuse, R184, R100 ;  /* 0x000000b89464723c */ /* 0x040fee0000001864 */
[--C-:B------:R-:W-:Y:S01]  /*fb70*/  FFMA.FTZ R184, R32, c[0x0][0x23c], -R194.reuse ;  /* 0x00008f0020b87a23 */ /* 0x100fe200000108c2 */
[C---:B------:R-:W-:Y:S01]  /*fb80*/  HMMA.16816.F32 R104, R148.reuse, R186, R104 ;  /* 0x000000ba9468723c */ /* 0x040fe20000001868 */
[----:B------:R-:W1:Y:S03]  /*fb90*/  MUFU.EX2 R182, R182 ;  /* 0x000000b600b67308 */ /* 0x000e660000000800 */
[----:B------:R-:W-:Y:S02]  /*fba0*/  FFMA.FTZ R194, R33, c[0x0][0x23c], -R194 ;  /* 0x00008f0021c27a23 */ /* 0x000fe400000108c2 */
[--C-:B------:R-:W-:Y:S02]  /*fbb0*/  FFMA.FTZ R185, R34, c[0x0][0x23c], -R193.reuse ;  /* 0x00008f0022b97a23 */ /* 0x100fe400000108c1 */
[C---:B---3--:R-:W-:Y:S03]  /*fbc0*/  HMMA.16816.F32 R108, R148.reuse, R152, R108 ;  /* 0x00000098946c723c */ /* 0x048fe6000000186c */
[----:B------:R-:W3:Y:S01]  /*fbd0*/  MUFU.EX2 R183, R183 ;  /* 0x000000b700b77308 */ /* 0x000ee20000000800 */
[----:B------:R-:W-:Y:S02]  /*fbe0*/  FFMA.FTZ R193, R35, c[0x0][0x23c], -R193 ;  /* 0x00008f0023c17a23 */ /* 0x000fe400000108c1 */
[----:B------:R-:W-:Y:S02]  /*fbf0*/  LDSM.16.MT88.4 R32, [R222+0x19800] ;  /* 0x01980000de20783b */ /* 0x000fe40000004200 */
[C---:B------:R-:W-:Y:S05]  /*fc00*/  HMMA.16816.F32 R112, R148.reuse, R154, R112 ;  /* 0x0000009a9470723c */ /* 0x040fea0000001870 */
[----:B------:R-:W1:Y:S01]  /*fc10*/  MUFU.EX2 R184, R184 ;  /* 0x000000b800b87308 */ /* 0x000e620000000800 */
[----:B------:R-:W2:Y:S02]  /*fc20*/  LDSM.16.MT88.4 R152, [R220+0x1e800] ;  /* 0x01e80000dc98783b */ /* 0x000ea40000004200 */
[C---:B------:R-:W-:Y:S07]  /*fc30*/  HMMA.16816.F32 R116, R148.reuse, R160, R116 ;  /* 0x000000a09474723c */ /* 0x040fee0000001874 */
[----:B------:R-:W-:Y:S01]  /*fc40*/  MUFU.EX2 R194, R194 ;  /* 0x000000c200c27308 */ /* 0x000fe20000000800 */
[C---:B------:R-:W-:Y:S01]  /*fc50*/  HMMA.16816.F32 R120, R148.reuse, R162, R120 ;  /* 0x000000a29478723c */ /* 0x040fe20000001878 */
[----:B------:R-:W-:Y:S07]  /*fc60*/  LDSM.16.MT88.4 R160, [R221+0x19000] ;  /* 0x01900000dda0783b */ /* 0x000fee0000004200 */
[C---:B-----5:R-:W-:Y:S01]  /*fc70*/  HMMA.16816.F32 R124, R148.reuse, R156, R124 ;  /* 0x0000009c947c723c */ /* 0x060fe2000000187c */
[----:B------:R-:W5:Y:S07]  /*fc80*/  MUFU.EX2 R185, R185 ;  /* 0x000000b900b97308 */ /* 0x000f6e0000000800 */
[C---:B------:R-:W-:Y:S01]  /*fc90*/  HMMA.16816.F32 R128, R148.reuse, R158, R128 ;  /* 0x0000009e9480723c */ /* 0x040fe20000001880 */
[----:B------:R-:W3:Y:S02]  /*fca0*/  LDSM.16.MT88.4 R156, [R224+0x19000] ;  /* 0x01900000e09c783b */ /* 0x000ee40000004200 */
[----:B------:R-:W2:Y:S05]  /*fcb0*/  MUFU.EX2 R193, R193 ;  /* 0x000000c100c17308 */ /* 0x000eaa0000000800 */
[C---:B-1----:R-:W-:Y:S08]  /*fcc0*/  HMMA.16816.F32 R132, R148.reuse, R168, R132 ;  /* 0x000000a89484723c */ /* 0x042ff00000001884 */
[C---:B------:R-:W-:Y:S01]  /*fcd0*/  HMMA.16816.F32 R12, R148.reuse, R170, R12 ;  /* 0x000000aa940c723c */ /* 0x040fe2000000180c */
[----:B------:R-:W1:Y:S07]  /*fce0*/  LDSM.16.MT88.4 R168, [R220+0x19000] ;  /* 0x01900000dca8783b */ /* 0x000e6e0000004200 */
[C---:B------:R-:W-:Y:S07]  /*fcf0*/  HMMA.16816.F32 R136, R148.reuse, R20, R136 ;  /* 0x000000149488723c */ /* 0x040fee0000001888 */
[----:B------:R-:W-:Y:S01]  /*fd00*/  F2FP.PACK_AB R20, R173, R172 ;  /* 0x000000acad14723e */ /* 0x000fe200000000ff */
[C---:B------:R-:W-:Y:S04]  /*fd10*/  HMMA.16816.F32 R140, R148.reuse, R22, R140 ;  /* 0x00000016948c723c */ /* 0x040fe8000000188c */
[----:B--2---:R-:W-:Y:S01]  /*fd20*/  F2FP.PACK_AB R21, R175, R174 ;  /* 0x000000aeaf15723e */ /* 0x004fe200000000ff */
[----:B------:R-:W-:Y:S02]  /*fd30*/  FADD.FTZ R173, R173, R200 ;  /* 0x000000c8adad7221 */ /* 0x000fe40000010000 */
[----:B----4-:R-:W-:Y:S01]  /*fd40*/  F2FP.PACK_AB R22, R177, R176 ;  /* 0x000000b0b116723e */ /* 0x010fe200000000ff */
[C---:B------:R-:W-:Y:S04]  /*fd50*/  HMMA.16816.F32 R16, R148.reuse, R152, R16 ;  /* 0x000000989410723c */ /* 0x040fe80000001810 */
[----:B------:R-:W-:Y:S01]  /*fd60*/  F2FP.PACK_AB R23, R179, R178 ;  /* 0x000000b2b317723e */ /* 0x000fe200000000ff */
[----:B------:R-:W-:Y:S02]  /*fd70*/  FADD.FTZ R175, R175, R202 ;  /* 0x000000caafaf7221 */ /* 0x000fe40000010000 */
[----:B------:R-:W-:Y:S01]  /*fd80*/  FADD.FTZ R173, R176, R173 ;  /* 0x000000adb0ad7221 */ /* 0x000fe20000010000 */
[----:B------:R-:W-:Y:S01]  /*fd90*/  HMMA.16816.F32 R144, R148, R154, R144 ;  /* 0x0000009a9490723c */ /* 0x000fe20000001890 */
[----:B------:R-:W2:Y:S03]  /*fda0*/  LDSM.16.MT88.4 R148, [R224+0x1b000] ;  /* 0x01b00000e094783b */ /* 0x000ea60000004200 */
        /* <DEDUP_REMOVED lines=8> */
[----:B------:R-:W-:Y:S02]  /*fe30*/  FADD.FTZ R179, R182, R179 ;  /* 0x000000b3b6b37221 */ /* 0x000fe40000010000 */
[----:B------:R-:W-:Y:S02]  /*fe40*/  FADD.FTZ R177, R181, R177 ;  /* 0x000000b1b5b17221 */ /* 0x000fe40000010000 */
[C---:B------:R-:W-:Y:S04]  /*fe50*/  HMMA.16816.F32 R36, R20.reuse, R24, R36 ;  /* 0x000000181424723c */ /* 0x040fe80000001824 */
[----:B------:R-:W-:Y:S02]  /*fe60*/  FADD.FTZ R179, R183, R179 ;  /* 0x000000b3b7b37221 */ /* 0x000fe40000010000 */
[----:B------:R-:W-:Y:S02]  /*fe70*/  FADD.FTZ R177, R184, R177 ;  /* 0x000000b1b8b17221 */ /* 0x000fe40000010000 */
[C---:B------:R-:W-:Y:S01]  /*fe80*/  HMMA.16816.F32 R40, R20.reuse, R26, R40 ;  /* 0x0000001a1428723c */ /* 0x040fe20000001828 */
[----:B------:R-:W3:Y:S03]  /*fe90*/  LDSM.16.MT88.4 R24, [R220+0x1b000] ;  /* 0x01b00000dc18783b */ /* 0x000ee60000004200 */
[----:B-----5:R-:W-:Y:S02]  /*fea0*/  FADD.FTZ R179, R185, R179 ;  /* 0x000000b3b9b37221 */ /* 0x020fe40000010000 */
[C---:B------:R-:W-:Y:S02]  /*feb0*/  FADD.FTZ R249, R194.reuse, R177 ;  /* 0x000000b1c2f97221 */ /* 0x040fe40000010000 */
[C---:B------:R-:W-:Y:S04]  /*fec0*/  HMMA.16816.F32 R44, R20.reuse, R160, R44 ;  /* 0x000000a0142c723c */ /* 0x040fe8000000182c */
[----:B------:R-:W-:Y:S04]  /*fed0*/  FADD.FTZ R248, R193, R179 ;  /* 0x000000b3c1f87221 */ /* 0x000fe80000010000 */
        /* <DEDUP_REMOVED lines=13> */
[----:B------:R-:W-:Y:S07]  /*ffb0*/  LDSM.16.MT88.4 R156, [R222+0x1f000] ;  /* 0x01f00000de9c783b */ /* 0x000fee0000004200 */
[C---:B------:R-:W-:Y:S08]  /*ffc0*/  HMMA.16816.F32 R84, R20.reuse, R24, R84 ;  /* 0x000000181454723c */ /* 0x040ff00000001854 */
[C---:B------:R-:W-:Y:S01]  /*ffd0*/  HMMA.16816.F32 R88, R20.reuse, R26, R88 ;  /* 0x0000001a1458723c */ /* 0x040fe20000001858 */
[----:B------:R-:W4:Y:S07]  /*ffe0*/  LDSM.16.MT88.4 R24, [R224+0x1f000] ;  /* 0x01f00000e018783b */ /* 0x000f2e0000004200 */
[C---:B-----5:R-:W-:Y:S08]  /*fff0*/  HMMA.16816.F32 R92, R20.reuse, R160, R92 ;  /* 0x000000a0145c723c */ /* 0x060ff0000000185c */
[C---:B------:R-:W-:Y:S08]  /*10000*/  HMMA.16816.F32 R96, R20.reuse, R162, R96 ;  /* 0x000000a21460723c */ /* 0x040ff00000001860 */
[C---:B-1----:R-:W-:Y:S08]  /*10010*/  HMMA.16816.F32 R100, R20.reuse, R168, R100 ;  /* 0x000000a81464723c */ /* 0x042ff00000001864 */
[C---:B------:R-:W-:Y:S01]  /*10020*/  HMMA.16816.F32 R104, R20.reuse, R170, R104 ;  /* 0x000000aa1468723c */ /* 0x040fe20000001868 */
[----:B------:R-:W-:Y:S07]  /*10030*/  LDSM.16.MT88.4 R168, [R220+0x19800] ;  /* 0x01980000dca8783b */ /* 0x000fee0000004200 */
[C---:B--2---:R-:W-:Y:S08]  /*10040*/  HMMA.16816.F32 R108, R20.reuse, R148, R108 ;  /* 0x00000094146c723c */ /* 0x044ff0000000186c */
        /* <DEDUP_REMOVED lines=16> */
[----:B------:R-:W-:Y:S02]  /*10150*/  F2FP.PACK_AB R20, R181, R180 ;  /* 0x000000b4b514723e */ /* 0x000fe400000000ff */
[----:B------:R-:W-:Y:S03]  /*10160*/  F2FP.PACK_AB R21, R183, R182 ;  /* 0x000000b6b715723e */ /* 0x000fe600000000ff */
[----:B------:R-:W-:Y:S02]  /*10170*/  F2FP.PACK_AB R22, R194, R184 ;  /* 0x000000b8c216723e */ /* 0x000fe400000000ff */
[----:B------:R-:W-:Y:S07]  /*10180*/  F2FP.PACK_AB R23, R193, R185 ;  /* 0x000000b9c117723e */ /* 0x000fee00000000ff */
[C---:B--2---:R-:W-:Y:S01]  /*10190*/  HMMA.16816.F32 R160, R20.reuse, R24, R4 ;  /* 0x0000001814a0723c */ /* 0x044fe20000001804 */
[----:B------:R-:W1:Y:S07]  /*101a0*/  LDSM.16.MT88.4 R4, [R222+0x1b800] ;  /* 0x01b80000de04783b */ /* 0x000e6e0000004200 */
[C---:B------:R-:W-:Y:S01]  /*101b0*/  HMMA.16816.F32 R156, R20.reuse, R26, R8 ;  /* 0x0000001a149c723c */ /* 0x040fe20000001808 */
[----:B------:R-:W2:Y:S07]  /*101c0*/  LDSM.16.MT88.4 R8, [R221+0x1b800] ;  /* 0x01b80000dd08783b */ /* 0x000eae0000004200 */
[C---:B------:R-:W-:Y:S01]  /*101d0*/  HMMA.16816.F32 R36, R20.reuse, R32, R36 ;  /* 0x000000201424723c */ /* 0x040fe20000001824 */
[----:B------:R-:W4:Y:S07]  /*101e0*/  LDSM.16.MT88.4 R24, [R220+0x1b800] ;  /* 0x01b80000dc18783b */ /* 0x000f2e0000004200 */
[C---:B------:R-:W-:Y:S01]  /*101f0*/  HMMA.16816.F32 R40, R20.reuse, R34, R40 ;  /* 0x000000221428723c */ /* 0x040fe20000001828 */
[----:B------:R-:W5:Y:S07]  /*10200*/  LDSM.16.MT88.4 R32, [R224+0x1d800] ;  /* 0x01d80000e020783b */ /* 0x000f6e0000004200 */
[C---:B------:R-:W-:Y:S08]  /*10210*/  HMMA.16816.F32 R44, R20.reuse, R152, R44 ;  /* 0x00000098142c723c */ /* 0x040ff0000000182c */
        /* <DEDUP_REMOVED lines=23> */
[C---:B------:R-:W-:Y:S08]  /*10390*/  HMMA.16816.F32 R116, R20.reuse, R168, R116 ;  /* 0x000000a81474723c */ /* 0x040ff00000001874 */
[C---:B------:R-:W-:Y:S08]  /*103a0*/  HMMA.16816.F32 R120, R20.reuse, R170, R120 ;  /* 0x000000aa1478723c */ /* 0x040ff00000001878 */
[C---:B---3--:R-:W-:Y:S08]  /*103b0*/  HMMA.16816.F32 R124, R20.reuse, R28, R124 ;  /* 0x0000001c147c723c */ /* 0x048ff0000000187c */
[C---:B------:R-:W-:Y:S08]  /*103c0*/  HMMA.16816.F32 R128, R20.reuse, R30, R128 ;  /* 0x0000001e1480723c */ /* 0x040ff00000001880 */
[C---:B-1----:R-:W-:Y:S08]  /*103d0*/  HMMA.16816.F32 R132, R20.reuse, R4, R132 ;  /* 0x000000041484723c */ /* 0x042ff00000001884 */
[C---:B------:R-:W-:Y:S08]  /*103e0*/  HMMA.16816.F32 R152, R20.reuse, R6, R12 ;  /* 0x000000061498723c */ /* 0x040ff0000000180c */
[C---:B--2---:R-:W-:Y:S08]  /*103f0*/  HMMA.16816.F32 R136, R20.reuse, R8, R136 ;  /* 0x000000081488723c */ /* 0x044ff00000001888 */
[C---:B------:R-:W-:Y:S08]  /*10400*/  HMMA.16816.F32 R140, R20.reuse, R10, R140 ;  /* 0x0000000a148c723c */ /* 0x040ff0000000188c */
[C---:B----4-:R-:W-:Y:S08]  /*10410*/  HMMA.16816.F32 R148, R20.reuse, R24, R16 ;  /* 0x000000181494723c */ /* 0x050ff00000001810 */
[----:B------:R-:W-:Y:S01]  /*10420*/  HMMA.16816.F32 R144, R20, R26, R144 ;  /* 0x0000001a1490723c */ /* 0x000fe20000001890 */
[----:B------:R-:W-:-:S07]  /*10430*/  @P4 BRA `(.L_x_210) ;  /* 0xffffce1000004947 */ /* 0x000fce000383ffff */
.L_x_209:
        /* <DEDUP_REMOVED lines=406> */
.L_x_214:
[----:B---34-:R-:W-:Y:S05]  /*11da0*/  BSYNC B0 ;  /* 0x0000000000007941 */ /* 0x018fea0003800000 */
.L_x_213:
        /* <DEDUP_REMOVED lines=36> */
.L_x_216:
[----:B------:R-:W-:Y:S05]  /*11ff0*/  BSYNC B0 ;  /* 0x0000000000007941 */ /* 0x000fea0003800000 */
.L_x_215:
        /* <DEDUP_REMOVED lines=22> */
.L_x_218:
[----:B------:R-:W-:Y:S05]  /*12160*/  BSYNC B0 ;  /* 0x0000000000007941 */ /* 0x000fea0003800000 */
.L_x_217:
        /* <DEDUP_REMOVED lines=22> */
.L_x_220:
[----:B------:R-:W-:Y:S05]  /*122d0*/  BSYNC B0 ;  /* 0x0000000000007941 */ /* 0x000fea0003800000 */
.L_x_219:
[----:B------:R-:W-:-:S04]  /*122e0*/  IADD3 R4, R4, 0x60, RZ ;  /* 0x0000006004047810 */ /* 0x000fc80007ffe0ff */
        /* <DEDUP_REMOVED lines=22> */
.L_x_179:
        /* <DEDUP_REMOVED lines=80> */
.L_x_222:
[----:B------:R-:W-:Y:S05]  /*12950*/  BSYNC B0 ;  /* 0x0000000000007941 */ /* 0x000fea0003800000 */
.L_x_221:
        /* <DEDUP_REMOVED lines=18> */
[----:B------:R1:W-:Y:S04]  /*12a80*/  @!P3 STG.E.128 [R2.64], RZ ;  /* 0x000000ff0200b986 */ /* 0x0003e8000c101d12 */
[----:B------:R1:W-:Y:S04]  /*12a90*/  @!P2 STG.E.128 [R2.64+0x80], RZ ;  /* 0x000080ff0200a986 */ /* 0x0003e8000c101d12 */
[----:B------:R1:W-:Y:S04]  /*12aa0*/  @!P1 STG.E.128 [R2.64+0x100], RZ ;  /* 0x000100ff02009986 */ /* 0x0003e8000c101d12 */
[----:B------:R1:W-:Y:S02]  /*12ab0*/  @!P0 STG.E.128 [R2.64+0x180], RZ ;  /* 0x000180ff02008986 */ /* 0x0003e4000c101d12 */
.L_x_224:
[----:B------:R-:W-:Y:S05]  /*12ac0*/  BSYNC B0 ;  /* 0x0000000000007941 */ /* 0x000fea0003800000 */
.L_x_223:
[----:B------:R-:W-:Y:S01]  /*12ad0*/  IADD3 R4, R12, 0x40, RZ ;  /* 0x000000400c047810 */ /* 0x000fe20007ffe0ff */
        /* <DEDUP_REMOVED lines=21> */
.L_x_226:
[----:B------:R-:W-:Y:S05]  /*12c30*/  BSYNC B0 ;  /* 0x0000000000007941 */ /* 0x000fea0003800000 */
.L_x_225:
[----:B-1----:R-:W-:Y:S01]  /*12c40*/  IADD3 R3, R12, 0x60, RZ ;  /* 0x000000600c037810 */ /* 0x002fe20007ffe0ff */
        /* <DEDUP_REMOVED lines=20> */
.L_x_228:
[----:B------:R-:W-:Y:S05]  /*12d90*/  BSYNC B0 ;  /* 0x0000000000007941 */ /* 0x000fea0003800000 */
.L_x_227:
[----:B------:R-:W-:-:S04]  /*12da0*/  ISETP.NE.AND P6, PT, R10, RZ, PT ;  /* 0x000000ff0a00720c */ /* 0x000fc80003fc5270 */
[----:B------:R-:W-:Y:S02]  /*12db0*/  ISETP.GE.OR P5, PT, R12, UR16, P6 ;  /* 0x000000100c007c0c */ /* 0x000fe4000b7a6670 */
[----:B------:R-:W-:Y:S02]  /*12dc0*/  ISETP.GE.OR P4, PT, R5, UR16, P6 ;  /* 0x0000001005007c0c */ /* 0x000fe4000b786670 */
[----:B------:R-:W-:Y:S02]  /*12dd0*/  ISETP.GE.OR P3, PT, R4, UR16, P6 ;  /* 0x0000001004007c0c */ /* 0x000fe4000b766670 */
[----:B------:R-:W-:-:S07]  /*12de0*/  ISETP.GE.OR P6, PT, R3, UR16, P6 ;  /* 0x0000001003007c0c */ /* 0x000fce000b7c6670 */
[----:B-1----:R-:W-:Y:S02]  /*12df0*/  @!P5 IMAD R7, R12, UR14, RZ ;  /* 0x0000000e0c07dc24 */ /* 0x002fe4000f8e02ff */
        /* <DEDUP_REMOVED lines=21> */
[----:B-1----:R-:W-:-:S05]  /*12f50*/  IMAD R0, R3, UR14, RZ ;  /* 0x0000000e03007c24 */ /* 0x002fca000f8e02ff */
[----:B------:R-:W-:-:S04]  /*12f60*/  IADD3 R2, P0, R0, UR11, RZ ;  /* 0x0000000b00027c10 */ /* 0x000fc8000ff1e0ff */
[----:B------:R-:W-:Y:S02]  /*12f70*/  LEA.HI.X.SX32 R0, R0, UR6, 0x1, P0 ;  /* 0x0000000600007c11 */ /* 0x000fe400080f0eff */
[----:B------:R-:W-:-:S04]  /*12f80*/  LEA R4, P0, R2, c[0x0][0x200], 0x2 ;  /* 0x0000800002047a11 */ /* 0x000fc800078010ff */
[----:B------:R-:W-:Y:S01]  /*12f90*/  LEA.HI.X R5, R2, c[0x0][0x204], R0, 0x2, P0 ;  /* 0x0000810002057a11 */ /* 0x000fe200000f1400 */
[----:B------:R-:W-:-:S05]  /*12fa0*/  IMAD.MOV.U32 R0, RZ, RZ, 0x7f800000 ;  /* 0x7f800000ff007424 */ /* 0x000fca00078e00ff */
[----:B------:R-:W-:Y:S01]  /*12fb0*/  STG.E [R4.64], R0 ;  /* 0x0000000004007986 */ /* 0x000fe2000c101912 */
[----:B------:R-:W-:Y:S05]  /*12fc0*/  EXIT ;  /* 0x000000000000794d */ /* 0x000fea0003800000 */
.L_x_229:
        /* <DEDUP_REMOVED lines=11> */
.L_x_1075:


//--------------------- .text._ZN5flash16flash_fwd_kernelI23Flash_fwd_kernel_traitsILi256ELi128ELi64ELi8ELb0ELb0EN7cutlass6half_tE19Flash_kernel_traitsILi256ELi128ELi64ELi8ES3_EELb0ELb1ELb0ELb1ELb0ELb0ELb0ELb0EEEvNS_16Flash_fwd_paramsE --------------------------
	.section	.text._ZN5flash16flash_fwd_kernelI23Flash_fwd_kernel_traitsILi256ELi128ELi64ELi8ELb0ELb0EN7cutlass6half_tE19Flash_kernel_traitsILi256ELi128ELi64ELi8ES3_EELb0ELb1ELb0ELb1ELb0ELb0ELb0ELb0EEEvNS_16Flash_fwd_paramsE,"ax",@progbits
	.sectioninfo	@"SHI_REGISTERS=253"
	.align	128
        .global         _ZN5flash16flash_fwd_kernelI23Flash_fwd_kernel_traitsILi256ELi128ELi64ELi8ELb0ELb0EN7cutlass6half_tE19Flash_kernel_traitsILi256ELi128ELi64ELi8ES3_EELb0ELb1ELb0ELb1ELb0ELb0ELb0ELb0EEEvNS_16Flash_fwd_paramsE
        .type           _ZN5flash16flash_fwd_kernelI23Flash_fwd_kernel_traitsILi256ELi128ELi64ELi8ELb0ELb0EN7cutlass6half_tE19Flash_kernel_traitsILi256ELi128ELi64ELi8ES3_EELb0ELb1ELb0ELb1ELb0ELb0ELb0ELb0EEEvNS_16Flash_fwd_paramsE,@function
        .size           _ZN5flash16flash_fwd_kernelI23Flash_fwd_kernel_traitsILi256ELi128ELi64ELi8ELb0ELb0EN7cutlass6half_tE19Flash_kernel_traitsILi256ELi128ELi64ELi8ES3_EELb0ELb1ELb0ELb1ELb0ELb0ELb0ELb0EEEvNS_16Flash_fwd_paramsE,(.L_x_1076 - _ZN5flash16flash_fwd_kernelI23Flash_fwd_kernel_traitsILi256ELi128ELi64ELi8ELb0ELb0EN7cutlass6half_tE19Flash_kernel_traitsILi256ELi128ELi64ELi8ES3_EELb0ELb1ELb0ELb1ELb0ELb0ELb0ELb0EEEvNS_16Flash_fwd_paramsE)
        .other          _ZN5flash16flash_fwd_kernelI23Flash_fwd_kernel_traitsILi256ELi128ELi64ELi8ELb0ELb0EN7cutlass6half_tE19Flash_kernel_traitsILi256ELi128ELi64ELi8ES3_EELb0ELb1ELb0ELb1ELb0ELb0ELb0ELb0EEEvNS_16Flash_fwd_paramsE,@"STO_CUDA_ENTRY STV_DEFAULT"
_ZN5flash16flash_fwd_kernelI23Flash_fwd_kernel_traitsILi256ELi128ELi64ELi8ELb0ELb0EN7cutlass6half_tE19Flash_kernel_traitsILi256ELi128ELi64ELi8ES3_EELb0ELb1ELb0ELb1ELb0ELb0ELb0ELb0EEEvNS_16Flash_fwd_paramsE:
.text._ZN5flash16flash_fwd_kernelI23Flash_fwd_kernel_traitsILi256ELi128ELi64ELi8ELb0ELb0EN7cutlass6half_tE19Flash_kernel_traitsILi256ELi128ELi64ELi8ES3_EELb0ELb1ELb0ELb1ELb0ELb0ELb0ELb0EEEvNS_16Flash_fwd_paramsE:
        /* <DEDUP_REMOVED lines=56> */
.L_x_230:
[----:B-1----:R-:W-:Y:S02]  /*0380*/  ULDC UR6, c[0x0][0x218] ;  /* 0x0000860000067ab9 */ /* 0x002fe40000000800 */
.L_x_231:
        /* <DEDUP_REMOVED lines=45> */
[----:B------:R-:W-:Y:S02]  /*0660*/  @UP0 UIADD3 UR11, UR25, UR8, URZ ;  /* 0x00000008190b0290 */ /* 0x000fe4000fffe03f */
[----:B------:R-:W-:Y:S02]  /*0670*/  @UP1 UIMAD UR23, UR13, UR5, UR27 ;  /* 0x000000050d1712a4 */ /* 0x000fe4000f8e021b */
[----:B------:R-:W-:Y:S02]  /*0680*/  @!UP1 UIMAD UR10, UR10, UR6, URZ ;  /* 0x000000060a0a92a4 */ /* 0x000fe4000f8e023f */
[----:B------:R-:W-:Y:S02]  /*0690*/  ULDC.64 UR4, c[0x0][0x198] ;  /* 0x0000660000047ab9 */ /* 0x000fe40000000a00 */
        /* <DEDUP_REMOVED lines=15> */
[----:B------:R-:W-:Y:S02]  /*0790*/  UIADD3 UR11, UR27, UR10, URZ ;  /* 0x0000000a1b0b7290 */ /* 0x000fe4000fffe03f */
[----:B------:R-:W-:Y:S02]  /*07a0*/  ULDC.64 UR4, c[0x0][0x180] ;  /* 0x0000600000047ab9 */ /* 0x000fe40000000a00 */
[----:B------:R-:W-:Y:S02]  /*07b0*/  UMOV UR10, UR26 ;  /* 0x0000001a000a7c82 */ /* 0x000fe40008000000 */
[----:B------:R-:W-:Y:S02]  /*07c0*/  UIMAD UR7, UR7, UR4, URZ ;  /* 0x00000004070772a4 */ /* 0x000fe4000f8e023f */
[----:B------:R-:W-:Y:S02]  /*07d0*/  UIMAD.WIDE.U32 UR26, UR22, UR4, UR10 ;  /* 0x00000004161a72a5 */ /* 0x000fe4000f8e000a */
[----:B------:R-:W-:-:S04]  /*07e0*/  UIMAD UR5, UR22, UR5, UR7 ;  /* 0x00000005160572a4 */ /* 0x000fc8000f8e0207 */
[----:B------:R-:W-:Y:S02]  /*07f0*/  UIADD3 UR10, UR27, UR5, URZ ;  /* 0x000000051b0a7290 */ /* 0x000fe4000fffe03f */
[----:B------:R-:W-:Y:S02]  /*0800*/  UMOV UR12, UR26 ;  /* 0x0000001a000c7c82 */ /* 0x000fe40008000000 */
.L_x_233:
        /* <DEDUP_REMOVED lines=50> */
.L_x_234:
        /* <DEDUP_REMOVED lines=8> */
[----:B------:R-:W-:Y:S01]  /*0bb0*/  SHF.R.S32.HI R244, RZ, 0x3, R3 ;  /* 0x00000003fff47819 */ /* 0x000fe20000011403 */
[----:B------:R-:W-:Y:S01]  /*0bc0*/  UIMAD UR25, UR8, UR5, UR4 ;  /* 0x00000005081972a4 */ /* 0x000fe2000f8e0204 */
[----:B------:R-:W-:-:S02]  /*0bd0*/  LOP3.LUT R3, R3, 0xfffffff8, RZ, 0xc0, !PT ;  /* 0xfffffff803037812 */ /* 0x000fc400078ec0ff */
        /* <DEDUP_REMOVED lines=9> */
[----:B------:R-:W-:Y:S01]  /*0c70*/  ULDC.64 UR4, c[0x0][0x1a8] ;  /* 0x00006a0000047ab9 */ /* 0x000fe20000000a00 */
[----:B------:R-:W-:Y:S01]  /*0c80*/  SHF.R.S32.HI R0, RZ, 0x1f, R4 ;  /* 0x0000001fff007819 */ /* 0x000fe20000011404 */
[----:B------:R-:W-:Y:S01]  /*0c90*/  UIMAD UR4, UR19, UR4, URZ ;  /* 0x00000004130472a4 */ /* 0x000fe2000f8e023f */
[----:B------:R-:W-:Y:S01]  /*0ca0*/  LOP3.LUT R229, R229, 0xfffffffe, RZ, 0xc0, !PT ;  /* 0xfffffffee5e57812 */ /* 0x000fe200078ec0ff */
[----:B------:R-:W-:Y:S01]  /*0cb0*/  IMAD.WIDE R18, R18, 0x80, R244 ;  /* 0x0000008012127825 */ /* 0x000fe200078e02f4 */
[----:B------:R-:W-:Y:S01]  /*0cc0*/  LOP3.LUT R2, R233, 0x38, R242, 0xf8, !PT ;  /* 0x00000038e9027812 */ /* 0x000fe200078ef8f2 */
[----:B------:R-:W-:Y:S01]  /*0cd0*/  UIMAD UR4, UR24, UR5, UR4 ;  /* 0x00000005180472a4 */ /* 0x000fe2000f8e0204 */
[----:B------:R-:W-:Y:S01]  /*0ce0*/  LEA.HI R0, R0, R4, RZ, 0x3 ;  /* 0x0000000400007211 */ /* 0x000fe200078f18ff */
[----:B------:R-:W-:Y:S01]  /*0cf0*/  IMAD.IADD R229, R5, 0x1, -R229 ;  /* 0x0000000105e57824 */ /* 0x000fe200078e0ae5 */
[----:B------:R-:W-:-:S02]  /*0d00*/  SHF.R.U32.HI R233, RZ, 0x3, R233 ;  /* 0x00000003ffe97819 */ /* 0x000fc400000116e9 */
[C---:B------:R-:W-:Y:S01]  /*0d10*/  LOP3.LUT R5, R0.reuse, 0xfffffff8, RZ, 0xc0, !PT ;  /* 0xfffffff800057812 */ /* 0x040fe200078ec0ff */
[----:B------:R-:W-:Y:S01]  /*0d20*/  IMAD.SHL.U32 R0, R0, 0x40, RZ ;  /* 0x0000004000007824 */ /* 0x000fe200078e00ff */
[----:B------:R-:W-:Y:S02]  /*0d30*/  LOP3.LUT R233, R2, R233, RZ, 0x3c, !PT ;  /* 0x000000e902e97212 */ /* 0x000fe400078e3cff */
        /* <DEDUP_REMOVED lines=9> */
[----:B------:R-:W-:Y:S01]  /*0dd0*/  UIADD3 UR23, -UR16, UR18, URZ ;  /* 0x0000001210177290 */ /* 0x000fe2000fffe13f */
[C---:B------:R-:W-:Y:S01]  /*0de0*/  LOP3.LUT P2, RZ, R5.reuse, 0x2, RZ, 0xc0, !PT ;  /* 0x0000000205ff7812 */ /* 0x040fe2000784c0ff */
[----:B------:R-:W-:Y:S01]  /*0df0*/  IMAD.SHL.U32 R5, R5, 0x40, RZ ;  /* 0x0000004005057824 */ /* 0x000fe200078e00ff */
[----:B------:R-:W-:Y:S01]  /*0e00*/  LOP3.LUT R233, R233, 0xfffffe00, R2, 0xf8, !PT ;  /* 0xfffffe00e9e97812 */ /* 0x000fe200078ef802 */
[----:B------:R-:W-:Y:S01]  /*0e10*/  IMAD R2, R245, c[0x0][0x1a0], RZ ;  /* 0x00006800f5027a24 */ /* 0x000fe200078e02ff */
[----:B------:R-:W-:Y:S01]  /*0e20*/  IADD3 R10, P0, R10, UR14, RZ ;  /* 0x0000000e0a0a7c10 */ /* 0x000fe2000ff1e0ff */
[----:B-1----:R-:W-:Y:S01]  /*0e30*/  IMAD.WIDE.U32 R14, R14, c[0x0][0x1a8], R8 ;  /* 0x00006a000e0e7a25 */ /* 0x002fe200078e0008 */
[----:B------:R-:W-:Y:S01]  /*0e40*/  LOP3.LUT R5, R5, 0x1c0, RZ, 0xc0, !PT ;  /* 0x000001c005057812 */ /* 0x000fe200078ec0ff */
[----:B------:R-:W-:Y:S01]  /*0e50*/  ULDC.64 UR6, c[0x0][0x1b8] ;  /* 0x00006e0000067ab9 */ /* 0x000fe20000000a00 */
[----:B------:R-:W-:Y:S01]  /*0e60*/  LEA.HI R7, R7, R6, RZ, 0x5 ;  /* 0x0000000607077211 */ /* 0x000fe200078f28ff */
[----:B------:R-:W-:Y:S01]  /*0e70*/  IMAD.WIDE.U32 R12, R244, c[0x0][0x198], R242 ;  /* 0x00006600f40c7a25 */ /* 0x000fe200078e00f2 */
[----:B------:R-:W-:Y:S01]  /*0e80*/  UIMAD UR6, UR26, UR6, URZ ;  /* 0x000000061a0672a4 */ /* 0x000fe2000f8e023f */
[----:B------:R-:W-:-:S02]  /*0e90*/  IADD3 R17, R15, UR4, RZ ;  /* 0x000000040f117c10 */ /* 0x000fc4000fffe0ff */
[----:B------:R-:W-:Y:S01]  /*0ea0*/  IMAD.SHL.U32 R8, R229, 0x8, RZ ;  /* 0x00000008e5087824 */ /* 0x000fe200078e00ff */
[----:B------:R-:W-:Y:S01]  /*0eb0*/  IADD3 R238, P1, R12, UR12, RZ ;  /* 0x0000000c0cee7c10 */ /* 0x000fe2000ff3e0ff */
[C---:B------:R-:W-:Y:S01]  /*0ec0*/  IMAD R2, R244.reuse, c[0x0][0x1a4], R2 ;  /* 0x00006900f4027a24 */ /* 0x040fe200078e0202 */
[----:B------:R-:W-:Y:S01]  /*0ed0*/  UIMAD UR6, UR8, UR7, UR6 ;  /* 0x00000007080672a4 */ /* 0x000fe2000f8e0206 */
[C---:B------:R-:W-:Y:S01]  /*0ee0*/  IMAD R4, R244.reuse, c[0x0][0x19c], R4 ;  /* 0x00006700f4047a24 */ /* 0x040fe200078e0204 */
[----:B------:R-:W-:Y:S01]  /*0ef0*/  LOP3.LUT R8, R5, 0x8, R8, 0xf8, !PT ;  /* 0x0000000805087812 */ /* 0x000fe200078ef808 */
[----:B------:R-:W-:Y:S01]  /*0f00*/  IMAD.SHL.U32 R233, R233, 0x2, RZ ;  /* 0x00000002e9e97824 */ /* 0x000fe200078e00ff */
[----:B------:R-:W-:Y:S02]  /*0f10*/  SHF.R.U32.HI R5, RZ, 0x3, R5 ;  /* 0x00000003ff057819 */ /* 0x000fe40000011605 */
[----:B------:R-:W-:Y:S01]  /*0f20*/  IADD3.X R11, R11, UR11, R2, P0, !PT ;  /* 0x0000000b0b0b7c10 */ /* 0x000fe200087fe402 */
[----:B------:R-:W-:Y:S01]  /*0f30*/  IMAD.U32 R2, RZ, RZ, UR8 ;  /* 0x00000008ff027e24 */ /* 0x000fe2000f8e00ff */
[----:B------:R-:W-:-:S02]  /*0f40*/  ISETP.GE.AND P0, PT, R244, UR23, PT ;  /* 0x00000017f4007c0c */ /* 0x000fc4000bf06270 */
[----:B------:R-:W-:Y:S02]  /*0f50*/  IADD3.X R239, R13, UR10, R4, P1, !PT ;  /* 0x0000000a0def7c10 */ /* 0x000fe40008ffe404 */
[----:B------:R-:W-:Y:S01]  /*0f60*/  LOP3.LUT R4, R8, R5, RZ, 0x3c, !PT ;  /* 0x0000000508047212 */ /* 0x000fe200078e3cff */
[----:B------:R-:W-:Y:S01]  /*0f70*/  IMAD.U32 R8, RZ, RZ, UR8 ;  /* 0x00000008ff087e24 */ /* 0x000fe2000f8e00ff */
[----:B------:R-:W-:Y:S01]  /*0f80*/  IADD3 R236, R242, 0x40, RZ ;  /* 0x00000040f2ec7810 */ /* 0x000fe20007ffe0ff */
[----:B------:R-:W-:Y:S01]  /*0f90*/  IMAD.WIDE.U32 R238, R2, c[0x0][0x1b0], R238 ;  /* 0x00006c0002ee7a25 */ /* 0x000fe200078e00ee */
[----:B------:R-:W-:Y:S02]  /*0fa0*/  LOP3.LUT R4, R4, 0xfffffe00, R0, 0xf8, !PT ;  /* 0xfffffe0004047812 */ /* 0x000fe400078ef800 */
[----:B------:R-:W-:Y:S01]  /*0fb0*/  IADD3 R235, R242, 0x80, RZ ;  /* 0x00000080f2eb7810 */ /* 0x000fe20007ffe0ff */
[----:B------:R-:W-:Y:S01]  /*0fc0*/  IMAD.WIDE.U32 R8, R8, c[0x0][0x1b8], R10 ;  /* 0x00006e0008087a25 */ /* 0x000fe200078e000a */
[----:B------:R-:W-:-:S02]  /*0fd0*/  LOP3.LUT R10, R7, 0xffffffe0, RZ, 0xc0, !PT ;  /* 0xffffffe0070a7812 */ /* 0x000fc400078ec0ff */
[----:B------:R-:W-:Y:S01]  /*0fe0*/  IADD3 R241, R239, UR25, RZ ;  /* 0x00000019eff17c10 */ /* 0x000fe2000fffe0ff */
[----:B------:R-:W-:Y:S01]  /*0ff0*/  IMAD.MOV.U32 R2, RZ, RZ, 0x10 ;  /* 0x00000010ff027424 */ /* 0x000fe200078e00ff */
[----:B------:R-:W-:Y:S01]  /*1000*/  IADD3 R11, R9, UR6, RZ ;  /* 0x00000006090b7c10 */ /* 0x000fe2000fffe0ff */
[----:B------:R-:W-:Y:S01]  /*1010*/  IMAD.MOV.U32 R0, RZ, RZ, 0x20 ;  /* 0x00000020ff007424 */ /* 0x000fe200078e00ff */
[----:B------:R-:W-:Y:S01]  /*1020*/  SHF.R.S32.HI R7, RZ, 0x5, R7 ;  /* 0x00000005ff077819 */ /* 0x000fe20000011407 */
[----:B------:R-:W-:Y:S01]  /*1030*/  IMAD.IADD R10, R6, 0x1, -R10 ;  /* 0x00000001060a7824 */ /* 0x000fe200078e0a0a */
        /* <DEDUP_REMOVED lines=42> */
.L_x_236:
[----:B------:R-:W-:Y:S05]  /*12e0*/  BSYNC B0 ;  /* 0x0000000000007941 */ /* 0x000fea0003800000 */
.L_x_235:
        /* <DEDUP_REMOVED lines=45> */
.L_x_238:
[----:B------:R-:W-:Y:S05]  /*15c0*/  BSYNC B0 ;  /* 0x0000000000007941 */ /* 0x000fea0003800000 */
.L_x_237:
        /* <DEDUP_REMOVED lines=45> */
.L_x_240:
[----:B------:R-:W-:Y:S05]  /*18a0*/  BSYNC B0 ;  /* 0x0000000000007941 */ /* 0x000fea0003800000 */
.L_x_239:
        /* <DEDUP_REMOVED lines=48> */
.L_x_242:
[----:B------:R-:W-:Y:S05]  /*1bb0*/  BSYNC B0 ;  /* 0x0000000000007941 */ /* 0x000fea0003800000 */
.L_x_241:
        /* <DEDUP_REMOVED lines=45> */
.L_x_244:
[----:B------:R-:W-:Y:S05]  /*1e90*/  BSYNC B0 ;  /* 0x0000000000007941 */ /* 0x000fea0003800000 */
.L_x_243:
[----:B------:R-:W-:Y:S01]  /*1ea0*/  ISETP.GE.AND P0, PT, R12, UR25, PT ;  /* 0x000000190c007c0c */ /* 0x000fe2000bf06270 */
[----:B------:R-:W-:Y:S01]  /*1eb0*/  UMOV UR27, 0x5 ;  /* 0x00000005001b7882 */ /* 0x000fe20000000000 */
[----:B------:R-:W-:Y:S01]  /*1ec0*/  BSSY B0, `(.L_x_245) ;  /* 0x0000028000007945 */ /* 0x000fe20003800000 */
[----:B------:R-:W-:Y:S02]  /*1ed0*/  ULDC UR33, c[0x0][0x19c] ;  /* 0x0000670000217ab9 */ /* 0x000fe40000000800 */
[----:B------:R-:W-:Y:S02]  /*1ee0*/  USHF.L.U32 UR31, UR4, 0x5, URZ ;  /* 0x00000005041f7899 */ /* 0x000fe4000800063f */
[----:B------:R-:W-:-:S06]  /*1ef0*/  USHF.L.U64.HI UR33, UR4, UR27, UR33 ;  /* 0x0000001b04217299 */ /* 0x000fcc0008010221 */
        /* <DEDUP_REMOVED lines=36> */
.L_x_246:
[----:B------:R-:W-:Y:S05]  /*2140*/  BSYNC B0 ;  /* 0x0000000000007941 */ /* 0x000fea0003800000 */
.L_x_245:
[----:B------:R-:W-:Y:S01]  /*2150*/  ULDC.64 UR4, c[0x0][0x318] ;  /* 0x0000c60000047ab9 */ /* 0x000fe20000000a00 */
[----:B------:R-:W0:Y:S01]  /*2160*/  LDGDEPBAR ;  /* 0x00000000000079af */ /* 0x000e220000000000 */
[----:B------:R-:W-:-:S04]  /*2170*/  UISETP.NE.U32.AND UP1, UPT, URZ, UR4, UPT ;  /* 0x000000043f00728c */ /* 0x000fc8000bf25070 */
        /* <DEDUP_REMOVED lines=15> */
[----:B-1----:R-:W-:-:S05]  /*2270*/  IMAD.U32 R14, RZ, RZ, UR6 ;  /* 0x00000006ff0e7e24 */ /* 0x002fca000f8e00ff */
[----:B------:R-:W-:Y:S01]  /*2280*/  IMAD.U32 R15, RZ, RZ, UR7 ;  /* 0x00000007ff0f7e24 */ /* 0x000fe2000f8e00ff */
[----:B------:R-:W1:Y:S01]  /*2290*/  @P0 MUFU.RCP R13, c[0x0][0x238] ;  /* 0x00008e00000d0b08 */ /* 0x000e620000001000 */
[----:B------:R-:W-:Y:S01]  /*22a0*/  ISETP.GE.AND P1, PT, R244, UR25, PT ;  /* 0x00000019f4007c0c */ /* 0x000fe2000bf26270 */
[----:B------:R-:W-:Y:S02]  /*22b0*/  ULDC.64 UR6, c[0x0][0x1a0] ;  /* 0x0000680000067ab9 */ /* 0x000fe40000000a00 */
[----:B------:R-:W1:Y:S01]  /*22c0*/  @P0 LDG.E R14, [R14.64] ;  /* 0x000000140e0e0981 */ /* 0x000e62000c1e1900 */
[----:B------:R-:W-:Y:S01]  /*22d0*/  USHF.L.U32 UR5, UR6, 0x6, URZ ;  /* 0x0000000606057899 */ /* 0x000fe2000800063f */
[----:B------:R-:W-:Y:S01]  /*22e0*/  IMAD.SHL.U32 R232, R6, 0x2, RZ ;  /* 0x0000000206e87824 */ /* 0x000fe200078e00ff */
[----:B------:R-:W-:Y:S01]  /*22f0*/  USHF.L.U64.HI UR28, UR6, UR28, UR7 ;  /* 0x0000001c061c7299 */ /* 0x000fe20008010207 */
[----:B------:R-:W-:Y:S03]  /*2300*/  BAR.SYNC.DEFER_BLOCKING 0x0 ;  /* 0x0000000000007b1d */ /* 0x000fe60000010000 */
[----:B------:R-:W-:Y:S01]  /*2310*/  UIMAD UR4, UR28, UR26, URZ ;  /* 0x0000001a1c0472a4 */ /* 0x000fe2000f8e023f */
[----:B------:R-:W-:Y:S01]  /*2320*/  IMAD.U32 R231, RZ, RZ, UR5 ;  /* 0x00000005ffe77e24 */ /* 0x000fe2000f8e00ff */
[----:B------:R-:W-:Y:S01]  /*2330*/  LOP3.LUT R232, R232, 0x6, RZ, 0xc0, !PT ;  /* 0x00000006e8e87812 */ /* 0x000fe200078ec0ff */
[----:B------:R-:W-:Y:S01]  /*2340*/  BSSY B0, `(.L_x_247) ;  /* 0x0000032000007945 */ /* 0x000fe20003800000 */
[----:B------:R-:W-:-:S03]  /*2350*/  UIMAD UR32, UR32, UR5, UR4 ;  /* 0x00000005202072a4 */ /* 0x000fc6000f8e0204 */
[----:B------:R-:W-:Y:S01]  /*2360*/  UMOV UR4, URZ ;  /* 0x0000003f00047c82 */ /* 0x000fe20008000000 */
[----:B------:R2:W-:Y:S04]  /*2370*/  @P1 STS.128 [R233+0x18000], RZ ;  /* 0x018000ffe9001388 */ /* 0x0005e80000000c00 */
[----:B------:R2:W-:Y:S04]  /*2380*/  @P1 STS.128 [R233+0x1a000], RZ ;  /* 0x01a000ffe9001388 */ /* 0x0005e80000000c00 */
[----:B------:R2:W-:Y:S04]  /*2390*/  @P1 STS.128 [R233+0x1c000], RZ ;  /* 0x01c000ffe9001388 */ /* 0x0005e80000000c00 */
[----:B------:R2:W-:Y:S01]  /*23a0*/  @P1 STS.128 [R233+0x1e000], RZ ;  /* 0x01e000ffe9001388 */ /* 0x0005e20000000c00 */
[----:B-1----:R-:W-:-:S04]  /*23b0*/  @P0 FMUL.FTZ R13, R14, R13 ;  /* 0x0000000d0e0d0220 */ /* 0x002fc80000410000 */
[----:B------:R1:W3:Y:S02]  /*23c0*/  @P0 R2UR UR19, R13 ;  /* 0x000000000d1303c2 */ /* 0x0002e400000e0000 */
[----:B-1----:R-:W-:Y:S01]  /*23d0*/  SHF.R.S32.HI R13, RZ, 0x1f, R10 ;  /* 0x0000001fff0d7819 */ /* 0x002fe2000001140a */
[----:B---3--:R-:W-:-:S03]  /*23e0*/  @UP1 UMOV UR4, UR19 ;  /* 0x0000001300041c82 */ /* 0x008fc60008000000 */
[----:B------:R-:W-:Y:S01]  /*23f0*/  LEA.HI R13, R13, R10, RZ, 0x2 ;  /* 0x0000000a0d0d7211 */ /* 0x000fe200078f10ff */
[----:B------:R-:W-:-:S03]  /*2400*/  IMAD.MOV.U32 R10, RZ, RZ, R8 ;  /* 0x000000ffff0a7224 */ /* 0x000fc600078e0008 */
[----:B------:R-:W-:Y:S01]  /*2410*/  SHF.R.S32.HI R6, RZ, 0x2, R13 ;  /* 0x00000002ff067819 */ /* 0x000fe2000001140d */
[----:B------:R-:W-:-:S05]  /*2420*/  IMAD.WIDE.U32 R14, R231, UR26, R10 ;  /* 0x0000001ae70e7c25 */ /* 0x000fca000f8e000a */
[----:B------:R-:W-:Y:S01]  /*2430*/  IADD3 R13, R15, UR32, RZ ;  /* 0x000000200f0d7c10 */ /* 0x000fe2000fffe0ff */
[----:B------:R-:W-:Y:S05]  /*2440*/  @P1 BRA `(.L_x_248) ;  /* 0x0000021000001947 */ /* 0x000fea0003800000 */
[----:B--2---:R-:W-:Y:S02]  /*2450*/  ISETP.GE.AND P5, PT, R242, c[0x0][0x220], PT ;  /* 0x00008800f2007a0c */ /* 0x004fe40003fa6270 */
        /* <DEDUP_REMOVED lines=32> */
.L_x_248:
[----:B--2---:R-:W-:Y:S05]  /*2660*/  BSYNC B0 ;  /* 0x0000000000007941 */ /* 0x004fea0003800000 */
.L_x_247:
        /* <DEDUP_REMOVED lines=17> */
[C---:B-1----:R-:W-:Y:S02]  /*2780*/  @!P5 LEA R18, P6, R12.reuse, c[0x0][0x170], 0x1 ;  /* 0x00005c000c12da11 */ /* 0x042fe400078c08ff */
        /* <DEDUP_REMOVED lines=27> */
.L_x_250:
[----:B------:R-:W-:Y:S05]  /*2940*/  BSYNC B0 ;  /* 0x0000000000007941 */ /* 0x000fea0003800000 */
.L_x_249:
[C---:B------:R-:W-:Y:S01]  /*2950*/  IMAD.SHL.U32 R13, R3.reuse, 0x40, RZ ;  /* 0x00000040030d7824 */ /* 0x040fe200078e00ff */
[----:B------:R-:W-:Y:S01]  /*2960*/  R2P PR, R3, 0x6 ;  /* 0x0000000603007804 */ /* 0x000fe20000000000 */
[----:B------:R-:W-:Y:S01]  /*2970*/  IMAD.SHL.U32 R12, R244, 0x8, RZ ;  /* 0x00000008f40c7824 */ /* 0x000fe200078e00ff */
[----:B------:R-:W0:Y:S01]  /*2980*/  LDGDEPBAR ;  /* 0x00000000000079af */ /* 0x000e220000000000 */
[----:B------:R-:W-:Y:S01]  /*2990*/  IMAD R230, R7, 0x400, R4 ;  /* 0x0000040007e67824 */ /* 0x000fe200078e0204 */
        /* <DEDUP_REMOVED lines=17> */
[----:B------:R-:W4:Y:S01]  /*2ab0*/  LDSM.16.M88.4 R28, [R229+0x10000] ;  /* 0x01000000e51c783b */ /* 0x000f220000000200 */
[----:B------:R-:W-:-:S02]  /*2ac0*/  IADD3 R3, R229, 0x10000, RZ ;  /* 0x00010000e5037810 */ /* 0x000fc40007ffe0ff */
[----:B------:R-:W-:Y:S01]  /*2ad0*/  IADD3 R227, R229, 0x10020, RZ ;  /* 0x00010020e5e37810 */ /* 0x000fe20007ffe0ff */
[----:B-1----:R-:W1:Y:S01]  /*2ae0*/  LDSM.16.M88.4 R20, [R229+0x10800] ;  /* 0x01080000e514783b */ /* 0x002e620000000200 */
[----:B------:R-:W-:Y:S01]  /*2af0*/  @P1 IADD3 R227, R3, -0x20, RZ ;  /* 0xffffffe003e31810 */ /* 0x000fe20007ffe0ff */
[----:B------:R-:W-:Y:S02]  /*2b00*/  IMAD.MOV.U32 R3, RZ, RZ, 0x40 ;  /* 0x00000040ff037424 */ /* 0x000fe400078e00ff */
[----:B------:R-:W5:Y:S01]  /*2b10*/  LDSM.16.M88.4 R64, [R229+0x11000] ;  /* 0x01100000e540783b */ /* 0x000f620000000200 */
[----:B------:R-:W-:Y:S02]  /*2b20*/  IADD3 R219, R227, 0x800, RZ ;  /* 0x00000800e3db7810 */ /* 0x000fe40007ffe0ff */
[----:B------:R-:W-:Y:S01]  /*2b30*/  SEL R3, R3, 0xffffffc0, !P2 ;  /* 0xffffffc003037807 */ /* 0x000fe20005000000 */
[----:B---3--:R-:W3:Y:S01]  /*2b40*/  LDSM.16.M88.4 R16, [R229+0x11800] ;  /* 0x01180000e510783b */ /* 0x008ee20000000200 */
[----:B------:R-:W-:-:S02]  /*2b50*/  IADD3 R218, R227, 0x1000, RZ ;  /* 0x00001000e3da7810 */ /* 0x000fc40007ffe0ff */
[----:B------:R-:W-:Y:S01]  /*2b60*/  IADD3 R217, R227, 0x1800, RZ ;  /* 0x00001800e3d97810 */ /* 0x000fe20007ffe0ff */
[----:B------:R-:W2:Y:S01]  /*2b70*/  LDSM.16.M88.4 R48, [R227] ;  /* 0x00000000e330783b */ /* 0x000ea20000000200 */
        /* <DEDUP_REMOVED lines=18> */
[----:B----4-:R-:W-:Y:S01]  /*2ca0*/  HMMA.16816.F32 R32, R56, R28, RZ ;  /* 0x0000001c3820723c */ /* 0x010fe200000018ff */
[----:B------:R-:W-:-:S07]  /*2cb0*/  IADD3 R204, R227, 0x7800, RZ ;  /* 0x00007800e3cc7810 */ /* 0x000fce0007ffe0ff */
[C---:B-1----:R-:W-:Y:S08]  /*2cc0*/  HMMA.16816.F32 R24, R56.reuse, R20, RZ ;  /* 0x000000143818723c */ /* 0x042ff000000018ff */
[C---:B------:R-:W-:Y:S08]  /*2cd0*/  HMMA.16816.F32 R28, R56.reuse, R30, RZ ;  /* 0x0000001e381c723c */ /* 0x040ff000000018ff */
[C---:B------:R-:W-:Y:S08]  /*2ce0*/  HMMA.16816.F32 R20, R56.reuse, R22, RZ ;  /* 0x000000163814723c */ /* 0x040ff000000018ff */
[C---:B-----5:R-:W-:Y:S08]  /*2cf0*/  HMMA.16816.F32 R68, R56.reuse, R64, RZ ;  /* 0x000000403844723c */ /* 0x060ff000000018ff */
[C---:B------:R-:W-:Y:S08]  /*2d00*/  HMMA.16816.F32 R64, R56.reuse, R66, RZ ;  /* 0x000000423840723c */ /* 0x040ff000000018ff */
[C---:B---3--:R-:W-:Y:S08]  /*2d10*/  HMMA.16816.F32 R60, R56.reuse, R16, RZ ;  /* 0x00000010383c723c */ /* 0x048ff000000018ff */
[----:B------:R-:W-:Y:S01]  /*2d20*/  HMMA.16816.F32 R56, R56, R18, RZ ;  /* 0x000000123838723c */ /* 0x000fe200000018ff */
        /* <DEDUP_REMOVED lines=395> */
.L_x_253:
[----:B------:R-:W-:Y:S05]  /*45e0*/  BSYNC B0 ;  /* 0x0000000000007941 */ /* 0x000fea0003800000 */
.L_x_252:
[----:B------:R-:W0:Y:S02]  /*45f0*/  LDGDEPBAR ;  /* 0x00000000000079af */ /* 0x000e240000000000 */
.L_x_251:
        /* <DEDUP_REMOVED lines=76> */
[----:B------:R-:W-:Y:S01]  /*4ac0*/  LDSM.16.MT88.4 R24, [R224+0x1a800] ;  /* 0x01a80000e018783b */ /* 0x000fe20000004200 */
[--C-:B------:R-:W-:Y:S02]  /*4ad0*/  FFMA.FTZ R2, R15, c[0x0][0x23c], -R170.reuse ;  /* 0x00008f000f027a23 */ /* 0x100fe400000108aa */
[--C-:B------:R-:W-:Y:S01]  /*4ae0*/  FFMA.FTZ R175, R12, c[0x0][0x23c], -R189.reuse ;  /* 0x00008f000caf7a23 */ /* 0x100fe200000108bd */
[----:B------:R-:W1:Y:S01]  /*4af0*/  LDSM.16.MT88.4 R4, [R220+0x1e000] ;  /* 0x01e00000dc04783b */ /* 0x000e620000004200 */
[--C-:B------:R-:W-:Y:S01]  /*4b00*/  FFMA.FTZ R166, R13, c[0x0][0x23c], -R189.reuse ;  /* 0x00008f000da67a23 */ /* 0x100fe200000108bd */
[----:B------:R-:W-:Y:S01]  /*4b10*/  MUFU.EX2 R177, R177 ;  /* 0x000000b100b17308 */ /* 0x000fe20000000800 */
[----:B------:R-:W-:Y:S01]  /*4b20*/  FFMA.FTZ R165, R14, c[0x0][0x23c], -R189 ;  /* 0x00008f000ea57a23 */ /* 0x000fe200000108bd */
[----:B------:R-:W-:Y:S01]  /*4b30*/  LDSM.16.MT88.4 R32, [R220+0x1a800] ;  /* 0x01a80000dc20783b */ /* 0x000fe20000004200 */
[----:B------:R-:W-:-:S02]  /*4b40*/  FFMA.FTZ R167, R28, c[0x0][0x23c], -R170 ;  /* 0x00008f001ca77a23 */ /* 0x000fc400000108aa */
[--C-:B------:R-:W-:Y:S01]  /*4b50*/  FFMA.FTZ R0, R20, c[0x0][0x23c], -R189.reuse ;  /* 0x00008f0014007a23 */ /* 0x100fe200000108bd */
[----:B------:R-:W1:Y:S01]  /*4b60*/  LDSM.16.MT88.4 R12, [R222+0x18800] ;  /* 0x01880000de0c783b */ /* 0x000e620000004200 */
[--C-:B------:R-:W-:Y:S01]  /*4b70*/  FFMA.FTZ R183, R183, c[0x0][0x23c], -R170.reuse ;  /* 0x00008f00b7b77a23 */ /* 0x100fe200000108aa */
[----:B------:R-:W3:Y:S01]  /*4b80*/  MUFU.EX2 R173, R173 ;  /* 0x000000ad00ad7308 */ /* 0x000ee20000000800 */
[----:B--2---:R-:W-:Y:S01]  /*4b90*/  F2FP.PACK_AB R144, R178, R179 ;  /* 0x000000b3b290723e */ /* 0x004fe200000000ff */
[----:B------:R-:W2:Y:S01]  /*4ba0*/  LDSM.16.MT88.4 R20, [R220+0x18800] ;  /* 0x01880000dc14783b */ /* 0x000ea20000004200 */
[--C-:B------:R-:W-:Y:S02]  /*4bb0*/  FFMA.FTZ R184, R184, c[0x0][0x23c], -R170.reuse ;  /* 0x00008f00b8b87a23 */ /* 0x100fe400000108aa */
[--C-:B------:R-:W-:Y:S01]  /*4bc0*/  FFMA.FTZ R185, R185, c[0x0][0x23c], -R170.reuse ;  /* 0x00008f00b9b97a23 */ /* 0x100fe200000108aa */
[----:B------:R-:W1:Y:S01]  /*4bd0*/  LDSM.16.MT88.4 R28, [R221+0x18800] ;  /* 0x01880000dd1c783b */ /* 0x000e620000004200 */
        /* <DEDUP_REMOVED lines=319> */
[----:B------:R-:W4:Y:S01]  /*5fd0*/  I2F R166, R2 ;  /* 0x0000000200a67306 */ /* 0x000f220000201400 */
[C---:B------:R-:W-:Y:S01]  /*5fe0*/  ISETP.GE.AND P0, PT, R2.reuse, R197, PT ;  /* 0x000000c50200720c */ /* 0x040fe20003f06270 */
[----:B------:R-:W-:Y:S01]  /*5ff0*/  @!PT LDS RZ, [RZ] ;  /* 0x00000000fffff984 */ /* 0x000fe20000000800 */
[----:B------:R-:W-:Y:S01]  /*6000*/  @!PT LDS RZ, [RZ] ;  /* 0x00000000fffff984 */ /* 0x000fe20000000800 */
[----:B------:R-:W-:Y:S01]  /*6010*/  @!PT LDS RZ, [RZ] ;  /* 0x00000000fffff984 */ /* 0x000fe20000000800 */
[----:B------:R5:W-:Y:S01]  /*6020*/  @!P5 LDGSTS.E.BYPASS.LTC128B.128 [R233+0x1b000], [R22.64+0x80] ;  /* 0x1b00008016e9dfae */ /* 0x000be2000b901d54 */
[----:B------:R-:W-:-:S03]  /*6030*/  ISETP.GE.AND P2, PT, R2, R196, PT ;  /* 0x000000c40200720c */ /* 0x000fc60003f46270 */
        /* <DEDUP_REMOVED lines=11> */
[----:B------:R-:W2:Y:S04]  /*60f0*/  LDSM.16.M88.4 R24, [R229+0x10000] ;  /* 0x01000000e518783b */ /* 0x000ea80000000200 */
[----:B-1----:R-:W5:Y:S04]  /*6100*/  LDSM.16.M88.4 R16, [R229+0x10800] ;  /* 0x01080000e510783b */ /* 0x002f680000000200 */
[----:B------:R-:W-:Y:S04]  /*6110*/  LDSM.16.M88.4 R32, [R229+0x11800] ;  /* 0x01180000e520783b */ /* 0x000fe80000000200 */
[----:B------:R-:W-:Y:S04]  /*6120*/  LDSM.16.M88.4 R168, [R228] ;  /* 0x00000000e4a8783b */ /* 0x000fe80000000200 */
[----:B------:R-:W-:Y:S04]  /*6130*/  LDSM.16.M88.4 R176, [R227] ;  /* 0x00000000e3b0783b */ /* 0x000fe80000000200 */
[----:B---3--:R-:W1:Y:S04]  /*6140*/  LDSM.16.M88.4 R4, [R229+0x11000] ;  /* 0x01100000e504783b */ /* 0x008e680000000200 */
[----:B------:R-:W3:Y:S04]  /*6150*/  LDSM.16.M88.4 R200, [R219] ;  /* 0x00000000dbc8783b */ /* 0x000ee80000000200 */
[----:B------:R-:W3:Y:S04]  /*6160*/  LDSM.16.M88.4 R192, [R218] ;  /* 0x00000000dac0783b */ /* 0x000ee80000000200 */
[----:B------:R-:W3:Y:S04]  /*6170*/  LDSM.16.M88.4 R180, [R217] ;  /* 0x00000000d9b4783b */ /* 0x000ee80000000200 */
[----:B------:R-:W-:Y:S01]  /*6180*/  LDSM.16.M88.4 R172, [R226] ;  /* 0x00000000e2ac783b */ /* 0x000fe20000000200 */
[C---:B--2---:R-:W-:Y:S03]  /*6190*/  HMMA.16816.F32 R28, R184.reuse, R24, RZ ;  /* 0x00000018b81c723c */ /* 0x044fe600000018ff */
[----:B------:R-:W0:Y:S05]  /*61a0*/  LDGDEPBAR ;  /* 0x00000000000079af */ /* 0x000e2a0000000000 */
[C---:B------:R-:W-:Y:S08]  /*61b0*/  HMMA.16816.F32 R24, R184.reuse, R26, RZ ;  /* 0x0000001ab818723c */ /* 0x040ff000000018ff */
[C---:B-----5:R-:W-:Y:S08]  /*61c0*/  HMMA.16816.F32 R20, R184.reuse, R16, RZ ;  /* 0x00000010b814723c */ /* 0x060ff000000018ff */
[C---:B-1----:R-:W-:Y:S08]  /*61d0*/  HMMA.16816.F32 R12, R184.reuse, R4, RZ ;  /* 0x00000004b80c723c */ /* 0x042ff000000018ff */
[C---:B------:R-:W-:Y:S08]  /*61e0*/  HMMA.16816.F32 R16, R184.reuse, R18, RZ ;  /* 0x00000012b810723c */ /* 0x040ff000000018ff */
[C---:B------:R-:W-:Y:S08]  /*61f0*/  HMMA.16816.F32 R4, R184.reuse, R6, RZ ;  /* 0x00000006b804723c */ /* 0x040ff000000018ff */
[C---:B------:R-:W-:Y:S08]  /*6200*/  HMMA.16816.F32 R188, R184.reuse, R32, RZ ;  /* 0x00000020b8bc723c */ /* 0x040ff000000018ff */
[----:B------:R-:W-:Y:S01]  /*6210*/  HMMA.16816.F32 R184, R184, R34, RZ ;  /* 0x00000022b8b8723c */ /* 0x000fe200000018ff */
[----:B------:R-:W1:Y:S07]  /*6220*/  LDSM.16.M88.4 R32, [R223+0x10000] ;  /* 0x01000000df20783b */ /* 0x000e6e0000000200 */
        /* <DEDUP_REMOVED lines=8> */
[----:B------:R-:W-:Y:S07]  /*62b0*/  LDSM.16.M88.4 R192, [R225] ;  /* 0x00000000e1c0783b */ /* 0x000fee0000000200 */
[C---:B------:R-:W-:Y:S08]  /*62c0*/  HMMA.16816.F32 R188, R168.reuse, R180, R188 ;  /* 0x000000b4a8bc723c */ /* 0x040ff000000018bc */
[----:B------:R-:W-:Y:S01]  /*62d0*/  HMMA.16816.F32 R184, R168, R182, R184 ;  /* 0x000000b6a8b8723c */ /* 0x000fe200000018b8 */
[----:B------:R-:W5:Y:S04]  /*62e0*/  LDSM.16.M88.4 R180, [R223+0x11800] ;  /* 0x01180000dfb4783b */ /* 0x000f680000000200 */
        /* <DEDUP_REMOVED lines=10> */
[C---:B-----5:R-:W-:Y:S08]  /*6390*/  HMMA.16816.F32 R188, R172.reuse, R180, R188 ;  /* 0x000000b4acbc723c */ /* 0x060ff000000018bc */
[----:B------:R-:W-:Y:S01]  /*63a0*/  HMMA.16816.F32 R184, R172, R182, R184 ;  /* 0x000000b6acb8723c */ /* 0x000fe200000018b8 */
[----:B------:R-:W-:Y:S04]  /*63b0*/  LDSM.16.M88.4 R172, [R229+0x13000] ;  /* 0x01300000e5ac783b */ /* 0x000fe80000000200 */
[----:B------:R-:W-:Y:S03]  /*63c0*/  LDSM.16.M88.4 R180, [R229+0x12000] ;  /* 0x01200000e5b4783b */ /* 0x000fe60000000200 */
[C---:B----4-:R-:W-:Y:S08]  /*63d0*/  HMMA.16816.F32 R28, R192.reuse, R168, R28 ;  /* 0x000000a8c01c723c */ /* 0x050ff0000000181c */
[C---:B------:R-:W-:Y:S01]  /*63e0*/  HMMA.16816.F32 R24, R192.reuse, R170, R24 ;  /* 0x000000aac018723c */ /* 0x040fe20000001818 */
[----:B------:R-:W-:Y:S07]  /*63f0*/  LDSM.16.M88.4 R168, [R229+0x12800] ;  /* 0x01280000e5a8783b */ /* 0x000fee0000000200 */
        /* <DEDUP_REMOVED lines=16> */
[C---:B------:R-:W-:Y:S08]  /*6500*/  HMMA.16816.F32 R28, R32.reuse, R180, R28 ;  /* 0x000000b4201c723c */ /* 0x040ff0000000181c */
[C---:B------:R-:W-:Y:S01]  /*6510*/  HMMA.16816.F32 R24, R32.reuse, R182, R24 ;  /* 0x000000b62018723c */ /* 0x040fe20000001818 */
[----:B------:R-:W4:Y:S07]  /*6520*/  LDSM.16.M88.4 R180, [R213] ;  /* 0x00000000d5b4783b */ /* 0x000f2e0000000200 */
        /* <DEDUP_REMOVED lines=24> */
[C---:B------:R-:W-:Y:S01]  /*66b0*/  HMMA.16816.F32 R184, R32.reuse, R174, R184 ;  /* 0x000000ae20b8723c */ /* 0x040fe200000018b8 */
[----:B------:R-:W3:Y:S07]  /*66c0*/  LDSM.16.M88.4 R172, [R216+0x3800] ;  /* 0x00380000d8ac783b */ /* 0x000eee0000000200 */
[C---:B-----5:R-:W-:Y:S08]  /*66d0*/  HMMA.16816.F32 R12, R32.reuse, R192, R12 ;  /* 0x000000c0200c723c */ /* 0x060ff0000000180c */
[----:B------:R-:W-:Y:S01]  /*66e0*/  HMMA.16816.F32 R4, R32, R194, R4 ;  /* 0x000000c22004723c */ /* 0x000fe20000001804 */
[----:B------:R-:W-:Y:S04]  /*66f0*/  LDSM.16.M88.4 R32, [R230+0x8000] ;  /* 0x00800000e620783b */ /* 0x000fe80000000200 */
[----:B------:R-:W5:Y:S03]  /*6700*/  LDSM.16.M88.4 R192, [R229+0x14000] ;  /* 0x01400000e5c0783b */ /* 0x000f660000000200 */
[C---:B----4-:R-:W-:Y:S08]  /*6710*/  HMMA.16816.F32 R28, R168.reuse, R180, R28 ;  /* 0x000000b4a81c723c */ /* 0x050ff0000000181c */
[C---:B------:R-:W-:Y:S01]  /*6720*/  HMMA.16816.F32 R24, R168.reuse, R182, R24 ;  /* 0x000000b6a818723c */ /* 0x040fe20000001818 */
[----:B------:R-:W4:Y:S07]  /*6730*/  LDSM.16.M88.4 R180, [R229+0x14800] ;  /* 0x01480000e5b4783b */ /* 0x000f2e0000000200 */
[C---:B--2---:R-:W-:Y:S08]  /*6740*/  HMMA.16816.F32 R20, R168.reuse, R176, R20 ;  /* 0x000000b0a814723c */ /* 0x044ff00000001814 */
[C---:B------:R-:W-:Y:S01]  /*6750*/  HMMA.16816.F32 R16, R168.reuse, R178, R16 ;  /* 0x000000b2a810723c */ /* 0x040fe20000001810 */
[----:B------:R-:W2:Y:S07]  /*6760*/  LDSM.16.M88.4 R176, [R229+0x15000] ;  /* 0x01500000e5b0783b */ /* 0x000eae0000000200 */
[C---:B-1----:R-:W-:Y:S08]  /*6770*/  HMMA.16816.F32 R12, R168.reuse, R200, R12 ;  /* 0x000000c8a80c723c */ /* 0x042ff0000000180c */
[C---:B------:R-:W-:Y:S01]  /*6780*/  HMMA.16816.F32 R4, R168.reuse, R202, R4 ;  /* 0x000000caa804723c */ /* 0x040fe20000001804 */
[----:B------:R-:W-:Y:S07]  /*6790*/  LDSM.16.M88.4 R200, [R211] ;  /* 0x00000000d3c8783b */ /* 0x000fee0000000200 */
[C---:B---3--:R-:W-:Y:S08]  /*67a0*/  HMMA.16816.F32 R188, R168.reuse, R172, R188 ;  /* 0x000000aca8bc723c */ /* 0x048ff000000018bc */
[----:B------:R-:W-:Y:S01]  /*67b0*/  HMMA.16816.F32 R184, R168, R174, R184 ;  /* 0x000000aea8b8723c */ /* 0x000fe200000018b8 */
[----:B------:R-:W1:Y:S04]  /*67c0*/  LDSM.16.M88.4 R172, [R229+0x15800] ;  /* 0x01580000e5ac783b */ /* 0x000e680000000200 */
[----:B------:R-:W-:Y:S03]  /*67d0*/  LDSM.16.M88.4 R168, [R228+0x8000] ;  /* 0x00800000e4a8783b */ /* 0x000fe60000000200 */
[C---:B-----5:R-:W-:Y:S08]  /*67e0*/  HMMA.16816.F32 R28, R32.reuse, R192, R28 ;  /* 0x000000c0201c723c */ /* 0x060ff0000000181c */
[C---:B------:R-:W-:Y:S01]  /*67f0*/  HMMA.16816.F32 R24, R32.reuse, R194, R24 ;  /* 0x000000c22018723c */ /* 0x040fe20000001818 */
[----:B------:R-:W3:Y:S07]  /*6800*/  LDSM.16.M88.4 R192, [R210] ;  /* 0x00000000d2c0783b */ /* 0x000eee0000000200 */
[C---:B----4-:R-:W-:Y:S08]  /*6810*/  HMMA.16816.F32 R20, R32.reuse, R180, R20 ;  /* 0x000000b42014723c */ /* 0x050ff00000001814 */
[C---:B------:R-:W-:Y:S01]  /*6820*/  HMMA.16816.F32 R16, R32.reuse, R182, R16 ;  /* 0x000000b62010723c */ /* 0x040fe20000001810 */
[----:B------:R-:W4:Y:S07]  /*6830*/  LDSM.16.M88.4 R180, [R209] ;  /* 0x00000000d1b4783b */ /* 0x000f2e0000000200 */
[C---:B--2---:R-:W-:Y:S08]  /*6840*/  HMMA.16816.F32 R12, R32.reuse, R176, R12 ;  /* 0x000000b0200c723c */ /* 0x044ff0000000180c */
[C---:B------:R-:W-:Y:S01]  /*6850*/  HMMA.16816.F32 R4, R32.reuse, R178, R4 ;  /* 0x000000b22004723c */ /* 0x040fe20000001804 */
[----:B------:R-:W2:Y:S07]  /*6860*/  LDSM.16.M88.4 R176, [R208] ;  /* 0x00000000d0b0783b */ /* 0x000eae0000000200 */
[C---:B-1----:R-:W-:Y:S08]  /*6870*/  HMMA.16816.F32 R188, R32.reuse, R172, R188 ;  /* 0x000000ac20bc723c */ /* 0x042ff000000018bc */
[----:B------:R-:W-:Y:S01]  /*6880*/  HMMA.16816.F32 R184, R32, R174, R184 ;  /* 0x000000ae20b8723c */ /* 0x000fe200000018b8 */
[----:B------:R-:W-:Y:S04]  /*6890*/  LDSM.16.M88.4 R172, [R226+0x8000] ;  /* 0x00800000e2ac783b */ /* 0x000fe80000000200 */
[----:B------:R-:W1:Y:S03]  /*68a0*/  LDSM.16.M88.4 R32, [R223+0x14000] ;  /* 0x01400000df20783b */ /* 0x000e660000000200 */
[C---:B---3--:R-:W-:Y:S08]  /*68b0*/  HMMA.16816.F32 R20, R168.reuse, R192, R20 ;  /* 0x000000c0a814723c */ /* 0x048ff00000001814 */
[C---:B------:R-:W-:Y:S01]  /*68c0*/  HMMA.16816.F32 R16, R168.reuse, R194, R16 ;  /* 0x000000c2a810723c */ /* 0x040fe20000001810 */
[----:B------:R-:W3:Y:S07]  /*68d0*/  LDSM.16.M88.4 R192, [R223+0x15000] ;  /* 0x01500000dfc0783b */ /* 0x000eee0000000200 */
        /* <DEDUP_REMOVED lines=16> */
[C---:B-----5:R-:W-:Y:S08]  /*69e0*/  HMMA.16816.F32 R20, R172.reuse, R200, R20 ;  /* 0x000000c8ac14723c */ /* 0x060ff00000001814 */
[C---:B------:R-:W-:Y:S01]  /*69f0*/  HMMA.16816.F32 R16, R172.reuse, R202, R16 ;  /* 0x000000caac10723c */ /* 0x040fe20000001810 */
[----:B------:R-:W-:Y:S07]  /*6a00*/  LDSM.16.M88.4 R200, [R230+0xc000] ;  /* 0x00c00000e6c8783b */ /* 0x000fee0000000200 */
[C---:B----4-:R-:W-:Y:S08]  /*6a10*/  HMMA.16816.F32 R188, R172.reuse, R180, R188 ;  /* 0x000000b4acbc723c */ /* 0x050ff000000018bc */
        /* <DEDUP_REMOVED lines=12> */
[C---:B----4-:R-:W-:Y:S08]  /*6ae0*/  HMMA.16816.F32 R188, R176.reuse, R180, R188 ;  /* 0x000000b4b0bc723c */ /* 0x050ff000000018bc */
[----:B------:R-:W-:Y:S01]  /*6af0*/  HMMA.16816.F32 R184, R176, R182, R184 ;  /* 0x000000b6b0b8723c */ /* 0x000fe200000018b8 */
[----:B------:R-:W-:Y:S04]  /*6b00*/  LDSM.16.M88.4 R180, [R228+0xc000] ;  /* 0x00c00000e4b4783b */ /* 0x000fe80000000200 */
[----:B------:R-:W4:Y:S03]  /*6b10*/  LDSM.16.M88.4 R176, [R207] ;  /* 0x00000000cfb0783b */ /* 0x000f260000000200 */
[C---:B--2---:R-:W-:Y:S08]  /*6b20*/  HMMA.16816.F32 R20, R200.reuse, R168, R20 ;  /* 0x000000a8c814723c */ /* 0x044ff00000001814 */
[C---:B------:R-:W-:Y:S01]  /*6b30*/  HMMA.16816.F32 R16, R200.reuse, R170, R16 ;  /* 0x000000aac810723c */ /* 0x040fe20000001810 */
[----:B------:R-:W2:Y:S07]  /*6b40*/  LDSM.16.M88.4 R168, [R205] ;  /* 0x00000000cda8783b */ /* 0x000eae0000000200 */
[C---:B------:R-:W-:Y:S08]  /*6b50*/  HMMA.16816.F32 R28, R200.reuse, R172, R28 ;  /* 0x000000acc81c723c */ /* 0x040ff0000000181c */
[C---:B------:R-:W-:Y:S01]  /*6b60*/  HMMA.16816.F32 R24, R200.reuse, R174, R24 ;  /* 0x000000aec818723c */ /* 0x040fe20000001818 */
[----:B------:R-:W5:Y:S07]  /*6b70*/  LDSM.16.M88.4 R172, [R206] ;  /* 0x00000000ceac783b */ /* 0x000f6e0000000200 */
[C---:B-1----:R-:W-:Y:S08]  /*6b80*/  HMMA.16816.F32 R12, R200.reuse, R32, R12 ;  /* 0x00000020c80c723c */ /* 0x042ff0000000180c */
[C---:B------:R-:W-:Y:S01]  /*6b90*/  HMMA.16816.F32 R4, R200.reuse, R34, R4 ;  /* 0x00000022c804723c */ /* 0x040fe20000001804 */
[----:B------:R-:W1:Y:S07]  /*6ba0*/  LDSM.16.M88.4 R32, [R204] ;  /* 0x00000000cc20783b */ /* 0x000e6e0000000200 */
[C---:B---3--:R-:W-:Y:S08]  /*6bb0*/  HMMA.16816.F32 R188, R200.reuse, R192, R188 ;  /* 0x000000c0c8bc723c */ /* 0x048ff000000018bc */
[----:B------:R-:W-:Y:S01]  /*6bc0*/  HMMA.16816.F32 R184, R200, R194, R184 ;  /* 0x000000c2c8b8723c */ /* 0x000fe200000018b8 */
[----:B------:R-:W-:Y:S04]  /*6bd0*/  LDSM.16.M88.4 R200, [R226+0xc000] ;  /* 0x00c00000e2c8783b */ /* 0x000fe80000000200 */
[----:B------:R-:W3:Y:S03]  /*6be0*/  LDSM.16.M88.4 R192, [R223+0x16000] ;  /* 0x01600000dfc0783b */ /* 0x000ee60000000200 */
[C---:B----4-:R-:W-:Y:S08]  /*6bf0*/  HMMA.16816.F32 R28, R180.reuse, R176, R28 ;  /* 0x000000b0b41c723c */ /* 0x050ff0000000181c */
[C---:B--2---:R-:W-:Y:S08]  /*6c00*/  HMMA.16816.F32 R12, R180.reuse, R168, R12 ;  /* 0x000000a8b40c723c */ /* 0x044ff0000000180c */
[C---:B------:R-:W-:Y:S01]  /*6c10*/  HMMA.16816.F32 R4, R180.reuse, R170, R4 ;  /* 0x000000aab404723c */ /* 0x040fe20000001804 */
[----:B------:R-:W2:Y:S07]  /*6c20*/  LDSM.16.M88.4 R168, [R223+0x16800] ;  /* 0x01680000dfa8783b */ /* 0x000eae0000000200 */
[C---:B------:R-:W-:Y:S01]  /*6c30*/  HMMA.16816.F32 R24, R180.reuse, R178, R24 ;  /* 0x000000b2b418723c */ /* 0x040fe20000001818 */
[----:B------:R-:W-:Y:S07]  /*6c40*/  LDSM.16.M88.4 R176, [R225+0xc000] ;  /* 0x00c00000e1b0783b */ /* 0x000fee0000000200 */
[C---:B-----5:R-:W-:Y:S08]  /*6c50*/  HMMA.16816.F32 R20, R180.reuse, R172, R20 ;  /* 0x000000acb414723c */ /* 0x060ff00000001814 */
[C---:B------:R-:W-:Y:S01]  /*6c60*/  HMMA.16816.F32 R16, R180.reuse, R174, R16 ;  /* 0x000000aeb410723c */ /* 0x040fe20000001810 */
[----:B------:R-:W4:Y:S07]  /*6c70*/  LDSM.16.M88.4 R172, [R216+0x6000] ;  /* 0x00600000d8ac783b */ /* 0x000f2e0000000200 */
[C---:B-1----:R-:W-:Y:S08]  /*6c80*/  HMMA.16816.F32 R188, R180.reuse, R32, R188 ;  /* 0x00000020b4bc723c */ /* 0x042ff000000018bc */
[----:B------:R-:W-:Y:S01]  /*6c90*/  HMMA.16816.F32 R184, R180, R34, R184 ;  /* 0x00000022b4b8723c */ /* 0x000fe200000018b8 */
[----:B------:R-:W1:Y:S04]  /*6ca0*/  LDSM.16.M88.4 R32, [R223+0x17000] ;  /* 0x01700000df20783b */ /* 0x000e680000000200 */
[----:B------:R-:W5:Y:S03]  /*6cb0*/  LDSM.16.M88.4 R180, [R216+0x6800] ;  /* 0x00680000d8b4783b */ /* 0x000f660000000200 */
[C---:B---3--:R-:W-:Y:S08]  /*6cc0*/  HMMA.16816.F32 R28, R200.reuse, R192, R28 ;  /* 0x000000c0c81c723c */ /* 0x048ff0000000181c */
[C---:B------:R-:W-:Y:S08]  /*6cd0*/  HMMA.16816.F32 R24, R200.reuse, R194, R24 ;  /* 0x000000c2c818723c */ /* 0x040ff00000001818 */
[----:B--2---:R-:W-:Y:S08]  /*6ce0*/  HMMA.16816.F32 R20, R200, R168, R20 ;  /* 0x000000a8c814723c */ /* 0x004ff00000001814 */
[----:B----4-:R-:W-:Y:S07]  /*6cf0*/  HMMA.16816.F32 R28, R176, R172, R28 ;  /* 0x000000acb01c723c */ /* 0x010fee000000181c */
[C---:B------:R-:W-:Y:S01]  /*6d00*/  IADD3 R173, R0.reuse, 0x8, RZ ;  /* 0x0000000800ad7810 */ /* 0x040fe20007ffe0ff */
[----:B------:R-:W-:Y:S01]  /*6d10*/  HMMA.16816.F32 R16, R200, R170, R16 ;  /* 0x000000aac810723c */ /* 0x000fe20000001810 */
[----:B------:R-:W2:Y:S01]  /*6d20*/  LDSM.16.M88.4 R168, [R216+0x7000] ;  /* 0x00700000d8a8783b */ /* 0x000ea20000000200 */
[----:B------:R-:W-:Y:S01]  /*6d30*/  IADD3 R172, R0, 0x9, RZ ;  /* 0x0000000900ac7810 */ /* 0x000fe20007ffe0ff */
[----:B------:R-:W3:Y:S01]  /*6d40*/  I2F R167, R173 ;  /* 0x000000ad00a77306 */ /* 0x000ee20000201400 */
[----:B------:R-:W-:-:S04]  /*6d50*/  ISETP.GE.AND P1, PT, R173, R197, PT ;  /* 0x000000c5ad00720c */ /* 0x000fc80003f26270 */
[----:B------:R-:W-:Y:S03]  /*6d60*/  HMMA.16816.F32 R24, R176, R174, R24 ;  /* 0x000000aeb018723c */ /* 0x000fe60000001818 */
[----:B------:R-:W4:Y:S04]  /*6d70*/  I2F R2, R172 ;  /* 0x000000ac00027306 */ /* 0x000f280000201400 */
[----:B------:R-:W-:Y:S01]  /*6d80*/  IADD3 R174, R0, 0x18, RZ ;  /* 0x0000001800ae7810 */ /* 0x000fe20007ffe0ff */
[----:B-1----:R-:W-:Y:S01]  /*6d90*/  HMMA.16816.F32 R12, R200, R32, R12 ;  /* 0x00000020c80c723c */ /* 0x002fe2000000180c */
[C---:B------:R-:W-:Y:S02]  /*6da0*/  FFMA.FTZ R29, R166.reuse, UR4, R29 ;  /* 0x00000004a61d7c23 */ /* 0x040fe4000801001d */
[----:B------:R-:W-:Y:S01]  /*6db0*/  FFMA.FTZ R166, R166, UR4, R31 ;  /* 0x00000004a6a67c23 */ /* 0x000fe2000801001f */
[----:B------:R-:W-:-:S02]  /*6dc0*/  IADD3 R31, R0, 0x11, RZ ;  /* 0x00000011001f7810 */ /* 0x000fc40007ffe0ff */
[----:B------:R-:W-:Y:S02]  /*6dd0*/  FSEL R165, R29, -INF , !P0 ;  /* 0xff8000001da57808 */ /* 0x000fe40004000000 */
[----:B------:R-:W-:Y:S01]  /*6de0*/  HMMA.16816.F32 R4, R200, R34, R4 ;  /* 0x00000022c804723c */ /* 0x000fe20000001804 */
[----:B------:R-:W1:Y:S01]  /*6df0*/  LDSM.16.M88.4 R32, [R223+0x17800] ;  /* 0x01780000df20783b */ /* 0x000e620000000200 */
[----:B------:R-:W-:Y:S02]  /*6e00*/  ISETP.GE.AND P0, PT, R173, R196, PT ;  /* 0x000000c4ad00720c */ /* 0x000fe40003f06270 */
[----:B------:R-:W2:Y:S01]  /*6e10*/  I2F R173, R31 ;  /* 0x0000001f00ad7306 */ /* 0x000ea20000201400 */
[----:B------:R-:W-:Y:S02]  /*6e20*/  FSEL R166, R166, -INF , !P2 ;  /* 0xff800000a6a67808 */ /* 0x000fe40005000000 */
[----:B------:R-:W-:Y:S01]  /*6e30*/  ISETP.GE.AND P2, PT, R172, R197, PT ;  /* 0x000000c5ac00720c */ /* 0x000fe20003f46270 */
[----:B-----5:R-:W-:Y:S01]  /*6e40*/  HMMA.16816.F32 R20, R176, R180, R20 ;  /* 0x000000b4b014723c */ /* 0x020fe20000001814 */
[----:B---3--:R-:W-:-:S02]  /*6e50*/  FFMA.FTZ R24, R167, UR4, R24 ;  /* 0x00000004a7187c23 */ /* 0x008fc40008010018 */
[----:B------:R-:W-:Y:S02]  /*6e60*/  FFMA.FTZ R26, R167, UR4, R26 ;  /* 0x00000004a71a7c23 */ /* 0x000fe4000801001a */
[----:B----4-:R-:W-:Y:S01]  /*6e70*/  FFMA.FTZ R25, R2, UR4, R25 ;  /* 0x0000000402197c23 */ /* 0x010fe20008010019 */
[----:B------:R-:W-:Y:S01]  /*6e80*/  FSEL R175, R24, -INF , !P1 ;  /* 0xff80000018af7808 */ /* 0x000fe20004800000 */
[----:B------:R-:W-:Y:S01]  /*6e90*/  FFMA.FTZ R248, R2, UR4, R27 ;  /* 0x0000000402f87c23 */ /* 0x000fe2000801001b */
[----:B------:R-:W-:Y:S01]  /*6ea0*/  IADD3 R180, R0, 0x10, RZ ;  /* 0x0000001000b47810 */ /* 0x000fe20007ffe0ff */
[----:B------:R-:W-:Y:S01]  /*6eb0*/  HMMA.16816.F32 R16, R176, R182, R16 ;  /* 0x000000b6b010723c */ /* 0x000fe20000001810 */
[----:B------:R-:W-:Y:S02]  /*6ec0*/  ISETP.GE.AND P1, PT, R172, R196, PT ;  /* 0x000000c4ac00720c */ /* 0x000fe40003f26270 */
[----:B------:R-:W3:Y:S01]  /*6ed0*/  I2F R29, R180 ;  /* 0x000000b4001d7306 */ /* 0x000ee20000201400 */
[----:B------:R-:W-:-:S02]  /*6ee0*/  FSEL R172, R26, -INF , !P0 ;  /* 0xff8000001aac7808 */ /* 0x000fc40004000000 */
[----:B------:R-:W-:Y:S02]  /*6ef0*/  FSEL R167, R25, -INF , !P2 ;  /* 0xff80000019a77808 */ /* 0x000fe40005000000 */
[----:B------:R-:W4:Y:S01]  /*6f00*/  LDSM.16.M88.4 R24, [R216+0x7800] ;  /* 0x00780000d818783b */ /* 0x000f220000000200 */
[----:B--2---:R-:W-:Y:S01]  /*6f10*/  HMMA.16816.F32 R12, R176, R168, R12 ;  /* 0x000000a8b00c723c */ /* 0x004fe2000000180c */
[----:B------:R-:W-:Y:S01]  /*6f20*/  FSEL R248, R248, -INF , !P1 ;  /* 0xff800000f8f87808 */ /* 0x000fe20004800000 */
[----:B------:R-:W2:Y:S01]  /*6f30*/  I2F R168, R174 ;  /* 0x000000ae00a87306 */ /* 0x000ea20000201400 */
[----:B------:R-:W-:Y:S01]  /*6f40*/  ISETP.GE.AND P1, PT, R31, R197, PT ;  /* 0x000000c51f00720c */ /* 0x000fe20003f26270 */
[----:B------:R-:W-:-:S04]  /*6f50*/  DEPBAR.LE SB0, 0x0 ;  /* 0x000080000000791a */ /* 0x000fc80000000000 */
[C---:B------:R-:W-:Y:S01]  /*6f60*/  IADD3 R169, R0.reuse, 0x19, RZ ;  /* 0x0000001900a97810 */ /* 0x040fe20007ffe0ff */
[----:B------:R-:W-:Y:S01]  /*6f70*/  FFMA.FTZ R247, R173, UR4, R21 ;  /* 0x00000004adf77c23 */ /* 0x000fe20008010015 */
[----:B------:R-:W-:Y:S01]  /*6f80*/  IADD3 R21, R0, 0x20, RZ ;  /* 0x0000002000157810 */ /* 0x000fe20007ffe0ff */
[C---:B---3--:R-:W-:Y:S01]  /*6f90*/  FFMA.FTZ R183, R29.reuse, UR4, R20 ;  /* 0x000000041db77c23 */ /* 0x048fe20008010014 */
[C---:B------:R-:W-:Y:S01]  /*6fa0*/  ISETP.GE.AND P0, PT, R180.reuse, R197, PT ;  /* 0x000000c5b400720c */ /* 0x040fe20003f06270 */
[----:B------:R-:W3:Y:S01]  /*6fb0*/  I2F R20, R169 ;  /* 0x000000a900147306 */ /* 0x000ee20000201400 */
[----:B------:R-:W-:Y:S01]  /*6fc0*/  HMMA.16816.F32 R4, R176, R170, R4 ;  /* 0x000000aab004723c */ /* 0x000fe20000001804 */
[----:B------:R-:W-:Y:S01]  /*6fd0*/  FFMA.FTZ R22, R29, UR4, R22 ;  /* 0x000000041d167c23 */ /* 0x000fe20008010016 */
[-C--:B------:R-:W-:Y:S01]  /*6fe0*/  ISETP.GE.AND P2, PT, R180, R196.reuse, PT ;  /* 0x000000c4b400720c */ /* 0x080fe20003f46270 */
[----:B------:R-:W-:Y:S01]  /*6ff0*/  FFMA.FTZ R23, R173, UR4, R23 ;  /* 0x00000004ad177c23 */ /* 0x000fe20008010017 */
[----:B------:R-:W-:Y:S01]  /*7000*/  FSEL R247, R247, -INF , !P1 ;  /* 0xff800000f7f77808 */ /* 0x000fe20004800000 */
[----:B--2---:R-:W-:Y:S01]  /*7010*/  FFMA.FTZ R18, R168, UR4, R18 ;  /* 0x00000004a8127c23 */ /* 0x004fe20008010012 */
[-C--:B------:R-:W-:Y:S01]  /*7020*/  ISETP.GE.AND P1, PT, R174, R196.reuse, PT ;  /* 0x000000c4ae00720c */ /* 0x080fe20003f26270 */
[----:B------:R-:W2:Y:S01]  /*7030*/  I2F R2, R21 ;  /* 0x0000001500027306 */ /* 0x000ea20000201400 */
[----:B-1----:R-:W-:Y:S01]  /*7040*/  HMMA.16816.F32 R188, R200, R32, R188 ;  /* 0x00000020c8bc723c */ /* 0x002fe200000018bc */
[----:B------:R-:W-:Y:S01]  /*7050*/  FSEL R183, R183, -INF , !P0 ;  /* 0xff800000b7b77808 */ /* 0x000fe20004000000 */
[----:B------:R-:W-:Y:S01]  /*7060*/  FFMA.FTZ R16, R168, UR4, R16 ;  /* 0x00000004a8107c23 */ /* 0x000fe20008010010 */
[----:B------:R-:W-:-:S02]  /*7070*/  ISETP.GE.AND P0, PT, R31, R196, PT ;  /* 0x000000c41f00720c */ /* 0x000fc40003f06270 */
[----:B------:R-:W-:Y:S01]  /*7080*/  FSEL R31, R22, -INF , !P2 ;  /* 0xff800000161f7808 */ /* 0x000fe20005000000 */
[----:B---3--:R-:W-:Y:S01]  /*7090*/  FFMA.FTZ R237, R20, UR4, R17 ;  /* 0x0000000414ed7c23 */ /* 0x008fe20008010011 */
[----:B------:R-:W-:Y:S01]  /*70a0*/  IADD3 R17, R0, 0x28, RZ ;  /* 0x0000002800117810 */ /* 0x000fe20007ffe0ff */
[----:B------:R-:W-:Y:S01]  /*70b0*/  FFMA.FTZ R19, R20, UR4, R19 ;  /* 0x0000000414137c23 */ /* 0x000fe20008010013 */
[-C--:B------:R-:W-:Y:S01]  /*70c0*/  ISETP.GE.AND P2, PT, R174, R197.reuse, PT ;  /* 0x000000c5ae00720c */ /* 0x080fe20003f46270 */
[----:B------:R-:W-:Y:S01]  /*70d0*/  HMMA.16816.F32 R184, R200, R34, R184 ;  /* 0x00000022c8b8723c */ /* 0x000fe200000018b8 */
[----:B------:R-:W-:Y:S02]  /*70e0*/  FSEL R199, R18, -INF , !P1 ;  /* 0xff80000012c77808 */ /* 0x000fe40004800000 */
[----:B------:R-:W-:Y:S01]  /*70f0*/  IADD3 R22, R0, 0x21, RZ ;  /* 0x0000002100167810 */ /* 0x000fe20007ffe0ff */
[----:B------:R-:W1:Y:S01]  /*7100*/  I2F R18, R17 ;  /* 0x0000001100127306 */ /* 0x000e620000201400 */
[----:B------:R-:W-:Y:S01]  /*7110*/  FSEL R246, R16, -INF , !P2 ;  /* 0xff80000010f67808 */ /* 0x000fe20005000000 */
[C---:B--2---:R-:W-:Y:S01]  /*7120*/  FFMA.FTZ R12, R2.reuse, UR4, R12 ;  /* 0x00000004020c7c23 */ /* 0x044fe2000801000c */
[----:B------:R-:W-:Y:S01]  /*7130*/  ISETP.GE.AND P1, PT, R21, R197, PT ;  /* 0x000000c51500720c */ /* 0x000fe20003f26270 */
[----:B------:R-:W-:Y:S01]  /*7140*/  FFMA.FTZ R14, R2, UR4, R14 ;  /* 0x00000004020e7c23 */ /* 0x000fe2000801000e */
[----:B------:R-:W-:-:S02]  /*7150*/  IADD3 R20, R0, 0x29, RZ ;  /* 0x0000002900147810 */ /* 0x000fc40007ffe0ff */
[----:B------:R-:W-:Y:S01]  /*7160*/  FSEL R193, R12, -INF , !P1 ;  /* 0xff8000000cc17808 */ /* 0x000fe20004800000 */
[----:B------:R-:W2:Y:S01]  /*7170*/  I2F R16, R22 ;  /* 0x0000001600107306 */ /* 0x000ea20000201400 */
[----:B------:R-:W-:Y:S01]  /*7180*/  FSEL R29, R23, -INF , !P0 ;  /* 0xff800000171d7808 */ /* 0x000fe20004000000 */
[C---:B----4-:R-:W-:Y:S01]  /*7190*/  HMMA.16816.F32 R188, R176.reuse, R24, R188 ;  /* 0x00000018b0bc723c */ /* 0x050fe200000018bc */
[CC--:B------:R-:W-:Y:S02]  /*71a0*/  ISETP.GE.AND P0, PT, R169.reuse, R197.reuse, PT ;  /* 0x000000c5a900720c */ /* 0x0c0fe40003f06270 */
[-C--:B------:R-:W-:Y:S02]  /*71b0*/  ISETP.GE.AND P2, PT, R169, R196.reuse, PT ;  /* 0x000000c4a900720c */ /* 0x080fe40003f46270 */
[----:B------:R-:W-:Y:S01]  /*71c0*/  FSEL R237, R237, -INF , !P0 ;  /* 0xff800000eded7808 */ /* 0x000fe20004000000 */
[----:B------:R-:W3:Y:S01]  /*71d0*/  I2F R12, R20 ;  /* 0x00000014000c7306 */ /* 0x000ee20000201400 */
[----:B------:R-:W-:Y:S01]  /*71e0*/  ISETP.GE.AND P0, PT, R21, R196, PT ;  /* 0x000000c41500720c */ /* 0x000fe20003f06270 */
[----:B-1----:R-:W-:Y:S01]  /*71f0*/  FFMA.FTZ R192, R18, UR4, R4 ;  /* 0x0000000412c07c23 */ /* 0x002fe20008010004 */
[----:B------:R-:W-:Y:S01]  /*7200*/  IADD3 R2, R0, 0x30, RZ ;  /* 0x0000003000027810 */ /* 0x000fe20007ffe0ff */
[----:B------:R-:W-:Y:S01]  /*7210*/  FFMA.FTZ R6, R18, UR4, R6 ;  /* 0x0000000412067c23 */ /* 0x000fe20008010006 */
[----:B------:R-:W-:Y:S01]  /*7220*/  IADD3 R4, R0, 0x31, RZ ;  /* 0x0000003100047810 */ /* 0x000fe20007ffe0ff */
[----:B------:R-:W-:Y:S01]  /*7230*/  HMMA.16816.F32 R184, R176, R26, R184 ;  /* 0x0000001ab0b8723c */ /* 0x000fe200000018b8 */
[----:B------:R-:W-:Y:S01]  /*7240*/  FSEL R198, R19, -INF , !P2 ;  /* 0xff80000013c67808 */ /* 0x000fe20005000000 */
[----:B--2---:R-:W-:Y:S01]  /*7250*/  FFMA.FTZ R194, R16, UR4, R13 ;  /* 0x0000000410c27c23 */ /* 0x004fe2000801000d */
[----:B------:R-:W-:Y:S01]  /*7260*/  FSEL R35, R14, -INF , !P0 ;  /* 0xff8000000e237808 */ /* 0x000fe20004000000 */
[----:B------:R-:W-:Y:S01]  /*7270*/  FFMA.FTZ R15, R16, UR4, R15 ;  /* 0x00000004100f7c23 */ /* 0x000fe2000801000f */
[----:B------:R-:W-:Y:S01]  /*7280*/  BAR.SYNC.DEFER_BLOCKING 0x0 ;  /* 0x0000000000007b1d */ /* 0x000fe20000010000 */
[----:B------:R-:W-:-:S02]  /*7290*/  ISETP.GE.AND P2, PT, R22, R197, PT ;  /* 0x000000c51600720c */ /* 0x000fc40003f46270 */
[-C--:B------:R-:W-:Y:S02]  /*72a0*/  ISETP.GE.AND P1, PT, R22, R196.reuse, PT ;  /* 0x000000c41600720c */ /* 0x080fe40003f26270 */
[----:B------:R-:W-:Y:S01]  /*72b0*/  FSEL R194, R194, -INF , !P2 ;  /* 0xff800000c2c27808 */ /* 0x000fe20005000000 */
[----:B------:R-:W1:Y:S01]  /*72c0*/  I2F R13, R2 ;  /* 0x00000002000d7306 */ /* 0x000e620000201400 */
[----:B------:R-:W-:Y:S01]  /*72d0*/  FSEL R32, R15, -INF , !P1 ;  /* 0xff8000000f207808 */ /* 0x000fe20004800000 */
[C---:B---3--:R-:W-:Y:S01]  /*72e0*/  FFMA.FTZ R195, R12.reuse, UR4, R5 ;  /* 0x000000040cc37c23 */ /* 0x048fe20008010005 */
[C---:B------:R-:W-:Y:S01]  /*72f0*/  ISETP.GE.AND P2, PT, R17.reuse, R196, PT ;  /* 0x000000c41100720c */ /* 0x040fe20003f46270 */
[----:B------:R-:W-:Y:S01]  /*7300*/  FFMA.FTZ R7, R12, UR4, R7 ;  /* 0x000000040c077c23 */ /* 0x000fe20008010007 */
[-C--:B------:R-:W-:Y:S02]  /*7310*/  ISETP.GE.AND P1, PT, R20, R197.reuse, PT ;  /* 0x000000c51400720c */ /* 0x080fe40003f26270 */
[----:B------:R-:W-:Y:S01]  /*7320*/  ISETP.GE.AND P0, PT, R17, R197, PT ;  /* 0x000000c51100720c */ /* 0x000fe20003f06270 */
[----:B------:R-:W2:Y:S01]  /*7330*/  I2F R14, R4 ;  /* 0x00000004000e7306 */ /* 0x000ea20000201400 */
[----:B------:R-:W-:-:S02]  /*7340*/  FSEL R33, R6, -INF , !P2 ;  /* 0xff80000006217808 */ /* 0x000fc40005000000 */
[----:B------:R-:W-:Y:S02]  /*7350*/  FSEL R195, R195, -INF , !P1 ;  /* 0xff800000c3c37808 */ /* 0x000fe40004800000 */
[C---:B------:R-:W-:Y:S02]  /*7360*/  ISETP.GE.AND P2, PT, R2.reuse, R197, PT ;  /* 0x000000c50200720c */ /* 0x040fe40003f46270 */
[-C--:B------:R-:W-:Y:S01]  /*7370*/  ISETP.GE.AND P1, PT, R2, R196.reuse, PT ;  /* 0x000000c40200720c */ /* 0x080fe20003f26270 */
[C---:B-1----:R-:W-:Y:S01]  /*7380*/  FFMA.FTZ R177, R13.reuse, UR4, R190 ;  /* 0x000000040db17c23 */ /* 0x042fe200080100be */
[----:B------:R-:W-:Y:S01]  /*7390*/  FSEL R192, R192, -INF , !P0 ;  /* 0xff800000c0c07808 */ /* 0x000fe20004000000 */
[----:B------:R1:W3:Y:S01]  /*73a0*/  I2F R2, R0 ;  /* 0x0000000000027306 */ /* 0x0002e20000201400 */
[----:B------:R-:W-:Y:S01]  /*73b0*/  ISETP.GE.AND P0, PT, R20, R196, PT ;  /* 0x000000c41400720c */ /* 0x000fe20003f06270 */
[----:B------:R-:W-:Y:S01]  /*73c0*/  FFMA.FTZ R182, R13, UR4, R188 ;  /* 0x000000040db67c23 */ /* 0x000fe200080100bc */
[----:B------:R-:W-:-:S02]  /*73d0*/  IADD3 R15, R0, 0x38, RZ ;  /* 0x00000038000f7810 */ /* 0x000fc40007ffe0ff */
[----:B------:R-:W-:Y:S01]  /*73e0*/  FSEL R34, R7, -INF , !P0 ;  /* 0xff80000007227808 */ /* 0x000fe20004000000 */
[----:B--2---:R-:W-:Y:S01]  /*73f0*/  FFMA.FTZ R181, R14, UR4, R189 ;  /* 0x000000040eb57c23 */ /* 0x004fe200080100bd */
[-C--:B------:R-:W-:Y:S01]  /*7400*/  ISETP.GE.AND P0, PT, R4, R197.reuse, PT ;  /* 0x000000c50400720c */ /* 0x080fe20003f06270 */
[----:B------:R-:W2:Y:S01]  /*7410*/  I2F R5, R15 ;  /* 0x0000000f00057306 */ /* 0x000ea20000201400 */
[----:B------:R-:W-:Y:S01]  /*7420*/  FSEL R177, R177, -INF , !P1 ;  /* 0xff800000b1b17808 */ /* 0x000fe20004800000 */
[----:B------:R-:W-:Y:S01]  /*7430*/  FFMA.FTZ R176, R14, UR4, R191 ;  /* 0x000000040eb07c23 */ /* 0x000fe200080100bf */
[----:B------:R-:W-:Y:S02]  /*7440*/  FSEL R181, R181, -INF , !P0 ;  /* 0xff800000b5b57808 */ /* 0x000fe40004000000 */
[C---:B------:R-:W-:Y:S02]  /*7450*/  ISETP.GE.AND P1, PT, R0.reuse, R197, PT ;  /* 0x000000c50000720c */ /* 0x040fe40003f26270 */
[----:B------:R-:W-:-:S02]  /*7460*/  ISETP.GE.AND P0, PT, R0, R196, PT ;  /* 0x000000c40000720c */ /* 0x000fc40003f06270 */
[----:B-1----:R-:W-:Y:S02]  /*7470*/  IADD3 R0, R0, 0x39, RZ ;  /* 0x0000003900007810 */ /* 0x002fe40007ffe0ff */
[----:B------:R-:W-:Y:S02]  /*7480*/  FSEL R182, R182, -INF , !P2 ;  /* 0xff800000b6b67808 */ /* 0x000fe40005000000 */
[----:B------:R-:W-:Y:S01]  /*7490*/  ISETP.GE.AND P2, PT, R4, R196, PT ;  /* 0x000000c40400720c */ /* 0x000fe20003f46270 */
[----:B------:R-:W1:Y:S01]  /*74a0*/  I2F R6, R0 ;  /* 0x0000000000067306 */ /* 0x000e620000201400 */
[----:B---3--:R-:W-:Y:S02]  /*74b0*/  FFMA.FTZ R4, R2, UR4, R30 ;  /* 0x0000000402047c23 */ /* 0x008fe4000801001e */
[C---:B--2---:R-:W-:Y:S01]  /*74c0*/  FFMA.FTZ R180, R5.reuse, UR4, R184 ;  /* 0x0000000405b47c23 */ /* 0x044fe200080100b8 */
[----:B------:R-:W-:Y:S01]  /*74d0*/  FSEL R176, R176, -INF , !P2 ;  /* 0xff800000b0b07808 */ /* 0x000fe20005000000 */
[----:B------:R-:W-:Y:S01]  /*74e0*/  FFMA.FTZ R174, R5, UR4, R186 ;  /* 0x0000000405ae7c23 */ /* 0x000fe200080100ba */
[----:B------:R-:W-:Y:S01]  /*74f0*/  FSEL R4, R4, -INF , !P0 ;  /* 0xff80000004047808 */ /* 0x000fe20004000000 */
[----:B------:R-:W-:Y:S01]  /*7500*/  FFMA.FTZ R5, R2, UR4, R28 ;  /* 0x0000000402057c23 */ /* 0x000fe2000801001c */
[----:B------:R-:W-:-:S02]  /*7510*/  PLOP3.LUT P0, PT, PT, PT, UP0, 0x80, 0x0 ;  /* 0x000000000000781c */ /* 0x000fc40003f0f008 */
[----:B------:R-:W-:Y:S02]  /*7520*/  ISETP.GE.AND P2, PT, R15, R197, PT ;  /* 0x000000c50f00720c */ /* 0x000fe40003f46270 */
[----:B------:R-:W-:Y:S02]  /*7530*/  FSEL R5, R5, -INF , !P1 ;  /* 0xff80000005057808 */ /* 0x000fe40004800000 */
[----:B------:R-:W-:Y:S02]  /*7540*/  FSEL R180, R180, -INF , !P2 ;  /* 0xff800000b4b47808 */ /* 0x000fe40005000000 */
[-C--:B------:R-:W-:Y:S01]  /*7550*/  ISETP.GE.AND P2, PT, R15, R196.reuse, PT ;  /* 0x000000c40f00720c */ /* 0x080fe20003f46270 */
[----:B-1----:R-:W-:Y:S01]  /*7560*/  FFMA.FTZ R178, R6, UR4, R185 ;  /* 0x0000000406b27c23 */ /* 0x002fe200080100b9 */
[----:B------:R-:W-:Y:S01]  /*7570*/  ISETP.GE.AND P1, PT, R0, R196, PT ;  /* 0x000000c40000720c */ /* 0x000fe20003f26270 */
[----:B------:R-:W-:Y:S01]  /*7580*/  FFMA.FTZ R173, R6, UR4, R187 ;  /* 0x0000000406ad7c23 */ /* 0x000fe200080100bb */
[----:B------:R-:W-:-:S02]  /*7590*/  FSEL R174, R174, -INF , !P2 ;  /* 0xff800000aeae7808 */ /* 0x000fc40005000000 */
        /* <DEDUP_REMOVED lines=9> */
[----:B------:R-:W-:-:S02]  /*7630*/  UIMAD.WIDE.U32 UR24, UR17, UR6, URZ ;  /* 0x00000006111872a5 */ /* 0x000fc4000f8e003f */
        /* <DEDUP_REMOVED lines=66> */
.L_x_257:
[----:B------:R-:W-:Y:S05]  /*7a60*/  BSYNC B0 ;  /* 0x0000000000007941 */ /* 0x000fea0003800000 */
.L_x_256:
[----:B------:R-:W0:Y:S02]  /*7a70*/  LDGDEPBAR ;  /* 0x00000000000079af */ /* 0x000e240000000000 */
.L_x_255:
[----:B------:R-:W-:Y:S01]  /*7a80*/  FMNMX.FTZ R2, R164, R5, !PT ;  /* 0x00000005a4027209 */ /* 0x000fe20007810000 */
[----:B------:R-:W-:Y:S01]  /*7a90*/  LDSM.16.MT88.4 R20, [R224+0x18000] ;  /* 0x01800000e014783b */ /* 0x000fe20000004200 */
[----:B------:R-:W-:Y:S02]  /*7aa0*/  FMNMX.FTZ R0, R3, R4, !PT ;  /* 0x0000000403007209 */ /* 0x000fe40007810000 */
[----:B------:R-:W-:Y:S01]  /*7ab0*/  FMNMX.FTZ R2, R165, R2, !PT ;  /* 0x00000002a5027209 */ /* 0x000fe20007810000 */
[----:B-1----:R-:W-:Y:S01]  /*7ac0*/  LDSM.16.MT88.4 R16, [R222+0x18000] ;  /* 0x01800000de10783b */ /* 0x002fe20000004200 */
        /* <DEDUP_REMOVED lines=40> */
[----:B--2---:R-:W-:-:S04]  /*7d50*/  FMNMX.FTZ R0, R6, R0, !PT ;  /* 0x0000000006007209 */ /* 0x004fc80007810000 */
[----:B------:R-:W-:Y:S02]  /*7d60*/  FSEL R179, R179, RZ, P2 ;  /* 0x000000ffb3b37208 */ /* 0x000fe40001000000 */
[----:B------:R-:W-:-:S03]  /*7d70*/  FSETP.NEU.FTZ.AND P1, PT, R0, -INF , PT ;  /* 0xff8000000000780b */ /* 0x000fc60003f3d000 */
[--C-:B------:R-:W-:Y:S02]  /*7d80*/  FFMA.FTZ R171, R5, c[0x0][0x23c], -R179.reuse ;  /* 0x00008f0005ab7a23 */ /* 0x100fe400000108b3 */
[C---:B------:R-:W-:Y:S02]  /*7d90*/  FMUL.FTZ R5, R0.reuse, c[0x0][0x23c] ;  /* 0x00008f0000057a20 */ /* 0x040fe40000410000 */
[--C-:B------:R-:W-:Y:S02]  /*7da0*/  FFMA.FTZ R169, R175, c[0x0][0x23c], -R179.reuse ;  /* 0x00008f00afa97a23 */ /* 0x100fe400000108b3 */
[--C-:B------:R-:W-:Y:S01]  /*7db0*/  FFMA.FTZ R168, R167, c[0x0][0x23c], -R179.reuse ;  /* 0x00008f00a7a87a23 */ /* 0x100fe200000108b3 */
[----:B------:R-:W-:Y:S01]  /*7dc0*/  FSEL R175, R5, RZ, P1 ;  /* 0x000000ff05af7208 */ /* 0x000fe20000800000 */
[--C-:B------:R-:W-:Y:S01]  /*7dd0*/  FFMA.FTZ R170, R165, c[0x0][0x23c], -R179.reuse ;  /* 0x00008f00a5aa7a23 */ /* 0x100fe200000108b3 */
[----:B------:R-:W-:Y:S01]  /*7de0*/  FSEL R5, R0, RZ, P1 ;  /* 0x000000ff00057208 */ /* 0x000fe20000800000 */
[----:B------:R-:W-:Y:S01]  /*7df0*/  MUFU.EX2 R171, R171 ;  /* 0x000000ab00ab7308 */ /* 0x000fe20000000800 */
[----:B------:R-:W-:-:S02]  /*7e00*/  FFMA.FTZ R183, R183, c[0x0][0x23c], -R179 ;  /* 0x00008f00b7b77a23 */ /* 0x000fc400000108b3 */
[----:B------:R-:W-:Y:S01]  /*7e10*/  FFMA.FTZ R167, R4, c[0x0][0x23c], -R175 ;  /* 0x00008f0004a77a23 */ /* 0x000fe200000108af */
[----:B------:R-:W-:Y:S01]  /*7e20*/  FSEL R4, R2, RZ, P2 ;  /* 0x000000ff02047208 */ /* 0x000fe20001000000 */
[----:B------:R-:W-:Y:S02]  /*7e30*/  FADD.FTZ R5, R3, -R5 ;  /* 0x8000000503057221 */ /* 0x000fe40000010000 */
[--C-:B------:R-:W-:Y:S01]  /*7e40*/  FFMA.FTZ R166, R166, c[0x0][0x23c], -R175.reuse ;  /* 0x00008f00a6a67a23 */ /* 0x100fe200000108af */
[----:B------:R-:W-:Y:S01]  /*7e50*/  MUFU.EX2 R170, R170 ;  /* 0x000000aa00aa7308 */ /* 0x000fe20000000800 */
[----:B------:R-:W-:Y:S02]  /*7e60*/  FADD.FTZ R4, R164, -R4 ;  /* 0x80000004a4047221 */ /* 0x000fe40000010000 */
[--C-:B------:R-:W-:Y:S02]  /*7e70*/  FFMA.FTZ R165, R172, c[0x0][0x23c], -R175.reuse ;  /* 0x00008f00aca57a23 */ /* 0x100fe400000108af */
[----:B------:R-:W-:-:S02]  /*7e80*/  FFMA.FTZ R164, R248, c[0x0][0x23c], -R175 ;  /* 0x00008f00f8a47a23 */ /* 0x000fc400000108af */
[----:B------:R-:W-:Y:S01]  /*7e90*/  FMUL.FTZ R3, R5, c[0x0][0x23c] ;  /* 0x00008f0005037a20 */ /* 0x000fe20000410000 */
[----:B------:R-:W-:Y:S01]  /*7ea0*/  MUFU.EX2 R169, R169 ;  /* 0x000000a900a97308 */ /* 0x000fe20000000800 */
[----:B------:R-:W-:Y:S02]  /*7eb0*/  FMUL.FTZ R4, R4, c[0x0][0x23c] ;  /* 0x00008f0004047a20 */ /* 0x000fe40000410000 */
[--C-:B------:R-:W-:Y:S02]  /*7ec0*/  FFMA.FTZ R184, R247, c[0x0][0x23c], -R179.reuse ;  /* 0x00008f00f7b87a23 */ /* 0x100fe400000108b3 */
[--C-:B------:R-:W-:Y:S02]  /*7ed0*/  FFMA.FTZ R185, R246, c[0x0][0x23c], -R179.reuse ;  /* 0x00008f00f6b97a23 */ /* 0x100fe400000108b3 */
[----:B------:R-:W-:Y:S01]  /*7ee0*/  FFMA.FTZ R186, R237, c[0x0][0x23c], -R179 ;  /* 0x00008f00edba7a23 */ /* 0x000fe200000108b3 */
[----:B------:R-:W1:Y:S01]  /*7ef0*/  MUFU.EX2 R168, R168 ;  /* 0x000000a800a87308 */ /* 0x000e620000000800 */
[----:B------:R-:W-:-:S02]  /*7f00*/  FFMA.FTZ R187, R31, c[0x0][0x23c], -R175 ;  /* 0x00008f001fbb7a23 */ /* 0x000fc400000108af */
[--C-:B------:R-:W-:Y:S02]  /*7f10*/  FFMA.FTZ R188, R29, c[0x0][0x23c], -R175.reuse ;  /* 0x00008f001dbc7a23 */ /* 0x100fe400000108af */
[--C-:B------:R-:W-:Y:S01]  /*7f20*/  FFMA.FTZ R189, R199, c[0x0][0x23c], -R175.reuse ;  /* 0x00008f00c7bd7a23 */ /* 0x100fe200000108af */
[----:B------:R-:W-:Y:S01]  /*7f30*/  LDSM.16.MT88.4 R28, [R224+0x18800] ;  /* 0x01880000e01c783b */ /* 0x000fe20000004200 */
[----:B------:R-:W-:Y:S01]  /*7f40*/  FFMA.FTZ R190, R198, c[0x0][0x23c], -R175 ;  /* 0x00008f00c6be7a23 */ /* 0x000fe200000108af */
[----:B------:R-:W-:Y:S01]  /*7f50*/  MUFU.EX2 R167, R167 ;  /* 0x000000a700a77308 */ /* 0x000fe20000000800 */
[--C-:B------:R-:W-:Y:S02]  /*7f60*/  FFMA.FTZ R191, R193, c[0x0][0x23c], -R179.reuse ;  /* 0x00008f00c1bf7a23 */ /* 0x100fe400000108b3 */
[--C-:B------:R-:W-:Y:S02]  /*7f70*/  FFMA.FTZ R193, R194, c[0x0][0x23c], -R179.reuse ;  /* 0x00008f00c2c17a23 */ /* 0x100fe400000108b3 */
[----:B------:R-:W-:-:S02]  /*7f80*/  FFMA.FTZ R194, R195, c[0x0][0x23c], -R179 ;  /* 0x00008f00c3c27a23 */ /* 0x000fc400000108b3 */
[----:B------:R-:W-:Y:S01]  /*7f90*/  FFMA.FTZ R192, R192, c[0x0][0x23c], -R179 ;  /* 0x00008f00c0c07a23 */ /* 0x000fe200000108b3 */
[----:B------:R-:W2:Y:S01]  /*7fa0*/  MUFU.EX2 R166, R166 ;  /* 0x000000a600a67308 */ /* 0x000ea20000000800 */
[----:B-1----:R-:W-:Y:S01]  /*7fb0*/  F2FP.PACK_AB R6, R168, R169 ;  /* 0x000000a9a806723e */ /* 0x002fe200000000ff */
[--C-:B------:R-:W-:Y:S02]  /*7fc0*/  FFMA.FTZ R195, R35, c[0x0][0x23c], -R175.reuse ;  /* 0x00008f0023c37a23 */ /* 0x100fe400000108af */
[--C-:B------:R-:W-:Y:S02]  /*7fd0*/  FFMA.FTZ R198, R32, c[0x0][0x23c], -R175.reuse ;  /* 0x00008f0020c67a23 */ /* 0x100fe400000108af */
[--C-:B------:R-:W-:Y:S02]  /*7fe0*/  FFMA.FTZ R199, R33, c[0x0][0x23c], -R175.reuse ;  /* 0x00008f0021c77a23 */ /* 0x100fe400000108af */
[----:B------:R-:W-:Y:S01]  /*7ff0*/  MUFU.EX2 R165, R165 ;  /* 0x000000a500a57308 */ /* 0x000fe20000000800 */
[----:B------:R-:W-:-:S02]  /*8000*/  FFMA.FTZ R200, R34, c[0x0][0x23c], -R175 ;  /* 0x00008f0022c87a23 */ /* 0x000fc400000108af */
[----:B------:R-:W-:Y:S01]  /*8010*/  LDSM.16.MT88.4 R32, [R220+0x19000] ;  /* 0x01900000dc20783b */ /* 0x000fe20000004200 */
[--C-:B------:R-:W-:Y:S02]  /*8020*/  FFMA.FTZ R182, R182, c[0x0][0x23c], -R179.reuse ;  /* 0x00008f00b6b67a23 */ /* 0x100fe400000108b3 */
[--C-:B------:R-:W-:Y:S02]  /*8030*/  FFMA.FTZ R181, R181, c[0x0][0x23c], -R179.reuse ;  /* 0x00008f00b5b57a23 */ /* 0x100fe400000108b3 */
[----:B------:R-:W1:Y:S01]  /*8040*/  MUFU.EX2 R164, R164 ;  /* 0x000000a400a47308 */ /* 0x000e620000000800 */
[----:B--2---:R-:W-:Y:S01]  /*8050*/  F2FP.PACK_AB R5, R166, R167 ;  /* 0x000000a7a605723e */ /* 0x004fe200000000ff */
[--C-:B------:R-:W-:Y:S02]  /*8060*/  FFMA.FTZ R180, R180, c[0x0][0x23c], -R179.reuse ;  /* 0x00008f00b4b47a23 */ /* 0x100fe400000108b3 */
[----:B------:R-:W-:Y:S02]  /*8070*/  FFMA.FTZ R178, R178, c[0x0][0x23c], -R179 ;  /* 0x00008f00b2b27a23 */ /* 0x000fe400000108b3 */
[----:B------:R-:W-:-:S02]  /*8080*/  FFMA.FTZ R177, R177, c[0x0][0x23c], -R175 ;  /* 0x00008f00b1b17a23 */ /* 0x000fc400000108af */
[----:B------:R2:W3:Y:S01]  /*8090*/  MUFU.EX2 R172, R4 ;  /* 0x0000000400ac7308 */ /* 0x0004e20000000800 */
[--C-:B------:R-:W-:Y:S02]  /*80a0*/  FFMA.FTZ R176, R176, c[0x0][0x23c], -R175.reuse ;  /* 0x00008f00b0b07a23 */ /* 0x100fe400000108af */
[--C-:B------:R-:W-:Y:S02]  /*80b0*/  FFMA.FTZ R174, R174, c[0x0][0x23c], -R175.reuse ;  /* 0x00008f00aeae7a23 */ /* 0x100fe400000108af */
[----:B------:R-:W-:-:S03]  /*80c0*/  FFMA.FTZ R173, R173, c[0x0][0x23c], -R175 ;  /* 0x00008f00adad7a23 */ /* 0x000fc600000108af */
[----:B------:R-:W4:Y:S01]  /*80d0*/  MUFU.EX2 R3, R3 ;  /* 0x0000000300037308 */ /* 0x000f220000000800 */
[----:B-1----:R-:W-:Y:S02]  /*80e0*/  F2FP.PACK_AB R7, R164, R165 ;  /* 0x000000a5a407723e */ /* 0x002fe400000000ff */
[----:B--2---:R-:W-:Y:S01]  /*80f0*/  F2FP.PACK_AB R4, R170, R171 ;  /* 0x000000abaa04723e */ /* 0x004fe200000000ff */
[----:B---3--:R-:W-:-:S04]  /*8100*/  FMUL.FTZ R160, R160, R172 ;  /* 0x000000aca0a07220 */ /* 0x008fc80000410000 */
[----:B------:R-:W-:Y:S01]  /*8110*/  MUFU.EX2 R183, R183 ;  /* 0x000000b700b77308 */ /* 0x000fe20000000800 */
[-C--:B------:R-:W-:Y:S02]  /*8120*/  FMUL.FTZ R161, R161, R172.reuse ;  /* 0x000000aca1a17220 */ /* 0x080fe40000410000 */
[-C--:B------:R-:W-:Y:S02]  /*8130*/  FMUL.FTZ R156, R156, R172.reuse ;  /* 0x000000ac9c9c7220 */ /* 0x080fe40000410000 */
[----:B------:R-:W-:Y:S02]  /*8140*/  FMUL.FTZ R157, R157, R172 ;  /* 0x000000ac9d9d7220 */ /* 0x000fe40000410000 */
[-C--:B----4-:R-:W-:Y:S01]  /*8150*/  FMUL.FTZ R162, R162, R3.reuse ;  /* 0x00000003a2a27220 */ /* 0x090fe20000410000 */
        /* <DEDUP_REMOVED lines=12> */
[----:B------:R-:W2:Y:S01]  /*8220*/  LDSM.16.MT88.4 R20, [R220+0x18000] ;  /* 0x01800000dc14783b */ /* 0x000ea20000004200 */
[----:B------:R-:W-:Y:S01]  /*8230*/  FMUL.FTZ R41, R41, R172 ;  /* 0x000000ac29297220 */ /* 0x000fe20000410000 */
[----:B------:R-:W-:Y:S01]  /*8240*/  MUFU.EX2 R186, R186 ;  /* 0x000000ba00ba7308 */ /* 0x000fe20000000800 */
[----:B------:R-:W-:-:S02]  /*8250*/  FMUL.FTZ R42, R42, R3 ;  /* 0x000000032a2a7220 */ /* 0x000fc40000410000 */
[-C--:B------:R-:W-:Y:S02]  /*8260*/  FMUL.FTZ R43, R43, R3.reuse ;  /* 0x000000032b2b7220 */ /* 0x080fe40000410000 */
[C---:B------:R-:W-:Y:S01]  /*8270*/  HMMA.16816.F32 R36, R4.reuse, R16, R36 ;  /* 0x000000100424723c */ /* 0x040fe20000001824 */
[-C--:B------:R-:W-:Y:S02]  /*8280*/  FMUL.FTZ R44, R44, R172.reuse ;  /* 0x000000ac2c2c7220 */ /* 0x080fe40000410000 */
[-C--:B------:R-:W-:Y:S01]  /*8290*/  FMUL.FTZ R45, R45, R172.reuse ;  /* 0x000000ac2d2d7220 */ /* 0x080fe20000410000 */
[----:B------:R-:W-:Y:S01]  /*82a0*/  MUFU.EX2 R187, R187 ;  /* 0x000000bb00bb7308 */ /* 0x000fe20000000800 */
[-C--:B------:R-:W-:Y:S02]  /*82b0*/  FMUL.FTZ R46, R46, R3.reuse ;  /* 0x000000032e2e7220 */ /* 0x080fe40000410000 */
[----:B------:R-:W-:Y:S01]  /*82c0*/  FMUL.FTZ R47, R47, R3 ;  /* 0x000000032f2f7220 */ /* 0x000fe20000410000 */
[----:B------:R-:W-:Y:S01]  /*82d0*/  HMMA.16816.F32 R40, R4, R18, R40 ;  /* 0x000000120428723c */ /* 0x000fe20000001828 */
[----:B------:R-:W3:Y:S01]  /*82e0*/  LDSM.16.MT88.4 R16, [R224+0x1a000] ;  /* 0x01a00000e010783b */ /* 0x000ee20000004200 */
[----:B------:R-:W-:-:S02]  /*82f0*/  FMUL.FTZ R48, R48, R172 ;  /* 0x000000ac30307220 */ /* 0x000fc40000410000 */
[-C--:B------:R-:W-:Y:S01]  /*8300*/  FMUL.FTZ R49, R49, R172.reuse ;  /* 0x000000ac31317220 */ /* 0x080fe20000410000 */
[----:B------:R-:W4:Y:S01]  /*8310*/  MUFU.EX2 R188, R188 ;  /* 0x000000bc00bc7308 */ /* 0x000f220000000800 */
[-C--:B------:R-:W-:Y:S02]  /*8320*/  FMUL.FTZ R50, R50, R3.reuse ;  /* 0x0000000332327220 */ /* 0x080fe40000410000 */
[-C--:B------:R-:W-:Y:S01]  /*8330*/  FMUL.FTZ R51, R51, R3.reuse ;  /* 0x0000000333337220 */ /* 0x080fe20000410000 */
[----:B------:R-:W-:Y:S01]  /*8340*/  HMMA.16816.F32 R44, R4, R12, R44 ;  /* 0x0000000c042c723c */ /* 0x000fe2000000182c */
[-C--:B------:R-:W-:Y:S02]  /*8350*/  FMUL.FTZ R52, R52, R172.reuse ;  /* 0x000000ac34347220 */ /* 0x080fe40000410000 */
[----:B------:R-:W-:Y:S01]  /*8360*/  FMUL.FTZ R53, R53, R172 ;  /* 0x000000ac35357220 */ /* 0x000fe20000410000 */
[----:B------:R-:W-:Y:S01]  /*8370*/  MUFU.EX2 R189, R189 ;  /* 0x000000bd00bd7308 */ /* 0x000fe20000000800 */
[----:B------:R-:W-:-:S02]  /*8380*/  FMUL.FTZ R54, R54, R3 ;  /* 0x0000000336367220 */ /* 0x000fc40000410000 */
[-C--:B------:R-:W-:Y:S01]  /*8390*/  FMUL.FTZ R55, R55, R3.reuse ;  /* 0x0000000337377220 */ /* 0x080fe20000410000 */
[C---:B------:R-:W-:Y:S01]  /*83a0*/  HMMA.16816.F32 R48, R4.reuse, R14, R48 ;  /* 0x0000000e0430723c */ /* 0x040fe20000001830 */
[----:B------:R-:W5:Y:S01]  /*83b0*/  LDSM.16.MT88.4 R12, [R222+0x1a000] ;  /* 0x01a00000de0c783b */ /* 0x000f620000004200 */
[-C--:B------:R-:W-:Y:S02]  /*83c0*/  FMUL.FTZ R56, R56, R172.reuse ;  /* 0x000000ac38387220 */ /* 0x080fe40000410000 */
        /* <DEDUP_REMOVED lines=12> */
[----:B------:R-:W1:Y:S01]  /*8490*/  LDSM.16.MT88.4 R20, [R221+0x1a000] ;  /* 0x01a00000dd14783b */ /* 0x000e620000004200 */
[----:B------:R-:W-:Y:S01]  /*84a0*/  FMUL.FTZ R65, R65, R172 ;  /* 0x000000ac41417220 */ /* 0x000fe20000410000 */
[----:B------:R-:W-:Y:S01]  /*84b0*/  MUFU.EX2 R193, R193 ;  /* 0x000000c100c17308 */ /* 0x000fe20000000800 */
[----:B------:R-:W-:-:S02]  /*84c0*/  FMUL.FTZ R66, R66, R3 ;  /* 0x0000000342427220 */ /* 0x000fc40000410000 */
[-C--:B------:R-:W-:Y:S01]  /*84d0*/  FMUL.FTZ R67, R67, R3.reuse ;  /* 0x0000000343437220 */ /* 0x080fe20000410000 */
[C---:B---3--:R-:W-:Y:S01]  /*84e0*/  HMMA.16816.F32 R60, R4.reuse, R16, R60 ;  /* 0x00000010043c723c */ /* 0x048fe2000000183c */
        /* <DEDUP_REMOVED lines=9> */
[----:B------:R-:W-:Y:S01]  /*8580*/  MUFU.EX2 R194, R194 ;  /* 0x000000c200c27308 */ /* 0x000fe20000000800 */
        /* <DEDUP_REMOVED lines=10> */
[----:B------:R-:W2:Y:S01]  /*8630*/  LDSM.16.MT88.4 R12, [R224+0x1c000] ;  /* 0x01c00000e00c783b */ /* 0x000ea20000004200 */
        /* <DEDUP_REMOVED lines=14> */
[----:B------:R-:W1:Y:S01]  /*8720*/  MUFU.EX2 R200, R200 ;  /* 0x000000c800c87308 */ /* 0x000e620000000800 */
[----:B------:R-:W-:-:S02]  /*8730*/  FMUL.FTZ R90, R90, R3 ;  /* 0x000000035a5a7220 */ /* 0x000fc40000410000 */
[-C--:B------:R-:W-:Y:S01]  /*8740*/  FMUL.FTZ R91, R91, R3.reuse ;  /* 0x000000035b5b7220 */ /* 0x080fe20000410000 */
[C---:B---3--:R-:W-:Y:S01]  /*8750*/  HMMA.16816.F32 R84, R4.reuse, R16, R84 ;  /* 0x000000100454723c */ /* 0x048fe20000001854 */
[-C--:B------:R-:W-:Y:S02]  /*8760*/  FMUL.FTZ R92, R92, R172.reuse ;  /* 0x000000ac5c5c7220 */ /* 0x080fe40000410000 */
[-C--:B------:R-:W-:Y:S01]  /*8770*/  FMUL.FTZ R93, R93, R172.reuse ;  /* 0x000000ac5d5d7220 */ /* 0x080fe20000410000 */
[----:B------:R-:W3:Y:S01]  /*8780*/  MUFU.EX2 R182, R182 ;  /* 0x000000b600b67308 */ /* 0x000ee20000000800 */
        /* <DEDUP_REMOVED lines=9> */
[----:B--2---:R-:W-:Y:S01]  /*8820*/  HMMA.16816.F32 R92, R4, R12, R92 ;  /* 0x0000000c045c723c */ /* 0x004fe2000000185c */
[-C--:B------:R-:W-:Y:S02]  /*8830*/  FMUL.FTZ R100, R100, R172.reuse ;  /* 0x000000ac64647220 */ /* 0x080fe40000410000 */
[----:B------:R-:W-:Y:S01]  /*8840*/  FMUL.FTZ R101, R101, R172 ;  /* 0x000000ac65657220 */ /* 0x000fe20000410000 */
[----:B------:R-:W-:Y:S01]  /*8850*/  MUFU.EX2 R180, R180 ;  /* 0x000000b400b47308 */ /* 0x000fe20000000800 */
[----:B------:R-:W-:-:S02]  /*8860*/  FMUL.FTZ R102, R102, R3 ;  /* 0x0000000366667220 */ /* 0x000fc40000410000 */
[-C--:B------:R-:W-:Y:S01]  /*8870*/  FMUL.FTZ R103, R103, R3.reuse ;  /* 0x0000000367677220 */ /* 0x080fe20000410000 */
[C---:B------:R-:W-:Y:S01]  /*8880*/  HMMA.16816.F32 R96, R4.reuse, R14, R96 ;  /* 0x0000000e0460723c */ /* 0x040fe20000001860 */
[----:B------:R-:W2:Y:S01]  /*8890*/  LDSM.16.MT88.4 R12, [R220+0x1c000] ;  /* 0x01c00000dc0c783b */ /* 0x000ea20000004200 */
[-C--:B------:R-:W-:Y:S02]  /*88a0*/  FMUL.FTZ R104, R104, R172.reuse ;  /* 0x000000ac68687220 */ /* 0x080fe40000410000 */
[-C--:B------:R-:W-:Y:S01]  /*88b0*/  FMUL.FTZ R105, R105, R172.reuse ;  /* 0x000000ac69697220 */ /* 0x080fe20000410000 */
[----:B------:R-:W-:Y:S01]  /*88c0*/  MUFU.EX2 R178, R178 ;  /* 0x000000b200b27308 */ /* 0x000fe20000000800 */
[-C--:B------:R-:W-:Y:S02]  /*88d0*/  FMUL.FTZ R106, R106, R3.reuse ;  /* 0x000000036a6a7220 */ /* 0x080fe40000410000 */
[----:B------:R-:W-:Y:S01]  /*88e0*/  FMUL.FTZ R107, R107, R3 ;  /* 0x000000036b6b7220 */ /* 0x000fe20000410000 */
[----:B-1----:R-:W-:Y:S01]  /*88f0*/  HMMA.16816.F32 R100, R4, R20, R100 ;  /* 0x000000140464723c */ /* 0x002fe20000001864 */
[----:B------:R-:W-:-:S02]  /*8900*/  FMUL.FTZ R108, R108, R172 ;  /* 0x000000ac6c6c7220 */ /* 0x000fc40000410000 */
[-C--:B------:R-:W-:Y:S01]  /*8910*/  FMUL.FTZ R109, R109, R172.reuse ;  /* 0x000000ac6d6d7220 */ /* 0x080fe20000410000 */
[----:B------:R-:W1:Y:S01]  /*8920*/  MUFU.EX2 R177, R177 ;  /* 0x000000b100b17308 */ /* 0x000e620000000800 */
[-C--:B------:R-:W-:Y:S02]  /*8930*/  FMUL.FTZ R110, R110, R3.reuse ;  /* 0x000000036e6e7220 */ /* 0x080fe40000410000 */
[-C--:B------:R-:W-:Y:S01]  /*8940*/  FMUL.FTZ R111, R111, R3.reuse ;  /* 0x000000036f6f7220 */ /* 0x080fe20000410000 */
[----:B------:R-:W-:Y:S01]  /*8950*/  HMMA.16816.F32 R104, R4, R22, R104 ;  /* 0x000000160468723c */ /* 0x000fe20000001868 */
[-C--:B------:R-:W-:Y:S01]  /*8960*/  FMUL.FTZ R112, R112, R172.reuse ;  /* 0x000000ac70707220 */ /* 0x080fe20000410000 */
[----:B------:R-:W1:Y:S01]  /*8970*/  LDSM.16.MT88.4 R20, [R224+0x1e000] ;  /* 0x01e00000e014783b */ /* 0x000e620000004200 */
        /* <DEDUP_REMOVED lines=14> */
[----:B------:R-:W1:Y:S01]  /*8a60*/  MUFU.EX2 R173, R173 ;  /* 0x000000ad00ad7308 */ /* 0x000e620000000800 */
[-C--:B------:R-:W-:Y:S02]  /*8a70*/  FMUL.FTZ R122, R122, R3.reuse ;  /* 0x000000037a7a7220 */ /* 0x080fe40000410000 */
[-C--:B------:R-:W-:Y:S01]  /*8a80*/  FMUL.FTZ R123, R123, R3.reuse ;  /* 0x000000037b7b7220 */ /* 0x080fe20000410000 */
[----:B--2---:R-:W-:Y:S01]  /*8a90*/  HMMA.16816.F32 R116, R4, R12, R116 ;  /* 0x0000000c0474723c */ /* 0x004fe20000001874 */
[-C--:B------:R-:W-:Y:S02]  /*8aa0*/  FMUL.FTZ R124, R124, R172.reuse ;  /* 0x000000ac7c7c7220 */ /* 0x080fe40000410000 */
[----:B------:R-:W-:Y:S02]  /*8ab0*/  FMUL.FTZ R125, R125, R172 ;  /* 0x000000ac7d7d7220 */ /* 0x000fe40000410000 */
[----:B------:R-:W-:-:S02]  /*8ac0*/  FMUL.FTZ R126, R126, R3 ;  /* 0x000000037e7e7220 */ /* 0x000fc40000410000 */
[-C--:B------:R-:W-:Y:S01]  /*8ad0*/  FMUL.FTZ R127, R127, R3.reuse ;  /* 0x000000037f7f7220 */ /* 0x080fe20000410000 */
[C---:B------:R-:W-:Y:S01]  /*8ae0*/  HMMA.16816.F32 R120, R4.reuse, R14, R120 ;  /* 0x0000000e0478723c */ /* 0x040fe20000001878 */
[-C--:B------:R-:W-:Y:S01]  /*8af0*/  FMUL.FTZ R128, R128, R172.reuse ;  /* 0x000000ac80807220 */ /* 0x080fe20000410000 */
[----:B------:R-:W2:Y:S01]  /*8b00*/  LDSM.16.MT88.4 R12, [R221+0x1e000] ;  /* 0x01e00000dd0c783b */ /* 0x000ea20000004200 */
[-C--:B------:R-:W-:Y:S02]  /*8b10*/  FMUL.FTZ R129, R129, R172.reuse ;  /* 0x000000ac81817220 */ /* 0x080fe40000410000 */
        /* <DEDUP_REMOVED lines=35> */
[----:B------:R-:W-:Y:S01]  /*8d50*/  HMMA.16816.F32 R148, R4, R24, R148 ;  /* 0x000000180494723c */ /* 0x000fe20000001894 */
[----:B------:R-:W-:-:S02]  /*8d60*/  FFMA.FTZ R171, R250, R172, R171 ;  /* 0x000000acfaab7223 */ /* 0x000fc400000100ab */
[----:B------:R-:W-:Y:S02]  /*8d70*/  FFMA.FTZ R3, R249, R3, R167 ;  /* 0x00000003f9037223 */ /* 0x000fe400000100a7 */
[----:B------:R-:W-:Y:S02]  /*8d80*/  FADD.FTZ R170, R170, R171 ;  /* 0x000000abaaaa7221 */ /* 0x000fe40000010000 */
[----:B------:R-:W-:Y:S01]  /*8d90*/  FADD.FTZ R166, R166, R3 ;  /* 0x00000003a6a67221 */ /* 0x000fe20000010000 */
[----:B------:R-:W-:Y:S01]  /*8da0*/  HMMA.16816.F32 R144, R4, R26, R144 ;  /* 0x0000001a0490723c */ /* 0x000fe20000001890 */
[----:B------:R-:W2:Y:S01]  /*8db0*/  LDSM.16.MT88.4 R24, [R224+0x1a800] ;  /* 0x01a80000e018783b */ /* 0x000ea20000004200 */
[----:B------:R-:W-:Y:S01]  /*8dc0*/  FADD.FTZ R170, R169, R170 ;  /* 0x000000aaa9aa7221 */ /* 0x000fe20000010000 */
[----:B------:R-:W-:Y:S01]  /*8dd0*/  MOV R3, R0 ;  /* 0x0000000000037202 */ /* 0x000fe20000000f00 */
[----:B------:R-:W-:Y:S02]  /*8de0*/  FADD.FTZ R166, R165, R166 ;  /* 0x000000a6a5a67221 */ /* 0x000fe40000010000 */
[----:B------:R-:W-:Y:S01]  /*8df0*/  FADD.FTZ R168, R168, R170 ;  /* 0x000000aaa8a87221 */ /* 0x000fe20000010000 */
[----:B------:R-:W-:Y:S01]  /*8e00*/  F2FP.PACK_AB R4, R184, R183 ;  /* 0x000000b7b804723e */ /* 0x000fe200000000ff */
[----:B------:R-:W-:Y:S01]  /*8e10*/  FADD.FTZ R164, R164, R166 ;  /* 0x000000a6a4a47221 */ /* 0x000fe20000010000 */
[----:B----4-:R-:W-:Y:S01]  /*8e20*/  F2FP.PACK_AB R5, R188, R187 ;  /* 0x000000bbbc05723e */ /* 0x010fe200000000ff */
[----:B------:R-:W-:Y:S01]  /*8e30*/  FADD.FTZ R168, R183, R168 ;  /* 0x000000a8b7a87221 */ /* 0x000fe20000010000 */
[----:B------:R-:W-:Y:S01]  /*8e40*/  F2FP.PACK_AB R6, R186, R185 ;  /* 0x000000b9ba06723e */ /* 0x000fe200000000ff */
[----:B------:R-:W-:Y:S01]  /*8e50*/  FADD.FTZ R164, R187, R164 ;  /* 0x000000a4bba47221 */ /* 0x000fe20000010000 */
[----:B------:R-:W-:Y:S01]  /*8e60*/  F2FP.PACK_AB R7, R190, R189 ;  /* 0x000000bdbe07723e */ /* 0x000fe200000000ff */
[----:B------:R-:W-:-:S02]  /*8e70*/  FADD.FTZ R184, R184, R168 ;  /* 0x000000a8b8b87221 */ /* 0x000fc40000010000 */
[----:B------:R-:W-:Y:S01]  /*8e80*/  FADD.FTZ R188, R188, R164 ;  /* 0x000000a4bcbc7221 */ /* 0x000fe20000010000 */
[----:B------:R-:W-:Y:S01]  /*8e90*/  MOV R164, R2 ;  /* 0x0000000200a47202 */ /* 0x000fe20000000f00 */
        /* <DEDUP_REMOVED lines=8> */
[----:B-----5:R-:W-:-:S06]  /*8f20*/  FADD.FTZ R190, R195, R190 ;  /* 0x000000bec3be7221 */ /* 0x020fcc0000010000 */
        /* <DEDUP_REMOVED lines=39> */
[C---:B-----5:R-:W-:Y:S08]  /*91a0*/  HMMA.16816.F32 R140, R4.reuse, R24, R140 ;  /* 0x00000018048c723c */ /* 0x060ff0000000188c */
[C---:B------:R-:W-:Y:S01]  /*91b0*/  HMMA.16816.F32 R152, R4.reuse, R26, R152 ;  /* 0x0000001a0498723c */ /* 0x040fe20000001898 */
[----:B------:R-:W-:Y:S07]  /*91c0*/  LDSM.16.MT88.4 R24, [R221+0x19000] ;  /* 0x01900000dd18783b */ /* 0x000fee0000004200 */
[C---:B-1----:R-:W-:Y:S08]  /*91d0*/  HMMA.16816.F32 R148, R4.reuse, R20, R148 ;  /* 0x000000140494723c */ /* 0x042ff00000001894 */
[----:B------:R-:W-:Y:S01]  /*91e0*/  HMMA.16816.F32 R144, R4, R22, R144 ;  /* 0x000000160490723c */ /* 0x000fe20000001890 */
[----:B------:R-:W1:Y:S06]  /*91f0*/  LDSM.16.MT88.4 R20, [R221+0x1b000] ;  /* 0x01b00000dd14783b */ /* 0x000e6c0000004200 */
        /* <DEDUP_REMOVED lines=11> */
[----:B------:R-:W-:Y:S02]  /*92b0*/  FADD.FTZ R194, R182, R194 ;  /* 0x000000c2b6c27221 */ /* 0x000fe40000010000 */
        /* <DEDUP_REMOVED lines=8> */
[----:B--2---:R-:W-:Y:S01]  /*9340*/  HMMA.16816.F32 R36, R4, R12, R36 ;  /* 0x0000000c0424723c */ /* 0x004fe20000001824 */
[----:B------:R-:W-:-:S07]  /*9350*/  FADD.FTZ R249, R173, R200 ;  /* 0x000000c8adf97221 */ /* 0x000fce0000010000 */
[C---:B------:R-:W-:Y:S01]  /*9360*/  HMMA.16816.F32 R40, R4.reuse, R14, R40 ;  /* 0x0000000e0428723c */ /* 0x040fe20000001828 */
[----:B------:R-:W2:Y:S07]  /*9370*/  LDSM.16.MT88.4 R12, [R220+0x1b000] ;  /* 0x01b00000dc0c783b */ /* 0x000eae0000004200 */
[C---:B------:R-:W-:Y:S08]  /*9380*/  HMMA.16816.F32 R60, R4.reuse, R28, R60 ;  /* 0x0000001c043c723c */ /* 0x040ff0000000183c */
[C---:B------:R-:W-:Y:S01]  /*9390*/  HMMA.16816.F32 R64, R4.reuse, R30, R64 ;  /* 0x0000001e0440723c */ /* 0x040fe20000001840 */
[----:B------:R-:W4:Y:S07]  /*93a0*/  LDSM.16.MT88.4 R28, [R224+0x1d000] ;  /* 0x01d00000e01c783b */ /* 0x000f2e0000004200 */
[C---:B-1----:R-:W-:Y:S08]  /*93b0*/  HMMA.16816.F32 R76, R4.reuse, R20, R76 ;  /* 0x00000014044c723c */ /* 0x042ff0000000184c */
[C---:B---3--:R-:W-:Y:S08]  /*93c0*/  HMMA.16816.F32 R68, R4.reuse, R16, R68 ;  /* 0x000000100444723c */ /* 0x048ff00000001844 */
[C---:B------:R-:W-:Y:S01]  /*93d0*/  HMMA.16816.F32 R72, R4.reuse, R18, R72 ;  /* 0x000000120448723c */ /* 0x040fe20000001848 */
[----:B------:R-:W1:Y:S07]  /*93e0*/  LDSM.16.MT88.4 R16, [R221+0x1d000] ;  /* 0x01d00000dd10783b */ /* 0x000e6e0000004200 */
[C---:B------:R-:W-:Y:S01]  /*93f0*/  HMMA.16816.F32 R80, R4.reuse, R22, R80 ;  /* 0x000000160450723c */ /* 0x040fe20000001850 */
[----:B------:R-:W3:Y:S07]  /*9400*/  LDSM.16.MT88.4 R20, [R220+0x1d000] ;  /* 0x01d00000dc14783b */ /* 0x000eee0000004200 */
[C---:B------:R-:W-:Y:S08]  /*9410*/  HMMA.16816.F32 R44, R4.reuse, R24, R44 ;  /* 0x00000018042c723c */ /* 0x040ff0000000182c */
[C---:B------:R-:W-:Y:S01]  /*9420*/  HMMA.16816.F32 R48, R4.reuse, R26, R48 ;  /* 0x0000001a0430723c */ /* 0x040fe20000001830 */
[----:B------:R-:W5:Y:S07]  /*9430*/  LDSM.16.MT88.4 R24, [R222+0x1d000] ;  /* 0x01d00000de18783b */ /* 0x000f6e0000004200 */
[C---:B------:R-:W-:Y:S08]  /*9440*/  HMMA.16816.F32 R52, R4.reuse, R32, R52 ;  /* 0x000000200434723c */ /* 0x040ff00000001834 */
[C---:B------:R-:W-:Y:S01]  /*9450*/  HMMA.16816.F32 R56, R4.reuse, R34, R56 ;  /* 0x000000220438723c */ /* 0x040fe20000001838 */
[----:B------:R-:W-:Y:S07]  /*9460*/  LDSM.16.MT88.4 R32, [R222+0x1f000] ;  /* 0x01f00000de20783b */ /* 0x000fee0000004200 */
[C---:B--2---:R-:W-:Y:S08]  /*9470*/  HMMA.16816.F32 R84, R4.reuse, R12, R84 ;  /* 0x0000000c0454723c */ /* 0x044ff00000001854 */
[C---:B------:R-:W-:Y:S01]  /*9480*/  HMMA.16816.F32 R88, R4.reuse, R14, R88 ;  /* 0x0000000e0458723c */ /* 0x040fe20000001858 */
[----:B------:R-:W2:Y:S07]  /*9490*/  LDSM.16.MT88.4 R12, [R224+0x1f000] ;  /* 0x01f00000e00c783b */ /* 0x000eae0000004200 */
[C---:B----4-:R-:W-:Y:S08]  /*94a0*/  HMMA.16816.F32 R92, R4.reuse, R28, R92 ;  /* 0x0000001c045c723c */ /* 0x050ff0000000185c */
[C---:B------:R-:W-:Y:S01]  /*94b0*/  HMMA.16816.F32 R96, R4.reuse, R30, R96 ;  /* 0x0000001e0460723c */ /* 0x040fe20000001860 */
[----:B------:R-:W-:Y:S07]  /*94c0*/  LDSM.16.MT88.4 R28, [R220+0x1f000] ;  /* 0x01f00000dc1c783b */ /* 0x000fee0000004200 */
[C---:B-1----:R-:W-:Y:S08]  /*94d0*/  HMMA.16816.F32 R108, R4.reuse, R16, R108 ;  /* 0x00000010046c723c */ /* 0x042ff0000000186c */
        /* <DEDUP_REMOVED lines=41> */
[----:B------:R-:W5:Y:S07]  /*9770*/  LDSM.16.MT88.4 R28, [R222+0x1d800] ;  /* 0x01d80000de1c783b */ /* 0x000f6e0000004200 */
        /* <DEDUP_REMOVED lines=12> */
[C---:B-----5:R-:W-:Y:S08]  /*9840*/  HMMA.16816.F32 R100, R4.reuse, R28, R100 ;  /* 0x0000001c0464723c */ /* 0x060ff00000001864 */
[C---:B------:R-:W-:Y:S08]  /*9850*/  HMMA.16816.F32 R104, R4.reuse, R30, R104 ;  /* 0x0000001e0468723c */ /* 0x040ff00000001868 */
[C---:B------:R-:W-:Y:S08]  /*9860*/  HMMA.16816.F32 R108, R4.reuse, R32, R108 ;  /* 0x00000020046c723c */ /* 0x040ff0000000186c */
[C---:B------:R-:W-:Y:S08]  /*9870*/  HMMA.16816.F32 R112, R4.reuse, R34, R112 ;  /* 0x000000220470723c */ /* 0x040ff00000001870 */
[C---:B----4-:R-:W-:Y:S08]  /*9880*/  HMMA.16816.F32 R116, R4.reuse, R24, R116 ;  /* 0x000000180474723c */ /* 0x050ff00000001874 */
[C---:B------:R-:W-:Y:S08]  /*9890*/  HMMA.16816.F32 R120, R4.reuse, R26, R120 ;  /* 0x0000001a0478723c */ /* 0x040ff00000001878 */
[C---:B--2---:R-:W-:Y:S08]  /*98a0*/  HMMA.16816.F32 R132, R4.reuse, R12, R132 ;  /* 0x0000000c0484723c */ /* 0x044ff00000001884 */
[C---:B------:R-:W-:Y:S08]  /*98b0*/  HMMA.16816.F32 R136, R4.reuse, R14, R136 ;  /* 0x0000000e0488723c */ /* 0x040ff00000001888 */
[C---:B-1----:R-:W-:Y:S08]  /*98c0*/  HMMA.16816.F32 R140, R4.reuse, R16, R140 ;  /* 0x00000010048c723c */ /* 0x042ff0000000188c */
        /* <DEDUP_REMOVED lines=80> */
[----:B--2---:R-:W3:Y:S04]  /*9dd0*/  LDSM.16.M88.4 R16, [R229+0x10800] ;  /* 0x01080000e510783b */ /* 0x004ee80000000200 */
[----:B----4-:R-:W2:Y:S04]  /*9de0*/  LDSM.16.M88.4 R24, [R229+0x10000] ;  /* 0x01000000e518783b */ /* 0x010ea80000000200 */
[----:B------:R-:W-:Y:S04]  /*9df0*/  LDSM.16.M88.4 R32, [R229+0x11800] ;  /* 0x01180000e520783b */ /* 0x000fe80000000200 */
[----:B------:R-:W-:Y:S04]  /*9e00*/  LDSM.16.M88.4 R164, [R228] ;  /* 0x00000000e4a4783b */ /* 0x000fe80000000200 */
[----:B------:R-:W-:Y:S04]  /*9e10*/  LDSM.16.M88.4 R172, [R227] ;  /* 0x00000000e3ac783b */ /* 0x000fe80000000200 */
[----:B-----5:R-:W1:Y:S04]  /*9e20*/  LDSM.16.M88.4 R4, [R229+0x11000] ;  /* 0x01100000e504783b */ /* 0x020e680000000200 */
[----:B------:R-:W4:Y:S04]  /*9e30*/  LDSM.16.M88.4 R192, [R219] ;  /* 0x00000000dbc0783b */ /* 0x000f280000000200 */
[----:B------:R-:W5:Y:S04]  /*9e40*/  LDSM.16.M88.4 R188, [R218] ;  /* 0x00000000dabc783b */ /* 0x000f680000000200 */
[----:B------:R-:W4:Y:S04]  /*9e50*/  LDSM.16.M88.4 R176, [R217] ;  /* 0x00000000d9b0783b */ /* 0x000f280000000200 */
[----:B------:R-:W-:Y:S01]  /*9e60*/  LDSM.16.M88.4 R168, [R226] ;  /* 0x00000000e2a8783b */ /* 0x000fe20000000200 */
[C---:B---3--:R-:W-:Y:S03]  /*9e70*/  HMMA.16816.F32 R20, R180.reuse, R16, RZ ;  /* 0x00000010b414723c */ /* 0x048fe600000018ff */
        /* <DEDUP_REMOVED lines=12> */
[C---:B----4-:R-:W-:Y:S08]  /*9f40*/  HMMA.16816.F32 R20, R164.reuse, R192, R20 ;  /* 0x000000c0a414723c */ /* 0x050ff00000001814 */
[C---:B------:R-:W-:Y:S01]  /*9f50*/  HMMA.16816.F32 R16, R164.reuse, R194, R16 ;  /* 0x000000c2a410723c */ /* 0x040fe20000001810 */
[----:B------:R-:W3:Y:S07]  /*9f60*/  LDSM.16.M88.4 R192, [R223+0x11000] ;  /* 0x01100000dfc0783b */ /* 0x000eee0000000200 */
[C---:B-----5:R-:W-:Y:S08]  /*9f70*/  HMMA.16816.F32 R12, R164.reuse, R188, R12 ;  /* 0x000000bca40c723c */ /* 0x060ff0000000180c */
[C---:B------:R-:W-:Y:S01]  /*9f80*/  HMMA.16816.F32 R4, R164.reuse, R190, R4 ;  /* 0x000000bea404723c */ /* 0x040fe20000001804 */
[----:B------:R-:W-:Y:S07]  /*9f90*/  LDSM.16.M88.4 R188, [R225] ;  /* 0x00000000e1bc783b */ /* 0x000fee0000000200 */
[C---:B------:R-:W-:Y:S08]  /*9fa0*/  HMMA.16816.F32 R184, R164.reuse, R176, R184 ;  /* 0x000000b0a4b8723c */ /* 0x040ff000000018b8 */
[----:B------:R-:W-:Y:S01]  /*9fb0*/  HMMA.16816.F32 R180, R164, R178, R180 ;  /* 0x000000b2a4b4723c */ /* 0x000fe200000018b4 */
[----:B------:R-:W4:Y:S04]  /*9fc0*/  LDSM.16.M88.4 R176, [R223+0x11800] ;  /* 0x01180000dfb0783b */ /* 0x000f280000000200 */
        /* <DEDUP_REMOVED lines=13> */
[----:B------:R-:W-:Y:S03]  /*a0a0*/  LDSM.16.M88.4 R176, [R229+0x12000] ;  /* 0x01200000e5b0783b */ /* 0x000fe60000000200 */
[C---:B-----5:R-:W-:Y:S08]  /*a0b0*/  HMMA.16816.F32 R28, R188.reuse, R164, R28 ;  /* 0x000000a4bc1c723c */ /* 0x060ff0000000181c */
        /* <DEDUP_REMOVED lines=20> */
[----:B------:R-:W-:Y:S07]  /*a200*/  LDSM.16.M88.4 R172, [R223+0x12000] ;  /* 0x01200000dfac783b */ /* 0x000fee0000000200 */
[C---:B------:R-:W-:Y:S08]  /*a210*/  HMMA.16816.F32 R28, R32.reuse, R176, R28 ;  /* 0x000000b0201c723c */ /* 0x040ff0000000181c */
[----:B------:R-:W-:Y:S01]  /*a220*/  HMMA.16816.F32 R24, R32, R178, R24 ;  /* 0x000000b22018723c */ /* 0x000fe20000001818 */
[----:B------:R-:W2:Y:S04]  /*a230*/  LDSM.16.M88.4 R176, [R213] ;  /* 0x00000000d5b0783b */ /* 0x000ea80000000200 */
[----:B------:R-:W4:Y:S03]  /*a240*/  LDSM.16.M88.4 R32, [R226+0x4000] ;  /* 0x00400000e220783b */ /* 0x000f260000000200 */
[C---:B-1----:R-:W-:Y:S08]  /*a250*/  HMMA.16816.F32 R20, R164.reuse, R188, R20 ;  /* 0x000000bca414723c */ /* 0x042ff00000001814 */
[C---:B---3--:R-:W-:Y:S08]  /*a260*/  HMMA.16816.F32 R184, R164.reuse, R168, R184 ;  /* 0x000000a8a4b8723c */ /* 0x048ff000000018b8 */
[C---:B------:R-:W-:Y:S01]  /*a270*/  HMMA.16816.F32 R180, R164.reuse, R170, R180 ;  /* 0x000000aaa4b4723c */ /* 0x040fe200000018b4 */
[----:B------:R-:W1:Y:S07]  /*a280*/  LDSM.16.M88.4 R168, [R223+0x13800] ;  /* 0x01380000dfa8783b */ /* 0x000e6e0000000200 */
[C---:B------:R-:W-:Y:S08]  /*a290*/  HMMA.16816.F32 R28, R164.reuse, R192, R28 ;  /* 0x000000c0a41c723c */ /* 0x040ff0000000181c */
[C---:B------:R-:W-:Y:S01]  /*a2a0*/  HMMA.16816.F32 R24, R164.reuse, R194, R24 ;  /* 0x000000c2a418723c */ /* 0x040fe20000001818 */
[----:B------:R-:W3:Y:S07]  /*a2b0*/  LDSM.16.M88.4 R192, [R223+0x12800] ;  /* 0x01280000dfc0783b */ /* 0x000eee0000000200 */
[C---:B------:R-:W-:Y:S01]  /*a2c0*/  HMMA.16816.F32 R16, R164.reuse, R190, R16 ;  /* 0x000000bea410723c */ /* 0x040fe20000001810 */
[----:B------:R-:W5:Y:S07]  /*a2d0*/  LDSM.16.M88.4 R188, [R223+0x13000] ;  /* 0x01300000dfbc783b */ /* 0x000f6e0000000200 */
[C---:B--2---:R-:W-:Y:S08]  /*a2e0*/  HMMA.16816.F32 R12, R164.reuse, R176, R12 ;  /* 0x000000b0a40c723c */ /* 0x044ff0000000180c */
[----:B------:R-:W-:Y:S01]  /*a2f0*/  HMMA.16816.F32 R4, R164, R178, R4 ;  /* 0x000000b2a404723c */ /* 0x000fe20000001804 */
[----:B------:R-:W-:Y:S04]  /*a300*/  LDSM.16.M88.4 R164, [R225+0x4000] ;  /* 0x00400000e1a4783b */ /* 0x000fe80000000200 */
[----:B------:R-:W2:Y:S03]  /*a310*/  LDSM.16.M88.4 R176, [R216+0x2000] ;  /* 0x00200000d8b0783b */ /* 0x000ea60000000200 */
[C---:B----4-:R-:W-:Y:S08]  /*a320*/  HMMA.16816.F32 R28, R32.reuse, R172, R28 ;  /* 0x000000ac201c723c */ /* 0x050ff0000000181c */
[C---:B------:R-:W-:Y:S01]  /*a330*/  HMMA.16816.F32 R24, R32.reuse, R174, R24 ;  /* 0x000000ae2018723c */ /* 0x040fe20000001818 */
[----:B------:R-:W4:Y:S07]  /*a340*/  LDSM.16.M88.4 R172, [R216+0x2800] ;  /* 0x00280000d8ac783b */ /* 0x000f2e0000000200 */
        /* <DEDUP_REMOVED lines=10> */
[C---:B--2---:R-:W-:Y:S08]  /*a3f0*/  HMMA.16816.F32 R28, R164.reuse, R176, R28 ;  /* 0x000000b0a41c723c */ /* 0x044ff0000000181c */
[C---:B------:R-:W-:Y:S01]  /*a400*/  HMMA.16816.F32 R24, R164.reuse, R178, R24 ;  /* 0x000000b2a418723c */ /* 0x040fe20000001818 */
[----:B------:R-:W2:Y:S07]  /*a410*/  LDSM.16.M88.4 R176, [R229+0x14800] ;  /* 0x01480000e5b0783b */ /* 0x000eae0000000200 */
[C---:B----4-:R-:W-:Y:S08]  /*a420*/  HMMA.16816.F32 R20, R164.reuse, R172, R20 ;  /* 0x000000aca414723c */ /* 0x050ff00000001814 */
[C---:B------:R-:W-:Y:S01]  /*a430*/  HMMA.16816.F32 R16, R164.reuse, R174, R16 ;  /* 0x000000aea410723c */ /* 0x040fe20000001810 */
[----:B------:R-:W4:Y:S07]  /*a440*/  LDSM.16.M88.4 R172, [R229+0x15000] ;  /* 0x01500000e5ac783b */ /* 0x000f2e0000000200 */
[C---:B-1----:R-:W-:Y:S08]  /*a450*/  HMMA.16816.F32 R184, R164.reuse, R168, R184 ;  /* 0x000000a8a4b8723c */ /* 0x042ff000000018b8 */
[C---:B------:R-:W-:Y:S01]  /*a460*/  HMMA.16816.F32 R180, R164.reuse, R170, R180 ;  /* 0x000000aaa4b4723c */ /* 0x040fe200000018b4 */
[----:B------:R-:W1:Y:S07]  /*a470*/  LDSM.16.M88.4 R168, [R229+0x15800] ;  /* 0x01580000e5a8783b */ /* 0x000e6e0000000200 */
[C---:B---3--:R-:W-:Y:S08]  /*a480*/  HMMA.16816.F32 R12, R164.reuse, R192, R12 ;  /* 0x000000c0a40c723c */ /* 0x048ff0000000180c */
[----:B------:R-:W-:Y:S01]  /*a490*/  HMMA.16816.F32 R4, R164, R194, R4 ;  /* 0x000000c2a404723c */ /* 0x000fe20000001804 */
[----:B------:R-:W-:Y:S04]  /*a4a0*/  LDSM.16.M88.4 R164, [R228+0x8000] ;  /* 0x00800000e4a4783b */ /* 0x000fe80000000200 */
[----:B------:R-:W-:Y:S03]  /*a4b0*/  LDSM.16.M88.4 R192, [R211] ;  /* 0x00000000d3c0783b */ /* 0x000fe60000000200 */
[C---:B-----5:R-:W-:Y:S08]  /*a4c0*/  HMMA.16816.F32 R28, R32.reuse, R188, R28 ;  /* 0x000000bc201c723c */ /* 0x060ff0000000181c */
[C---:B------:R-:W-:Y:S01]  /*a4d0*/  HMMA.16816.F32 R24, R32.reuse, R190, R24 ;  /* 0x000000be2018723c */ /* 0x040fe20000001818 */
[----:B------:R-:W3:Y:S07]  /*a4e0*/  LDSM.16.M88.4 R188, [R210] ;  /* 0x00000000d2bc783b */ /* 0x000eee0000000200 */
[C---:B--2---:R-:W-:Y:S08]  /*a4f0*/  HMMA.16816.F32 R20, R32.reuse, R176, R20 ;  /* 0x000000b02014723c */ /* 0x044ff00000001814 */
[C---:B------:R-:W-:Y:S01]  /*a500*/  HMMA.16816.F32 R16, R32.reuse, R178, R16 ;  /* 0x000000b22010723c */ /* 0x040fe20000001810 */
[----:B------:R-:W2:Y:S07]  /*a510*/  LDSM.16.M88.4 R176, [R209] ;  /* 0x00000000d1b0783b */ /* 0x000eae0000000200 */
[C---:B----4-:R-:W-:Y:S08]  /*a520*/  HMMA.16816.F32 R12, R32.reuse, R172, R12 ;  /* 0x000000ac200c723c */ /* 0x050ff0000000180c */
[C---:B------:R-:W-:Y:S01]  /*a530*/  HMMA.16816.F32 R4, R32.reuse, R174, R4 ;  /* 0x000000ae2004723c */ /* 0x040fe20000001804 */
[----:B------:R-:W4:Y:S07]  /*a540*/  LDSM.16.M88.4 R172, [R208] ;  /* 0x00000000d0ac783b */ /* 0x000f2e0000000200 */
        /* <DEDUP_REMOVED lines=10> */
[C---:B--2---:R-:W-:Y:S08]  /*a5f0*/  HMMA.16816.F32 R12, R164.reuse, R176, R12 ;  /* 0x000000b0a40c723c */ /* 0x044ff0000000180c */
[C---:B------:R-:W-:Y:S01]  /*a600*/  HMMA.16816.F32 R4, R164.reuse, R178, R4 ;  /* 0x000000b2a404723c */ /* 0x040fe20000001804 */
[----:B------:R-:W2:Y:S07]  /*a610*/  LDSM.16.M88.4 R176, [R223+0x15800] ;  /* 0x01580000dfb0783b */ /* 0x000eae0000000200 */
[C---:B----4-:R-:W-:Y:S08]  /*a620*/  HMMA.16816.F32 R184, R164.reuse, R172, R184 ;  /* 0x000000aca4b8723c */ /* 0x050ff000000018b8 */
[----:B------:R-:W-:Y:S01]  /*a630*/  HMMA.16816.F32 R180, R164, R174, R180 ;  /* 0x000000aea4b4723c */ /* 0x000fe200000018b4 */
[----:B------:R-:W-:Y:S04]  /*a640*/  LDSM.16.M88.4 R172, [R225+0x8000] ;  /* 0x00800000e1ac783b */ /* 0x000fe80000000200 */
[----:B------:R-:W4:Y:S03]  /*a650*/  LDSM.16.M88.4 R164, [R216+0x4000] ;  /* 0x00400000d8a4783b */ /* 0x000f260000000200 */
        /* <DEDUP_REMOVED lines=9> */
[C---:B--2---:R-:W-:Y:S08]  /*a6f0*/  HMMA.16816.F32 R184, R168.reuse, R176, R184 ;  /* 0x000000b0a8b8723c */ /* 0x044ff000000018b8 */
[----:B------:R-:W-:Y:S01]  /*a700*/  HMMA.16816.F32 R180, R168, R178, R180 ;  /* 0x000000b2a8b4723c */ /* 0x000fe200000018b4 */
[----:B------:R-:W2:Y:S04]  /*a710*/  LDSM.16.M88.4 R176, [R216+0x5800] ;  /* 0x00580000d8b0783b */ /* 0x000ea80000000200 */
[----:B------:R-:W5:Y:S03]  /*a720*/  LDSM.16.M88.4 R168, [R229+0x16000] ;  /* 0x01600000e5a8783b */ /* 0x000f660000000200 */
        /* <DEDUP_REMOVED lines=9> */
[C---:B--2---:R-:W-:Y:S08]  /*a7c0*/  HMMA.16816.F32 R184, R172.reuse, R176, R184 ;  /* 0x000000b0acb8723c */ /* 0x044ff000000018b8 */
[----:B------:R-:W-:Y:S01]  /*a7d0*/  HMMA.16816.F32 R180, R172, R178, R180 ;  /* 0x000000b2acb4723c */ /* 0x000fe200000018b4 */
[----:B------:R-:W-:Y:S04]  /*a7e0*/  LDSM.16.M88.4 R176, [R228+0xc000] ;  /* 0x00c00000e4b0783b */ /* 0x000fe80000000200 */
[----:B------:R-:W2:Y:S03]  /*a7f0*/  LDSM.16.M88.4 R172, [R207] ;  /* 0x00000000cfac783b */ /* 0x000ea60000000200 */
[C---:B-----5:R-:W-:Y:S08]  /*a800*/  HMMA.16816.F32 R28, R192.reuse, R168, R28 ;  /* 0x000000a8c01c723c */ /* 0x060ff0000000181c */
[C---:B------:R-:W-:Y:S01]  /*a810*/  HMMA.16816.F32 R24, R192.reuse, R170, R24 ;  /* 0x000000aac018723c */ /* 0x040fe20000001818 */
[----:B------:R-:W5:Y:S07]  /*a820*/  LDSM.16.M88.4 R168, [R206] ;  /* 0x00000000cea8783b */ /* 0x000f6e0000000200 */
[C---:B----4-:R-:W-:Y:S08]  /*a830*/  HMMA.16816.F32 R20, R192.reuse, R164, R20 ;  /* 0x000000a4c014723c */ /* 0x050ff00000001814 */
[C---:B------:R-:W-:Y:S01]  /*a840*/  HMMA.16816.F32 R16, R192.reuse, R166, R16 ;  /* 0x000000a6c010723c */ /* 0x040fe20000001810 */
[----:B------:R-:W4:Y:S07]  /*a850*/  LDSM.16.M88.4 R164, [R205] ;  /* 0x00000000cda4783b */ /* 0x000f2e0000000200 */
[C---:B-1----:R-:W-:Y:S08]  /*a860*/  HMMA.16816.F32 R12, R192.reuse, R32, R12 ;  /* 0x00000020c00c723c */ /* 0x042ff0000000180c */
[C---:B------:R-:W-:Y:S01]  /*a870*/  HMMA.16816.F32 R4, R192.reuse, R34, R4 ;  /* 0x00000022c004723c */ /* 0x040fe20000001804 */
[----:B------:R-:W1:Y:S07]  /*a880*/  LDSM.16.M88.4 R32, [R204] ;  /* 0x00000000cc20783b */ /* 0x000e6e0000000200 */
[C---:B---3--:R-:W-:Y:S08]  /*a890*/  HMMA.16816.F32 R184, R192.reuse, R188, R184 ;  /* 0x000000bcc0b8723c */ /* 0x048ff000000018b8 */
[----:B------:R-:W-:Y:S01]  /*a8a0*/  HMMA.16816.F32 R180, R192, R190, R180 ;  /* 0x000000bec0b4723c */ /* 0x000fe200000018b4 */
[----:B------:R-:W-:Y:S04]  /*a8b0*/  LDSM.16.M88.4 R192, [R226+0xc000] ;  /* 0x00c00000e2c0783b */ /* 0x000fe80000000200 */
[----:B------:R-:W3:Y:S03]  /*a8c0*/  LDSM.16.M88.4 R188, [R223+0x16000] ;  /* 0x01600000dfbc783b */ /* 0x000ee60000000200 */
[C---:B--2---:R-:W-:Y:S08]  /*a8d0*/  HMMA.16816.F32 R28, R176.reuse, R172, R28 ;  /* 0x000000acb01c723c */ /* 0x044ff0000000181c */
[C---:B------:R-:W-:Y:S01]  /*a8e0*/  HMMA.16816.F32 R24, R176.reuse, R174, R24 ;  /* 0x000000aeb018723c */ /* 0x040fe20000001818 */
[----:B------:R-:W-:Y:S07]  /*a8f0*/  LDSM.16.M88.4 R172, [R225+0xc000] ;  /* 0x00c00000e1ac783b */ /* 0x000fee0000000200 */
[C---:B-----5:R-:W-:Y:S08]  /*a900*/  HMMA.16816.F32 R20, R176.reuse, R168, R20 ;  /* 0x000000a8b014723c */ /* 0x060ff00000001814 */
[C---:B------:R-:W-:Y:S01]  /*a910*/  HMMA.16816.F32 R16, R176.reuse, R170, R16 ;  /* 0x000000aab010723c */ /* 0x040fe20000001810 */
[----:B------:R-:W-:Y:S07]  /*a920*/  LDSM.16.M88.4 R168, [R216+0x6000] ;  /* 0x00600000d8a8783b */ /* 0x000fee0000000200 */
[C---:B----4-:R-:W-:Y:S08]  /*a930*/  HMMA.16816.F32 R12, R176.reuse, R164, R12 ;  /* 0x000000a4b00c723c */ /* 0x050ff0000000180c */
[C---:B------:R-:W-:Y:S01]  /*a940*/  HMMA.16816.F32 R4, R176.reuse, R166, R4 ;  /* 0x000000a6b004723c */ /* 0x040fe20000001804 */
[----:B------:R-:W2:Y:S07]  /*a950*/  LDSM.16.M88.4 R164, [R223+0x16800] ;  /* 0x01680000dfa4783b */ /* 0x000eae0000000200 */
[C---:B-1----:R-:W-:Y:S08]  /*a960*/  HMMA.16816.F32 R184, R176.reuse, R32, R184 ;  /* 0x00000020b0b8723c */ /* 0x042ff000000018b8 */
[----:B------:R-:W-:Y:S01]  /*a970*/  HMMA.16816.F32 R180, R176, R34, R180 ;  /* 0x00000022b0b4723c */ /* 0x000fe200000018b4 */
[----:B------:R-:W1:Y:S04]  /*a980*/  LDSM.16.M88.4 R32, [R223+0x17000] ;  /* 0x01700000df20783b */ /* 0x000e680000000200 */
[----:B------:R-:W4:Y:S03]  /*a990*/  LDSM.16.M88.4 R176, [R216+0x6800] ;  /* 0x00680000d8b0783b */ /* 0x000f260000000200 */
[C---:B---3--:R-:W-:Y:S07]  /*a9a0*/  HMMA.16816.F32 R28, R192.reuse, R188, R28 ;  /* 0x000000bcc01c723c */ /* 0x048fee000000181c */
[C---:B------:R-:W-:Y:S01]  /*a9b0*/  IADD3 R189, R3.reuse, 0x8, RZ ;  /* 0x0000000803bd7810 */ /* 0x040fe20007ffe0ff */
[----:B------:R-:W-:Y:S01]  /*a9c0*/  HMMA.16816.F32 R24, R192, R190, R24 ;  /* 0x000000bec018723c */ /* 0x000fe20000001818 */
[----:B------:R-:W-:-:S02]  /*a9d0*/  IADD3 R188, R3, 0x9, RZ ;  /* 0x0000000903bc7810 */ /* 0x000fc40007ffe0ff */
[----:B------:R-:W-:-:S05]  /*a9e0*/  ISETP.GE.AND P1, PT, R189, R197, PT ;  /* 0x000000c5bd00720c */ /* 0x000fca0003f26270 */
[----:B--2---:R-:W-:Y:S08]  /*a9f0*/  HMMA.16816.F32 R20, R192, R164, R20 ;  /* 0x000000a4c014723c */ /* 0x004ff00000001814 */
[----:B------:R-:W-:Y:S01]  /*aa00*/  HMMA.16816.F32 R28, R172, R168, R28 ;  /* 0x000000a8ac1c723c */ /* 0x000fe2000000181c */
[----:B------:R-:W-:Y:S07]  /*aa10*/  I2F R168, R188 ;  /* 0x000000bc00a87306 */ /* 0x000fee0000201400 */
[C---:B------:R-:W-:Y:S01]  /*aa20*/  HMMA.16816.F32 R16, R192.reuse, R166, R16 ;  /* 0x000000a6c010723c */ /* 0x040fe20000001810 */
[----:B------:R-:W2:Y:S07]  /*aa30*/  LDSM.16.M88.4 R164, [R216+0x7000] ;  /* 0x00700000d8a4783b */ /* 0x000eae0000000200 */
[----:B-1----:R-:W-:Y:S07]  /*aa40*/  HMMA.16816.F32 R12, R192, R32, R12 ;  /* 0x00000020c00c723c */ /* 0x002fee000000180c */
[----:B------:R-:W-:Y:S01]  /*aa50*/  IADD3 R32, R3, 0x1, RZ ;  /* 0x0000000103207810 */ /* 0x000fe20007ffe0ff */
[----:B------:R-:W-:Y:S01]  /*aa60*/  HMMA.16816.F32 R24, R172, R170, R24 ;  /* 0x000000aaac18723c */ /* 0x000fe20000001818 */
[----:B------:R-:W1:Y:S02]  /*aa70*/  I2F R170, R189 ;  /* 0x000000bd00aa7306 */ /* 0x000e640000201400 */
[----:B------:R-:W-:-:S02]  /*aa80*/  ISETP.GE.AND P0, PT, R32, R197, PT ;  /* 0x000000c52000720c */ /* 0x000fc40003f06270 */
[----:B------:R-:W-:-:S03]  /*aa90*/  ISETP.GE.AND P2, PT, R32, R196, PT ;  /* 0x000000c42000720c */ /* 0x000fc60003f46270 */
[----:B------:R-:W-:Y:S01]  /*aaa0*/  HMMA.16816.F32 R4, R192, R34, R4 ;  /* 0x00000022c004723c */ /* 0x000fe20000001804 */
[----:B------:R3:W5:Y:S07]  /*aab0*/  I2F R169, R32 ;  /* 0x0000002000a97306 */ /* 0x00076e0000201400 */
[C---:B----4-:R-:W-:Y:S07]  /*aac0*/  HMMA.16816.F32 R20, R172.reuse, R176, R20 ;  /* 0x000000b0ac14723c */ /* 0x050fee0000001814 */
[----:B------:R-:W-:Y:S01]  /*aad0*/  IADD3 R177, R3, 0x10, RZ ;  /* 0x0000001003b17810 */ /* 0x000fe20007ffe0ff */
[----:B-1----:R-:W-:Y:S01]  /*aae0*/  FFMA.FTZ R24, R170, UR4, R24 ;  /* 0x00000004aa187c23 */ /* 0x002fe20008010018 */
[----:B---3--:R-:W1:Y:S01]  /*aaf0*/  LDSM.16.M88.4 R32, [R223+0x17800] ;  /* 0x01780000df20783b */ /* 0x008e620000000200 */
[C---:B-----5:R-:W-:Y:S01]  /*ab00*/  FFMA.FTZ R29, R169.reuse, UR4, R29 ;  /* 0x00000004a91d7c23 */ /* 0x060fe2000801001d */
[C---:B------:R-:W-:Y:S01]  /*ab10*/  HMMA.16816.F32 R16, R172.reuse, R178, R16 ;  /* 0x000000b2ac10723c */ /* 0x040fe20000001810 */
[----:B------:R-:W-:Y:S01]  /*ab20*/  FFMA.FTZ R202, R169, UR4, R31 ;  /* 0x00000004a9ca7c23 */ /* 0x000fe2000801001f */
[----:B------:R-:W-:Y:S01]  /*ab30*/  FSEL R246, R24, -INF , !P1 ;  /* 0xff80000018f67808 */ /* 0x000fe20004800000 */
[----:B------:R-:W-:Y:S01]  /*ab40*/  FFMA.FTZ R26, R170, UR4, R26 ;  /* 0x00000004aa1a7c23 */ /* 0x000fe2000801001a */
[----:B------:R-:W-:Y:S01]  /*ab50*/  FSEL R171, R29, -INF , !P0 ;  /* 0xff8000001dab7808 */ /* 0x000fe20004000000 */
[----:B------:R-:W-:Y:S01]  /*ab60*/  FFMA.FTZ R25, R168, UR4, R25 ;  /* 0x00000004a8197c23 */ /* 0x000fe20008010019 */
[----:B------:R-:W-:Y:S01]  /*ab70*/  FSEL R202, R202, -INF , !P2 ;  /* 0xff800000caca7808 */ /* 0x000fe20005000000 */
[----:B------:R-:W-:Y:S01]  /*ab80*/  FFMA.FTZ R237, R168, UR4, R27 ;  /* 0x00000004a8ed7c23 */ /* 0x000fe2000801001b */
[----:B------:R-:W-:Y:S01]  /*ab90*/  ISETP.GE.AND P0, PT, R189, R196, PT ;  /* 0x000000c4bd00720c */ /* 0x000fe20003f06270 */
[----:B------:R-:W3:Y:S01]  /*aba0*/  I2F R29, R177 ;  /* 0x000000b1001d7306 */ /* 0x000ee20000201400 */
[----:B------:R-:W-:Y:S01]  /*abb0*/  ISETP.GE.AND P2, PT, R188, R197, PT ;  /* 0x000000c5bc00720c */ /* 0x000fe20003f46270 */
[----:B--2---:R-:W-:Y:S01]  /*abc0*/  HMMA.16816.F32 R12, R172, R164, R12 ;  /* 0x000000a4ac0c723c */ /* 0x004fe2000000180c */
[----:B------:R-:W-:-:S02]  /*abd0*/  FSEL R176, R26, -INF , !P0 ;  /* 0xff8000001ab07808 */ /* 0x000fc40004000000 */
[----:B------:R-:W-:Y:S02]  /*abe0*/  FSEL R203, R25, -INF , !P2 ;  /* 0xff80000019cb7808 */ /* 0x000fe40005000000 */
[----:B------:R-:W2:Y:S01]  /*abf0*/  LDSM.16.M88.4 R24, [R216+0x7800] ;  /* 0x00780000d818783b */ /* 0x000ea20000000200 */
[----:B------:R-:W-:Y:S01]  /*ac00*/  IADD3 R31, R3, 0x11, RZ ;  /* 0x00000011031f7810 */ /* 0x000fe20007ffe0ff */
[----:B------:R-:W-:-:S04]  /*ac10*/  DEPBAR.LE SB0, 0x0 ;  /* 0x000080000000791a */ /* 0x000fc80000000000 */
[----:B------:R-:W4:Y:S01]  /*ac20*/  I2F R169, R31 ;  /* 0x0000001f00a97306 */ /* 0x000f220000201400 */
[C---:B------:R-:W-:Y:S01]  /*ac30*/  IADD3 R170, R3.reuse, 0x18, RZ ;  /* 0x0000001803aa7810 */ /* 0x040fe20007ffe0ff */
[----:B------:R-:W-:Y:S01]  /*ac40*/  HMMA.16816.F32 R4, R172, R166, R4 ;  /* 0x000000a6ac04723c */ /* 0x000fe20000001804 */
[----:B------:R-:W-:Y:S01]  /*ac50*/  IADD3 R165, R3, 0x19, RZ ;  /* 0x0000001903a57810 */ /* 0x000fe20007ffe0ff */
[----:B---3--:R-:W-:Y:S01]  /*ac60*/  FFMA.FTZ R20, R29, UR4, R20 ;  /* 0x000000041d147c23 */ /* 0x008fe20008010014 */
[----:B------:R-:W-:Y:S01]  /*ac70*/  ISETP.GE.AND P0, PT, R177, R197, PT ;  /* 0x000000c5b100720c */ /* 0x000fe20003f06270 */
[----:B------:R-:W-:Y:S01]  /*ac80*/  FFMA.FTZ R29, R29, UR4, R22 ;  /* 0x000000041d1d7c23 */ /* 0x000fe20008010016 */
[-C--:B------:R-:W-:Y:S01]  /*ac90*/  ISETP.GE.AND P2, PT, R177, R196.reuse, PT ;  /* 0x000000c4b100720c */ /* 0x080fe20003f46270 */
[----:B------:R-:W3:Y:S01]  /*aca0*/  I2F R164, R170 ;  /* 0x000000aa00a47306 */ /* 0x000ee20000201400 */
[----:B------:R-:W-:Y:S02]  /*acb0*/  ISETP.GE.AND P1, PT, R188, R196, PT ;  /* 0x000000c4bc00720c */ /* 0x000fe40003f26270 */
[----:B------:R-:W-:-:S02]  /*acc0*/  FSEL R201, R20, -INF , !P0 ;  /* 0xff80000014c97808 */ /* 0x000fc40004000000 */
[----:B------:R-:W-:Y:S02]  /*acd0*/  FSEL R29, R29, -INF , !P2 ;  /* 0xff8000001d1d7808 */ /* 0x000fe40005000000 */
[-C--:B------:R-:W-:Y:S01]  /*ace0*/  ISETP.GE.AND P2, PT, R170, R197.reuse, PT ;  /* 0x000000c5aa00720c */ /* 0x080fe20003f46270 */
[C---:B-1----:R-:W-:Y:S01]  /*acf0*/  HMMA.16816.F32 R184, R192.reuse, R32, R184 ;  /* 0x00000020c0b8723c */ /* 0x042fe200000018b8 */
[----:B------:R-:W1:Y:S01]  /*ad00*/  I2F R22, R165 ;  /* 0x000000a500167306 */ /* 0x000e620000201400 */
[----:B----4-:R-:W-:Y:S01]  /*ad10*/  FFMA.FTZ R190, R169, UR4, R21 ;  /* 0x00000004a9be7c23 */ /* 0x010fe20008010015 */
[----:B------:R-:W-:Y:S01]  /*ad20*/  IADD3 R21, R3, 0x20, RZ ;  /* 0x0000002003157810 */ /* 0x000fe20007ffe0ff */
[----:B------:R-:W-:Y:S01]  /*ad30*/  FFMA.FTZ R169, R169, UR4, R23 ;  /* 0x00000004a9a97c23 */ /* 0x000fe20008010017 */
[----:B------:R-:W-:Y:S02]  /*ad40*/  IADD3 R23, R3, 0x21, RZ ;  /* 0x0000002103177810 */ /* 0x000fe40007ffe0ff */
[----:B------:R-:W-:Y:S01]  /*ad50*/  FSEL R237, R237, -INF , !P1 ;  /* 0xff800000eded7808 */ /* 0x000fe20004800000 */
[C---:B---3--:R-:W-:Y:S01]  /*ad60*/  FFMA.FTZ R16, R164.reuse, UR4, R16 ;  /* 0x00000004a4107c23 */ /* 0x048fe20008010010 */
[----:B------:R-:W3:Y:S01]  /*ad70*/  I2F R20, R21 ;  /* 0x0000001500147306 */ /* 0x000ee20000201400 */
[C---:B------:R-:W-:Y:S01]  /*ad80*/  ISETP.GE.AND P1, PT, R31.reuse, R197, PT ;  /* 0x000000c51f00720c */ /* 0x040fe20003f26270 */
[----:B------:R-:W-:Y:S01]  /*ad90*/  FFMA.FTZ R18, R164, UR4, R18 ;  /* 0x00000004a4127c23 */ /* 0x000fe20008010012 */
[----:B------:R-:W-:Y:S01]  /*ada0*/  ISETP.GE.AND P0, PT, R31, R196, PT ;  /* 0x000000c41f00720c */ /* 0x000fe20003f06270 */
[----:B------:R-:W-:Y:S01]  /*adb0*/  HMMA.16816.F32 R180, R192, R34, R180 ;  /* 0x00000022c0b4723c */ /* 0x000fe200000018b4 */
[----:B------:R-:W-:-:S02]  /*adc0*/  FSEL R189, R16, -INF , !P2 ;  /* 0xff80000010bd7808 */ /* 0x000fc40005000000 */
[----:B------:R-:W-:Y:S01]  /*add0*/  FSEL R190, R190, -INF , !P1 ;  /* 0xff800000bebe7808 */ /* 0x000fe20004800000 */
[----:B------:R-:W4:Y:S01]  /*ade0*/  I2F R16, R23 ;  /* 0x0000001700107306 */ /* 0x000f220000201400 */
[----:B------:R-:W-:Y:S01]  /*adf0*/  ISETP.GE.AND P1, PT, R170, R196, PT ;  /* 0x000000c4aa00720c */ /* 0x000fe20003f26270 */
[C---:B-1----:R-:W-:Y:S01]  /*ae00*/  FFMA.FTZ R188, R22.reuse, UR4, R17 ;  /* 0x0000000416bc7c23 */ /* 0x042fe20008010011 */
[----:B------:R-:W-:Y:S01]  /*ae10*/  IADD3 R17, R3, 0x28, RZ ;  /* 0x0000002803117810 */ /* 0x000fe20007ffe0ff */
[----:B------:R-:W-:Y:S01]  /*ae20*/  FFMA.FTZ R19, R22, UR4, R19 ;  /* 0x0000000416137c23 */ /* 0x000fe20008010013 */
[----:B------:R-:W-:Y:S02]  /*ae30*/  FSEL R33, R169, -INF , !P0 ;  /* 0xff800000a9217808 */ /* 0x000fe40004000000 */
[-C--:B------:R-:W-:Y:S01]  /*ae40*/  ISETP.GE.AND P0, PT, R165, R197.reuse, PT ;  /* 0x000000c5a500720c */ /* 0x080fe20003f06270 */
[----:B--2---:R-:W-:Y:S01]  /*ae50*/  HMMA.16816.F32 R184, R172, R24, R184 ;  /* 0x00000018acb8723c */ /* 0x004fe200000018b8 */
[----:B------:R-:W-:Y:S01]  /*ae60*/  FSEL R32, R18, -INF , !P1 ;  /* 0xff80000012207808 */ /* 0x000fe20004800000 */
[----:B---3--:R-:W-:Y:S01]  /*ae70*/  FFMA.FTZ R12, R20, UR4, R12 ;  /* 0x00000004140c7c23 */ /* 0x008fe2000801000c */
[----:B------:R-:W1:Y:S01]  /*ae80*/  I2F R18, R17 ;  /* 0x0000001100127306 */ /* 0x000e620000201400 */
[----:B------:R-:W-:Y:S01]  /*ae90*/  FSEL R188, R188, -INF , !P0 ;  /* 0xff800000bcbc7808 */ /* 0x000fe20004000000 */
[----:B------:R-:W-:Y:S01]  /*aea0*/  FFMA.FTZ R193, R20, UR4, R14 ;  /* 0x0000000414c17c23 */ /* 0x000fe2000801000e */
[----:B------:R-:W-:-:S02]  /*aeb0*/  ISETP.GE.AND P1, PT, R21, R197, PT ;  /* 0x000000c51500720c */ /* 0x000fc40003f26270 */
[-C--:B------:R-:W-:Y:S01]  /*aec0*/  ISETP.GE.AND P0, PT, R21, R196.reuse, PT ;  /* 0x000000c41500720c */ /* 0x080fe20003f06270 */
[C---:B----4-:R-:W-:Y:S01]  /*aed0*/  FFMA.FTZ R199, R16.reuse, UR4, R13 ;  /* 0x0000000410c77c23 */ /* 0x050fe2000801000d */
[C---:B------:R-:W-:Y:S01]  /*aee0*/  IADD3 R21, R3.reuse, 0x29, RZ ;  /* 0x0000002903157810 */ /* 0x040fe20007ffe0ff */
[----:B------:R-:W-:Y:S01]  /*aef0*/  FFMA.FTZ R15, R16, UR4, R15 ;  /* 0x00000004100f7c23 */ /* 0x000fe2000801000f */
[----:B------:R-:W-:Y:S01]  /*af00*/  IADD3 R14, R3, 0x30, RZ ;  /* 0x00000030030e7810 */ /* 0x000fe20007ffe0ff */
[----:B------:R-:W-:Y:S01]  /*af10*/  HMMA.16816.F32 R24, R172, R26, R180 ;  /* 0x0000001aac18723c */ /* 0x000fe200000018b4 */
[----:B------:R-:W-:Y:S02]  /*af20*/  FSEL R198, R12, -INF , !P1 ;  /* 0xff8000000cc67808 */ /* 0x000fe40004800000 */
[----:B------:R-:W2:Y:S01]  /*af30*/  I2F R12, R21 ;  /* 0x00000015000c7306 */ /* 0x000ea20000201400 */
[-C--:B------:R-:W-:Y:S02]  /*af40*/  ISETP.GE.AND P2, PT, R165, R196.reuse, PT ;  /* 0x000000c4a500720c */ /* 0x080fe40003f46270 */
[----:B------:R-:W-:Y:S01]  /*af50*/  ISETP.GE.AND P1, PT, R23, R196, PT ;  /* 0x000000c41700720c */ /* 0x000fe20003f26270 */
[C---:B-1----:R-:W-:Y:S01]  /*af60*/  FFMA.FTZ R195, R18.reuse, UR4, R4 ;  /* 0x0000000412c37c23 */ /* 0x042fe20008010004 */
[----:B------:R-:W-:Y:S01]  /*af70*/  FSEL R31, R19, -INF , !P2 ;  /* 0xff800000131f7808 */ /* 0x000fe20005000000 */
[----:B------:R-:W-:Y:S01]  /*af80*/  FFMA.FTZ R6, R18, UR4, R6 ;  /* 0x0000000412067c23 */ /* 0x000fe20008010006 */
[----:B------:R-:W-:Y:S01]  /*af90*/  ISETP.GE.AND P2, PT, R23, R197, PT ;  /* 0x000000c51700720c */ /* 0x000fe20003f46270 */
[----:B------:R-:W1:Y:S01]  /*afa0*/  I2F R13, R14 ;  /* 0x0000000e000d7306 */ /* 0x000e620000201400 */
[----:B------:R-:W-:-:S02]  /*afb0*/  IADD3 R4, R3, 0x31, RZ ;  /* 0x0000003103047810 */ /* 0x000fc40007ffe0ff */
[----:B------:R-:W-:Y:S02]  /*afc0*/  FSEL R193, R193, -INF , !P0 ;  /* 0xff800000c1c17808 */ /* 0x000fe40004000000 */
[----:B------:R-:W-:Y:S02]  /*afd0*/  FSEL R199, R199, -INF , !P2 ;  /* 0xff800000c7c77808 */ /* 0x000fe40005000000 */
[CC--:B------:R-:W-:Y:S01]  /*afe0*/  ISETP.GE.AND P0, PT, R17.reuse, R197.reuse, PT ;  /* 0x000000c51100720c */ /* 0x0c0fe20003f06270 */
[C---:B--2---:R-:W-:Y:S01]  /*aff0*/  FFMA.FTZ R7, R12.reuse, UR4, R7 ;  /* 0x000000040c077c23 */ /* 0x044fe20008010007 */
[----:B------:R-:W-:Y:S01]  /*b000*/  BAR.SYNC.DEFER_BLOCKING 0x0 ;  /* 0x0000000000007b1d */ /* 0x000fe20000010000 */
[-C--:B------:R-:W-:Y:S01]  /*b010*/  ISETP.GE.AND P2, PT, R17, R196.reuse, PT ;  /* 0x000000c41100720c */ /* 0x080fe20003f46270 */
[----:B------:R-:W-:Y:S01]  /*b020*/  FFMA.FTZ R200, R12, UR4, R5 ;  /* 0x000000040cc87c23 */ /* 0x000fe20008010005 */
[----:B------:R-:W-:Y:S02]  /*b030*/  FSEL R191, R15, -INF , !P1 ;  /* 0xff8000000fbf7808 */ /* 0x000fe40004800000 */
[----:B------:R-:W-:Y:S01]  /*b040*/  FSEL R195, R195, -INF , !P0 ;  /* 0xff800000c3c37808 */ /* 0x000fe20004000000 */
[----:B------:R-:W2:Y:S01]  /*b050*/  I2F R15, R4 ;  /* 0x00000004000f7306 */ /* 0x000ea20000201400 */
[----:B------:R-:W-:Y:S01]  /*b060*/  FSEL R194, R6, -INF , !P2 ;  /* 0xff80000006c27808 */ /* 0x000fe20005000000 */
[----:B-1----:R-:W-:Y:S01]  /*b070*/  FFMA.FTZ R182, R13, UR4, R184 ;  /* 0x000000040db67c23 */ /* 0x002fe200080100b8 */
[----:B------:R-:W-:Y:S01]  /*b080*/  ISETP.GE.AND P0, PT, R21, R196, PT ;  /* 0x000000c41500720c */ /* 0x000fe20003f06270 */
[----:B------:R-:W-:Y:S01]  /*b090*/  FFMA.FTZ R177, R13, UR4, R186 ;  /* 0x000000040db17c23 */ /* 0x000fe200080100ba */
[----:B------:R-:W-:-:S02]  /*b0a0*/  ISETP.GE.AND P2, PT, R14, R197, PT ;  /* 0x000000c50e00720c */ /* 0x000fc40003f46270 */
[----:B------:R-:W-:Y:S02]  /*b0b0*/  IADD3 R16, R3, 0x38, RZ ;  /* 0x0000003803107810 */ /* 0x000fe40007ffe0ff */
[----:B------:R-:W-:Y:S02]  /*b0c0*/  FSEL R192, R7, -INF , !P0 ;  /* 0xff80000007c07808 */ /* 0x000fe40004000000 */
[----:B------:R-:W-:Y:S01]  /*b0d0*/  FSEL R182, R182, -INF , !P2 ;  /* 0xff800000b6b67808 */ /* 0x000fe20005000000 */
[----:B------:R-:W1:Y:S01]  /*b0e0*/  I2F R5, R16 ;  /* 0x0000001000057306 */ /* 0x000e620000201400 */
[CC--:B------:R-:W-:Y:S02]  /*b0f0*/  ISETP.GE.AND P0, PT, R4.reuse, R197.reuse, PT ;  /* 0x000000c50400720c */ /* 0x0c0fe40003f06270 */
[----:B------:R-:W-:Y:S01]  /*b100*/  ISETP.GE.AND P2, PT, R4, R196, PT ;  /* 0x000000c40400720c */ /* 0x000fe20003f46270 */
[----:B--2---:R-:W-:Y:S01]  /*b110*/  FFMA.FTZ R181, R15, UR4, R185 ;  /* 0x000000040fb57c23 */ /* 0x004fe200080100b9 */
[----:B------:R-:W-:Y:S01]  /*b120*/  ISETP.GE.AND P1, PT, R21, R197, PT ;  /* 0x000000c51500720c */ /* 0x000fe20003f26270 */
[----:B------:R-:W-:-:S02]  /*b130*/  FFMA.FTZ R170, R15, UR4, R187 ;  /* 0x000000040faa7c23 */ /* 0x000fc400080100bb */
[----:B------:R-:W2:Y:S01]  /*b140*/  I2F R4, R3 ;  /* 0x0000000300047306 */ /* 0x000ea20000201400 */
[----:B------:R-:W-:Y:S02]  /*b150*/  FSEL R200, R200, -INF , !P1 ;  /* 0xff800000c8c87808 */ /* 0x000fe40004800000 */
[-C--:B------:R-:W-:Y:S02]  /*b160*/  ISETP.GE.AND P1, PT, R14, R196.reuse, PT ;  /* 0x000000c40e00720c */ /* 0x080fe40003f26270 */
[----:B------:R-:W-:Y:S02]  /*b170*/  FSEL R181, R181, -INF , !P0 ;  /* 0xff800000b5b57808 */ /* 0x000fe40004000000 */
[----:B------:R-:W-:Y:S01]  /*b180*/  FSEL R177, R177, -INF , !P1 ;  /* 0xff800000b1b17808 */ /* 0x000fe20004800000 */
[----:B-1----:R-:W-:Y:S01]  /*b190*/  FFMA.FTZ R24, R5, UR4, R24 ;  /* 0x0000000405187c23 */ /* 0x002fe20008010018 */
[----:B------:R-:W-:Y:S01]  /*b1a0*/  ISETP.GE.AND P1, PT, R3, R197, PT ;  /* 0x000000c50300720c */ /* 0x000fe20003f26270 */
[----:B------:R-:W-:Y:S01]  /*b1b0*/  FFMA.FTZ R26, R5, UR4, R26 ;  /* 0x00000004051a7c23 */ /* 0x000fe2000801001a */
[----:B------:R-:W-:-:S02]  /*b1c0*/  ISETP.GE.AND P0, PT, R3, R196, PT ;  /* 0x000000c40300720c */ /* 0x000fc40003f06270 */
[----:B------:R-:W-:Y:S02]  /*b1d0*/  FSEL R170, R170, -INF , !P2 ;  /* 0xff800000aaaa7808 */ /* 0x000fe40005000000 */
[----:B------:R-:W-:Y:S01]  /*b1e0*/  ISETP.GE.AND P2, PT, R16, R197, PT ;  /* 0x000000c51000720c */ /* 0x000fe20003f46270 */
[C---:B--2---:R-:W-:Y:S01]  /*b1f0*/  FFMA.FTZ R6, R4.reuse, UR4, R28 ;  /* 0x0000000404067c23 */ /* 0x044fe2000801001c */
[----:B------:R-:W-:Y:S01]  /*b200*/  IADD3 R3, R3, 0x39, RZ ;  /* 0x0000003903037810 */ /* 0x000fe20007ffe0ff */
[----:B------:R-:W-:Y:S01]  /*b210*/  FFMA.FTZ R4, R4, UR4, R30 ;  /* 0x0000000404047c23 */ /* 0x000fe2000801001e */
[----:B------:R-:W-:Y:S02]  /*b220*/  FSEL R180, R24, -INF , !P2 ;  /* 0xff80000018b47808 */ /* 0x000fe40005000000 */
[----:B------:R-:W1:Y:S01]  /*b230*/  I2F R5, R3 ;  /* 0x0000000300057306 */ /* 0x000e620000201400 */
[----:B------:R-:W-:Y:S02]  /*b240*/  ISETP.GE.AND P2, PT, R16, R196, PT ;  /* 0x000000c41000720c */ /* 0x000fe40003f46270 */
[----:B------:R-:W-:-:S02]  /*b250*/  FSEL R4, R4, -INF , !P0 ;  /* 0xff80000004047808 */ /* 0x000fc40004000000 */
[----:B------:R-:W-:Y:S02]  /*b260*/  PLOP3.LUT P0, PT, PT, PT, UP0, 0x80, 0x0 ;  /* 0x000000000000781c */ /* 0x000fe40003f0f008 */
[----:B------:R-:W-:Y:S02]  /*b270*/  FSEL R168, R26, -INF , !P2 ;  /* 0xff8000001aa87808 */ /* 0x000fe40005000000 */
[----:B------:R-:W-:Y:S02]  /*b280*/  FSEL R6, R6, -INF , !P1 ;  /* 0xff80000006067808 */ /* 0x000fe40004800000 */
[C---:B------:R-:W-:Y:S02]  /*b290*/  ISETP.GE.AND P2, PT, R3.reuse, R197, PT ;  /* 0x000000c50300720c */ /* 0x040fe40003f46270 */
[----:B------:R-:W-:Y:S01]  /*b2a0*/  ISETP.GE.AND P1, PT, R3, R196, PT ;  /* 0x000000c40300720c */ /* 0x000fe20003f26270 */
[C---:B-1----:R-:W-:Y:S02]  /*b2b0*/  FFMA.FTZ R25, R5.reuse, UR4, R25 ;  /* 0x0000000405197c23 */ /* 0x042fe40008010019 */
        /* <DEDUP_REMOVED lines=76> */
.L_x_260:
[----:B------:R-:W-:Y:S05]  /*b780*/  BSYNC B0 ;  /* 0x0000000000007941 */ /* 0x000fea0003800000 */
.L_x_259:
[----:B------:R-:W0:Y:S02]  /*b790*/  LDGDEPBAR ;  /* 0x00000000000079af */ /* 0x000e240000000000 */
.L_x_258:
        /* <DEDUP_REMOVED lines=38> */
[----:B-1----:R-:W-:-:S03]  /*ba00*/  FMNMX.FTZ R7, R12, R7, !PT ;  /* 0x000000070c077209 */ /* 0x002fc60007810000 */
[----:B------:R-:W-:Y:S01]  /*ba10*/  LDSM.16.MT88.4 R12, [R221+0x18000] ;  /* 0x01800000dd0c783b */ /* 0x000fe20000004200 */
        /* <DEDUP_REMOVED lines=9> */
[--C-:B------:R-:W-:Y:S01]  /*bab0*/  FFMA.FTZ R174, R171, c[0x0][0x23c], -R179.reuse ;  /* 0x00008f00abae7a23 */ /* 0x100fe200000108b3 */
[C---:B------:R-:W-:Y:S01]  /*bac0*/  FSEL R5, R3.reuse, RZ, P1 ;  /* 0x000000ff03057208 */ /* 0x040fe20000800000 */
[----:B------:R-:W-:Y:S02]  /*bad0*/  FMUL.FTZ R171, R3, c[0x0][0x23c] ;  /* 0x00008f0003ab7a20 */ /* 0x000fe40000410000 */
[----:B------:R-:W-:Y:S02]  /*bae0*/  FFMA.FTZ R175, R6, c[0x0][0x23c], -R179 ;  /* 0x00008f0006af7a23 */ /* 0x000fe400000108b3 */
[----:B------:R-:W-:Y:S01]  /*baf0*/  FADD.FTZ R5, R0, -R5 ;  /* 0x8000000500057221 */ /* 0x000fe20000010000 */
[----:B------:R-:W-:Y:S01]  /*bb00*/  FSEL R171, R171, RZ, P1 ;  /* 0x000000ffabab7208 */ /* 0x000fe20000800000 */
[--C-:B------:R-:W-:Y:S01]  /*bb10*/  FFMA.FTZ R173, R246, c[0x0][0x23c], -R179.reuse ;  /* 0x00008f00f6ad7a23 */ /* 0x100fe200000108b3 */
[----:B------:R-:W-:Y:S01]  /*bb20*/  MUFU.EX2 R174, R174 ;  /* 0x000000ae00ae7308 */ /* 0x000fe20000000800 */
[----:B------:R-:W-:-:S02]  /*bb30*/  FFMA.FTZ R172, R203, c[0x0][0x23c], -R179 ;  /* 0x00008f00cbac7a23 */ /* 0x000fc400000108b3 */
[--C-:B------:R-:W-:Y:S01]  /*bb40*/  FFMA.FTZ R167, R4, c[0x0][0x23c], -R171.reuse ;  /* 0x00008f0004a77a23 */ /* 0x100fe200000108ab */
[----:B------:R-:W-:Y:S01]  /*bb50*/  FSEL R4, R164, RZ, P2 ;  /* 0x000000ffa4047208 */ /* 0x000fe20001000000 */
[--C-:B------:R-:W-:Y:S02]  /*bb60*/  FFMA.FTZ R166, R202, c[0x0][0x23c], -R171.reuse ;  /* 0x00008f00caa67a23 */ /* 0x100fe400000108ab */
[--C-:B------:R-:W-:Y:S01]  /*bb70*/  FFMA.FTZ R165, R176, c[0x0][0x23c], -R171.reuse ;  /* 0x00008f00b0a57a23 */ /* 0x100fe200000108ab */
[----:B------:R-:W-:Y:S01]  /*bb80*/  MUFU.EX2 R175, R175 ;  /* 0x000000af00af7308 */ /* 0x000fe20000000800 */
[----:B------:R-:W-:Y:S02]  /*bb90*/  FADD.FTZ R4, R2, -R4 ;  /* 0x8000000402047221 */ /* 0x000fe40000010000 */
[----:B------:R-:W-:Y:S02]  /*bba0*/  FFMA.FTZ R2, R237, c[0x0][0x23c], -R171 ;  /* 0x00008f00ed027a23 */ /* 0x000fe400000108ab */
[----:B------:R-:W-:-:S02]  /*bbb0*/  FMUL.FTZ R0, R5, c[0x0][0x23c] ;  /* 0x00008f0005007a20 */ /* 0x000fc40000410000 */
[----:B------:R-:W-:Y:S01]  /*bbc0*/  FMUL.FTZ R4, R4, c[0x0][0x23c] ;  /* 0x00008f0004047a20 */ /* 0x000fe20000410000 */
[----:B------:R-:W-:Y:S01]  /*bbd0*/  MUFU.EX2 R173, R173 ;  /* 0x000000ad00ad7308 */ /* 0x000fe20000000800 */
[--C-:B------:R-:W-:Y:S02]  /*bbe0*/  FFMA.FTZ R184, R190, c[0x0][0x23c], -R179.reuse ;  /* 0x00008f00beb87a23 */ /* 0x100fe400000108b3 */
[--C-:B------:R-:W-:Y:S02]  /*bbf0*/  FFMA.FTZ R185, R189, c[0x0][0x23c], -R179.reuse ;  /* 0x00008f00bdb97a23 */ /* 0x100fe400000108b3 */
[--C-:B------:R-:W-:Y:S02]  /*bc00*/  FFMA.FTZ R186, R188, c[0x0][0x23c], -R179.reuse ;  /* 0x00008f00bcba7a23 */ /* 0x100fe400000108b3 */
[----:B------:R-:W-:Y:S01]  /*bc10*/  FFMA.FTZ R183, R201, c[0x0][0x23c], -R179 ;  /* 0x00008f00c9b77a23 */ /* 0x000fe200000108b3 */
[----:B------:R-:W1:Y:S01]  /*bc20*/  MUFU.EX2 R172, R172 ;  /* 0x000000ac00ac7308 */ /* 0x000e620000000800 */
[----:B------:R-:W-:-:S02]  /*bc30*/  FFMA.FTZ R187, R29, c[0x0][0x23c], -R171 ;  /* 0x00008f001dbb7a23 */ /* 0x000fc400000108ab */
[--C-:B------:R-:W-:Y:S02]  /*bc40*/  FFMA.FTZ R188, R33, c[0x0][0x23c], -R171.reuse ;  /* 0x00008f0021bc7a23 */ /* 0x100fe400000108ab */
[--C-:B------:R-:W-:Y:S02]  /*bc50*/  FFMA.FTZ R190, R32, c[0x0][0x23c], -R171.reuse ;  /* 0x00008f0020be7a23 */ /* 0x100fe400000108ab */
[----:B------:R-:W-:Y:S01]  /*bc60*/  FFMA.FTZ R189, R31, c[0x0][0x23c], -R171 ;  /* 0x00008f001fbd7a23 */ /* 0x000fe200000108ab */
[----:B------:R-:W-:Y:S01]  /*bc70*/  MUFU.EX2 R167, R167 ;  /* 0x000000a700a77308 */ /* 0x000fe20000000800 */
[----:B------:R-:W-:Y:S01]  /*bc80*/  LDSM.16.MT88.4 R32, [R221+0x18800] ;  /* 0x01880000dd20783b */ /* 0x000fe20000004200 */
[--C-:B------:R-:W-:Y:S02]  /*bc90*/  FFMA.FTZ R196, R198, c[0x0][0x23c], -R179.reuse ;  /* 0x00008f00c6c47a23 */ /* 0x100fe400000108b3 */
[--C-:B------:R-:W-:Y:S01]  /*bca0*/  FFMA.FTZ R197, R199, c[0x0][0x23c], -R179.reuse ;  /* 0x00008f00c7c57a23 */ /* 0x100fe200000108b3 */
[----:B------:R-:W-:Y:S01]  /*bcb0*/  LDSM.16.MT88.4 R28, [R220+0x18800] ;  /* 0x01880000dc1c783b */ /* 0x000fe20000004200 */
[----:B------:R-:W-:-:S02]  /*bcc0*/  FFMA.FTZ R195, R195, c[0x0][0x23c], -R179 ;  /* 0x00008f00c3c37a23 */ /* 0x000fc400000108b3 */
[----:B------:R-:W2:Y:S01]  /*bcd0*/  MUFU.EX2 R166, R166 ;  /* 0x000000a600a67308 */ /* 0x000ea20000000800 */
[----:B-1----:R-:W-:Y:S01]  /*bce0*/  F2FP.PACK_AB R6, R172, R173 ;  /* 0x000000adac06723e */ /* 0x002fe200000000ff */
[----:B------:R-:W-:Y:S02]  /*bcf0*/  FFMA.FTZ R198, R200, c[0x0][0x23c], -R179 ;  /* 0x00008f00c8c67a23 */ /* 0x000fe400000108b3 */
[--C-:B------:R-:W-:Y:S02]  /*bd00*/  FFMA.FTZ R193, R193, c[0x0][0x23c], -R171.reuse ;  /* 0x00008f00c1c17a23 */ /* 0x100fe400000108ab */
[--C-:B------:R-:W-:Y:S02]  /*bd10*/  FFMA.FTZ R191, R191, c[0x0][0x23c], -R171.reuse ;  /* 0x00008f00bfbf7a23 */ /* 0x100fe400000108ab */
[----:B------:R-:W-:Y:S01]  /*bd20*/  MUFU.EX2 R165, R165 ;  /* 0x000000a500a57308 */ /* 0x000fe20000000800 */
[--C-:B------:R-:W-:Y:S02]  /*bd30*/  FFMA.FTZ R194, R194, c[0x0][0x23c], -R171.reuse ;  /* 0x00008f00c2c27a23 */ /* 0x100fe400000108ab */
[----:B------:R-:W-:-:S02]  /*bd40*/  FFMA.FTZ R192, R192, c[0x0][0x23c], -R171 ;  /* 0x00008f00c0c07a23 */ /* 0x000fc400000108ab */
[--C-:B------:R-:W-:Y:S02]  /*bd50*/  FFMA.FTZ R182, R182, c[0x0][0x23c], -R179.reuse ;  /* 0x00008f00b6b67a23 */ /* 0x100fe400000108b3 */
[--C-:B------:R-:W-:Y:S01]  /*bd60*/  FFMA.FTZ R181, R181, c[0x0][0x23c], -R179.reuse ;  /* 0x00008f00b5b57a23 */ /* 0x100fe200000108b3 */
[----:B------:R-:W1:Y:S01]  /*bd70*/  MUFU.EX2 R2, R2 ;  /* 0x0000000200027308 */ /* 0x000e620000000800 */
[----:B--2---:R-:W-:Y:S01]  /*bd80*/  F2FP.PACK_AB R5, R166, R167 ;  /* 0x000000a7a605723e */ /* 0x004fe200000000ff */
[--C-:B------:R-:W-:Y:S02]  /*bd90*/  FFMA.FTZ R180, R180, c[0x0][0x23c], -R179.reuse ;  /* 0x00008f00b4b47a23 */ /* 0x100fe400000108b3 */
[----:B------:R-:W-:Y:S02]  /*bda0*/  FFMA.FTZ R178, R178, c[0x0][0x23c], -R179 ;  /* 0x00008f00b2b27a23 */ /* 0x000fe400000108b3 */
[--C-:B------:R-:W-:Y:S02]  /*bdb0*/  FFMA.FTZ R177, R177, c[0x0][0x23c], -R171.reuse ;  /* 0x00008f00b1b17a23 */ /* 0x100fe400000108ab */
[----:B------:R2:W3:Y:S01]  /*bdc0*/  MUFU.EX2 R176, R4 ;  /* 0x0000000400b07308 */ /* 0x0004e20000000800 */
[----:B------:R-:W-:-:S02]  /*bdd0*/  FFMA.FTZ R179, R170, c[0x0][0x23c], -R171 ;  /* 0x00008f00aab37a23 */ /* 0x000fc400000108ab */
[--C-:B------:R-:W-:Y:S02]  /*bde0*/  FFMA.FTZ R199, R168, c[0x0][0x23c], -R171.reuse ;  /* 0x00008f00a8c77a23 */ /* 0x100fe400000108ab */
[----:B------:R-:W-:Y:S02]  /*bdf0*/  FFMA.FTZ R200, R169, c[0x0][0x23c], -R171 ;  /* 0x00008f00a9c87a23 */ /* 0x000fe400000108ab */
[----:B------:R-:W-:Y:S01]  /*be00*/  LDSM.16.MT88.4 R168, [R221+0x19800] ;  /* 0x01980000dda8783b */ /* 0x000fe20000004200 */
        /* <DEDUP_REMOVED lines=24> */
[----:B------:R-:W-:Y:S01]  /*bf90*/  MUFU.EX2 R186, R186 ;  /* 0x000000ba00ba7308 */ /* 0x000fe20000000800 */
        /* <DEDUP_REMOVED lines=9> */
[----:B------:R-:W-:Y:S01]  /*c030*/  FMUL.FTZ R49, R49, R176 ;  /* 0x000000b031317220 */ /* 0x000fe20000410000 */
[----:B------:R-:W3:Y:S01]  /*c040*/  LDSM.16.MT88.4 R16, [R224+0x1a000] ;  /* 0x01a00000e010783b */ /* 0x000ee20000004200 */
[-C--:B------:R-:W-:Y:S01]  /*c050*/  FMUL.FTZ R50, R50, R0.reuse ;  /* 0x0000000032327220 */ /* 0x080fe20000410000 */
[----:B------:R-:W4:Y:S01]  /*c060*/  MUFU.EX2 R188, R188 ;  /* 0x000000bc00bc7308 */ /* 0x000f220000000800 */
        /* <DEDUP_REMOVED lines=9> */
[----:B------:R-:W5:Y:S01]  /*c100*/  LDSM.16.MT88.4 R12, [R222+0x1a000] ;  /* 0x01a00000de0c783b */ /* 0x000f620000004200 */
[----:B------:R-:W-:-:S02]  /*c110*/  FMUL.FTZ R57, R57, R176 ;  /* 0x000000b039397220 */ /* 0x000fc40000410000 */
[-C--:B------:R-:W-:Y:S01]  /*c120*/  FMUL.FTZ R58, R58, R0.reuse ;  /* 0x000000003a3a7220 */ /* 0x080fe20000410000 */
[----:B------:R-:W1:Y:S01]  /*c130*/  MUFU.EX2 R189, R189 ;  /* 0x000000bd00bd7308 */ /* 0x000e620000000800 */
[----:B------:R-:W-:Y:S02]  /*c140*/  FMUL.FTZ R59, R59, R0 ;  /* 0x000000003b3b7220 */ /* 0x000fe40000410000 */
[-C--:B------:R-:W-:Y:S01]  /*c150*/  FMUL.FTZ R60, R60, R176.reuse ;  /* 0x000000b03c3c7220 */ /* 0x080fe20000410000 */
[----:B--2---:R-:W-:Y:S01]  /*c160*/  HMMA.16816.F32 R52, R4, R20, R52 ;  /* 0x000000140434723c */ /* 0x004fe20000001834 */
[----:B------:R-:W-:Y:S02]  /*c170*/  FMUL.FTZ R61, R61, R176 ;  /* 0x000000b03d3d7220 */ /* 0x000fe40000410000 */
[-C--:B------:R-:W-:Y:S01]  /*c180*/  FMUL.FTZ R62, R62, R0.reuse ;  /* 0x000000003e3e7220 */ /* 0x080fe20000410000 */
[----:B------:R-:W2:Y:S01]  /*c190*/  MUFU.EX2 R196, R196 ;  /* 0x000000c400c47308 */ /* 0x000ea20000000800 */
[----:B------:R-:W-:-:S02]  /*c1a0*/  FMUL.FTZ R63, R63, R0 ;  /* 0x000000003f3f7220 */ /* 0x000fc40000410000 */
[-C--:B------:R-:W-:Y:S01]  /*c1b0*/  FMUL.FTZ R64, R64, R176.reuse ;  /* 0x000000b040407220 */ /* 0x080fe20000410000 */
[C---:B------:R-:W-:Y:S01]  /*c1c0*/  HMMA.16816.F32 R56, R4.reuse, R22, R56 ;  /* 0x000000160438723c */ /* 0x040fe20000001838 */
[----:B------:R-:W1:Y:S01]  /*c1d0*/  LDSM.16.MT88.4 R20, [R221+0x1a000] ;  /* 0x01a00000dd14783b */ /* 0x000e620000004200 */
[----:B------:R-:W-:Y:S02]  /*c1e0*/  FMUL.FTZ R65, R65, R176 ;  /* 0x000000b041417220 */ /* 0x000fe40000410000 */
[-C--:B------:R-:W-:Y:S01]  /*c1f0*/  FMUL.FTZ R66, R66, R0.reuse ;  /* 0x0000000042427220 */ /* 0x080fe20000410000 */
[----:B------:R-:W1:Y:S01]  /*c200*/  MUFU.EX2 R197, R197 ;  /* 0x000000c500c57308 */ /* 0x000e620000000800 */
[----:B------:R-:W-:Y:S02]  /*c210*/  FMUL.FTZ R67, R67, R0 ;  /* 0x0000000043437220 */ /* 0x000fe40000410000 */
[-C--:B------:R-:W-:Y:S01]  /*c220*/  FMUL.FTZ R68, R68, R176.reuse ;  /* 0x000000b044447220 */ /* 0x080fe20000410000 */
[----:B---3--:R-:W-:Y:S01]  /*c230*/  HMMA.16816.F32 R60, R4, R16, R60 ;  /* 0x00000010043c723c */ /* 0x008fe2000000183c */
[----:B------:R-:W-:-:S02]  /*c240*/  FMUL.FTZ R69, R69, R176 ;  /* 0x000000b045457220 */ /* 0x000fc40000410000 */
        /* <DEDUP_REMOVED lines=8> */
[----:B------:R-:W-:Y:S01]  /*c2d0*/  MUFU.EX2 R198, R198 ;  /* 0x000000c600c67308 */ /* 0x000fe20000000800 */
[----:B------:R-:W-:-:S02]  /*c2e0*/  FMUL.FTZ R75, R75, R0 ;  /* 0x000000004b4b7220 */ /* 0x000fc40000410000 */
[-C--:B------:R-:W-:Y:S01]  /*c2f0*/  FMUL.FTZ R76, R76, R176.reuse ;  /* 0x000000b04c4c7220 */ /* 0x080fe20000410000 */
[C---:B-----5:R-:W-:Y:S01]  /*c300*/  HMMA.16816.F32 R68, R4.reuse, R12, R68 ;  /* 0x0000000c0444723c */ /* 0x060fe20000001844 */
        /* <DEDUP_REMOVED lines=15> */
[----:B------:R-:W-:Y:S01]  /*c400*/  MUFU.EX2 R194, R194 ;  /* 0x000000c200c27308 */ /* 0x000fe20000000800 */
[----:B------:R-:W-:Y:S01]  /*c410*/  FMUL.FTZ R87, R87, R0 ;  /* 0x0000000057577220 */ /* 0x000fe20000410000 */
[----:B------:R-:W-:Y:S01]  /*c420*/  HMMA.16816.F32 R80, R4, R22, R80 ;  /* 0x000000160450723c */ /* 0x000fe20000001850 */
[-C--:B------:R-:W-:Y:S01]  /*c430*/  FMUL.FTZ R88, R88, R176.reuse ;  /* 0x000000b058587220 */ /* 0x080fe20000410000 */
[----:B------:R-:W1:Y:S01]  /*c440*/  LDSM.16.MT88.4 R20, [R222+0x1c000] ;  /* 0x01c00000de14783b */ /* 0x000e620000004200 */
[----:B------:R-:W-:-:S02]  /*c450*/  FMUL.FTZ R89, R89, R176 ;  /* 0x000000b059597220 */ /* 0x000fc40000410000 */
[-C--:B------:R-:W-:Y:S01]  /*c460*/  FMUL.FTZ R90, R90, R0.reuse ;  /* 0x000000005a5a7220 */ /* 0x080fe20000410000 */
[----:B------:R-:W1:Y:S01]  /*c470*/  MUFU.EX2 R192, R192 ;  /* 0x000000c000c07308 */ /* 0x000e620000000800 */
[----:B------:R-:W-:Y:S02]  /*c480*/  FMUL.FTZ R91, R91, R0 ;  /* 0x000000005b5b7220 */ /* 0x000fe40000410000 */
[-C--:B------:R-:W-:Y:S01]  /*c490*/  FMUL.FTZ R92, R92, R176.reuse ;  /* 0x000000b05c5c7220 */ /* 0x080fe20000410000 */
[----:B---3--:R-:W-:Y:S01]  /*c4a0*/  HMMA.16816.F32 R84, R4, R16, R84 ;  /* 0x000000100454723c */ /* 0x008fe20000001854 */
[----:B------:R-:W-:Y:S02]  /*c4b0*/  FMUL.FTZ R93, R93, R176 ;  /* 0x000000b05d5d7220 */ /* 0x000fe40000410000 */
[-C--:B------:R-:W-:Y:S01]  /*c4c0*/  FMUL.FTZ R94, R94, R0.reuse ;  /* 0x000000005e5e7220 */ /* 0x080fe20000410000 */
[----:B------:R-:W3:Y:S01]  /*c4d0*/  MUFU.EX2 R182, R182 ;  /* 0x000000b600b67308 */ /* 0x000ee20000000800 */
[----:B------:R-:W-:-:S02]  /*c4e0*/  FMUL.FTZ R95, R95, R0 ;  /* 0x000000005f5f7220 */ /* 0x000fc40000410000 */
[-C--:B------:R-:W-:Y:S01]  /*c4f0*/  FMUL.FTZ R96, R96, R176.reuse ;  /* 0x000000b060607220 */ /* 0x080fe20000410000 */
[C---:B------:R-:W-:Y:S01]  /*c500*/  HMMA.16816.F32 R88, R4.reuse, R18, R88 ;  /* 0x000000120458723c */ /* 0x040fe20000001858 */
[----:B------:R-:W-:Y:S01]  /*c510*/  FMUL.FTZ R97, R97, R176 ;  /* 0x000000b061617220 */ /* 0x000fe20000410000 */
[----:B------:R-:W2:Y:S01]  /*c520*/  LDSM.16.MT88.4 R16, [R221+0x1c000] ;  /* 0x01c00000dd10783b */ /* 0x000ea20000004200 */
[-C--:B------:R-:W-:Y:S01]  /*c530*/  FMUL.FTZ R98, R98, R0.reuse ;  /* 0x0000000062627220 */ /* 0x080fe20000410000 */
[----:B------:R-:W1:Y:S01]  /*c540*/  MUFU.EX2 R181, R181 ;  /* 0x000000b500b57308 */ /* 0x000e620000000800 */
[----:B------:R-:W-:Y:S02]  /*c550*/  FMUL.FTZ R99, R99, R0 ;  /* 0x0000000063637220 */ /* 0x000fe40000410000 */
[-C--:B------:R-:W-:Y:S01]  /*c560*/  FMUL.FTZ R100, R100, R176.reuse ;  /* 0x000000b064647220 */ /* 0x080fe20000410000 */
[----:B-----5:R-:W-:Y:S01]  /*c570*/  HMMA.16816.F32 R92, R4, R12, R92 ;  /* 0x0000000c045c723c */ /* 0x020fe2000000185c */
[----:B------:R-:W-:-:S02]  /*c580*/  FMUL.FTZ R101, R101, R176 ;  /* 0x000000b065657220 */ /* 0x000fc40000410000 */
[-C--:B------:R-:W-:Y:S01]  /*c590*/  FMUL.FTZ R102, R102, R0.reuse ;  /* 0x0000000066667220 */ /* 0x080fe20000410000 */
[----:B------:R-:W-:Y:S01]  /*c5a0*/  MUFU.EX2 R180, R180 ;  /* 0x000000b400b47308 */ /* 0x000fe20000000800 */
[----:B------:R-:W-:Y:S02]  /*c5b0*/  FMUL.FTZ R103, R103, R0 ;  /* 0x0000000067677220 */ /* 0x000fe40000410000 */
[-C--:B------:R-:W-:Y:S01]  /*c5c0*/  FMUL.FTZ R104, R104, R176.reuse ;  /* 0x000000b068687220 */ /* 0x080fe20000410000 */
[----:B------:R-:W-:Y:S01]  /*c5d0*/  HMMA.16816.F32 R96, R4, R14, R96 ;  /* 0x0000000e0460723c */ /* 0x000fe20000001860 */
[----:B------:R-:W5:Y:S01]  /*c5e0*/  LDSM.16.MT88.4 R12, [R220+0x1c000] ;  /* 0x01c00000dc0c783b */ /* 0x000f620000004200 */
[----:B------:R-:W-:Y:S02]  /*c5f0*/  FMUL.FTZ R105, R105, R176 ;  /* 0x000000b069697220 */ /* 0x000fe40000410000 */
[-C--:B------:R-:W-:Y:S01]  /*c600*/  FMUL.FTZ R106, R106, R0.reuse ;  /* 0x000000006a6a7220 */ /* 0x080fe20000410000 */
[----:B------:R-:W-:Y:S01]  /*c610*/  MUFU.EX2 R178, R178 ;  /* 0x000000b200b27308 */ /* 0x000fe20000000800 */
[----:B------:R-:W-:-:S02]  /*c620*/  FMUL.FTZ R107, R107, R0 ;  /* 0x000000006b6b7220 */ /* 0x000fc40000410000 */
        /* <DEDUP_REMOVED lines=29> */
[-C--:B------:R-:W-:Y:S02]  /*c800*/  FMUL.FTZ R126, R126, R0.reuse ;  /* 0x000000007e7e7220 */ /* 0x080fe40000410000 */
[----:B------:R-:W-:Y:S02]  /*c810*/  FMUL.FTZ R127, R127, R0 ;  /* 0x000000007f7f7220 */ /* 0x000fe40000410000 */
[-C--:B------:R-:W-:Y:S01]  /*c820*/  FMUL.FTZ R128, R128, R176.reuse ;  /* 0x000000b080807220 */ /* 0x080fe20000410000 */
[----:B------:R-:W-:Y:S01]  /*c830*/  HMMA.16816.F32 R120, R4, R14, R120 ;  /* 0x0000000e0478723c */ /* 0x000fe20000001878 */
[----:B------:R-:W5:Y:S01]  /*c840*/  LDSM.16.MT88.4 R12, [R221+0x1e000] ;  /* 0x01e00000dd0c783b */ /* 0x000f620000004200 */
[----:B------:R-:W-:Y:S02]  /*c850*/  FMUL.FTZ R129, R129, R176 ;  /* 0x000000b081817220 */ /* 0x000fe40000410000 */
[-C--:B------:R-:W-:Y:S02]  /*c860*/  FMUL.FTZ R130, R130, R0.reuse ;  /* 0x0000000082827220 */ /* 0x080fe40000410000 */
[----:B------:R-:W-:-:S02]  /*c870*/  FMUL.FTZ R131, R131, R0 ;  /* 0x0000000083837220 */ /* 0x000fc40000410000 */
[C---:B-1----:R-:W-:Y:S01]  /*c880*/  HMMA.16816.F32 R124, R4.reuse, R20, R124 ;  /* 0x00000014047c723c */ /* 0x042fe2000000187c */
[-C--:B------:R-:W-:Y:S02]  /*c890*/  FMUL.FTZ R132, R132, R176.reuse ;  /* 0x000000b084847220 */ /* 0x080fe40000410000 */
[----:B------:R-:W-:Y:S02]  /*c8a0*/  FMUL.FTZ R133, R133, R176 ;  /* 0x000000b085857220 */ /* 0x000fe40000410000 */
[-C--:B------:R-:W-:Y:S02]  /*c8b0*/  FMUL.FTZ R134, R134, R0.reuse ;  /* 0x0000000086867220 */ /* 0x080fe40000410000 */
[----:B------:R-:W-:Y:S01]  /*c8c0*/  FMUL.FTZ R135, R135, R0 ;  /* 0x0000000087877220 */ /* 0x000fe20000410000 */
[----:B------:R-:W-:Y:S01]  /*c8d0*/  HMMA.16816.F32 R128, R4, R22, R128 ;  /* 0x000000160480723c */ /* 0x000fe20000001880 */
[-C--:B------:R-:W-:Y:S01]  /*c8e0*/  FMUL.FTZ R136, R136, R176.reuse ;  /* 0x000000b088887220 */ /* 0x080fe20000410000 */
[----:B------:R-:W1:Y:S01]  /*c8f0*/  LDSM.16.MT88.4 R20, [R220+0x1e000] ;  /* 0x01e00000dc14783b */ /* 0x000e620000004200 */
[----:B------:R-:W-:-:S02]  /*c900*/  FMUL.FTZ R137, R137, R176 ;  /* 0x000000b089897220 */ /* 0x000fc40000410000 */
[-C--:B------:R-:W-:Y:S02]  /*c910*/  FMUL.FTZ R138, R138, R0.reuse ;  /* 0x000000008a8a7220 */ /* 0x080fe40000410000 */
[----:B------:R-:W-:Y:S02]  /*c920*/  FMUL.FTZ R139, R139, R0 ;  /* 0x000000008b8b7220 */ /* 0x000fe40000410000 */
[-C--:B------:R-:W-:Y:S01]  /*c930*/  FMUL.FTZ R140, R140, R176.reuse ;  /* 0x000000b08c8c7220 */ /* 0x080fe20000410000 */
[----:B--2---:R-:W-:Y:S01]  /*c940*/  HMMA.16816.F32 R132, R4, R16, R132 ;  /* 0x000000100484723c */ /* 0x004fe20000001884 */
[----:B------:R-:W-:Y:S02]  /*c950*/  FMUL.FTZ R141, R141, R176 ;  /* 0x000000b08d8d7220 */ /* 0x000fe40000410000 */
[-C--:B------:R-:W-:Y:S02]  /*c960*/  FMUL.FTZ R142, R142, R0.reuse ;  /* 0x000000008e8e7220 */ /* 0x080fe40000410000 */
[----:B------:R-:W-:-:S02]  /*c970*/  FMUL.FTZ R143, R143, R0 ;  /* 0x000000008f8f7220 */ /* 0x000fc40000410000 */
[-C--:B------:R-:W-:Y:S01]  /*c980*/  FMUL.FTZ R152, R152, R176.reuse ;  /* 0x000000b098987220 */ /* 0x080fe20000410000 */
[C---:B------:R-:W-:Y:S01]  /*c990*/  HMMA.16816.F32 R136, R4.reuse, R18, R136 ;  /* 0x000000120488723c */ /* 0x040fe20000001888 */
[----:B------:R-:W-:Y:S01]  /*c9a0*/  FMUL.FTZ R153, R153, R176 ;  /* 0x000000b099997220 */ /* 0x000fe20000410000 */
[----:B------:R-:W2:Y:S01]  /*c9b0*/  LDSM.16.MT88.4 R16, [R224+0x18800] ;  /* 0x01880000e010783b */ /* 0x000ea20000004200 */
[-C--:B------:R-:W-:Y:S02]  /*c9c0*/  FMUL.FTZ R154, R154, R0.reuse ;  /* 0x000000009a9a7220 */ /* 0x080fe40000410000 */
        /* <DEDUP_REMOVED lines=13> */
[----:B------:R-:W-:Y:S02]  /*caa0*/  FFMA.FTZ R175, R250, R176, R175 ;  /* 0x000000b0faaf7223 */ /* 0x000fe400000100af */
[----:B------:R-:W-:Y:S02]  /*cab0*/  FFMA.FTZ R0, R249, R0, R167 ;  /* 0x00000000f9007223 */ /* 0x000fe400000100a7 */
[----:B------:R-:W-:Y:S02]  /*cac0*/  FADD.FTZ R174, R174, R175 ;  /* 0x000000afaeae7221 */ /* 0x000fe40000010000 */
[----:B------:R-:W-:Y:S01]  /*cad0*/  FADD.FTZ R0, R166, R0 ;  /* 0x00000000a6007221 */ /* 0x000fe20000010000 */
[----:B------:R-:W-:Y:S01]  /*cae0*/  HMMA.16816.F32 R144, R4, R22, R144 ;  /* 0x000000160490723c */ /* 0x000fe20000001890 */
[----:B------:R-:W1:Y:S01]  /*caf0*/  LDSM.16.MT88.4 R20, [R222+0x1a800] ;  /* 0x01a80000de14783b */ /* 0x000e620000004200 */
[----:B------:R-:W-:-:S02]  /*cb00*/  FADD.FTZ R174, R173, R174 ;  /* 0x000000aeadae7221 */ /* 0x000fc40000010000 */
        /* <DEDUP_REMOVED lines=17> */
[C---:B------:R-:W-:Y:S01]  /*cc20*/  HMMA.16816.F32 R156, R4.reuse, R18, R156 ;  /* 0x00000012049c723c */ /* 0x040fe2000000189c */
[----:B------:R-:W2:Y:S07]  /*cc30*/  LDSM.16.MT88.4 R16, [R221+0x1a800] ;  /* 0x01a80000dd10783b */ /* 0x000eae0000004200 */
[C---:B-----5:R-:W-:Y:S08]  /*cc40*/  HMMA.16816.F32 R36, R4.reuse, R12, R36 ;  /* 0x0000000c0424723c */ /* 0x060ff00000001824 */
[C---:B------:R-:W-:Y:S01]  /*cc50*/  HMMA.16816.F32 R40, R4.reuse, R14, R40 ;  /* 0x0000000e0428723c */ /* 0x040fe20000001828 */
[----:B------:R-:W4:Y:S07]  /*cc60*/  LDSM.16.MT88.4 R12, [R220+0x1a800] ;  /* 0x01a80000dc0c783b */ /* 0x000f2e0000004200 */
[C---:B------:R-:W-:Y:S08]  /*cc70*/  HMMA.16816.F32 R44, R4.reuse, R32, R44 ;  /* 0x00000020042c723c */ /* 0x040ff0000000182c */
[C---:B------:R-:W-:Y:S01]  /*cc80*/  HMMA.16816.F32 R48, R4.reuse, R34, R48 ;  /* 0x000000220430723c */ /* 0x040fe20000001830 */
[----:B------:R-:W5:Y:S07]  /*cc90*/  LDSM.16.MT88.4 R32, [R224+0x1c800] ;  /* 0x01c80000e020783b */ /* 0x000f6e0000004200 */
[C---:B------:R-:W-:Y:S08]  /*cca0*/  HMMA.16816.F32 R52, R4.reuse, R28, R52 ;  /* 0x0000001c0434723c */ /* 0x040ff00000001834 */
        /* <DEDUP_REMOVED lines=13> */
[----:B------:R-:W2:Y:S07]  /*cd80*/  LDSM.16.MT88.4 R24, [R221+0x1c800] ;  /* 0x01c80000dd18783b */ /* 0x000eae0000004200 */
[C---:B-----5:R-:W-:Y:S08]  /*cd90*/  HMMA.16816.F32 R92, R4.reuse, R32, R92 ;  /* 0x00000020045c723c */ /* 0x060ff0000000185c */
[C---:B------:R-:W-:Y:S01]  /*cda0*/  HMMA.16816.F32 R96, R4.reuse, R34, R96 ;  /* 0x000000220460723c */ /* 0x040fe20000001860 */
[----:B------:R-:W-:Y:S07]  /*cdb0*/  LDSM.16.MT88.4 R32, [R220+0x1e800] ;  /* 0x01e80000dc20783b */ /* 0x000fee0000004200 */
[C---:B---3--:R-:W-:Y:S08]  /*cdc0*/  HMMA.16816.F32 R100, R4.reuse, R28, R100 ;  /* 0x0000001c0464723c */ /* 0x048ff00000001864 */
[C---:B------:R-:W-:Y:S01]  /*cdd0*/  HMMA.16816.F32 R104, R4.reuse, R30, R104 ;  /* 0x0000001e0468723c */ /* 0x040fe20000001868 */
[----:B------:R-:W3:Y:S07]  /*cde0*/  LDSM.16.MT88.4 R28, [R221+0x1e800] ;  /* 0x01e80000dd1c783b */ /* 0x000eee0000004200 */
[C---:B-1----:R-:W-:Y:S08]  /*cdf0*/  HMMA.16816.F32 R116, R4.reuse, R20, R116 ;  /* 0x000000140474723c */ /* 0x042ff00000001874 */
[C---:B------:R-:W-:Y:S01]  /*ce00*/  HMMA.16816.F32 R120, R4.reuse, R22, R120 ;  /* 0x000000160478723c */ /* 0x040fe20000001878 */
[----:B------:R-:W-:Y:S07]  /*ce10*/  LDSM.16.MT88.4 R20, [R220+0x19000] ;  /* 0x01900000dc14783b */ /* 0x000fee0000004200 */
[C---:B--2---:R-:W-:Y:S08]  /*ce20*/  HMMA.16816.F32 R124, R4.reuse, R16, R124 ;  /* 0x00000010047c723c */ /* 0x044ff0000000187c */
[C---:B------:R-:W-:Y:S01]  /*ce30*/  HMMA.16816.F32 R128, R4.reuse, R18, R128 ;  /* 0x000000120480723c */ /* 0x040fe20000001880 */
[----:B------:R-:W-:Y:S07]  /*ce40*/  LDSM.16.MT88.4 R16, [R224+0x1b000] ;  /* 0x01b00000e010783b */ /* 0x000fee0000004200 */
[C---:B----4-:R-:W-:Y:S08]  /*ce50*/  HMMA.16816.F32 R132, R4.reuse, R12, R132 ;  /* 0x0000000c0484723c */ /* 0x050ff00000001884 */
[C---:B------:R-:W-:Y:S01]  /*ce60*/  HMMA.16816.F32 R136, R4.reuse, R14, R136 ;  /* 0x0000000e0488723c */ /* 0x040fe20000001888 */
[----:B------:R-:W1:Y:S07]  /*ce70*/  LDSM.16.MT88.4 R12, [R224+0x19000] ;  /* 0x01900000e00c783b */ /* 0x000e6e0000004200 */
[C---:B------:R-:W-:Y:S08]  /*ce80*/  HMMA.16816.F32 R108, R4.reuse, R24, R108 ;  /* 0x00000018046c723c */ /* 0x040ff0000000186c */
[C---:B------:R-:W-:Y:S01]  /*ce90*/  HMMA.16816.F32 R112, R4.reuse, R26, R112 ;  /* 0x0000001a0470723c */ /* 0x040fe20000001870 */
[----:B------:R-:W2:Y:S07]  /*cea0*/  LDSM.16.MT88.4 R24, [R221+0x19000] ;  /* 0x01900000dd18783b */ /* 0x000eae0000004200 */
        /* <DEDUP_REMOVED lines=64> */
[C---:B-----5:R-:W-:Y:S08]  /*d2b0*/  HMMA.16816.F32 R84, R4.reuse, R28, R84 ;  /* 0x0000001c0454723c */ /* 0x060ff00000001854 */
[C---:B------:R-:W-:Y:S01]  /*d2c0*/  HMMA.16816.F32 R88, R4.reuse, R30, R88 ;  /* 0x0000001e0458723c */ /* 0x040fe20000001858 */
[----:B------:R-:W5:Y:S07]  /*d2d0*/  LDSM.16.MT88.4 R28, [R222+0x19800] ;  /* 0x01980000de1c783b */ /* 0x000f6e0000004200 */
[C---:B--2---:R-:W-:Y:S08]  /*d2e0*/  HMMA.16816.F32 R124, R4.reuse, R24, R124 ;  /* 0x00000018047c723c */ /* 0x044ff0000000187c */
[C---:B------:R-:W-:Y:S01]  /*d2f0*/  HMMA.16816.F32 R128, R4.reuse, R26, R128 ;  /* 0x0000001a0480723c */ /* 0x040fe20000001880 */
[----:B------:R-:W-:Y:S07]  /*d300*/  LDSM.16.MT88.4 R24, [R222+0x1b800] ;  /* 0x01b80000de18783b */ /* 0x000fee0000004200 */
[C---:B------:R-:W-:Y:S08]  /*d310*/  HMMA.16816.F32 R140, R4.reuse, R32, R140 ;  /* 0x00000020048c723c */ /* 0x040ff0000000188c */
[----:B------:R-:W-:Y:S01]  /*d320*/  HMMA.16816.F32 R152, R4, R34, R152 ;  /* 0x000000220498723c */ /* 0x000fe20000001898 */
[----:B------:R-:W2:Y:S06]  /*d330*/  LDSM.16.MT88.4 R32, [R220+0x19800] ;  /* 0x01980000dc20783b */ /* 0x000eac0000004200 */
[----:B------:R-:W-:-:S02]  /*d340*/  F2FP.PACK_AB R4, R181, R182 ;  /* 0x000000b6b504723e */ /* 0x000fc400000000ff */
[----:B------:R-:W-:Y:S02]  /*d350*/  F2FP.PACK_AB R5, R179, R177 ;  /* 0x000000b1b305723e */ /* 0x000fe400000000ff */
[----:B------:R-:W-:Y:S02]  /*d360*/  F2FP.PACK_AB R6, R178, R180 ;  /* 0x000000b4b206723e */ /* 0x000fe400000000ff */
[----:B------:R-:W-:-:S07]  /*d370*/  F2FP.PACK_AB R7, R200, R199 ;  /* 0x000000c7c807723e */ /* 0x000fce00000000ff */
        /* <DEDUP_REMOVED lines=14> */
[----:B------:R-:W2:Y:S07]  /*d460*/  LDSM.16.MT88.4 R32, [R221+0x1d800] ;  /* 0x01d80000dd20783b */ /* 0x000eae0000004200 */
[C---:B------:R-:W-:Y:S08]  /*d470*/  HMMA.16816.F32 R68, R4.reuse, R24, R68 ;  /* 0x000000180444723c */ /* 0x040ff00000001844 */
        /* <DEDUP_REMOVED lines=12> */
[C---:B------:R-:W-:Y:S08]  /*d540*/  HMMA.16816.F32 R48, R4.reuse, R170, R48 ;  /* 0x000000aa0430723c */ /* 0x040ff00000001830 */
[C---:B-----5:R-:W-:Y:S08]  /*d550*/  HMMA.16816.F32 R100, R4.reuse, R28, R100 ;  /* 0x0000001c0464723c */ /* 0x060ff00000001864 */
[C---:B------:R-:W-:Y:S08]  /*d560*/  HMMA.16816.F32 R104, R4.reuse, R30, R104 ;  /* 0x0000001e0468723c */ /* 0x040ff00000001868 */
[C---:B--2---:R-:W-:Y:S08]  /*d570*/  HMMA.16816.F32 R108, R4.reuse, R32, R108 ;  /* 0x00000020046c723c */ /* 0x044ff0000000186c */
[C---:B------:R-:W-:Y:S08]  /*d580*/  HMMA.16816.F32 R112, R4.reuse, R34, R112 ;  /* 0x000000220470723c */ /* 0x040ff00000001870 */
[C---:B------:R-:W-:Y:S08]  /*d590*/  HMMA.16816.F32 R116, R4.reuse, R24, R116 ;  /* 0x000000180474723c */ /* 0x040ff00000001874 */
[C---:B------:R-:W-:Y:S08]  /*d5a0*/  HMMA.16816.F32 R120, R4.reuse, R26, R120 ;  /* 0x0000001a0478723c */ /* 0x040ff00000001878 */
[C---:B-1----:R-:W-:Y:S08]  /*d5b0*/  HMMA.16816.F32 R132, R4.reuse, R12, R132 ;  /* 0x0000000c0484723c */ /* 0x042ff00000001884 */
[C---:B------:R-:W-:Y:S08]  /*d5c0*/  HMMA.16816.F32 R136, R4.reuse, R14, R136 ;  /* 0x0000000e0488723c */ /* 0x040ff00000001888 */
[C---:B---3--:R-:W-:Y:S08]  /*d5d0*/  HMMA.16816.F32 R140, R4.reuse, R20, R140 ;  /* 0x00000014048c723c */ /* 0x048ff0000000188c */
[C---:B------:R-:W-:Y:S08]  /*d5e0*/  HMMA.16816.F32 R152, R4.reuse, R22, R152 ;  /* 0x000000160498723c */ /* 0x040ff00000001898 */
[C---:B----4-:R-:W-:Y:S08]  /*d5f0*/  HMMA.16816.F32 R148, R4.reuse, R16, R148 ;  /* 0x000000100494723c */ /* 0x050ff00000001894 */
[----:B------:R-:W-:Y:S01]  /*d600*/  HMMA.16816.F32 R144, R4, R18, R144 ;  /* 0x000000120490723c */ /* 0x000fe20000001890 */
[----:B------:R-:W-:Y:S11]  /*d610*/  @P0 BRA `(.L_x_261) ;  /* 0x0000001000000947 */ /* 0x000ff60003800000 */
.L_x_254:
[----:B------:R-:W-:-:S12]  /*d620*/  UIADD3 UR9, UR26, -0x1, URZ ;  /* 0xffffffff1a097890 */ /* 0x000fd8000fffe03f */
.L_x_261:
        /* <DEDUP_REMOVED lines=9> */
[----:B------:R-:W-:Y:S02]  /*d6c0*/  ISETP.GE.AND P3, PT, R242, c[0x0][0x220], PT ;  /* 0x00008800f2007a0c */ /* 0x000fe40003f66270 */
        /* <DEDUP_REMOVED lines=9> */
[----:B------:R-:W-:Y:S02]  /*d760*/  IADD3.X R247, R247, UR10, R13, P0, !PT ;  /* 0x0000000af7f77c10 */ /* 0x000fe400087fe40d */
[C---:B------:R-:W-:Y:S02]  /*d770*/  LEA R248, P1, R2.reuse, c[0x0][0x168], 0x1 ;  /* 0x00005a0002f87a11 */ /* 0x040fe400078208ff */
[----:B-1----:R-:W-:Y:S01]  /*d780*/  SHF.R.S32.HI R4, RZ, 0x1f, R5 ;  /* 0x0000001fff047819 */ /* 0x002fe20000011405 */
[----:B------:R-:W-:Y:S01]  /*d790*/  IMAD.U32 R237, RZ, RZ, UR6 ;  /* 0x00000006ffed7e24 */ /* 0x000fe2000f8e00ff */
[----:B------:R-:W-:Y:S01]  /*d7a0*/  LEA.HI.X R247, R2, c[0x0][0x16c], R247, 0x1, P1 ;  /* 0x00005b0002f77a11 */ /* 0x000fe200008f0cf7 */
[----:B------:R-:W-:Y:S01]  /*d7b0*/  IMAD.MOV.U32 R2, RZ, RZ, R164 ;  /* 0x000000ffff027224 */ /* 0x000fe200078e00a4 */
[----:B------:R-:W-:Y:S01]  /*d7c0*/  LEA.HI R4, R4, R5, RZ, 0x3 ;  /* 0x0000000504047211 */ /* 0x000fe200078f18ff */
[----:B------:R-:W-:Y:S01]  /*d7d0*/  IMAD.MOV.U32 R5, RZ, RZ, R11 ;  /* 0x000000ffff057224 */ /* 0x000fe200078e000b */
[----:B------:R-:W-:Y:S01]  /*d7e0*/  IADD3 R0, P0, R6, UR14, RZ ;  /* 0x0000000e06007c10 */ /* 0x000fe2000ff1e0ff */
[----:B------:R-:W-:Y:S01]  /*d7f0*/  UMOV UR14, URZ ;  /* 0x0000003f000e7c82 */ /* 0x000fe20008000000 */
[----:B------:R-:W-:-:S02]  /*d800*/  SHF.R.S32.HI R4, RZ, 0x3, R4 ;  /* 0x00000003ff047819 */ /* 0x000fc40000011404 */
[----:B------:R-:W-:Y:S01]  /*d810*/  IADD3.X R237, R237, UR11, R7, P0, !PT ;  /* 0x0000000beded7c10 */ /* 0x000fe200087fe407 */
[----:B------:R-:W-:Y:S01]  /*d820*/  UIADD3 UR11, UR9, -0x1, URZ ;  /* 0xffffffff090b7890 */ /* 0x000fe2000fffe03f */
[----:B------:R-:W-:Y:S02]  /*d830*/  IADD3 R14, P1, R4, 0x20, RZ ;  /* 0x00000020040e7810 */ /* 0x000fe40007f3e0ff */
[----:B------:R-:W-:Y:S02]  /*d840*/  SHF.R.S32.HI R4, RZ, 0x1f, R4 ;  /* 0x0000001fff047819 */ /* 0x000fe40000011404 */
[----:B------:R-:W-:-:S03]  /*d850*/  LEA R246, P0, R0, c[0x0][0x170], 0x1 ;  /* 0x00005c0000f67a11 */ /* 0x000fc600078008ff */
[----:B------:R-:W-:Y:S01]  /*d860*/  IMAD.X R15, RZ, RZ, R4, P1 ;  /* 0x000000ffff0f7224 */ /* 0x000fe200008e0604 */
[----:B------:R-:W-:Y:S01]  /*d870*/  LEA.HI.X R237, R0, c[0x0][0x174], R237, 0x1, P0 ;  /* 0x00005d0000ed7a11 */ /* 0x000fe200000f0ced */
[----:B------:R-:W-:Y:S01]  /*d880*/  IMAD.MOV.U32 R4, RZ, RZ, R8 ;  /* 0x000000ffff047224 */ /* 0x000fe200078e0008 */
[----:B------:R-:W-:Y:S01]  /*d890*/  ISETP.GE.AND P1, PT, R235, c[0x0][0x220], PT ;  /* 0x00008800eb007a0c */ /* 0x000fe20003f26270 */
[----:B------:R-:W-:Y:S01]  /*d8a0*/  IMAD.MOV.U32 R0, RZ, RZ, R3 ;  /* 0x000000ffff007224 */ /* 0x000fe200078e0003 */
[----:B------:R1:W-:Y:S01]  /*d8b0*/  STL.64 [R1+0x8], R14 ;  /* 0x0000080e01007387 */ /* 0x0003e20000100a00 */
[----:B------:R-:W-:-:S03]  /*d8c0*/  ISETP.GE.AND P0, PT, R234, c[0x0][0x220], PT ;  /* 0x00008800ea007a0c */ /* 0x000fc60003f06270 */
[----:B------:R1:W-:Y:S01]  /*d8d0*/  STL.64 [R1], R4 ;  /* 0x0000000401007387 */ /* 0x0003e20000100a00 */
[----:B------:R-:W-:Y:S05]  /*d8e0*/  BRA `(.L_x_263) ;  /* 0x000003b000007947 */ /* 0x000fea0003800000 */
.L_x_265:
        /* <DEDUP_REMOVED lines=59> */
.L_x_263:
[----:B------:R-:W2:Y:S01]  /*dca0*/  LDL.64 R6, [R1] ;  /* 0x0000000001067983 */ /* 0x000ea20000100a00 */
[----:B------:R-:W-:Y:S01]  /*dcb0*/  UIADD3 UR8, -UR14, UR9, URZ ;  /* 0x000000090e087290 */ /* 0x000fe2000fffe13f */
[----:B------:R-:W-:Y:S04]  /*dcc0*/  DEPBAR.LE SB0, 0x0 ;  /* 0x000080000000791a */ /* 0x000fe80000000000 */
[----:B------:R3:W-:Y:S01]  /*dcd0*/  STL.64 [R1+0x10], R36 ;  /* 0x0000102401007387 */ /* 0x0007e20000100a00 */
[----:B------:R-:W-:Y:S01]  /*dce0*/  IMAD.U32 R12, RZ, RZ, UR8 ;  /* 0x00000008ff0c7e24 */ /* 0x000fe2000f8e00ff */
[----:B------:R-:W-:Y:S01]  /*dcf0*/  USHF.R.S32.HI UR7, URZ, 0x1f, UR8 ;  /* 0x0000001f3f077899 */ /* 0x000fe20008011408 */
[----:B-1----:R-:W-:Y:S01]  /*dd00*/  IMAD.U32 R4, RZ, RZ, UR8 ;  /* 0x00000008ff047e24 */ /* 0x002fe2000f8e00ff */
[----:B------:R-:W-:Y:S01]  /*dd10*/  BAR.SYNC.DEFER_BLOCKING 0x0 ;  /* 0x0000000000007b1d */ /* 0x000fe20000010000 */
[----:B------:R-:W-:Y:S01]  /*dd20*/  UIMAD UR6, UR28, UR8, URZ ;  /* 0x000000081c0672a4 */ /* 0x000fe2000f8e023f */
[----:B------:R-:W-:Y:S01]  /*dd30*/  LEA R12, P4, R12, R244, 0x6 ;  /* 0x000000f40c0c7211 */ /* 0x000fe200078830ff */
[----:B------:R-:W-:Y:S01]  /*dd40*/  IMAD.U32 R14, RZ, RZ, UR8 ;  /* 0x00000008ff0e7e24 */ /* 0x000fe2000f8e00ff */
[----:B------:R-:W-:Y:S01]  /*dd50*/  UIADD3 UR10, UR11, -UR14, URZ ;  /* 0x8000000e0b0a7290 */ /* 0x000fe2000fffe03f */
[----:B------:R-:W-:Y:S01]  /*dd60*/  IMAD.U32 R3, RZ, RZ, UR8 ;  /* 0x00000008ff037e24 */ /* 0x000fe2000f8e00ff */
[----:B------:R-:W-:Y:S01]  /*dd70*/  LEA.HI.X.SX32 R13, R4, R245, 0x6, P4 ;  /* 0x000000f5040d7211 */ /* 0x000fe200020f36ff */
[----:B------:R-:W-:Y:S04]  /*dd80*/  UIMAD UR6, UR7, UR5, UR6 ;  /* 0x00000005070672a4 */ /* 0x000fe8000f8e0206 */
[----:B------:R-:W-:Y:S04]  /*dd90*/  IMAD R5, R13, c[0x0][0x1a0], RZ ;  /* 0x000068000d057a24 */ /* 0x000fe800078e02ff */
[C---:B------:R-:W-:Y:S02]  /*dda0*/  IMAD R5, R12.reuse, c[0x0][0x1a4], R5 ;  /* 0x000069000c057a24 */ /* 0x040fe400078e0205 */
[----:B------:R-:W-:Y:S04]  /*ddb0*/  IMAD.WIDE.U32 R12, R12, c[0x0][0x1a0], RZ ;  /* 0x000068000c0c7a25 */ /* 0x000fe800078e00ff */
[----:B------:R-:W-:Y:S01]  /*ddc0*/  IMAD.IADD R5, R13, 0x1, R5 ;  /* 0x000000010d057824 */ /* 0x000fe200078e0205 */
[C---:B------:R-:W-:Y:S01]  /*ddd0*/  LEA R18, P6, R12.reuse, R246, 0x1 ;  /* 0x000000f60c127211 */ /* 0x040fe200078c08ff */
[----:B------:R-:W-:Y:S03]  /*dde0*/  @P3 STS.128 [R233+0x18000], RZ ;  /* 0x018000ffe9003388 */ /* 0x000fe60000000c00 */
[----:B------:R-:W-:Y:S01]  /*ddf0*/  LEA.HI.X R19, R12, R237, R5, 0x1, P6 ;  /* 0x000000ed0c137211 */ /* 0x000fe200030f0c05 */
[----:B---3--:R-:W3:Y:S02]  /*de00*/  LDL.64 R36, [R1+0x8] ;  /* 0x0000080001247983 */ /* 0x008ee40000100a00 */
[----:B---3--:R-:W-:Y:S01]  /*de10*/  LEA R14, P5, R14, R36, 0x6 ;  /* 0x000000240e0e7211 */ /* 0x008fe200078a30ff */
[----:B--2---:R-:W-:Y:S03]  /*de20*/  IMAD.WIDE.U32 R10, R231, UR8, R6 ;  /* 0x00000008e70a7c25 */ /* 0x004fe6000f8e0006 */
[----:B------:R-:W-:Y:S02]  /*de30*/  LEA.HI.X.SX32 R15, R3, R37, 0x6, P5 ;  /* 0x00000025030f7211 */ /* 0x000fe400028f36ff */
[C---:B------:R-:W-:Y:S02]  /*de40*/  @!P3 LEA R8, P4, R10.reuse, c[0x0][0x170], 0x1 ;  /* 0x00005c000a08ba11 */ /* 0x040fe400078808ff */
[----:B------:R-:W-:Y:S01]  /*de50*/  IADD3 R3, R11, UR6, RZ ;  /* 0x000000060b037c10 */ /* 0x000fe2000fffe0ff */
[----:B------:R-:W-:Y:S01]  /*de60*/  IMAD R4, R15, c[0x0][0x1a0], RZ ;  /* 0x000068000f047a24 */ /* 0x000fe200078e02ff */
[C---:B------:R-:W-:Y:S02]  /*de70*/  @!P3 IADD3 R6, P5, R10.reuse, UR19, RZ ;  /* 0x000000130a06bc10 */ /* 0x040fe4000ffbe0ff */
        /* <DEDUP_REMOVED lines=274> */
[----:B------:R-:W-:Y:S04]  /*efa0*/  LEA R168, P5, R166, R248, 0x1 ;  /* 0x000000f8a6a87211 */ /* 0x000fe800078a08ff */
[----:B------:R-:W-:Y:S01]  /*efb0*/  IADD3 R164, R173, R164, RZ ;  /* 0x000000a4ada47210 */ /* 0x000fe20007ffe0ff */
[----:B------:R-:W-:Y:S01]  /*efc0*/  IMAD R3, R170, c[0x0][0x19c], R3 ;  /* 0x00006700aa037a24 */ /* 0x000fe200078e0203 */
[C---:B------:R-:W-:Y:S03]  /*efd0*/  LEA R170, P6, R172.reuse, R248, 0x1 ;  /* 0x000000f8acaa7211 */ /* 0x040fe600078c08ff */
[----:B------:R-:W-:Y:S01]  /*efe0*/  IMAD.IADD R3, R167, 0x1, R3 ;  /* 0x00000001a7037824 */ /* 0x000fe200078e0203 */
[-C--:B------:R-:W-:Y:S04]  /*eff0*/  LEA.HI.X R171, R172, R247.reuse, R164, 0x1, P6 ;  /* 0x000000f7acab7211 */ /* 0x080fe800030f0ca4 */
[----:B------:R-:W-:Y:S01]  /*f000*/  LEA.HI.X R169, R166, R247, R3, 0x1, P5 ;  /* 0x000000f7a6a97211 */ /* 0x000fe200028f0c03 */
[----:B-1---5:R-:W-:-:S05]  /*f010*/  @P4 BRA `(.L_x_265) ;  /* 0xffffe8d000004947 */ /* 0x022fca000383ffff */
.L_x_264:
[----:B------:R-:W-:Y:S01]  /*f020*/  MOV R164, UR8 ;  /* 0x0000000800a47c02 */ /* 0x000fe20008000f00 */
[----:B------:R-:W-:Y:S01]  /*f030*/  LDSM.16.MT88.4 R180, [R221+0x1a800] ;  /* 0x01a80000ddb4783b */ /* 0x000fe20000004200 */
[----:B------:R-:W-:Y:S02]  /*f040*/  UIADD3 UR14, UR14, 0x1, URZ ;  /* 0x000000010e0e7890 */ /* 0x000fe4000fffe03f */
[----:B------:R-:W-:Y:S04]  /*f050*/  LEA R164, R164, R232, 0x6 ;  /* 0x000000e8a4a47211 */ /* 0x000fe800078e30ff */
[C---:B-1----:R-:W-:Y:S01]  /*f060*/  IADD3 R173, R164.reuse, 0x9, RZ ;  /* 0x00000009a4ad7810 */ /* 0x042fe20007ffe0ff */
[----:B------:R-:W-:Y:S01]  /*f070*/  I2F R176, R164 ;  /* 0x000000a400b07306 */ /* 0x000fe20000201400 */
[C---:B------:R-:W-:Y:S01]  /*f080*/  IADD3 R168, R164.reuse, 0x10, RZ ;  /* 0x00000010a4a87810 */ /* 0x040fe20007ffe0ff */
[----:B------:R-:W-:Y:S01]  /*f090*/  LDSM.16.MT88.4 R184, [R222+0x1c800] ;  /* 0x01c80000deb8783b */ /* 0x000fe20000004200 */
        /* <DEDUP_REMOVED lines=139> */
[C---:B------:R-:W-:Y:S02]  /*f950*/  FMUL.FTZ R14, R0.reuse, R154 ;  /* 0x0000009a000e7220 */ /* 0x040fe40000410000 */
        /* <DEDUP_REMOVED lines=12> */
[C---:B------:R-:W-:Y:S02]  /*fa20*/  FMUL.FTZ R41, R2.reuse, R41 ;  /* 0x0000002902297220 */ /* 0x040fe40000410000 */
[C---:B------:R-:W-:Y:S02]  /*fa30*/  FMUL.FTZ R12, R2.reuse, R152 ;  /* 0x00000098020c7220 */ /* 0x040fe40000410000 */
[----:B------:R-:W-:Y:S02]  /*fa40*/  FMUL.FTZ R13, R2, R153 ;  /* 0x00000099020d7220 */ /* 0x000fe40000410000 */
[----:B------:R-:W-:Y:S01]  /*fa50*/  LDSM.16.MT88.4 R152, [R224+0x18800] ;  /* 0x01880000e098783b */ /* 0x000fe20000004200 */
[C---:B------:R-:W-:Y:S02]  /*fa60*/  FMUL.FTZ R46, R0.reuse, R46 ;  /* 0x0000002e002e7220 */ /* 0x040fe40000410000 */
        /* <DEDUP_REMOVED lines=32> */
[----:B------:R-:W-:Y:S01]  /*fc70*/  FMUL.FTZ R71, R0, R71 ;  /* 0x0000004700477220 */ /* 0x000fe20000410000 */
[----:B------:R-:W-:Y:S01]  /*fc80*/  MUFU.EX2 R197, R197 ;  /* 0x000000c500c57308 */ /* 0x000fe20000000800 */
[C---:B------:R-:W-:Y:S05]  /*fc90*/  HMMA.16816.F32 R4, R160.reuse, R168, R4 ;  /* 0x000000a8a004723c */ /* 0x040fea0000001804 */
[C---:B------:R-:W-:Y:S02]  /*fca0*/  FMUL.FTZ R68, R2.reuse, R68 ;  /* 0x0000004402447220 */ /* 0x040fe40000410000 */
[----:B------:R-:W-:Y:S01]  /*fcb0*/  FMUL.FTZ R69, R2, R69 ;  /* 0x0000004502457220 */ /* 0x000fe20000410000 */
[C---:B------:R-:W-:Y:S01]  /*fcc0*/  HMMA.16816.F32 R8, R160.reuse, R170, R8 ;  /* 0x000000aaa008723c */ /* 0x040fe20000001808 */
[----:B------:R-:W1:Y:S01]  /*fcd0*/  LDSM.16.MT88.4 R168, [R224+0x1a000] ;  /* 0x01a00000e0a8783b */ /* 0x000e620000004200 */
[----:B------:R-:W-:Y:S02]  /*fce0*/  MUFU.EX2 R199, R199 ;  /* 0x000000c700c77308 */ /* 0x000fe40000000800 */
[C---:B------:R-:W-:Y:S02]  /*fcf0*/  FMUL.FTZ R74, R0.reuse, R74 ;  /* 0x0000004a004a7220 */ /* 0x040fe40000410000 */
[----:B------:R-:W-:Y:S02]  /*fd00*/  FMUL.FTZ R75, R0, R75 ;  /* 0x0000004b004b7220 */ /* 0x000fe40000410000 */
[C---:B------:R-:W-:Y:S04]  /*fd10*/  HMMA.16816.F32 R36, R160.reuse, R172, R36 ;  /* 0x000000aca024723c */ /* 0x040fe80000001824 */
[C---:B------:R-:W-:Y:S01]  /*fd20*/  FMUL.FTZ R72, R2.reuse, R72 ;  /* 0x0000004802487220 */ /* 0x040fe20000410000 */
[----:B------:R-:W2:Y:S01]  /*fd30*/  MUFU.EX2 R200, R200 ;  /* 0x000000c800c87308 */ /* 0x000ea20000000800 */
[----:B------:R-:W-:Y:S02]  /*fd40*/  FMUL.FTZ R73, R2, R73 ;  /* 0x0000004902497220 */ /* 0x000fe40000410000 */
[C---:B------:R-:W-:Y:S01]  /*fd50*/  HMMA.16816.F32 R40, R160.reuse, R174, R40 ;  /* 0x000000aea028723c */ /* 0x040fe20000001828 */
[----:B------:R-:W4:Y:S03]  /*fd60*/  LDSM.16.MT88.4 R172, [R222+0x1a000] ;  /* 0x01a00000deac783b */ /* 0x000f260000004200 */
        /* <DEDUP_REMOVED lines=23> */
[C---:B----4-:R-:W-:Y:S04]  /*fee0*/  HMMA.16816.F32 R68, R160.reuse, R172, R68 ;  /* 0x000000aca044723c */ /* 0x050fe80000001844 */
[C---:B------:R-:W-:Y:S02]  /*fef0*/  FMUL.FTZ R88, R2.reuse, R88 ;  /* 0x0000005802587220 */ /* 0x040fe40000410000 */
[----:B------:R-:W-:Y:S02]  /*ff00*/  FMUL.FTZ R89, R2, R89 ;  /* 0x0000005902597220 */ /* 0x000fe40000410000 */
[C---:B------:R-:W-:Y:S01]  /*ff10*/  HMMA.16816.F32 R72, R160.reuse, R174, R72 ;  /* 0x000000aea048723c */ /* 0x040fe20000001848 */
[----:B------:R-:W4:Y:S03]  /*ff20*/  LDSM.16.MT88.4 R172, [R224+0x1c000] ;  /* 0x01c00000e0ac783b */ /* 0x000f260000004200 */
        /* <DEDUP_REMOVED lines=37> */
[C---:B------:R-:W-:Y:S04]  /*10180*/  FMUL.FTZ R118, R0.reuse, R118 ;  /* 0x0000007600767220 */ /* 0x040fe80000410000 */
[----:B------:R-:W-:Y:S01]  /*10190*/  FMUL.FTZ R119, R0, R119 ;  /* 0x0000007700777220 */ /* 0x000fe20000410000 */
[C---:B------:R-:W-:Y:S01]  /*101a0*/  HMMA.16816.F32 R112, R160.reuse, R170, R112 ;  /* 0x000000aaa070723c */ /* 0x040fe20000001870 */
[----:B------:R-:W1:Y:S02]  /*101b0*/  LDSM.16.MT88.4 R168, [R222+0x1e000] ;  /* 0x01e00000dea8783b */ /* 0x000e640000004200 */
[C---:B------:R-:W-:Y:S02]  /*101c0*/  FMUL.FTZ R116, R2.reuse, R116 ;  /* 0x0000007402747220 */ /* 0x040fe40000410000 */
[----:B------:R-:W-:Y:S02]  /*101d0*/  FMUL.FTZ R117, R2, R117 ;  /* 0x0000007502757220 */ /* 0x000fe40000410000 */
[C---:B------:R-:W-:Y:S02]  /*101e0*/  FMUL.FTZ R122, R0.reuse, R122 ;  /* 0x0000007a007a7220 */ /* 0x040fe40000410000 */
[----:B------:R-:W-:Y:S03]  /*101f0*/  FMUL.FTZ R123, R0, R123 ;  /* 0x0000007b007b7220 */ /* 0x000fe60000410000 */
[C---:B----4-:R-:W-:Y:S03]  /*10200*/  HMMA.16816.F32 R116, R160.reuse, R172, R116 ;  /* 0x000000aca074723c */ /* 0x050fe60000001874 */
[C---:B------:R-:W-:Y:S02]  /*10210*/  FMUL.FTZ R120, R2.reuse, R120 ;  /* 0x0000007802787220 */ /* 0x040fe40000410000 */
[----:B------:R-:W-:Y:S02]  /*10220*/  FMUL.FTZ R121, R2, R121 ;  /* 0x0000007902797220 */ /* 0x000fe40000410000 */
[C---:B------:R-:W-:Y:S02]  /*10230*/  FMUL.FTZ R126, R0.reuse, R126 ;  /* 0x0000007e007e7220 */ /* 0x040fe40000410000 */
[----:B------:R-:W-:Y:S03]  /*10240*/  FMUL.FTZ R127, R0, R127 ;  /* 0x0000007f007f7220 */ /* 0x000fe60000410000 */
[C---:B------:R-:W-:Y:S01]  /*10250*/  HMMA.16816.F32 R120, R160.reuse, R174, R120 ;  /* 0x000000aea078723c */ /* 0x040fe20000001878 */
[----:B------:R-:W4:Y:S02]  /*10260*/  LDSM.16.MT88.4 R172, [R221+0x1e000] ;  /* 0x01e00000ddac783b */ /* 0x000f240000004200 */
        /* <DEDUP_REMOVED lines=18> */
[C---:B------:R-:W-:Y:S02]  /*10390*/  FMUL.FTZ R142, R0.reuse, R142 ;  /* 0x0000008e008e7220 */ /* 0x040fe40000410000 */
[----:B------:R-:W-:Y:S03]  /*103a0*/  FMUL.FTZ R143, R0, R143 ;  /* 0x0000008f008f7220 */ /* 0x000fe60000410000 */
[C---:B------:R-:W-:Y:S01]  /*103b0*/  HMMA.16816.F32 R136, R160.reuse, R170, R136 ;  /* 0x000000aaa088723c */ /* 0x040fe20000001888 */
[----:B------:R-:W1:Y:S02]  /*103c0*/  LDSM.16.MT88.4 R168, [R222+0x18800] ;  /* 0x01880000dea8783b */ /* 0x000e640000004200 */
[C---:B------:R-:W-:Y:S02]  /*103d0*/  FMUL.FTZ R140, R2.reuse, R140 ;  /* 0x0000008c028c7220 */ /* 0x040fe40000410000 */
[----:B------:R-:W-:Y:S02]  /*103e0*/  FMUL.FTZ R141, R2, R141 ;  /* 0x0000008d028d7220 */ /* 0x000fe40000410000 */
[----:B------:R-:W-:Y:S02]  /*103f0*/  FFMA.FTZ R198, R19, c[0x0][0x23c], -R194 ;  /* 0x00008f0013c67a23 */ /* 0x000fe400000108c2 */
[--C-:B------:R-:W-:Y:S03]  /*10400*/  FFMA.FTZ R201, R16, c[0x0][0x23c], -R193.reuse ;  /* 0x00008f0010c97a23 */ /* 0x100fe600000108c1 */
[C---:B----4-:R-:W-:Y:S01]  /*10410*/  HMMA.16816.F32 R140, R160.reuse, R172, R140 ;  /* 0x000000aca08c723c */ /* 0x050fe2000000188c */
[----:B------:R-:W4:Y:S02]  /*10420*/  MUFU.EX2 R198, R198 ;  /* 0x000000c600c67308 */ /* 0x000f240000000800 */
[----:B------:R-:W-:Y:S02]  /*10430*/  FFMA.FTZ R202, R17, c[0x0][0x23c], -R193 ;  /* 0x00008f0011ca7a23 */ /* 0x000fe400000108c1 */
[C---:B------:R-:W-:Y:S02]  /*10440*/  FMUL.FTZ R18, R0.reuse, R150 ;  /* 0x0000009600127220 */ /* 0x040fe40000410000 */
[----:B------:R-:W-:Y:S01]  /*10450*/  FMUL.FTZ R19, R0, R151 ;  /* 0x0000009700137220 */ /* 0x000fe20000410000 */
[C---:B------:R-:W-:Y:S01]  /*10460*/  HMMA.16816.F32 R12, R160.reuse, R174, R12 ;  /* 0x000000aea00c723c */ /* 0x040fe2000000180c */
[----:B------:R-:W5:Y:S02]  /*10470*/  LDSM.16.MT88.4 R172, [R221+0x18800] ;  /* 0x01880000ddac783b */ /* 0x000f640000004200 */
[----:B------:R-:W-:Y:S01]  /*10480*/  MUFU.EX2 R201, R201 ;  /* 0x000000c900c97308 */ /* 0x000fe20000000800 */
[----:B------:R-:W-:Y:S01]  /*10490*/  FMUL.FTZ R16, R2, R148 ;  /* 0x0000009402107220 */ /* 0x000fe20000410000 */
[----:B--2---:R-:W-:Y:S01]  /*104a0*/  F2FP.PACK_AB R148, R200, R199 ;  /* 0x000000c7c894723e */ /* 0x004fe200000000ff */
[----:B------:R-:W-:Y:S01]  /*104b0*/  FMUL.FTZ R17, R2, R149 ;  /* 0x0000009502117220 */ /* 0x000fe20000410000 */
[----:B------:R-:W-:Y:S01]  /*104c0*/  F2FP.PACK_AB R149, R196, R195 ;  /* 0x000000c3c495723e */ /* 0x000fe200000000ff */
[C---:B------:R-:W-:Y:S04]  /*104d0*/  FMUL.FTZ R146, R0.reuse, R146 ;  /* 0x0000009200927220 */ /* 0x040fe80000410000 */
[----:B------:R-:W-:Y:S01]  /*104e0*/  FMUL.FTZ R147, R0, R147 ;  /* 0x0000009300937220 */ /* 0x000fe20000410000 */
[C---:B---3--:R-:W-:Y:S01]  /*104f0*/  HMMA.16816.F32 R16, R160.reuse, R156, R16 ;  /* 0x0000009ca010723c */ /* 0x048fe20000001810 */
[----:B------:R-:W2:Y:S02]  /*10500*/  MUFU.EX2 R202, R202 ;  /* 0x000000ca00ca7308 */ /* 0x000ea40000000800 */
[----:B------:R-:W-:Y:S01]  /*10510*/  FMUL.FTZ R144, R2, R144 ;  /* 0x0000009002907220 */ /* 0x000fe20000410000 */
[----:B----4-:R-:W-:Y:S01]  /*10520*/  F2FP.PACK_AB R151, R198, R197 ;  /* 0x000000c5c697723e */ /* 0x010fe200000000ff */
        /* <DEDUP_REMOVED lines=8> */
[----:B------:R-:W-:Y:S02]  /*105b0*/  FADD.FTZ R192, R191, R192 ;  /* 0x000000c0bfc07221 */ /* 0x000fe40000010000 */
[----:B------:R-:W-:Y:S02]  /*105c0*/  FADD.FTZ R188, R166, R188 ;  /* 0x000000bca6bc7221 */ /* 0x000fe40000010000 */
[----:B------:R-:W4:Y:S03]  /*105d0*/  LDSM.16.MT88.4 R160, [R224+0x1a800] ;  /* 0x01a80000e0a0783b */ /* 0x000f260000004200 */
        /* <DEDUP_REMOVED lines=16> */
[----:B------:R-:W1:Y:S03]  /*106e0*/  LDSM.16.MT88.4 R168, [R224+0x1c800] ;  /* 0x01c80000e0a8783b */ /* 0x000e660000004200 */
[----:B------:R-:W-:Y:S04]  /*106f0*/  FADD.FTZ R202, R202, R200 ;  /* 0x000000c8caca7221 */ /* 0x000fe80000010000 */
[C---:B-----5:R-:W-:Y:S08]  /*10700*/  HMMA.16816.F32 R44, R148.reuse, R172, R44 ;  /* 0x000000ac942c723c */ /* 0x060ff0000000182c */
[C---:B------:R-:W-:Y:S01]  /*10710*/  HMMA.16816.F32 R48, R148.reuse, R174, R48 ;  /* 0x000000ae9430723c */ /* 0x040fe20000001830 */
[----:B------:R-:W-:Y:S07]  /*10720*/  LDSM.16.MT88.4 R172, [R222+0x19000] ;  /* 0x01900000deac783b */ /* 0x000fee0000004200 */
[C---:B---3--:R-:W-:Y:S08]  /*10730*/  HMMA.16816.F32 R52, R148.reuse, R156, R52 ;  /* 0x0000009c9434723c */ /* 0x048ff00000001834 */
[C---:B------:R-:W-:Y:S01]  /*10740*/  HMMA.16816.F32 R56, R148.reuse, R158, R56 ;  /* 0x0000009e9438723c */ /* 0x040fe20000001838 */
[----:B------:R-:W3:Y:S07]  /*10750*/  LDSM.16.MT88.4 R156, [R221+0x1c800] ;  /* 0x01c80000dd9c783b */ /* 0x000eee0000004200 */
[C---:B----4-:R-:W-:Y:S08]  /*10760*/  HMMA.16816.F32 R60, R148.reuse, R160, R60 ;  /* 0x000000a0943c723c */ /* 0x050ff0000000183c */
[C---:B------:R-:W-:Y:S01]  /*10770*/  HMMA.16816.F32 R64, R148.reuse, R162, R64 ;  /* 0x000000a29440723c */ /* 0x040fe20000001840 */
[----:B------:R-:W4:Y:S07]  /*10780*/  LDSM.16.MT88.4 R160, [R220+0x1c800] ;  /* 0x01c80000dca0783b */ /* 0x000f2e0000004200 */
[C---:B------:R-:W-:Y:S07]  /*10790*/  HMMA.16816.F32 R68, R148.reuse, R176, R68 ;  /* 0x000000b09444723c */ /* 0x040fee0000001844 */
[--C-:B------:R-:W-:Y:S01]  /*107a0*/  FFMA.FTZ R176, R22, c[0x0][0x23c], -R194.reuse ;  /* 0x00008f0016b07a23 */ /* 0x100fe200000108c2 */
[C---:B------:R-:W-:Y:S04]  /*107b0*/  HMMA.16816.F32 R72, R148.reuse, R178, R72 ;  /* 0x000000b29448723c */ /* 0x040fe80000001848 */
[--C-:B------:R-:W-:Y:S01]  /*107c0*/  FFMA.FTZ R177, R23, c[0x0][0x23c], -R194.reuse ;  /* 0x00008f0017b17a23 */ /* 0x100fe200000108c2 */
[----:B------:R-:W5:Y:S02]  /*107d0*/  MUFU.EX2 R176, R176 ;  /* 0x000000b000b07308 */ /* 0x000f640000000800 */
[--C-:B------:R-:W-:Y:S01]  /*107e0*/  FFMA.FTZ R178, R26, c[0x0][0x23c], -R194.reuse ;  /* 0x00008f001ab27a23 */ /* 0x100fe200000108c2 */
[C---:B------:R-:W-:Y:S04]  /*107f0*/  HMMA.16816.F32 R76, R148.reuse, R180, R76 ;  /* 0x000000b4944c723c */ /* 0x040fe8000000184c */
[----:B------:R-:W-:Y:S03]  /*10800*/  FFMA.FTZ R179, R27, c[0x0][0x23c], -R194 ;  /* 0x00008f001bb37a23 */ /* 0x000fe600000108c2 */
[--C-:B------:R-:W-:Y:S01]  /*10810*/  FFMA.FTZ R180, R20, c[0x0][0x23c], -R193.reuse ;  /* 0x00008f0014b47a23 */ /* 0x100fe200000108c1 */
[C---:B------:R-:W-:Y:S01]  /*10820*/  HMMA.16816.F32 R80, R148.reuse, R182, R80 ;  /* 0x000000b69450723c */ /* 0x040fe20000001850 */
[----:B------:R-:W3:Y:S03]  /*10830*/  MUFU.EX2 R177, R177 ;  /* 0x000000b100b17308 */ /* 0x000ee60000000800 */
[--C-:B------:R-:W-:Y:S03]  /*10840*/  FFMA.FTZ R181, R21, c[0x0][0x23c], -R193.reuse ;  /* 0x00008f0015b57a23 */ /* 0x100fe600000108c1 */
[--C-:B------:R-:W-:Y:S01]  /*10850*/  FFMA.FTZ R182, R24, c[0x0][0x23c], -R193.reuse ;  /* 0x00008f0018b67a23 */ /* 0x100fe200000108c1 */
[C---:B--2---:R-:W-:Y:S03]  /*10860*/  HMMA.16816.F32 R84, R148.reuse, R152, R84 ;  /* 0x000000989454723c */ /* 0x044fe60000001854 */
[----:B------:R-:W2:Y:S01]  /*10870*/  MUFU.EX2 R178, R178 ;  /* 0x000000b200b27308 */ /* 0x000ea20000000800 */
[----:B------:R-:W-:Y:S02]  /*10880*/  FFMA.FTZ R183, R25, c[0x0][0x23c], -R193 ;  /* 0x00008f0019b77a23 */ /* 0x000fe400000108c1 */
[----:B------:R-:W-:Y:S01]  /*10890*/  LDSM.16.MT88.4 R24, [R221+0x19000] ;  /* 0x01900000dd18783b */ /* 0x000fe20000004200 */
[----:B-----5:R-:W-:Y:S01]  /*108a0*/  FADD.FTZ R198, R176, R198 ;  /* 0x000000c6b0c67221 */ /* 0x020fe20000010000 */
[C---:B------:R-:W-:Y:S05]  /*108b0*/  HMMA.16816.F32 R88, R148.reuse, R154, R88 ;  /* 0x0000009a9458723c */ /* 0x040fea0000001858 */
[----:B------:R-:W5:Y:S01]  /*108c0*/  MUFU.EX2 R179, R179 ;  /* 0x000000b300b37308 */ /* 0x000f620000000800 */
[----:B------:R-:W4:Y:S02]  /*108d0*/  LDSM.16.MT88.4 R152, [R224+0x1e800] ;  /* 0x01e80000e098783b */ /* 0x000f240000004200 */
[C---:B-1----:R-:W-:Y:S04]  /*108e0*/  HMMA.16816.F32 R92, R148.reuse, R168, R92 ;  /* 0x000000a8945c723c */ /* 0x042fe8000000185c */
[C---:B---3--:R-:W-:Y:S01]  /*108f0*/  F2FP.PACK_AB R21, R177.reuse, R176 ;  /* 0x000000b0b115723e */ /* 0x048fe200000000ff */
[----:B------:R-:W-:Y:S02]  /*10900*/  FADD.FTZ R177, R177, R198 ;  /* 0x000000c6b1b17221 */ /* 0x000fe40000010000 */
[----:B------:R-:W1:Y:S01]  /*10910*/  MUFU.EX2 R180, R180 ;  /* 0x000000b400b47308 */ /* 0x000e620000000800 */
[C---:B------:R-:W-:Y:S01]  /*10920*/  HMMA.16816.F32 R96, R148.reuse, R170, R96 ;  /* 0x000000aa9460723c */ /* 0x040fe20000001860 */
[----:B------:R-:W3:Y:S03]  /*10930*/  LDSM.16.MT88.4 R168, [R222+0x1e800] ;  /* 0x01e80000dea8783b */ /* 0x000ee60000004200 */
[----:B--2---:R-:W-:Y:S04]  /*10940*/  FADD.FTZ R177, R178, R177 ;  /* 0x000000b1b2b17221 */ /* 0x004fe80000010000 */
[C---:B------:R-:W-:Y:S01]  /*10950*/  HMMA.16816.F32 R100, R148.reuse, R184, R100 ;  /* 0x000000b89464723c */ /* 0x040fe20000001864 */
[----:B------:R-:W2:Y:S03]  /*10960*/  MUFU.EX2 R181, R181 ;  /* 0x000000b500b57308 */ /* 0x000ea60000000800 */
[C---:B-----5:R-:W-:Y:S01]  /*10970*/  F2FP.PACK_AB R23, R179.reuse, R178 ;  /* 0x000000b2b317723e */ /* 0x060fe200000000ff */
[----:B------:R-:W-:Y:S03]  /*10980*/  FADD.FTZ R179, R179, R177 ;  /* 0x000000b1b3b37221 */ /* 0x000fe60000010000 */
[C---:B------:R-:W-:Y:S03]  /*10990*/  HMMA.16816.F32 R104, R148.reuse, R186, R104 ;  /* 0x000000ba9468723c */ /* 0x040fe60000001868 */
[----:B------:R-:W5:Y:S01]  /*109a0*/  MUFU.EX2 R182, R182 ;  /* 0x000000b600b67308 */ /* 0x000f620000000800 */
[--C-:B------:R-:W-:Y:S02]  /*109b0*/  FFMA.FTZ R184, R29, c[0x0][0x23c], -R193.reuse ;  /* 0x00008f001db87a23 */ /* 0x100fe400000108c1 */
[----:B------:R-:W-:Y:S02]  /*109c0*/  FFMA.FTZ R185, R32, c[0x0][0x23c], -R193 ;  /* 0x00008f0020b97a23 */ /* 0x000fe400000108c1 */
[C---:B------:R-:W-:Y:S04]  /*109d0*/  HMMA.16816.F32 R108, R148.reuse, R156, R108 ;  /* 0x0000009c946c723c */ /* 0x040fe8000000186c */
[----:B-1----:R-:W-:Y:S01]  /*109e0*/  FADD.FTZ R202, R180, R202 ;  /* 0x000000cab4ca7221 */ /* 0x002fe20000010000 */
[----:B------:R-:W1:Y:S03]  /*109f0*/  MUFU.EX2 R183, R183 ;  /* 0x000000b700b77308 */ /* 0x000e660000000800 */
[C---:B------:R-:W-:Y:S01]  /*10a00*/  HMMA.16816.F32 R112, R148.reuse, R158, R112 ;  /* 0x0000009e9470723c */ /* 0x040fe20000001870 */
[----:B------:R-:W3:Y:S03]  /*10a10*/  LDSM.16.MT88.4 R156, [R221+0x1e800] ;  /* 0x01e80000dd9c783b */ /* 0x000ee60000004200 */
[C---:B--2---:R-:W-:Y:S01]  /*10a20*/  F2FP.PACK_AB R20, R181.reuse, R180 ;  /* 0x000000b4b514723e */ /* 0x044fe200000000ff */
[----:B------:R-:W-:Y:S02]  /*10a30*/  FADD.FTZ R181, R181, R202 ;  /* 0x000000cab5b57221 */ /* 0x000fe40000010000 */
[----:B------:R-:W-:Y:S01]  /*10a40*/  MUFU.EX2 R184, R184 ;  /* 0x000000b800b87308 */ /* 0x000fe20000000800 */
[C---:B----4-:R-:W-:Y:S04]  /*10a50*/  HMMA.16816.F32 R116, R148.reuse, R160, R116 ;  /* 0x000000a09474723c */ /* 0x050fe80000001874 */
[----:B-----5:R-:W-:Y:S04]  /*10a60*/  FADD.FTZ R181, R182, R181 ;  /* 0x000000b5b6b57221 */ /* 0x020fe80000010000 */
[C---:B------:R-:W-:Y:S01]  /*10a70*/  HMMA.16816.F32 R120, R148.reuse, R162, R120 ;  /* 0x000000a29478723c */ /* 0x040fe20000001878 */
[----:B------:R-:W2:Y:S01]  /*10a80*/  LDSM.16.MT88.4 R160, [R220+0x1e800] ;  /* 0x01e80000dca0783b */ /* 0x000ea20000004200 */
[----:B------:R-:W-:Y:S02]  /*10a90*/  MUFU.EX2 R185, R185 ;  /* 0x000000b900b97308 */ /* 0x000fe40000000800 */
[C---:B-1----:R-:W-:Y:S01]  /*10aa0*/  F2FP.PACK_AB R22, R183.reuse, R182 ;  /* 0x000000b6b716723e */ /* 0x042fe200000000ff */
[----:B------:R-:W-:Y:S03]  /*10ab0*/  FADD.FTZ R183, R183, R181 ;  /* 0x000000b5b7b77221 */ /* 0x000fe60000010000 */
[C---:B------:R-:W-:Y:S08]  /*10ac0*/  HMMA.16816.F32 R124, R148.reuse, R152, R124 ;  /* 0x00000098947c723c */ /* 0x040ff0000000187c */
[C---:B------:R-:W-:Y:S01]  /*10ad0*/  HMMA.16816.F32 R128, R148.reuse, R154, R128 ;  /* 0x0000009a9480723c */ /* 0x040fe20000001880 */
[----:B------:R-:W1:Y:S07]  /*10ae0*/  LDSM.16.MT88.4 R152, [R224+0x19000] ;  /* 0x01900000e098783b */ /* 0x000e6e0000004200 */
[C---:B---3--:R-:W-:Y:S08]  /*10af0*/  HMMA.16816.F32 R132, R148.reuse, R168, R132 ;  /* 0x000000a89484723c */ /* 0x048ff00000001884 */
[C---:B------:R-:W-:Y:S01]  /*10b00*/  HMMA.16816.F32 R136, R148.reuse, R170, R136 ;  /* 0x000000aa9488723c */ /* 0x040fe20000001888 */
[----:B------:R-:W-:Y:S07]  /*10b10*/  LDSM.16.MT88.4 R168, [R220+0x1b000] ;  /* 0x01b00000dca8783b */ /* 0x000fee0000004200 */
[C---:B------:R-:W-:Y:S08]  /*10b20*/  HMMA.16816.F32 R140, R148.reuse, R156, R140 ;  /* 0x0000009c948c723c */ /* 0x040ff0000000188c */
[C---:B------:R-:W-:Y:S01]  /*10b30*/  HMMA.16816.F32 R12, R148.reuse, R158, R12 ;  /* 0x0000009e940c723c */ /* 0x040fe2000000180c */
[----:B------:R-:W3:Y:S07]  /*10b40*/  LDSM.16.MT88.4 R156, [R220+0x19000] ;  /* 0x01900000dc9c783b */ /* 0x000eee0000004200 */
[C---:B--2---:R-:W-:Y:S08]  /*10b50*/  HMMA.16816.F32 R16, R148.reuse, R160, R16 ;  /* 0x000000a09410723c */ /* 0x044ff00000001810 */
[----:B------:R-:W-:Y:S01]  /*10b60*/  HMMA.16816.F32 R144, R148, R162, R144 ;  /* 0x000000a29490723c */ /* 0x000fe20000001890 */
[----:B------:R-:W2:Y:S07]  /*10b70*/  LDSM.16.MT88.4 R148, [R224+0x1b000] ;  /* 0x01b00000e094783b */ /* 0x000eae0000004200 */
[C---:B-1----:R-:W-:Y:S01]  /*10b80*/  HMMA.16816.F32 R4, R20.reuse, R152, R4 ;  /* 0x000000981404723c */ /* 0x042fe20000001804 */
[----:B------:R-:W-:Y:S07]  /*10b90*/  LDSM.16.MT88.4 R160, [R221+0x1b000] ;  /* 0x01b00000dda0783b */ /* 0x000fee0000004200 */
[C---:B------:R-:W-:Y:S01]  /*10ba0*/  HMMA.16816.F32 R8, R20.reuse, R154, R8 ;  /* 0x0000009a1408723c */ /* 0x040fe20000001808 */
[----:B------:R-:W1:Y:S07]  /*10bb0*/  LDSM.16.MT88.4 R152, [R222+0x1b000] ;  /* 0x01b00000de98783b */ /* 0x000e6e0000004200 */
[C---:B------:R-:W-:Y:S07]  /*10bc0*/  HMMA.16816.F32 R36, R20.reuse, R172, R36 ;  /* 0x000000ac1424723c */ /* 0x040fee0000001824 */
[--C-:B------:R-:W-:Y:S01]  /*10bd0*/  FFMA.FTZ R172, R30, c[0x0][0x23c], -R194.reuse ;  /* 0x00008f001eac7a23 */ /* 0x100fe200000108c2 */
[C---:B------:R-:W-:Y:S04]  /*10be0*/  HMMA.16816.F32 R40, R20.reuse, R174, R40 ;  /* 0x000000ae1428723c */ /* 0x040fe80000001828 */
[--C-:B------:R-:W-:Y:S01]  /*10bf0*/  FFMA.FTZ R173, R31, c[0x0][0x23c], -R194.reuse ;  /* 0x00008f001fad7a23 */ /* 0x100fe200000108c2 */
[----:B------:R-:W4:Y:S02]  /*10c00*/  MUFU.EX2 R172, R172 ;  /* 0x000000ac00ac7308 */ /* 0x000f240000000800 */
[--C-:B------:R-:W-:Y:S01]  /*10c10*/  FFMA.FTZ R174, R34, c[0x0][0x23c], -R194.reuse ;  /* 0x00008f0022ae7a23 */ /* 0x100fe200000108c2 */
[C---:B------:R-:W-:Y:S04]  /*10c20*/  HMMA.16816.F32 R44, R20.reuse, R24, R44 ;  /* 0x00000018142c723c */ /* 0x040fe8000000182c */
[----:B------:R-:W-:Y:S02]  /*10c30*/  FFMA.FTZ R194, R35, c[0x0][0x23c], -R194 ;  /* 0x00008f0023c27a23 */ /* 0x000fe400000108c2 */
[--C-:B------:R-:W-:Y:S01]  /*10c40*/  FFMA.FTZ R175, R28, c[0x0][0x23c], -R193.reuse ;  /* 0x00008f001caf7a23 */ /* 0x100fe200000108c1 */
[----:B------:R-:W5:Y:S01]  /*10c50*/  MUFU.EX2 R173, R173 ;  /* 0x000000ad00ad7308 */ /* 0x000f620000000800 */
[C---:B------:R-:W-:Y:S01]  /*10c60*/  HMMA.16816.F32 R48, R20.reuse, R26, R48 ;  /* 0x0000001a1430723c */ /* 0x040fe20000001830 */
[----:B------:R-:W1:Y:S03]  /*10c70*/  LDSM.16.MT88.4 R24, [R224+0x1d000] ;  /* 0x01d00000e018783b */ /* 0x000e660000004200 */
[----:B------:R-:W-:Y:S04]  /*10c80*/  FFMA.FTZ R193, R33, c[0x0][0x23c], -R193 ;  /* 0x00008f0021c17a23 */ /* 0x000fe800000108c1 */
[C---:B---3--:R-:W-:Y:S01]  /*10c90*/  HMMA.16816.F32 R52, R20.reuse, R156, R52 ;  /* 0x0000009c1434723c */ /* 0x048fe20000001834 */
[----:B------:R-:W-:Y:S01]  /*10ca0*/  LDSM.16.MT88.4 R28, [R222+0x19800] ;  /* 0x01980000de1c783b */ /* 0x000fe20000004200 */
[----:B------:R-:W3:Y:S02]  /*10cb0*/  MUFU.EX2 R174, R174 ;  /* 0x000000ae00ae7308 */ /* 0x000ee40000000800 */
[----:B----4-:R-:W-:Y:S04]  /*10cc0*/  FADD.FTZ R179, R172, R179 ;  /* 0x000000b3acb37221 */ /* 0x010fe80000010000 */
[C---:B------:R-:W-:Y:S01]  /*10cd0*/  HMMA.16816.F32 R56, R20.reuse, R158, R56 ;  /* 0x0000009e1438723c */ /* 0x040fe20000001838 */
[----:B------:R-:W4:Y:S03]  /*10ce0*/  LDSM.16.MT88.4 R156, [R222+0x1d000] ;  /* 0x01d00000de9c783b */ /* 0x000f260000004200 */
[----:B------:R-:W1:Y:S01]  /*10cf0*/  MUFU.EX2 R194, R194 ;  /* 0x000000c200c27308 */ /* 0x000e620000000800 */
[----:B-----5:R-:W-:Y:S03]  /*10d00*/  FADD.FTZ R179, R173, R179 ;  /* 0x000000b3adb37221 */ /* 0x020fe60000010000 */
[C---:B--2---:R-:W-:Y:S01]  /*10d10*/  HMMA.16816.F32 R60, R20.reuse, R148, R60 ;  /* 0x00000094143c723c */ /* 0x044fe2000000183c */
[----:B------:R-:W-:Y:S05]  /*10d20*/  LDSM.16.MT88.4 R32, [R221+0x19800] ;  /* 0x01980000dd20783b */ /* 0x000fea0000004200 */
[----:B------:R-:W2:Y:S02]  /*10d30*/  MUFU.EX2 R175, R175 ;  /* 0x000000af00af7308 */ /* 0x000ea40000000800 */
[C---:B------:R-:W-:Y:S01]  /*10d40*/  HMMA.16816.F32 R64, R20.reuse, R150, R64 ;  /* 0x000000961440723c */ /* 0x040fe20000001840 */
[----:B------:R-:W5:Y:S03]  /*10d50*/  LDSM.16.MT88.4 R148, [R221+0x1d000] ;  /* 0x01d00000dd94783b */ /* 0x000f660000004200 */
[----:B---3--:R-:W-:Y:S04]  /*10d60*/  FADD.FTZ R179, R174, R179 ;  /* 0x000000b3aeb37221 */ /* 0x008fe80000010000 */
[C---:B-1----:R-:W-:Y:S01]  /*10d70*/  HMMA.16816.F32 R68, R20.reuse, R152, R68 ;  /* 0x000000981444723c */ /* 0x042fe20000001844 */
[----:B------:R-:W1:Y:S03]  /*10d80*/  MUFU.EX2 R193, R193 ;  /* 0x000000c100c17308 */ /* 0x000e660000000800 */
[----:B------:R-:W-:Y:S04]  /*10d90*/  FADD.FTZ R249, R194, R179 ;  /* 0x000000b3c2f97221 */ /* 0x000fe80000010000 */
[C---:B------:R-:W-:Y:S01]  /*10da0*/  HMMA.16816.F32 R72, R20.reuse, R154, R72 ;  /* 0x0000009a1448723c */ /* 0x040fe20000001848 */
[----:B------:R-:W3:Y:S03]  /*10db0*/  LDSM.16.MT88.4 R152, [R220+0x1d000] ;  /* 0x01d00000dc98783b */ /* 0x000ee60000004200 */
[----:B--2---:R-:W-:Y:S04]  /*10dc0*/  FADD.FTZ R183, R175, R183 ;  /* 0x000000b7afb77221 */ /* 0x004fe80000010000 */
[C---:B------:R-:W-:Y:S04]  /*10dd0*/  HMMA.16816.F32 R76, R20.reuse, R160, R76 ;  /* 0x000000a0144c723c */ /* 0x040fe8000000184c */
[----:B------:R-:W-:Y:S04]  /*10de0*/  FADD.FTZ R183, R184, R183 ;  /* 0x000000b7b8b77221 */ /* 0x000fe80000010000 */
[C---:B------:R-:W-:Y:S04]  /*10df0*/  HMMA.16816.F32 R80, R20.reuse, R162, R80 ;  /* 0x000000a21450723c */ /* 0x040fe80000001850 */
[----:B------:R-:W-:Y:S04]  /*10e00*/  FADD.FTZ R183, R185, R183 ;  /* 0x000000b7b9b77221 */ /* 0x000fe80000010000 */
[C---:B------:R-:W-:Y:S04]  /*10e10*/  HMMA.16816.F32 R84, R20.reuse, R168, R84 ;  /* 0x000000a81454723c */ /* 0x040fe80000001854 */
[----:B-1----:R-:W-:Y:S04]  /*10e20*/  FADD.FTZ R250, R193, R183 ;  /* 0x000000b7c1fa7221 */ /* 0x002fe80000010000 */
[C---:B------:R-:W-:Y:S01]  /*10e30*/  HMMA.16816.F32 R88, R20.reuse, R170, R88 ;  /* 0x000000aa1458723c */ /* 0x040fe20000001858 */
[----:B------:R-:W-:Y:S07]  /*10e40*/  LDSM.16.MT88.4 R168, [R220+0x19800] ;  /* 0x01980000dca8783b */ /* 0x000fee0000004200 */
[C---:B------:R-:W-:Y:S08]  /*10e50*/  HMMA.16816.F32 R92, R20.reuse, R24, R92 ;  /* 0x00000018145c723c */ /* 0x040ff0000000185c */
[C---:B------:R-:W-:Y:S01]  /*10e60*/  HMMA.16816.F32 R96, R20.reuse, R26, R96 ;  /* 0x0000001a1460723c */ /* 0x040fe20000001860 */
[----:B------:R-:W1:Y:S07]  /*10e70*/  LDSM.16.MT88.4 R24, [R224+0x1f000] ;  /* 0x01f00000e018783b */ /* 0x000e6e0000004200 */
[C---:B----4-:R-:W-:Y:S08]  /*10e80*/  HMMA.16816.F32 R100, R20.reuse, R156, R100 ;  /* 0x0000009c1464723c */ /* 0x050ff00000001864 */
[C---:B------:R-:W-:Y:S01]  /*10e90*/  HMMA.16816.F32 R104, R20.reuse, R158, R104 ;  /* 0x0000009e1468723c */ /* 0x040fe20000001868 */
[----:B------:R-:W2:Y:S07]  /*10ea0*/  LDSM.16.MT88.4 R156, [R222+0x1f000] ;  /* 0x01f00000de9c783b */ /* 0x000eae0000004200 */
[C---:B-----5:R-:W-:Y:S08]  /*10eb0*/  HMMA.16816.F32 R108, R20.reuse, R148, R108 ;  /* 0x00000094146c723c */ /* 0x060ff0000000186c */
        /* <DEDUP_REMOVED lines=9> */
[C---:B------:R-:W-:Y:S08]  /*10f50*/  HMMA.16816.F32 R136, R20.reuse, R158, R136 ;  /* 0x0000009e1488723c */ /* 0x040ff00000001888 */
[C---:B----4-:R-:W-:Y:S08]  /*10f60*/  HMMA.16816.F32 R140, R20.reuse, R148, R140 ;  /* 0x00000094148c723c */ /* 0x050ff0000000188c */
[C---:B------:R-:W-:Y:S01]  /*10f70*/  HMMA.16816.F32 R12, R20.reuse, R150, R12 ;  /* 0x00000096140c723c */ /* 0x040fe2000000180c */
[----:B------:R-:W2:Y:S07]  /*10f80*/  LDSM.16.MT88.4 R148, [R224+0x1b800] ;  /* 0x01b80000e094783b */ /* 0x000eae0000004200 */
[C---:B---3--:R-:W-:Y:S08]  /*10f90*/  HMMA.16816.F32 R16, R20.reuse, R152, R16 ;  /* 0x000000981410723c */ /* 0x048ff00000001810 */
[----:B------:R-:W-:Y:S01]  /*10fa0*/  HMMA.16816.F32 R144, R20, R154, R144 ;  /* 0x0000009a1490723c */ /* 0x000fe20000001890 */
[----:B------:R-:W-:Y:S06]  /*10fb0*/  LDSM.16.MT88.4 R152, [R221+0x1d800] ;  /* 0x01d80000dd98783b */ /* 0x000fec0000004200 */
[----:B------:R-:W-:Y:S02]  /*10fc0*/  F2FP.PACK_AB R21, R173, R172 ;  /* 0x000000acad15723e */ /* 0x000fe400000000ff */
[----:B------:R-:W-:Y:S03]  /*10fd0*/  F2FP.PACK_AB R23, R194, R174 ;  /* 0x000000aec217723e */ /* 0x000fe600000000ff */
[----:B------:R-:W-:Y:S02]  /*10fe0*/  F2FP.PACK_AB R20, R184, R175 ;  /* 0x000000afb814723e */ /* 0x000fe400000000ff */
[----:B------:R-:W-:Y:S07]  /*10ff0*/  F2FP.PACK_AB R22, R193, R185 ;  /* 0x000000b9c116723e */ /* 0x000fee00000000ff */
[C---:B-1----:R-:W-:Y:S01]  /*11000*/  HMMA.16816.F32 R160, R20.reuse, R24, R4 ;  /* 0x0000001814a0723c */ /* 0x042fe20000001804 */
[----:B------:R-:W1:Y:S07]  /*11010*/  LDSM.16.MT88.4 R4, [R222+0x1b800] ;  /* 0x01b80000de04783b */ /* 0x000e6e0000004200 */
        /* <DEDUP_REMOVED lines=34> */
[C---:B-1----:R-:W-:Y:S08]  /*11240*/  HMMA.16816.F32 R132, R20.reuse, R4, R132 ;  /* 0x000000041484723c */ /* 0x042ff00000001884 */
[C---:B------:R-:W-:Y:S08]  /*11250*/  HMMA.16816.F32 R136, R20.reuse, R6, R136 ;  /* 0x000000061488723c */ /* 0x040ff00000001888 */
[C---:B---3--:R-:W-:Y:S08]  /*11260*/  HMMA.16816.F32 R140, R20.reuse, R8, R140 ;  /* 0x00000008148c723c */ /* 0x048ff0000000188c */
[C---:B------:R-:W-:Y:S08]  /*11270*/  HMMA.16816.F32 R152, R20.reuse, R10, R12 ;  /* 0x0000000a1498723c */ /* 0x040ff0000000180c */
[C---:B----4-:R-:W-:Y:S08]  /*11280*/  HMMA.16816.F32 R148, R20.reuse, R24, R16 ;  /* 0x000000181494723c */ /* 0x050ff00000001810 */
[----:B------:R-:W-:Y:S01]  /*11290*/  HMMA.16816.F32 R144, R20, R26, R144 ;  /* 0x0000001a1490723c */ /* 0x000fe20000001890 */
[----:B------:R-:W-:-:S07]  /*112a0*/  @P4 BRA `(.L_x_263) ;  /* 0xffffc9f000004947 */ /* 0x000fce000383ffff */
.L_x_262:
        /* <DEDUP_REMOVED lines=406> */
.L_x_267:
[----:B---34-:R-:W-:Y:S05]  /*12c10*/  BSYNC B0 ;  /* 0x0000000000007941 */ /* 0x018fea0003800000 */
.L_x_266:
        /* <DEDUP_REMOVED lines=36> */
.L_x_269:
[----:B------:R-:W-:Y:S05]  /*12e60*/  BSYNC B0 ;  /* 0x0000000000007941 */ /* 0x000fea0003800000 */
.L_x_268:
        /* <DEDUP_REMOVED lines=22> */
.L_x_271:
[----:B------:R-:W-:Y:S05]  /*12fd0*/  BSYNC B0 ;  /* 0x0000000000007941 */ /* 0x000fea0003800000 */
.L_x_270:
        /* <DEDUP_REMOVED lines=22> */
.L_x_273:
[----:B------:R-:W-:Y:S05]  /*13140*/  BSYNC B0 ;  /* 0x0000000000007941 */ /* 0x000fea0003800000 */
.L_x_272:
        /* <DEDUP_REMOVED lines=23> */
.L_x_232:
        /* <DEDUP_REMOVED lines=80> */
.L_x_275:
[----:B------:R-:W-:Y:S05]  /*137c0*/  BSYNC B0 ;  /* 0x0000000000007941 */ /* 0x000fea0003800000 */
.L_x_274:
        /* <DEDUP_REMOVED lines=22> */
.L_x_277:
[----:B------:R-:W-:Y:S05]  /*13930*/  BSYNC B0 ;  /* 0x0000000000007941 */ /* 0x000fea0003800000 */
.L_x_276:
        /* <DEDUP_REMOVED lines=22> */
.L_x_279:
[----:B------:R-:W-:Y:S05]  /*13aa0*/  BSYNC B0 ;  /* 0x0000000000007941 */ /* 0x000fea0003800000 */
.L_x_278:
        /* <DEDUP_REMOVED lines=21> */
.L_x_281:
[----:B------:R-:W-:Y:S05]  /*13c00*/  BSYNC B0 ;  /* 0x0000000000007941 */ /* 0x000fea0003800000 */
.L_x_280:
        /* <DEDUP_REMOVED lines=35> */
.L_x_282:
        /* <DEDUP_REMOVED lines=12> */
.L_x_1076:


//--------------------- .text._ZN5flash16flash_fwd_kernelI23Flash_fwd_kernel_traitsILi256ELi64ELi64ELi4ELb0ELb0EN7cutlass6half_tE19Flash_kernel_traitsILi256ELi64ELi64ELi4ES3_EELb1ELb1ELb0ELb0ELb0ELb0ELb0ELb0EEEvNS_16Flash_fwd_paramsE --------------------------
	.section	.text._ZN5flash16flash_fwd_kernelI23Flash_fwd_kernel_traitsILi256ELi64ELi64ELi4ELb0ELb0EN7cutlass6half_tE19Flash_kernel_traitsILi256ELi64ELi64ELi4ES3_EELb1ELb1ELb0ELb0ELb0ELb0ELb0ELb0EEEvNS_16Flash_fwd_paramsE,"ax",@progbits
	.sectioninfo	@"SHI_REGISTERS=255"
	.align	128
        .global         _ZN5flash16flash_fwd_kernelI23Flash_fwd_kernel_traitsILi256ELi64ELi64ELi4ELb0ELb0EN7cutlass6half_tE19Flash_kernel_traitsILi256ELi64ELi64ELi4ES3_EELb1ELb1ELb0ELb0ELb0ELb0ELb0ELb0EEEvNS_16Flash_fwd_paramsE
        .type           _ZN5flash16flash_fwd_kernelI23Flash_fwd_kernel_traitsILi256ELi64ELi64ELi4ELb0ELb0EN7cutlass6half_tE19Flash_kernel_traitsILi256ELi64ELi64ELi4ES3_EELb1ELb1ELb0ELb0ELb0ELb0ELb0ELb0EEEvNS_16Flash_fwd_paramsE,@function
        .size           _ZN5flash16flash_fwd_kernelI23Flash_fwd_kernel_traitsILi256ELi64ELi64ELi4ELb0ELb0EN7cutlass6half_tE19Flash_kernel_traitsILi256ELi64ELi64ELi4ES3_EELb1ELb1ELb0ELb0ELb0ELb0ELb0ELb0EEEvNS_16Flash_fwd_paramsE,(.L_x_1077 - _ZN5flash16flash_fwd_kernelI23Flash_fwd_kernel_traitsILi256ELi64ELi64ELi4ELb0ELb0EN7cutlass6half_tE19Flash_kernel_traitsILi256ELi64ELi64ELi4ES3_EELb1ELb1ELb0ELb0ELb0ELb0ELb0ELb0EEEvNS_16Flash_fwd_paramsE)
        .other          _ZN5flash16flash_fwd_kernelI23Flash_fwd_kernel_traitsILi256ELi64ELi64ELi4ELb0ELb0EN7cutlass6half_tE19Flash_kernel_traitsILi256ELi64ELi64ELi4ES3_EELb1ELb1ELb0ELb0ELb0ELb0ELb0ELb0EEEvNS_16Flash_fwd_paramsE,@"STO_CUDA_ENTRY STV_DEFAULT"
_ZN5flash16flash_fwd_kernelI23Flash_fwd_kernel_traitsILi256ELi64ELi64ELi4ELb0ELb0EN7cutlass6half_tE19Flash_kernel_traitsILi256ELi64ELi64ELi4ES3_EELb1ELb1ELb0ELb0ELb0ELb0ELb0ELb0EEEvNS_16Flash_fwd_paramsE:
.text._ZN5flash16flash_fwd_kernelI23Flash_fwd_kernel_traitsILi256ELi64ELi64ELi4ELb0ELb0EN7cutlass6half_tE19Flash_kernel_traitsILi256ELi64ELi64ELi4ES3_EELb1ELb1ELb0ELb0ELb0ELb0ELb0ELb0EEEvNS_16Flash_fwd_paramsE:
[----:B------:R-:W-:-:S03]  /*0000*/  MOV R1, c[0x0][0x28] ;  /* 0x00000a0000017a02 */ /* 0x000fc60000000f00 */
[----:B------:R-:W-:Y:S01]  /*0010*/  ULDC.U8 UR4, c[0x0][0x304] ;  /* 0x0000c10000047ab9 */ /* 0x000fe20000000000 */
[----:B------:R-:W-:Y:S01]  /*0020*/  IADD3 R1, R1, -0x10, RZ ;  /* 0xfffffff001017810 */ /* 0x000fe20007ffe0ff */
[----:B------:R-:W-:Y:S01]  /*0030*/  ULDC.64 UR34, c[0x0][0x2f0] ;  /* 0x0000bc0000227ab9 */ /* 0x000fe20000000a00 */
[----:B------:R-:W-:Y:S01]  /*0040*/  ISETP.NE.AND P2, PT, RZ, UR4, PT ;  /* 0x00000004ff007c0c */ /* 0x000fe2000bf45270 */
[----:B------:R-:W-:Y:S01]  /*0050*/  IMAD.U32 R8, RZ, RZ, UR34 ;  /* 0x00000022ff087e24 */ /* 0x000fe2000f8e00ff */
[----:B------:R-:W-:Y:S01]  /*0060*/  ULDC.64 UR26, c[0x0][0x118] ;  /* 0x00004600001a7ab9 */ /* 0x000fe20000000a00 */
[----:B------:R-:W-:Y:S02]  /*0070*/  IMAD.U32 R9, RZ, RZ, UR35 ;  /* 0x00000023ff097e24 */ /* 0x000fe4000f8e00ff */
[----:B------:R-:W-:Y:S02]  /*0080*/  IMAD.MOV.U32 R165, RZ, RZ, c[0x0][0x2f8] ;  /* 0x0000be00ffa57624 */ /* 0x000fe400078e00ff */
[----:B------:R-:W-:Y:S01]  /*0090*/  IMAD.MOV.U32 R5, RZ, RZ, c[0x0][0x2fc] ;  /* 0x0000bf00ff057624 */ /* 0x000fe200078e00ff */
[----:B------:R-:W1:Y:S01]  /*00a0*/  S2UR UR23, SR_CTAID.X ;  /* 0x00000000001779c3 */ /* 0x000e620000002500 */
[----:B------:R-:W2:Y:S01]  /*00b0*/  S2R R7, SR_TID.X ;  /* 0x0000000000077919 */ /* 0x000ea20000002100 */
[----:B------:R-:W-:-:S02]  /*00c0*/  ULDC.64 UR6, c[0x0][0x240] ;  /* 0x0000900000067ab9 */ /* 0x000fc40000000a00 */
[----:B------:R-:W-:Y:S01]  /*00d0*/  ULDC.64 UR4, c[0x0][0x250] ;  /* 0x0000940000047ab9 */ /* 0x000fe20000000a00 */
[----:B------:R-:W3:Y:S01]  /*00e0*/  @P2 LDG.E.64 R8, [R8.64] ;  /* 0x0000001a08082981 */ /* 0x000ee2000c1e1b00 */
[----:B------:R-:W-:Y:S02]  /*00f0*/  @P2 IMAD.MOV.U32 R2, RZ, RZ, R165 ;  /* 0x000000ffff022224 */ /* 0x000fe400078e00a5 */
[----:B------:R-:W-:-:S06]  /*0100*/  @P2 IMAD.MOV.U32 R3, RZ, RZ, R5 ;  /* 0x000000ffff032224 */ /* 0x000fcc00078e0005 */
[----:B------:R-:W4:Y:S01]  /*0110*/  @P2 LDG.E.64 R2, [R2.64] ;  /* 0x0000001a02022981 */ /* 0x000f22000c1e1b00 */
[----:B------:R-:W1:Y:S01]  /*0120*/  S2UR UR14, SR_CTAID.Y ;  /* 0x00000000000e79c3 */ /* 0x000e620000002600 */
[----:B------:R-:W-:Y:S02]  /*0130*/  UISETP.NE.U32.AND UP2, UPT, URZ, UR6, UPT ;  /* 0x000000063f00728c */ /* 0x000fe4000bf45070 */
[----:B------:R-:W-:Y:S02]  /*0140*/  UISETP.NE.U32.AND UP1, UPT, URZ, UR4, UPT ;  /* 0x000000043f00728c */ /* 0x000fe4000bf25070 */
[----:B------:R-:W-:Y:S02]  /*0150*/  UISETP.NE.AND.EX UP2, UPT, URZ, UR7, UPT, UP2 ;  /* 0x000000073f00728c */ /* 0x000fe4000bf45320 */
[----:B------:R-:W-:Y:S01]  /*0160*/  UMOV UR10, 0x4 ;  /* 0x00000004000a7882 */ /* 0x000fe20000000000 */
[----:B------:R-:W1:Y:S01]  /*0170*/  S2UR UR12, SR_CTAID.Z ;  /* 0x00000000000c79c3 */ /* 0x000e620000002700 */
[----:B------:R-:W-:-:S02]  /*0180*/  UISETP.NE.AND.EX UP1, UPT, URZ, UR5, UPT, UP1 ;  /* 0x000000053f00728c */ /* 0x000fc4000bf25310 */
[----:B------:R-:W-:Y:S01]  /*0190*/  PLOP3.LUT P0, PT, PT, PT, UP2, 0x80, 0x0 ;  /* 0x000000000000781c */ /* 0x000fe20003f0f028 */
[----:B------:R-:W-:Y:S02]  /*01a0*/  ULDC.U8 UR6, c[0x0][0x312] ;  /* 0x0000c48000067ab9 */ /* 0x000fe40000000000 */
[----:B------:R-:W-:Y:S02]  /*01b0*/  ULDC.64 UR4, c[0x0][0x248] ;  /* 0x0000920000047ab9 */ /* 0x000fe40000000a00 */
[----:B------:R-:W-:Y:S02]  /*01c0*/  UISETP.NE.AND UP3, UPT, UR6, URZ, UPT ;  /* 0x0000003f0600728c */ /* 0x000fe4000bf65270 */
[----:B------:R-:W-:-:S04]  /*01d0*/  UISETP.EQ.U32.AND UP0, UPT, URZ, UR4, UPT ;  /* 0x000000043f00728c */ /* 0x000fc8000bf02070 */
[----:B------:R-:W-:Y:S02]  /*01e0*/  UISETP.EQ.OR.EX UP0, UPT, URZ, UR5, !UP3, UP0 ;  /* 0x000000053f00728c */ /* 0x000fe4000df02700 */
[----:B-1----:R-:W-:-:S06]  /*01f0*/  ULOP3.LUT UR8, UR12, UR23, UR14, 0xfe, !UPT ;  /* 0x000000170c087292 */ /* 0x002fcc000f8efe0e */
[----:B--2---:R-:W-:Y:S01]  /*0200*/  LOP3.LUT P3, RZ, R7, UR8, RZ, 0xfc, !PT ;  /* 0x0000000807ff7c12 */ /* 0x004fe2000f86fcff */
[----:B------:R-:W-:Y:S02]  /*0210*/  ULDC.64 UR8, c[0x0][0x240] ;  /* 0x0000900000087ab9 */ /* 0x000fe40000000a00 */
[----:B------:R-:W-:Y:S02]  /*0220*/  UIMAD.WIDE UR8, UR14, UR10, UR8 ;  /* 0x0000000a0e0872a5 */ /* 0x000fe4000f8e0208 */
[----:B------:R-:W-:-:S08]  /*0230*/  ULDC.64 UR4, c[0x0][0x248] ;  /* 0x0000920000047ab9 */ /* 0x000fd00000000a00 */
[----:B------:R-:W-:Y:S01]  /*0240*/  @!P3 MOV R10, c[0x0][0x308] ;  /* 0x0000c200000aba02 */ /* 0x000fe20000000f00 */
[----:B------:R-:W-:Y:S01]  /*0250*/  @!P3 IMAD.MOV.U32 R11, RZ, RZ, c[0x0][0x30c] ;  /* 0x0000c300ff0bb624 */ /* 0x000fe200078e00ff */
[----:B------:R-:W-:Y:S02]  /*0260*/  UIMAD.WIDE UR4, UR14, UR10, UR4 ;  /* 0x0000000a0e0472a5 */ /* 0x000fe4000f8e0204 */
[----:B------:R-:W-:Y:S02]  /*0270*/  ULDC.64 UR6, c[0x0][0x250] ;  /* 0x0000940000067ab9 */ /* 0x000fe40000000a00 */
[----:B------:R-:W-:Y:S01]  /*0280*/  @UP1 UIMAD.WIDE UR6, UR14, UR10, UR6 ;  /* 0x0000000a0e0612a5 */ /* 0x000fe2000f8e0206 */
[----:B---3--:R-:W1:Y:S08]  /*0290*/  @P2 R2UR UR34, R8 ;  /* 0x00000000082223c2 */ /* 0x008e7000000e0000 */
[----:B------:R-:W2:Y:S01]  /*02a0*/  @P2 R2UR UR35, R9 ;  /* 0x00000000092323c2 */ /* 0x000ea200000e0000 */
[----:B----4-:R-:W-:-:S02]  /*02b0*/  @P2 IADD3 R165, P1, R2, c[0x0][0x300], RZ ;  /* 0x0000c00002a52a10 */ /* 0x010fc40007f3e0ff */
[----:B------:R-:W-:-:S03]  /*02c0*/  MOV R2, UR8 ;  /* 0x0000000800027c02 */ /* 0x000fc60008000f00 */
[----:B------:R-:W-:Y:S02]  /*02d0*/  @P2 IMAD.X R5, RZ, RZ, R3, P1 ;  /* 0x000000ffff052224 */ /* 0x000fe400008e0603 */
[----:B------:R-:W-:Y:S02]  /*02e0*/  @!P3 IMAD.MOV.U32 R4, RZ, RZ, R165 ;  /* 0x000000ffff04b224 */ /* 0x000fe400078e00a5 */
[----:B------:R-:W-:Y:S02]  /*02f0*/  IMAD.U32 R3, RZ, RZ, UR9 ;  /* 0x00000009ff037e24 */ /* 0x000fe4000f8e00ff */
[----:B-1----:R-:W-:Y:S01]  /*0300*/  IMAD.U32 R8, RZ, RZ, UR34 ;  /* 0x00000022ff087e24 */ /* 0x002fe2000f8e00ff */
[----:B------:R-:W-:Y:S01]  /*0310*/  @!P3 STG.E.64 [R10.64+0x8], R4 ;  /* 0x000008040a00b986 */ /* 0x000fe2000c101b1a */
[----:B--2---:R-:W-:Y:S01]  /*0320*/  IMAD.U32 R9, RZ, RZ, UR35 ;  /* 0x00000023ff097e24 */ /* 0x004fe2000f8e00ff */
[----:B------:R-:W-:-:S04]  /*0330*/  PLOP3.LUT P2, PT, PT, PT, UP0, 0x80, 0x0 ;  /* 0x000000000000781c */ /* 0x000fc80003f4f008 */
[----:B------:R1:W-:Y:S04]  /*0340*/  @!P3 STG.E.64 [R10.64], R8 ;  /* 0x000000080a00b986 */ /* 0x0003e8000c101b1a */
[----:B------:R2:W3:Y:S01]  /*0350*/  @P0 LDG.E R6, [R2.64+0x4] ;  /* 0x0000041a02060981 */ /* 0x0004e2000c1e1900 */
[----:B------:R-:W-:-:S03]  /*0360*/  PLOP3.LUT P1, PT, PT, PT, UP1, 0x80, 0x0 ;  /* 0x000000000000781c */ /* 0x000fc60003f2f018 */
[----:B-1----:R2:W4:Y:S01]  /*0370*/  @P0 LDG.E R8, [R2.64] ;  /* 0x0000001a02080981 */ /* 0x002522000c1e1900 */
[----:B------:R-:W-:Y:S02]  /*0380*/  IMAD.U32 R10, RZ, RZ, UR6 ;  /* 0x00000006ff0a7e24 */ /* 0x000fe4000f8e00ff */
[----:B------:R-:W-:-:S07]  /*0390*/  IMAD.U32 R11, RZ, RZ, UR7 ;  /* 0x00000007ff0b7e24 */ /* 0x000fce000f8e00ff */
[----:B------:R-:W5:Y:S01]  /*03a0*/  @P1 LDG.E R4, [R10.64] ;  /* 0x0000001a0a041981 */ /* 0x000f62000c1e1900 */
[----:B--2---:R-:W-:Y:S01]  /*03b0*/  MOV R2, UR4 ;  /* 0x0000000400027c02 */ /* 0x004fe20008000f00 */
[----:B------:R-:W-:-:S05]  /*03c0*/  IMAD.U32 R3, RZ, RZ, UR5 ;  /* 0x00000005ff037e24 */ /* 0x000fca000f8e00ff */
[----:B------:R-:W2:Y:S01]  /*03d0*/  @!P2 LDG.E R0, [R2.64] ;  /* 0x0000001a0200a981 */ /* 0x000ea2000c1e1900 */
[----:B------:R-:W-:Y:S02]  /*03e0*/  UMOV UR22, 0xffffffff ;  /* 0xffffffff00167882 */ /* 0x000fe40000000000 */
[----:B------:R-:W-:Y:S02]  /*03f0*/  UMOV UR16, 0xffffffff ;  /* 0xffffffff00107882 */ /* 0x000fe40000000000 */
[----:B------:R-:W-:Y:S02]  /*0400*/  ULDC UR4, c[0x0][0x1c0] ;  /* 0x0000700000047ab9 */ /* 0x000fe40000000800 */
[----:B------:R-:W-:Y:S02]  /*0410*/  UIMAD UR4, UR14, UR4, UR12 ;  /* 0x000000040e0472a4 */ /* 0x000fe4000f8e020c */
[----:B------:R-:W-:Y:S02]  /*0420*/  UMOV UR15, URZ ;  /* 0x0000003f000f7c82 */ /* 0x000fe40008000000 */
[----:B------:R-:W-:-:S04]  /*0430*/  USHF.L.U32 UR5, UR4, 0x5, URZ ;  /* 0x0000000504057899 */ /* 0x000fc8000800063f */
[----:B------:R-:W-:Y:S01]  /*0440*/  USHF.R.S32.HI UR4, URZ, 0x1f, UR5 ;  /* 0x0000001f3f047899 */ /* 0x000fe20008011405 */
[----:B---3--:R1:W3:Y:S08]  /*0450*/  @P0 R2UR UR24, R6 ;  /* 0x00000000061803c2 */ /* 0x0082f000000e0000 */
[----:B----4-:R4:W3:Y:S01]  /*0460*/  @P0 R2UR UR22, R8 ;  /* 0x00000000081603c2 */ /* 0x0108e200000e0000 */
[----:B-1----:R-:W-:-:S04]  /*0470*/  SHF.R.S32.HI R6, RZ, 0x1f, R7 ;  /* 0x0000001fff067819 */ /* 0x002fc80000011407 */
[----:B------:R-:W-:-:S03]  /*0480*/  LEA.HI R218, R6, R7, RZ, 0x5 ;  /* 0x0000000706da7211 */ /* 0x000fc600078f28ff */
[----:B-----5:R1:W1:Y:S01]  /*0490*/  @P1 R2UR UR15, R4 ;  /* 0x00000000040f13c2 */ /* 0x02026200000e0000 */
[----:B----4-:R-:W-:-:S07]  /*04a0*/  LOP3.LUT R8, R218, 0xffffffe0, RZ, 0xc0, !PT ;  /* 0xffffffe0da087812 */ /* 0x010fce00078ec0ff */
[----:B--2---:R2:W4:Y:S01]  /*04b0*/  @!P2 R2UR UR16, R0 ;  /* 0x000000000010a3c2 */ /* 0x00452200000e0000 */
[----:B------:R-:W-:Y:S01]  /*04c0*/  ISETP.NE.U32.AND P2, PT, RZ, c[0x0][0x248], PT ;  /* 0x00009200ff007a0c */ /* 0x000fe20003f45070 */
[----:B------:R-:W-:-:S03]  /*04d0*/  IMAD.IADD R8, R7, 0x1, -R8 ;  /* 0x0000000107087824 */ /* 0x000fc600078e0a08 */
[----:B------:R-:W-:Y:S01]  /*04e0*/  ISETP.NE.AND.EX P2, PT, RZ, c[0x0][0x24c], PT, P2 ;  /* 0x00009300ff007a0c */ /* 0x000fe20003f45320 */
[----:B---3--:R-:W-:Y:S01]  /*04f0*/  @UP2 UIADD3 UR24, UR24, -UR22, URZ ;  /* 0x8000001618182290 */ /* 0x008fe2000fffe03f */
[----:B------:R-:W-:-:S06]  /*0500*/  IADD3 R165, P1, P0, R165, UR5, R8 ;  /* 0x00000005a5a57c10 */ /* 0x000fcc000f83e008 */
[----:B------:R-:W-:Y:S01]  /*0510*/  @!UP2 ULDC UR24, c[0x0][0x214] ;  /* 0x000085000018aab9 */ /* 0x000fe20000000800 */
[----:B--2---:R-:W-:-:S04]  /*0520*/  SHF.R.S32.HI R0, RZ, 0x1f, R8 ;  /* 0x0000001fff007819 */ /* 0x004fc80000011408 */
[----:B------:R-:W-:Y:S01]  /*0530*/  IADD3.X R5, R5, UR4, R0, P1, P0 ;  /* 0x0000000405057c10 */ /* 0x000fe20008fe0400 */
[----:B-1--4-:R-:W-:Y:S05]  /*0540*/  @!P2 BRA `(.L_x_283) ;  /* 0x000000700000a947 */ /* 0x012fea0003800000 */
[----:B------:R-:W-:-:S13]  /*0550*/  PLOP3.LUT P0, PT, PT, PT, UP3, 0x80, 0x0 ;  /* 0x000000000000781c */ /* 0x000fda0003f0f038 */
[----:B------:R-:W2:Y:S04]  /*0560*/  @P0 LDG.E R0, [R2.64+0x4] ;  /* 0x0000041a02000981 */ /* 0x000ea8000c1e1900 */
[----:B------:R-:W3:Y:S01]  /*0570*/  @!P0 LDG.E R2, [R2.64] ;  /* 0x0000001a02028981 */ /* 0x000ee2000c1e1900 */
[----:B--2---:R-:W1:Y:S02]  /*0580*/  @P0 R2UR UR6, R0 ;  /* 0x00000000000603c2 */ /* 0x004e6400000e0000 */
[----:B-1----:R-:W-:-:S11]  /*0590*/  @UP3 UIADD3 UR6, UR6, -UR16, URZ ;  /* 0x8000001006063290 */ /* 0x002fd6000fffe03f */
[----:B---3--:R1:W2:Y:S02]  /*05a0*/  @!P0 R2UR UR6, R2 ;  /* 0x00000000020683c2 */ /* 0x0082a400000e0000 */
[----:B-12---:R-:W-:Y:S05]  /*05b0*/  BRA `(.L_x_284) ;  /* 0x0000001000007947 */ /* 0x006fea0003800000 */
.L_x_283:
[----:B------:R-:W-:Y:S02]  /*05c0*/  ULDC UR6, c[0x0][0x218] ;  /* 0x0000860000067ab9 */ /* 0x000fe40000000800 */
.L_x_284:
        /* <DEDUP_REMOVED lines=41> */
[----:B------:R-:W-:Y:S02]  /*0860*/  @!UP1 USHF.R.S32.HI UR17, URZ, 0x1f, UR14 ;  /* 0x0000001f3f119899 */ /* 0x000fe4000801140e */
[----:B------:R-:W-:Y:S02]  /*0870*/  @UP1 UIMAD.WIDE.U32 UR20, UR22, UR4, URZ ;  /* 0x00000004161412a5 */ /* 0x000fe4000f8e003f */
[----:B------:R-:W-:Y:S02]  /*0880*/  @UP0 UIADD3 UR28, UR15, UR16, URZ ;  /* 0x000000100f1c0290 */ /* 0x000fe4000fffe03f */
[----:B------:R-:W-:Y:S02]  /*0890*/  @!UP1 UIMAD UR17, UR17, UR8, URZ ;  /* 0x00000008111192a4 */ /* 0x000fe4000f8e023f */
[----:B------:R-:W-:Y:S02]  /*08a0*/  @UP1 UIMAD UR13, UR22, UR5, UR21 ;  /* 0x00000005160d12a4 */ /* 0x000fe4000f8e0215 */
[----:B------:R-:W-:-:S02]  /*08b0*/  @!UP1 UIMAD.WIDE.U32 UR18, UR14, UR8, URZ ;  /* 0x000000080e1292a5 */ /* 0x000fc4000f8e003f */
[----:B------:R-:W-:Y:S02]  /*08c0*/  ULDC.64 UR4, c[0x0][0x198] ;  /* 0x0000660000047ab9 */ /* 0x000fe40000000a00 */
[----:B------:R-:W-:Y:S02]  /*08d0*/  @UP0 UIMAD.WIDE.U32 UR30, UR28, UR4, URZ ;  /* 0x000000041c1e02a5 */ /* 0x000fe4000f8e003f */
[----:B------:R-:W-:Y:S02]  /*08e0*/  @!UP1 UIMAD UR9, UR14, UR9, UR17 ;  /* 0x000000090e0992a4 */ /* 0x000fe4000f8e0211 */
[----:B------:R-:W-:Y:S02]  /*08f0*/  @UP1 UMOV UR8, UR20 ;  /* 0x0000001400081c82 */ /* 0x000fe40008000000 */
[----:B------:R-:W-:Y:S02]  /*0900*/  @UP0 UIMAD UR28, UR28, UR5, UR31 ;  /* 0x000000051c1c02a4 */ /* 0x000fe4000f8e021f */
[----:B------:R-:W-:-:S02]  /*0910*/  @!UP1 UIADD3 UR13, UR19, UR9, URZ ;  /* 0x00000009130d9290 */ /* 0x000fc4000fffe03f */
[----:B------:R-:W-:Y:S01]  /*0920*/  @!UP1 UMOV UR8, UR18 ;  /* 0x0000001200089c82 */ /* 0x000fe20008000000 */
        /* <DEDUP_REMOVED lines=12> */
[----:B------:R-:W-:-:S03]  /*09f0*/  UIADD3 UR28, UR31, UR5, URZ ;  /* 0x000000051f1c7290 */ /* 0x000fc6000fffe03f */
.L_x_286:
[----:B------:R-:W-:Y:S01]  /*0a00*/  IABS R0, c[0x0][0x1c8] ;  /* 0x0000720000007a13 */ /* 0x000fe20000000000 */
[----:B------:R-:W1:Y:S01]  /*0a10*/  S2R R2, SR_CTAID.Z ;  /* 0x0000000000027919 */ /* 0x000e620000002700 */
[----:B------:R-:W-:Y:S02]  /*0a20*/  UMOV UR18, URZ ;  /* 0x0000003f00127c82 */ /* 0x000fe40008000000 */
[----:B------:R-:W2:Y:S01]  /*0a30*/  R2UR UR5, R0 ;  /* 0x00000000000573c2 */ /* 0x000ea200000e0000 */
[----:B------:R-:W-:Y:S02]  /*0a40*/  @UP0 UIADD3 UR29, UR15, UR16, URZ ;  /* 0x000000100f1d0290 */ /* 0x000fe4000fffe03f */
[----:B------:R-:W-:Y:S01]  /*0a50*/  USHF.R.S32.HI UR16, URZ, 0x1f, UR12 ;  /* 0x0000001f3f107899 */ /* 0x000fe2000801140c */
[----:B-1----:R-:W-:Y:S01]  /*0a60*/  IABS R2, R2 ;  /* 0x0000000200027213 */ /* 0x002fe20000000000 */
[----:B--2---:R-:W1:Y:S03]  /*0a70*/  I2F.RP R0, UR5 ;  /* 0x0000000500007d06 */ /* 0x004e660008209400 */
[----:B------:R-:W2:Y:S05]  /*0a80*/  R2UR UR4, R2 ;  /* 0x00000000020473c2 */ /* 0x000eaa00000e0000 */
        /* <DEDUP_REMOVED lines=8> */
[----:B--2---:R-:W-:-:S07]  /*0b10*/  UIMAD.WIDE.U32 UR18, UR9, UR4, URZ ;  /* 0x00000004091272a5 */ /* 0x004fce000f8e003f */
[----:B------:R-:W-:Y:S02]  /*0b20*/  UMOV UR25, UR19 ;  /* 0x0000001300197c82 */ /* 0x000fe40008000000 */
[----:B------:R-:W-:-:S04]  /*0b30*/  UIADD3 UR9, -UR25, URZ, URZ ;  /* 0x0000003f19097290 */ /* 0x000fc8000fffe13f */
[----:B------:R-:W-:-:S03]  /*0b40*/  UIMAD UR4, UR5, UR9, UR4 ;  /* 0x00000009050472a4 */ /* 0x000fc6000f8e0204 */
[----:B------:R-:W-:Y:S02]  /*0b50*/  ULDC UR9, c[0x0][0x1c8] ;  /* 0x0000720000097ab9 */ /* 0x000fe40000000800 */
[----:B------:R-:W-:-:S11]  /*0b60*/  UISETP.GT.U32.AND UP1, UPT, UR5, UR4, UPT ;  /* 0x000000040500728c */ /* 0x000fd6000bf24070 */
[----:B------:R-:W-:Y:S02]  /*0b70*/  @!UP1 UIADD3 UR4, UR4, -UR5, URZ ;  /* 0x8000000504049290 */ /* 0x000fe4000fffe03f */
[----:B------:R-:W-:Y:S02]  /*0b80*/  @!UP1 UIADD3 UR25, UR25, 0x1, URZ ;  /* 0x0000000119199890 */ /* 0x000fe4000fffe03f */
[----:B------:R-:W-:Y:S02]  /*0b90*/  UISETP.GE.U32.AND UP2, UPT, UR4, UR5, UPT ;  /* 0x000000050400728c */ /* 0x000fe4000bf46070 */
[----:B------:R-:W-:-:S04]  /*0ba0*/  ULOP3.LUT UR4, UR12, UR9, URZ, 0x3c, !UPT ;  /* 0x000000090c047292 */ /* 0x000fc8000f8e3c3f */
[----:B------:R-:W-:-:S03]  /*0bb0*/  UISETP.GE.AND UP1, UPT, UR4, URZ, UPT ;  /* 0x0000003f0400728c */ /* 0x000fc6000bf26270 */
[----:B------:R-:W-:Y:S02]  /*0bc0*/  ULDC.64 UR4, c[0x0][0x1a0] ;  /* 0x0000680000047ab9 */ /* 0x000fe40000000a00 */
[----:B------:R-:W-:Y:S02]  /*0bd0*/  @UP2 UIADD3 UR25, UR25, 0x1, URZ ;  /* 0x0000000119192890 */ /* 0x000fe4000fffe03f */
[----:B------:R-:W-:Y:S02]  /*0be0*/  UISETP.NE.AND UP2, UPT, URZ, UR9, UPT ;  /* 0x000000093f00728c */ /* 0x000fe4000bf45270 */
[----:B------:R-:W-:Y:S02]  /*0bf0*/  @UP0 UIMAD.WIDE.U32 UR32, UR29, UR4, URZ ;  /* 0x000000041d2002a5 */ /* 0x000fe4000f8e003f */
[----:B------:R-:W-:Y:S02]  /*0c00*/  @!UP1 UIADD3 UR25, -UR25, URZ, URZ ;  /* 0x0000003f19199290 */ /* 0x000fe4000fffe13f */
[----:B------:R-:W-:-:S05]  /*0c10*/  @UP0 UIMAD UR29, UR29, UR5, UR33 ;  /* 0x000000051d1d02a4 */ /* 0x000fca000f8e0221 */
[----:B------:R-:W-:-:S04]  /*0c20*/  @!UP2 ULOP3.LUT UR25, URZ, UR9, URZ, 0x33, !UPT ;  /* 0x000000093f19a292 */ /* 0x000fc8000f8e333f */
[----:B------:R-:W-:Y:S01]  /*0c30*/  USHF.R.S32.HI UR17, URZ, 0x1f, UR25 ;  /* 0x0000001f3f117899 */ /* 0x000fe20008011419 */
        /* <DEDUP_REMOVED lines=13> */
.L_x_287:
[CC--:B------:R-:W-:Y:S01]  /*0d10*/  LEA.HI R16, R6.reuse, R7.reuse, RZ, 0x3 ;  /* 0x0000000706107211 */ /* 0x0c0fe200078f18ff */
[----:B------:R-:W1:Y:S01]  /*0d20*/  S2R R14, SR_CTAID.Z ;  /* 0x00000000000e7919 */ /* 0x000e620000002700 */
[----:B------:R-:W-:Y:S01]  /*0d30*/  LEA.HI R9, R6, R7, RZ, 0x4 ;  /* 0x0000000706097211 */ /* 0x000fe200078f20ff */
[----:B------:R-:W-:Y:S01]  /*0d40*/  ULDC.64 UR4, c[0x0][0x1b8] ;  /* 0x00006e0000047ab9 */ /* 0x000fe20000000a00 */
[----:B------:R-:W-:Y:S01]  /*0d50*/  LOP3.LUT R3, R16, 0xfffffff8, RZ, 0xc0, !PT ;  /* 0xfffffff810037812 */ /* 0x000fe200078ec0ff */
[----:B------:R-:W-:Y:S01]  /*0d60*/  UIMAD UR4, UR17, UR4, URZ ;  /* 0x00000004110472a4 */ /* 0x000fe2000f8e023f */
[----:B------:R-:W-:Y:S01]  /*0d70*/  SHF.R.S32.HI R16, RZ, 0x3, R16 ;  /* 0x00000003ff107819 */ /* 0x000fe20000011410 */
[----:B------:R-:W-:Y:S01]  /*0d80*/  IMAD.U32 R242, RZ, RZ, UR25 ;  /* 0x00000019fff27e24 */ /* 0x000fe2000f8e00ff */
[----:B------:R-:W-:Y:S01]  /*0d90*/  SHF.R.S32.HI R0, RZ, 0x4, R9 ;  /* 0x00000004ff007819 */ /* 0x000fe20000011409 */
[----:B------:R-:W-:Y:S01]  /*0da0*/  IMAD.IADD R3, R7, 0x1, -R3 ;  /* 0x0000000107037824 */ /* 0x000fe200078e0a03 */
[----:B------:R-:W-:Y:S01]  /*0db0*/  SHF.R.S32.HI R17, RZ, 0x1f, R16 ;  /* 0x0000001fff117819 */ /* 0x000fe20000011410 */
[C---:B------:R-:W-:Y:S01]  /*0dc0*/  IMAD.SHL.U32 R219, R16.reuse, 0x40, RZ ;  /* 0x0000004010db7824 */ /* 0x040fe200078e00ff */
[----:B------:R-:W-:Y:S01]  /*0dd0*/  LEA.HI R217, R9, R0, RZ, 0x1 ;  /* 0x0000000009d97211 */ /* 0x000fe200078f08ff */
[----:B------:R-:W-:Y:S01]  /*0de0*/  IMAD.SHL.U32 R228, R3, 0x8, RZ ;  /* 0x0000000803e47824 */ /* 0x000fe200078e00ff */
[----:B------:R-:W-:Y:S01]  /*0df0*/  LOP3.LUT R9, R9, 0xfffffff0, RZ, 0xc0, !PT ;  /* 0xfffffff009097812 */ /* 0x000fe200078ec0ff */
[----:B------:R-:W-:Y:S01]  /*0e00*/  IMAD.U32 R224, RZ, RZ, UR25 ;  /* 0x00000019ffe07e24 */ /* 0x000fe2000f8e00ff */
[----:B------:R-:W-:Y:S01]  /*0e10*/  LOP3.LUT R219, R219, 0x1c0, RZ, 0xc0, !PT ;  /* 0x000001c0dbdb7812 */ /* 0x000fe200078ec0ff */
[----:B------:R-:W-:Y:S01]  /*0e20*/  IMAD.U32 R18, RZ, RZ, UR23 ;  /* 0x00000017ff127e24 */ /* 0x000fe2000f8e00ff */
[--C-:B------:R-:W-:Y:S01]  /*0e30*/  SHF.R.S32.HI R229, RZ, 0x1f, R228.reuse ;  /* 0x0000001fffe57819 */ /* 0x100fe200000114e4 */
[----:B------:R-:W-:Y:S01]  /*0e40*/  IMAD.IADD R9, R7, 0x1, -R9 ;  /* 0x0000000107097824 */ /* 0x000fe200078e0a09 */
[--C-:B------:R-:W-:Y:S01]  /*0e50*/  LOP3.LUT R2, R219, 0x38, R228.reuse, 0xf8, !PT ;  /* 0x00000038db027812 */ /* 0x100fe200078ef8e4 */
[----:B------:R-:W-:Y:S01]  /*0e60*/  BSSY B0, `(.L_x_288) ;  /* 0x0000063000007945 */ /* 0x000fe20003800000 */
[----:B------:R-:W-:Y:S01]  /*0e70*/  SHF.R.U32.HI R219, RZ, 0x3, R219 ;  /* 0x00000003ffdb7819 */ /* 0x000fe200000116db */
[----:B------:R-:W-:Y:S01]  /*0e80*/  IMAD.WIDE.U32 R12, R16, c[0x0][0x198], R228 ;  /* 0x00006600100c7a25 */ /* 0x000fe200078e00e4 */
[----:B------:R-:W-:Y:S01]  /*0e90*/  IADD3 R10, P0, R228, UR8, RZ ;  /* 0x00000008e40a7c10 */ /* 0x000fe2000ff1e0ff */
[----:B------:R-:W-:Y:S01]  /*0ea0*/  ULDC.64 UR8, c[0x0][0x1b0] ;  /* 0x00006c0000087ab9 */ /* 0x000fe20000000a00 */
[----:B------:R-:W-:Y:S01]  /*0eb0*/  LOP3.LUT R219, R2, R219, RZ, 0x3c, !PT ;  /* 0x000000db02db7212 */ /* 0x000fe200078e3cff */
[----:B------:R-:W-:Y:S01]  /*0ec0*/  IMAD R2, R17, c[0x0][0x198], RZ ;  /* 0x0000660011027a24 */ /* 0x000fe200078e02ff */
[----:B------:R-:W-:Y:S01]  /*0ed0*/  IADD3.X R11, R229, UR13, RZ, P0, !PT ;  /* 0x0000000de50b7c10 */ /* 0x000fe200087fe4ff */
[----:B------:R-:W-:Y:S01]  /*0ee0*/  UIMAD UR8, UR17, UR8, URZ ;  /* 0x00000008110872a4 */ /* 0x000fe2000f8e023f */
[----:B------:R-:W-:Y:S01]  /*0ef0*/  LOP3.LUT R217, R217, 0xfffffffe, RZ, 0xc0, !PT ;  /* 0xfffffffed9d97812 */ /* 0x000fe200078ec0ff */
[----:B------:R-:W-:Y:S01]  /*0f00*/  IMAD R2, R16, c[0x0][0x19c], R2 ;  /* 0x0000670010027a24 */ /* 0x000fe200078e0202 */
[----:B------:R-:W-:Y:S01]  /*0f10*/  IADD3 R12, P0, R12, UR30, RZ ;  /* 0x0000001e0c0c7c10 */ /* 0x000fe2000ff1e0ff */
[----:B-1----:R-:W-:Y:S01]  /*0f20*/  IMAD.WIDE.U32 R14, R14, c[0x0][0x1a8], R10 ;  /* 0x00006a000e0e7a25 */ /* 0x002fe200078e000a */
[----:B------:R-:W-:Y:S01]  /*0f30*/  UIMAD UR9, UR25, UR9, UR8 ;  /* 0x00000009190972a4 */ /* 0x000fe2000f8e0208 */
[----:B------:R-:W-:Y:S01]  /*0f40*/  LEA.HI R6, R6, R7, RZ, 0x6 ;  /* 0x0000000706067211 */ /* 0x000fe200078f30ff */
[----:B------:R-:W-:Y:S01]  /*0f50*/  UIMAD UR8, UR25, UR5, UR4 ;  /* 0x00000005190872a4 */ /* 0x000fe2000f8e0204 */
[----:B------:R-:W-:Y:S01]  /*0f60*/  IADD3.X R13, R13, UR28, R2, P0, !PT ;  /* 0x0000001c0d0d7c10 */ /* 0x000fe200087fe402 */
[----:B------:R-:W-:Y:S01]  /*0f70*/  IMAD.IADD R217, R0, 0x1, -R217 ;  /* 0x0000000100d97824 */ /* 0x000fe200078e0ad9 */
[----:B------:R-:W-:Y:S01]  /*0f80*/  SHF.R.S32.HI R0, RZ, 0x1f, R9 ;  /* 0x0000001fff007819 */ /* 0x000fe20000011409 */
[----:B------:R-:W-:Y:S01]  /*0f90*/  IMAD R2, R17, c[0x0][0x1a0], RZ ;  /* 0x0000680011027a24 */ /* 0x000fe200078e02ff */
[----:B------:R-:W-:Y:S01]  /*0fa0*/  ULDC.64 UR4, c[0x0][0x1a8] ;  /* 0x00006a0000047ab9 */ /* 0x000fe20000000a00 */
[----:B------:R-:W-:Y:S01]  /*0fb0*/  IMAD.WIDE.U32 R10, R16, c[0x0][0x1a0], R228 ;  /* 0x00006800100a7a25 */ /* 0x000fe200078e00e4 */
[----:B------:R-:W-:Y:S01]  /*0fc0*/  LEA.HI R0, R0, R9, RZ, 0x3 ;  /* 0x0000000900007211 */ /* 0x000fe200078f18ff */
[----:B------:R-:W-:Y:S01]  /*0fd0*/  UIMAD UR16, UR16, UR4, URZ ;  /* 0x00000004101072a4 */ /* 0x000fe2000f8e023f */
[----:B------:R-:W-:Y:S01]  /*0fe0*/  SHF.R.S32.HI R218, RZ, 0x5, R218 ;  /* 0x00000005ffda7819 */ /* 0x000fe200000114da */
[----:B------:R-:W-:Y:S01]  /*0ff0*/  IMAD R2, R16, c[0x0][0x1a4], R2 ;  /* 0x0000690010027a24 */ /* 0x000fe200078e0202 */
[----:B------:R-:W-:Y:S01]  /*1000*/  IADD3 R10, P0, R10, UR32, RZ ;  /* 0x000000200a0a7c10 */ /* 0x000fe2000ff1e0ff */
[----:B------:R-:W-:Y:S01]  /*1010*/  IMAD.SHL.U32 R6, R6, 0x8, RZ ;  /* 0x0000000806067824 */ /* 0x000fe200078e00ff */
[C---:B------:R-:W-:Y:S01]  /*1020*/  LOP3.LUT R4, R0.reuse, 0xfffffff8, RZ, 0xc0, !PT ;  /* 0xfffffff800047812 */ /* 0x040fe200078ec0ff */
[----:B------:R-:W-:Y:S01]  /*1030*/  UIADD3 UR4, -UR11, UR24, URZ ;  /* 0x000000180b047290 */ /* 0x000fe2000fffe13f */
[----:B------:R-:W-:Y:S01]  /*1040*/  IADD3.X R11, R11, UR29, R2, P0, !PT ;  /* 0x0000001d0b0b7c10 */ /* 0x000fe200087fe402 */
[----:B------:R-:W-:Y:S01]  /*1050*/  IMAD.SHL.U32 R0, R0, 0x40, RZ ;  /* 0x0000004000007824 */ /* 0x000fe200078e00ff */
[----:B------:R-:W-:Y:S01]  /*1060*/  LOP3.LUT R219, R219, 0xfffffe00, R6, 0xf8, !PT ;  /* 0xfffffe00dbdb7812 */ /* 0x000fe200078ef806 */
[----:B------:R-:W-:Y:S01]  /*1070*/  IMAD.IADD R4, R9, 0x1, -R4 ;  /* 0x0000000109047824 */ /* 0x000fe200078e0a04 */
[----:B------:R-:W-:Y:S01]  /*1080*/  UIMAD UR5, UR12, UR5, UR16 ;  /* 0x000000050c0572a4 */ /* 0x000fe2000f8e0210 */
[----:B------:R-:W-:Y:S01]  /*1090*/  IMAD.WIDE.U32 R242, R242, c[0x0][0x1b8], R10 ;  /* 0x00006e00f2f27a25 */ /* 0x000fe200078e000a */
[----:B------:R-:W-:-:S02]  /*10a0*/  ISETP.GE.AND P0, PT, R16, UR4, PT ;  /* 0x0000000410007c0c */ /* 0x000fc4000bf06270 */
[C---:B------:R-:W-:Y:S01]  /*10b0*/  LOP3.LUT P2, RZ, R4.reuse, 0x4, RZ, 0xc0, !PT ;  /* 0x0000000404ff7812 */ /* 0x040fe2000784c0ff */
[----:B------:R-:W-:Y:S01]  /*10c0*/  IMAD.SHL.U32 R6, R217, 0x8, RZ ;  /* 0x00000008d9067824 */ /* 0x000fe200078e00ff */
[C---:B------:R-:W-:Y:S01]  /*10d0*/  LOP3.LUT P1, RZ, R4.reuse, 0x2, RZ, 0xc0, !PT ;  /* 0x0000000204ff7812 */ /* 0x040fe2000782c0ff */
[----:B------:R-:W-:Y:S01]  /*10e0*/  IMAD.SHL.U32 R4, R4, 0x40, RZ ;  /* 0x0000004004047824 */ /* 0x000fe200078e00ff */
[----:B------:R-:W-:Y:S01]  /*10f0*/  IADD3 R29, R243, UR8, RZ ;  /* 0x00000008f31d7c10 */ /* 0x000fe2000fffe0ff */
[----:B------:R-:W-:Y:S01]  /*1100*/  IMAD.WIDE.U32 R224, R224, c[0x0][0x1b0], R12 ;  /* 0x00006c00e0e07a25 */ /* 0x000fe200078e000c */
[----:B------:R-:W-:Y:S02]  /*1110*/  IADD3 R13, R15, UR5, RZ ;  /* 0x000000050f0d7c10 */ /* 0x000fe4000fffe0ff */
[----:B------:R-:W-:Y:S01]  /*1120*/  LOP3.LUT R4, R4, 0x1c0, RZ, 0xc0, !PT ;  /* 0x000001c004047812 */ /* 0x000fe200078ec0ff */
[----:B------:R1:W-:Y:S01]  /*1130*/  STL [R1+0x4], R29 ;  /* 0x0000041d01007387 */ /* 0x0003e20000100800 */
[----:B------:R-:W-:Y:S01]  /*1140*/  IMAD.MOV.U32 R2, RZ, RZ, 0x10 ;  /* 0x00000010ff027424 */ /* 0x000fe200078e00ff */
[----:B------:R-:W-:Y:S01]  /*1150*/  IADD3 R227, R225, UR9, RZ ;  /* 0x00000009e1e37c10 */ /* 0x000fe2000fffe0ff */
[----:B------:R-:W-:Y:S01]  /*1160*/  IMAD.WIDE R18, R18, 0x40, R16 ;  /* 0x0000004012127825 */ /* 0x000fe200078e0210 */
[----:B------:R-:W-:-:S02]  /*1170*/  LOP3.LUT R6, R4, 0x8, R6, 0xf8, !PT ;  /* 0x0000000804067812 */ /* 0x000fc400078ef806 */
[----:B------:R-:W-:Y:S01]  /*1180*/  SHF.R.U32.HI R4, RZ, 0x3, R4 ;  /* 0x00000003ff047819 */ /* 0x000fe20000011604 */
[----:B------:R-:W-:Y:S01]  /*1190*/  IMAD.SHL.U32 R219, R219, 0x2, RZ ;  /* 0x00000002dbdb7824 */ /* 0x000fe200078e00ff */
[----:B------:R-:W-:Y:S02]  /*11a0*/  IADD3 R222, R228, 0x40, RZ ;  /* 0x00000040e4de7810 */ /* 0x000fe40007ffe0ff */
[----:B------:R-:W-:Y:S02]  /*11b0*/  LOP3.LUT R4, R6, R4, RZ, 0x3c, !PT ;  /* 0x0000000406047212 */ /* 0x000fe400078e3cff */
[----:B------:R-:W-:Y:S02]  /*11c0*/  IADD3 R221, R228, 0x80, RZ ;  /* 0x00000080e4dd7810 */ /* 0x000fe40007ffe0ff */
[----:B------:R-:W-:Y:S01]  /*11d0*/  LOP3.LUT R4, R4, 0xfffffe00, R0, 0xf8, !PT ;  /* 0xfffffe0004047812 */ /* 0x000fe200078ef800 */
[----:B------:R-:W-:Y:S01]  /*11e0*/  IMAD.MOV.U32 R0, RZ, RZ, 0x20 ;  /* 0x00000020ff007424 */ /* 0x000fe200078e00ff */
[----:B------:R-:W-:-:S02]  /*11f0*/  IADD3 R220, R228, 0xc0, RZ ;  /* 0x000000c0e4dc7810 */ /* 0x000fc40007ffe0ff */
        /* <DEDUP_REMOVED lines=41> */
.L_x_289:
[----:B------:R-:W-:Y:S05]  /*1490*/  BSYNC B0 ;  /* 0x0000000000007941 */ /* 0x000fea0003800000 */
.L_x_288:
        /* <DEDUP_REMOVED lines=45> */
.L_x_291:
[----:B------:R-:W-:Y:S05]  /*1770*/  BSYNC B0 ;  /* 0x0000000000007941 */ /* 0x000fea0003800000 */
.L_x_290:
        /* <DEDUP_REMOVED lines=45> */
.L_x_293:
[----:B------:R-:W-:Y:S05]  /*1a50*/  BSYNC B0 ;  /* 0x0000000000007941 */ /* 0x000fea0003800000 */
.L_x_292:
        /* <DEDUP_REMOVED lines=48> */
.L_x_295:
[----:B------:R-:W-:Y:S05]  /*1d60*/  BSYNC B0 ;  /* 0x0000000000007941 */ /* 0x000fea0003800000 */
.L_x_294:
        /* <DEDUP_REMOVED lines=45> */
.L_x_297:
[----:B------:R-:W-:Y:S05]  /*2040*/  BSYNC B0 ;  /* 0x0000000000007941 */ /* 0x000fea0003800000 */
.L_x_296:
        /* <DEDUP_REMOVED lines=41> */
.L_x_299:
[----:B------:R-:W-:Y:S05]  /*22e0*/  BSYNC B0 ;  /* 0x0000000000007941 */ /* 0x000fea0003800000 */
.L_x_298:
        /* <DEDUP_REMOVED lines=40> */
.L_x_301:
[----:B------:R-:W-:Y:S05]  /*2570*/  BSYNC B0 ;  /* 0x0000000000007941 */ /* 0x000fea0003800000 */
.L_x_300:
[----:B------:R-:W-:Y:S01]  /*2580*/  ISETP.GE.AND P0, PT, R11, UR5, PT ;  /* 0x000000050b007c0c */ /* 0x000fe2000bf06270 */
[----:B------:R-:W-:Y:S01]  /*2590*/  ULDC.64 UR20, c[0x0][0x1a0] ;  /* 0x0000680000147ab9 */ /* 0x000fe20000000a00 */
[----:B------:R-:W-:Y:S01]  /*25a0*/  BSSY B0, `(.L_x_302) ;  /* 0x000002b000007945 */ /* 0x000fe20003800000 */
[----:B------:R-:W-:Y:S02]  /*25b0*/  USHF.L.U64.HI UR18, UR20, UR18, UR21 ;  /* 0x0000001214127299 */ /* 0x000fe40008010215 */
[----:B------:R-:W-:-:S08]  /*25c0*/  USHF.L.U32 UR19, UR20, 0x6, URZ ;  /* 0x0000000614137899 */ /* 0x000fd0000800063f */
        /* <DEDUP_REMOVED lines=40> */
.L_x_303:
[----:B------:R-:W-:Y:S05]  /*2850*/  BSYNC B0 ;  /* 0x0000000000007941 */ /* 0x000fea0003800000 */
.L_x_302:
[----:B------:R-:W0:Y:S01]  /*2860*/  LDGDEPBAR ;  /* 0x00000000000079af */ /* 0x000e220000000000 */
[----:B------:R-:W-:Y:S01]  /*2870*/  ISETP.GE.AND P0, PT, R16, UR5, PT ;  /* 0x0000000510007c0c */ /* 0x000fe2000bf06270 */
[----:B------:R-:W-:Y:S01]  /*2880*/  IMAD.MOV.U32 R240, RZ, RZ, R28 ;  /* 0x000000fffff07224 */ /* 0x000fe200078e001c */
[----:B--23--:R-:W-:Y:S01]  /*2890*/  SHF.R.S32.HI R12, RZ, 0x1f, R8 ;  /* 0x0000001fff0c7819 */ /* 0x00cfe20000011408 */
[----:B------:R-:W-:Y:S01]  /*28a0*/  IMAD.MOV.U32 R241, RZ, RZ, R29 ;  /* 0x000000fffff17224 */ /* 0x000fe200078e001d */
[----:B------:R-:W-:Y:S01]  /*28b0*/  UIMAD UR13, UR18, UR4, URZ ;  /* 0x00000004120d72a4 */ /* 0x000fe2000f8e023f */
[----:B------:R-:W-:Y:S01]  /*28c0*/  IMAD.MOV.U32 R240, RZ, RZ, R242 ;  /* 0x000000fffff07224 */ /* 0x000fe200078e00f2 */
[----:B------:R-:W-:Y:S01]  /*28d0*/  LEA.HI R8, R12, R8, RZ, 0x2 ;  /* 0x000000080c087211 */ /* 0x000fe200078f10ff */
[----:B------:R-:W-:Y:S01]  /*28e0*/  IMAD.U32 R12, RZ, RZ, UR4 ;  /* 0x00000004ff0c7e24 */ /* 0x000fe2000f8e00ff */
[----:B------:R-:W-:Y:S01]  /*28f0*/  UIMAD UR13, UR12, UR19, UR13 ;  /* 0x000000130c0d72a4 */ /* 0x000fe2000f8e020d */
[----:B------:R-:W-:Y:S01]  /*2900*/  IMAD.U32 R166, RZ, RZ, UR23 ;  /* 0x00000017ffa67e24 */ /* 0x000fe2000f8e00ff */
[----:B------:R2:W-:Y:S01]  /*2910*/  STL.64 [R1], R240 ;  /* 0x000000f001007387 */ /* 0x0005e20000100a00 */
[----:B------:R-:W-:Y:S01]  /*2920*/  IMAD.WIDE.U32 R12, R12, UR19, R240 ;  /* 0x000000130c0c7c25 */ /* 0x000fe2000f8e00f0 */
[----:B------:R-:W-:Y:S01]  /*2930*/  SHF.L.U32 R7, R7, 0x1, RZ ;  /* 0x0000000107077819 */ /* 0x000fe200000006ff */
[----:B------:R-:W-:Y:S01]  /*2940*/  BSSY B0, `(.L_x_304) ;  /* 0x000002d000007945 */ /* 0x000fe20003800000 */
[----:B------:R-:W-:-:S02]  /*2950*/  LEA R166, R166, R218, 0x2 ;  /* 0x000000daa6a67211 */ /* 0x000fc400078e10ff */
[----:B------:R-:W-:Y:S02]  /*2960*/  IADD3 R15, R13, UR13, RZ ;  /* 0x0000000d0d0f7c10 */ /* 0x000fe4000fffe0ff */
[----:B------:R-:W-:Y:S02]  /*2970*/  LOP3.LUT R7, R7, 0x6, RZ, 0xc0, !PT ;  /* 0x0000000607077812 */ /* 0x000fe400078ec0ff */
[----:B------:R-:W-:Y:S01]  /*2980*/  SHF.R.S32.HI R8, RZ, 0x2, R8 ;  /* 0x00000002ff087819 */ /* 0x000fe20000011408 */
        /* <DEDUP_REMOVED lines=40> */
.L_x_305:
[----:B------:R-:W-:Y:S05]  /*2c10*/  BSYNC B0 ;  /* 0x0000000000007941 */ /* 0x000fea0003800000 */
.L_x_304:
[----:B------:R-:W-:Y:S01]  /*2c20*/  ISETP.GE.AND P0, PT, R9, UR5, PT ;  /* 0x0000000509007c0c */ /* 0x000fe2000bf06270 */
[----:B------:R-:W-:Y:S01]  /*2c30*/  USHF.L.U32 UR21, UR20, 0x4, URZ ;  /* 0x0000000414157899 */ /* 0x000fe2000800063f */
[----:B------:R-:W-:Y:S01]  /*2c40*/  LEA R9, R218, UR11, 0x4 ;  /* 0x0000000bda097c11 */ /* 0x000fe2000f8e20ff */
[----:B------:R-:W-:Y:S01]  /*2c50*/  ULDC UR11, c[0x0][0x1a4] ;  /* 0x00006900000b7ab9 */ /* 0x000fe20000000800 */
[----:B------:R-:W-:Y:S01]  /*2c60*/  BSSY B0, `(.L_x_306) ;  /* 0x000002e000007945 */ /* 0x000fe20003800000 */
[----:B------:R-:W-:Y:S01]  /*2c70*/  USHF.L.U64.HI UR20, UR20, UR10, UR11 ;  /* 0x0000000a14147299 */ /* 0x000fe2000801020b */
[----:B------:R-:W-:Y:S01]  /*2c80*/  IADD3 R9, R9, 0x1, R8 ;  /* 0x0000000109097810 */ /* 0x000fe20007ffe008 */
[----:B------:R-:W-:-:S05]  /*2c90*/  IMAD.U32 R8, RZ, RZ, UR7 ;  /* 0x00000007ff087e24 */ /* 0x000fca000f8e00ff */
[----:B------:R-:W-:Y:S01]  /*2ca0*/  IADD3 R8, R8, -UR24, R9 ;  /* 0x8000001808087c10 */ /* 0x000fe2000fffe009 */
[----:B------:R4:W-:Y:S03]  /*2cb0*/  @P0 STS.128 [R219+0x10800], RZ ;  /* 0x010800ffdb000388 */ /* 0x0009e60000000c00 */
[----:B------:R-:W-:Y:S01]  /*2cc0*/  IADD3 R80, R8, c[0x0][0x2e8], RZ ;  /* 0x0000ba0008507a10 */ /* 0x000fe20007ffe0ff */
        /* <DEDUP_REMOVED lines=11> */
[C---:B---3--:R-:W-:Y:S02]  /*2d80*/  @!P5 LEA R22, P6, R9.reuse, c[0x0][0x170], 0x1 ;  /* 0x00005c000916da11 */ /* 0x048fe400078c08ff */
        /* <DEDUP_REMOVED lines=27> */
.L_x_307:
[----:B------:R-:W-:Y:S05]  /*2f40*/  BSYNC B0 ;  /* 0x0000000000007941 */ /* 0x000fea0003800000 */
.L_x_306:
        /* <DEDUP_REMOVED lines=15> */
[----:B------:R1:W-:Y:S02]  /*3040*/  @P5 STS.128 [R219+0x11000], RZ ;  /* 0x011000ffdb005388 */ /* 0x0003e40000000c00 */
[C---:B-1-3--:R-:W-:Y:S02]  /*3050*/  @!P5 LEA R22, P6, R9.reuse, c[0x0][0x170], 0x1 ;  /* 0x00005c000916da11 */ /* 0x04afe400078c08ff */
        /* <DEDUP_REMOVED lines=27> */
.L_x_309:
[----:B------:R-:W-:Y:S05]  /*3210*/  BSYNC B0 ;  /* 0x0000000000007941 */ /* 0x000fea0003800000 */
.L_x_308:
        /* <DEDUP_REMOVED lines=8> */
[----:B---3--:R-:W-:Y:S01]  /*32a0*/  IMAD.MOV.U32 R8, RZ, RZ, c[0x0][0x1a0] ;  /* 0x00006800ff087624 */ /* 0x008fe200078e00ff */
        /* <DEDUP_REMOVED lines=9> */
[C---:B-1----:R-:W-:Y:S02]  /*3340*/  @!P5 LEA R18, P6, R14.reuse, c[0x0][0x170], 0x1 ;  /* 0x00005c000e12da11 */ /* 0x042fe400078c08ff */
        /* <DEDUP_REMOVED lines=27> */
.L_x_311:
[----:B------:R-:W-:Y:S05]  /*3500*/  BSYNC B0 ;  /* 0x0000000000007941 */ /* 0x000fea0003800000 */
.L_x_310:
[C---:B---3--:R-:W-:Y:S01]  /*3510*/  IMAD.SHL.U32 R8, R3.reuse, 0x40, RZ ;  /* 0x0000004003087824 */ /* 0x048fe200078e00ff */
[----:B------:R-:W-:Y:S01]  /*3520*/  R2P PR, R3, 0x6 ;  /* 0x0000000603007804 */ /* 0x000fe20000000000 */
[----:B------:R-:W-:Y:S01]  /*3530*/  IMAD.SHL.U32 R16, R16, 0x8, RZ ;  /* 0x0000000810107824 */ /* 0x000fe200078e00ff */
[----:B------:R-:W0:Y:S01]  /*3540*/  LDGDEPBAR ;  /* 0x00000000000079af */ /* 0x000e220000000000 */
[----:B------:R-:W-:Y:S01]  /*3550*/  IMAD R218, R218, 0x400, R4 ;  /* 0x00000400dada7824 */ /* 0x000fe200078e0204 */
[----:B------:R-:W-:Y:S01]  /*3560*/  LOP3.LUT R8, R8, 0x1c0, RZ, 0xc0, !PT ;  /* 0x000001c008087812 */ /* 0x000fe200078ec0ff */
[----:B------:R-:W-:Y:S01]  /*3570*/  UISETP.GE.AND UP0, UPT, UR6, 0x2, UPT ;  /* 0x000000020600788c */ /* 0x000fe2000bf06270 */
[----:B------:R-:W-:Y:S01]  /*3580*/  IADD3 R223, R80, 0x8, RZ ;  /* 0x0000000850df7810 */ /* 0x000fe20007ffe0ff */
        /* <DEDUP_REMOVED lines=9> */
[----:B------:R-:W-:-:S02]  /*3620*/  PLOP3.LUT P0, PT, PT, PT, UP0, 0x80, 0x0 ;  /* 0x000000000000781c */ /* 0x000fc40003f0f008 */
[----:B------:R-:W-:Y:S01]  /*3630*/  IMAD R217, R217, 0x200, R8 ;  /* 0x00000200d9d97824 */ /* 0x000fe200078e0208 */
[----:B------:R-:W-:Y:S01]  /*3640*/  LDSM.16.M88.4 R52, [R214] ;  /* 0x00000000d634783b */ /* 0x000fe20000000200 */
[----:B------:R-:W-:Y:S02]  /*3650*/  IMNMX R230, R80, UR7, PT ;  /* 0x0000000750e67c17 */ /* 0x000fe4000b800200 */
[----:B------:R-:W-:Y:S01]  /*3660*/  IMAD.SHL.U32 R217, R217, 0x2, RZ ;  /* 0x00000002d9d97824 */ /* 0x000fe200078e00ff */
[----:B------:R-:W-:Y:S01]  /*3670*/  LDSM.16.M88.4 R72, [R213] ;  /* 0x00000000d548783b */ /* 0x000fe20000000200 */
[----:B------:R-:W-:-:S03]  /*3680*/  IMNMX R223, R223, UR7, PT ;  /* 0x00000007dfdf7c17 */ /* 0x000fc6000b800200 */
[----:B-1----:R-:W1:Y:S01]  /*3690*/  LDSM.16.M88.4 R28, [R217+0x8000] ;  /* 0x00800000d91c783b */ /* 0x002e620000000200 */
[C---:B------:R-:W-:Y:S02]  /*36a0*/  IADD3 R3, R217.reuse, 0x8000, RZ ;  /* 0x00008000d9037810 */ /* 0x040fe40007ffe0ff */
[----:B------:R-:W-:Y:S01]  /*36b0*/  IADD3 R215, R217, 0x8020, RZ ;  /* 0x00008020d9d77810 */ /* 0x000fe20007ffe0ff */
[----:B------:R-:W3:Y:S01]  /*36c0*/  LDSM.16.M88.4 R20, [R217+0x8800] ;  /* 0x00880000d914783b */ /* 0x000ee20000000200 */
[----:B------:R-:W-:Y:S01]  /*36d0*/  @P1 IADD3 R215, R3, -0x20, RZ ;  /* 0xffffffe003d71810 */ /* 0x000fe20007ffe0ff */
[----:B------:R-:W-:Y:S02]  /*36e0*/  IMAD.MOV.U32 R3, RZ, RZ, 0x40 ;  /* 0x00000040ff037424 */ /* 0x000fe400078e00ff */
[----:B------:R-:W5:Y:S01]  /*36f0*/  LDSM.16.M88.4 R12, [R217+0x9000] ;  /* 0x00900000d90c783b */ /* 0x000f620000000200 */
[----:B------:R-:W-:Y:S02]  /*3700*/  IADD3 R207, R215, 0x800, RZ ;  /* 0x00000800d7cf7810 */ /* 0x000fe40007ffe0ff */
[----:B------:R-:W-:Y:S01]  /*3710*/  SEL R3, R3, 0xffffffc0, !P2 ;  /* 0xffffffc003037807 */ /* 0x000fe20005000000 */
[----:B------:R-:W2:Y:S01]  /*3720*/  LDSM.16.M88.4 R40, [R217+0x9800] ;  /* 0x00980000d928783b */ /* 0x000ea20000000200 */
[----:B------:R-:W-:-:S02]  /*3730*/  IADD3 R206, R215, 0x1000, RZ ;  /* 0x00001000d7ce7810 */ /* 0x000fc40007ffe0ff */
[----:B------:R-:W-:Y:S01]  /*3740*/  IADD3 R205, R215, 0x1800, RZ ;  /* 0x00001800d7cd7810 */ /* 0x000fe20007ffe0ff */
[----:B------:R-:W4:Y:S01]  /*3750*/  LDSM.16.M88.4 R36, [R215] ;  /* 0x00000000d724783b */ /* 0x000f220000000200 */
        /* <DEDUP_REMOVED lines=15> */
[----:B------:R-:W2:Y:S01]  /*3850*/  LDSM.16.M88.4 R44, [R211+0x8800] ;  /* 0x00880000d32c783b */ /* 0x000ea20000000200 */
[----:B------:R-:W-:-:S02]  /*3860*/  IADD3 R194, R215, 0x6800, RZ ;  /* 0x00006800d7c27810 */ /* 0x000fc40007ffe0ff */
[C---:B------:R-:W-:Y:S01]  /*3870*/  IADD3 R193, R215.reuse, 0x7000, RZ ;  /* 0x00007000d7c17810 */ /* 0x040fe20007ffe0ff */
[----:B-1----:R-:W-:Y:S01]  /*3880*/  HMMA.16816.F32 R32, R76, R28, RZ ;  /* 0x0000001c4c20723c */ /* 0x002fe200000018ff */
[----:B------:R-:W-:-:S07]  /*3890*/  IADD3 R192, R215, 0x7800, RZ ;  /* 0x00007800d7c07810 */ /* 0x000fce0007ffe0ff */
[C---:B------:R-:W-:Y:S08]  /*38a0*/  HMMA.16816.F32 R28, R76.reuse, R30, RZ ;  /* 0x0000001e4c1c723c */ /* 0x040ff000000018ff */
[C---:B---3--:R-:W-:Y:S08]  /*38b0*/  HMMA.16816.F32 R24, R76.reuse, R20, RZ ;  /* 0x000000144c18723c */ /* 0x048ff000000018ff */
[C---:B-----5:R-:W-:Y:S08]  /*38c0*/  HMMA.16816.F32 R16, R76.reuse, R12, RZ ;  /* 0x0000000c4c10723c */ /* 0x060ff000000018ff */
[C---:B------:R-:W-:Y:S08]  /*38d0*/  HMMA.16816.F32 R20, R76.reuse, R22, RZ ;  /* 0x000000164c14723c */ /* 0x040ff000000018ff */
[C---:B------:R-:W-:Y:S08]  /*38e0*/  HMMA.16816.F32 R12, R76.reuse, R14, RZ ;  /* 0x0000000e4c0c723c */ /* 0x040ff000000018ff */
[C---:B--2---:R-:W-:Y:S08]  /*38f0*/  HMMA.16816.F32 R8, R76.reuse, R40, RZ ;  /* 0x000000284c08723c */ /* 0x044ff000000018ff */
[----:B------:R-:W-:Y:S01]  /*3900*/  HMMA.16816.F32 R76, R76, R42, RZ ;  /* 0x0000002a4c4c723c */ /* 0x000fe200000018ff */
        /* <DEDUP_REMOVED lines=8> */
[C---:B------:R-:W-:Y:S01]  /*3990*/  HMMA.16816.F32 R12, R56.reuse, R66, R12 ;  /* 0x00000042380c723c */ /* 0x040fe2000000180c */
[----:B------:R-:W4:Y:S07]  /*39a0*/  LDSM.16.M88.4 R64, [R204+0x800] ;  /* 0x00080000cc40783b */ /* 0x000f2e0000000200 */
[C---:B------:R-:W-:Y:S08]  /*39b0*/  HMMA.16816.F32 R8, R56.reuse, R60, R8 ;  /* 0x0000003c3808723c */ /* 0x040ff00000001808 */
[----:B------:R-:W-:Y:S01]  /*39c0*/  HMMA.16816.F32 R76, R56, R62, R76 ;  /* 0x0000003e384c723c */ /* 0x000fe2000000184c */
[----:B------:R-:W5:Y:S04]  /*39d0*/  LDSM.16.M88.4 R60, [R204+0x1000] ;  /* 0x00100000cc3c783b */ /* 0x000f680000000200 */
[----:B------:R-:W2:Y:S03]  /*39e0*/  LDSM.16.M88.4 R56, [R204+0x1800] ;  /* 0x00180000cc38783b */ /* 0x000ea60000000200 */
[C---:B------:R-:W-:Y:S08]  /*39f0*/  HMMA.16816.F32 R32, R52.reuse, R48, R32 ;  /* 0x000000303420723c */ /* 0x040ff00000001820 */
[C---:B------:R-:W-:Y:S01]  /*3a00*/  HMMA.16816.F32 R28, R52.reuse, R50, R28 ;  /* 0x00000032341c723c */ /* 0x040fe2000000181c */
[----:B------:R-:W-:Y:S07]  /*3a10*/  LDSM.16.M88.4 R48, [R217+0xa000] ;  /* 0x00a00000d930783b */ /* 0x000fee0000000200 */
[C---:B------:R-:W-:Y:S08]  /*3a20*/  HMMA.16816.F32 R24, R52.reuse, R44, R24 ;  /* 0x0000002c3418723c */ /* 0x040ff00000001818 */
[C---:B------:R-:W-:Y:S01]  /*3a30*/  HMMA.16816.F32 R20, R52.reuse, R46, R20 ;  /* 0x0000002e3414723c */ /* 0x040fe20000001814 */
[----:B------:R-:W-:Y:S07]  /*3a40*/  LDSM.16.M88.4 R44, [R217+0xa800] ;  /* 0x00a80000d92c783b */ /* 0x000fee0000000200 */
[C---:B-1----:R-:W-:Y:S08]  /*3a50*/  HMMA.16816.F32 R16, R52.reuse, R40, R16 ;  /* 0x000000283410723c */ /* 0x042ff00000001810 */
[C---:B------:R-:W-:Y:S01]  /*3a60*/  HMMA.16816.F32 R12, R52.reuse, R42, R12 ;  /* 0x0000002a340c723c */ /* 0x040fe2000000180c */
[----:B------:R-:W-:Y:S07]  /*3a70*/  LDSM.16.M88.4 R40, [R217+0xb000] ;  /* 0x00b00000d928783b */ /* 0x000fee0000000200 */
[C---:B--2---:R-:W-:Y:S08]  /*3a80*/  HMMA.16816.F32 R8, R52.reuse, R36, R8 ;  /* 0x000000243408723c */ /* 0x044ff00000001808 */
[----:B------:R-:W-:Y:S01]  /*3a90*/  HMMA.16816.F32 R76, R52, R38, R76 ;  /* 0x00000026344c723c */ /* 0x000fe2000000184c */
[----:B------:R-:W1:Y:S04]  /*3aa0*/  LDSM.16.M88.4 R52, [R218+0x2000] ;  /* 0x00200000da34783b */ /* 0x000e680000000200 */
[----:B------:R-:W2:Y:S03]  /*3ab0*/  LDSM.16.M88.4 R36, [R217+0xb800] ;  /* 0x00b80000d924783b */ /* 0x000ea60000000200 */
[C---:B---3--:R-:W-:Y:S08]  /*3ac0*/  HMMA.16816.F32 R32, R72.reuse, R68, R32 ;  /* 0x000000444820723c */ /* 0x048ff00000001820 */
[C---:B------:R-:W-:Y:S01]  /*3ad0*/  HMMA.16816.F32 R28, R72.reuse, R70, R28 ;  /* 0x00000046481c723c */ /* 0x040fe2000000181c */
[----:B------:R-:W-:Y:S07]  /*3ae0*/  LDSM.16.M88.4 R68, [R215+0x2000] ;  /* 0x00200000d744783b */ /* 0x000fee0000000200 */
[C---:B----4-:R-:W-:Y:S08]  /*3af0*/  HMMA.16816.F32 R24, R72.reuse, R64, R24 ;  /* 0x000000404818723c */ /* 0x050ff00000001818 */
[C---:B------:R-:W-:Y:S01]  /*3b00*/  HMMA.16816.F32 R20, R72.reuse, R66, R20 ;  /* 0x000000424814723c */ /* 0x040fe20000001814 */
[----:B------:R-:W-:Y:S07]  /*3b10*/  LDSM.16.M88.4 R64, [R215+0x2800] ;  /* 0x00280000d740783b */ /* 0x000fee0000000200 */
[C---:B-----5:R-:W-:Y:S08]  /*3b20*/  HMMA.16816.F32 R16, R72.reuse, R60, R16 ;  /* 0x0000003c4810723c */ /* 0x060ff00000001810 */
[C---:B------:R-:W-:Y:S01]  /*3b30*/  HMMA.16816.F32 R12, R72.reuse, R62, R12 ;  /* 0x0000003e480c723c */ /* 0x040fe2000000180c */
[----:B------:R-:W-:Y:S07]  /*3b40*/  LDSM.16.M88.4 R60, [R215+0x3000] ;  /* 0x00300000d73c783b */ /* 0x000fee0000000200 */
[C---:B------:R-:W-:Y:S08]  /*3b50*/  HMMA.16816.F32 R8, R72.reuse, R56, R8 ;  /* 0x000000384808723c */ /* 0x040ff00000001808 */
[----:B------:R-:W-:Y:S01]  /*3b60*/  HMMA.16816.F32 R76, R72, R58, R76 ;  /* 0x0000003a484c723c */ /* 0x000fe2000000184c */
[----:B------:R-:W3:Y:S04]  /*3b70*/  LDSM.16.M88.4 R72, [R216+0x2000] ;  /* 0x00200000d848783b */ /* 0x000ee80000000200 */
[----:B------:R-:W4:Y:S03]  /*3b80*/  LDSM.16.M88.4 R56, [R215+0x3800] ;  /* 0x00380000d738783b */ /* 0x000f260000000200 */
[C---:B-1----:R-:W-:Y:S08]  /*3b90*/  HMMA.16816.F32 R32, R52.reuse, R48, R32 ;  /* 0x000000303420723c */ /* 0x042ff00000001820 */
[C---:B------:R-:W-:Y:S01]  /*3ba0*/  HMMA.16816.F32 R28, R52.reuse, R50, R28 ;  /* 0x00000032341c723c */ /* 0x040fe2000000181c */
[----:B------:R-:W-:Y:S07]  /*3bb0*/  LDSM.16.M88.4 R48, [R211+0xa000] ;  /* 0x00a00000d330783b */ /* 0x000fee0000000200 */
        /* <DEDUP_REMOVED lines=126> */
[----:B------:R-:W4:Y:S01]  /*43a0*/  LDSM.16.M88.4 R56, [R204+0x7800] ;  /* 0x00780000cc38783b */ /* 0x000f220000000200 */
[----:B------:R-:W-:-:S04]  /*43b0*/  DEPBAR.LE SB0, 0x0 ;  /* 0x000080000000791a */ /* 0x000fc80000000000 */
[C---:B-1----:R-:W-:Y:S08]  /*43c0*/  HMMA.16816.F32 R32, R52.reuse, R48, R32 ;  /* 0x000000303420723c */ /* 0x042ff00000001820 */
[C---:B------:R-:W-:Y:S08]  /*43d0*/  HMMA.16816.F32 R28, R52.reuse, R50, R28 ;  /* 0x00000032341c723c */ /* 0x040ff0000000181c */
[C---:B------:R-:W-:Y:S08]  /*43e0*/  HMMA.16816.F32 R24, R52.reuse, R44, R24 ;  /* 0x0000002c3418723c */ /* 0x040ff00000001818 */
[C---:B------:R-:W-:Y:S08]  /*43f0*/  HMMA.16816.F32 R20, R52.reuse, R46, R20 ;  /* 0x0000002e3414723c */ /* 0x040ff00000001814 */
[C---:B------:R-:W-:Y:S08]  /*4400*/  HMMA.16816.F32 R16, R52.reuse, R40, R16 ;  /* 0x000000283410723c */ /* 0x040ff00000001810 */
[C---:B------:R-:W-:Y:S08]  /*4410*/  HMMA.16816.F32 R12, R52.reuse, R42, R12 ;  /* 0x0000002a340c723c */ /* 0x040ff0000000180c */
[C---:B--2---:R-:W-:Y:S01]  /*4420*/  HMMA.16816.F32 R8, R52.reuse, R36, R8 ;  /* 0x000000243408723c */ /* 0x044fe20000001808 */
[----:B------:R-:W1:Y:S07]  /*4430*/  LDC.U8 R36, c[0x0][0x2d8] ;  /* 0x0000b600ff247b82 */ /* 0x000e6e0000000000 */
[----:B------:R-:W-:Y:S08]  /*4440*/  HMMA.16816.F32 R76, R52, R38, R76 ;  /* 0x00000026344c723c */ /* 0x000ff0000000184c */
[C---:B---3--:R-:W-:Y:S08]  /*4450*/  HMMA.16816.F32 R32, R72.reuse, R68, R32 ;  /* 0x000000444820723c */ /* 0x048ff00000001820 */
[C---:B------:R-:W-:Y:S08]  /*4460*/  HMMA.16816.F32 R28, R72.reuse, R70, R28 ;  /* 0x00000046481c723c */ /* 0x040ff0000000181c */
[C---:B------:R-:W-:Y:S08]  /*4470*/  HMMA.16816.F32 R24, R72.reuse, R64, R24 ;  /* 0x000000404818723c */ /* 0x040ff00000001818 */
[C---:B------:R-:W-:Y:S08]  /*4480*/  HMMA.16816.F32 R20, R72.reuse, R66, R20 ;  /* 0x000000424814723c */ /* 0x040ff00000001814 */
[C---:B------:R-:W-:Y:S08]  /*4490*/  HMMA.16816.F32 R16, R72.reuse, R60, R16 ;  /* 0x0000003c4810723c */ /* 0x040ff00000001810 */
[C---:B------:R-:W-:Y:S08]  /*44a0*/  HMMA.16816.F32 R12, R72.reuse, R62, R12 ;  /* 0x0000003e480c723c */ /* 0x040ff0000000180c */
[C---:B----4-:R-:W-:Y:S08]  /*44b0*/  HMMA.16816.F32 R8, R72.reuse, R56, R8 ;  /* 0x000000384808723c */ /* 0x050ff00000001808 */
[----:B------:R-:W-:Y:S01]  /*44c0*/  HMMA.16816.F32 R76, R72, R58, R76 ;  /* 0x0000003a484c723c */ /* 0x000fe2000000184c */
[----:B------:R-:W-:Y:S06]  /*44d0*/  BAR.SYNC.DEFER_BLOCKING 0x0 ;  /* 0x0000000000007b1d */ /* 0x000fec0000010000 */
[----:B------:R-:W-:Y:S05]  /*44e0*/  @!P0 BRA `(.L_x_312) ;  /* 0x0000084000008947 */ /* 0x000fea0003800000 */
[----:B-1----:R-:W-:Y:S01]  /*44f0*/  UIADD3 UR7, UR6, -0x2, URZ ;  /* 0xfffffffe06077890 */ /* 0x002fe2000fffe03f */
        /* <DEDUP_REMOVED lines=65> */
[C---:B------:R-:W-:Y:S02]  /*4910*/  @!P6 LEA R44, P2, R37.reuse, c[0x0][0x168], 0x1 ;  /* 0x00005a00252cea11 */ /* 0x040fe400078408ff */
        /* <DEDUP_REMOVED lines=63> */
.L_x_314:
[----:B------:R-:W-:Y:S05]  /*4d10*/  BSYNC B0 ;  /* 0x0000000000007941 */ /* 0x000fea0003800000 */
.L_x_313:
[----:B------:R-:W0:Y:S02]  /*4d20*/  LDGDEPBAR ;  /* 0x00000000000079af */ /* 0x000e240000000000 */
.L_x_312:
[----:B-1----:R-:W-:Y:S01]  /*4d30*/  IMAD.U32 R41, RZ, RZ, UR4 ;  /* 0x00000004ff297e24 */ /* 0x002fe2000f8e00ff */
[----:B------:R-:W-:Y:S01]  /*4d40*/  USHF.L.U32 UR36, UR4, 0x1, URZ ;  /* 0x0000000104247899 */ /* 0x000fe2000800063f */
[----:B------:R-:W-:Y:S01]  /*4d50*/  IMAD.WIDE.U32 R236, R166, -0x326172a9, RZ ;  /* 0xcd9e8d57a6ec7825 */ /* 0x000fe200078e00ff */
[----:B------:R-:W-:Y:S01]  /*4d60*/  LOP3.LUT R167, R5, UR34, RZ, 0x3c, !PT ;  /* 0x0000002205a77c12 */ /* 0x000fe2000f8e3cff */
[----:B------:R-:W-:Y:S02]  /*4d70*/  UIADD3 UR31, UR35, -0x4498517b, URZ ;  /* 0xbb67ae85231f7890 */ /* 0x000fe4000fffe03f */
[----:B------:R-:W-:Y:S01]  /*4d80*/  IMAD R41, R41, 0x40, R7 ;  /* 0x0000004029297824 */ /* 0x000fe200078e0207 */
[----:B------:R-:W-:Y:S01]  /*4d90*/  LOP3.LUT R232, R237, R167, RZ, 0x3c, !PT ;  /* 0x000000a7ede87212 */ /* 0x000fe200078e3cff */
[----:B------:R-:W-:Y:S01]  /*4da0*/  IMAD.WIDE.U32 R238, R165, -0x2daee0ad, RZ ;  /* 0xd2511f53a5ee7825 */ /* 0x000fe200078e00ff */
[----:B------:R-:W-:Y:S02]  /*4db0*/  UIADD3 UR5, UR34, -0x61c88647, URZ ;  /* 0x9e3779b922057890 */ /* 0x000fe4000fffe03f */
[C---:B------:R-:W-:Y:S01]  /*4dc0*/  IADD3 R3, R41.reuse, 0x1, RZ ;  /* 0x0000000129037810 */ /* 0x040fe20007ffe0ff */
[----:B------:R-:W-:Y:S01]  /*4dd0*/  IMAD.U32 R5, RZ, RZ, UR36 ;  /* 0x00000024ff057e24 */ /* 0x000fe2000f8e00ff */
[----:B------:R-:W-:Y:S01]  /*4de0*/  IADD3 R6, R41, 0x8, RZ ;  /* 0x0000000829067810 */ /* 0x000fe20007ffe0ff */
[----:B------:R-:W-:Y:S01]  /*4df0*/  IMAD.WIDE.U32 R232, R232, -0x2daee0ad, RZ ;  /* 0xd2511f53e8e87825 */ /* 0x000fe200078e00ff */
[CC--:B------:R-:W-:Y:S01]  /*4e00*/  ISETP.GE.AND P1, PT, R3.reuse, R230.reuse, PT ;  /* 0x000000e60300720c */ /* 0x0c0fe20003f26270 */
[----:B------:R-:W-:Y:S01]  /*4e10*/  UIADD3 UR15, UR34, 0x3c6ef372, URZ ;  /* 0x3c6ef372220f7890 */ /* 0x000fe2000fffe03f */
[-C--:B------:R-:W-:Y:S01]  /*4e20*/  ISETP.GE.AND P5, PT, R3, R223.reuse, PT ;  /* 0x000000df0300720c */ /* 0x080fe20003fa6270 */
[----:B------:R-:W-:Y:S01]  /*4e30*/  UIADD3 UR14, UR35, 0x76cf5d0a, URZ ;  /* 0x76cf5d0a230e7890 */ /* 0x000fe2000fffe03f */
[----:B------:R-:W-:Y:S01]  /*4e40*/  IADD3 R3, R41, 0x9, RZ ;  /* 0x0000000929037810 */ /* 0x000fe20007ffe0ff */
[----:B------:R-:W-:Y:S01]  /*4e50*/  UIADD3 UR12, UR35, 0x32370b8f, URZ ;  /* 0x32370b8f230c7890 */ /* 0x000fe2000fffe03f */
[CC--:B------:R-:W-:Y:S01]  /*4e60*/  ISETP.GE.AND P3, PT, R6.reuse, R230.reuse, PT ;  /* 0x000000e60600720c */ /* 0x0c0fe20003f66270 */
[----:B------:R-:W-:Y:S01]  /*4e70*/  UIADD3 UR13, UR34, -0x255992d5, URZ ;  /* 0xdaa66d2b220d7890 */ /* 0x000fe2000fffe03f */
[-C--:B------:R-:W-:Y:S01]  /*4e80*/  ISETP.GE.AND P2, PT, R6, R223.reuse, PT ;  /* 0x000000df0600720c */ /* 0x080fe20003f46270 */
[----:B------:R-:W-:Y:S01]  /*4e90*/  UIADD3 UR11, UR34, 0x78dde6e4, URZ ;  /* 0x78dde6e4220b7890 */ /* 0x000fe2000fffe03f */
[-C--:B------:R-:W-:Y:S01]  /*4ea0*/  ISETP.GE.AND P4, PT, R3, R230.reuse, PT ;  /* 0x000000e60300720c */ /* 0x080fe20003f86270 */
[----:B------:R-:W-:Y:S01]  /*4eb0*/  UIADD3 UR8, UR35, -0x56f99767, URZ ;  /* 0xa906689923087890 */ /* 0x000fe2000fffe03f */
[C---:B------:R-:W-:Y:S01]  /*4ec0*/  IADD3 R37, R41.reuse, 0x10, RZ ;  /* 0x0000001029257810 */ /* 0x040fe20007ffe0ff */
[----:B------:R-:W-:Y:S01]  /*4ed0*/  UIADD3 UR10, UR35, -0x126145ec, URZ ;  /* 0xed9eba14230a7890 */ /* 0x000fe2000fffe03f */
[----:B------:R-:W-:Y:S01]  /*4ee0*/  IADD3 R7, R41, 0x11, RZ ;  /* 0x0000001129077810 */ /* 0x000fe20007ffe0ff */
[----:B------:R-:W-:Y:S01]  /*4ef0*/  UIADD3 UR7, UR34, -0x4ab325aa, URZ ;  /* 0xb54cda5622077890 */ /* 0x000fe2000fffe03f */
[-C--:B------:R-:W-:Y:S01]  /*4f00*/  ISETP.GE.AND P6, PT, R3, R223.reuse, PT ;  /* 0x000000df0300720c */ /* 0x080fe20003fc6270 */
[----:B------:R-:W-:Y:S01]  /*4f10*/  IMAD.SHL.U32 R212, R4, 0x2, RZ ;  /* 0x0000000204d47824 */ /* 0x000fe200078e00ff */
[----:B------:R-:W-:Y:S01]  /*4f20*/  FSEL R3, R28, -INF , !P3 ;  /* 0xff8000001c037808 */ /* 0x000fe20005800000 */
[----:B------:R-:W-:Y:S01]  /*4f30*/  UIADD3 UR9, UR34, 0x1715609d, URZ ;  /* 0x1715609d22097890 */ /* 0x000fe2000fffe03f */
[----:B------:R-:W-:Y:S01]  /*4f40*/  FSEL R6, R33, -INF , !P1 ;  /* 0xff80000021067808 */ /* 0x000fe20004800000 */
[--C-:B------:R-:W-:Y:S01]  /*4f50*/  IMAD R210, R2, 0x2, R212.reuse ;  /* 0x0000000202d27824 */ /* 0x100fe200078e02d4 */
[----:B------:R-:W-:Y:S01]  /*4f60*/  FSEL R39, R30, -INF , !P2 ;  /* 0xff8000001e277808 */ /* 0x000fe20005000000 */
[C---:B------:R-:W-:Y:S01]  /*4f70*/  IMAD R209, R0.reuse, 0x2, R212 ;  /* 0x0000000200d17824 */ /* 0x040fe200078e02d4 */
[----:B------:R-:W-:Y:S01]  /*4f80*/  FSEL R28, R29, -INF , !P4 ;  /* 0xff8000001d1c7808 */ /* 0x000fe20006000000 */
[----:B------:R-:W-:Y:S01]  /*4f90*/  IMAD R208, R0, 0x2, R210 ;  /* 0x0000000200d07824 */ /* 0x000fe200078e02d2 */
[CC--:B------:R-:W-:Y:S01]  /*4fa0*/  ISETP.GE.AND P1, PT, R37.reuse, R230.reuse, PT ;  /* 0x000000e62500720c */ /* 0x0c0fe20003f26270 */
[----:B------:R-:W-:Y:S01]  /*4fb0*/  LDSM.16.MT88.4 R156, [R212+0x10000] ;  /* 0x01000000d49c783b */ /* 0x000fe20000004200 */
[-C--:B------:R-:W-:Y:S01]  /*4fc0*/  ISETP.GE.AND P3, PT, R37, R223.reuse, PT ;  /* 0x000000df2500720c */ /* 0x080fe20003f66270 */
[----:B------:R-:W-:Y:S01]  /*4fd0*/  UIADD3 UR33, UR35, 0x646e171e, URZ ;  /* 0x646e171e23217890 */ /* 0x000fe2000fffe03f */
[C---:B------:R-:W-:Y:S01]  /*4fe0*/  ISETP.GE.AND P2, PT, R7.reuse, R230, PT ;  /* 0x000000e60700720c */ /* 0x040fe20003f46270 */
[----:B------:R-:W-:Y:S01]  /*4ff0*/  LDSM.16.MT88.4 R48, [R209+0x10000] ;  /* 0x01000000d130783b */ /* 0x000fe20000004200 */
[----:B------:R-:W-:Y:S01]  /*5000*/  ISETP.GE.AND P4, PT, R7, R223, PT ;  /* 0x000000df0700720c */ /* 0x000fe20003f86270 */
[----:B------:R-:W-:Y:S01]  /*5010*/  UIADD3 UR36, UR36, 0x1, URZ ;  /* 0x0000000124247890 */ /* 0x000fe2000fffe03f */
[----:B------:R-:W-:Y:S01]  /*5020*/  FSEL R38, R31, -INF , !P6 ;  /* 0xff8000001f267808 */ /* 0x000fe20007000000 */
[----:B------:R-:W-:Y:S01]  /*5030*/  LDSM.16.MT88.4 R56, [R208+0x10000] ;  /* 0x01000000d038783b */ /* 0x000fe20000004200 */
[----:B------:R-:W-:-:S02]  /*5040*/  IADD3 R7, R41, 0x18, RZ ;  /* 0x0000001829077810 */ /* 0x000fc40007ffe0ff */
[CC--:B------:R-:W-:Y:S01]  /*5050*/  ISETP.GE.AND P6, PT, R41.reuse, R230.reuse, PT ;  /* 0x000000e62900720c */ /* 0x0c0fe20003fc6270 */
[----:B------:R-:W-:Y:S01]  /*5060*/  LDSM.16.MT88.4 R64, [R212+0x12000] ;  /* 0x01200000d440783b */ /* 0x000fe20000004200 */
[----:B------:R-:W-:Y:S02]  /*5070*/  FSEL R24, R24, -INF , !P1 ;  /* 0xff80000018187808 */ /* 0x000fe40004800000 */
[----:B------:R-:W-:Y:S01]  /*5080*/  FSEL R26, R26, -INF , !P3 ;  /* 0xff8000001a1a7808 */ /* 0x000fe20005800000 */
[----:B------:R-:W-:Y:S01]  /*5090*/  LDSM.16.MT88.4 R72, [R210+0x12000] ;  /* 0x01200000d248783b */ /* 0x000fe20000004200 */
[----:B------:R-:W-:Y:S02]  /*50a0*/  IADD3 R29, R41, 0x19, RZ ;  /* 0x00000019291d7810 */ /* 0x000fe40007ffe0ff */
[C---:B------:R-:W-:Y:S01]  /*50b0*/  ISETP.GE.AND P1, PT, R7.reuse, R230, PT ;  /* 0x000000e60700720c */ /* 0x040fe20003f26270 */
[----:B------:R-:W-:Y:S01]  /*50c0*/  LDSM.16.MT88.4 R80, [R209+0x12000] ;  /* 0x01200000d150783b */ /* 0x000fe20000004200 */
[----:B------:R-:W-:-:S02]  /*50d0*/  ISETP.GE.AND P3, PT, R7, R223, PT ;  /* 0x000000df0700720c */ /* 0x000fc40003f66270 */
[----:B------:R-:W-:Y:S01]  /*50e0*/  FSEL R7, R32, -INF , !P6 ;  /* 0xff80000020077808 */ /* 0x000fe20007000000 */
[----:B------:R-:W-:Y:S01]  /*50f0*/  LDSM.16.MT88.4 R88, [R208+0x12000] ;  /* 0x01200000d058783b */ /* 0x000fe20000004200 */
[----:B------:R-:W-:Y:S02]  /*5100*/  FSEL R25, R25, -INF , !P2 ;  /* 0xff80000019197808 */ /* 0x000fe40005000000 */
[C---:B------:R-:W-:Y:S01]  /*5110*/  ISETP.GE.AND P6, PT, R29.reuse, R230, PT ;  /* 0x000000e61d00720c */ /* 0x040fe20003fc6270 */
[----:B------:R-:W-:Y:S01]  /*5120*/  LDSM.16.MT88.4 R96, [R212+0x14000] ;  /* 0x01400000d460783b */ /* 0x000fe20000004200 */
[----:B------:R-:W-:Y:S02]  /*5130*/  ISETP.GE.AND P2, PT, R29, R223, PT ;  /* 0x000000df1d00720c */ /* 0x000fe40003f46270 */
[----:B------:R-:W-:Y:S01]  /*5140*/  FMNMX.FTZ R29, R7, R6, !PT ;  /* 0x00000006071d7209 */ /* 0x000fe20007810000 */
[----:B------:R-:W-:Y:S01]  /*5150*/  LDSM.16.MT88.4 R104, [R210+0x14000] ;  /* 0x01400000d268783b */ /* 0x000fe20000004200 */
[----:B------:R-:W-:-:S02]  /*5160*/  FSEL R27, R27, -INF , !P4 ;  /* 0xff8000001b1b7808 */ /* 0x000fc40006000000 */
[----:B------:R-:W-:Y:S01]  /*5170*/  FMNMX.FTZ R29, R3, R29, !PT ;  /* 0x0000001d031d7209 */ /* 0x000fe20007810000 */
[----:B------:R-:W-:Y:S01]  /*5180*/  LDSM.16.MT88.4 R112, [R209+0x14000] ;  /* 0x01400000d170783b */ /* 0x000fe20000004200 */
[C---:B------:R-:W-:Y:S02]  /*5190*/  ISETP.GE.AND P4, PT, R41.reuse, R223, PT ;  /* 0x000000df2900720c */ /* 0x040fe40003f86270 */
[----:B------:R-:W-:Y:S01]  /*51a0*/  FMNMX.FTZ R29, R28, R29, !PT ;  /* 0x0000001d1c1d7209 */ /* 0x000fe20007810000 */
[----:B------:R-:W-:Y:S01]  /*51b0*/  LDSM.16.MT88.4 R120, [R208+0x14000] ;  /* 0x01400000d078783b */ /* 0x000fe20000004200 */
[----:B------:R-:W-:Y:S02]  /*51c0*/  FSEL R40, R34, -INF , !P4 ;  /* 0xff80000022287808 */ /* 0x000fe40006000000 */
[----:B------:R-:W-:Y:S01]  /*51d0*/  FMNMX.FTZ R34, R24, R29, !PT ;  /* 0x0000001d18227209 */ /* 0x000fe20007810000 */
[----:B------:R-:W-:Y:S01]  /*51e0*/  LDSM.16.MT88.4 R128, [R212+0x16000] ;  /* 0x01600000d480783b */ /* 0x000fe20000004200 */
[----:B------:R-:W-:-:S02]  /*51f0*/  IADD3 R30, R41, 0x20, RZ ;  /* 0x00000020291e7810 */ /* 0x000fc40007ffe0ff */
[----:B------:R-:W-:Y:S01]  /*5200*/  FSEL R20, R20, -INF , !P1 ;  /* 0xff80000014147808 */ /* 0x000fe20004800000 */
[----:B------:R-:W-:Y:S01]  /*5210*/  LDSM.16.MT88.4 R136, [R210+0x16000] ;  /* 0x01600000d288783b */ /* 0x000fe20000004200 */
[----:B------:R-:W-:Y:S02]  /*5220*/  FMNMX.FTZ R34, R25, R34, !PT ;  /* 0x0000002219227209 */ /* 0x000fe40007810000 */
[----:B------:R-:W-:Y:S01]  /*5230*/  FSEL R37, R35, -INF , !P5 ;  /* 0xff80000023257808 */ /* 0x000fe20006800000 */
[----:B------:R-:W-:Y:S01]  /*5240*/  LDSM.16.MT88.4 R140, [R209+0x16000] ;  /* 0x01600000d18c783b */ /* 0x000fe20000004200 */
[----:B------:R-:W-:Y:S02]  /*5250*/  IADD3 R43, R41, 0x21, RZ ;  /* 0x00000021292b7810 */ /* 0x000fe40007ffe0ff */
[----:B------:R-:W-:Y:S02]  /*5260*/  ISETP.GE.AND P5, PT, R30, R230, PT ;  /* 0x000000e61e00720c */ /* 0x000fe40003fa6270 */
[----:B------:R-:W-:-:S02]  /*5270*/  FSEL R21, R21, -INF , !P6 ;  /* 0xff80000015157808 */ /* 0x000fc40007000000 */
[----:B------:R-:W-:Y:S02]  /*5280*/  FMNMX.FTZ R34, R20, R34, !PT ;  /* 0x0000002214227209 */ /* 0x000fe40007810000 */
[----:B------:R-:W-:Y:S02]  /*5290*/  IADD3 R42, R41, 0x28, RZ ;  /* 0x00000028292a7810 */ /* 0x000fe40007ffe0ff */
[----:B------:R-:W-:Y:S02]  /*52a0*/  ISETP.GE.AND P6, PT, R43, R230, PT ;  /* 0x000000e62b00720c */ /* 0x000fe40003fc6270 */
[----:B------:R-:W-:Y:S02]  /*52b0*/  FSEL R182, R16, -INF , !P5 ;  /* 0xff80000010b67808 */ /* 0x000fe40006800000 */
[----:B------:R-:W-:Y:S02]  /*52c0*/  FMNMX.FTZ R34, R21, R34, !PT ;  /* 0x0000002215227209 */ /* 0x000fe40007810000 */
[----:B------:R-:W-:-:S02]  /*52d0*/  IADD3 R33, R41, 0x29, RZ ;  /* 0x0000002929217810 */ /* 0x000fc40007ffe0ff */
[----:B------:R-:W-:Y:S02]  /*52e0*/  ISETP.GE.AND P4, PT, R42, R230, PT ;  /* 0x000000e62a00720c */ /* 0x000fe40003f86270 */
[----:B------:R-:W-:Y:S02]  /*52f0*/  FSEL R183, R17, -INF , !P6 ;  /* 0xff80000011b77808 */ /* 0x000fe40007000000 */
[----:B------:R-:W-:Y:S02]  /*5300*/  FMNMX.FTZ R17, R182, R34, !PT ;  /* 0x00000022b6117209 */ /* 0x000fe40007810000 */
[----:B------:R-:W-:Y:S02]  /*5310*/  IADD3 R32, R41, 0x30, RZ ;  /* 0x0000003029207810 */ /* 0x000fe40007ffe0ff */
[----:B------:R-:W-:Y:S02]  /*5320*/  ISETP.GE.AND P5, PT, R33, R230, PT ;  /* 0x000000e62100720c */ /* 0x000fe40003fa6270 */
[----:B------:R-:W-:-:S02]  /*5330*/  FMNMX.FTZ R16, R40, R37, !PT ;  /* 0x0000002528107209 */ /* 0x000fc40007810000 */
[----:B------:R-:W-:Y:S02]  /*5340*/  FSEL R184, R12, -INF , !P4 ;  /* 0xff8000000cb87808 */ /* 0x000fe40006000000 */
[----:B------:R-:W-:Y:S02]  /*5350*/  FMNMX.FTZ R12, R183, R17, !PT ;  /* 0x00000011b70c7209 */ /* 0x000fe40007810000 */
[----:B------:R-:W-:Y:S02]  /*5360*/  ISETP.GE.AND P4, PT, R32, R230, PT ;  /* 0x000000e62000720c */ /* 0x000fe40003f86270 */
[----:B------:R-:W-:Y:S02]  /*5370*/  FSEL R185, R13, -INF , !P5 ;  /* 0xff8000000db97808 */ /* 0x000fe40006800000 */
[----:B------:R-:W-:Y:S02]  /*5380*/  FMNMX.FTZ R13, R39, R16, !PT ;  /* 0x00000010270d7209 */ /* 0x000fe40007810000 */
[----:B------:R-:W-:-:S02]  /*5390*/  IADD3 R31, R41, 0x31, RZ ;  /* 0x00000031291f7810 */ /* 0x000fc40007ffe0ff */
[----:B------:R-:W-:Y:S02]  /*53a0*/  FMNMX.FTZ R12, R184, R12, !PT ;  /* 0x0000000cb80c7209 */ /* 0x000fe40007810000 */
[----:B------:R-:W-:Y:S02]  /*53b0*/  FSEL R191, R8, -INF , !P4 ;  /* 0xff80000008bf7808 */ /* 0x000fe40006000000 */
[----:B------:R-:W-:Y:S02]  /*53c0*/  FMNMX.FTZ R8, R38, R13, !PT ;  /* 0x0000000d26087209 */ /* 0x000fe40007810000 */
[----:B------:R-:W-:Y:S02]  /*53d0*/  ISETP.GE.AND P1, PT, R30, R223, PT ;  /* 0x000000df1e00720c */ /* 0x000fe40003f26270 */
[----:B------:R-:W-:Y:S02]  /*53e0*/  ISETP.GE.AND P6, PT, R31, R230, PT ;  /* 0x000000e61f00720c */ /* 0x000fe40003fc6270 */
[----:B------:R-:W-:-:S02]  /*53f0*/  IADD3 R30, R41, 0x38, RZ ;  /* 0x00000038291e7810 */ /* 0x000fc40007ffe0ff */
[----:B------:R-:W-:Y:S02]  /*5400*/  FMNMX.FTZ R12, R185, R12, !PT ;  /* 0x0000000cb90c7209 */ /* 0x000fe40007810000 */
[----:B------:R-:W-:Y:S02]  /*5410*/  FMNMX.FTZ R8, R26, R8, !PT ;  /* 0x000000081a087209 */ /* 0x000fe40007810000 */
[----:B------:R-:W-:Y:S02]  /*5420*/  FSEL R190, R9, -INF , !P6 ;  /* 0xff80000009be7808 */ /* 0x000fe40007000000 */
        /* <DEDUP_REMOVED lines=8> */
[----:B------:R-:W-:-:S02]  /*54b0*/  FSEL R23, R23, -INF , !P2 ;  /* 0xff80000017177808 */ /* 0x000fc40005000000 */
[----:B------:R-:W-:Y:S02]  /*54c0*/  FMNMX.FTZ R8, R22, R8, !PT ;  /* 0x0000000816087209 */ /* 0x000fe40007810000 */
[----:B------:R-:W-:Y:S02]  /*54d0*/  FSEL R34, R77, -INF , !P4 ;  /* 0xff8000004d227808 */ /* 0x000fe40006000000 */
[----:B------:R-:W-:Y:S02]  /*54e0*/  FMNMX.FTZ R9, R35, R9, !PT ;  /* 0x0000000923097209 */ /* 0x000fe40007810000 */
[----:B------:R-:W-:Y:S02]  /*54f0*/  ISETP.GE.AND P2, PT, R43, R223, PT ;  /* 0x000000df2b00720c */ /* 0x000fe40003f46270 */
[----:B------:R-:W-:Y:S02]  /*5500*/  FSEL R186, R18, -INF , !P1 ;  /* 0xff80000012ba7808 */ /* 0x000fe40004800000 */
[----:B------:R-:W-:-:S02]  /*5510*/  FMNMX.FTZ R8, R23, R8, !PT ;  /* 0x0000000817087209 */ /* 0x000fc40007810000 */
[----:B------:R-:W-:Y:S02]  /*5520*/  FMNMX.FTZ R164, R34, R9, !PT ;  /* 0x0000000922a47209 */ /* 0x000fe40007810000 */
[-C--:B------:R-:W-:Y:S02]  /*5530*/  ISETP.GE.AND P1, PT, R42, R223.reuse, PT ;  /* 0x000000df2a00720c */ /* 0x080fe40003f26270 */
[----:B------:R-:W-:Y:S02]  /*5540*/  FSEL R187, R19, -INF , !P2 ;  /* 0xff80000013bb7808 */ /* 0x000fe40005000000 */
[----:B------:R-:W-:Y:S01]  /*5550*/  FMNMX.FTZ R9, R186, R8, !PT ;  /* 0x00000008ba097209 */ /* 0x000fe20007810000 */
[----:B------:R-:W-:Y:S01]  /*5560*/  LDSM.16.MT88.4 R16, [R212+0x10800] ;  /* 0x01080000d410783b */ /* 0x000fe20000004200 */
[----:B------:R-:W-:Y:S02]  /*5570*/  ISETP.GE.AND P2, PT, R33, R223, PT ;  /* 0x000000df2100720c */ /* 0x000fe40003f46270 */
[----:B------:R-:W-:Y:S01]  /*5580*/  FSEL R189, R14, -INF , !P1 ;  /* 0xff8000000ebd7808 */ /* 0x000fe20004800000 */
[----:B------:R-:W1:Y:S01]  /*5590*/  SHFL.BFLY PT, R8, R164, 0x2, 0x1f ;  /* 0x0c401f00a4087f89 */ /* 0x000e6200000e0000 */
[----:B------:R-:W-:-:S02]  /*55a0*/  FMNMX.FTZ R9, R187, R9, !PT ;  /* 0x00000009bb097209 */ /* 0x000fc40007810000 */
[----:B------:R-:W-:Y:S02]  /*55b0*/  ISETP.GE.AND P1, PT, R32, R223, PT ;  /* 0x000000df2000720c */ /* 0x000fe40003f26270 */
[----:B------:R-:W-:Y:S02]  /*55c0*/  FSEL R188, R15, -INF , !P2 ;  /* 0xff8000000fbc7808 */ /* 0x000fe40005000000 */
[----:B------:R-:W-:Y:S02]  /*55d0*/  FMNMX.FTZ R9, R189, R9, !PT ;  /* 0x00000009bd097209 */ /* 0x000fe40007810000 */
[----:B------:R-:W-:Y:S02]  /*55e0*/  ISETP.GE.AND P2, PT, R31, R223, PT ;  /* 0x000000df1f00720c */ /* 0x000fe40003f46270 */
[----:B------:R-:W-:Y:S02]  /*55f0*/  FSEL R32, R10, -INF , !P1 ;  /* 0xff8000000a207808 */ /* 0x000fe40004800000 */
[----:B------:R-:W-:-:S02]  /*5600*/  FMNMX.FTZ R9, R188, R9, !PT ;  /* 0x00000009bc097209 */ /* 0x000fc40007810000 */
[----:B------:R-:W-:Y:S02]  /*5610*/  ISETP.GE.AND P1, PT, R30, R223, PT ;  /* 0x000000df1e00720c */ /* 0x000fe40003f26270 */
[----:B------:R-:W-:Y:S02]  /*5620*/  FSEL R31, R11, -INF , !P2 ;  /* 0xff8000000b1f7808 */ /* 0x000fe40005000000 */
[----:B------:R-:W-:Y:S02]  /*5630*/  FMNMX.FTZ R9, R32, R9, !PT ;  /* 0x0000000920097209 */ /* 0x000fe40007810000 */
[----:B------:R-:W-:Y:S02]  /*5640*/  ISETP.GE.AND P2, PT, R29, R223, PT ;  /* 0x000000df1d00720c */ /* 0x000fe40003f46270 */
[----:B------:R-:W-:Y:S02]  /*5650*/  FSEL R30, R78, -INF , !P1 ;  /* 0xff8000004e1e7808 */ /* 0x000fe40004800000 */
[----:B------:R-:W-:-:S02]  /*5660*/  FMNMX.FTZ R9, R31, R9, !PT ;  /* 0x000000091f097209 */ /* 0x000fc40007810000 */
[----:B------:R-:W-:Y:S02]  /*5670*/  FSEL R29, R79, -INF , !P2 ;  /* 0xff8000004f1d7808 */ /* 0x000fe40005000000 */
[----:B------:R-:W-:Y:S02]  /*5680*/  FMNMX.FTZ R9, R30, R9, !PT ;  /* 0x000000091e097209 */ /* 0x000fe40007810000 */
[----:B-1----:R-:W-:Y:S02]  /*5690*/  FMNMX.FTZ R164, R164, R8, !PT ;  /* 0x00000008a4a47209 */ /* 0x002fe40007810000 */
[----:B------:R-:W-:Y:S02]  /*56a0*/  FMNMX.FTZ R8, R29, R9, !PT ;  /* 0x000000091d087209 */ /* 0x000fe40007810000 */
[----:B------:R-:W-:Y:S01]  /*56b0*/  LOP3.LUT R5, R239, UR35, R5, 0x96, !PT ;  /* 0x00000023ef057c12 */ /* 0x000fe2000f8e9605 */
[----:B------:R-:W1:Y:S01]  /*56c0*/  SHFL.BFLY PT, R10, R164, 0x1, 0x1f ;  /* 0x0c201f00a40a7f89 */ /* 0x000e6200000e0000 */
[----:B------:R-:W-:-:S02]  /*56d0*/  LOP3.LUT R234, R233, UR31, R238, 0x96, !PT ;  /* 0x0000001fe9ea7c12 */ /* 0x000fc4000f8e96ee */
[----:B------:R-:W-:Y:S01]  /*56e0*/  PRMT R233, R36, 0x7054, R36 ;  /* 0x0000705424e97816 */ /* 0x000fe20000000024 */
[----:B------:R-:W2:Y:S01]  /*56f0*/  SHFL.BFLY PT, R9, R8, 0x2, 0x1f ;  /* 0x0c401f0008097f89 */ /* 0x000ea200000e0000 */
[----:B------:R-:W-:-:S04]  /*5700*/  IMAD.WIDE.U32 R12, R5, -0x326172a9, RZ ;  /* 0xcd9e8d57050c7825 */ /* 0x000fc800078e00ff */
[----:B------:R-:W-:Y:S01]  /*5710*/  IMAD.WIDE.U32 R234, R234, -0x326172a9, RZ ;  /* 0xcd9e8d57eaea7825 */ /* 0x000fe200078e00ff */
[----:B------:R-:W-:-:S04]  /*5720*/  LOP3.LUT R5, R13, UR5, R236, 0x96, !PT ;  /* 0x000000050d057c12 */ /* 0x000fc8000f8e96ec */
[----:B------:R-:W-:-:S05]  /*5730*/  LOP3.LUT R12, R235, UR15, R12, 0x96, !PT ;  /* 0x0000000feb0c7c12 */ /* 0x000fca000f8e960c */
[----:B------:R-:W-:Y:S01]  /*5740*/  IMAD.WIDE.U32 R12, R12, -0x2daee0ad, RZ ;  /* 0xd2511f530c0c7825 */ /* 0x000fe200078e00ff */
[----:B-1----:R-:W-:-:S03]  /*5750*/  FMNMX.FTZ R164, R164, R10, !PT ;  /* 0x0000000aa4a47209 */ /* 0x002fc60007810000 */
[----:B------:R-:W-:Y:S01]  /*5760*/  IMAD.WIDE.U32 R10, R5, -0x2daee0ad, RZ ;  /* 0xd2511f53050a7825 */ /* 0x000fe200078e00ff */
[----:B--2---:R-:W-:-:S03]  /*5770*/  FMNMX.FTZ R8, R8, R9, !PT ;  /* 0x0000000908087209 */ /* 0x004fc60007810000 */
[C---:B------:R-:W-:Y:S01]  /*5780*/  FMUL.FTZ R33, R164.reuse, c[0x0][0x23c] ;  /* 0x00008f00a4217a20 */ /* 0x040fe20000410000 */
[----:B------:R-:W-:Y:S02]  /*5790*/  FSETP.NEU.FTZ.AND P1, PT, R164, -INF , PT ;  /* 0xff800000a400780b */ /* 0x000fe40003f3d000 */
[----:B------:R-:W-:Y:S01]  /*57a0*/  LOP3.LUT R9, R11, UR14, R232, 0x96, !PT ;  /* 0x0000000e0b097c12 */ /* 0x000fe2000f8e96e8 */
[----:B------:R-:W1:Y:S01]  /*57b0*/  SHFL.BFLY PT, R5, R8, 0x1, 0x1f ;  /* 0x0c201f0008057f89 */ /* 0x000e6200000e0000 */
[----:B------:R-:W-:Y:S02]  /*57c0*/  LOP3.LUT R10, R13, UR12, R10, 0x96, !PT ;  /* 0x0000000c0d0a7c12 */ /* 0x000fe4000f8e960a */
[----:B------:R-:W-:Y:S01]  /*57d0*/  FSEL R33, R33, RZ, P1 ;  /* 0x000000ff21217208 */ /* 0x000fe20000800000 */
[----:B------:R-:W-:-:S04]  /*57e0*/  IMAD.WIDE.U32 R14, R9, -0x326172a9, RZ ;  /* 0xcd9e8d57090e7825 */ /* 0x000fc800078e00ff */
[----:B------:R-:W-:-:S04]  /*57f0*/  IMAD.WIDE.U32 R10, R10, -0x326172a9, RZ ;  /* 0xcd9e8d570a0a7825 */ /* 0x000fc800078e00ff */
[--C-:B------:R-:W-:Y:S01]  /*5800*/  FFMA.FTZ R177, R7, c[0x0][0x23c], -R33.reuse ;  /* 0x00008f0007b17a23 */ /* 0x100fe20000010821 */
[----:B------:R-:W-:Y:S01]  /*5810*/  LOP3.LUT R7, R15, UR13, R234, 0x96, !PT ;  /* 0x0000000d0f077c12 */ /* 0x000fe2000f8e96ea */
[--C-:B------:R-:W-:Y:S01]  /*5820*/  FFMA.FTZ R176, R6, c[0x0][0x23c], -R33.reuse ;  /* 0x00008f0006b07a23 */ /* 0x100fe20000010821 */
[----:B------:R-:W-:Y:S01]  /*5830*/  LOP3.LUT R6, R11, UR11, R14, 0x96, !PT ;  /* 0x0000000b0b067c12 */ /* 0x000fe2000f8e960e */
[----:B------:R-:W-:Y:S02]  /*5840*/  FFMA.FTZ R175, R3, c[0x0][0x23c], -R33 ;  /* 0x00008f0003af7a23 */ /* 0x000fe40000010821 */
[----:B------:R-:W-:Y:S01]  /*5850*/  IMAD.WIDE.U32 R14, R7, -0x2daee0ad, RZ ;  /* 0xd2511f53070e7825 */ /* 0x000fe200078e00ff */
[----:B------:R-:W-:Y:S03]  /*5860*/  MUFU.EX2 R177, R177 ;  /* 0x000000b100b17308 */ /* 0x000fe60000000800 */
[----:B------:R-:W-:Y:S01]  /*5870*/  IMAD.WIDE.U32 R6, R6, -0x2daee0ad, RZ ;  /* 0xd2511f5306067825 */ /* 0x000fe200078e00ff */
[----:B-1----:R-:W-:-:S03]  /*5880*/  FMNMX.FTZ R3, R8, R5, !PT ;  /* 0x0000000508037209 */ /* 0x002fc60007810000 */
[--C-:B------:R-:W-:Y:S01]  /*5890*/  FFMA.FTZ R171, R28, c[0x0][0x23c], -R33.reuse ;  /* 0x00008f001cab7a23 */ /* 0x100fe20000010821 */
[----:B------:R-:W-:Y:S01]  /*58a0*/  LOP3.LUT R5, R7, UR8, R14, 0x96, !PT ;  /* 0x0000000807057c12 */ /* 0x000fe2000f8e960e */
[----:B------:R-:W-:Y:S01]  /*58b0*/  MUFU.EX2 R176, R176 ;  /* 0x000000b000b07308 */ /* 0x000fe20000000800 */
[C---:B------:R-:W-:Y:S01]  /*58c0*/  FMUL.FTZ R7, R3.reuse, c[0x0][0x23c] ;  /* 0x00008f0003077a20 */ /* 0x040fe20000410000 */
[----:B------:R-:W-:Y:S01]  /*58d0*/  FSETP.NEU.FTZ.AND P1, PT, R3, -INF , PT ;  /* 0xff8000000300780b */ /* 0x000fe20003f3d000 */
[----:B------:R-:W-:Y:S01]  /*58e0*/  FFMA.FTZ R169, R20, c[0x0][0x23c], -R33 ;  /* 0x00008f0014a97a23 */ /* 0x000fe20000010821 */
[----:B------:R-:W-:Y:S01]  /*58f0*/  LOP3.LUT R8, R15, UR10, R12, 0x96, !PT ;  /* 0x0000000a0f087c12 */ /* 0x000fe2000f8e960c */
[----:B------:R-:W-:Y:S01]  /*5900*/  IMAD.WIDE.U32 R14, R5, -0x326172a9, RZ ;  /* 0xcd9e8d57050e7825 */ /* 0x000fe200078e00ff */
[----:B------:R-:W-:Y:S02]  /*5910*/  FSEL R28, R7, RZ, P1 ;  /* 0x000000ff071c7208 */ /* 0x000fe40000800000 */
[----:B------:R-:W-:Y:S01]  /*5920*/  MUFU.EX2 R175, R175 ;  /* 0x000000af00af7308 */ /* 0x000fe20000000800 */
[----:B------:R-:W-:Y:S01]  /*5930*/  IMAD.WIDE.U32 R8, R8, -0x326172a9, RZ ;  /* 0xcd9e8d5708087825 */ /* 0x000fe200078e00ff */
[----:B------:R-:W-:-:S02]  /*5940*/  LOP3.LUT R12, R14, 0xffff, RZ, 0xc0, !PT ;  /* 0x0000ffff0e0c7812 */ /* 0x000fc400078ec0ff */
[----:B------:R-:W-:Y:S01]  /*5950*/  LOP3.LUT R11, R14, 0xff, RZ, 0xc0, !PT ;  /* 0x000000ff0e0b7812 */ /* 0x000fe200078ec0ff */
[----:B------:R-:W-:Y:S01]  /*5960*/  FFMA.FTZ R179, R39, c[0x0][0x23c], -R28 ;  /* 0x00008f0027b37a23 */ /* 0x000fe2000001081c */
[----:B------:R-:W-:Y:S01]  /*5970*/  LOP3.LUT R5, R15, UR7, R8, 0x96, !PT ;  /* 0x000000070f057c12 */ /* 0x000fe2000f8e9608 */
[----:B------:R-:W-:Y:S01]  /*5980*/  FFMA.FTZ R172, R38, c[0x0][0x23c], -R28 ;  /* 0x00008f0026ac7a23 */ /* 0x000fe2000001081c */
[----:B------:R-:W-:Y:S01]  /*5990*/  SHF.R.U32.HI R8, RZ, 0x10, R14 ;  /* 0x00000010ff087819 */ /* 0x000fe2000001160e */
[----:B------:R-:W-:Y:S01]  /*59a0*/  FFMA.FTZ R174, R40, c[0x0][0x23c], -R28 ;  /* 0x00008f0028ae7a23 */ /* 0x000fe2000001081c */
[----:B------:R-:W-:Y:S01]  /*59b0*/  SHF.R.U32.HI R12, RZ, 0x8, R12 ;  /* 0x00000008ff0c7819 */ /* 0x000fe2000001160c */
[----:B------:R-:W-:Y:S01]  /*59c0*/  FFMA.FTZ R181, R37, c[0x0][0x23c], -R28 ;  /* 0x00008f0025b57a23 */ /* 0x000fe2000001081c */
[----:B------:R-:W-:Y:S01]  /*59d0*/  MUFU.EX2 R179, R179 ;  /* 0x000000b300b37308 */ /* 0x000fe20000000800 */
[----:B------:R-:W-:Y:S01]  /*59e0*/  LOP3.LUT R8, R8, 0xff, RZ, 0xc0, !PT ;  /* 0x000000ff08087812 */ /* 0x000fe200078ec0ff */
[----:B------:R-:W1:Y:S01]  /*59f0*/  LDSM.16.MT88.4 R40, [R210+0x10000] ;  /* 0x01000000d228783b */ /* 0x000e620000004200 */
[----:B------:R-:W-:Y:S01]  /*5a00*/  SHF.R.U32.HI R7, RZ, 0x18, R14 ;  /* 0x00000018ff077819 */ /* 0x000fe2000001160e */
[--C-:B------:R-:W-:Y:S01]  /*5a10*/  FFMA.FTZ R173, R24, c[0x0][0x23c], -R33.reuse ;  /* 0x00008f0018ad7a23 */ /* 0x100fe20000010821 */
[----:B------:R-:W-:Y:S01]  /*5a20*/  LOP3.LUT R0, R5, 0xffff, RZ, 0xc0, !PT ;  /* 0x0000ffff05007812 */ /* 0x000fe200078ec0ff */
[----:B------:R-:W-:Y:S01]  /*5a30*/  FFMA.FTZ R170, R25, c[0x0][0x23c], -R33 ;  /* 0x00008f0019aa7a23 */ /* 0x000fe20000010821 */
[----:B------:R-:W-:Y:S01]  /*5a40*/  SHF.R.U32.HI R145, RZ, 0x10, R5 ;  /* 0x00000010ff917819 */ /* 0x000fe20000011605 */
[----:B------:R-:W2:Y:S01]  /*5a50*/  MUFU.EX2 R172, R172 ;  /* 0x000000ac00ac7308 */ /* 0x000ea20000000800 */
[----:B------:R-:W-:Y:S01]  /*5a60*/  PRMT R4, R11, 0x5410, R12 ;  /* 0x000054100b047816 */ /* 0x000fe2000000000c */
[--C-:B------:R-:W-:Y:S01]  /*5a70*/  FFMA.FTZ R168, R22, c[0x0][0x23c], -R28.reuse ;  /* 0x00008f0016a87a23 */ /* 0x100fe2000001081c */
[----:B------:R-:W-:Y:S01]  /*5a80*/  PRMT R2, R8, 0x5410, R7 ;  /* 0x0000541008027816 */ /* 0x000fe20000000007 */
[----:B------:R-:W-:Y:S01]  /*5a90*/  FFMA.FTZ R180, R26, c[0x0][0x23c], -R28 ;  /* 0x00008f001ab47a23 */ /* 0x000fe2000001081c */
[----:B------:R-:W-:Y:S01]  /*5aa0*/  LOP3.LUT R12, R9, UR9, R10, 0x96, !PT ;  /* 0x00000009090c7c12 */ /* 0x000fe2000f8e960a */
[--C-:B------:R-:W-:Y:S01]  /*5ab0*/  HSET2.LE.AND R4, R4, R233.reuse, PT ;  /* 0x000000e904047233 */ /* 0x100fe20003803000 */
[----:B------:R-:W-:Y:S01]  /*5ac0*/  LOP3.LUT R144, R5, 0xff, RZ, 0xc0, !PT ;  /* 0x000000ff05907812 */ /* 0x000fe200078ec0ff */
[----:B------:R-:W-:Y:S01]  /*5ad0*/  MUFU.EX2 R174, R174 ;  /* 0x000000ae00ae7308 */ /* 0x000fe20000000800 */
[----:B------:R-:W3:Y:S01]  /*5ae0*/  LDSM.16.MT88.4 R8, [R208+0x16000] ;  /* 0x01600000d008783b */ /* 0x000ee20000004200 */
[----:B------:R-:W-:Y:S01]  /*5af0*/  SHF.R.U32.HI R5, RZ, 0x18, R5 ;  /* 0x00000018ff057819 */ /* 0x000fe20000011605 */
[----:B------:R-:W-:Y:S01]  /*5b00*/  HSET2.LE.AND R2, R2, R233, PT ;  /* 0x000000e902027233 */ /* 0x000fe20003803000 */
[----:B------:R-:W-:Y:S01]  /*5b10*/  SHF.R.U32.HI R0, RZ, 0x8, R0 ;  /* 0x00000008ff007819 */ /* 0x000fe20000011600 */
[----:B------:R-:W-:Y:S01]  /*5b20*/  IMAD.WIDE.U32 R12, R12, -0x2daee0ad, RZ ;  /* 0xd2511f530c0c7825 */ /* 0x000fe200078e00ff */
[----:B------:R-:W-:-:S02]  /*5b30*/  LOP3.LUT R145, R145, 0xff, RZ, 0xc0, !PT ;  /* 0x000000ff91917812 */ /* 0x000fc400078ec0ff */
[----:B------:R-:W4:Y:S01]  /*5b40*/  MUFU.EX2 R181, R181 ;  /* 0x000000b500b57308 */ /* 0x000f220000000800 */
[----:B------:R-:W-:Y:S01]  /*5b50*/  PRMT R144, R144, 0x5410, R0 ;  /* 0x0000541090907816 */ /* 0x000fe20000000000 */
[----:B------:R-:W-:Y:S01]  /*5b60*/  FFMA.FTZ R178, R27, c[0x0][0x23c], -R28 ;  /* 0x00008f001bb27a23 */ /* 0x000fe2000001081c */
[----:B------:R-:W-:Y:S01]  /*5b70*/  PRMT R145, R145, 0x5410, R5 ;  /* 0x0000541091917816 */ /* 0x000fe20000000005 */
[----:B------:R-:W-:Y:S01]  /*5b80*/  LDSM.16.MT88.4 R24, [R208+0x10800] ;  /* 0x01080000d018783b */ /* 0x000fe20000004200 */
[----:B--2---:R-:W-:Y:S01]  /*5b90*/  F2FP.PACK_AB R147, R172, R179 ;  /* 0x000000b3ac93723e */ /* 0x004fe200000000ff */
[--C-:B------:R-:W-:Y:S01]  /*5ba0*/  HSET2.LE.AND R144, R144, R233.reuse, PT ;  /* 0x000000e990907233 */ /* 0x100fe20003803000 */
[----:B------:R-:W-:Y:S01]  /*5bb0*/  LOP3.LUT R20, R13, UR33, R6, 0x96, !PT ;  /* 0x000000210d147c12 */ /* 0x000fe2000f8e9606 */
[----:B------:R-:W2:Y:S01]  /*5bc0*/  MUFU.EX2 R171, R171 ;  /* 0x000000ab00ab7308 */ /* 0x000ea20000000800 */
[----:B------:R-:W-:Y:S01]  /*5bd0*/  LOP3.LUT R147, R2, R147, RZ, 0xc0, !PT ;  /* 0x0000009302937212 */ /* 0x000fe200078ec0ff */
[--C-:B------:R-:W-:Y:S01]  /*5be0*/  HSET2.LE.AND R145, R145, R233.reuse, PT ;  /* 0x000000e991917233 */ /* 0x100fe20003803000 */
[----:B------:R-:W-:Y:S01]  /*5bf0*/  F2FP.PACK_AB R2, R176, R177 ;  /* 0x000000b1b002723e */ /* 0x000fe200000000ff */
[--C-:B------:R-:W-:Y:S01]  /*5c00*/  FFMA.FTZ R182, R182, c[0x0][0x23c], -R33.reuse ;  /* 0x00008f00b6b67a23 */ /* 0x100fe20000010821 */
[--C-:B------:R-:W-:Y:S01]  /*5c10*/  SHF.R.U32.HI R6, RZ, 0x10, R12.reuse ;  /* 0x00000010ff067819 */ /* 0x100fe2000001160c */
[--C-:B------:R-:W-:Y:S01]  /*5c20*/  FFMA.FTZ R183, R183, c[0x0][0x23c], -R33.reuse ;  /* 0x00008f00b7b77a23 */ /* 0x100fe20000010821 */
[----:B------:R-:W-:Y:S01]  /*5c30*/  LOP3.LUT R144, R144, R2, RZ, 0xc0, !PT ;  /* 0x0000000290907212 */ /* 0x000fe200078ec0ff */
[--C-:B------:R-:W-:Y:S01]  /*5c40*/  FFMA.FTZ R2, R21, c[0x0][0x23c], -R33.reuse ;  /* 0x00008f0015027a23 */ /* 0x100fe20000010821 */
[----:B----4-:R-:W-:Y:S01]  /*5c50*/  F2FP.PACK_AB R0, R181, R174 ;  /* 0x000000aeb500723e */ /* 0x010fe200000000ff */
[----:B------:R-:W-:Y:S01]  /*5c60*/  MUFU.EX2 R169, R169 ;  /* 0x000000a900a97308 */ /* 0x000fe20000000800 */
[----:B------:R-:W-:Y:S01]  /*5c70*/  SHF.R.U32.HI R5, RZ, 0x18, R12 ;  /* 0x00000018ff057819 */ /* 0x000fe2000001160c */
[--C-:B------:R-:W-:Y:S01]  /*5c80*/  FFMA.FTZ R184, R184, c[0x0][0x23c], -R33.reuse ;  /* 0x00008f00b8b87a23 */ /* 0x100fe20000010821 */
[----:B------:R-:W-:Y:S01]  /*5c90*/  LOP3.LUT R145, R145, R0, RZ, 0xc0, !PT ;  /* 0x0000000091917212 */ /* 0x000fe200078ec0ff */
[--C-:B------:R-:W-:Y:S01]  /*5ca0*/  FFMA.FTZ R185, R185, c[0x0][0x23c], -R33.reuse ;  /* 0x00008f00b9b97a23 */ /* 0x100fe20000010821 */
[----:B------:R-:W-:Y:S01]  /*5cb0*/  LOP3.LUT R0, R12, 0xffff, RZ, 0xc0, !PT ;  /* 0x0000ffff0c007812 */ /* 0x000fe200078ec0ff */
[----:B------:R-:W-:Y:S01]  /*5cc0*/  FFMA.FTZ R186, R186, c[0x0][0x23c], -R28 ;  /* 0x00008f00baba7a23 */ /* 0x000fe2000001081c */
[----:B--2---:R-:W-:Y:S01]  /*5cd0*/  F2FP.PACK_AB R146, R171, R175 ;  /* 0x000000afab92723e */ /* 0x004fe200000000ff */
[----:B------:R-:W2:Y:S01]  /*5ce0*/  MUFU.EX2 R2, R2 ;  /* 0x0000000200027308 */ /* 0x000ea20000000800 */
[----:B------:R-:W-:Y:S01]  /*5cf0*/  SHF.R.U32.HI R0, RZ, 0x8, R0 ;  /* 0x00000008ff007819 */ /* 0x000fe20000011600 */
[--C-:B------:R-:W-:Y:S01]  /*5d00*/  FFMA.FTZ R187, R187, c[0x0][0x23c], -R28.reuse ;  /* 0x00008f00bbbb7a23 */ /* 0x100fe2000001081c */
[----:B------:R-:W-:Y:S01]  /*5d10*/  LOP3.LUT R146, R4, R146, RZ, 0xc0, !PT ;  /* 0x0000009204927212 */ /* 0x000fe200078ec0ff */
[--C-:B------:R-:W-:Y:S01]  /*5d20*/  FFMA.FTZ R189, R189, c[0x0][0x23c], -R28.reuse ;  /* 0x00008f00bdbd7a23 */ /* 0x100fe2000001081c */
[----:B------:R-:W-:Y:S01]  /*5d30*/  LOP3.LUT R4, R12, 0xff, RZ, 0xc0, !PT ;  /* 0x000000ff0c047812 */ /* 0x000fe200078ec0ff */
[----:B------:R-:W-:Y:S01]  /*5d40*/  FFMA.FTZ R188, R188, c[0x0][0x23c], -R28 ;  /* 0x00008f00bcbc7a23 */ /* 0x000fe2000001081c */
[----:B------:R-:W4:Y:S01]  /*5d50*/  LDSM.16.MT88.4 R12, [R210+0x10800] ;  /* 0x01080000d20c783b */ /* 0x000f220000004200 */
[----:B------:R-:W-:Y:S01]  /*5d60*/  MUFU.EX2 R173, R173 ;  /* 0x000000ad00ad7308 */ /* 0x000fe20000000800 */
[----:B------:R-:W-:Y:S01]  /*5d70*/  PRMT R4, R4, 0x5410, R0 ;  /* 0x0000541004047816 */ /* 0x000fe20000000000 */
[----:B------:R-:W-:Y:S01]  /*5d80*/  FFMA.FTZ R0, R23, c[0x0][0x23c], -R28 ;  /* 0x00008f0017007a23 */ /* 0x000fe2000001081c */
[--C-:B------:R-:W-:Y:S01]  /*5d90*/  SHF.R.U32.HI R21, RZ, 0x10, R20.reuse ;  /* 0x00000010ff157819 */ /* 0x100fe20000011614 */
[C---:B-1----:R-:W-:Y:S01]  /*5da0*/  HMMA.16816.F32 R36, R144.reuse, R40, RZ ;  /* 0x000000289024723c */ /* 0x042fe200000018ff */
[----:B------:R-:W-:Y:S01]  /*5db0*/  LOP3.LUT R22, R20, 0xffff, RZ, 0xc0, !PT ;  /* 0x0000ffff14167812 */ /* 0x000fe200078ec0ff */
[--C-:B------:R-:W-:Y:S01]  /*5dc0*/  HSET2.LE.AND R4, R4, R233.reuse, PT ;  /* 0x000000e904047233 */ /* 0x100fe20003803000 */
[----:B------:R-:W-:Y:S01]  /*5dd0*/  LOP3.LUT R6, R6, 0xff, RZ, 0xc0, !PT ;  /* 0x000000ff06067812 */ /* 0x000fe200078ec0ff */
[----:B------:R-:W1:Y:S01]  /*5de0*/  MUFU.EX2 R170, R170 ;  /* 0x000000aa00aa7308 */ /* 0x000e620000000800 */
[----:B------:R-:W-:Y:S01]  /*5df0*/  LOP3.LUT R7, R20, 0xff, RZ, 0xc0, !PT ;  /* 0x000000ff14077812 */ /* 0x000fe200078ec0ff */
[--C-:B------:R-:W-:Y:S01]  /*5e00*/  FFMA.FTZ R231, R35, c[0x0][0x23c], -R33.reuse ;  /* 0x00008f0023e77a23 */ /* 0x100fe20000010821 */
[----:B------:R-:W-:Y:S01]  /*5e10*/  SHF.R.U32.HI R20, RZ, 0x18, R20 ;  /* 0x00000018ff147819 */ /* 0x000fe20000011614 */
[C---:B------:R-:W-:Y:S01]  /*5e20*/  HMMA.16816.F32 R40, R144.reuse, R42, RZ ;  /* 0x0000002a9028723c */ /* 0x040fe200000018ff */
[----:B------:R-:W-:Y:S01]  /*5e30*/  LOP3.LUT R21, R21, 0xff, RZ, 0xc0, !PT ;  /* 0x000000ff15157812 */ /* 0x000fe200078ec0ff */
[----:B------:R-:W-:Y:S01]  /*5e40*/  FFMA.FTZ R191, R191, c[0x0][0x23c], -R33 ;  /* 0x00008f00bfbf7a23 */ /* 0x000fe20000010821 */
[----:B------:R-:W-:Y:S01]  /*5e50*/  SHF.R.U32.HI R22, RZ, 0x8, R22 ;  /* 0x00000008ff167819 */ /* 0x000fe20000011616 */
[----:B------:R-:W-:Y:S01]  /*5e60*/  MUFU.EX2 R168, R168 ;  /* 0x000000a800a87308 */ /* 0x000fe20000000800 */
[----:B------:R-:W-:Y:S01]  /*5e70*/  PRMT R6, R6, 0x5410, R5 ;  /* 0x0000541006067816 */ /* 0x000fe20000000005 */
[----:B------:R-:W-:Y:S01]  /*5e80*/  FFMA.FTZ R190, R190, c[0x0][0x23c], -R33 ;  /* 0x00008f00bebe7a23 */ /* 0x000fe20000010821 */
[----:B------:R-:W-:Y:S01]  /*5e90*/  PRMT R5, R21, 0x5410, R20 ;  /* 0x0000541015057816 */ /* 0x000fe20000000014 */
[C---:B---3--:R-:W-:Y:S01]  /*5ea0*/  HMMA.16816.F32 R148, R144.reuse, R8, RZ ;  /* 0x000000089094723c */ /* 0x048fe200000018ff */
[----:B------:R-:W-:Y:S01]  /*5eb0*/  PRMT R7, R7, 0x5410, R22 ;  /* 0x0000541007077816 */ /* 0x000fe20000000016 */
[----:B------:R-:W-:Y:S01]  /*5ec0*/  FADD.FTZ R176, R177, R176 ;  /* 0x000000b0b1b07221 */ /* 0x000fe20000010000 */
[----:B--2---:R-:W-:Y:S01]  /*5ed0*/  F2FP.PACK_AB R20, R2, R169 ;  /* 0x000000a90214723e */ /* 0x004fe200000000ff */
[----:B------:R-:W2:Y:S01]  /*5ee0*/  MUFU.EX2 R0, R0 ;  /* 0x0000000000007308 */ /* 0x000ea20000000800 */
[--C-:B------:R-:W-:Y:S01]  /*5ef0*/  HSET2.LE.AND R5, R5, R233.reuse, PT ;  /* 0x000000e905057233 */ /* 0x100fe20003803000 */
[----:B------:R-:W-:Y:S01]  /*5f00*/  FADD.FTZ R174, R174, R181 ;  /* 0x000000b5aeae7221 */ /* 0x000fe20000010000 */
[--C-:B------:R-:W-:Y:S01]  /*5f10*/  HSET2.LE.AND R8, R6, R233.reuse, PT ;  /* 0x000000e906087233 */ /* 0x100fe20003803000 */
[----:B------:R-:W-:Y:S01]  /*5f20*/  LOP3.LUT R6, R4, R20, RZ, 0xc0, !PT ;  /* 0x0000001404067212 */ /* 0x000fe200078ec0ff */
[----:B------:R-:W-:Y:S01]  /*5f30*/  HSET2.LE.AND R4, R7, R233, PT ;  /* 0x000000e907047233 */ /* 0x000fe20003803000 */
[----:B-1----:R-:W-:Y:S01]  /*5f40*/  F2FP.PACK_AB R20, R170, R173 ;  /* 0x000000adaa14723e */ /* 0x002fe200000000ff */
[----:B------:R-:W-:Y:S01]  /*5f50*/  HMMA.16816.F32 R160, R144, R156, RZ ;  /* 0x0000009c90a0723c */ /* 0x000fe200000018ff */
[----:B------:R-:W-:Y:S01]  /*5f60*/  MUFU.EX2 R180, R180 ;  /* 0x000000b400b47308 */ /* 0x000fe20000000800 */
[----:B------:R-:W-:Y:S01]  /*5f70*/  FADD.FTZ R175, R175, R176 ;  /* 0x000000b0afaf7221 */ /* 0x000fe20000010000 */
[----:B------:R-:W-:Y:S01]  /*5f80*/  LOP3.LUT R4, R4, R20, RZ, 0xc0, !PT ;  /* 0x0000001404047212 */ /* 0x000fe200078ec0ff */
[----:B------:R-:W-:-:S02]  /*5f90*/  FADD.FTZ R179, R179, R174 ;  /* 0x000000aeb3b37221 */ /* 0x000fc40000010000 */
[----:B------:R-:W-:Y:S02]  /*5fa0*/  FADD.FTZ R175, R171, R175 ;  /* 0x000000afabaf7221 */ /* 0x000fe40000010000 */
[C---:B------:R-:W-:Y:S01]  /*5fb0*/  HMMA.16816.F32 R156, R144.reuse, R158, RZ ;  /* 0x0000009e909c723c */ /* 0x040fe200000018ff */
[----:B------:R-:W1:Y:S01]  /*5fc0*/  MUFU.EX2 R178, R178 ;  /* 0x000000b200b27308 */ /* 0x000e620000000800 */
[----:B--2---:R-:W-:Y:S01]  /*5fd0*/  F2FP.PACK_AB R9, R0, R168 ;  /* 0x000000a80009723e */ /* 0x004fe200000000ff */
[----:B------:R-:W-:Y:S02]  /*5fe0*/  FADD.FTZ R179, R172, R179 ;  /* 0x000000b3acb37221 */ /* 0x000fe40000010000 */
[----:B------:R-:W-:Y:S01]  /*5ff0*/  FADD.FTZ R173, R173, R175 ;  /* 0x000000afadad7221 */ /* 0x000fe20000010000 */
[----:B------:R-:W-:Y:S02]  /*6000*/  LOP3.LUT R7, R8, R9, RZ, 0xc0, !PT ;  /* 0x0000000908077212 */ /* 0x000fe400078ec0ff */
[----:B------:R-:W-:Y:S01]  /*6010*/  HMMA.16816.F32 R44, R144, R48, RZ ;  /* 0x00000030902c723c */ /* 0x000fe200000018ff */
[----:B------:R-:W-:Y:S01]  /*6020*/  MUFU.EX2 R182, R182 ;  /* 0x000000b600b67308 */ /* 0x000fe20000000800 */
[----:B------:R-:W-:-:S04]  /*6030*/  FADD.FTZ R173, R170, R173 ;  /* 0x000000adaaad7221 */ /* 0x000fc80000010000 */
[----:B------:R-:W-:Y:S02]  /*6040*/  FADD.FTZ R169, R169, R173 ;  /* 0x000000ada9a97221 */ /* 0x000fe40000010000 */
[C---:B------:R-:W-:Y:S01]  /*6050*/  HMMA.16816.F32 R52, R144.reuse, R56, RZ ;  /* 0x000000389034723c */ /* 0x040fe200000018ff */
[----:B-1----:R-:W-:Y:S01]  /*6060*/  F2FP.PACK_AB R20, R178, R180 ;  /* 0x000000b4b214723e */ /* 0x002fe200000000ff */
[----:B------:R-:W1:Y:S01]  /*6070*/  MUFU.EX2 R183, R183 ;  /* 0x000000b700b77308 */ /* 0x000e620000000800 */
[----:B------:R-:W-:Y:S02]  /*6080*/  FADD.FTZ R180, R180, R179 ;  /* 0x000000b3b4b47221 */ /* 0x000fe40000010000 */
[----:B------:R-:W-:Y:S01]  /*6090*/  LOP3.LUT R5, R5, R20, RZ, 0xc0, !PT ;  /* 0x0000001405057212 */ /* 0x000fe200078ec0ff */
[----:B------:R-:W-:Y:S01]  /*60a0*/  FADD.FTZ R169, R2, R169 ;  /* 0x000000a902a97221 */ /* 0x000fe20000010000 */
[----:B------:R-:W2:Y:S01]  /*60b0*/  LDSM.16.MT88.4 R20, [R209+0x12800] ;  /* 0x01280000d114783b */ /* 0x000ea20000004200 */
[----:B------:R-:W-:Y:S01]  /*60c0*/  HMMA.16816.F32 R60, R144, R64, RZ ;  /* 0x00000040903c723c */ /* 0x000fe200000018ff */
[----:B------:R-:W-:Y:S01]  /*60d0*/  FADD.FTZ R180, R178, R180 ;  /* 0x000000b4b2b47221 */ /* 0x000fe20000010000 */
[----:B------:R-:W-:Y:S03]  /*60e0*/  MUFU.EX2 R184, R184 ;  /* 0x000000b800b87308 */ /* 0x000fe60000000800 */
[----:B------:R-:W-:-:S03]  /*60f0*/  FADD.FTZ R168, R168, R180 ;  /* 0x000000b4a8a87221 */ /* 0x000fc60000010000 */
[C---:B------:R-:W-:Y:S01]  /*6100*/  HMMA.16816.F32 R68, R144.reuse, R72, RZ ;  /* 0x000000489044723c */ /* 0x040fe200000018ff */
[----:B------:R-:W-:Y:S01]  /*6110*/  FADD.FTZ R168, R0, R168 ;  /* 0x000000a800a87221 */ /* 0x000fe20000010000 */
        /* <DEDUP_REMOVED lines=30> */
[----:B------:R-:W-:Y:S01]  /*6300*/  HMMA.16816.F32 R144, R144, R10, RZ ;  /* 0x0000000a9090723c */ /* 0x000fe200000018ff */
[----:B------:R-:W1:Y:S07]  /*6310*/  LDSM.16.MT88.4 R8, [R209+0x10800] ;  /* 0x01080000d108783b */ /* 0x000e6e0000004200 */
[C---:B----4-:R-:W-:Y:S08]  /*6320*/  HMMA.16816.F32 R36, R4.reuse, R12, R36 ;  /* 0x0000000c0424723c */ /* 0x050ff00000001824 */
[C---:B------:R-:W-:Y:S01]  /*6330*/  HMMA.16816.F32 R40, R4.reuse, R14, R40 ;  /* 0x0000000e0428723c */ /* 0x040fe20000001828 */
[----:B------:R-:W4:Y:S07]  /*6340*/  LDSM.16.MT88.4 R12, [R210+0x12800] ;  /* 0x01280000d20c783b */ /* 0x000f2e0000004200 */
[C---:B------:R-:W-:Y:S08]  /*6350*/  HMMA.16816.F32 R160, R4.reuse, R16, R160 ;  /* 0x0000001004a0723c */ /* 0x040ff000000018a0 */
[C---:B------:R-:W-:Y:S01]  /*6360*/  HMMA.16816.F32 R156, R4.reuse, R18, R156 ;  /* 0x00000012049c723c */ /* 0x040fe2000000189c */
[----:B------:R-:W3:Y:S07]  /*6370*/  LDSM.16.MT88.4 R16, [R212+0x12800] ;  /* 0x01280000d410783b */ /* 0x000eee0000004200 */
[C---:B--2---:R-:W-:Y:S08]  /*6380*/  HMMA.16816.F32 R76, R4.reuse, R20, R76 ;  /* 0x00000014044c723c */ /* 0x044ff0000000184c */
[C---:B-1----:R-:W-:Y:S08]  /*6390*/  HMMA.16816.F32 R44, R4.reuse, R8, R44 ;  /* 0x00000008042c723c */ /* 0x042ff0000000182c */
[C---:B------:R-:W-:Y:S01]  /*63a0*/  HMMA.16816.F32 R48, R4.reuse, R10, R48 ;  /* 0x0000000a0430723c */ /* 0x040fe20000001830 */
[----:B------:R-:W1:Y:S07]  /*63b0*/  LDSM.16.MT88.4 R8, [R208+0x12800] ;  /* 0x01280000d008783b */ /* 0x000e6e0000004200 */
[C---:B----4-:R-:W-:Y:S08]  /*63c0*/  HMMA.16816.F32 R68, R4.reuse, R12, R68 ;  /* 0x0000000c0444723c */ /* 0x050ff00000001844 */
[C---:B------:R-:W-:Y:S01]  /*63d0*/  HMMA.16816.F32 R72, R4.reuse, R14, R72 ;  /* 0x0000000e0448723c */ /* 0x040fe20000001848 */
[----:B------:R-:W2:Y:S07]  /*63e0*/  LDSM.16.MT88.4 R12, [R212+0x14800] ;  /* 0x01480000d40c783b */ /* 0x000eae0000004200 */
[C---:B---3--:R-:W-:Y:S08]  /*63f0*/  HMMA.16816.F32 R60, R4.reuse, R16, R60 ;  /* 0x00000010043c723c */ /* 0x048ff0000000183c */
[C---:B------:R-:W-:Y:S01]  /*6400*/  HMMA.16816.F32 R64, R4.reuse, R18, R64 ;  /* 0x000000120440723c */ /* 0x040fe20000001840 */
[----:B------:R-:W3:Y:S07]  /*6410*/  LDSM.16.MT88.4 R16, [R210+0x14800] ;  /* 0x01480000d210783b */ /* 0x000eee0000004200 */
        /* <DEDUP_REMOVED lines=8> */
[C---:B---3--:R-:W-:Y:S07]  /*64a0*/  HMMA.16816.F32 R100, R4.reuse, R16, R100 ;  /* 0x000000100464723c */ /* 0x048fee0000001864 */
[----:B------:R-:W-:Y:S01]  /*64b0*/  IMAD.U32 R16, RZ, RZ, UR36 ;  /* 0x00000024ff107e24 */ /* 0x000fe2000f8e00ff */
[----:B------:R-:W-:Y:S04]  /*64c0*/  HMMA.16816.F32 R104, R4, R18, R104 ;  /* 0x000000120468723c */ /* 0x000fe80000001868 */
[----:B------:R-:W-:-:S02]  /*64d0*/  LOP3.LUT R238, R239, UR35, R16, 0x96, !PT ;  /* 0x00000023efee7c12 */ /* 0x000fc4000f8e9610 */
[----:B------:R-:W3:Y:S02]  /*64e0*/  LDSM.16.MT88.4 R16, [R210+0x16800] ;  /* 0x01680000d210783b */ /* 0x000ee40000004200 */
[----:B----4-:R-:W-:Y:S01]  /*64f0*/  HMMA.16816.F32 R108, R4, R20, R108 ;  /* 0x00000014046c723c */ /* 0x010fe2000000186c */
[----:B------:R-:W-:-:S05]  /*6500*/  IMAD.WIDE.U32 R238, R238, -0x326172a9, RZ ;  /* 0xcd9e8d57eeee7825 */ /* 0x000fca00078e00ff */
[----:B------:R-:W-:Y:S02]  /*6510*/  LOP3.LUT R236, R239, UR5, R236, 0x96, !PT ;  /* 0x00000005efec7c12 */ /* 0x000fe4000f8e96ec */
[----:B------:R-:W-:Y:S01]  /*6520*/  LOP3.LUT R20, R235, UR15, R238, 0x96, !PT ;  /* 0x0000000feb147c12 */ /* 0x000fe2000f8e96ee */
[----:B-1----:R-:W-:Y:S02]  /*6530*/  HMMA.16816.F32 R116, R4, R8, R116 ;  /* 0x000000080474723c */ /* 0x002fe40000001874 */
[----:B------:R-:W-:-:S04]  /*6540*/  IMAD.WIDE.U32 R236, R236, -0x2daee0ad, RZ ;  /* 0xd2511f53ecec7825 */ /* 0x000fc800078e00ff */
[----:B------:R-:W-:Y:S01]  /*6550*/  IMAD.WIDE.U32 R20, R20, -0x2daee0ad, RZ ;  /* 0xd2511f5314147825 */ /* 0x000fe200078e00ff */
[----:B------:R-:W-:Y:S01]  /*6560*/  LOP3.LUT R232, R237, UR14, R232, 0x96, !PT ;  /* 0x0000000eede87c12 */ /* 0x000fe2000f8e96e8 */
[----:B------:R-:W-:Y:S01]  /*6570*/  HMMA.16816.F32 R120, R4, R10, R120 ;  /* 0x0000000a0478723c */ /* 0x000fe20000001878 */
[----:B------:R-:W1:Y:S02]  /*6580*/  LDSM.16.MT88.4 R8, [R209+0x16800] ;  /* 0x01680000d108783b */ /* 0x000e640000004200 */
[----:B------:R-:W-:-:S05]  /*6590*/  LOP3.LUT R236, R21, UR12, R236, 0x96, !PT ;  /* 0x0000000c15ec7c12 */ /* 0x000fca000f8e96ec */
[----:B--2---:R-:W-:Y:S01]  /*65a0*/  HMMA.16816.F32 R124, R4, R12, R124 ;  /* 0x0000000c047c723c */ /* 0x004fe2000000187c */
[----:B------:R-:W-:-:S06]  /*65b0*/  IMAD.WIDE.U32 R236, R236, -0x326172a9, RZ ;  /* 0xcd9e8d57ecec7825 */ /* 0x000fcc00078e00ff */
[----:B------:R-:W-:Y:S01]  /*65c0*/  IMAD.WIDE.U32 R12, R232, -0x326172a9, RZ ;  /* 0xcd9e8d57e80c7825 */ /* 0x000fe200078e00ff */
[C---:B------:R-:W-:Y:S03]  /*65d0*/  HMMA.16816.F32 R128, R4.reuse, R14, R128 ;  /* 0x0000000e0480723c */ /* 0x040fe60000001880 */
[----:B------:R-:W-:Y:S01]  /*65e0*/  FFMA.FTZ R232, R32, c[0x0][0x23c], -R28 ;  /* 0x00008f0020e87a23 */ /* 0x000fe2000001081c */
[----:B------:R-:W-:Y:S02]  /*65f0*/  LOP3.LUT R234, R13, UR13, R234, 0x96, !PT ;  /* 0x0000000d0dea7c12 */ /* 0x000fe4000f8e96ea */
[----:B------:R-:W-:Y:S02]  /*6600*/  LOP3.LUT R235, R237, UR11, R12, 0x96, !PT ;  /* 0x0000000bedeb7c12 */ /* 0x000fe4000f8e960c */
[----:B------:R-:W2:Y:S01]  /*6610*/  LDSM.16.MT88.4 R12, [R208+0x16800] ;  /* 0x01680000d00c783b */ /* 0x000ea20000004200 */
[----:B------:R-:W-:Y:S01]  /*6620*/  IMAD.WIDE.U32 R238, R234, -0x2daee0ad, RZ ;  /* 0xd2511f53eaee7825 */ /* 0x000fe200078e00ff */
[----:B---3--:R-:W-:Y:S01]  /*6630*/  HMMA.16816.F32 R132, R4, R16, R132 ;  /* 0x000000100484723c */ /* 0x008fe20000001884 */
[----:B------:R-:W3:Y:S02]  /*6640*/  MUFU.EX2 R232, R232 ;  /* 0x000000e800e87308 */ /* 0x000ee40000000800 */
[----:B------:R-:W-:-:S05]  /*6650*/  IMAD.WIDE.U32 R234, R235, -0x2daee0ad, RZ ;  /* 0xd2511f53ebea7825 */ /* 0x000fca00078e00ff */
[----:B------:R-:W-:Y:S01]  /*6660*/  LOP3.LUT R16, R235, UR8, R238, 0x96, !PT ;  /* 0x00000008eb107c12 */ /* 0x000fe2000f8e96ee */
[C---:B------:R-:W-:Y:S01]  /*6670*/  HMMA.16816.F32 R136, R4.reuse, R18, R136 ;  /* 0x000000120488723c */ /* 0x040fe20000001888 */
[----:B------:R-:W-:Y:S01]  /*6680*/  LOP3.LUT R238, R239, UR10, R20, 0x96, !PT ;  /* 0x0000000aefee7c12 */ /* 0x000fe2000f8e9614 */
[----:B------:R-:W-:Y:S02]  /*6690*/  FFMA.FTZ R235, R34, c[0x0][0x23c], -R33 ;  /* 0x00008f0022eb7a23 */ /* 0x000fe40000010821 */
[----:B------:R-:W-:Y:S02]  /*66a0*/  LDSM.16.MT88.4 R32, [R212+0x11800] ;  /* 0x01180000d420783b */ /* 0x000fe40000004200 */
[----:B------:R-:W-:Y:S02]  /*66b0*/  IMAD.WIDE.U32 R238, R238, -0x326172a9, RZ ;  /* 0xcd9e8d57eeee7825 */ /* 0x000fe400078e00ff */
[----:B-1----:R-:W-:Y:S01]  /*66c0*/  HMMA.16816.F32 R140, R4, R10, R140 ;  /* 0x0000000a048c723c */ /* 0x002fe2000000188c */
[----:B------:R-:W-:Y:S01]  /*66d0*/  MUFU.EX2 R235, R235 ;  /* 0x000000eb00eb7308 */ /* 0x000fe20000000800 */
[----:B------:R-:W-:Y:S01]  /*66e0*/  IMAD.WIDE.U32 R18, R16, -0x326172a9, RZ ;  /* 0xcd9e8d5710127825 */ /* 0x000fe200078e00ff */
[----:B------:R-:W-:-:S04]  /*66f0*/  LOP3.LUT R236, R239, UR9, R236, 0x96, !PT ;  /* 0x00000009efec7c12 */ /* 0x000fc8000f8e96ec */
[----:B------:R-:W-:Y:S01]  /*6700*/  LOP3.LUT R21, R19, UR7, R238, 0x96, !PT ;  /* 0x0000000713157c12 */ /* 0x000fe2000f8e96ee */
[C---:B------:R-:W-:Y:S01]  /*6710*/  HMMA.16816.F32 R112, R4.reuse, R22, R112 ;  /* 0x000000160470723c */ /* 0x040fe20000001870 */
[----:B------:R-:W-:Y:S01]  /*6720*/  SHF.R.U32.HI R20, RZ, 0x10, R18 ;  /* 0x00000010ff147819 */ /* 0x000fe20000011612 */
[----:B------:R-:W-:Y:S01]  /*6730*/  IMAD.WIDE.U32 R236, R236, -0x2daee0ad, RZ ;  /* 0xd2511f53ecec7825 */ /* 0x000fe200078e00ff */
[C---:B------:R-:W-:Y:S02]  /*6740*/  LOP3.LUT R11, R21.reuse, 0xffff, RZ, 0xc0, !PT ;  /* 0x0000ffff150b7812 */ /* 0x040fe400078ec0ff */
[----:B------:R-:W-:Y:S02]  /*6750*/  LOP3.LUT R10, R21, 0xff, RZ, 0xc0, !PT ;  /* 0x000000ff150a7812 */ /* 0x000fe400078ec0ff */
[----:B------:R-:W-:Y:S01]  /*6760*/  SHF.R.U32.HI R22, RZ, 0x10, R21 ;  /* 0x00000010ff167819 */ /* 0x000fe20000011615 */
[----:B------:R-:W-:Y:S01]  /*6770*/  HMMA.16816.F32 R152, R4, R8, R152 ;  /* 0x000000080498723c */ /* 0x000fe20000001898 */
[----:B------:R-:W-:-:S02]  /*6780*/  SHF.R.U32.HI R23, RZ, 0x8, R11 ;  /* 0x00000008ff177819 */ /* 0x000fc4000001160b */
[----:B------:R-:W-:Y:S02]  /*6790*/  LOP3.LUT R16, R18, 0xffff, RZ, 0xc0, !PT ;  /* 0x0000ffff12107812 */ /* 0x000fe400078ec0ff */
[----:B------:R-:W-:Y:S02]  /*67a0*/  LOP3.LUT R20, R20, 0xff, RZ, 0xc0, !PT ;  /* 0x000000ff14147812 */ /* 0x000fe400078ec0ff */
[----:B------:R-:W-:Y:S01]  /*67b0*/  SHF.R.U32.HI R8, RZ, 0x18, R18 ;  /* 0x00000018ff087819 */ /* 0x000fe20000011612 */
[----:B--2---:R-:W-:Y:S01]  /*67c0*/  HMMA.16816.F32 R148, R4, R12, R148 ;  /* 0x0000000c0494723c */ /* 0x004fe20000001894 */
[----:B------:R-:W-:Y:S02]  /*67d0*/  SHF.R.U32.HI R21, RZ, 0x18, R21 ;  /* 0x00000018ff157819 */ /* 0x000fe40000011615 */
[----:B------:R-:W-:Y:S02]  /*67e0*/  LOP3.LUT R22, R22, 0xff, RZ, 0xc0, !PT ;  /* 0x000000ff16167812 */ /* 0x000fe400078ec0ff */
[----:B------:R-:W-:-:S02]  /*67f0*/  PRMT R10, R10, 0x5410, R23 ;  /* 0x000054100a0a7816 */ /* 0x000fc40000000017 */
[----:B------:R-:W-:Y:S01]  /*6800*/  LOP3.LUT R9, R18, 0xff, RZ, 0xc0, !PT ;  /* 0x000000ff12097812 */ /* 0x000fe200078ec0ff */
[C---:B------:R-:W-:Y:S01]  /*6810*/  HMMA.16816.F32 R52, R4.reuse, R24, R52 ;  /* 0x000000180434723c */ /* 0x040fe20000001834 */
[----:B------:R-:W-:Y:S01]  /*6820*/  SHF.R.U32.HI R16, RZ, 0x8, R16 ;  /* 0x00000008ff107819 */ /* 0x000fe20000011610 */
[--C-:B------:R-:W-:Y:S01]  /*6830*/  HSET2.LE.AND R10, R10, R233.reuse, PT ;  /* 0x000000e90a0a7233 */ /* 0x100fe20003803000 */
[----:B------:R-:W-:Y:S02]  /*6840*/  PRMT R11, R20, 0x5410, R8 ;  /* 0x00005410140b7816 */ /* 0x000fe40000000008 */
[----:B------:R-:W-:Y:S02]  /*6850*/  PRMT R8, R22, 0x5410, R21 ;  /* 0x0000541016087816 */ /* 0x000fe40000000015 */
[----:B------:R-:W-:Y:S01]  /*6860*/  PRMT R9, R9, 0x5410, R16 ;  /* 0x0000541009097816 */ /* 0x000fe20000000010 */
[C---:B------:R-:W-:Y:S01]  /*6870*/  HMMA.16816.F32 R56, R4.reuse, R26, R56 ;  /* 0x0000001a0438723c */ /* 0x040fe20000001838 */
[----:B------:R-:W-:Y:S01]  /*6880*/  F2FP.PACK_AB R12, R183, R182 ;  /* 0x000000b6b70c723e */ /* 0x000fe200000000ff */
[--C-:B------:R-:W-:Y:S01]  /*6890*/  HSET2.LE.AND R13, R8, R233.reuse, PT ;  /* 0x000000e9080d7233 */ /* 0x100fe20003803000 */
[----:B------:R-:W-:Y:S01]  /*68a0*/  F2FP.PACK_AB R24, R187, R186 ;  /* 0x000000babb18723e */ /* 0x000fe200000000ff */
[----:B------:R-:W1:Y:S01]  /*68b0*/  LDSM.16.MT88.4 R16, [R212+0x11000] ;  /* 0x01100000d410783b */ /* 0x000e620000004200 */
[----:B------:R-:W-:Y:S01]  /*68c0*/  LOP3.LUT R8, R10, R12, RZ, 0xc0, !PT ;  /* 0x0000000c0a087212 */ /* 0x000fe200078ec0ff */
[--C-:B------:R-:W-:Y:S01]  /*68d0*/  HSET2.LE.AND R10, R9, R233.reuse, PT ;  /* 0x000000e9090a7233 */ /* 0x100fe20003803000 */
[----:B------:R-:W-:Y:S01]  /*68e0*/  F2FP.PACK_AB R12, R185, R184 ;  /* 0x000000b8b90c723e */ /* 0x000fe200000000ff */
[----:B------:R-:W-:Y:S01]  /*68f0*/  HMMA.16816.F32 R144, R4, R14, R144 ;  /* 0x0000000e0490723c */ /* 0x000fe20000001890 */
[----:B------:R-:W-:Y:S01]  /*6900*/  LOP3.LUT R9, R13, R24, RZ, 0xc0, !PT ;  /* 0x000000180d097212 */ /* 0x000fe200078ec0ff */
[----:B------:R-:W-:Y:S01]  /*6910*/  LDSM.16.MT88.4 R4, [R208+0x11000] ;  /* 0x01100000d004783b */ /* 0x000fe20000004200 */
[----:B------:R-:W-:Y:S01]  /*6920*/  LOP3.LUT R10, R10, R12, RZ, 0xc0, !PT ;  /* 0x0000000c0a0a7212 */ /* 0x000fe200078ec0ff */
[----:B------:R-:W-:Y:S01]  /*6930*/  HSET2.LE.AND R11, R11, R233, PT ;  /* 0x000000e90b0b7233 */ /* 0x000fe20003803000 */
[----:B-----5:R-:W-:Y:S01]  /*6940*/  F2FP.PACK_AB R24, R188, R189 ;  /* 0x000000bdbc18723e */ /* 0x020fe200000000ff */
[----:B------:R-:W2:Y:S01]  /*6950*/  LDSM.16.MT88.4 R12, [R209+0x11000] ;  /* 0x01100000d10c783b */ /* 0x000ea20000004200 */
[----:B------:R-:W-:-:S02]  /*6960*/  FADD.FTZ R182, R182, R169 ;  /* 0x000000a9b6b67221 */ /* 0x000fc40000010000 */
[----:B------:R-:W-:Y:S01]  /*6970*/  LOP3.LUT R11, R11, R24, RZ, 0xc0, !PT ;  /* 0x000000180b0b7212 */ /* 0x000fe200078ec0ff */
[----:B------:R-:W4:Y:S01]  /*6980*/  LDSM.16.MT88.4 R20, [R210+0x11000] ;  /* 0x01100000d214783b */ /* 0x000f220000004200 */
[----:B------:R-:W-:Y:S02]  /*6990*/  FADD.FTZ R186, R186, R168 ;  /* 0x000000a8baba7221 */ /* 0x000fe40000010000 */
[----:B------:R-:W-:Y:S01]  /*69a0*/  FADD.FTZ R182, R183, R182 ;  /* 0x000000b6b7b67221 */ /* 0x000fe20000010000 */
[----:B------:R-:W-:Y:S01]  /*69b0*/  LDSM.16.MT88.4 R24, [R210+0x15000] ;  /* 0x01500000d218783b */ /* 0x000fe20000004200 */
[----:B------:R-:W-:Y:S02]  /*69c0*/  FADD.FTZ R186, R187, R186 ;  /* 0x000000babbba7221 */ /* 0x000fe40000010000 */
[----:B------:R-:W-:Y:S02]  /*69d0*/  FADD.FTZ R184, R184, R182 ;  /* 0x000000b6b8b87221 */ /* 0x000fe40000010000 */
[----:B------:R-:W-:-:S02]  /*69e0*/  FADD.FTZ R189, R189, R186 ;  /* 0x000000babdbd7221 */ /* 0x000fc40000010000 */
[----:B------:R-:W-:Y:S02]  /*69f0*/  FADD.FTZ R184, R185, R184 ;  /* 0x000000b8b9b87221 */ /* 0x000fe40000010000 */
[----:B------:R-:W-:Y:S02]  /*6a00*/  FADD.FTZ R189, R188, R189 ;  /* 0x000000bdbcbd7221 */ /* 0x000fe40000010000 */
[----:B------:R-:W-:Y:S02]  /*6a10*/  FADD.FTZ R184, R191, R184 ;  /* 0x000000b8bfb87221 */ /* 0x000fe40000010000 */
[----:B---3--:R-:W-:Y:S02]  /*6a20*/  FADD.FTZ R189, R232, R189 ;  /* 0x000000bde8bd7221 */ /* 0x008fe40000010000 */
[----:B------:R-:W-:-:S04]  /*6a30*/  FADD.FTZ R184, R190, R184 ;  /* 0x000000b8beb87221 */ /* 0x000fc80000010000 */
[----:B------:R-:W-:Y:S01]  /*6a40*/  FADD.FTZ R184, R231, R184 ;  /* 0x000000b8e7b87221 */ /* 0x000fe20000010000 */
        /* <DEDUP_REMOVED lines=28> */
[C---:B---3--:R-:W-:Y:S08]  /*6c10*/  HMMA.16816.F32 R116, R8.reuse, R4, R116 ;  /* 0x000000040874723c */ /* 0x048ff00000001874 */
[C---:B------:R-:W-:Y:S01]  /*6c20*/  HMMA.16816.F32 R120, R8.reuse, R6, R120 ;  /* 0x000000060878723c */ /* 0x040fe20000001878 */
[----:B------:R-:W2:Y:S07]  /*6c30*/  LDSM.16.MT88.4 R4, [R209+0x17000] ;  /* 0x01700000d104783b */ /* 0x000eae0000004200 */
[C---:B------:R-:W-:Y:S01]  /*6c40*/  HMMA.16816.F32 R128, R8.reuse, R14, R128 ;  /* 0x0000000e0880723c */ /* 0x040fe20000001880 */
[----:B------:R-:W3:Y:S07]  /*6c50*/  LDSM.16.MT88.4 R12, [R208+0x17000] ;  /* 0x01700000d00c783b */ /* 0x000eee0000004200 */
[C---:B------:R-:W-:Y:S08]  /*6c60*/  HMMA.16816.F32 R100, R8.reuse, R24, R100 ;  /* 0x000000180864723c */ /* 0x040ff00000001864 */
[C---:B------:R-:W-:Y:S01]  /*6c70*/  HMMA.16816.F32 R104, R8.reuse, R26, R104 ;  /* 0x0000001a0868723c */ /* 0x040fe20000001868 */
[----:B------:R-:W-:Y:S07]  /*6c80*/  LDSM.16.MT88.4 R24, [R209+0x11800] ;  /* 0x01180000d118783b */ /* 0x000fee0000004200 */
[C---:B----4-:R-:W-:Y:S07]  /*6c90*/  HMMA.16816.F32 R108, R8.reuse, R20, R108 ;  /* 0x00000014086c723c */ /* 0x050fee000000186c */
[----:B------:R-:W-:Y:S01]  /*6ca0*/  SHF.R.U32.HI R20, RZ, 0x10, R236 ;  /* 0x00000010ff147819 */ /* 0x000fe200000116ec */
[----:B------:R-:W-:Y:S03]  /*6cb0*/  HMMA.16816.F32 R112, R8, R22, R112 ;  /* 0x000000160870723c */ /* 0x000fe60000001870 */
[----:B------:R-:W-:-:S05]  /*6cc0*/  LOP3.LUT R20, R20, 0xff, RZ, 0xc0, !PT ;  /* 0x000000ff14147812 */ /* 0x000fca00078ec0ff */
[C---:B-1----:R-:W-:Y:S07]  /*6cd0*/  HMMA.16816.F32 R132, R8.reuse, R16, R132 ;  /* 0x000000100884723c */ /* 0x042fee0000001884 */
[----:B------:R-:W-:Y:S01]  /*6ce0*/  LOP3.LUT R16, R237, UR33, R234, 0x96, !PT ;  /* 0x00000021ed107c12 */ /* 0x000fe2000f8e96ea */
[----:B------:R-:W-:Y:S01]  /*6cf0*/  HMMA.16816.F32 R136, R8, R18, R136 ;  /* 0x000000120888723c */ /* 0x000fe20000001888 */
[----:B------:R-:W-:Y:S01]  /*6d00*/  LOP3.LUT R17, R236, 0xff, RZ, 0xc0, !PT ;  /* 0x000000ffec117812 */ /* 0x000fe200078ec0ff */
[----:B------:R-:W-:Y:S01]  /*6d10*/  FFMA.FTZ R234, R31, c[0x0][0x23c], -R28 ;  /* 0x00008f001fea7a23 */ /* 0x000fe2000001081c */
[----:B------:R-:W-:-:S02]  /*6d20*/  LOP3.LUT R22, R16, 0xffff, RZ, 0xc0, !PT ;  /* 0x0000ffff10167812 */ /* 0x000fc400078ec0ff */
[----:B------:R-:W-:Y:S02]  /*6d30*/  LOP3.LUT R21, R16, 0xff, RZ, 0xc0, !PT ;  /* 0x000000ff10157812 */ /* 0x000fe400078ec0ff */
[----:B------:R-:W-:Y:S01]  /*6d40*/  LOP3.LUT R18, R236, 0xffff, RZ, 0xc0, !PT ;  /* 0x0000ffffec127812 */ /* 0x000fe200078ec0ff */
[C---:B--2---:R-:W-:Y:S01]  /*6d50*/  HMMA.16816.F32 R152, R8.reuse, R4, R152 ;  /* 0x000000040898723c */ /* 0x044fe20000001898 */
[----:B------:R-:W-:Y:S01]  /*6d60*/  SHF.R.U32.HI R19, RZ, 0x18, R236 ;  /* 0x00000018ff137819 */ /* 0x000fe200000116ec */
[--C-:B------:R-:W-:Y:S01]  /*6d70*/  FFMA.FTZ R237, R30, c[0x0][0x23c], -R28.reuse ;  /* 0x00008f001eed7a23 */ /* 0x100fe2000001081c */
[----:B------:R-:W1:Y:S01]  /*6d80*/  MUFU.EX2 R234, R234 ;  /* 0x000000ea00ea7308 */ /* 0x000e620000000800 */
[----:B------:R-:W-:Y:S01]  /*6d90*/  FFMA.FTZ R236, R29, c[0x0][0x23c], -R28 ;  /* 0x00008f001dec7a23 */ /* 0x000fe2000001081c */
[----:B------:R-:W-:Y:S01]  /*6da0*/  SHF.R.U32.HI R22, RZ, 0x8, R22 ;  /* 0x00000008ff167819 */ /* 0x000fe20000011616 */
[----:B------:R-:W-:Y:S01]  /*6db0*/  LDSM.16.MT88.4 R28, [R210+0x11800] ;  /* 0x01180000d21c783b */ /* 0x000fe20000004200 */
[----:B------:R-:W-:Y:S01]  /*6dc0*/  SHF.R.U32.HI R4, RZ, 0x8, R18 ;  /* 0x00000008ff047819 */ /* 0x000fe20000011612 */
[----:B------:R-:W-:Y:S01]  /*6dd0*/  HMMA.16816.F32 R140, R8, R6, R140 ;  /* 0x00000006088c723c */ /* 0x000fe2000000188c */
[----:B------:R-:W-:-:S02]  /*6de0*/  SHF.R.U32.HI R5, RZ, 0x10, R16 ;  /* 0x00000010ff057819 */ /* 0x000fc40000011610 */
[----:B------:R-:W-:Y:S01]  /*6df0*/  MUFU.EX2 R237, R237 ;  /* 0x000000ed00ed7308 */ /* 0x000fe20000000800 */
[----:B------:R-:W-:Y:S02]  /*6e00*/  PRMT R17, R17, 0x5410, R4 ;  /* 0x0000541011117816 */ /* 0x000fe40000000004 */
[----:B------:R-:W-:Y:S02]  /*6e10*/  SHF.R.U32.HI R18, RZ, 0x18, R16 ;  /* 0x00000018ff127819 */ /* 0x000fe40000011610 */
[----:B---3--:R-:W-:Y:S01]  /*6e20*/  HMMA.16816.F32 R148, R8, R12, R148 ;  /* 0x0000000c0894723c */ /* 0x008fe20000001894 */
[----:B------:R-:W-:Y:S01]  /*6e30*/  LOP3.LUT R5, R5, 0xff, RZ, 0xc0, !PT ;  /* 0x000000ff05057812 */ /* 0x000fe200078ec0ff */
[----:B------:R-:W-:Y:S01]  /*6e40*/  HSET2.LE.AND R6, R17, R233, PT ;  /* 0x000000e911067233 */ /* 0x000fe20003803000 */
[----:B------:R-:W2:Y:S01]  /*6e50*/  MUFU.EX2 R236, R236 ;  /* 0x000000ec00ec7308 */ /* 0x000ea20000000800 */
[----:B------:R-:W-:Y:S01]  /*6e60*/  PRMT R16, R20, 0x5410, R19 ;  /* 0x0000541014107816 */ /* 0x000fe20000000013 */
[----:B-1----:R-:W-:Y:S01]  /*6e70*/  FADD.FTZ R189, R234, R189 ;  /* 0x000000bdeabd7221 */ /* 0x002fe20000010000 */
[----:B------:R-:W-:-:S02]  /*6e80*/  PRMT R4, R21, 0x5410, R22 ;  /* 0x0000541015047816 */ /* 0x000fc40000000016 */
[----:B------:R-:W-:Y:S01]  /*6e90*/  HMMA.16816.F32 R144, R8, R14, R144 ;  /* 0x0000000e0890723c */ /* 0x000fe20000001890 */
[----:B------:R-:W1:Y:S01]  /*6ea0*/  LDSM.16.MT88.4 R12, [R212+0x13800] ;  /* 0x01380000d40c783b */ /* 0x000e620000004200 */
[----:B------:R-:W-:Y:S01]  /*6eb0*/  PRMT R5, R5, 0x5410, R18 ;  /* 0x0000541005057816 */ /* 0x000fe20000000012 */
[--C-:B------:R-:W-:Y:S01]  /*6ec0*/  HSET2.LE.AND R4, R4, R233.reuse, PT ;  /* 0x000000e904047233 */ /* 0x100fe20003803000 */
[----:B------:R-:W-:Y:S01]  /*6ed0*/  F2FP.PACK_AB R7, R235, R231 ;  /* 0x000000e7eb07723e */ /* 0x000fe200000000ff */
[----:B------:R-:W3:Y:S01]  /*6ee0*/  LDSM.16.MT88.4 R8, [R209+0x13800] ;  /* 0x01380000d108783b */ /* 0x000ee20000004200 */
[----:B------:R-:W-:Y:S01]  /*6ef0*/  F2FP.PACK_AB R18, R190, R191 ;  /* 0x000000bfbe12723e */ /* 0x000fe200000000ff */
[--C-:B------:R-:W-:Y:S01]  /*6f00*/  HSET2.LE.AND R5, R5, R233.reuse, PT ;  /* 0x000000e905057233 */ /* 0x100fe20003803000 */
[----:B------:R-:W-:Y:S01]  /*6f10*/  LOP3.LUT R6, R6, R7, RZ, 0xc0, !PT ;  /* 0x0000000706067212 */ /* 0x000fe200078ec0ff */
[----:B------:R-:W-:Y:S01]  /*6f20*/  HSET2.LE.AND R7, R16, R233, PT ;  /* 0x000000e910077233 */ /* 0x000fe20003803000 */
[----:B------:R-:W-:Y:S01]  /*6f30*/  F2FP.PACK_AB R17, R234, R232 ;  /* 0x000000e8ea11723e */ /* 0x000fe200000000ff */
[----:B------:R-:W4:Y:S01]  /*6f40*/  LDSM.16.MT88.4 R20, [R208+0x11800] ;  /* 0x01180000d014783b */ /* 0x000f220000004200 */
[----:B--2---:R-:W-:Y:S01]  /*6f50*/  F2FP.PACK_AB R16, R236, R237 ;  /* 0x000000edec10723e */ /* 0x004fe200000000ff */
[----:B------:R-:W-:Y:S01]  /*6f60*/  FADD.FTZ R189, R237, R189 ;  /* 0x000000bdedbd7221 */ /* 0x000fe20000010000 */
[----:B------:R-:W-:Y:S01]  /*6f70*/  LOP3.LUT R4, R4, R18, RZ, 0xc0, !PT ;  /* 0x0000001204047212 */ /* 0x000fe200078ec0ff */
[----:B------:R-:W-:Y:S01]  /*6f80*/  FADD.FTZ R235, R235, R184 ;  /* 0x000000b8ebeb7221 */ /* 0x000fe20000010000 */
[----:B------:R-:W-:Y:S01]  /*6f90*/  LOP3.LUT R5, R5, R17, RZ, 0xc0, !PT ;  /* 0x0000001105057212 */ /* 0x000fe200078ec0ff */
[----:B------:R-:W-:Y:S01]  /*6fa0*/  FADD.FTZ R234, R236, R189 ;  /* 0x000000bdecea7221 */ /* 0x000fe20000010000 */
[----:B------:R-:W-:-:S02]  /*6fb0*/  LOP3.LUT R7, R7, R16, RZ, 0xc0, !PT ;  /* 0x0000001007077212 */ /* 0x000fc400078ec0ff */
[----:B------:R-:W2:Y:S05]  /*6fc0*/  LDSM.16.MT88.4 R16, [R210+0x13800] ;  /* 0x01380000d210783b */ /* 0x000eaa0000004200 */
[C---:B------:R-:W-:Y:S08]  /*6fd0*/  HMMA.16816.F32 R160, R4.reuse, R32, R160 ;  /* 0x0000002004a0723c */ /* 0x040ff000000018a0 */
        /* <DEDUP_REMOVED lines=11> */
[C---:B------:R-:W-:Y:S08]  /*7090*/  HMMA.16816.F32 R44, R4.reuse, R24, R44 ;  /* 0x00000018042c723c */ /* 0x040ff0000000182c */
        /* <DEDUP_REMOVED lines=37> */
[----:B------:R-:W-:Y:S01]  /*72f0*/  IMAD.MOV.U32 R4, RZ, RZ, R242 ;  /* 0x000000ffff047224 */ /* 0x000fe200078e00f2 */
[----:B------:R-:W-:Y:S01]  /*7300*/  ISETP.GE.AND P4, PT, R221, c[0x0][0x220], PT ;  /* 0x00008800dd007a0c */ /* 0x000fe20003f86270 */
[----:B------:R-:W-:Y:S01]  /*7310*/  IMAD.MOV.U32 R5, RZ, RZ, R241 ;  /* 0x000000ffff057224 */ /* 0x000fe200078e00f1 */
[----:B------:R-:W-:Y:S01]  /*7320*/  UIMAD UR4, UR5, UR19, UR4 ;  /* 0x00000013050472a4 */ /* 0x000fe2000f8e0204 */
[----:B------:R-:W-:Y:S01]  /*7330*/  ISETP.GE.AND P3, PT, R220, c[0x0][0x220], PT ;  /* 0x00008800dc007a0c */ /* 0x000fe20003f66270 */
[----:B------:R-:W-:Y:S01]  /*7340*/  UISETP.GE.AND UP0, UPT, UR6, 0x3, UPT ;  /* 0x000000030600788c */ /* 0x000fe2000bf06270 */
[----:B------:R-:W-:-:S05]  /*7350*/  IMAD.WIDE.U32 R16, R16, UR19, R4 ;  /* 0x0000001310107c25 */ /* 0x000fca000f8e0004 */
[----:B------:R-:W-:Y:S02]  /*7360*/  IADD3 R4, R17, UR4, RZ ;  /* 0x0000000411047c10 */ /* 0x000fe4000fffe0ff */
[C---:B------:R-:W-:Y:S02]  /*7370*/  @!P6 LEA R14, P2, R16.reuse, c[0x0][0x170], 0x1 ;  /* 0x00005c00100eea11 */ /* 0x040fe400078408ff */
        /* <DEDUP_REMOVED lines=10> */
[C---:B------:R-:W-:Y:S02]  /*7420*/  @!P4 LEA.HI.X R9, R16.reuse, c[0x0][0x174], R4, 0x1, P0 ;  /* 0x00005d001009ca11 */ /* 0x040fe400000f0c04 */
[----:B------:R-:W-:Y:S01]  /*7430*/  @!P3 LEA R6, P1, R16, c[0x0][0x170], 0x1 ;  /* 0x00005c001006ba11 */ /* 0x000fe200078208ff */
[----:B------:R-:W-:Y:S01]  /*7440*/  @P5 STS.128 [R219+0x12000], RZ ;  /* 0x012000ffdb005388 */ /* 0x000fe20000000c00 */
[----:B------:R-:W-:Y:S02]  /*7450*/  IADD3.X R2, R4, UR20, RZ, P2, !PT ;  /* 0x0000001404027c10 */ /* 0x000fe400097fe4ff */
[C---:B------:R-:W-:Y:S01]  /*7460*/  @!P6 LEA R12, P0, R0.reuse, c[0x0][0x170], 0x1 ;  /* 0x00005c00000cea11 */ /* 0x040fe200078008ff */
[----:B------:R-:W-:Y:S01]  /*7470*/  @!PT LDS RZ, [RZ] ;  /* 0x00000000fffff984 */ /* 0x000fe20000000800 */
[----:B------:R-:W-:Y:S01]  /*7480*/  @!PT LDS RZ, [RZ] ;  /* 0x00000000fffff984 */ /* 0x000fe20000000800 */
[----:B------:R-:W-:Y:S01]  /*7490*/  @!PT LDS RZ, [RZ] ;  /* 0x00000000fffff984 */ /* 0x000fe20000000800 */
[----:B------:R2:W-:Y:S01]  /*74a0*/  @!P5 LDGSTS.E.BYPASS.LTC128B.128 [R219+0x12000], [R10.64+0x80] ;  /* 0x120000800adbdfae */ /* 0x0005e2000b901d5a */
[----:B------:R-:W-:-:S02]  /*74b0*/  @!P5 LEA R20, P2, R0, c[0x0][0x170], 0x1 ;  /* 0x00005c000014da11 */ /* 0x000fc400078408ff */
[----:B------:R-:W-:Y:S01]  /*74c0*/  @!P3 LEA.HI.X R7, R16, c[0x0][0x174], R4, 0x1, P1 ;  /* 0x00005d001007ba11 */ /* 0x000fe200008f0c04 */
[----:B------:R-:W-:Y:S01]  /*74d0*/  @P4 STS.128 [R219+0x14000], RZ ;  /* 0x014000ffdb004388 */ /* 0x000fe20000000c00 */
[C-C-:B------:R-:W-:Y:S02]  /*74e0*/  @!P6 LEA.HI.X R13, R0.reuse, c[0x0][0x174], R2.reuse, 0x1, P0 ;  /* 0x00005d00000dea11 */ /* 0x140fe400000f0c02 */
[C---:B------:R-:W-:Y:S01]  /*74f0*/  @!P4 LEA R18, P1, R0.reuse, c[0x0][0x170], 0x1 ;  /* 0x00005c000012ca11 */ /* 0x040fe200078208ff */
[----:B------:R-:W-:Y:S01]  /*7500*/  @!PT LDS RZ, [RZ] ;  /* 0x00000000fffff984 */ /* 0x000fe20000000800 */
[----:B------:R-:W-:Y:S01]  /*7510*/  @!PT LDS RZ, [RZ] ;  /* 0x00000000fffff984 */ /* 0x000fe20000000800 */
[----:B------:R-:W-:Y:S01]  /*7520*/  @!PT LDS RZ, [RZ] ;  /* 0x00000000fffff984 */ /* 0x000fe20000000800 */
[----:B------:R2:W-:Y:S01]  /*7530*/  @!P4 LDGSTS.E.BYPASS.LTC128B.128 [R219+0x14000], [R8.64+0x100] ;  /* 0x1400010008dbcfae */ /* 0x0005e2000b901d5a */
        /* <DEDUP_REMOVED lines=8> */
[----:B------:R3:W-:Y:S01]  /*75c0*/  @!P3 LDGSTS.E.BYPASS.LTC128B.128 [R219+0x16000], [R6.64+0x180] ;  /* 0x1600018006dbbfae */ /* 0x0007e2000b901d5a */
[----:B------:R-:W-:Y:S02]  /*75d0*/  @!P3 LEA.HI.X R17, R0, c[0x0][0x174], R2, 0x1, P0 ;  /* 0x00005d000011ba11 */ /* 0x000fe400000f0c02 */
[----:B------:R-:W-:Y:S01]  /*75e0*/  IADD3.X R2, R2, UR20, RZ, P2, !PT ;  /* 0x0000001402027c10 */ /* 0x000fe200097fe4ff */
[----:B------:R-:W-:Y:S01]  /*75f0*/  @P6 STS.128 [R219+0x10800], RZ ;  /* 0x010800ffdb006388 */ /* 0x000fe20000000c00 */
[C---:B------:R-:W-:Y:S02]  /*7600*/  @!P6 LEA R28, P0, R4.reuse, c[0x0][0x170], 0x1 ;  /* 0x00005c00041cea11 */ /* 0x040fe400078008ff */
[C---:B------:R-:W-:Y:S01]  /*7610*/  @!P5 LEA R26, P2, R4.reuse, c[0x0][0x170], 0x1 ;  /* 0x00005c00041ada11 */ /* 0x040fe200078408ff */
[----:B------:R-:W-:Y:S01]  /*7620*/  @!PT LDS RZ, [RZ] ;  /* 0x00000000fffff984 */ /* 0x000fe20000000800 */
[----:B------:R-:W-:Y:S01]  /*7630*/  @!PT LDS RZ, [RZ] ;  /* 0x00000000fffff984 */ /* 0x000fe20000000800 */
[----:B------:R-:W-:Y:S01]  /*7640*/  @!PT LDS RZ, [RZ] ;  /* 0x00000000fffff984 */ /* 0x000fe20000000800 */
[----:B------:R1:W-:Y:S01]  /*7650*/  @!P6 LDGSTS.E.BYPASS.LTC128B.128 [R219+0x10800], [R12.64] ;  /* 0x108000000cdbefae */ /* 0x0003e2000b901d5a */
        /* <DEDUP_REMOVED lines=9> */
[C---:B------:R-:W-:Y:S02]  /*76f0*/  IADD3 R0, P2, R4.reuse, UR21, RZ ;  /* 0x0000001504007c10 */ /* 0x040fe4000ff5e0ff */
[C-C-:B------:R-:W-:Y:S01]  /*7700*/  @!P4 LEA.HI.X R25, R4.reuse, c[0x0][0x174], R2.reuse, 0x1, P1 ;  /* 0x00005d000419ca11 */ /* 0x140fe200008f0c02 */
[----:B------:R-:W-:Y:S01]  /*7710*/  @P4 STS.128 [R219+0x14800], RZ ;  /* 0x014800ffdb004388 */ /* 0x000fe20000000c00 */
[----:B------:R-:W-:-:S02]  /*7720*/  @!P3 LEA.HI.X R23, R4, c[0x0][0x174], R2, 0x1, P0 ;  /* 0x00005d000417ba11 */ /* 0x000fc400000f0c02 */
[----:B------:R-:W-:Y:S01]  /*7730*/  IADD3.X R2, R2, UR20, RZ, P2, !PT ;  /* 0x0000001402027c10 */ /* 0x000fe200097fe4ff */
[----:B------:R-:W-:Y:S01]  /*7740*/  @!PT LDS RZ, [RZ] ;  /* 0x00000000fffff984 */ /* 0x000fe20000000800 */
[----:B------:R-:W-:Y:S01]  /*7750*/  @!PT LDS RZ, [RZ] ;  /* 0x00000000fffff984 */ /* 0x000fe20000000800 */
[----:B------:R-:W-:Y:S01]  /*7760*/  @!PT LDS RZ, [RZ] ;  /* 0x00000000fffff984 */ /* 0x000fe20000000800 */
[----:B------:R5:W-:Y:S01]  /*7770*/  @!P4 LDGSTS.E.BYPASS.LTC128B.128 [R219+0x14800], [R18.64+0x100] ;  /* 0x1480010012dbcfae */ /* 0x000be2000b901d5a */
[C---:B------:R-:W-:Y:S02]  /*7780*/  @!P6 LEA R34, P0, R0.reuse, c[0x0][0x170], 0x1 ;  /* 0x00005c000022ea11 */ /* 0x040fe400078008ff */
        /* <DEDUP_REMOVED lines=64> */
[----:B------:R-:W1:Y:S04]  /*7b90*/  S2R R0, SR_TID.X ;  /* 0x0000000000007919 */ /* 0x000e680000002100 */
[----:B------:R-:W0:Y:S01]  /*7ba0*/  LDGDEPBAR ;  /* 0x00000000000079af */ /* 0x000e220000000000 */
[C---:B--2---:R-:W-:Y:S08]  /*7bb0*/  HMMA.16816.F32 R168, R24.reuse, R32, RZ ;  /* 0x0000002018a8723c */ /* 0x044ff000000018ff */
[C---:B------:R-:W-:Y:S08]  /*7bc0*/  HMMA.16816.F32 R172, R24.reuse, R174, RZ ;  /* 0x000000ae18ac723c */ /* 0x040ff000000018ff */
[----:B---3--:R-:W-:Y:S01]  /*7bd0*/  HMMA.16816.F32 R8, R24, R4, RZ ;  /* 0x000000041808723c */ /* 0x008fe200000018ff */
[----:B-1----:R-:W-:-:S02]  /*7be0*/  IMAD.SHL.U32 R2, R0, 0x2, RZ ;  /* 0x0000000200027824 */ /* 0x002fc400078e00ff */
[----:B------:R-:W-:-:S03]  /*7bf0*/  IMAD.U32 R0, RZ, RZ, UR7 ;  /* 0x00000007ff007e24 */ /* 0x000fc6000f8e00ff */
[----:B------:R-:W-:Y:S02]  /*7c00*/  LOP3.LUT R2, R2, 0x6, RZ, 0xc0, !PT ;  /* 0x0000000602027812 */ /* 0x000fe400078ec0ff */
[----:B------:R-:W-:Y:S03]  /*7c10*/  HMMA.16816.F32 R4, R24, R6, RZ ;  /* 0x000000061804723c */ /* 0x000fe600000018ff */
[----:B------:R-:W-:-:S05]  /*7c20*/  IMAD R0, R0, 0x40, R2 ;  /* 0x0000004000007824 */ /* 0x000fca00078e0202 */
[----:B------:R-:W-:Y:S01]  /*7c30*/  HMMA.16816.F32 R32, R24, R34, RZ ;  /* 0x000000221820723c */ /* 0x000fe200000018ff */
[----:B------:R-:W-:-:S04]  /*7c40*/  IADD3 R2, R0, 0x1, RZ ;  /* 0x0000000100027810 */ /* 0x000fc80007ffe0ff */
[C---:B------:R-:W-:Y:S02]  /*7c50*/  ISETP.GE.AND P2, PT, R2.reuse, R230, PT ;  /* 0x000000e60200720c */ /* 0x040fe40003f46270 */
[----:B------:R-:W-:Y:S01]  /*7c60*/  ISETP.GE.AND P1, PT, R2, R223, PT ;  /* 0x000000df0200720c */ /* 0x000fe20003f26270 */
[----:B------:R-:W-:Y:S01]  /*7c70*/  HMMA.16816.F32 R28, R24, R20, RZ ;  /* 0x00000014181c723c */ /* 0x000fe200000018ff */
[----:B------:R-:W-:-:S07]  /*7c80*/  IADD3 R2, R0, 0x9, RZ ;  /* 0x0000000900027810 */ /* 0x000fce0007ffe0ff */
        /* <DEDUP_REMOVED lines=26> */
[----:B------:R-:W3:Y:S04]  /*7e30*/  LDSM.16.M88.4 R184, [R204+0x1800] ;  /* 0x00180000ccb8783b */ /* 0x000ee80000000200 */
[----:B------:R-:W-:Y:S03]  /*7e40*/  LDSM.16.M88.4 R20, [R218+0x2000] ;  /* 0x00200000da14783b */ /* 0x000fe60000000200 */
[C---:B-----5:R-:W-:Y:S08]  /*7e50*/  HMMA.16816.F32 R8, R16.reuse, R12, R8 ;  /* 0x0000000c1008723c */ /* 0x060ff00000001808 */
        /* <DEDUP_REMOVED lines=162> */
[----:B------:R-:W-:Y:S02]  /*8880*/  ISETP.GE.AND P1, PT, R2, R230, PT ;  /* 0x000000e60200720c */ /* 0x000fe40003f26270 */
[----:B------:R-:W-:Y:S02]  /*8890*/  FSEL R4, R4, -INF , !P0 ;  /* 0xff80000004047808 */ /* 0x000fe40004000000 */
[----:B------:R-:W-:Y:S01]  /*88a0*/  IADD3 R12, R0, 0x10, RZ ;  /* 0x00000010000c7810 */ /* 0x000fe20007ffe0ff */
[----:B------:R-:W-:Y:S01]  /*88b0*/  BAR.SYNC.DEFER_BLOCKING 0x0 ;  /* 0x0000000000007b1d */ /* 0x000fe20000010000 */
[----:B------:R-:W-:Y:S01]  /*88c0*/  ISETP.GE.AND P0, PT, R2, R223, PT ;  /* 0x000000df0200720c */ /* 0x000fe20003f06270 */
[----:B------:R-:W-:Y:S01]  /*88d0*/  HMMA.16816.F32 R24, R236, R182, R24 ;  /* 0x000000b6ec18723c */ /* 0x000fe20000001818 */
[----:B------:R-:W-:-:S02]  /*88e0*/  IADD3 R2, R0, 0x11, RZ ;  /* 0x0000001100027810 */ /* 0x000fc40007ffe0ff */
[----:B------:R-:W-:Y:S02]  /*88f0*/  FSEL R5, R5, -INF , !P1 ;  /* 0xff80000005057808 */ /* 0x000fe40004800000 */
[----:B------:R-:W-:Y:S02]  /*8900*/  FSEL R6, R6, -INF , !P2 ;  /* 0xff80000006067808 */ /* 0x000fe40005000000 */
[C---:B------:R-:W-:Y:S01]  /*8910*/  ISETP.GE.AND P1, PT, R12.reuse, R223, PT ;  /* 0x000000df0c00720c */ /* 0x040fe20003f26270 */
[----:B--2---:R-:W-:Y:S01]  /*8920*/  HMMA.16816.F32 R168, R20, R184, R168 ;  /* 0x000000b814a8723c */ /* 0x004fe200000018a8 */
[----:B------:R-:W-:Y:S02]  /*8930*/  FSEL R7, R7, -INF , !P0 ;  /* 0xff80000007077808 */ /* 0x000fe40004000000 */
[-C--:B------:R-:W-:Y:S02]  /*8940*/  ISETP.GE.AND P2, PT, R12, R230.reuse, PT ;  /* 0x000000e60c00720c */ /* 0x080fe40003f46270 */
[----:B------:R-:W-:-:S02]  /*8950*/  ISETP.GE.AND P0, PT, R2, R230, PT ;  /* 0x000000e60200720c */ /* 0x000fc40003f06270 */
[----:B------:R-:W-:Y:S01]  /*8960*/  IADD3 R12, R0, 0x18, RZ ;  /* 0x00000018000c7810 */ /* 0x000fe20007ffe0ff */
[C---:B------:R-:W-:Y:S01]  /*8970*/  HMMA.16816.F32 R32, R20.reuse, R186, R32 ;  /* 0x000000ba1420723c */ /* 0x040fe20000001820 */
[----:B------:R-:W-:Y:S02]  /*8980*/  FSEL R182, R178, -INF , !P1 ;  /* 0xff800000b2b67808 */ /* 0x000fe40004800000 */
[----:B------:R-:W-:Y:S02]  /*8990*/  FSEL R180, R176, -INF , !P2 ;  /* 0xff800000b0b47808 */ /* 0x000fe40005000000 */
[----:B------:R-:W-:Y:S02]  /*89a0*/  FSEL R178, R177, -INF , !P0 ;  /* 0xff800000b1b27808 */ /* 0x000fe40004000000 */
[----:B------:R-:W-:Y:S01]  /*89b0*/  ISETP.GE.AND P2, PT, R2, R223, PT ;  /* 0x000000df0200720c */ /* 0x000fe20003f46270 */
[----:B---3--:R-:W-:Y:S01]  /*89c0*/  HMMA.16816.F32 R28, R20, R16, R28 ;  /* 0x00000010141c723c */ /* 0x008fe2000000181c */
[----:B------:R-:W-:-:S02]  /*89d0*/  ISETP.GE.AND P1, PT, R12, R230, PT ;  /* 0x000000e60c00720c */ /* 0x000fc40003f26270 */
[----:B------:R-:W-:Y:S02]  /*89e0*/  ISETP.GE.AND P0, PT, R12, R223, PT ;  /* 0x000000df0c00720c */ /* 0x000fe40003f06270 */
[C---:B------:R-:W-:Y:S02]  /*89f0*/  IADD3 R2, R0.reuse, 0x19, RZ ;  /* 0x0000001900027810 */ /* 0x040fe40007ffe0ff */
[----:B------:R-:W-:Y:S01]  /*8a00*/  IADD3 R12, R0, 0x20, RZ ;  /* 0x00000020000c7810 */ /* 0x000fe20007ffe0ff */
[----:B------:R-:W-:Y:S01]  /*8a10*/  HMMA.16816.F32 R24, R20, R18, R24 ;  /* 0x000000121418723c */ /* 0x000fe20000001818 */
        /* <DEDUP_REMOVED lines=25> */
[----:B------:R-:W-:Y:S02]  /*8bb0*/  ISETP.GE.AND P2, PT, R2, R223, PT ;  /* 0x000000df0200720c */ /* 0x000fe40003f46270 */
[----:B------:R-:W-:-:S02]  /*8bc0*/  ISETP.GE.AND P1, PT, R12, R230, PT ;  /* 0x000000e60c00720c */ /* 0x000fc40003f26270 */
[----:B------:R-:W-:Y:S02]  /*8bd0*/  ISETP.GE.AND P0, PT, R12, R223, PT ;  /* 0x000000df0c00720c */ /* 0x000fe40003f06270 */
[C---:B------:R-:W-:Y:S02]  /*8be0*/  IADD3 R2, R0.reuse, 0x31, RZ ;  /* 0x0000003100027810 */ /* 0x040fe40007ffe0ff */
[----:B------:R-:W-:Y:S02]  /*8bf0*/  IADD3 R12, R0, 0x38, RZ ;  /* 0x00000038000c7810 */ /* 0x000fe40007ffe0ff */
[----:B------:R-:W-:Y:S02]  /*8c00*/  FSEL R187, R35, -INF , !P2 ;  /* 0xff80000023bb7808 */ /* 0x000fe40005000000 */
[----:B------:R-:W-:Y:S02]  /*8c10*/  FSEL R177, R28, -INF , !P1 ;  /* 0xff8000001cb17808 */ /* 0x000fe40004800000 */
[----:B------:R-:W-:-:S02]  /*8c20*/  FSEL R32, R30, -INF , !P0 ;  /* 0xff8000001e207808 */ /* 0x000fc40004000000 */
[CC--:B------:R-:W-:Y:S02]  /*8c30*/  ISETP.GE.AND P2, PT, R2.reuse, R230.reuse, PT ;  /* 0x000000e60200720c */ /* 0x0c0fe40003f46270 */
[----:B------:R-:W-:Y:S02]  /*8c40*/  ISETP.GE.AND P1, PT, R2, R223, PT ;  /* 0x000000df0200720c */ /* 0x000fe40003f26270 */
[-C--:B------:R-:W-:Y:S02]  /*8c50*/  ISETP.GE.AND P0, PT, R12, R230.reuse, PT ;  /* 0x000000e60c00720c */ /* 0x080fe40003f06270 */
[----:B------:R-:W-:Y:S02]  /*8c60*/  IADD3 R2, R0, 0x39, RZ ;  /* 0x0000003900027810 */ /* 0x000fe40007ffe0ff */
[----:B------:R-:W-:Y:S02]  /*8c70*/  FSEL R34, R24, -INF , !P0 ;  /* 0xff80000018227808 */ /* 0x000fe40004000000 */
[----:B------:R-:W-:-:S02]  /*8c80*/  ISETP.GE.AND P0, PT, R2, R230, PT ;  /* 0x000000e60200720c */ /* 0x000fc40003f06270 */
[----:B------:R-:W-:Y:S02]  /*8c90*/  FSEL R176, R29, -INF , !P2 ;  /* 0xff8000001db07808 */ /* 0x000fe40005000000 */
[----:B------:R-:W-:Y:S02]  /*8ca0*/  FSEL R33, R25, -INF , !P0 ;  /* 0xff80000019217808 */ /* 0x000fe40004000000 */
[----:B------:R-:W-:Y:S02]  /*8cb0*/  PLOP3.LUT P0, PT, PT, PT, UP0, 0x80, 0x0 ;  /* 0x000000000000781c */ /* 0x000fe40003f0f008 */
[----:B------:R-:W-:Y:S02]  /*8cc0*/  FSEL R31, R31, -INF , !P1 ;  /* 0xff8000001f1f7808 */ /* 0x000fe40004800000 */
[----:B------:R-:W-:Y:S02]  /*8cd0*/  ISETP.GE.AND P2, PT, R12, R223, PT ;  /* 0x000000df0c00720c */ /* 0x000fe40003f46270 */
[----:B------:R-:W-:-:S02]  /*8ce0*/  ISETP.GE.AND P1, PT, R0, R230, PT ;  /* 0x000000e60000720c */ /* 0x000fc40003f26270 */
[----:B------:R-:W-:Y:S02]  /*8cf0*/  FSEL R28, R26, -INF , !P2 ;  /* 0xff8000001a1c7808 */ /* 0x000fe40005000000 */
        /* <DEDUP_REMOVED lines=73> */
[----:B------:R-:W-:Y:S02]  /*9190*/  @!P3 LEA.HI.X R15, R0, c[0x0][0x16c], R2, 0x1, P2 ;  /* 0x00005b00000fba11 */ /* 0x000fe400010f0c02 */
[----:B------:R-:W-:Y:S02]  /*91a0*/  IADD3.X R2, R2, UR16, RZ, P1, !PT ;  /* 0x0000001002027c10 */ /* 0x000fe40008ffe4ff */
[C---:B---3--:R-:W-:Y:S01]  /*91b0*/  @!P6 LEA R20, P2, R8.reuse, c[0x0][0x168], 0x1 ;  /* 0x00005a000814ea11 */ /* 0x048fe200078408ff */
[----:B------:R-:W-:Y:S01]  /*91c0*/  @!PT LDS RZ, [RZ] ;  /* 0x00000000fffff984 */ /* 0x000fe20000000800 */
[----:B------:R-:W-:Y:S01]  /*91d0*/  @!PT LDS RZ, [RZ] ;  /* 0x00000000fffff984 */ /* 0x000fe20000000800 */
[----:B------:R-:W-:Y:S01]  /*91e0*/  @!PT LDS RZ, [RZ] ;  /* 0x00000000fffff984 */ /* 0x000fe20000000800 */
[----:B------:R2:W-:Y:S03]  /*91f0*/  @!P3 LDGSTS.E.BYPASS.LTC128B.128 [R219+0xe800], [R14.64+0x180] ;  /* 0x0e8001800edbbfae */ /* 0x0005e6000b901d5a */
[C---:B------:R-:W-:Y:S01]  /*9200*/  @!P6 LEA.HI.X R21, R8.reuse, c[0x0][0x16c], R2, 0x1, P2 ;  /* 0x00005b000815ea11 */ /* 0x040fe200010f0c02 */
[----:B------:R1:W-:Y:S01]  /*9210*/  @P6 STS.128 [R219+0x9000], RZ ;  /* 0x009000ffdb006388 */ /* 0x0003e20000000c00 */
        /* <DEDUP_REMOVED lines=27> */
[----:B------:R1:W-:Y:S01]  /*93d0*/  @!P3 LDGSTS.E.BYPASS.LTC128B.128 [R219+0xf000], [R14.64+0x180] ;  /* 0x0f0001800edbbfae */ /* 0x0003e2000b901d5a */
[C---:B------:R-:W-:Y:S02]  /*93e0*/  @!P5 LEA R22, P2, R0.reuse, c[0x0][0x168], 0x1 ;  /* 0x00005a000016da11 */ /* 0x040fe400078408ff */
        /* <DEDUP_REMOVED lines=27> */
.L_x_318:
[----:B------:R-:W-:Y:S05]  /*95a0*/  BSYNC B0 ;  /* 0x0000000000007941 */ /* 0x000fea0003800000 */
.L_x_317:
[----:B------:R-:W0:Y:S02]  /*95b0*/  LDGDEPBAR ;  /* 0x00000000000079af */ /* 0x000e240000000000 */
.L_x_316:
[----:B------:R-:W-:Y:S01]  /*95c0*/  FMNMX.FTZ R2, R164, R12, !PT ;  /* 0x0000000ca4027209 */ /* 0x000fe20007810000 */
[----:B------:R-:W-:Y:S01]  /*95d0*/  IMAD.WIDE.U32 R236, R166, -0x326172a9, RZ ;  /* 0xcd9e8d57a6ec7825 */ /* 0x000fe200078e00ff */
[----:B------:R-:W-:Y:S01]  /*95e0*/  FMNMX.FTZ R13, R3, R10, !PT ;  /* 0x0000000a030d7209 */ /* 0x000fe20007810000 */
[----:B------:R-:W-:Y:S01]  /*95f0*/  USHF.L.U32 UR4, UR7, 0x1, URZ ;  /* 0x0000000107047899 */ /* 0x000fe2000800063f */
[----:B------:R-:W-:Y:S01]  /*9600*/  FMNMX.FTZ R2, R9, R2, !PT ;  /* 0x0000000209027209 */ /* 0x000fe20007810000 */
[----:B------:R-:W-:Y:S01]  /*9610*/  IMAD.WIDE.U32 R238, R165, -0x2daee0ad, RZ ;  /* 0xd2511f53a5ee7825 */ /* 0x000fe200078e00ff */
[----:B------:R-:W-:Y:S01]  /*9620*/  FMNMX.FTZ R13, R11, R13, !PT ;  /* 0x0000000d0b0d7209 */ /* 0x000fe20007810000 */
[----:B------:R-:W-:Y:S01]  /*9630*/  UIADD3 UR5, UR34, -0x61c88647, URZ ;  /* 0x9e3779b922057890 */ /* 0x000fe2000fffe03f */
[----:B------:R-:W-:Y:S01]  /*9640*/  FMNMX.FTZ R2, R4, R2, !PT ;  /* 0x0000000204027209 */ /* 0x000fe20007810000 */
[----:B------:R-:W-:Y:S01]  /*9650*/  UIADD3 UR33, UR35, 0x646e171e, URZ ;  /* 0x646e171e23217890 */ /* 0x000fe2000fffe03f */
        /* <DEDUP_REMOVED lines=27> */
[----:B------:R-:W-:Y:S01]  /*9810*/  LOP3.LUT R26, R237, R167, RZ, 0x3c, !PT ;  /* 0x000000a7ed1a7212 */ /* 0x000fe200078e3cff */
[----:B------:R-:W2:Y:S01]  /*9820*/  SHFL.BFLY PT, R0, R2, 0x2, 0x1f ;  /* 0x0c401f0002007f89 */ /* 0x000ea200000e0000 */
[----:B-1----:R-:W-:Y:S01]  /*9830*/  MOV R14, UR4 ;  /* 0x00000004000e7c02 */ /* 0x002fe20008000f00 */
[----:B------:R-:W-:Y:S02]  /*9840*/  UIADD3 UR4, UR4, 0x1, URZ ;  /* 0x0000000104047890 */ /* 0x000fe4000fffe03f */
[----:B------:R-:W1:Y:S01]  /*9850*/  SHFL.BFLY PT, R8, R13, 0x2, 0x1f ;  /* 0x0c401f000d087f89 */ /* 0x000e6200000e0000 */
[----:B------:R-:W-:Y:S01]  /*9860*/  IMAD.WIDE.U32 R26, R26, -0x2daee0ad, RZ ;  /* 0xd2511f531a1a7825 */ /* 0x000fe200078e00ff */
[----:B------:R-:W-:-:S04]  /*9870*/  LOP3.LUT R14, R239, UR35, R14, 0x96, !PT ;  /* 0x00000023ef0e7c12 */ /* 0x000fc8000f8e960e */
[----:B------:R-:W-:Y:S01]  /*9880*/  LOP3.LUT R24, R27, UR31, R238, 0x96, !PT ;  /* 0x0000001f1b187c12 */ /* 0x000fe2000f8e96ee */
[----:B------:R-:W-:Y:S01]  /*9890*/  IMAD.WIDE.U32 R14, R14, -0x326172a9, RZ ;  /* 0xcd9e8d570e0e7825 */ /* 0x000fe200078e00ff */
[----:B------:R-:W-:Y:S01]  /*98a0*/  UIADD3 UR31, UR34, -0x4ab325aa, URZ ;  /* 0xb54cda56221f7890 */ /* 0x000fe2000fffe03f */
[----:B------:R-:W-:Y:S01]  /*98b0*/  MOV R238, UR4 ;  /* 0x0000000400ee7c02 */ /* 0x000fe20008000f00 */
[----:B------:R-:W-:Y:S01]  /*98c0*/  UMOV UR4, UR7 ;  /* 0x0000000700047c82 */ /* 0x000fe20008000000 */
[----:B------:R-:W-:Y:S02]  /*98d0*/  IMAD.WIDE.U32 R24, R24, -0x326172a9, RZ ;  /* 0xcd9e8d5718187825 */ /* 0x000fe400078e00ff */
[----:B------:R-:W-:-:S03]  /*98e0*/  LOP3.LUT R238, R239, UR35, R238, 0x96, !PT ;  /* 0x00000023efee7c12 */ /* 0x000fc6000f8e96ee */
[----:B------:R-:W-:Y:S02]  /*98f0*/  LOP3.LUT R18, R25, UR15, R14, 0x96, !PT ;  /* 0x0000000f19127c12 */ /* 0x000fe4000f8e960e */
[----:B------:R-:W-:Y:S01]  /*9900*/  IMAD.WIDE.U32 R238, R238, -0x326172a9, RZ ;  /* 0xcd9e8d57eeee7825 */ /* 0x000fe200078e00ff */
[----:B--2---:R-:W-:-:S03]  /*9910*/  FMNMX.FTZ R0, R2, R0, !PT ;  /* 0x0000000002007209 */ /* 0x004fc60007810000 */
[----:B------:R-:W-:Y:S01]  /*9920*/  IMAD.WIDE.U32 R18, R18, -0x2daee0ad, RZ ;  /* 0xd2511f5312127825 */ /* 0x000fe200078e00ff */
[----:B-1----:R-:W-:Y:S01]  /*9930*/  FMNMX.FTZ R8, R13, R8, !PT ;  /* 0x000000080d087209 */ /* 0x002fe20007810000 */
[----:B------:R-:W1:Y:S01]  /*9940*/  SHFL.BFLY PT, R2, R0, 0x1, 0x1f ;  /* 0x0c201f0000027f89 */ /* 0x000e6200000e0000 */
[--C-:B------:R-:W-:Y:S02]  /*9950*/  LOP3.LUT R13, R15, UR5, R236.reuse, 0x96, !PT ;  /* 0x000000050f0d7c12 */ /* 0x100fe4000f8e96ec */
[----:B------:R-:W-:-:S03]  /*9960*/  LOP3.LUT R236, R239, UR5, R236, 0x96, !PT ;  /* 0x00000005efec7c12 */ /* 0x000fc6000f8e96ec */
[----:B------:R-:W-:-:S04]  /*9970*/  IMAD.WIDE.U32 R20, R13, -0x2daee0ad, RZ ;  /* 0xd2511f530d147825 */ /* 0x000fc800078e00ff */
[----:B------:R-:W-:Y:S01]  /*9980*/  IMAD.WIDE.U32 R236, R236, -0x2daee0ad, RZ ;  /* 0xd2511f53ecec7825 */ /* 0x000fe200078e00ff */
[----:B------:R-:W-:Y:S02]  /*9990*/  LOP3.LUT R13, R21, UR14, R26, 0x96, !PT ;  /* 0x0000000e150d7c12 */ /* 0x000fe4000f8e961a */
[----:B------:R-:W-:Y:S02]  /*99a0*/  LOP3.LUT R20, R19, UR12, R20, 0x96, !PT ;  /* 0x0000000c13147c12 */ /* 0x000fe4000f8e9614 */
[----:B------:R-:W-:Y:S01]  /*99b0*/  LOP3.LUT R26, R237, UR14, R26, 0x96, !PT ;  /* 0x0000000eed1a7c12 */ /* 0x000fe2000f8e961a */
[----:B------:R-:W-:-:S04]  /*99c0*/  IMAD.WIDE.U32 R16, R13, -0x326172a9, RZ ;  /* 0xcd9e8d570d107825 */ /* 0x000fc800078e00ff */
[----:B------:R-:W-:Y:S01]  /*99d0*/  IMAD.WIDE.U32 R20, R20, -0x326172a9, RZ ;  /* 0xcd9e8d5714147825 */ /* 0x000fe200078e00ff */
[----:B-1----:R-:W-:-:S03]  /*99e0*/  FMNMX.FTZ R2, R0, R2, !PT ;  /* 0x0000000200027209 */ /* 0x002fc60007810000 */
[----:B------:R-:W-:Y:S01]  /*99f0*/  IMAD.WIDE.U32 R26, R26, -0x326172a9, RZ ;  /* 0xcd9e8d571a1a7825 */ /* 0x000fe200078e00ff */
[----:B------:R-:W1:Y:S01]  /*9a00*/  SHFL.BFLY PT, R0, R8, 0x1, 0x1f ;  /* 0x0c201f0008007f89 */ /* 0x000e6200000e0000 */
[----:B------:R-:W-:Y:S02]  /*9a10*/  LOP3.LUT R16, R21, UR11, R16, 0x96, !PT ;  /* 0x0000000b15107c12 */ /* 0x000fe4000f8e9610 */
[C---:B------:R-:W-:Y:S01]  /*9a20*/  FMUL.FTZ R35, R2.reuse, c[0x0][0x23c] ;  /* 0x00008f0002237a20 */ /* 0x040fe20000410000 */
[----:B------:R-:W-:-:S04]  /*9a30*/  FSETP.NEU.FTZ.AND P2, PT, R2, -INF , PT ;  /* 0xff8000000200780b */ /* 0x000fc80003f5d000 */
[----:B------:R-:W-:Y:S02]  /*9a40*/  FSEL R35, R35, RZ, P2 ;  /* 0x000000ff23237208 */ /* 0x000fe40001000000 */
[----:B------:R-:W-:-:S03]  /*9a50*/  FSEL R175, R2, RZ, P2 ;  /* 0x000000ff02af7208 */ /* 0x000fc60001000000 */
[--C-:B------:R-:W-:Y:S01]  /*9a60*/  FFMA.FTZ R173, R9, c[0x0][0x23c], -R35.reuse ;  /* 0x00008f0009ad7a23 */ /* 0x100fe20000010823 */
[--C-:B------:R-:W-:Y:S01]  /*9a70*/  LOP3.LUT R9, R17, UR13, R24.reuse, 0x96, !PT ;  /* 0x0000000d11097c12 */ /* 0x100fe2000f8e9618 */
[----:B------:R-:W-:Y:S01]  /*9a80*/  FFMA.FTZ R174, R12, c[0x0][0x23c], -R35 ;  /* 0x00008f000cae7a23 */ /* 0x000fe20000010823 */
[----:B------:R-:W-:Y:S01]  /*9a90*/  LOP3.LUT R24, R27, UR13, R24, 0x96, !PT ;  /* 0x0000000d1b187c12 */ /* 0x000fe2000f8e9618 */
[----:B------:R-:W-:Y:S02]  /*9aa0*/  IMAD.WIDE.U32 R16, R16, -0x2daee0ad, RZ ;  /* 0xd2511f5310107825 */ /* 0x000fe400078e00ff */
[----:B------:R-:W-:Y:S02]  /*9ab0*/  MUFU.EX2 R173, R173 ;  /* 0x000000ad00ad7308 */ /* 0x000fe40000000800 */
[----:B------:R-:W-:Y:S01]  /*9ac0*/  IMAD.WIDE.U32 R12, R9, -0x2daee0ad, RZ ;  /* 0xd2511f53090c7825 */ /* 0x000fe200078e00ff */
[----:B-1----:R-:W-:-:S03]  /*9ad0*/  FMNMX.FTZ R0, R8, R0, !PT ;  /* 0x0000000008007209 */ /* 0x002fc60007810000 */
[--C-:B------:R-:W-:Y:S01]  /*9ae0*/  FFMA.FTZ R172, R4, c[0x0][0x23c], -R35.reuse ;  /* 0x00008f0004ac7a23 */ /* 0x100fe20000010823 */
[----:B------:R-:W-:Y:S01]  /*9af0*/  LOP3.LUT R18, R13, UR10, R18, 0x96, !PT ;  /* 0x0000000a0d127c12 */ /* 0x000fe2000f8e9612 */
[----:B------:R-:W-:Y:S01]  /*9b00*/  FFMA.FTZ R171, R5, c[0x0][0x23c], -R35 ;  /* 0x00008f0005ab7a23 */ /* 0x000fe20000010823 */
[----:B------:R-:W-:Y:S01]  /*9b10*/  LOP3.LUT R4, R17, UR8, R12, 0x96, !PT ;  /* 0x0000000811047c12 */ /* 0x000fe2000f8e960c */
[C---:B------:R-:W-:Y:S01]  /*9b20*/  FMUL.FTZ R30, R0.reuse, c[0x0][0x23c] ;  /* 0x00008f00001e7a20 */ /* 0x040fe20000410000 */
[----:B------:R-:W-:Y:S01]  /*9b30*/  FSETP.NEU.FTZ.AND P1, PT, R0, -INF , PT ;  /* 0xff8000000000780b */ /* 0x000fe20003f3d000 */
[----:B------:R-:W-:Y:S01]  /*9b40*/  IMAD.WIDE.U32 R18, R18, -0x326172a9, RZ ;  /* 0xcd9e8d5712127825 */ /* 0x000fe200078e00ff */
[----:B------:R-:W1:Y:S02]  /*9b50*/  MUFU.EX2 R174, R174 ;  /* 0x000000ae00ae7308 */ /* 0x000e640000000800 */
[----:B------:R-:W-:Y:S01]  /*9b60*/  FSEL R30, R30, RZ, P1 ;  /* 0x000000ff1e1e7208 */ /* 0x000fe20000800000 */
[----:B------:R-:W-:-:S04]  /*9b70*/  IMAD.WIDE.U32 R4, R4, -0x326172a9, RZ ;  /* 0xcd9e8d5704047825 */ /* 0x000fc800078e00ff */
[----:B------:R-:W-:Y:S01]  /*9b80*/  FFMA.FTZ R170, R10, c[0x0][0x23c], -R30 ;  /* 0x00008f000aaa7a23 */ /* 0x000fe2000001081e */
[----:B------:R-:W-:Y:S01]  /*9b90*/  LOP3.LUT R13, R5, UR31, R18, 0x96, !PT ;  /* 0x0000001f050d7c12 */ /* 0x000fe2000f8e9612 */
[--C-:B------:R-:W-:Y:S01]  /*9ba0*/  FFMA.FTZ R169, R11, c[0x0][0x23c], -R30.reuse ;  /* 0x00008f000ba97a23 */ /* 0x100fe2000001081e */
[----:B------:R-:W-:Y:S01]  /*9bb0*/  LOP3.LUT R10, R4, 0xffff, RZ, 0xc0, !PT ;  /* 0x0000ffff040a7812 */ /* 0x000fe200078ec0ff */
[----:B------:R-:W-:Y:S01]  /*9bc0*/  FADD.FTZ R175, R164, -R175 ;  /* 0x800000afa4af7221 */ /* 0x000fe20000010000 */
[----:B------:R-:W-:Y:S01]  /*9bd0*/  LOP3.LUT R5, R13, 0xffff, RZ, 0xc0, !PT ;  /* 0x0000ffff0d057812 */ /* 0x000fe200078ec0ff */
[--C-:B------:R-:W-:Y:S01]  /*9be0*/  FFMA.FTZ R168, R6, c[0x0][0x23c], -R30.reuse ;  /* 0x00008f0006a87a23 */ /* 0x100fe2000001081e */
[----:B------:R-:W-:Y:S01]  /*9bf0*/  LOP3.LUT R12, R4, 0xff, RZ, 0xc0, !PT ;  /* 0x000000ff040c7812 */ /* 0x000fe200078ec0ff */
[----:B------:R-:W-:Y:S01]  /*9c00*/  FFMA.FTZ R164, R7, c[0x0][0x23c], -R30 ;  /* 0x00008f0007a47a23 */ /* 0x000fe2000001081e */
[--C-:B------:R-:W-:Y:S01]  /*9c10*/  SHF.R.U32.HI R8, RZ, 0x10, R4.reuse ;  /* 0x00000010ff087819 */ /* 0x100fe20000011604 */
[----:B------:R-:W-:Y:S01]  /*9c20*/  MUFU.EX2 R170, R170 ;  /* 0x000000aa00aa7308 */ /* 0x000fe20000000800 */
[----:B------:R-:W-:Y:S01]  /*9c30*/  SHF.R.U32.HI R9, RZ, 0x18, R4 ;  /* 0x00000018ff097819 */ /* 0x000fe20000011604 */
[----:B------:R-:W-:Y:S01]  /*9c40*/  FMUL.FTZ R175, R175, c[0x0][0x23c] ;  /* 0x00008f00afaf7a20 */ /* 0x000fe20000410000 */
[----:B------:R-:W-:Y:S01]  /*9c50*/  LOP3.LUT R4, R13, 0xff, RZ, 0xc0, !PT ;  /* 0x000000ff0d047812 */ /* 0x000fe200078ec0ff */
[----:B------:R-:W-:Y:S01]  /*9c60*/  FFMA.FTZ R179, R178, c[0x0][0x23c], -R35 ;  /* 0x00008f00b2b37a23 */ /* 0x000fe20000010823 */
[----:B------:R-:W-:Y:S01]  /*9c70*/  SHF.R.U32.HI R5, RZ, 0x8, R5 ;  /* 0x00000008ff057819 */ /* 0x000fe20000011605 */
[----:B------:R-:W-:Y:S01]  /*9c80*/  FFMA.FTZ R178, R183, c[0x0][0x23c], -R35 ;  /* 0x00008f00b7b27a23 */ /* 0x000fe20000010823 */
[----:B------:R-:W-:Y:S01]  /*9c90*/  FSEL R7, R0, RZ, P1 ;  /* 0x000000ff00077208 */ /* 0x000fe20000800000 */
[----:B------:R-:W2:Y:S01]  /*9ca0*/  MUFU.EX2 R169, R169 ;  /* 0x000000a900a97308 */ /* 0x000ea20000000800 */
[----:B------:R-:W-:Y:S01]  /*9cb0*/  PRMT R4, R4, 0x5410, R5 ;  /* 0x0000541004047816 */ /* 0x000fe20000000005 */
[----:B------:R-:W-:Y:S01]  /*9cc0*/  FFMA.FTZ R183, R182, c[0x0][0x23c], -R30 ;  /* 0x00008f00b6b77a23 */ /* 0x000fe2000001081e */
[----:B------:R-:W-:Y:S01]  /*9cd0*/  SHF.R.U32.HI R5, RZ, 0x10, R13 ;  /* 0x00000010ff057819 */ /* 0x000fe2000001160d */
[----:B------:R-:W-:Y:S01]  /*9ce0*/  FADD.FTZ R3, R3, -R7 ;  /* 0x8000000703037221 */ /* 0x000fe20000010000 */
[----:B------:R-:W-:Y:S01]  /*9cf0*/  SHF.R.U32.HI R13, RZ, 0x18, R13 ;  /* 0x00000018ff0d7819 */ /* 0x000fe2000001160d */
[--C-:B------:R-:W-:Y:S01]  /*9d00*/  HSET2.LE.AND R4, R4, R233.reuse, PT ;  /* 0x000000e904047233 */ /* 0x100fe20003803000 */
[----:B------:R-:W-:Y:S01]  /*9d10*/  LOP3.LUT R5, R5, 0xff, RZ, 0xc0, !PT ;  /* 0x000000ff05057812 */ /* 0x000fe200078ec0ff */
[----:B------:R-:W-:Y:S01]  /*9d20*/  MUFU.EX2 R168, R168 ;  /* 0x000000a800a87308 */ /* 0x000fe20000000800 */
[----:B------:R-:W-:Y:S01]  /*9d30*/  SHF.R.U32.HI R10, RZ, 0x8, R10 ;  /* 0x00000008ff0a7819 */ /* 0x000fe2000001160a */
[----:B------:R-:W-:Y:S01]  /*9d40*/  FMUL.FTZ R3, R3, c[0x0][0x23c] ;  /* 0x00008f0003037a20 */ /* 0x000fe20000410000 */
[----:B------:R-:W-:Y:S01]  /*9d50*/  PRMT R5, R5, 0x5410, R13 ;  /* 0x0000541005057816 */ /* 0x000fe2000000000d */
[--C-:B------:R-:W-:Y:S01]  /*9d60*/  FFMA.FTZ R180, R180, c[0x0][0x23c], -R35.reuse ;  /* 0x00008f00b4b47a23 */ /* 0x100fe20000010823 */
[----:B------:R-:W-:Y:S01]  /*9d70*/  LOP3.LUT R8, R8, 0xff, RZ, 0xc0, !PT ;  /* 0x000000ff08087812 */ /* 0x000fe200078ec0ff */
[----:B------:R-:W-:Y:S01]  /*9d80*/  FFMA.FTZ R181, R181, c[0x0][0x23c], -R35 ;  /* 0x00008f00b5b57a23 */ /* 0x000fe20000010823 */
[----:B------:R-:W-:Y:S01]  /*9d90*/  PRMT R12, R12, 0x5410, R10 ;  /* 0x000054100c0c7816 */ /* 0x000fe2000000000a */
[----:B------:R-:W3:Y:S01]  /*9da0*/  MUFU.EX2 R164, R164 ;  /* 0x000000a400a47308 */ /* 0x000ee20000000800 */
[--C-:B------:R-:W-:Y:S01]  /*9db0*/  HSET2.LE.AND R5, R5, R233.reuse, PT ;  /* 0x000000e905057233 */ /* 0x100fe20003803000 */
[----:B------:R-:W-:Y:S01]  /*9dc0*/  PRMT R6, R8, 0x5410, R9 ;  /* 0x0000541008067816 */ /* 0x000fe20000000009 */
[--C-:B------:R-:W-:Y:S01]  /*9dd0*/  FFMA.FTZ R182, R185, c[0x0][0x23c], -R30.reuse ;  /* 0x00008f00b9b67a23 */ /* 0x100fe2000001081e */
[----:B-1----:R-:W-:Y:S01]  /*9de0*/  F2FP.PACK_AB R13, R173, R174 ;  /* 0x000000aead0d723e */ /* 0x002fe200000000ff */
[----:B------:R-:W1:Y:S01]  /*9df0*/  LDSM.16.MT88.4 R8, [R212+0x10000] ;  /* 0x01000000d408783b */ /* 0x000e620000004200 */
[----:B--2---:R-:W-:Y:S01]  /*9e00*/  F2FP.PACK_AB R7, R169, R170 ;  /* 0x000000aaa907723e */ /* 0x004fe200000000ff */
[--C-:B------:R-:W-:Y:S01]  /*9e10*/  HSET2.LE.AND R12, R12, R233.reuse, PT ;  /* 0x000000e90c0c7233 */ /* 0x100fe20003803000 */
[----:B------:R-:W-:Y:S01]  /*9e20*/  MUFU.EX2 R172, R172 ;  /* 0x000000ac00ac7308 */ /* 0x000fe20000000800 */
[----:B------:R-:W-:Y:S01]  /*9e30*/  LOP3.LUT R4, R4, R13, RZ, 0xc0, !PT ;  /* 0x0000000d04047212 */ /* 0x000fe200078ec0ff */
[----:B------:R-:W-:Y:S01]  /*9e40*/  FFMA.FTZ R185, R184, c[0x0][0x23c], -R30 ;  /* 0x00008f00b8b97a23 */ /* 0x000fe2000001081e */
[----:B------:R-:W-:Y:S01]  /*9e50*/  LOP3.LUT R5, R5, R7, RZ, 0xc0, !PT ;  /* 0x0000000705057212 */ /* 0x000fe200078ec0ff */
[----:B------:R-:W-:Y:S01]  /*9e60*/  HSET2.LE.AND R7, R6, R233, PT ;  /* 0x000000e906077233 */ /* 0x000fe20003803000 */
[----:B------:R-:W-:Y:S01]  /*9e70*/  LOP3.LUT R18, R19, UR9, R20, 0x96, !PT ;  /* 0x0000000913127c12 */ /* 0x000fe2000f8e9614 */
[----:B------:R-:W-:-:S02]  /*9e80*/  FFMA.FTZ R184, R240, c[0x0][0x23c], -R30 ;  /* 0x00008f00f0b87a23 */ /* 0x000fc4000001081e */
[----:B------:R-:W2:Y:S01]  /*9e90*/  MUFU.EX2 R171, R171 ;  /* 0x000000ab00ab7308 */ /* 0x000ea20000000800 */
[----:B---3--:R-:W-:Y:S01]  /*9ea0*/  F2FP.PACK_AB R13, R164, R168 ;  /* 0x000000a8a40d723e */ /* 0x008fe200000000ff */
[--C-:B------:R-:W-:Y:S02]  /*9eb0*/  FFMA.FTZ R191, R191, c[0x0][0x23c], -R35.reuse ;  /* 0x00008f00bfbf7a23 */ /* 0x100fe40000010823 */
[--C-:B------:R-:W-:Y:S01]  /*9ec0*/  FFMA.FTZ R190, R190, c[0x0][0x23c], -R35.reuse ;  /* 0x00008f00bebe7a23 */ /* 0x100fe20000010823 */
[----:B------:R-:W-:Y:S01]  /*9ed0*/  LOP3.LUT R7, R7, R13, RZ, 0xc0, !PT ;  /* 0x0000000d07077212 */ /* 0x000fe200078ec0ff */
[--C-:B------:R-:W-:Y:S02]  /*9ee0*/  FFMA.FTZ R223, R232, c[0x0][0x23c], -R35.reuse ;  /* 0x00008f00e8df7a23 */ /* 0x100fe40000010823 */
[----:B------:R-:W3:Y:S01]  /*9ef0*/  MUFU.EX2 R175, R175 ;  /* 0x000000af00af7308 */ /* 0x000ee20000000800 */
[----:B------:R-:W-:Y:S02]  /*9f00*/  FFMA.FTZ R230, R231, c[0x0][0x23c], -R35 ;  /* 0x00008f00e7e67a23 */ /* 0x000fe40000010823 */
[----:B------:R-:W-:-:S02]  /*9f10*/  FFMA.FTZ R188, R188, c[0x0][0x23c], -R30 ;  /* 0x00008f00bcbc7a23 */ /* 0x000fc4000001081e */
[--C-:B------:R-:W-:Y:S02]  /*9f20*/  FFMA.FTZ R189, R189, c[0x0][0x23c], -R30.reuse ;  /* 0x00008f00bdbd7a23 */ /* 0x100fe4000001081e */
[--C-:B------:R-:W-:Y:S01]  /*9f30*/  FFMA.FTZ R187, R187, c[0x0][0x23c], -R30.reuse ;  /* 0x00008f00bbbb7a23 */ /* 0x100fe2000001081e */
[----:B--2---:R-:W-:Y:S01]  /*9f40*/  F2FP.PACK_AB R6, R171, R172 ;  /* 0x000000acab06723e */ /* 0x004fe200000000ff */
[----:B------:R-:W2:Y:S01]  /*9f50*/  MUFU.EX2 R3, R3 ;  /* 0x0000000300037308 */ /* 0x000ea20000000800 */
[----:B------:R-:W-:Y:S02]  /*9f60*/  FFMA.FTZ R186, R186, c[0x0][0x23c], -R30 ;  /* 0x00008f00baba7a23 */ /* 0x000fe4000001081e */
[----:B------:R-:W-:Y:S01]  /*9f70*/  LOP3.LUT R6, R12, R6, RZ, 0xc0, !PT ;  /* 0x000000060c067212 */ /* 0x000fe200078ec0ff */
[--C-:B------:R-:W-:Y:S01]  /*9f80*/  FFMA.FTZ R177, R177, c[0x0][0x23c], -R35.reuse ;  /* 0x00008f00b1b17a23 */ /* 0x100fe20000010823 */
[----:B------:R-:W4:Y:S01]  /*9f90*/  LDSM.16.MT88.4 R12, [R210+0x10000] ;  /* 0x01000000d20c783b */ /* 0x000f220000004200 */
[----:B------:R-:W-:-:S02]  /*9fa0*/  FFMA.FTZ R176, R176, c[0x0][0x23c], -R35 ;  /* 0x00008f00b0b07a23 */ /* 0x000fc40000010823 */
[-C--:B---3--:R-:W-:Y:S01]  /*9fb0*/  FMUL.FTZ R160, R160, R175.reuse ;  /* 0x000000afa0a07220 */ /* 0x088fe20000410000 */
[----:B------:R-:W-:Y:S01]  /*9fc0*/  MUFU.EX2 R180, R180 ;  /* 0x000000b400b47308 */ /* 0x000fe20000000800 */
[-C--:B------:R-:W-:Y:S02]  /*9fd0*/  FMUL.FTZ R161, R161, R175.reuse ;  /* 0x000000afa1a17220 */ /* 0x080fe40000410000 */
[-C--:B------:R-:W-:Y:S02]  /*9fe0*/  FMUL.FTZ R156, R156, R175.reuse ;  /* 0x000000af9c9c7220 */ /* 0x080fe40000410000 */
[----:B------:R-:W-:Y:S02]  /*9ff0*/  FMUL.FTZ R157, R157, R175 ;  /* 0x000000af9d9d7220 */ /* 0x000fe40000410000 */
[-C--:B--2---:R-:W-:Y:S01]  /*a000*/  FMUL.FTZ R162, R162, R3.reuse ;  /* 0x00000003a2a27220 */ /* 0x084fe20000410000 */
[----:B------:R-:W-:Y:S01]  /*a010*/  MUFU.EX2 R179, R179 ;  /* 0x000000b300b37308 */ /* 0x000fe20000000800 */
[----:B------:R-:W-:-:S02]  /*a020*/  FMUL.FTZ R163, R163, R3 ;  /* 0x00000003a3a37220 */ /* 0x000fc40000410000 */
[-C--:B------:R-:W-:Y:S02]  /*a030*/  FMUL.FTZ R158, R158, R3.reuse ;  /* 0x000000039e9e7220 */ /* 0x080fe40000410000 */
[----:B------:R-:W-:Y:S02]  /*a040*/  FMUL.FTZ R159, R159, R3 ;  /* 0x000000039f9f7220 */ /* 0x000fe40000410000 */
[-C--:B------:R-:W-:Y:S01]  /*a050*/  FMUL.FTZ R36, R36, R175.reuse ;  /* 0x000000af24247220 */ /* 0x080fe20000410000 */
[----:B-1----:R-:W-:Y:S01]  /*a060*/  HMMA.16816.F32 R160, R4, R8, R160 ;  /* 0x0000000804a0723c */ /* 0x002fe200000018a0 */
[----:B------:R-:W-:Y:S01]  /*a070*/  FMUL.FTZ R37, R37, R175 ;  /* 0x000000af25257220 */ /* 0x000fe20000410000 */
[----:B------:R-:W-:Y:S01]  /*a080*/  MUFU.EX2 R178, R178 ;  /* 0x000000b200b27308 */ /* 0x000fe20000000800 */
[-C--:B------:R-:W-:Y:S02]  /*a090*/  FMUL.FTZ R38, R38, R3.reuse ;  /* 0x0000000326267220 */ /* 0x080fe40000410000 */
[----:B------:R-:W-:-:S02]  /*a0a0*/  FMUL.FTZ R39, R39, R3 ;  /* 0x0000000327277220 */ /* 0x000fc40000410000 */
[-C--:B------:R-:W-:Y:S01]  /*a0b0*/  FMUL.FTZ R40, R40, R175.reuse ;  /* 0x000000af28287220 */ /* 0x080fe20000410000 */
[C---:B------:R-:W-:Y:S01]  /*a0c0*/  HMMA.16816.F32 R156, R4.reuse, R10, R156 ;  /* 0x0000000a049c723c */ /* 0x040fe2000000189c */
[----:B------:R-:W1:Y:S01]  /*a0d0*/  LDSM.16.MT88.4 R8, [R209+0x10000] ;  /* 0x01000000d108783b */ /* 0x000e620000004200 */
[----:B------:R-:W-:Y:S01]  /*a0e0*/  FMUL.FTZ R41, R41, R175 ;  /* 0x000000af29297220 */ /* 0x000fe20000410000 */
[----:B------:R-:W-:Y:S01]  /*a0f0*/  MUFU.EX2 R181, R181 ;  /* 0x000000b500b57308 */ /* 0x000fe20000000800 */
[-C--:B------:R-:W-:Y:S02]  /*a100*/  FMUL.FTZ R42, R42, R3.reuse ;  /* 0x000000032a2a7220 */ /* 0x080fe40000410000 */
[----:B------:R-:W-:Y:S02]  /*a110*/  FMUL.FTZ R43, R43, R3 ;  /* 0x000000032b2b7220 */ /* 0x000fe40000410000 */
[-C--:B------:R-:W-:Y:S02]  /*a120*/  FMUL.FTZ R44, R44, R175.reuse ;  /* 0x000000af2c2c7220 */ /* 0x080fe40000410000 */
[----:B------:R-:W-:Y:S01]  /*a130*/  FMUL.FTZ R45, R45, R175 ;  /* 0x000000af2d2d7220 */ /* 0x000fe20000410000 */
[----:B------:R-:W-:Y:S01]  /*a140*/  MUFU.EX2 R183, R183 ;  /* 0x000000b700b77308 */ /* 0x000fe20000000800 */
[----:B----4-:R-:W-:Y:S01]  /*a150*/  HMMA.16816.F32 R36, R4, R12, R36 ;  /* 0x0000000c0424723c */ /* 0x010fe20000001824 */
[----:B------:R-:W-:-:S02]  /*a160*/  FMUL.FTZ R46, R46, R3 ;  /* 0x000000032e2e7220 */ /* 0x000fc40000410000 */
[----:B------:R-:W-:Y:S02]  /*a170*/  FMUL.FTZ R47, R47, R3 ;  /* 0x000000032f2f7220 */ /* 0x000fe40000410000 */
[-C--:B------:R-:W-:Y:S02]  /*a180*/  FMUL.FTZ R48, R48, R175.reuse ;  /* 0x000000af30307220 */ /* 0x080fe40000410000 */
[----:B------:R-:W-:Y:S01]  /*a190*/  FMUL.FTZ R49, R49, R175 ;  /* 0x000000af31317220 */ /* 0x000fe20000410000 */
[----:B------:R-:W-:Y:S01]  /*a1a0*/  HMMA.16816.F32 R40, R4, R14, R40 ;  /* 0x0000000e0428723c */ /* 0x000fe20000001828 */
[----:B------:R-:W2:Y:S01]  /*a1b0*/  LDSM.16.MT88.4 R12, [R208+0x10000] ;  /* 0x01000000d00c783b */ /* 0x000ea20000004200 */
[-C--:B------:R-:W-:Y:S01]  /*a1c0*/  FMUL.FTZ R50, R50, R3.reuse ;  /* 0x0000000332327220 */ /* 0x080fe20000410000 */
[----:B------:R-:W-:Y:S01]  /*a1d0*/  MUFU.EX2 R182, R182 ;  /* 0x000000b600b67308 */ /* 0x000fe20000000800 */
[----:B------:R-:W-:Y:S02]  /*a1e0*/  FMUL.FTZ R51, R51, R3 ;  /* 0x0000000333337220 */ /* 0x000fe40000410000 */
[----:B------:R-:W-:-:S02]  /*a1f0*/  FMUL.FTZ R52, R52, R175 ;  /* 0x000000af34347220 */ /* 0x000fc40000410000 */
[----:B------:R-:W-:Y:S02]  /*a200*/  FMUL.FTZ R53, R53, R175 ;  /* 0x000000af35357220 */ /* 0x000fe40000410000 */
[-C--:B------:R-:W-:Y:S01]  /*a210*/  FMUL.FTZ R54, R54, R3.reuse ;  /* 0x0000000336367220 */ /* 0x080fe20000410000 */
[----:B------:R-:W-:Y:S01]  /*a220*/  MUFU.EX2 R185, R185 ;  /* 0x000000b900b97308 */ /* 0x000fe20000000800 */
[----:B------:R-:W-:Y:S02]  /*a230*/  FMUL.FTZ R55, R55, R3 ;  /* 0x0000000337377220 */ /* 0x000fe40000410000 */
[-C--:B------:R-:W-:Y:S02]  /*a240*/  FMUL.FTZ R56, R56, R175.reuse ;  /* 0x000000af38387220 */ /* 0x080fe40000410000 */
[----:B------:R-:W-:Y:S02]  /*a250*/  FMUL.FTZ R57, R57, R175 ;  /* 0x000000af39397220 */ /* 0x000fe40000410000 */
[-C--:B------:R-:W-:Y:S01]  /*a260*/  FMUL.FTZ R58, R58, R3.reuse ;  /* 0x000000033a3a7220 */ /* 0x080fe20000410000 */
[----:B------:R-:W3:Y:S01]  /*a270*/  MUFU.EX2 R184, R184 ;  /* 0x000000b800b87308 */ /* 0x000ee20000000800 */
[----:B------:R-:W-:Y:S01]  /*a280*/  FMUL.FTZ R59, R59, R3 ;  /* 0x000000033b3b7220 */ /* 0x000fe20000410000 */
[----:B-1----:R-:W-:Y:S01]  /*a290*/  HMMA.16816.F32 R44, R4, R8, R44 ;  /* 0x00000008042c723c */ /* 0x002fe2000000182c */
[----:B------:R-:W-:-:S02]  /*a2a0*/  FMUL.FTZ R60, R60, R175 ;  /* 0x000000af3c3c7220 */ /* 0x000fc40000410000 */
[----:B------:R-:W-:Y:S02]  /*a2b0*/  FMUL.FTZ R61, R61, R175 ;  /* 0x000000af3d3d7220 */ /* 0x000fe40000410000 */
[-C--:B------:R-:W-:Y:S01]  /*a2c0*/  FMUL.FTZ R62, R62, R3.reuse ;  /* 0x000000033e3e7220 */ /* 0x080fe20000410000 */
[----:B------:R-:W1:Y:S01]  /*a2d0*/  MUFU.EX2 R191, R191 ;  /* 0x000000bf00bf7308 */ /* 0x000e620000000800 */
[----:B------:R-:W-:Y:S01]  /*a2e0*/  FMUL.FTZ R63, R63, R3 ;  /* 0x000000033f3f7220 */ /* 0x000fe20000410000 */
[C---:B------:R-:W-:Y:S01]  /*a2f0*/  HMMA.16816.F32 R48, R4.reuse, R10, R48 ;  /* 0x0000000a0430723c */ /* 0x040fe20000001830 */
[----:B------:R-:W4:Y:S01]  /*a300*/  LDSM.16.MT88.4 R8, [R212+0x12000] ;  /* 0x01200000d408783b */ /* 0x000f220000004200 */
[-C--:B------:R-:W-:Y:S02]  /*a310*/  FMUL.FTZ R64, R64, R175.reuse ;  /* 0x000000af40407220 */ /* 0x080fe40000410000 */
[----:B------:R-:W-:Y:S02]  /*a320*/  FMUL.FTZ R65, R65, R175 ;  /* 0x000000af41417220 */ /* 0x000fe40000410000 */
[----:B------:R-:W-:Y:S01]  /*a330*/  FMUL.FTZ R66, R66, R3 ;  /* 0x0000000342427220 */ /* 0x000fe20000410000 */
[----:B---3--:R-:W-:Y:S01]  /*a340*/  F2FP.PACK_AB R20, R184, R185 ;  /* 0x000000b9b814723e */ /* 0x008fe200000000ff */
[----:B------:R-:W-:Y:S01]  /*a350*/  FMUL.FTZ R67, R67, R3 ;  /* 0x0000000343437220 */ /* 0x000fe20000410000 */
[----:B------:R-:W3:Y:S01]  /*a360*/  MUFU.EX2 R190, R190 ;  /* 0x000000be00be7308 */ /* 0x000ee20000000800 */
[-C--:B------:R-:W-:Y:S01]  /*a370*/  FMUL.FTZ R68, R68, R175.reuse ;  /* 0x000000af44447220 */ /* 0x080fe20000410000 */
[----:B--2---:R-:W-:Y:S01]  /*a380*/  HMMA.16816.F32 R52, R4, R12, R52 ;  /* 0x0000000c0434723c */ /* 0x004fe20000001834 */
[----:B------:R-:W-:-:S02]  /*a390*/  FMUL.FTZ R69, R69, R175 ;  /* 0x000000af45457220 */ /* 0x000fc40000410000 */
[-C--:B------:R-:W-:Y:S02]  /*a3a0*/  FMUL.FTZ R70, R70, R3.reuse ;  /* 0x0000000346467220 */ /* 0x080fe40000410000 */
[----:B------:R-:W-:Y:S01]  /*a3b0*/  FMUL.FTZ R71, R71, R3 ;  /* 0x0000000347477220 */ /* 0x000fe20000410000 */
[----:B------:R-:W-:Y:S01]  /*a3c0*/  MUFU.EX2 R223, R223 ;  /* 0x000000df00df7308 */ /* 0x000fe20000000800 */
[-C--:B------:R-:W-:Y:S01]  /*a3d0*/  FMUL.FTZ R72, R72, R175.reuse ;  /* 0x000000af48487220 */ /* 0x080fe20000410000 */
[----:B------:R-:W-:Y:S01]  /*a3e0*/  HMMA.16816.F32 R56, R4, R14, R56 ;  /* 0x0000000e0438723c */ /* 0x000fe20000001838 */
[----:B------:R-:W2:Y:S01]  /*a3f0*/  LDSM.16.MT88.4 R12, [R210+0x12000] ;  /* 0x01200000d20c783b */ /* 0x000ea20000004200 */
[----:B------:R-:W-:Y:S02]  /*a400*/  FMUL.FTZ R73, R73, R175 ;  /* 0x000000af49497220 */ /* 0x000fe40000410000 */
[-C--:B------:R-:W-:Y:S02]  /*a410*/  FMUL.FTZ R74, R74, R3.reuse ;  /* 0x000000034a4a7220 */ /* 0x080fe40000410000 */
[----:B------:R-:W-:Y:S01]  /*a420*/  FMUL.FTZ R75, R75, R3 ;  /* 0x000000034b4b7220 */ /* 0x000fe20000410000 */
[----:B------:R-:W-:Y:S01]  /*a430*/  MUFU.EX2 R230, R230 ;  /* 0x000000e600e67308 */ /* 0x000fe20000000800 */
[----:B------:R-:W-:-:S02]  /*a440*/  FMUL.FTZ R76, R76, R175 ;  /* 0x000000af4c4c7220 */ /* 0x000fc40000410000 */
[----:B------:R-:W-:Y:S02]  /*a450*/  FMUL.FTZ R77, R77, R175 ;  /* 0x000000af4d4d7220 */ /* 0x000fe40000410000 */
[-C--:B------:R-:W-:Y:S02]  /*a460*/  FMUL.FTZ R78, R78, R3.reuse ;  /* 0x000000034e4e7220 */ /* 0x080fe40000410000 */
[----:B------:R-:W-:Y:S01]  /*a470*/  FMUL.FTZ R79, R79, R3 ;  /* 0x000000034f4f7220 */ /* 0x000fe20000410000 */
[----:B------:R-:W-:Y:S01]  /*a480*/  MUFU.EX2 R188, R188 ;  /* 0x000000bc00bc7308 */ /* 0x000fe20000000800 */
[-C--:B------:R-:W-:Y:S02]  /*a490*/  FMUL.FTZ R80, R80, R175.reuse ;  /* 0x000000af50507220 */ /* 0x080fe40000410000 */
[----:B------:R-:W-:Y:S02]  /*a4a0*/  FMUL.FTZ R81, R81, R175 ;  /* 0x000000af51517220 */ /* 0x000fe40000410000 */
[-C--:B------:R-:W-:Y:S01]  /*a4b0*/  FMUL.FTZ R82, R82, R3.reuse ;  /* 0x0000000352527220 */ /* 0x080fe20000410000 */
[----:B----4-:R-:W-:Y:S01]  /*a4c0*/  HMMA.16816.F32 R60, R4, R8, R60 ;  /* 0x00000008043c723c */ /* 0x010fe2000000183c */
[----:B------:R-:W-:Y:S01]  /*a4d0*/  FMUL.FTZ R83, R83, R3 ;  /* 0x0000000353537220 */ /* 0x000fe20000410000 */
[----:B------:R-:W-:Y:S01]  /*a4e0*/  MUFU.EX2 R189, R189 ;  /* 0x000000bd00bd7308 */ /* 0x000fe20000000800 */
[----:B------:R-:W-:-:S02]  /*a4f0*/  FMUL.FTZ R84, R84, R175 ;  /* 0x000000af54547220 */ /* 0x000fc40000410000 */
[----:B------:R-:W-:Y:S02]  /*a500*/  FMUL.FTZ R85, R85, R175 ;  /* 0x000000af55557220 */ /* 0x000fe40000410000 */
[-C--:B------:R-:W-:Y:S01]  /*a510*/  FMUL.FTZ R86, R86, R3.reuse ;  /* 0x0000000356567220 */ /* 0x080fe20000410000 */
[----:B------:R-:W-:Y:S01]  /*a520*/  HMMA.16816.F32 R64, R4, R10, R64 ;  /* 0x0000000a0440723c */ /* 0x000fe20000001840 */
[----:B------:R-:W4:Y:S01]  /*a530*/  LDSM.16.MT88.4 R8, [R209+0x12000] ;  /* 0x01200000d108783b */ /* 0x000f220000004200 */
[----:B------:R-:W-:Y:S01]  /*a540*/  FMUL.FTZ R87, R87, R3 ;  /* 0x0000000357577220 */ /* 0x000fe20000410000 */
[----:B------:R-:W5:Y:S01]  /*a550*/  MUFU.EX2 R187, R187 ;  /* 0x000000bb00bb7308 */ /* 0x000f620000000800 */
[-C--:B------:R-:W-:Y:S02]  /*a560*/  FMUL.FTZ R88, R88, R175.reuse ;  /* 0x000000af58587220 */ /* 0x080fe40000410000 */
[----:B------:R-:W-:Y:S02]  /*a570*/  FMUL.FTZ R89, R89, R175 ;  /* 0x000000af59597220 */ /* 0x000fe40000410000 */
[----:B------:R-:W-:-:S02]  /*a580*/  FMUL.FTZ R90, R90, R3 ;  /* 0x000000035a5a7220 */ /* 0x000fc40000410000 */
[----:B------:R-:W-:Y:S01]  /*a590*/  FMUL.FTZ R91, R91, R3 ;  /* 0x000000035b5b7220 */ /* 0x000fe20000410000 */
[----:B------:R-:W1:Y:S01]  /*a5a0*/  MUFU.EX2 R186, R186 ;  /* 0x000000ba00ba7308 */ /* 0x000e620000000800 */
[C---:B--2---:R-:W-:Y:S01]  /*a5b0*/  HMMA.16816.F32 R68, R4.reuse, R12, R68 ;  /* 0x0000000c0444723c */ /* 0x044fe20000001844 */
[-C--:B------:R-:W-:Y:S02]  /*a5c0*/  FMUL.FTZ R92, R92, R175.reuse ;  /* 0x000000af5c5c7220 */ /* 0x080fe40000410000 */
[----:B------:R-:W-:Y:S02]  /*a5d0*/  FMUL.FTZ R93, R93, R175 ;  /* 0x000000af5d5d7220 */ /* 0x000fe40000410000 */
[-C--:B------:R-:W-:Y:S02]  /*a5e0*/  FMUL.FTZ R94, R94, R3.reuse ;  /* 0x000000035e5e7220 */ /* 0x080fe40000410000 */
[----:B------:R-:W-:Y:S01]  /*a5f0*/  FMUL.FTZ R95, R95, R3 ;  /* 0x000000035f5f7220 */ /* 0x000fe20000410000 */
[----:B------:R-:W-:Y:S01]  /*a600*/  HMMA.16816.F32 R72, R4, R14, R72 ;  /* 0x0000000e0448723c */ /* 0x000fe20000001848 */
[----:B------:R-:W2:Y:S01]  /*a610*/  LDSM.16.MT88.4 R12, [R208+0x12000] ;  /* 0x01200000d00c783b */ /* 0x000ea20000004200 */
[-C--:B------:R-:W-:Y:S01]  /*a620*/  FMUL.FTZ R96, R96, R175.reuse ;  /* 0x000000af60607220 */ /* 0x080fe20000410000 */
[----:B------:R-:W1:Y:S01]  /*a630*/  MUFU.EX2 R177, R177 ;  /* 0x000000b100b17308 */ /* 0x000e620000000800 */
[----:B------:R-:W-:-:S02]  /*a640*/  FMUL.FTZ R97, R97, R175 ;  /* 0x000000af61617220 */ /* 0x000fc40000410000 */
[-C--:B------:R-:W-:Y:S02]  /*a650*/  FMUL.FTZ R98, R98, R3.reuse ;  /* 0x0000000362627220 */ /* 0x080fe40000410000 */
[----:B------:R-:W-:Y:S02]  /*a660*/  FMUL.FTZ R99, R99, R3 ;  /* 0x0000000363637220 */ /* 0x000fe40000410000 */
[-C--:B------:R-:W-:Y:S01]  /*a670*/  FMUL.FTZ R100, R100, R175.reuse ;  /* 0x000000af64647220 */ /* 0x080fe20000410000 */
[----:B------:R-:W1:Y:S01]  /*a680*/  MUFU.EX2 R176, R176 ;  /* 0x000000b000b07308 */ /* 0x000e620000000800 */
[----:B------:R-:W-:Y:S02]  /*a690*/  FMUL.FTZ R101, R101, R175 ;  /* 0x000000af65657220 */ /* 0x000fe40000410000 */
[-C--:B------:R-:W-:Y:S02]  /*a6a0*/  FMUL.FTZ R102, R102, R3.reuse ;  /* 0x0000000366667220 */ /* 0x080fe40000410000 */
[----:B------:R-:W-:-:S02]  /*a6b0*/  FMUL.FTZ R103, R103, R3 ;  /* 0x0000000367677220 */ /* 0x000fc40000410000 */
[-C--:B------:R-:W-:Y:S02]  /*a6c0*/  FMUL.FTZ R104, R104, R175.reuse ;  /* 0x000000af68687220 */ /* 0x080fe40000410000 */
[----:B------:R-:W-:Y:S01]  /*a6d0*/  FMUL.FTZ R105, R105, R175 ;  /* 0x000000af69697220 */ /* 0x000fe20000410000 */
[C---:B----4-:R-:W-:Y:S01]  /*a6e0*/  HMMA.16816.F32 R76, R4.reuse, R8, R76 ;  /* 0x00000008044c723c */ /* 0x050fe2000000184c */
[-C--:B------:R-:W-:Y:S02]  /*a6f0*/  FMUL.FTZ R106, R106, R3.reuse ;  /* 0x000000036a6a7220 */ /* 0x080fe40000410000 */
[----:B------:R-:W-:Y:S02]  /*a700*/  FMUL.FTZ R107, R107, R3 ;  /* 0x000000036b6b7220 */ /* 0x000fe40000410000 */
[-C--:B------:R-:W-:Y:S02]  /*a710*/  FMUL.FTZ R108, R108, R175.reuse ;  /* 0x000000af6c6c7220 */ /* 0x080fe40000410000 */
[----:B------:R-:W-:Y:S01]  /*a720*/  FMUL.FTZ R109, R109, R175 ;  /* 0x000000af6d6d7220 */ /* 0x000fe20000410000 */
[----:B------:R-:W-:Y:S01]  /*a730*/  HMMA.16816.F32 R80, R4, R10, R80 ;  /* 0x0000000a0450723c */ /* 0x000fe20000001850 */
[----:B------:R-:W4:Y:S01]  /*a740*/  LDSM.16.MT88.4 R8, [R212+0x14000] ;  /* 0x01400000d408783b */ /* 0x000f220000004200 */
        /* <DEDUP_REMOVED lines=10> */
[----:B------:R-:W-:Y:S01]  /*a7f0*/  HMMA.16816.F32 R88, R4, R14, R88 ;  /* 0x0000000e0458723c */ /* 0x000fe20000001858 */
[----:B------:R-:W2:Y:S01]  /*a800*/  LDSM.16.MT88.4 R12, [R210+0x14000] ;  /* 0x01400000d20c783b */ /* 0x000ea20000004200 */
[----:B------:R-:W-:Y:S02]  /*a810*/  FMUL.FTZ R119, R119, R3 ;  /* 0x0000000377777220 */ /* 0x000fe40000410000 */
[-C--:B------:R-:W-:Y:S02]  /*a820*/  FMUL.FTZ R120, R120, R175.reuse ;  /* 0x000000af78787220 */ /* 0x080fe40000410000 */
[----:B------:R-:W-:Y:S02]  /*a830*/  FMUL.FTZ R121, R121, R175 ;  /* 0x000000af79797220 */ /* 0x000fe40000410000 */
[----:B------:R-:W-:-:S02]  /*a840*/  FMUL.FTZ R122, R122, R3 ;  /* 0x000000037a7a7220 */ /* 0x000fc40000410000 */
[----:B------:R-:W-:Y:S02]  /*a850*/  FMUL.FTZ R123, R123, R3 ;  /* 0x000000037b7b7220 */ /* 0x000fe40000410000 */
[-C--:B------:R-:W-:Y:S02]  /*a860*/  FMUL.FTZ R124, R124, R175.reuse ;  /* 0x000000af7c7c7220 */ /* 0x080fe40000410000 */
[----:B------:R-:W-:Y:S02]  /*a870*/  FMUL.FTZ R125, R125, R175 ;  /* 0x000000af7d7d7220 */ /* 0x000fe40000410000 */
[-C--:B------:R-:W-:Y:S02]  /*a880*/  FMUL.FTZ R126, R126, R3.reuse ;  /* 0x000000037e7e7220 */ /* 0x080fe40000410000 */
[----:B------:R-:W-:Y:S02]  /*a890*/  FMUL.FTZ R127, R127, R3 ;  /* 0x000000037f7f7220 */ /* 0x000fe40000410000 */
[-C--:B------:R-:W-:Y:S01]  /*a8a0*/  FMUL.FTZ R128, R128, R175.reuse ;  /* 0x000000af80807220 */ /* 0x080fe20000410000 */
[----:B----4-:R-:W-:Y:S01]  /*a8b0*/  HMMA.16816.F32 R92, R4, R8, R92 ;  /* 0x00000008045c723c */ /* 0x010fe2000000185c */
[----:B------:R-:W-:-:S02]  /*a8c0*/  FMUL.FTZ R129, R129, R175 ;  /* 0x000000af81817220 */ /* 0x000fc40000410000 */
[-C--:B------:R-:W-:Y:S02]  /*a8d0*/  FMUL.FTZ R130, R130, R3.reuse ;  /* 0x0000000382827220 */ /* 0x080fe40000410000 */
[----:B------:R-:W-:Y:S02]  /*a8e0*/  FMUL.FTZ R131, R131, R3 ;  /* 0x0000000383837220 */ /* 0x000fe40000410000 */
[-C--:B------:R-:W-:Y:S01]  /*a8f0*/  FMUL.FTZ R132, R132, R175.reuse ;  /* 0x000000af84847220 */ /* 0x080fe20000410000 */
[----:B------:R-:W-:Y:S01]  /*a900*/  HMMA.16816.F32 R96, R4, R10, R96 ;  /* 0x0000000a0460723c */ /* 0x000fe20000001860 */
[----:B------:R-:W4:Y:S01]  /*a910*/  LDSM.16.MT88.4 R8, [R209+0x14000] ;  /* 0x01400000d108783b */ /* 0x000f220000004200 */
[----:B------:R-:W-:Y:S02]  /*a920*/  FMUL.FTZ R133, R133, R175 ;  /* 0x000000af85857220 */ /* 0x000fe40000410000 */
[-C--:B------:R-:W-:Y:S02]  /*a930*/  FMUL.FTZ R134, R134, R3.reuse ;  /* 0x0000000386867220 */ /* 0x080fe40000410000 */
[----:B------:R-:W-:-:S02]  /*a940*/  FMUL.FTZ R135, R135, R3 ;  /* 0x0000000387877220 */ /* 0x000fc40000410000 */
[-C--:B------:R-:W-:Y:S02]  /*a950*/  FMUL.FTZ R136, R136, R175.reuse ;  /* 0x000000af88887220 */ /* 0x080fe40000410000 */
[----:B------:R-:W-:Y:S01]  /*a960*/  FMUL.FTZ R137, R137, R175 ;  /* 0x000000af89897220 */ /* 0x000fe20000410000 */
[C---:B--2---:R-:W-:Y:S01]  /*a970*/  HMMA.16816.F32 R100, R4.reuse, R12, R100 ;  /* 0x0000000c0464723c */ /* 0x044fe20000001864 */
[-C--:B------:R-:W-:Y:S02]  /*a980*/  FMUL.FTZ R138, R138, R3.reuse ;  /* 0x000000038a8a7220 */ /* 0x080fe40000410000 */
[----:B------:R-:W-:Y:S02]  /*a990*/  FMUL.FTZ R139, R139, R3 ;  /* 0x000000038b8b7220 */ /* 0x000fe40000410000 */
[-C--:B------:R-:W-:Y:S02]  /*a9a0*/  FMUL.FTZ R140, R140, R175.reuse ;  /* 0x000000af8c8c7220 */ /* 0x080fe40000410000 */
[----:B------:R-:W-:Y:S01]  /*a9b0*/  FMUL.FTZ R141, R141, R175 ;  /* 0x000000af8d8d7220 */ /* 0x000fe20000410000 */
[----:B------:R-:W-:Y:S01]  /*a9c0*/  HMMA.16816.F32 R104, R4, R14, R104 ;  /* 0x0000000e0468723c */ /* 0x000fe20000001868 */
[----:B------:R-:W2:Y:S01]  /*a9d0*/  LDSM.16.MT88.4 R12, [R208+0x14000] ;  /* 0x01400000d00c783b */ /* 0x000ea20000004200 */
[----:B------:R-:W-:-:S02]  /*a9e0*/  FMUL.FTZ R142, R142, R3 ;  /* 0x000000038e8e7220 */ /* 0x000fc40000410000 */
[----:B------:R-:W-:Y:S02]  /*a9f0*/  FMUL.FTZ R143, R143, R3 ;  /* 0x000000038f8f7220 */ /* 0x000fe40000410000 */
[-C--:B------:R-:W-:Y:S02]  /*aa00*/  FMUL.FTZ R152, R152, R175.reuse ;  /* 0x000000af98987220 */ /* 0x080fe40000410000 */
[----:B------:R-:W-:Y:S02]  /*aa10*/  FMUL.FTZ R153, R153, R175 ;  /* 0x000000af99997220 */ /* 0x000fe40000410000 */
[-C--:B------:R-:W-:Y:S02]  /*aa20*/  FMUL.FTZ R154, R154, R3.reuse ;  /* 0x000000039a9a7220 */ /* 0x080fe40000410000 */
[----:B------:R-:W-:Y:S02]  /*aa30*/  FMUL.FTZ R155, R155, R3 ;  /* 0x000000039b9b7220 */ /* 0x000fe40000410000 */
[----:B------:R-:W-:-:S02]  /*aa40*/  FMUL.FTZ R148, R148, R175 ;  /* 0x000000af94947220 */ /* 0x000fc40000410000 */
[----:B------:R-:W-:Y:S02]  /*aa50*/  FMUL.FTZ R149, R149, R175 ;  /* 0x000000af95957220 */ /* 0x000fe40000410000 */
[-C--:B------:R-:W-:Y:S02]  /*aa60*/  FMUL.FTZ R150, R150, R3.reuse ;  /* 0x0000000396967220 */ /* 0x080fe40000410000 */
[----:B------:R-:W-:Y:S01]  /*aa70*/  FMUL.FTZ R151, R151, R3 ;  /* 0x0000000397977220 */ /* 0x000fe20000410000 */
[----:B----4-:R-:W-:Y:S01]  /*aa80*/  HMMA.16816.F32 R108, R4, R8, R108 ;  /* 0x00000008046c723c */ /* 0x010fe2000000186c */
[-C--:B------:R-:W-:Y:S02]  /*aa90*/  FMUL.FTZ R144, R144, R175.reuse ;  /* 0x000000af90907220 */ /* 0x080fe40000410000 */
[----:B------:R-:W-:Y:S02]  /*aaa0*/  FMUL.FTZ R145, R145, R175 ;  /* 0x000000af91917220 */ /* 0x000fe40000410000 */
[----:B------:R-:W-:-:S02]  /*aab0*/  FMUL.FTZ R146, R146, R3 ;  /* 0x0000000392927220 */ /* 0x000fc40000410000 */
[----:B------:R-:W-:Y:S01]  /*aac0*/  FMUL.FTZ R147, R147, R3 ;  /* 0x0000000393937220 */ /* 0x000fe20000410000 */
[----:B------:R-:W-:Y:S01]  /*aad0*/  HMMA.16816.F32 R112, R4, R10, R112 ;  /* 0x0000000a0470723c */ /* 0x000fe20000001870 */
[----:B------:R-:W4:Y:S01]  /*aae0*/  LDSM.16.MT88.4 R8, [R212+0x16000] ;  /* 0x01600000d408783b */ /* 0x000f220000004200 */
[--C-:B------:R-:W-:Y:S02]  /*aaf0*/  FFMA.FTZ R231, R34, c[0x0][0x23c], -R35.reuse ;  /* 0x00008f0022e77a23 */ /* 0x100fe40000010823 */
[----:B------:R-:W-:Y:S02]  /*ab00*/  FFMA.FTZ R232, R33, c[0x0][0x23c], -R35 ;  /* 0x00008f0021e87a23 */ /* 0x000fe40000010823 */
[----:B------:R-:W-:Y:S02]  /*ab10*/  FFMA.FTZ R31, R31, c[0x0][0x23c], -R30 ;  /* 0x00008f001f1f7a23 */ /* 0x000fe4000001081e */
[----:B------:R-:W1:Y:S01]  /*ab20*/  MUFU.EX2 R231, R231 ;  /* 0x000000e700e77308 */ /* 0x000e620000000800 */
[----:B------:R-:W-:-:S02]  /*ab30*/  FFMA.FTZ R174, R235, R175, R174 ;  /* 0x000000afebae7223 */ /* 0x000fc400000100ae */
[----:B------:R-:W-:Y:S01]  /*ab40*/  FFMA.FTZ R3, R234, R3, R170 ;  /* 0x00000003ea037223 */ /* 0x000fe200000100aa */
[C---:B--2---:R-:W-:Y:S01]  /*ab50*/  HMMA.16816.F32 R116, R4.reuse, R12, R116 ;  /* 0x0000000c0474723c */ /* 0x044fe20000001874 */
[----:B------:R-:W-:Y:S02]  /*ab60*/  FADD.FTZ R173, R173, R174 ;  /* 0x000000aeadad7221 */ /* 0x000fe40000010000 */
[----:B------:R-:W-:Y:S01]  /*ab70*/  FADD.FTZ R3, R169, R3 ;  /* 0x00000003a9037221 */ /* 0x000fe20000010000 */
[----:B------:R-:W2:Y:S01]  /*ab80*/  MUFU.EX2 R232, R232 ;  /* 0x000000e800e87308 */ /* 0x000ea20000000800 */
        /* <DEDUP_REMOVED lines=9> */
[----:B------:R-:W-:-:S02]  /*ac20*/  @P0 MOV R3, R0 ;  /* 0x0000000000030202 */ /* 0x000fc40000000f00 */
[----:B------:R-:W-:Y:S01]  /*ac30*/  @P0 MOV R164, R2 ;  /* 0x0000000200a40202 */ /* 0x000fe20000000f00 */
[C---:B----4-:R-:W-:Y:S08]  /*ac40*/  HMMA.16816.F32 R124, R4.reuse, R8, R124 ;  /* 0x00000008047c723c */ /* 0x050ff0000000187c */
[C---:B------:R-:W-:Y:S01]  /*ac50*/  HMMA.16816.F32 R128, R4.reuse, R10, R128 ;  /* 0x0000000a0480723c */ /* 0x040fe20000001880 */
[----:B------:R-:W4:Y:S07]  /*ac60*/  LDSM.16.MT88.4 R8, [R209+0x16000] ;  /* 0x01600000d108783b */ /* 0x000f2e0000004200 */
[C---:B-1----:R-:W-:Y:S08]  /*ac70*/  HMMA.16816.F32 R132, R4.reuse, R12, R132 ;  /* 0x0000000c0484723c */ /* 0x042ff00000001884 */
[C---:B------:R-:W-:Y:S01]  /*ac80*/  HMMA.16816.F32 R136, R4.reuse, R14, R136 ;  /* 0x0000000e0488723c */ /* 0x040fe20000001888 */
[----:B------:R-:W1:Y:S07]  /*ac90*/  LDSM.16.MT88.4 R12, [R208+0x16000] ;  /* 0x01600000d00c783b */ /* 0x000e6e0000004200 */
[C---:B----4-:R-:W-:Y:S07]  /*aca0*/  HMMA.16816.F32 R140, R4.reuse, R10, R140 ;  /* 0x0000000a048c723c */ /* 0x050fee000000188c */
[----:B------:R-:W-:Y:S01]  /*acb0*/  IMAD.WIDE.U32 R10, R18, -0x2daee0ad, RZ ;  /* 0xd2511f53120a7825 */ /* 0x000fe200078e00ff */
[----:B------:R-:W-:Y:S07]  /*acc0*/  HMMA.16816.F32 R152, R4, R8, R152 ;  /* 0x000000080498723c */ /* 0x000fee0000001898 */
[----:B------:R-:W-:-:S02]  /*acd0*/  LOP3.LUT R8, R11, UR33, R16, 0x96, !PT ;  /* 0x000000210b087c12 */ /* 0x000fc4000f8e9610 */
[C---:B------:R-:W-:Y:S01]  /*ace0*/  LOP3.LUT R11, R10.reuse, 0xffff, RZ, 0xc0, !PT ;  /* 0x0000ffff0a0b7812 */ /* 0x040fe200078ec0ff */
[----:B------:R-:W-:Y:S01]  /*acf0*/  LDSM.16.MT88.4 R16, [R212+0x10800] ;  /* 0x01080000d410783b */ /* 0x000fe20000004200 */
[----:B------:R-:W-:Y:S01]  /*ad00*/  LOP3.LUT R9, R10, 0xff, RZ, 0xc0, !PT ;  /* 0x000000ff0a097812 */ /* 0x000fe200078ec0ff */
[C---:B-1----:R-:W-:Y:S07]  /*ad10*/  HMMA.16816.F32 R148, R4.reuse, R12, R148 ;  /* 0x0000000c0494723c */ /* 0x042fee0000001894 */
[----:B------:R-:W-:Y:S01]  /*ad20*/  SHF.R.U32.HI R12, RZ, 0x8, R11 ;  /* 0x00000008ff0c7819 */ /* 0x000fe2000001160b */
[----:B------:R-:W-:Y:S01]  /*ad30*/  HMMA.16816.F32 R144, R4, R14, R144 ;  /* 0x0000000e0490723c */ /* 0x000fe20000001890 */
[----:B------:R-:W-:-:S02]  /*ad40*/  SHF.R.U32.HI R11, RZ, 0x10, R10 ;  /* 0x00000010ff0b7819 */ /* 0x000fc4000001160a */
[----:B------:R-:W-:Y:S02]  /*ad50*/  PRMT R9, R9, 0x5410, R12 ;  /* 0x0000541009097816 */ /* 0x000fe4000000000c */
[----:B------:R-:W1:Y:S01]  /*ad60*/  LDSM.16.MT88.4 R12, [R210+0x10800] ;  /* 0x01080000d20c783b */ /* 0x000e620000004200 */
[----:B------:R-:W-:Y:S02]  /*ad70*/  SHF.R.U32.HI R10, RZ, 0x18, R10 ;  /* 0x00000018ff0a7819 */ /* 0x000fe4000001160a */
[C---:B------:R-:W-:Y:S02]  /*ad80*/  LOP3.LUT R6, R8.reuse, 0xffff, RZ, 0xc0, !PT ;  /* 0x0000ffff08067812 */ /* 0x040fe400078ec0ff */
[--C-:B------:R-:W-:Y:S02]  /*ad90*/  SHF.R.U32.HI R5, RZ, 0x10, R8.reuse ;  /* 0x00000010ff057819 */ /* 0x100fe40000011608 */
[----:B------:R-:W-:Y:S02]  /*ada0*/  LOP3.LUT R4, R8, 0xff, RZ, 0xc0, !PT ;  /* 0x000000ff08047812 */ /* 0x000fe400078ec0ff */
[----:B------:R-:W-:-:S02]  /*adb0*/  SHF.R.U32.HI R8, RZ, 0x18, R8 ;  /* 0x00000018ff087819 */ /* 0x000fc40000011608 */
[----:B------:R-:W-:Y:S02]  /*adc0*/  SHF.R.U32.HI R6, RZ, 0x8, R6 ;  /* 0x00000008ff067819 */ /* 0x000fe40000011606 */
[----:B------:R-:W-:Y:S02]  /*add0*/  LOP3.LUT R5, R5, 0xff, RZ, 0xc0, !PT ;  /* 0x000000ff05057812 */ /* 0x000fe400078ec0ff */
[----:B------:R-:W-:Y:S02]  /*ade0*/  LOP3.LUT R7, R11, 0xff, RZ, 0xc0, !PT ;  /* 0x000000ff0b077812 */ /* 0x000fe400078ec0ff */
[----:B------:R-:W-:Y:S01]  /*adf0*/  PRMT R4, R4, 0x5410, R6 ;  /* 0x0000541004047816 */ /* 0x000fe20000000006 */
[--C-:B------:R-:W-:Y:S01]  /*ae00*/  HSET2.LE.AND R6, R9, R233.reuse, PT ;  /* 0x000000e909067233 */ /* 0x100fe20003803000 */
[----:B------:R-:W-:Y:S02]  /*ae10*/  PRMT R5, R5, 0x5410, R8 ;  /* 0x0000541005057816 */ /* 0x000fe40000000008 */
[----:B------:R-:W-:Y:S01]  /*ae20*/  PRMT R7, R7, 0x5410, R10 ;  /* 0x0000541007077816 */ /* 0x000fe2000000000a */
[--C-:B------:R-:W-:Y:S01]  /*ae30*/  HSET2.LE.AND R4, R4, R233.reuse, PT ;  /* 0x000000e904047233 */ /* 0x100fe20003803000 */
[----:B------:R-:W-:Y:S01]  /*ae40*/  F2FP.PACK_AB R10, R179, R180 ;  /* 0x000000b4b30a723e */ /* 0x000fe200000000ff */
[--C-:B------:R-:W-:Y:S01]  /*ae50*/  HSET2.LE.AND R5, R5, R233.reuse, PT ;  /* 0x000000e905057233 */ /* 0x100fe20003803000 */
[----:B------:R-:W-:Y:S01]  /*ae60*/  F2FP.PACK_AB R9, R182, R183 ;  /* 0x000000b7b609723e */ /* 0x000fe200000000ff */
[----:B------:R-:W-:Y:S01]  /*ae70*/  HSET2.LE.AND R7, R7, R233, PT ;  /* 0x000000e907077233 */ /* 0x000fe20003803000 */
[----:B------:R-:W-:Y:S01]  /*ae80*/  F2FP.PACK_AB R8, R181, R178 ;  /* 0x000000b2b508723e */ /* 0x000fe200000000ff */
[----:B------:R-:W-:Y:S01]  /*ae90*/  FADD.FTZ R183, R183, R168 ;  /* 0x000000a8b7b77221 */ /* 0x000fe20000010000 */
[----:B------:R-:W-:Y:S01]  /*aea0*/  LOP3.LUT R4, R4, R10, RZ, 0xc0, !PT ;  /* 0x0000000a04047212 */ /* 0x000fe200078ec0ff */
[----:B------:R-:W-:Y:S01]  /*aeb0*/  FADD.FTZ R179, R179, R171 ;  /* 0x000000abb3b37221 */ /* 0x000fe20000010000 */
[----:B------:R-:W-:Y:S01]  /*aec0*/  LOP3.LUT R5, R5, R9, RZ, 0xc0, !PT ;  /* 0x0000000905057212 */ /* 0x000fe200078ec0ff */
[----:B------:R-:W-:Y:S01]  /*aed0*/  FADD.FTZ R183, R182, R183 ;  /* 0x000000b7b6b77221 */ /* 0x000fe20000010000 */
[----:B------:R-:W-:Y:S01]  /*aee0*/  LOP3.LUT R6, R6, R8, RZ, 0xc0, !PT ;  /* 0x0000000806067212 */ /* 0x000fe200078ec0ff */
[----:B------:R-:W-:Y:S01]  /*aef0*/  FADD.FTZ R179, R178, R179 ;  /* 0x000000b3b2b37221 */ /* 0x000fe20000010000 */
[----:B------:R-:W4:Y:S01]  /*af00*/  LDSM.16.MT88.4 R8, [R209+0x10800] ;  /* 0x01080000d108783b */ /* 0x000f220000004200 */
[----:B------:R-:W-:Y:S01]  /*af10*/  LOP3.LUT R7, R7, R20, RZ, 0xc0, !PT ;  /* 0x0000001407077212 */ /* 0x000fe200078ec0ff */
[----:B------:R-:W-:-:S02]  /*af20*/  FADD.FTZ R185, R185, R183 ;  /* 0x000000b7b9b97221 */ /* 0x000fc40000010000 */
[----:B------:R-:W2:Y:S01]  /*af30*/  LDSM.16.MT88.4 R20, [R209+0x12800] ;  /* 0x01280000d114783b */ /* 0x000ea20000004200 */
[----:B------:R-:W-:Y:S02]  /*af40*/  FADD.FTZ R181, R181, R179 ;  /* 0x000000b3b5b57221 */ /* 0x000fe40000010000 */
[----:B------:R-:W-:Y:S01]  /*af50*/  FADD.FTZ R185, R184, R185 ;  /* 0x000000b9b8b97221 */ /* 0x000fe20000010000 */
[----:B-1----:R-:W-:Y:S01]  /*af60*/  HMMA.16816.F32 R36, R4, R12, R36 ;  /* 0x0000000c0424723c */ /* 0x002fe20000001824 */
[----:B------:R-:W-:-:S07]  /*af70*/  FADD.FTZ R181, R191, R181 ;  /* 0x000000b5bfb57221 */ /* 0x000fce0000010000 */
[C---:B------:R-:W-:Y:S01]  /*af80*/  HMMA.16816.F32 R40, R4.reuse, R14, R40 ;  /* 0x0000000e0428723c */ /* 0x040fe20000001828 */
[----:B------:R-:W1:Y:S07]  /*af90*/  LDSM.16.MT88.4 R12, [R212+0x12800] ;  /* 0x01280000d40c783b */ /* 0x000e6e0000004200 */
[C---:B------:R-:W-:Y:S08]  /*afa0*/  HMMA.16816.F32 R160, R4.reuse, R16, R160 ;  /* 0x0000001004a0723c */ /* 0x040ff000000018a0 */
[C---:B------:R-:W-:Y:S01]  /*afb0*/  HMMA.16816.F32 R156, R4.reuse, R18, R156 ;  /* 0x00000012049c723c */ /* 0x040fe2000000189c */
[----:B------:R-:W3:Y:S07]  /*afc0*/  LDSM.16.MT88.4 R16, [R208+0x10800] ;  /* 0x01080000d010783b */ /* 0x000eee0000004200 */
[C---:B----4-:R-:W-:Y:S08]  /*afd0*/  HMMA.16816.F32 R44, R4.reuse, R8, R44 ;  /* 0x00000008042c723c */ /* 0x050ff0000000182c */
[C---:B------:R-:W-:Y:S01]  /*afe0*/  HMMA.16816.F32 R48, R4.reuse, R10, R48 ;  /* 0x0000000a0430723c */ /* 0x040fe20000001830 */
[----:B------:R-:W4:Y:S07]  /*aff0*/  LDSM.16.MT88.4 R8, [R210+0x12800] ;  /* 0x01280000d208783b */ /* 0x000f2e0000004200 */
[C---:B--2---:R-:W-:Y:S08]  /*b000*/  HMMA.16816.F32 R76, R4.reuse, R20, R76 ;  /* 0x00000014044c723c */ /* 0x044ff0000000184c */
[C---:B-1----:R-:W-:Y:S08]  /*b010*/  HMMA.16816.F32 R60, R4.reuse, R12, R60 ;  /* 0x0000000c043c723c */ /* 0x042ff0000000183c */
[C---:B------:R-:W-:Y:S01]  /*b020*/  HMMA.16816.F32 R64, R4.reuse, R14, R64 ;  /* 0x0000000e0440723c */ /* 0x040fe20000001840 */
[----:B------:R-:W1:Y:S07]  /*b030*/  LDSM.16.MT88.4 R12, [R212+0x14800] ;  /* 0x01480000d40c783b */ /* 0x000e6e0000004200 */
[C---:B---3--:R-:W-:Y:S08]  /*b040*/  HMMA.16816.F32 R52, R4.reuse, R16, R52 ;  /* 0x000000100434723c */ /* 0x048ff00000001834 */
[C---:B------:R-:W-:Y:S01]  /*b050*/  HMMA.16816.F32 R56, R4.reuse, R18, R56 ;  /* 0x000000120438723c */ /* 0x040fe20000001838 */
[----:B------:R-:W2:Y:S07]  /*b060*/  LDSM.16.MT88.4 R16, [R208+0x12800] ;  /* 0x01280000d010783b */ /* 0x000eae0000004200 */
[C---:B----4-:R-:W-:Y:S08]  /*b070*/  HMMA.16816.F32 R68, R4.reuse, R8, R68 ;  /* 0x000000080444723c */ /* 0x050ff00000001844 */
        /* <DEDUP_REMOVED lines=14> */
[C---:B-1----:R-:W-:Y:S08]  /*b160*/  HMMA.16816.F32 R124, R4.reuse, R12, R124 ;  /* 0x0000000c047c723c */ /* 0x042ff0000000187c */
[C---:B------:R-:W-:Y:S01]  /*b170*/  HMMA.16816.F32 R128, R4.reuse, R14, R128 ;  /* 0x0000000e0480723c */ /* 0x040fe20000001880 */
[----:B------:R-:W1:Y:S07]  /*b180*/  LDSM.16.MT88.4 R12, [R208+0x16800] ;  /* 0x01680000d00c783b */ /* 0x000e6e0000004200 */
[C---:B--2---:R-:W-:Y:S08]  /*b190*/  HMMA.16816.F32 R116, R4.reuse, R16, R116 ;  /* 0x000000100474723c */ /* 0x044ff00000001874 */
[C---:B------:R-:W-:Y:S01]  /*b1a0*/  HMMA.16816.F32 R120, R4.reuse, R18, R120 ;  /* 0x000000120478723c */ /* 0x040fe20000001878 */
[----:B------:R-:W2:Y:S07]  /*b1b0*/  LDSM.16.MT88.4 R16, [R209+0x16800] ;  /* 0x01680000d110783b */ /* 0x000eae0000004200 */
[C---:B---3--:R-:W-:Y:S07]  /*b1c0*/  HMMA.16816.F32 R132, R4.reuse, R8, R132 ;  /* 0x000000080484723c */ /* 0x048fee0000001884 */
[----:B------:R-:W-:Y:S01]  /*b1d0*/  LOP3.LUT R8, R25, UR15, R238, 0x96, !PT ;  /* 0x0000000f19087c12 */ /* 0x000fe2000f8e96ee */
[----:B------:R-:W-:Y:S01]  /*b1e0*/  IMAD.WIDE.U32 R24, R24, -0x2daee0ad, RZ ;  /* 0xd2511f5318187825 */ /* 0x000fe200078e00ff */
[----:B------:R-:W-:Y:S03]  /*b1f0*/  HMMA.16816.F32 R136, R4, R10, R136 ;  /* 0x0000000a0488723c */ /* 0x000fe60000001888 */
[----:B------:R-:W-:-:S05]  /*b200*/  IMAD.WIDE.U32 R8, R8, -0x2daee0ad, RZ ;  /* 0xd2511f5308087825 */ /* 0x000fca00078e00ff */
[----:B------:R-:W-:Y:S01]  /*b210*/  LOP3.LUT R236, R9, UR12, R236, 0x96, !PT ;  /* 0x0000000c09ec7c12 */ /* 0x000fe2000f8e96ec */
[----:B-1----:R-:W-:Y:S01]  /*b220*/  HMMA.16816.F32 R148, R4, R12, R148 ;  /* 0x0000000c0494723c */ /* 0x002fe20000001894 */
[----:B------:R-:W-:-:S03]  /*b230*/  LOP3.LUT R240, R25, UR10, R8, 0x96, !PT ;  /* 0x0000000a19f07c12 */ /* 0x000fc6000f8e9608 */
[----:B------:R-:W-:-:S04]  /*b240*/  IMAD.WIDE.U32 R236, R236, -0x326172a9, RZ ;  /* 0xcd9e8d57ecec7825 */ /* 0x000fc800078e00ff */
[----:B------:R-:W-:Y:S01]  /*b250*/  HMMA.16816.F32 R144, R4, R14, R144 ;  /* 0x0000000e0490723c */ /* 0x000fe20000001890 */
[----:B------:R-:W-:Y:S01]  /*b260*/  LOP3.LUT R238, R237, UR11, R26, 0x96, !PT ;  /* 0x0000000bedee7c12 */ /* 0x000fe2000f8e961a */
[----:B------:R-:W1:Y:S01]  /*b270*/  LDSM.16.MT88.4 R12, [R212+0x11000] ;  /* 0x01100000d40c783b */ /* 0x000e620000004200 */
[----:B------:R-:W-:-:S04]  /*b280*/  IMAD.WIDE.U32 R240, R240, -0x326172a9, RZ ;  /* 0xcd9e8d57f0f07825 */ /* 0x000fc800078e00ff */
[----:B------:R-:W-:Y:S01]  /*b290*/  IMAD.WIDE.U32 R238, R238, -0x2daee0ad, RZ ;  /* 0xd2511f53eeee7825 */ /* 0x000fe200078e00ff */
[C---:B--2---:R-:W-:Y:S03]  /*b2a0*/  HMMA.16816.F32 R152, R4.reuse, R16, R152 ;  /* 0x000000100498723c */ /* 0x044fe60000001898 */
[----:B------:R-:W-:Y:S01]  /*b2b0*/  FFMA.FTZ R237, R28, c[0x0][0x23c], -R30 ;  /* 0x00008f001ced7a23 */ /* 0x000fe2000001081e */
[----:B------:R-:W-:Y:S02]  /*b2c0*/  LOP3.LUT R10, R239, UR8, R24, 0x96, !PT ;  /* 0x00000008ef0a7c12 */ /* 0x000fe4000f8e9618 */
[----:B------:R-:W-:Y:S02]  /*b2d0*/  LDSM.16.MT88.4 R24, [R209+0x11000] ;  /* 0x01100000d118783b */ /* 0x000fe40000004200 */
[C---:B------:R-:W-:Y:S01]  /*b2e0*/  HMMA.16816.F32 R140, R4.reuse, R18, R140 ;  /* 0x00000012048c723c */ /* 0x040fe2000000188c */
[----:B------:R-:W-:Y:S01]  /*b2f0*/  IMAD.WIDE.U32 R10, R10, -0x326172a9, RZ ;  /* 0xcd9e8d570a0a7825 */ /* 0x000fe200078e00ff */
[----:B------:R-:W-:Y:S04]  /*b300*/  MUFU.EX2 R237, R237 ;  /* 0x000000ed00ed7308 */ /* 0x000fe80000000800 */
[----:B------:R-:W-:Y:S01]  /*b310*/  LOP3.LUT R8, R11, UR31, R240, 0x96, !PT ;  /* 0x0000001f0b087c12 */ /* 0x000fe2000f8e96f0 */
[----:B------:R-:W-:Y:S01]  /*b320*/  @UP0 UIADD3 UR31, UR6, -0x3, URZ ;  /* 0xfffffffd061f0890 */ /* 0x000fe2000fffe03f */
[----:B------:R-:W-:Y:S01]  /*b330*/  LOP3.LUT R16, R10, 0xffff, RZ, 0xc0, !PT ;  /* 0x0000ffff0a107812 */ /* 0x000fe200078ec0ff */
[----:B------:R-:W-:Y:S01]  /*b340*/  HMMA.16816.F32 R112, R4, R22, R112 ;  /* 0x000000160470723c */ /* 0x000fe20000001870 */
[----:B------:R-:W-:Y:S01]  /*b350*/  SHF.R.U32.HI R9, RZ, 0x10, R10 ;  /* 0x00000010ff097819 */ /* 0x000fe2000001160a */
[----:B------:R-:W2:Y:S01]  /*b360*/  LDSM.16.MT88.4 R4, [R210+0x11000] ;  /* 0x01100000d204783b */ /* 0x000ea20000004200 */
[----:B------:R-:W-:-:S02]  /*b370*/  LOP3.LUT R17, R8, 0xffff, RZ, 0xc0, !PT ;  /* 0x0000ffff08117812 */ /* 0x000fc400078ec0ff */
[----:B------:R-:W-:Y:S01]  /*b380*/  SHF.R.U32.HI R18, RZ, 0x10, R8 ;  /* 0x00000010ff127819 */ /* 0x000fe20000011608 */
[----:B------:R-:W3:Y:S01]  /*b390*/  LDSM.16.MT88.4 R20, [R208+0x11000] ;  /* 0x01100000d014783b */ /* 0x000ee20000004200 */
[----:B------:R-:W-:Y:S02]  /*b3a0*/  LOP3.LUT R11, R10, 0xff, RZ, 0xc0, !PT ;  /* 0x000000ff0a0b7812 */ /* 0x000fe400078ec0ff */
[----:B------:R-:W-:Y:S02]  /*b3b0*/  SHF.R.U32.HI R16, RZ, 0x8, R16 ;  /* 0x00000008ff107819 */ /* 0x000fe40000011610 */
[----:B------:R-:W-:Y:S02]  /*b3c0*/  SHF.R.U32.HI R10, RZ, 0x18, R10 ;  /* 0x00000018ff0a7819 */ /* 0x000fe4000001160a */
[----:B------:R-:W-:Y:S02]  /*b3d0*/  LOP3.LUT R9, R9, 0xff, RZ, 0xc0, !PT ;  /* 0x000000ff09097812 */ /* 0x000fe400078ec0ff */
[----:B------:R-:W-:-:S02]  /*b3e0*/  LOP3.LUT R19, R8, 0xff, RZ, 0xc0, !PT ;  /* 0x000000ff08137812 */ /* 0x000fc400078ec0ff */
[----:B------:R-:W-:Y:S02]  /*b3f0*/  SHF.R.U32.HI R8, RZ, 0x18, R8 ;  /* 0x00000018ff087819 */ /* 0x000fe40000011608 */
[----:B------:R-:W-:Y:S02]  /*b400*/  SHF.R.U32.HI R17, RZ, 0x8, R17 ;  /* 0x00000008ff117819 */ /* 0x000fe40000011611 */
[----:B------:R-:W-:Y:S02]  /*b410*/  LOP3.LUT R18, R18, 0xff, RZ, 0xc0, !PT ;  /* 0x000000ff12127812 */ /* 0x000fe400078ec0ff */
[----:B------:R-:W-:Y:S02]  /*b420*/  PRMT R11, R11, 0x5410, R16 ;  /* 0x000054100b0b7816 */ /* 0x000fe40000000010 */
[----:B------:R-:W-:Y:S02]  /*b430*/  PRMT R9, R9, 0x5410, R10 ;  /* 0x0000541009097816 */ /* 0x000fe4000000000a */
[----:B------:R-:W-:Y:S01]  /*b440*/  PRMT R17, R19, 0x5410, R17 ;  /* 0x0000541013117816 */ /* 0x000fe20000000011 */
[--C-:B------:R-:W-:Y:S01]  /*b450*/  HSET2.LE.AND R10, R11, R233.reuse, PT ;  /* 0x000000e90b0a7233 */ /* 0x100fe20003803000 */
[----:B------:R-:W-:Y:S01]  /*b460*/  PRMT R18, R18, 0x5410, R8 ;  /* 0x0000541012127816 */ /* 0x000fe20000000008 */
[--C-:B------:R-:W-:Y:S01]  /*b470*/  HSET2.LE.AND R11, R9, R233.reuse, PT ;  /* 0x000000e9090b7233 */ /* 0x100fe20003803000 */
[----:B------:R-:W-:Y:S01]  /*b480*/  F2FP.PACK_AB R19, R190, R191 ;  /* 0x000000bfbe13723e */ /* 0x000fe200000000ff */
[--C-:B------:R-:W-:Y:S01]  /*b490*/  HSET2.LE.AND R8, R17, R233.reuse, PT ;  /* 0x000000e911087233 */ /* 0x100fe20003803000 */
[----:B-----5:R-:W-:Y:S01]  /*b4a0*/  F2FP.PACK_AB R17, R187, R189 ;  /* 0x000000bdbb11723e */ /* 0x020fe200000000ff */
[----:B------:R-:W-:Y:S01]  /*b4b0*/  HSET2.LE.AND R9, R18, R233, PT ;  /* 0x000000e912097233 */ /* 0x000fe20003803000 */
[----:B------:R-:W-:Y:S01]  /*b4c0*/  F2FP.PACK_AB R18, R230, R223 ;  /* 0x000000dfe612723e */ /* 0x000fe200000000ff */
[----:B------:R-:W-:Y:S01]  /*b4d0*/  FADD.FTZ R190, R190, R181 ;  /* 0x000000b5bebe7221 */ /* 0x000fe20000010000 */
        /* <DEDUP_REMOVED lines=11> */
[----:B------:R-:W-:-:S02]  /*b590*/  FADD.FTZ R230, R177, R230 ;  /* 0x000000e6b1e67221 */ /* 0x000fc40000010000 */
[----:B------:R-:W-:Y:S02]  /*b5a0*/  FADD.FTZ R189, R187, R189 ;  /* 0x000000bdbbbd7221 */ /* 0x000fe40000010000 */
[----:B-1----:R-:W-:Y:S01]  /*b5b0*/  HMMA.16816.F32 R160, R8, R12, R160 ;  /* 0x0000000c08a0723c */ /* 0x002fe200000018a0 */
[----:B------:R-:W-:-:S04]  /*b5c0*/  FADD.FTZ R230, R176, R230 ;  /* 0x000000e6b0e67221 */ /* 0x000fc80000010000 */
[----:B------:R-:W-:-:S03]  /*b5d0*/  FADD.FTZ R230, R231, R230 ;  /* 0x000000e6e7e67221 */ /* 0x000fc60000010000 */
[----:B------:R-:W-:Y:S01]  /*b5e0*/  HMMA.16816.F32 R156, R8, R14, R156 ;  /* 0x0000000e089c723c */ /* 0x000fe2000000189c */
[----:B------:R-:W1:Y:S01]  /*b5f0*/  LDSM.16.MT88.4 R12, [R210+0x13000] ;  /* 0x01300000d20c783b */ /* 0x000e620000004200 */
[----:B------:R-:W-:-:S06]  /*b600*/  FADD.FTZ R235, R232, R230 ;  /* 0x000000e6e8eb7221 */ /* 0x000fcc0000010000 */
[C---:B--2---:R-:W-:Y:S08]  /*b610*/  HMMA.16816.F32 R36, R8.reuse, R4, R36 ;  /* 0x000000040824723c */ /* 0x044ff00000001824 */
[C---:B------:R-:W-:Y:S01]  /*b620*/  HMMA.16816.F32 R40, R8.reuse, R6, R40 ;  /* 0x000000060828723c */ /* 0x040fe20000001828 */
[----:B------:R-:W2:Y:S07]  /*b630*/  LDSM.16.MT88.4 R4, [R209+0x13000] ;  /* 0x01300000d104783b */ /* 0x000eae0000004200 */
[C---:B---3--:R-:W-:Y:S08]  /*b640*/  HMMA.16816.F32 R52, R8.reuse, R20, R52 ;  /* 0x000000140834723c */ /* 0x048ff00000001834 */
[C---:B------:R-:W-:Y:S01]  /*b650*/  HMMA.16816.F32 R56, R8.reuse, R22, R56 ;  /* 0x000000160838723c */ /* 0x040fe20000001838 */
[----:B------:R-:W-:Y:S07]  /*b660*/  LDSM.16.MT88.4 R20, [R212+0x15000] ;  /* 0x01500000d414783b */ /* 0x000fee0000004200 */
[C---:B----4-:R-:W-:Y:S08]  /*b670*/  HMMA.16816.F32 R60, R8.reuse, R16, R60 ;  /* 0x00000010083c723c */ /* 0x050ff0000000183c */
[C---:B-1----:R-:W-:Y:S08]  /*b680*/  HMMA.16816.F32 R68, R8.reuse, R12, R68 ;  /* 0x0000000c0844723c */ /* 0x042ff00000001844 */
[C---:B------:R-:W-:Y:S01]  /*b690*/  HMMA.16816.F32 R72, R8.reuse, R14, R72 ;  /* 0x0000000e0848723c */ /* 0x040fe20000001848 */
[----:B------:R-:W1:Y:S07]  /*b6a0*/  LDSM.16.MT88.4 R12, [R209+0x15000] ;  /* 0x01500000d10c783b */ /* 0x000e6e0000004200 */
[C---:B--2---:R-:W-:Y:S08]  /*b6b0*/  HMMA.16816.F32 R76, R8.reuse, R4, R76 ;  /* 0x00000004084c723c */ /* 0x044ff0000000184c */
[C---:B------:R-:W-:Y:S01]  /*b6c0*/  HMMA.16816.F32 R80, R8.reuse, R6, R80 ;  /* 0x000000060850723c */ /* 0x040fe20000001850 */
[----:B------:R-:W2:Y:S07]  /*b6d0*/  LDSM.16.MT88.4 R4, [R208+0x15000] ;  /* 0x01500000d004783b */ /* 0x000eae0000004200 */
        /* <DEDUP_REMOVED lines=8> */
[C---:B--2---:R-:W-:Y:S07]  /*b760*/  HMMA.16816.F32 R120, R8.reuse, R6, R120 ;  /* 0x000000060878723c */ /* 0x044fee0000001878 */
[----:B------:R-:W-:Y:S01]  /*b770*/  LOP3.LUT R6, R241, UR9, R236, 0x96, !PT ;  /* 0x00000009f1067c12 */ /* 0x000fe2000f8e96ec */
[----:B------:R-:W-:Y:S01]  /*b780*/  HMMA.16816.F32 R92, R8, R20, R92 ;  /* 0x00000014085c723c */ /* 0x000fe2000000185c */
[----:B------:R-:W-:-:S02]  /*b790*/  FFMA.FTZ R236, R32, c[0x0][0x23c], -R30 ;  /* 0x00008f0020ec7a23 */ /* 0x000fc4000001081e */
[----:B------:R-:W-:Y:S01]  /*b7a0*/  LDSM.16.MT88.4 R32, [R209+0x11800] ;  /* 0x01180000d120783b */ /* 0x000fe20000004200 */
[----:B------:R-:W-:-:S03]  /*b7b0*/  IMAD.WIDE.U32 R6, R6, -0x2daee0ad, RZ ;  /* 0xd2511f5306067825 */ /* 0x000fc600078e00ff */
[----:B------:R-:W2:Y:S01]  /*b7c0*/  MUFU.EX2 R236, R236 ;  /* 0x000000ec00ec7308 */ /* 0x000ea20000000800 */
[----:B------:R-:W-:Y:S01]  /*b7d0*/  HMMA.16816.F32 R96, R8, R22, R96 ;  /* 0x000000160860723c */ /* 0x000fe20000001860 */
[----:B------:R-:W4:Y:S01]  /*b7e0*/  LDSM.16.MT88.4 R20, [R212+0x17000] ;  /* 0x01700000d414783b */ /* 0x000f220000004200 */
[----:B------:R-:W-:-:S05]  /*b7f0*/  LOP3.LUT R239, R7, UR33, R238, 0x96, !PT ;  /* 0x0000002107ef7c12 */ /* 0x000fca000f8e96ee */
[----:B------:R-:W5:Y:S01]  /*b800*/  MUFU.EX2 R238, R31 ;  /* 0x0000001f00ee7308 */ /* 0x000f620000000800 */
[----:B---3--:R-:W-:Y:S01]  /*b810*/  HMMA.16816.F32 R100, R8, R16, R100 ;  /* 0x000000100864723c */ /* 0x008fe20000001864 */
[----:B--2---:R-:W-:-:S07]  /*b820*/  FADD.FTZ R189, R236, R189 ;  /* 0x000000bdecbd7221 */ /* 0x004fce0000010000 */
[----:B------:R-:W-:Y:S01]  /*b830*/  HMMA.16816.F32 R104, R8, R18, R104 ;  /* 0x000000120868723c */ /* 0x000fe20000001868 */
[----:B------:R-:W2:Y:S01]  /*b840*/  LDSM.16.MT88.4 R16, [R210+0x17000] ;  /* 0x01700000d210783b */ /* 0x000ea20000004200 */
[----:B-----5:R-:W-:-:S06]  /*b850*/  FADD.FTZ R189, R238, R189 ;  /* 0x000000bdeebd7221 */ /* 0x020fcc0000010000 */
[----:B-1----:R-:W-:Y:S01]  /*b860*/  HMMA.16816.F32 R152, R8, R12, R152 ;  /* 0x0000000c0898723c */ /* 0x002fe20000001898 */
[----:B------:R-:W-:-:S06]  /*b870*/  FADD.FTZ R189, R237, R189 ;  /* 0x000000bdedbd7221 */ /* 0x000fcc0000010000 */
[----:B------:R-:W-:Y:S01]  /*b880*/  LOP3.LUT R13, R239, 0xffff, RZ, 0xc0, !PT ;  /* 0x0000ffffef0d7812 */ /* 0x000fe200078ec0ff */
[----:B------:R-:W-:Y:S01]  /*b890*/  HMMA.16816.F32 R116, R8, R4, R116 ;  /* 0x000000040874723c */ /* 0x000fe20000001874 */
[----:B------:R-:W-:Y:S02]  /*b8a0*/  LOP3.LUT R12, R6, 0xff, RZ, 0xc0, !PT ;  /* 0x000000ff060c7812 */ /* 0x000fe400078ec0ff */
[----:B------:R-:W-:-:S04]  /*b8b0*/  SHF.R.U32.HI R13, RZ, 0x8, R13 ;  /* 0x00000008ff0d7819 */ /* 0x000fc8000001160d */
[----:B------:R-:W-:Y:S01]  /*b8c0*/  LOP3.LUT R5, R239, 0xff, RZ, 0xc0, !PT ;  /* 0x000000ffef057812 */ /* 0x000fe200078ec0ff */
[C---:B------:R-:W-:Y:S01]  /*b8d0*/  HMMA.16816.F32 R140, R8.reuse, R14, R140 ;  /* 0x0000000e088c723c */ /* 0x040fe2000000188c */
[----:B------:R-:W-:Y:S02]  /*b8e0*/  LOP3.LUT R4, R6, 0xffff, RZ, 0xc0, !PT ;  /* 0x0000ffff06047812 */ /* 0x000fe400078ec0ff */
[----:B------:R-:W-:Y:S01]  /*b8f0*/  PRMT R5, R5, 0x5410, R13 ;  /* 0x0000541005057816 */ /* 0x000fe2000000000d */
[----:B------:R-:W-:Y:S01]  /*b900*/  FFMA.FTZ R13, R29, c[0x0][0x23c], -R30 ;  /* 0x00008f001d0d7a23 */ /* 0x000fe2000001081e */
[----:B------:R-:W-:Y:S01]  /*b910*/  SHF.R.U32.HI R7, RZ, 0x10, R6 ;  /* 0x00000010ff077819 */ /* 0x000fe20000011606 */
[----:B------:R-:W-:Y:S01]  /*b920*/  LDSM.16.MT88.4 R28, [R210+0x11800] ;  /* 0x01180000d21c783b */ /* 0x000fe20000004200 */
[--C-:B------:R-:W-:Y:S01]  /*b930*/  SHF.R.U32.HI R14, RZ, 0x10, R239.reuse ;  /* 0x00000010ff0e7819 */ /* 0x100fe200000116ef */
[----:B------:R-:W-:Y:S01]  /*b940*/  HSET2.LE.AND R5, R5, R233, PT ;  /* 0x000000e905057233 */ /* 0x000fe20003803000 */
[----:B------:R-:W-:Y:S01]  /*b950*/  SHF.R.U32.HI R15, RZ, 0x18, R239 ;  /* 0x00000018ff0f7819 */ /* 0x000fe200000116ef */
[----:B------:R-:W-:Y:S01]  /*b960*/  HMMA.16816.F32 R84, R8, R24, R84 ;  /* 0x000000180854723c */ /* 0x000fe20000001854 */
[----:B------:R1:W3:Y:S01]  /*b970*/  MUFU.EX2 R239, R13 ;  /* 0x0000000d00ef7308 */ /* 0x0002e20000000800 */
[----:B------:R-:W-:-:S02]  /*b980*/  SHF.R.U32.HI R4, RZ, 0x8, R4 ;  /* 0x00000008ff047819 */ /* 0x000fc40000011604 */
[----:B------:R-:W-:Y:S02]  /*b990*/  LOP3.LUT R14, R14, 0xff, RZ, 0xc0, !PT ;  /* 0x000000ff0e0e7812 */ /* 0x000fe400078ec0ff */
[----:B------:R-:W-:Y:S02]  /*b9a0*/  SHF.R.U32.HI R6, RZ, 0x18, R6 ;  /* 0x00000018ff067819 */ /* 0x000fe40000011606 */
[----:B------:R-:W-:Y:S01]  /*b9b0*/  LOP3.LUT R7, R7, 0xff, RZ, 0xc0, !PT ;  /* 0x000000ff07077812 */ /* 0x000fe200078ec0ff */
[----:B------:R-:W-:Y:S01]  /*b9c0*/  HMMA.16816.F32 R88, R8, R26, R88 ;  /* 0x0000001a0858723c */ /* 0x000fe20000001858 */
[----:B------:R-:W-:Y:S01]  /*b9d0*/  PRMT R12, R12, 0x5410, R4 ;  /* 0x000054100c0c7816 */ /* 0x000fe20000000004 */
[----:B------:R-:W5:Y:S01]  /*b9e0*/  LDSM.16.MT88.4 R24, [R208+0x17000] ;  /* 0x01700000d018783b */ /* 0x000f620000004200 */
[----:B------:R-:W-:Y:S02]  /*b9f0*/  PRMT R14, R14, 0x5410, R15 ;  /* 0x000054100e0e7816 */ /* 0x000fe4000000000f */
[----:B------:R-:W-:-:S02]  /*ba00*/  PRMT R6, R7, 0x5410, R6 ;  /* 0x0000541007067816 */ /* 0x000fc40000000006 */
[----:B------:R-:W-:Y:S01]  /*ba10*/  F2FP.PACK_AB R15, R238, R236 ;  /* 0x000000ecee0f723e */ /* 0x000fe200000000ff */
[C---:B----4-:R-:W-:Y:S01]  /*ba20*/  HMMA.16816.F32 R124, R8.reuse, R20, R124 ;  /* 0x00000014087c723c */ /* 0x050fe2000000187c */
[----:B-1----:R-:W-:Y:S01]  /*ba30*/  F2FP.PACK_AB R13, R176, R177 ;  /* 0x000000b1b00d723e */ /* 0x002fe200000000ff */
[--C-:B------:R-:W-:Y:S01]  /*ba40*/  HSET2.LE.AND R7, R6, R233.reuse, PT ;  /* 0x000000e906077233 */ /* 0x100fe20003803000 */
[----:B---3--:R-:W-:Y:S02]  /*ba50*/  FADD.FTZ R234, R239, R189 ;  /* 0x000000bdefea7221 */ /* 0x008fe40000010000 */
[----:B------:R-:W-:Y:S01]  /*ba60*/  LOP3.LUT R4, R5, R13, RZ, 0xc0, !PT ;  /* 0x0000000d05047212 */ /* 0x000fe200078ec0ff */
[--C-:B------:R-:W-:Y:S01]  /*ba70*/  HSET2.LE.AND R13, R12, R233.reuse, PT ;  /* 0x000000e90c0d7233 */ /* 0x100fe20003803000 */
[----:B------:R-:W-:Y:S01]  /*ba80*/  F2FP.PACK_AB R12, R239, R237 ;  /* 0x000000edef0c723e */ /* 0x000fe200000000ff */
[----:B------:R-:W-:Y:S01]  /*ba90*/  HSET2.LE.AND R5, R14, R233, PT ;  /* 0x000000e90e057233 */ /* 0x000fe20003803000 */
[----:B------:R-:W-:Y:S01]  /*baa0*/  F2FP.PACK_AB R14, R232, R231 ;  /* 0x000000e7e80e723e */ /* 0x000fe200000000ff */
[----:B------:R-:W-:Y:S01]  /*bab0*/  HMMA.16816.F32 R128, R8, R22, R128 ;  /* 0x000000160880723c */ /* 0x000fe20000001880 */
[----:B------:R-:W-:Y:S01]  /*bac0*/  LOP3.LUT R7, R7, R12, RZ, 0xc0, !PT ;  /* 0x0000000c07077212 */ /* 0x000fe200078ec0ff */
[----:B------:R-:W1:Y:S01]  /*bad0*/  LDSM.16.MT88.4 R20, [R212+0x11800] ;  /* 0x01180000d414783b */ /* 0x000e620000004200 */
[----:B------:R-:W-:-:S02]  /*bae0*/  LOP3.LUT R5, R5, R15, RZ, 0xc0, !PT ;  /* 0x0000000f05057212 */ /* 0x000fc400078ec0ff */
[----:B------:R-:W-:Y:S02]  /*baf0*/  LOP3.LUT R6, R13, R14, RZ, 0xc0, !PT ;  /* 0x0000000e0d067212 */ /* 0x000fe400078ec0ff */
[----:B------:R-:W-:Y:S01]  /*bb00*/  LDSM.16.MT88.4 R12, [R209+0x13800] ;  /* 0x01380000d10c783b */ /* 0x000fe20000004200 */
[C---:B--2---:R-:W-:Y:S08]  /*bb10*/  HMMA.16816.F32 R132, R8.reuse, R16, R132 ;  /* 0x000000100884723c */ /* 0x044ff00000001884 */
[C---:B------:R-:W-:Y:S01]  /*bb20*/  HMMA.16816.F32 R136, R8.reuse, R18, R136 ;  /* 0x000000120888723c */ /* 0x040fe20000001888 */
[----:B------:R-:W2:Y:S07]  /*bb30*/  LDSM.16.MT88.4 R16, [R212+0x13800] ;  /* 0x01380000d410783b */ /* 0x000eae0000004200 */
[C---:B-----5:R-:W-:Y:S08]  /*bb40*/  HMMA.16816.F32 R148, R8.reuse, R24, R148 ;  /* 0x000000180894723c */ /* 0x060ff00000001894 */
[----:B------:R-:W-:Y:S01]  /*bb50*/  HMMA.16816.F32 R144, R8, R26, R144 ;  /* 0x0000001a0890723c */ /* 0x000fe20000001890 */
[----:B------:R-:W3:Y:S04]  /*bb60*/  LDSM.16.MT88.4 R24, [R208+0x11800] ;  /* 0x01180000d018783b */ /* 0x000ee80000004200 */
[----:B------:R-:W-:Y:S03]  /*bb70*/  LDSM.16.MT88.4 R8, [R208+0x13800] ;  /* 0x01380000d008783b */ /* 0x000fe60000004200 */
[C---:B------:R-:W-:Y:S08]  /*bb80*/  HMMA.16816.F32 R36, R4.reuse, R28, R36 ;  /* 0x0000001c0424723c */ /* 0x040ff00000001824 */
        /* <DEDUP_REMOVED lines=9> */
[C---:B------:R-:W-:Y:S01]  /*bc20*/  HMMA.16816.F32 R40, R4.reuse, R30, R40 ;  /* 0x0000001e0428723c */ /* 0x040fe20000001828 */
[----:B------:R-:W-:Y:S07]  /*bc30*/  LDSM.16.MT88.4 R28, [R209+0x15800] ;  /* 0x01580000d11c783b */ /* 0x000fee0000004200 */
        /* <DEDUP_REMOVED lines=15> */
[C---:B------:R-:W-:Y:S08]  /*bd30*/  HMMA.16816.F32 R44, R4.reuse, R32, R44 ;  /* 0x00000020042c723c */ /* 0x040ff0000000182c */
[C---:B------:R-:W-:Y:S08]  /*bd40*/  HMMA.16816.F32 R48, R4.reuse, R34, R48 ;  /* 0x000000220430723c */ /* 0x040ff00000001830 */
[C---:B---3--:R-:W-:Y:S08]  /*bd50*/  HMMA.16816.F32 R100, R4.reuse, R24, R100 ;  /* 0x000000180464723c */ /* 0x048ff00000001864 */
[C---:B------:R-:W-:Y:S08]  /*bd60*/  HMMA.16816.F32 R104, R4.reuse, R26, R104 ;  /* 0x0000001a0468723c */ /* 0x040ff00000001868 */
[C---:B------:R-:W-:Y:S08]  /*bd70*/  HMMA.16816.F32 R108, R4.reuse, R28, R108 ;  /* 0x0000001c046c723c */ /* 0x040ff0000000186c */
[C---:B------:R-:W-:Y:S08]  /*bd80*/  HMMA.16816.F32 R112, R4.reuse, R30, R112 ;  /* 0x0000001e0470723c */ /* 0x040ff00000001870 */
[C---:B-1----:R-:W-:Y:S08]  /*bd90*/  HMMA.16816.F32 R116, R4.reuse, R20, R116 ;  /* 0x000000140474723c */ /* 0x042ff00000001874 */
[C---:B------:R-:W-:Y:S08]  /*bda0*/  HMMA.16816.F32 R120, R4.reuse, R22, R120 ;  /* 0x000000160478723c */ /* 0x040ff00000001878 */
[C---:B-----5:R-:W-:Y:S08]  /*bdb0*/  HMMA.16816.F32 R132, R4.reuse, R8, R132 ;  /* 0x000000080484723c */ /* 0x060ff00000001884 */
[C---:B------:R-:W-:Y:S08]  /*bdc0*/  HMMA.16816.F32 R136, R4.reuse, R10, R136 ;  /* 0x0000000a0488723c */ /* 0x040ff00000001888 */
[C---:B--2---:R-:W-:Y:S08]  /*bdd0*/  HMMA.16816.F32 R152, R4.reuse, R16, R152 ;  /* 0x000000100498723c */ /* 0x044ff00000001898 */
[C---:B------:R-:W-:Y:S08]  /*bde0*/  HMMA.16816.F32 R140, R4.reuse, R18, R140 ;  /* 0x00000012048c723c */ /* 0x040ff0000000188c */
[C---:B----4-:R-:W-:Y:S08]  /*bdf0*/  HMMA.16816.F32 R148, R4.reuse, R12, R148 ;  /* 0x0000000c0494723c */ /* 0x050ff00000001894 */
[----:B------:R-:W-:Y:S01]  /*be00*/  HMMA.16816.F32 R144, R4, R14, R144 ;  /* 0x0000000e0490723c */ /* 0x000fe20000001890 */
[----:B------:R-:W-:Y:S11]  /*be10*/  @P0 BRA `(.L_x_319) ;  /* 0x0000001000000947 */ /* 0x000ff60003800000 */
.L_x_315:
[----:B------:R-:W-:-:S12]  /*be20*/  UIADD3 UR31, UR4, -0x1, URZ ;  /* 0xffffffff041f7890 */ /* 0x000fd8000fffe03f */
.L_x_319:
[----:B------:R-:W-:-:S13]  /*be30*/  ISETP.LE.AND P0, PT, RZ, UR31, PT ;  /* 0x0000001fff007c0c */ /* 0x000fda000bf03270 */
[----:B------:R-:W-:Y:S05]  /*be40*/  @!P0 BRA `(.L_x_320) ;  /* 0x00004e3000008947 */ /* 0x000fea0003800000 */
[----:B------:R-:W2:Y:S01]  /*be50*/  LDL.LU.64 R12, [R1] ;  /* 0x00000000010c7983 */ /* 0x000ea20000300a00 */
[----:B------:R-:W-:Y:S01]  /*be60*/  USHF.R.S32.HI UR33, URZ, 0x1f, UR25 ;  /* 0x0000001f3f217899 */ /* 0x000fe20008011419 */
[--C-:B------:R-:W-:Y:S01]  /*be70*/  SHF.R.S32.HI R11, RZ, 0x1f, R228.reuse ;  /* 0x0000001fff0b7819 */ /* 0x100fe200000114e4 */
[----:B------:R-:W-:Y:S01]  /*be80*/  ULDC.64 UR6, c[0x0][0x1b0] ;  /* 0x00006c0000067ab9 */ /* 0x000fe20000000a00 */
[----:B------:R-:W1:Y:S01]  /*be90*/  S2R R4, SR_TID.X ;  /* 0x0000000000047919 */ /* 0x000e620000002100 */
[----:B------:R-:W-:Y:S01]  /*bea0*/  ULDC.64 UR4, c[0x0][0x1b8] ;  /* 0x00006e0000047ab9 */ /* 0x000fe20000000a00 */
[----:B------:R-:W-:Y:S01]  /*beb0*/  IMAD.U32 R8, RZ, RZ, UR25 ;  /* 0x00000019ff087e24 */ /* 0x000fe2000f8e00ff */
[----:B------:R-:W-:Y:S01]  /*bec0*/  UIMAD UR6, UR33, UR6, URZ ;  /* 0x00000006210672a4 */ /* 0x000fe2000f8e023f */
[----:B------:R-:W-:Y:S01]  /*bed0*/  IMAD.U32 R6, RZ, RZ, UR25 ;  /* 0x00000019ff067e24 */ /* 0x000fe2000f8e00ff */
[----:B------:R-:W-:Y:S01]  /*bee0*/  UIMAD UR4, UR33, UR4, URZ ;  /* 0x00000004210472a4 */ /* 0x000fe2000f8e023f */
[----:B------:R-:W-:Y:S01]  /*bef0*/  IMAD.MOV.U32 R10, RZ, RZ, R228 ;  /* 0x000000ffff0a7224 */ /* 0x000fe200078e00e4 */
[----:B------:R-:W-:-:S02]  /*bf00*/  UIMAD UR6, UR25, UR7, UR6 ;  /* 0x00000007190672a4 */ /* 0x000fc4000f8e0206 */
[----:B------:R-:W-:Y:S01]  /*bf10*/  UIMAD UR4, UR25, UR5, UR4 ;  /* 0x00000005190472a4 */ /* 0x000fe2000f8e0204 */
[----:B------:R-:W-:-:S04]  /*bf20*/  IMAD.WIDE.U32 R8, R8, c[0x0][0x1b0], R10 ;  /* 0x00006c0008087a25 */ /* 0x000fc800078e000a */
[----:B------:R-:W-:Y:S01]  /*bf30*/  IMAD.WIDE.U32 R238, R166, -0x326172a9, RZ ;  /* 0xcd9e8d57a6ee7825 */ /* 0x000fe200078e00ff */
[----:B------:R-:W-:Y:S01]  /*bf40*/  IADD3 R2, P1, R8, UR30, RZ ;  /* 0x0000001e08027c10 */ /* 0x000fe2000ff3e0ff */
[----:B------:R-:W-:Y:S02]  /*bf50*/  UIADD3 UR25, UR31, -0x1, URZ ;  /* 0xffffffff1f197890 */ /* 0x000fe4000fffe03f */
[----:B------:R-:W-:-:S04]  /*bf60*/  IMAD.WIDE.U32 R6, R6, c[0x0][0x1b8], R10 ;  /* 0x00006e0006067a25 */ /* 0x000fc800078e000a */
[----:B------:R-:W-:Y:S01]  /*bf70*/  IMAD.U32 R231, RZ, RZ, UR6 ;  /* 0x00000006ffe77e24 */ /* 0x000fe2000f8e00ff */
[----:B------:R-:W-:Y:S01]  /*bf80*/  IADD3 R0, P0, R6, UR32, RZ ;  /* 0x0000002006007c10 */ /* 0x000fe2000ff1e0ff */
[----:B------:R-:W-:Y:S01]  /*bf90*/  IMAD.U32 R223, RZ, RZ, UR4 ;  /* 0x00000004ffdf7e24 */ /* 0x000fe2000f8e00ff */
[----:B-1----:R-:W-:Y:S02]  /*bfa0*/  SHF.R.S32.HI R244, RZ, 0x1f, R4 ;  /* 0x0000001ffff47819 */ /* 0x002fe40000011404 */
[----:B------:R-:W-:Y:S02]  /*bfb0*/  IADD3.X R231, R231, UR28, R9, P1, !PT ;  /* 0x0000001ce7e77c10 */ /* 0x000fe40008ffe409 */
[----:B------:R-:W-:Y:S02]  /*bfc0*/  LEA.HI R244, R244, R4, RZ, 0x3 ;  /* 0x00000004f4f47211 */ /* 0x000fe400078f18ff */
[----:B------:R-:W-:Y:S01]  /*bfd0*/  IADD3.X R223, R223, UR29, R7, P0, !PT ;  /* 0x0000001ddfdf7c10 */ /* 0x000fe200087fe407 */
[----:B------:R-:W-:Y:S01]  /*bfe0*/  IMAD.WIDE.U32 R240, R165, -0x2daee0ad, RZ ;  /* 0xd2511f53a5f07825 */ /* 0x000fe200078e00ff */
[----:B------:R-:W-:Y:S01]  /*bff0*/  LEA R232, P1, R2, c[0x0][0x168], 0x1 ;  /* 0x00005a0002e87a11 */ /* 0x000fe200078208ff */
[----:B------:R-:W-:Y:S01]  /*c000*/  UMOV UR29, URZ ;  /* 0x0000003f001d7c82 */ /* 0x000fe20008000000 */
[----:B------:R-:W-:-:S02]  /*c010*/  LEA R230, P0, R0, c[0x0][0x170], 0x1 ;  /* 0x00005c0000e67a11 */ /* 0x000fc400078008ff */
[----:B------:R-:W-:Y:S02]  /*c020*/  SHF.R.S32.HI R244, RZ, 0x3, R244 ;  /* 0x00000003fff47819 */ /* 0x000fe400000114f4 */
[----:B------:R-:W-:Y:S01]  /*c030*/  LEA.HI.X R231, R2, c[0x0][0x16c], R231, 0x1, P1 ;  /* 0x00005b0002e77a11 */ /* 0x000fe200008f0ce7 */
[----:B------:R-:W-:Y:S01]  /*c040*/  IMAD.MOV.U32 R2, RZ, RZ, R164 ;  /* 0x000000ffff027224 */ /* 0x000fe200078e00a4 */
[----:B------:R-:W-:Y:S01]  /*c050*/  LEA.HI.X R223, R0, c[0x0][0x174], R223, 0x1, P0 ;  /* 0x00005d0000df7a11 */ /* 0x000fe200000f0cdf */
[----:B------:R-:W-:Y:S01]  /*c060*/  IMAD.MOV.U32 R0, RZ, RZ, R3 ;  /* 0x000000ffff007224 */ /* 0x000fe200078e0003 */
[----:B------:R-:W-:Y:S02]  /*c070*/  SHF.R.S32.HI R245, RZ, 0x1f, R244 ;  /* 0x0000001ffff57819 */ /* 0x000fe400000114f4 */
[C---:B------:R-:W-:Y:S02]  /*c080*/  IADD3 R250, P2, R244.reuse, 0x10, RZ ;  /* 0x00000010f4fa7810 */ /* 0x040fe40007f5e0ff */
[----:B------:R-:W-:-:S02]  /*c090*/  IADD3 R248, P1, R244, 0x20, RZ ;  /* 0x00000020f4f87810 */ /* 0x000fc40007f3e0ff */
[----:B------:R-:W-:Y:S01]  /*c0a0*/  IADD3 R246, P0, R244, 0x30, RZ ;  /* 0x00000030f4f67810 */ /* 0x000fe20007f1e0ff */
[--C-:B------:R-:W-:Y:S01]  /*c0b0*/  IMAD.X R251, RZ, RZ, R245.reuse, P2 ;  /* 0x000000fffffb7224 */ /* 0x100fe200010e06f5 */
[----:B------:R-:W-:Y:S01]  /*c0c0*/  LOP3.LUT R236, R239, R167, RZ, 0x3c, !PT ;  /* 0x000000a7efec7212 */ /* 0x000fe200078e3cff */
[--C-:B------:R-:W-:Y:S01]  /*c0d0*/  IMAD.X R249, RZ, RZ, R245.reuse, P1 ;  /* 0x000000fffff97224 */ /* 0x100fe200008e06f5 */
[----:B------:R-:W-:Y:S01]  /*c0e0*/  ISETP.GE.AND P6, PT, R228, c[0x0][0x220], PT ;  /* 0x00008800e4007a0c */ /* 0x000fe20003fc6270 */
[----:B------:R-:W-:Y:S01]  /*c0f0*/  IMAD.X R247, RZ, RZ, R245, P0 ;  /* 0x000000fffff77224 */ /* 0x000fe200000e06f5 */
[----:B------:R-:W-:Y:S01]  /*c100*/  ISETP.GE.AND P5, PT, R222, c[0x0][0x220], PT ;  /* 0x00008800de007a0c */ /* 0x000fe20003fa6270 */
[----:B------:R-:W-:Y:S01]  /*c110*/  IMAD.WIDE.U32 R236, R236, -0x2daee0ad, RZ ;  /* 0xd2511f53ecec7825 */ /* 0x000fe200078e00ff */
[----:B------:R-:W-:Y:S02]  /*c120*/  ISETP.GE.AND P4, PT, R221, c[0x0][0x220], PT ;  /* 0x00008800dd007a0c */ /* 0x000fe40003f86270 */
[----:B------:R-:W-:Y:S01]  /*c130*/  ISETP.GE.AND P3, PT, R220, c[0x0][0x220], PT ;  /* 0x00008800dc007a0c */ /* 0x000fe20003f66270 */
[----:B--2---:R-:W-:Y:S01]  /*c140*/  IMAD.MOV.U32 R243, RZ, RZ, R13 ;  /* 0x000000fffff37224 */ /* 0x004fe200078e000d */
[----:B------:R-:W-:Y:S05]  /*c150*/  BRA `(.L_x_321) ;  /* 0x000006b000007947 */ /* 0x000fea0003800000 */
.L_x_323:
        /* <DEDUP_REMOVED lines=10> */
[----:B------:R-:W-:Y:S04]  /*c200*/  LEA R164, P2, R164, R224, 0x6 ;  /* 0x000000e0a4a47211 */ /* 0x000fe800078430ff */
        /* <DEDUP_REMOVED lines=96> */
.L_x_321:
[----:B------:R-:W-:Y:S01]  /*c810*/  UIADD3 UR6, -UR29, UR31, URZ ;  /* 0x0000001f1d067290 */ /* 0x000fe2000fffe13f */
[----:B------:R-:W-:Y:S04]  /*c820*/  DEPBAR.LE SB0, 0x0 ;  /* 0x000080000000791a */ /* 0x000fe80000000000 */
[----:B------:R-:W-:Y:S01]  /*c830*/  BAR.SYNC.DEFER_BLOCKING 0x0 ;  /* 0x0000000000007b1d */ /* 0x000fe20000010000 */
[----:B------:R-:W-:Y:S01]  /*c840*/  USHF.R.S32.HI UR5, URZ, 0x1f, UR6 ;  /* 0x0000001f3f057899 */ /* 0x000fe20008011406 */
[----:B------:R-:W-:Y:S01]  /*c850*/  IMAD.U32 R3, RZ, RZ, UR6 ;  /* 0x00000006ff037e24 */ /* 0x000fe2000f8e00ff */
[----:B------:R-:W-:Y:S01]  /*c860*/  UIMAD UR4, UR18, UR6, URZ ;  /* 0x00000006120472a4 */ /* 0x000fe2000f8e023f */
[----:B------:R-:W-:Y:S01]  /*c870*/  IMAD.U32 R4, RZ, RZ, UR6 ;  /* 0x00000006ff047e24 */ /* 0x000fe2000f8e00ff */
[----:B------:R-:W-:Y:S01]  /*c880*/  UIADD3 UR7, UR25, -UR29, URZ ;  /* 0x8000001d19077290 */ /* 0x000fe2000fffe03f */
[----:B------:R-:W-:Y:S01]  /*c890*/  IMAD.WIDE.U32 R8, R3, UR19, R242 ;  /* 0x0000001303087c25 */ /* 0x000fe2000f8e00f2 */
[----:B------:R-:W-:Y:S02]  /*c8a0*/  UIMAD UR4, UR5, UR19, UR4 ;  /* 0x00000013050472a4 */ /* 0x000fe4000f8e0204 */
[----:B------:R-:W-:Y:S02]  /*c8b0*/  LEA R6, P0, R4, R244, 0x6 ;  /* 0x000000f404067211 */ /* 0x000fe400078030ff */
        /* <DEDUP_REMOVED lines=8> */
[----:B------:R-:W-:Y:S01]  /*c940*/  @P6 STS.128 [R219+0x10000], RZ ;  /* 0x010000ffdb006388 */ /* 0x000fe20000000c00 */
[C---:B------:R-:W-:Y:S02]  /*c950*/  @!P6 LEA.HI.X R15, R5.reuse, c[0x0][0x174], R3, 0x1, P0 ;  /* 0x00005d00050fea11 */ /* 0x040fe400000f0c03 */
[----:B------:R-:W-:Y:S01]  /*c960*/  IADD3 R4, P1, R5, UR21, RZ ;  /* 0x0000001505047c10 */ /* 0x000fe2000ff3e0ff */
[----:B------:R-:W-:Y:S01]  /*c970*/  IMAD R5, R7, c[0x0][0x1a0], RZ ;  /* 0x0000680007057a24 */ /* 0x000fe200078e02ff */
[----:B------:R-:W-:Y:S01]  /*c980*/  LEA R8, P2, R18, R230, 0x1 ;  /* 0x000000e612087211 */ /* 0x000fe200078408ff */
[----:B------:R-:W-:Y:S01]  /*c990*/  @!PT LDS RZ, [RZ] ;  /* 0x00000000fffff984 */ /* 0x000fe20000000800 */
[----:B------:R-:W-:Y:S01]  /*c9a0*/  @!PT LDS RZ, [RZ] ;  /* 0x00000000fffff984 */ /* 0x000fe20000000800 */
[----:B------:R-:W-:Y:S01]  /*c9b0*/  @!PT LDS RZ, [RZ] ;  /* 0x00000000fffff984 */ /* 0x000fe20000000800 */
[----:B------:R1:W-:Y:S01]  /*c9c0*/  @!P6 LDGSTS.E.BYPASS.LTC128B.128 [R219+0x10000], [R16.64] ;  /* 0x1000000010dbefae */ /* 0x0003e2000b901d5a */
[----:B------:R-:W-:Y:S01]  /*c9d0*/  IADD3.X R3, R3, UR20, RZ, P1, !PT ;  /* 0x0000001403037c10 */ /* 0x000fe20008ffe4ff */
[----:B------:R-:W-:Y:S01]  /*c9e0*/  IMAD R5, R6, c[0x0][0x1a4], R5 ;  /* 0x0000690006057a24 */ /* 0x000fe200078e0205 */
[C---:B------:R-:W-:Y:S01]  /*c9f0*/  @!P6 IADD3 R7, P0, R4.reuse, UR21, RZ ;  /* 0x000000150407ec10 */ /* 0x040fe2000ff1e0ff */
[----:B------:R-:W-:Y:S01]  /*ca00*/  @P5 STS.128 [R219+0x12000], RZ ;  /* 0x012000ffdb005388 */ /* 0x000fe20000000c00 */
[----:B------:R-:W-:Y:S01]  /*ca10*/  @!P6 LEA R12, P1, R4, c[0x0][0x170], 0x1 ;  /* 0x00005c00040cea11 */ /* 0x000fe200078208ff */
[----:B------:R-:W-:Y:S01]  /*ca20*/  IMAD.IADD R5, R19, 0x1, R5 ;  /* 0x0000000113057824 */ /* 0x000fe200078e0205 */
[----:B------:R-:W-:Y:S02]  /*ca30*/  @!P6 IADD3.X R6, R3, UR20, RZ, P0, !PT ;  /* 0x000000140306ec10 */ /* 0x000fe400087fe4ff */
[C---:B------:R-:W-:Y:S02]  /*ca40*/  @!P6 LEA R10, P0, R7.reuse, c[0x0][0x170], 0x1 ;  /* 0x00005c00070aea11 */ /* 0x040fe400078008ff */
[----:B------:R-:W-:Y:S01]  /*ca50*/  LEA.HI.X R9, R18, R223, R5, 0x1, P2 ;  /* 0x000000df12097211 */ /* 0x000fe200010f0c05 */
[----:B------:R-:W-:Y:S01]  /*ca60*/  IMAD.U32 R5, RZ, RZ, UR6 ;  /* 0x00000006ff057e24 */ /* 0x000fe2000f8e00ff */
[----:B------:R-:W-:Y:S01]  /*ca70*/  @!P6 LEA.HI.X R11, R7, c[0x0][0x174], R6, 0x1, P0 ;  /* 0x00005d00070bea11 */ /* 0x000fe200000f0c06 */
[----:B------:R-:W-:Y:S01]  /*ca80*/  IMAD.U32 R7, RZ, RZ, UR6 ;  /* 0x00000006ff077e24 */ /* 0x000fe2000f8e00ff */
[----:B------:R-:W-:Y:S01]  /*ca90*/  @!P6 LEA.HI.X R13, R4, c[0x0][0x174], R3, 0x1, P1 ;  /* 0x00005d00040dea11 */ /* 0x000fe200008f0c03 */
[----:B------:R-:W-:Y:S01]  /*caa0*/  @!PT LDS RZ, [RZ] ;  /* 0x00000000fffff984 */ /* 0x000fe20000000800 */
[----:B------:R-:W-:Y:S01]  /*cab0*/  @!PT LDS RZ, [RZ] ;  /* 0x00000000fffff984 */ /* 0x000fe20000000800 */
[----:B------:R-:W-:Y:S01]  /*cac0*/  @!PT LDS RZ, [RZ] ;  /* 0x00000000fffff984 */ /* 0x000fe20000000800 */
[----:B------:R2:W-:Y:S01]  /*cad0*/  @!P5 LDGSTS.E.BYPASS.LTC128B.128 [R219+0x12000], [R8.64+0x80] ;  /* 0x1200008008dbdfae */ /* 0x0005e2000b901d5a */
[----:B------:R-:W-:Y:S01]  /*cae0*/  IMAD.U32 R6, RZ, RZ, UR6 ;  /* 0x00000006ff067e24 */ /* 0x000fe2000f8e00ff */
[----:B------:R-:W-:Y:S01]  /*caf0*/  LEA R18, P1, R5, R248, 0x6 ;  /* 0x000000f805127211 */ /* 0x000fe200078230ff */
[----:B------:R-:W-:Y:S01]  /*cb00*/  IMAD.U32 R3, RZ, RZ, UR6 ;  /* 0x00000006ff037e24 */ /* 0x000fe2000f8e00ff */
[----:B------:R-:W-:Y:S01]  /*cb10*/  @P4 STS.128 [R219+0x14000], RZ ;  /* 0x014000ffdb004388 */ /* 0x000fe20000000c00 */
[----:B------:R-:W-:Y:S01]  /*cb20*/  LEA R20, P2, R7, R250, 0x6 ;  /* 0x000000fa07147211 */ /* 0x000fe200078430ff */
[----:B------:R-:W-:Y:S02]  /*cb30*/  IMAD.U32 R4, RZ, RZ, UR6 ;  /* 0x00000006ff047e24 */ /* 0x000fe4000f8e00ff */
[----:B------:R-:W-:Y:S01]  /*cb40*/  @!PT LDS RZ, [RZ] ;  /* 0x00000000fffff984 */ /* 0x000fe20000000800 */
[----:B------:R-:W-:Y:S01]  /*cb50*/  @!PT LDS RZ, [RZ] ;  /* 0x00000000fffff984 */ /* 0x000fe20000000800 */
[----:B------:R-:W-:Y:S01]  /*cb60*/  @!PT LDS RZ, [RZ] ;  /* 0x00000000fffff984 */ /* 0x000fe20000000800 */
[----:B------:R2:W-:Y:S01]  /*cb70*/  @!P4 LDGSTS.E.BYPASS.LTC128B.128 [R219+0x14000], [R8.64+0x100] ;  /* 0x1400010008dbcfae */ /* 0x0005e2000b901d5a */
[----:B------:R-:W-:Y:S01]  /*cb80*/  LEA.HI.X.SX32 R21, R6, R251, 0x6, P2 ;  /* 0x000000fb06157211 */ /* 0x000fe200010f36ff */
[----:B------:R-:W-:Y:S01]  /*cb90*/  IMAD.WIDE.U32 R6, R20, c[0x0][0x1a0], RZ ;  /* 0x0000680014067a25 */ /* 0x000fe200078e00ff */
[----:B------:R-:W-:Y:S01]  /*cba0*/  LEA R26, P0, R3, R246, 0x6 ;  /* 0x000000f6031a7211 */ /* 0x000fe200078030ff */
[----:B------:R-:W-:Y:S01]  /*cbb0*/  @P3 STS.128 [R219+0x16000], RZ ;  /* 0x016000ffdb003388 */ /* 0x000fe20000000c00 */
[----:B------:R-:W-:Y:S02]  /*cbc0*/  LEA.HI.X.SX32 R19, R4, R249, 0x6, P1 ;  /* 0x000000f904137211 */ /* 0x000fe400008f36ff */
[----:B------:R-:W-:Y:S01]  /*cbd0*/  LEA.HI.X.SX32 R27, R5, R247, 0x6, P0 ;  /* 0x000000f7051b7211 */ /* 0x000fe200000f36ff */
[----:B------:R-:W-:Y:S01]  /*cbe0*/  IMAD R5, R21, c[0x0][0x1a0], RZ ;  /* 0x0000680015057a24 */ /* 0x000fe200078e02ff */
[----:B------:R-:W-:Y:S01]  /*cbf0*/  @!PT LDS RZ, [RZ] ;  /* 0x00000000fffff984 */ /* 0x000fe20000000800 */
[----:B------:R-:W-:Y:S01]  /*cc00*/  @!PT LDS RZ, [RZ] ;  /* 0x00000000fffff984 */ /* 0x000fe20000000800 */
[----:B------:R-:W-:Y:S01]  /*cc10*/  @!PT LDS RZ, [RZ] ;  /* 0x00000000fffff984 */ /* 0x000fe20000000800 */
[----:B------:R2:W-:Y:S01]  /*cc20*/  @!P3 LDGSTS.E.BYPASS.LTC128B.128 [R219+0x16000], [R8.64+0x180] ;  /* 0x1600018008dbbfae */ /* 0x0005e2000b901d5a */
[-C--:B------:R-:W-:Y:S01]  /*cc30*/  LEA R24, P2, R6, R230.reuse, 0x1 ;  /* 0x000000e606187211 */ /* 0x080fe200078408ff */
[----:B------:R-:W-:Y:S02]  /*cc40*/  IMAD R4, R19, c[0x0][0x1a0], RZ ;  /* 0x0000680013047a24 */ /* 0x000fe400078e02ff */
[----:B------:R-:W-:Y:S01]  /*cc50*/  IMAD R5, R20, c[0x0][0x1a4], R5 ;  /* 0x0000690014057a24 */ /* 0x000fe200078e0205 */
[----:B------:R-:W-:Y:S01]  /*cc60*/  @P6 STS.128 [R219+0x10800], RZ ;  /* 0x010800ffdb006388 */ /* 0x000fe20000000c00 */
[C---:B------:R-:W-:Y:S02]  /*cc70*/  IMAD R4, R18.reuse, c[0x0][0x1a4], R4 ;  /* 0x0000690012047a24 */ /* 0x040fe400078e0204 */
[----:B------:R-:W-:Y:S01]  /*cc80*/  IMAD.IADD R5, R7, 0x1, R5 ;  /* 0x0000000107057824 */ /* 0x000fe200078e0205 */
[----:B------:R-:W-:Y:S01]  /*cc90*/  @!PT LDS RZ, [RZ] ;  /* 0x00000000fffff984 */ /* 0x000fe20000000800 */
[----:B------:R-:W-:Y:S01]  /*cca0*/  @!PT LDS RZ, [RZ] ;  /* 0x00000000fffff984 */ /* 0x000fe20000000800 */
[----:B------:R-:W-:Y:S01]  /*ccb0*/  @!PT LDS RZ, [RZ] ;  /* 0x00000000fffff984 */ /* 0x000fe20000000800 */
[----:B------:R3:W-:Y:S01]  /*ccc0*/  @!P6 LDGSTS.E.BYPASS.LTC128B.128 [R219+0x10800], [R14.64] ;  /* 0x108000000edbefae */ /* 0x0007e2000b901d5a */
[----:B------:R-:W-:Y:S03]  /*ccd0*/  IMAD.WIDE.U32 R18, R18, c[0x0][0x1a0], RZ ;  /* 0x0000680012127a25 */ /* 0x000fe600078e00ff */
[-C--:B------:R-:W-:Y:S01]  /*cce0*/  LEA.HI.X R25, R6, R223.reuse, R5, 0x1, P2 ;  /* 0x000000df06197211 */ /* 0x080fe200010f0c05 */
[----:B------:R-:W-:Y:S01]  /*ccf0*/  @P5 STS.128 [R219+0x12800], RZ ;  /* 0x012800ffdb005388 */ /* 0x000fe20000000c00 */
[----:B------:R-:W-:Y:S01]  /*cd00*/  IMAD.IADD R4, R19, 0x1, R4 ;  /* 0x0000000113047824 */ /* 0x000fe200078e0204 */
[CC--:B------:R-:W-:Y:S01]  /*cd10*/  LEA R22, P1, R18.reuse, R230.reuse, 0x1 ;  /* 0x000000e612167211 */ /* 0x0c0fe200078208ff */
[----:B------:R-:W-:Y:S01]  /*cd20*/  IMAD R3, R27, c[0x0][0x1a0], RZ ;  /* 0x000068001b037a24 */ /* 0x000fe200078e02ff */
[----:B------:R-:W-:Y:S01]  /*cd30*/  @!PT LDS RZ, [RZ] ;  /* 0x00000000fffff984 */ /* 0x000fe20000000800 */
[----:B------:R-:W-:Y:S01]  /*cd40*/  @!PT LDS RZ, [RZ] ;  /* 0x00000000fffff984 */ /* 0x000fe20000000800 */
[----:B------:R-:W-:Y:S01]  /*cd50*/  @!PT LDS RZ, [RZ] ;  /* 0x00000000fffff984 */ /* 0x000fe20000000800 */
[----:B------:R4:W-:Y:S02]  /*cd60*/  @!P5 LDGSTS.E.BYPASS.LTC128B.128 [R219+0x12800], [R24.64+0x80] ;  /* 0x1280008018dbdfae */ /* 0x0009e4000b901d5a */
[-C--:B------:R-:W-:Y:S01]  /*cd70*/  LEA.HI.X R23, R18, R223.reuse, R4, 0x1, P1 ;  /* 0x000000df12177211 */ /* 0x080fe200008f0c04 */
[C---:B------:R-:W-:Y:S01]  /*cd80*/  IMAD R3, R26.reuse, c[0x0][0x1a4], R3 ;  /* 0x000069001a037a24 */ /* 0x040fe200078e0203 */
[----:B------:R-:W-:Y:S01]  /*cd90*/  @P4 STS.128 [R219+0x14800], RZ ;  /* 0x014800ffdb004388 */ /* 0x000fe20000000c00 */
[----:B------:R-:W-:Y:S03]  /*cda0*/  IMAD.WIDE.U32 R26, R26, c[0x0][0x1a0], RZ ;  /* 0x000068001a1a7a25 */ /* 0x000fe600078e00ff */
[----:B------:R-:W-:Y:S01]  /*cdb0*/  @!PT LDS RZ, [RZ] ;  /* 0x00000000fffff984 */ /* 0x000fe20000000800 */
[----:B------:R-:W-:Y:S01]  /*cdc0*/  @!PT LDS RZ, [RZ] ;  /* 0x00000000fffff984 */ /* 0x000fe20000000800 */
[----:B------:R-:W-:Y:S01]  /*cdd0*/  @!PT LDS RZ, [RZ] ;  /* 0x00000000fffff984 */ /* 0x000fe20000000800 */
[----:B------:R4:W-:Y:S01]  /*cde0*/  @!P4 LDGSTS.E.BYPASS.LTC128B.128 [R219+0x14800], [R24.64+0x100] ;  /* 0x1480010018dbcfae */ /* 0x0009e2000b901d5a */
[----:B------:R-:W-:Y:S01]  /*cdf0*/  IMAD.IADD R3, R27, 0x1, R3 ;  /* 0x000000011b037824 */ /* 0x000fe200078e0203 */
[C---:B------:R-:W-:Y:S02]  /*ce00*/  LEA R20, P0, R26.reuse, R230, 0x1 ;  /* 0x000000e61a147211 */ /* 0x040fe400078008ff */
[----:B------:R-:W-:Y:S02]  /*ce10*/  @P3 STS.128 [R219+0x16800], RZ ;  /* 0x016800ffdb003388 */ /* 0x000fe40000000c00 */
[----:B------:R-:W-:Y:S01]  /*ce20*/  LEA.HI.X R21, R26, R223, R3, 0x1, P0 ;  /* 0x000000df1a157211 */ /* 0x000fe200000f0c03 */
[----:B------:R-:W-:Y:S01]  /*ce30*/  IMAD.U32 R3, RZ, RZ, UR7 ;  /* 0x00000007ff037e24 */ /* 0x000fe2000f8e00ff */
        /* <DEDUP_REMOVED lines=45> */
[----:B--2---:R-:W2:Y:S04]  /*d110*/  LDSM.16.M88.4 R8, [R217+0x8000] ;  /* 0x00800000d908783b */ /* 0x004ea80000000200 */
[----:B-1----:R-:W3:Y:S04]  /*d120*/  LDSM.16.M88.4 R16, [R217+0x8800] ;  /* 0x00880000d910783b */ /* 0x002ee80000000200 */
[----:B----4-:R-:W5:Y:S04]  /*d130*/  LDSM.16.M88.4 R24, [R217+0x9000] ;  /* 0x00900000d918783b */ /* 0x010f680000000200 */
[----:B------:R-:W0:Y:S04]  /*d140*/  LDGDEPBAR ;  /* 0x00000000000079af */ /* 0x000e280000000000 */
[----:B------:R-:W1:Y:S04]  /*d150*/  LDSM.16.M88.4 R164, [R217+0x9800] ;  /* 0x00980000d9a4783b */ /* 0x000e680000000200 */
[----:B------:R-:W-:Y:S04]  /*d160*/  LDSM.16.M88.4 R168, [R216] ;  /* 0x00000000d8a8783b */ /* 0x000fe80000000200 */
[----:B------:R-:W4:Y:S04]  /*d170*/  LDSM.16.M88.4 R172, [R215] ;  /* 0x00000000d7ac783b */ /* 0x000f280000000200 */
[----:B------:R-:W1:Y:S04]  /*d180*/  LDSM.16.M88.4 R176, [R207] ;  /* 0x00000000cfb0783b */ /* 0x000e680000000200 */
[----:B------:R-:W1:Y:S04]  /*d190*/  LDSM.16.M88.4 R180, [R206] ;  /* 0x00000000ceb4783b */ /* 0x000e680000000200 */
[----:B------:R-:W1:Y:S01]  /*d1a0*/  LDSM.16.M88.4 R184, [R205] ;  /* 0x00000000cdb8783b */ /* 0x000e620000000200 */
[C---:B--2---:R-:W-:Y:S03]  /*d1b0*/  HMMA.16816.F32 R4, R32.reuse, R8, RZ ;  /* 0x000000082004723c */ /* 0x044fe600000018ff */
[----:B------:R-:W-:Y:S05]  /*d1c0*/  LDSM.16.M88.4 R188, [R211+0x8000] ;  /* 0x00800000d3bc783b */ /* 0x000fea0000000200 */
[C---:B------:R-:W-:Y:S08]  /*d1d0*/  HMMA.16816.F32 R8, R32.reuse, R10, RZ ;  /* 0x0000000a2008723c */ /* 0x040ff000000018ff */
[C---:B---3--:R-:W-:Y:S08]  /*d1e0*/  HMMA.16816.F32 R12, R32.reuse, R16, RZ ;  /* 0x00000010200c723c */ /* 0x048ff000000018ff */
[C---:B------:R-:W-:Y:S08]  /*d1f0*/  HMMA.16816.F32 R16, R32.reuse, R18, RZ ;  /* 0x000000122010723c */ /* 0x040ff000000018ff */
[C---:B-----5:R-:W-:Y:S08]  /*d200*/  HMMA.16816.F32 R20, R32.reuse, R24, RZ ;  /* 0x000000182014723c */ /* 0x060ff000000018ff */
[C---:B------:R-:W-:Y:S08]  /*d210*/  HMMA.16816.F32 R24, R32.reuse, R26, RZ ;  /* 0x0000001a2018723c */ /* 0x040ff000000018ff */
[C---:B-1----:R-:W-:Y:S08]  /*d220*/  HMMA.16816.F32 R28, R32.reuse, R164, RZ ;  /* 0x000000a4201c723c */ /* 0x042ff000000018ff */
[----:B------:R-:W-:Y:S01]  /*d230*/  HMMA.16816.F32 R32, R32, R166, RZ ;  /* 0x000000a62020723c */ /* 0x000fe200000018ff */
[----:B------:R-:W1:Y:S07]  /*d240*/  LDSM.16.M88.4 R164, [R214] ;  /* 0x00000000d6a4783b */ /* 0x000e6e0000000200 */
[C---:B----4-:R-:W-:Y:S08]  /*d250*/  HMMA.16816.F32 R4, R168.reuse, R172, R4 ;  /* 0x000000aca804723c */ /* 0x050ff00000001804 */
        /* <DEDUP_REMOVED lines=23> */
[----:B------:R-:W2:Y:S04]  /*d3d0*/  LDSM.16.M88.4 R164, [R204+0x1000] ;  /* 0x00100000cca4783b */ /* 0x000ea80000000200 */
[----:B------:R-:W3:Y:S03]  /*d3e0*/  LDSM.16.M88.4 R168, [R204+0x1800] ;  /* 0x00180000cca8783b */ /* 0x000ee60000000200 */
        /* <DEDUP_REMOVED lines=12> */
[----:B------:R-:W-:Y:S03]  /*d4b0*/  LDSM.16.M88.4 R180, [R202] ;  /* 0x00000000cab4783b */ /* 0x000fe60000000200 */
[C---:B------:R-:W-:Y:S08]  /*d4c0*/  HMMA.16816.F32 R4, R172.reuse, R176, R4 ;  /* 0x000000b0ac04723c */ /* 0x040ff00000001804 */
[C---:B------:R-:W-:Y:S01]  /*d4d0*/  HMMA.16816.F32 R8, R172.reuse, R178, R8 ;  /* 0x000000b2ac08723c */ /* 0x040fe20000001808 */
[----:B------:R-:W3:Y:S07]  /*d4e0*/  LDSM.16.M88.4 R176, [R203] ;  /* 0x00000000cbb0783b */ /* 0x000eee0000000200 */
[C---:B----4-:R-:W-:Y:S08]  /*d4f0*/  HMMA.16816.F32 R12, R172.reuse, R184, R12 ;  /* 0x000000b8ac0c723c */ /* 0x050ff0000000180c */
        /* <DEDUP_REMOVED lines=34> */
[----:B------:R-:W5:Y:S03]  /*d720*/  LDSM.16.M88.4 R184, [R217+0xc000] ;  /* 0x00c00000d9b8783b */ /* 0x000f660000000200 */
        /* <DEDUP_REMOVED lines=8> */
[----:B------:R-:W-:Y:S07]  /*d7b0*/  LDSM.16.M88.4 R176, [R199] ;  /* 0x00000000c7b0783b */ /* 0x000fee0000000200 */
[C---:B----4-:R-:W-:Y:S08]  /*d7c0*/  HMMA.16816.F32 R28, R168.reuse, R164, R28 ;  /* 0x000000a4a81c723c */ /* 0x050ff0000000181c */
[----:B------:R-:W-:Y:S01]  /*d7d0*/  HMMA.16816.F32 R32, R168, R166, R32 ;  /* 0x000000a6a820723c */ /* 0x000fe20000001820 */
[----:B------:R-:W2:Y:S04]  /*d7e0*/  LDSM.16.M88.4 R164, [R217+0xd000] ;  /* 0x00d00000d9a4783b */ /* 0x000ea80000000200 */
[----:B------:R-:W3:Y:S03]  /*d7f0*/  LDSM.16.M88.4 R168, [R217+0xd800] ;  /* 0x00d80000d9a8783b */ /* 0x000ee60000000200 */
[C---:B-----5:R-:W-:Y:S08]  /*d800*/  HMMA.16816.F32 R4, R180.reuse, R184, R4 ;  /* 0x000000b8b404723c */ /* 0x060ff00000001804 */
[C---:B------:R-:W-:Y:S01]  /*d810*/  HMMA.16816.F32 R8, R180.reuse, R186, R8 ;  /* 0x000000bab408723c */ /* 0x040fe20000001808 */
[----:B------:R-:W4:Y:S07]  /*d820*/  LDSM.16.M88.4 R184, [R198] ;  /* 0x00000000c6b8783b */ /* 0x000f2e0000000200 */
[C---:B-1----:R-:W-:Y:S08]  /*d830*/  HMMA.16816.F32 R12, R180.reuse, R188, R12 ;  /* 0x000000bcb40c723c */ /* 0x042ff0000000180c */
[C---:B------:R-:W-:Y:S01]  /*d840*/  HMMA.16816.F32 R16, R180.reuse, R190, R16 ;  /* 0x000000beb410723c */ /* 0x040fe20000001810 */
[----:B------:R-:W1:Y:S07]  /*d850*/  LDSM.16.M88.4 R188, [R197] ;  /* 0x00000000c5bc783b */ /* 0x000e6e0000000200 */
[C---:B--2---:R-:W-:Y:S08]  /*d860*/  HMMA.16816.F32 R20, R180.reuse, R164, R20 ;  /* 0x000000a4b414723c */ /* 0x044ff00000001814 */
[C---:B------:R-:W-:Y:S01]  /*d870*/  HMMA.16816.F32 R24, R180.reuse, R166, R24 ;  /* 0x000000a6b418723c */ /* 0x040fe20000001818 */
[----:B------:R-:W2:Y:S07]  /*d880*/  LDSM.16.M88.4 R164, [R196] ;  /* 0x00000000c4a4783b */ /* 0x000eae0000000200 */
[C---:B---3--:R-:W-:Y:S08]  /*d890*/  HMMA.16816.F32 R28, R180.reuse, R168, R28 ;  /* 0x000000a8b41c723c */ /* 0x048ff0000000181c */
[----:B------:R-:W-:Y:S01]  /*d8a0*/  HMMA.16816.F32 R32, R180, R170, R32 ;  /* 0x000000aab420723c */ /* 0x000fe20000001820 */
[----:B------:R-:W-:Y:S04]  /*d8b0*/  LDSM.16.M88.4 R168, [R214+0x4000] ;  /* 0x00400000d6a8783b */ /* 0x000fe80000000200 */
[----:B------:R-:W-:Y:S03]  /*d8c0*/  LDSM.16.M88.4 R180, [R211+0xc800] ;  /* 0x00c80000d3b4783b */ /* 0x000fe60000000200 */
[C---:B------:R-:W-:Y:S08]  /*d8d0*/  HMMA.16816.F32 R4, R172.reuse, R176, R4 ;  /* 0x000000b0ac04723c */ /* 0x040ff00000001804 */
[C---:B------:R-:W-:Y:S01]  /*d8e0*/  HMMA.16816.F32 R8, R172.reuse, R178, R8 ;  /* 0x000000b2ac08723c */ /* 0x040fe20000001808 */
[----:B------:R-:W3:Y:S07]  /*d8f0*/  LDSM.16.M88.4 R176, [R211+0xc000] ;  /* 0x00c00000d3b0783b */ /* 0x000eee0000000200 */
[C---:B----4-:R-:W-:Y:S08]  /*d900*/  HMMA.16816.F32 R12, R172.reuse, R184, R12 ;  /* 0x000000b8ac0c723c */ /* 0x050ff0000000180c */
[C---:B------:R-:W-:Y:S01]  /*d910*/  HMMA.16816.F32 R16, R172.reuse, R186, R16 ;  /* 0x000000baac10723c */ /* 0x040fe20000001810 */
[----:B------:R-:W4:Y:S07]  /*d920*/  LDSM.16.M88.4 R184, [R211+0xd000] ;  /* 0x00d00000d3b8783b */ /* 0x000f2e0000000200 */
[C---:B-1----:R-:W-:Y:S08]  /*d930*/  HMMA.16816.F32 R20, R172.reuse, R188, R20 ;  /* 0x000000bcac14723c */ /* 0x042ff00000001814 */
[C---:B------:R-:W-:Y:S01]  /*d940*/  HMMA.16816.F32 R24, R172.reuse, R190, R24 ;  /* 0x000000beac18723c */ /* 0x040fe20000001818 */
[----:B------:R-:W1:Y:S07]  /*d950*/  LDSM.16.M88.4 R188, [R211+0xd800] ;  /* 0x00d80000d3bc783b */ /* 0x000e6e0000000200 */
        /* <DEDUP_REMOVED lines=25> */
[----:B------:R-:W5:Y:S07]  /*daf0*/  LDSM.16.M88.4 R180, [R217+0xf800] ;  /* 0x00f80000d9b4783b */ /* 0x000f6e0000000200 */
[C---:B----4-:R-:W-:Y:S08]  /*db00*/  HMMA.16816.F32 R28, R164.reuse, R184, R28 ;  /* 0x000000b8a41c723c */ /* 0x050ff0000000181c */
[----:B------:R-:W-:Y:S01]  /*db10*/  HMMA.16816.F32 R32, R164, R186, R32 ;  /* 0x000000baa420723c */ /* 0x000fe20000001820 */
[----:B------:R-:W-:Y:S04]  /*db20*/  LDSM.16.M88.4 R164, [R216+0x6000] ;  /* 0x00600000d8a4783b */ /* 0x000fe80000000200 */
[----:B------:R-:W4:Y:S03]  /*db30*/  LDSM.16.M88.4 R184, [R195] ;  /* 0x00000000c3b8783b */ /* 0x000f260000000200 */
[C---:B-1----:R-:W-:Y:S08]  /*db40*/  HMMA.16816.F32 R4, R168.reuse, R188, R4 ;  /* 0x000000bca804723c */ /* 0x042ff00000001804 */
[C---:B------:R-:W-:Y:S01]  /*db50*/  HMMA.16816.F32 R8, R168.reuse, R190, R8 ;  /* 0x000000bea808723c */ /* 0x040fe20000001808 */
[----:B------:R-:W1:Y:S07]  /*db60*/  LDSM.16.M88.4 R188, [R194] ;  /* 0x00000000c2bc783b */ /* 0x000e6e0000000200 */
[C---:B--2---:R-:W-:Y:S08]  /*db70*/  HMMA.16816.F32 R12, R168.reuse, R172, R12 ;  /* 0x000000aca80c723c */ /* 0x044ff0000000180c */
[C---:B------:R-:W-:Y:S01]  /*db80*/  HMMA.16816.F32 R16, R168.reuse, R174, R16 ;  /* 0x000000aea810723c */ /* 0x040fe20000001810 */
[----:B------:R-:W-:Y:S07]  /*db90*/  LDSM.16.M88.4 R172, [R192] ;  /* 0x00000000c0ac783b */ /* 0x000fee0000000200 */
[C---:B---3--:R-:W-:Y:S08]  /*dba0*/  HMMA.16816.F32 R20, R168.reuse, R176, R20 ;  /* 0x000000b0a814723c */ /* 0x048ff00000001814 */
[C---:B------:R-:W-:Y:S01]  /*dbb0*/  HMMA.16816.F32 R24, R168.reuse, R178, R24 ;  /* 0x000000b2a818723c */ /* 0x040fe20000001818 */
[----:B------:R-:W-:Y:S07]  /*dbc0*/  LDSM.16.M88.4 R176, [R214+0x6000] ;  /* 0x00600000d6b0783b */ /* 0x000fee0000000200 */
[C---:B-----5:R-:W-:Y:S08]  /*dbd0*/  HMMA.16816.F32 R28, R168.reuse, R180, R28 ;  /* 0x000000b4a81c723c */ /* 0x060ff0000000181c */
[----:B------:R-:W-:Y:S01]  /*dbe0*/  HMMA.16816.F32 R32, R168, R182, R32 ;  /* 0x000000b6a820723c */ /* 0x000fe20000001820 */
[----:B------:R-:W2:Y:S04]  /*dbf0*/  LDSM.16.M88.4 R168, [R193] ;  /* 0x00000000c1a8783b */ /* 0x000ea80000000200 */
[----:B------:R-:W3:Y:S03]  /*dc00*/  LDSM.16.M88.4 R180, [R211+0xe000] ;  /* 0x00e00000d3b4783b */ /* 0x000ee60000000200 */
        /* <DEDUP_REMOVED lines=8> */
[----:B------:R-:W-:Y:S07]  /*dc90*/  LDSM.16.M88.4 R168, [R213+0x6000] ;  /* 0x00600000d5a8783b */ /* 0x000fee0000000200 */
[C---:B------:R-:W-:Y:S08]  /*dca0*/  HMMA.16816.F32 R28, R164.reuse, R172, R28 ;  /* 0x000000aca41c723c */ /* 0x040ff0000000181c */
[----:B------:R-:W-:Y:S01]  /*dcb0*/  HMMA.16816.F32 R32, R164, R174, R32 ;  /* 0x000000aea420723c */ /* 0x000fe20000001820 */
[----:B------:R-:W2:Y:S04]  /*dcc0*/  LDSM.16.M88.4 R164, [R211+0xf800] ;  /* 0x00f80000d3a4783b */ /* 0x000ea80000000200 */
[----:B------:R-:W5:Y:S03]  /*dcd0*/  LDSM.16.M88.4 R172, [R204+0x6000] ;  /* 0x00600000ccac783b */ /* 0x000f660000000200 */
[C---:B---3--:R-:W-:Y:S08]  /*dce0*/  HMMA.16816.F32 R4, R176.reuse, R180, R4 ;  /* 0x000000b4b004723c */ /* 0x048ff00000001804 */
[C---:B------:R-:W-:Y:S01]  /*dcf0*/  HMMA.16816.F32 R8, R176.reuse, R182, R8 ;  /* 0x000000b6b008723c */ /* 0x040fe20000001808 */
[----:B------:R-:W3:Y:S07]  /*dd00*/  LDSM.16.M88.4 R180, [R204+0x6800] ;  /* 0x00680000ccb4783b */ /* 0x000eee0000000200 */
[C---:B----4-:R-:W-:Y:S08]  /*dd10*/  HMMA.16816.F32 R12, R176.reuse, R184, R12 ;  /* 0x000000b8b00c723c */ /* 0x050ff0000000180c */
[C---:B------:R-:W-:Y:S01]  /*dd20*/  HMMA.16816.F32 R16, R176.reuse, R186, R16 ;  /* 0x000000bab010723c */ /* 0x040fe20000001810 */
[----:B------:R-:W4:Y:S07]  /*dd30*/  LDSM.16.M88.4 R184, [R204+0x7000] ;  /* 0x00700000ccb8783b */ /* 0x000f2e0000000200 */
[C---:B-1----:R-:W-:Y:S08]  /*dd40*/  HMMA.16816.F32 R20, R176.reuse, R188, R20 ;  /* 0x000000bcb014723c */ /* 0x042ff00000001814 */
[C---:B------:R-:W-:Y:S01]  /*dd50*/  HMMA.16816.F32 R24, R176.reuse, R190, R24 ;  /* 0x000000beb018723c */ /* 0x040fe20000001818 */
[----:B------:R-:W1:Y:S01]  /*dd60*/  LDSM.16.M88.4 R188, [R204+0x7800] ;  /* 0x00780000ccbc783b */ /* 0x000e620000000200 */
[----:B------:R-:W-:Y:S04]  /*dd70*/  DEPBAR.LE SB0, 0x0 ;  /* 0x000080000000791a */ /* 0x000fe80000000000 */
[----:B------:R-:W-:Y:S02]  /*dd80*/  BAR.SYNC.DEFER_BLOCKING 0x0 ;  /* 0x0000000000007b1d */ /* 0x000fe40000010000 */
[C---:B--2---:R-:W-:Y:S07]  /*dd90*/  HMMA.16816.F32 R28, R176.reuse, R164, R28 ;  /* 0x000000a4b01c723c */ /* 0x044fee000000181c */
[----:B------:R-:W-:Y:S01]  /*dda0*/  IMAD.U32 R164, RZ, RZ, UR7 ;  /* 0x00000007ffa47e24 */ /* 0x000fe2000f8e00ff */
[----:B------:R-:W-:Y:S01]  /*ddb0*/  HMMA.16816.F32 R32, R176, R166, R32 ;  /* 0x000000a6b020723c */ /* 0x000fe20000001820 */
[----:B------:R-:W-:Y:S06]  /*ddc0*/  IMAD.U32 R165, RZ, RZ, UR7 ;  /* 0x00000007ffa57e24 */ /* 0x000fec000f8e00ff */
[----:B------:R-:W-:Y:S01]  /*ddd0*/  LEA R176, P2, R3, R250, 0x6 ;  /* 0x000000fa03b07211 */ /* 0x000fe200078430ff */
[C---:B-----5:R-:W-:Y:S01]  /*dde0*/  HMMA.16816.F32 R4, R168.reuse, R172, R4 ;  /* 0x000000aca804723c */ /* 0x060fe20000001804 */
[----:B------:R-:W-:Y:S03]  /*ddf0*/  IMAD.U32 R167, RZ, RZ, UR7 ;  /* 0x00000007ffa77e24 */ /* 0x000fe6000f8e00ff */
[----:B------:R-:W-:Y:S02]  /*de00*/  IMAD.U32 R166, RZ, RZ, UR7 ;  /* 0x00000007ffa67e24 */ /* 0x000fe4000f8e00ff */
[----:B------:R-:W-:Y:S01]  /*de10*/  LEA R178, P1, R167, R248, 0x6 ;  /* 0x000000f8a7b27211 */ /* 0x000fe200078230ff */
[----:B------:R-:W-:Y:S01]  /*de20*/  IMAD.U32 R172, RZ, RZ, UR7 ;  /* 0x00000007ffac7e24 */ /* 0x000fe2000f8e00ff */
[C---:B------:R-:W-:Y:S01]  /*de30*/  HMMA.16816.F32 R8, R168.reuse, R174, R8 ;  /* 0x000000aea808723c */ /* 0x040fe20000001808 */
[----:B------:R-:W-:Y:S03]  /*de40*/  IMAD.U32 R173, RZ, RZ, UR7 ;  /* 0x00000007ffad7e24 */ /* 0x000fe6000f8e00ff */
[----:B------:R-:W-:Y:S02]  /*de50*/  LEA.HI.X.SX32 R177, R172, R251, 0x6, P2 ;  /* 0x000000fbacb17211 */ /* 0x000fe400010f36ff */
[----:B------:R-:W-:Y:S02]  /*de60*/  LEA.HI.X.SX32 R179, R166, R249, 0x6, P1 ;  /* 0x000000f9a6b37211 */ /* 0x000fe400008f36ff */
[C---:B---3--:R-:W-:Y:S04]  /*de70*/  HMMA.16816.F32 R12, R168.reuse, R180, R12 ;  /* 0x000000b4a80c723c */ /* 0x048fe8000000180c */
[----:B------:R-:W-:Y:S01]  /*de80*/  LEA R174, P0, R164, R244, 0x6 ;  /* 0x000000f4a4ae7211 */ /* 0x000fe200078030ff */
[----:B------:R-:W-:Y:S03]  /*de90*/  IMAD R3, R179, c[0x0][0x198], RZ ;  /* 0x00006600b3037a24 */ /* 0x000fe600078e02ff */
[C---:B------:R-:W-:Y:S04]  /*dea0*/  HMMA.16816.F32 R16, R168.reuse, R182, R16 ;  /* 0x000000b6a810723c */ /* 0x040fe80000001810 */
[----:B------:R-:W-:Y:S01]  /*deb0*/  IMAD R3, R178, c[0x0][0x19c], R3 ;  /* 0x00006700b2037a24 */ /* 0x000fe200078e0203 */
[----:B------:R-:W-:Y:S01]  /*dec0*/  LEA.HI.X.SX32 R175, R173, R245, 0x6, P0 ;  /* 0x000000f5adaf7211 */ /* 0x000fe200000f36ff */
[----:B------:R-:W-:Y:S01]  /*ded0*/  IMAD.WIDE.U32 R172, R176, c[0x0][0x198], RZ ;  /* 0x00006600b0ac7a25 */ /* 0x000fe200078e00ff */
[----:B------:R-:W-:Y:S01]  /*dee0*/  LEA R180, P0, R165, R246, 0x6 ;  /* 0x000000f6a5b47211 */ /* 0x000fe200078030ff */
[C---:B----4-:R-:W-:Y:S04]  /*def0*/  HMMA.16816.F32 R20, R168.reuse, R184, R20 ;  /* 0x000000b8a814723c */ /* 0x050fe80000001814 */
[----:B------:R-:W-:Y:S01]  /*df00*/  IMAD R165, R175, c[0x0][0x198], RZ ;  /* 0x00006600afa57a24 */ /* 0x000fe200078e02ff */
[----:B------:R-:W-:Y:S01]  /*df10*/  LEA.HI.X.SX32 R181, R164, R247, 0x6, P0 ;  /* 0x000000f7a4b57211 */ /* 0x000fe200000f36ff */
[----:B------:R-:W-:Y:S02]  /*df20*/  IMAD R164, R177, c[0x0][0x198], RZ ;  /* 0x00006600b1a47a24 */ /* 0x000fe400078e02ff */
[----:B------:R-:W-:Y:S01]  /*df30*/  IMAD R165, R174, c[0x0][0x19c], R165 ;  /* 0x00006700aea57a24 */ /* 0x000fe200078e02a5 */
[C---:B------:R-:W-:Y:S03]  /*df40*/  HMMA.16816.F32 R24, R168.reuse, R186, R24 ;  /* 0x000000baa818723c */ /* 0x040fe60000001818 */
[----:B------:R-:W-:Y:S02]  /*df50*/  IMAD R164, R176, c[0x0][0x19c], R164 ;  /* 0x00006700b0a47a24 */ /* 0x000fe400078e02a4 */
[----:B------:R-:W-:Y:S03]  /*df60*/  IMAD.WIDE.U32 R174, R174, c[0x0][0x198], RZ ;  /* 0x00006600aeae7a25 */ /* 0x000fe600078e00ff */
[C---:B-1----:R-:W-:Y:S04]  /*df70*/  HMMA.16816.F32 R28, R168.reuse, R188, R28 ;  /* 0x000000bca81c723c */ /* 0x042fe8000000181c */
[----:B------:R-:W-:Y:S02]  /*df80*/  IMAD.IADD R164, R173, 0x1, R164 ;  /* 0x00000001ada47824 */ /* 0x000fe400078e02a4 */
[----:B------:R-:W-:Y:S02]  /*df90*/  IMAD R166, R181, c[0x0][0x198], RZ ;  /* 0x00006600b5a67a24 */ /* 0x000fe400078e02ff */
[----:B------:R-:W-:Y:S04]  /*dfa0*/  HMMA.16816.F32 R32, R168, R190, R32 ;  /* 0x000000bea820723c */ /* 0x000fe80000001820 */
[----:B------:R-:W-:Y:S03]  /*dfb0*/  IMAD.WIDE.U32 R178, R178, c[0x0][0x198], RZ ;  /* 0x00006600b2b27a25 */ /* 0x000fe600078e00ff */
[-C--:B------:R-:W-:Y:S01]  /*dfc0*/  LEA R168, P0, R172, R232.reuse, 0x1 ;  /* 0x000000e8aca87211 */ /* 0x080fe200078008ff */
[----:B------:R-:W-:Y:S01]  /*dfd0*/  IMAD.IADD R165, R175, 0x1, R165 ;  /* 0x00000001afa57824 */ /* 0x000fe200078e02a5 */
[-C--:B------:R-:W-:Y:S03]  /*dfe0*/  LEA R170, P1, R174, R232.reuse, 0x1 ;  /* 0x000000e8aeaa7211 */ /* 0x080fe600078208ff */
[-C--:B------:R-:W-:Y:S01]  /*dff0*/  LEA.HI.X R169, R172, R231.reuse, R164, 0x1, P0 ;  /* 0x000000e7aca97211 */ /* 0x080fe200000f0ca4 */
[----:B------:R-:W-:Y:S01]  /*e000*/  IMAD.WIDE.U32 R176, R180, c[0x0][0x198], RZ ;  /* 0x00006600b4b07a25 */ /* 0x000fe200078e00ff */
[----:B------:R-:W-:Y:S02]  /*e010*/  ISETP.LT.AND P0, PT, RZ, UR6, PT ;  /* 0x00000006ff007c0c */ /* 0x000fe4000bf01270 */
[-C--:B------:R-:W-:Y:S01]  /*e020*/  LEA.HI.X R171, R174, R231.reuse, R165, 0x1, P1 ;  /* 0x000000e7aeab7211 */ /* 0x080fe200008f0ca5 */
[----:B------:R-:W-:Y:S01]  /*e030*/  IMAD R166, R180, c[0x0][0x19c], R166 ;  /* 0x00006700b4a67a24 */ /* 0x000fe200078e02a6 */
[-C--:B------:R-:W-:Y:S01]  /*e040*/  LEA R174, P2, R178, R232.reuse, 0x1 ;  /* 0x000000e8b2ae7211 */ /* 0x080fe200078408ff */
[----:B------:R-:W-:Y:S01]  /*e050*/  IMAD.IADD R3, R179, 0x1, R3 ;  /* 0x00000001b3037824 */ /* 0x000fe200078e0203 */
[----:B------:R-:W-:Y:S01]  /*e060*/  LEA R172, P1, R176, R232, 0x1 ;  /* 0x000000e8b0ac7211 */ /* 0x000fe200078208ff */
[----:B------:R-:W-:Y:S03]  /*e070*/  IMAD.IADD R166, R177, 0x1, R166 ;  /* 0x00000001b1a67824 */ /* 0x000fe600078e02a6 */
[-C--:B------:R-:W-:Y:S02]  /*e080*/  LEA.HI.X R175, R178, R231.reuse, R3, 0x1, P2 ;  /* 0x000000e7b2af7211 */ /* 0x080fe400010f0c03 */
[----:B------:R-:W-:Y:S01]  /*e090*/  LEA.HI.X R173, R176, R231, R166, 0x1, P1 ;  /* 0x000000e7b0ad7211 */ /* 0x000fe200008f0ca6 */
[----:B------:R-:W-:-:S05]  /*e0a0*/  @P0 BRA `(.L_x_323) ;  /* 0xffffe0b000000947 */ /* 0x000fca000383ffff */
.L_x_322:
[----:B------:R-:W-:Y:S01]  /*e0b0*/  FMNMX.FTZ R164, R4, R2, !PT ;  /* 0x0000000204a47209 */ /* 0x000fe20007810000 */
[----:B------:R-:W-:Y:S01]  /*e0c0*/  STL.64 [R1+0x8], R192 ;  /* 0x000008c001007387 */ /* 0x000fe20000100a00 */
[----:B------:R-:W-:Y:S01]  /*e0d0*/  FMNMX.FTZ R3, R6, R0, !PT ;  /* 0x0000000006037209 */ /* 0x000fe20007810000 */
[----:B------:R-:W-:Y:S01]  /*e0e0*/  UIADD3 UR4, UR35, -0x4498517b, URZ ;  /* 0xbb67ae8523047890 */ /* 0x000fe2000fffe03f */
[----:B------:R-:W-:Y:S01]  /*e0f0*/  FMNMX.FTZ R164, R5, R164, !PT ;  /* 0x000000a405a47209 */ /* 0x000fe20007810000 */
[----:B------:R-:W-:Y:S01]  /*e100*/  USHF.L.U32 UR7, UR6, 0x1, URZ ;  /* 0x0000000106077899 */ /* 0x000fe2000800063f */
[----:B------:R-:W-:Y:S01]  /*e110*/  FMNMX.FTZ R3, R7, R3, !PT ;  /* 0x0000000307037209 */ /* 0x000fe20007810000 */
[----:B-1----:R-:W-:Y:S01]  /*e120*/  LDSM.16.MT88.4 R172, [R212+0x10000] ;  /* 0x01000000d4ac783b */ /* 0x002fe20000004200 */
[----:B------:R-:W-:Y:S01]  /*e130*/  FMNMX.FTZ R164, R8, R164, !PT ;  /* 0x000000a408a47209 */ /* 0x000fe20007810000 */
[----:B------:R-:W-:Y:S01]  /*e140*/  UIADD3 UR5, UR34, -0x4ab325aa, URZ ;  /* 0xb54cda5622057890 */ /* 0x000fe2000fffe03f */
[----:B------:R-:W-:Y:S01]  /*e150*/  FMNMX.FTZ R3, R10, R3, !PT ;  /* 0x000000030a037209 */ /* 0x000fe20007810000 */
[----:B------:R-:W-:Y:S01]  /*e160*/  UIADD3 UR6, UR35, 0x646e171e, URZ ;  /* 0x646e171e23067890 */ /* 0x000fe2000fffe03f */
[----:B------:R-:W-:Y:S01]  /*e170*/  FMNMX.FTZ R164, R9, R164, !PT ;  /* 0x000000a409a47209 */ /* 0x000fe20007810000 */
[----:B------:R-:W-:Y:S01]  /*e180*/  UIADD3 UR29, UR29, 0x1, URZ ;  /* 0x000000011d1d7890 */ /* 0x000fe2000fffe03f */
        /* <DEDUP_REMOVED lines=34> */
[----:B------:R-:W-:Y:S01]  /*e3b0*/  FADD.FTZ R0, -R3, R0 ;  /* 0x0000000003007221 */ /* 0x000fe20000010100 */
[----:B--2---:R-:W-:Y:S02]  /*e3c0*/  FMNMX.FTZ R164, R166, R164, !PT ;  /* 0x000000a4a6a47209 */ /* 0x004fe40007810000 */
[----:B------:R-:W-:Y:S01]  /*e3d0*/  MOV R166, UR35 ;  /* 0x0000002300a67c02 */ /* 0x000fe20008000f00 */
[----:B------:R-:W-:Y:S01]  /*e3e0*/  FMUL.FTZ R0, R0, c[0x0][0x23c] ;  /* 0x00008f0000007a20 */ /* 0x000fe20000410000 */
[C---:B------:R-:W-:Y:S01]  /*e3f0*/  FSETP.NEU.FTZ.AND P1, PT, R164.reuse, -INF , PT ;  /* 0xff800000a400780b */ /* 0x040fe20003f3d000 */
[C---:B------:R-:W-:Y:S01]  /*e400*/  FMUL.FTZ R189, R164.reuse, c[0x0][0x23c] ;  /* 0x00008f00a4bd7a20 */ /* 0x040fe20000410000 */
[----:B------:R-:W-:Y:S01]  /*e410*/  LOP3.LUT R166, R241, UR7, R166, 0x96, !PT ;  /* 0x00000007f1a67c12 */ /* 0x000fe2000f8e96a6 */
[----:B------:R-:W-:Y:S01]  /*e420*/  FADD.FTZ R2, -R164, R2 ;  /* 0x00000002a4027221 */ /* 0x000fe20000010100 */
[----:B------:R-:W-:Y:S01]  /*e430*/  UIADD3 UR7, UR7, 0x1, URZ ;  /* 0x0000000107077890 */ /* 0x000fe2000fffe03f */
[----:B------:R-:W1:Y:S01]  /*e440*/  MUFU.EX2 R0, R0 ;  /* 0x0000000000007308 */ /* 0x000e620000000800 */
[----:B------:R-:W-:Y:S01]  /*e450*/  FSEL R189, R189, RZ, P1 ;  /* 0x000000ffbdbd7208 */ /* 0x000fe20000800000 */
[----:B------:R-:W-:Y:S01]  /*e460*/  IMAD.WIDE.U32 R166, R166, -0x326172a9, RZ ;  /* 0xcd9e8d57a6a67825 */ /* 0x000fe200078e00ff */
[----:B------:R-:W-:Y:S03]  /*e470*/  FSETP.NEU.FTZ.AND P1, PT, R3, -INF , PT ;  /* 0xff8000000300780b */ /* 0x000fe60003f3d000 */
[--C-:B------:R-:W-:Y:S01]  /*e480*/  FFMA.FTZ R180, R8, c[0x0][0x23c], -R189.reuse ;  /* 0x00008f0008b47a23 */ /* 0x100fe200000108bd */
[----:B------:R-:W-:Y:S01]  /*e490*/  LOP3.LUT R8, R237, UR4, R240, 0x96, !PT ;  /* 0x00000004ed087c12 */ /* 0x000fe2000f8e96f0 */
[----:B------:R-:W-:Y:S01]  /*e4a0*/  UIADD3 UR4, UR34, -0x61c88647, URZ ;  /* 0x9e3779b922047890 */ /* 0x000fe2000fffe03f */
[----:B------:R-:W-:Y:S01]  /*e4b0*/  FSEL R188, R188, RZ, P1 ;  /* 0x000000ffbcbc7208 */ /* 0x000fe20000800000 */
[--C-:B------:R-:W-:Y:S02]  /*e4c0*/  FFMA.FTZ R181, R9, c[0x0][0x23c], -R189.reuse ;  /* 0x00008f0009b57a23 */ /* 0x100fe400000108bd */
[----:B------:R-:W-:Y:S01]  /*e4d0*/  IMAD.WIDE.U32 R192, R8, -0x326172a9, RZ ;  /* 0xcd9e8d5708c07825 */ /* 0x000fe200078e00ff */
[----:B------:R-:W-:Y:S01]  /*e4e0*/  MUFU.EX2 R180, R180 ;  /* 0x000000b400b47308 */ /* 0x000fe20000000800 */
[----:B------:R-:W-:Y:S02]  /*e4f0*/  LOP3.LUT R8, R167, UR4, R238, 0x96, !PT ;  /* 0x00000004a7087c12 */ /* 0x000fe4000f8e96ee */
[----:B------:R-:W-:Y:S01]  /*e500*/  FFMA.FTZ R182, R10, c[0x0][0x23c], -R188 ;  /* 0x00008f000ab67a23 */ /* 0x000fe200000108bc */
[----:B------:R-:W-:Y:S01]  /*e510*/  LOP3.LUT R168, R193, UR15, R166, 0x96, !PT ;  /* 0x0000000fc1a87c12 */ /* 0x000fe2000f8e96a6 */
[----:B------:R-:W-:Y:S02]  /*e520*/  FFMA.FTZ R183, R11, c[0x0][0x23c], -R188 ;  /* 0x00008f000bb77a23 */ /* 0x000fe400000108bc */
[----:B------:R-:W-:Y:S03]  /*e530*/  IMAD.WIDE.U32 R190, R8, -0x2daee0ad, RZ ;  /* 0xd2511f5308be7825 */ /* 0x000fe600078e00ff */
[----:B------:R-:W2:Y:S01]  /*e540*/  MUFU.EX2 R181, R181 ;  /* 0x000000b500b57308 */ /* 0x000ea20000000800 */
[----:B------:R-:W-:Y:S01]  /*e550*/  IMAD.WIDE.U32 R168, R168, -0x2daee0ad, RZ ;  /* 0xd2511f53a8a87825 */ /* 0x000fe200078e00ff */
[----:B------:R-:W-:Y:S03]  /*e560*/  LOP3.LUT R8, R191, UR14, R236, 0x96, !PT ;  /* 0x0000000ebf087c12 */ /* 0x000fe6000f8e96ec */
[--C-:B------:R-:W-:Y:S01]  /*e570*/  FFMA.FTZ R184, R4, c[0x0][0x23c], -R189.reuse ;  /* 0x00008f0004b87a23 */ /* 0x100fe200000108bd */
[----:B------:R-:W-:Y:S01]  /*e580*/  LOP3.LUT R190, R169, UR12, R190, 0x96, !PT ;  /* 0x0000000ca9be7c12 */ /* 0x000fe2000f8e96be */
[----:B------:R-:W-:Y:S03]  /*e590*/  IMAD.WIDE.U32 R166, R8, -0x326172a9, RZ ;  /* 0xcd9e8d5708a67825 */ /* 0x000fe600078e00ff */
[----:B------:R-:W-:Y:S01]  /*e5a0*/  MUFU.EX2 R182, R182 ;  /* 0x000000b600b67308 */ /* 0x000fe20000000800 */
[----:B------:R-:W-:Y:S01]  /*e5b0*/  IMAD.WIDE.U32 R190, R190, -0x326172a9, RZ ;  /* 0xcd9e8d57bebe7825 */ /* 0x000fe200078e00ff */
[----:B------:R-:W-:Y:S03]  /*e5c0*/  LOP3.LUT R8, R167, UR13, R192, 0x96, !PT ;  /* 0x0000000da7087c12 */ /* 0x000fe6000f8e96c0 */
[----:B------:R-:W-:Y:S01]  /*e5d0*/  FFMA.FTZ R185, R5, c[0x0][0x23c], -R189 ;  /* 0x00008f0005b97a23 */ /* 0x000fe200000108bd */
[----:B------:R-:W-:Y:S01]  /*e5e0*/  LOP3.LUT R166, R191, UR11, R166, 0x96, !PT ;  /* 0x0000000bbfa67c12 */ /* 0x000fe2000f8e96a6 */
[----:B------:R-:W-:Y:S03]  /*e5f0*/  IMAD.WIDE.U32 R8, R8, -0x2daee0ad, RZ ;  /* 0xd2511f5308087825 */ /* 0x000fe600078e00ff */
[----:B------:R-:W3:Y:S01]  /*e600*/  MUFU.EX2 R183, R183 ;  /* 0x000000b700b77308 */ /* 0x000ee20000000800 */
[----:B------:R-:W-:Y:S01]  /*e610*/  IMAD.WIDE.U32 R166, R166, -0x2daee0ad, RZ ;  /* 0xd2511f53a6a67825 */ /* 0x000fe200078e00ff */
[----:B------:R-:W-:Y:S03]  /*e620*/  LOP3.LUT R5, R9, UR10, R168, 0x96, !PT ;  /* 0x0000000a09057c12 */ /* 0x000fe6000f8e96a8 */
[----:B------:R-:W-:Y:S01]  /*e630*/  FFMA.FTZ R186, R6, c[0x0][0x23c], -R188 ;  /* 0x00008f0006ba7a23 */ /* 0x000fe200000108bc */
[----:B------:R-:W-:Y:S01]  /*e640*/  LOP3.LUT R4, R167, UR8, R8, 0x96, !PT ;  /* 0x00000008a7047c12 */ /* 0x000fe2000f8e9608 */
[----:B------:R-:W-:Y:S02]  /*e650*/  FFMA.FTZ R187, R7, c[0x0][0x23c], -R188 ;  /* 0x00008f0007bb7a23 */ /* 0x000fe400000108bc */
[----:B------:R-:W-:Y:S01]  /*e660*/  FMUL.FTZ R2, R2, c[0x0][0x23c] ;  /* 0x00008f0002027a20 */ /* 0x000fe20000410000 */
[----:B------:R-:W-:Y:S01]  /*e670*/  MUFU.EX2 R184, R184 ;  /* 0x000000b800b87308 */ /* 0x000fe20000000800 */
[----:B------:R-:W-:Y:S04]  /*e680*/  IMAD.WIDE.U32 R8, R4, -0x326172a9, RZ ;  /* 0xcd9e8d5704087825 */ /* 0x000fe800078e00ff */
[----:B------:R-:W-:Y:S01]  /*e690*/  IMAD.WIDE.U32 R10, R5, -0x326172a9, RZ ;  /* 0xcd9e8d57050a7825 */ /* 0x000fe200078e00ff */
[----:B------:R-:W-:Y:S02]  /*e6a0*/  LOP3.LUT R6, R8, 0xffff, RZ, 0xc0, !PT ;  /* 0x0000ffff08067812 */ /* 0x000fe400078ec0ff */
[----:B------:R-:W-:Y:S01]  /*e6b0*/  SHF.R.U32.HI R171, RZ, 0x10, R8 ;  /* 0x00000010ffab7819 */ /* 0x000fe20000011608 */
[C---:B-1----:R-:W-:Y:S01]  /*e6c0*/  FMUL.FTZ R38, R0.reuse, R38 ;  /* 0x0000002600267220 */ /* 0x042fe20000410000 */
[----:B------:R-:W1:Y:S01]  /*e6d0*/  MUFU.EX2 R185, R185 ;  /* 0x000000b900b97308 */ /* 0x000e620000000800 */
[----:B------:R-:W-:Y:S01]  /*e6e0*/  LOP3.LUT R5, R9, UR5, R10, 0x96, !PT ;  /* 0x0000000509057c12 */ /* 0x000fe2000f8e960a */
[----:B------:R-:W-:Y:S01]  /*e6f0*/  FMUL.FTZ R39, R0, R39 ;  /* 0x0000002700277220 */ /* 0x000fe20000410000 */
[----:B------:R-:W-:Y:S01]  /*e700*/  LOP3.LUT R170, R8, 0xff, RZ, 0xc0, !PT ;  /* 0x000000ff08aa7812 */ /* 0x000fe200078ec0ff */
[C---:B------:R-:W-:Y:S01]  /*e710*/  FMUL.FTZ R42, R0.reuse, R42 ;  /* 0x0000002a002a7220 */ /* 0x040fe20000410000 */
[----:B------:R-:W-:Y:S01]  /*e720*/  LOP3.LUT R7, R5, 0xffff, RZ, 0xc0, !PT ;  /* 0x0000ffff05077812 */ /* 0x000fe200078ec0ff */
[C---:B------:R-:W-:Y:S01]  /*e730*/  FMUL.FTZ R43, R0.reuse, R43 ;  /* 0x0000002b002b7220 */ /* 0x040fe20000410000 */
[----:B------:R-:W-:Y:S01]  /*e740*/  SHF.R.U32.HI R169, RZ, 0x10, R5 ;  /* 0x00000010ffa97819 */ /* 0x000fe20000011605 */
[C---:B------:R-:W-:Y:S01]  /*e750*/  FMUL.FTZ R46, R0.reuse, R46 ;  /* 0x0000002e002e7220 */ /* 0x040fe20000410000 */
[----:B------:R-:W-:Y:S01]  /*e760*/  SHF.R.U32.HI R4, RZ, 0x18, R8 ;  /* 0x00000018ff047819 */ /* 0x000fe20000011608 */
[----:B------:R-:W-:Y:S01]  /*e770*/  MUFU.EX2 R186, R186 ;  /* 0x000000ba00ba7308 */ /* 0x000fe20000000800 */
[----:B------:R-:W-:Y:S01]  /*e780*/  SHF.R.U32.HI R6, RZ, 0x8, R6 ;  /* 0x00000008ff067819 */ /* 0x000fe20000011606 */
[C---:B------:R-:W-:Y:S01]  /*e790*/  FMUL.FTZ R47, R0.reuse, R47 ;  /* 0x0000002f002f7220 */ /* 0x040fe20000410000 */
[----:B------:R-:W-:Y:S01]  /*e7a0*/  SHF.R.U32.HI R7, RZ, 0x8, R7 ;  /* 0x00000008ff077819 */ /* 0x000fe20000011607 */
[C---:B------:R-:W-:Y:S01]  /*e7b0*/  FMUL.FTZ R50, R0.reuse, R50 ;  /* 0x0000003200327220 */ /* 0x040fe20000410000 */
[----:B------:R-:W-:Y:S01]  /*e7c0*/  LOP3.LUT R171, R171, 0xff, RZ, 0xc0, !PT ;  /* 0x000000ffabab7812 */ /* 0x000fe200078ec0ff */
[C---:B------:R-:W-:Y:S01]  /*e7d0*/  FMUL.FTZ R51, R0.reuse, R51 ;  /* 0x0000003300337220 */ /* 0x040fe20000410000 */
[----:B------:R-:W-:Y:S01]  /*e7e0*/  LOP3.LUT R168, R5, 0xff, RZ, 0xc0, !PT ;  /* 0x000000ff05a87812 */ /* 0x000fe200078ec0ff */
[C---:B------:R-:W-:Y:S01]  /*e7f0*/  FMUL.FTZ R54, R0.reuse, R54 ;  /* 0x0000003600367220 */ /* 0x040fe20000410000 */
[----:B------:R-:W-:Y:S01]  /*e800*/  SHF.R.U32.HI R5, RZ, 0x18, R5 ;  /* 0x00000018ff057819 */ /* 0x000fe20000011605 */
[----:B------:R-:W4:Y:S01]  /*e810*/  MUFU.EX2 R187, R187 ;  /* 0x000000bb00bb7308 */ /* 0x000f220000000800 */
[----:B------:R-:W-:Y:S01]  /*e820*/  LOP3.LUT R169, R169, 0xff, RZ, 0xc0, !PT ;  /* 0x000000ffa9a97812 */ /* 0x000fe200078ec0ff */
[----:B------:R-:W-:Y:S01]  /*e830*/  FMUL.FTZ R55, R0, R55 ;  /* 0x0000003700377220 */ /* 0x000fe20000410000 */
[----:B------:R-:W-:Y:S01]  /*e840*/  PRMT R170, R170, 0x5410, R6 ;  /* 0x00005410aaaa7816 */ /* 0x000fe20000000006 */
[C---:B------:R-:W-:Y:S01]  /*e850*/  FMUL.FTZ R58, R0.reuse, R58 ;  /* 0x0000003a003a7220 */ /* 0x040fe20000410000 */
[----:B------:R-:W-:Y:S01]  /*e860*/  PRMT R171, R171, 0x5410, R4 ;  /* 0x00005410abab7816 */ /* 0x000fe20000000004 */
[----:B------:R-:W-:Y:S01]  /*e870*/  FMUL.FTZ R59, R0, R59 ;  /* 0x0000003b003b7220 */ /* 0x000fe20000410000 */
[----:B------:R-:W-:Y:S01]  /*e880*/  PRMT R168, R168, 0x5410, R7 ;  /* 0x00005410a8a87816 */ /* 0x000fe20000000007 */
[--C-:B------:R-:W-:Y:S01]  /*e890*/  HSET2.LE.AND R170, R170, R233.reuse, PT ;  /* 0x000000e9aaaa7233 */ /* 0x100fe20003803000 */
[----:B------:R-:W-:Y:S01]  /*e8a0*/  PRMT R169, R169, 0x5410, R5 ;  /* 0x00005410a9a97816 */ /* 0x000fe20000000005 */
[----:B------:R-:W4:Y:S01]  /*e8b0*/  MUFU.EX2 R2, R2 ;  /* 0x0000000200027308 */ /* 0x000f220000000800 */
[--C-:B------:R-:W-:Y:S01]  /*e8c0*/  HSET2.LE.AND R171, R171, R233.reuse, PT ;  /* 0x000000e9abab7233 */ /* 0x100fe20003803000 */
[----:B--2---:R-:W-:Y:S01]  /*e8d0*/  F2FP.PACK_AB R7, R181, R180 ;  /* 0x000000b4b507723e */ /* 0x004fe200000000ff */
[--C-:B------:R-:W-:Y:S01]  /*e8e0*/  HSET2.LE.AND R168, R168, R233.reuse, PT ;  /* 0x000000e9a8a87233 */ /* 0x100fe20003803000 */
[----:B---3--:R-:W-:Y:S01]  /*e8f0*/  F2FP.PACK_AB R6, R183, R182 ;  /* 0x000000b6b706723e */ /* 0x008fe200000000ff */
[--C-:B------:R-:W-:Y:S01]  /*e900*/  HSET2.LE.AND R169, R169, R233.reuse, PT ;  /* 0x000000e9a9a97233 */ /* 0x100fe20003803000 */
[----:B-1----:R-:W-:Y:S01]  /*e910*/  F2FP.PACK_AB R5, R185, R184 ;  /* 0x000000b8b905723e */ /* 0x002fe200000000ff */
[----:B------:R-:W-:Y:S01]  /*e920*/  FMUL.FTZ R62, R0, R62 ;  /* 0x0000003e003e7220 */ /* 0x000fe20000410000 */
[----:B------:R-:W-:Y:S01]  /*e930*/  LOP3.LUT R170, R170, R7, RZ, 0xc0, !PT ;  /* 0x00000007aaaa7212 */ /* 0x000fe200078ec0ff */
[----:B------:R-:W-:Y:S01]  /*e940*/  FMUL.FTZ R7, R0, R163 ;  /* 0x000000a300077220 */ /* 0x000fe20000410000 */
[----:B------:R-:W-:Y:S01]  /*e950*/  LOP3.LUT R168, R168, R5, RZ, 0xc0, !PT ;  /* 0x00000005a8a87212 */ /* 0x000fe200078ec0ff */
[C---:B------:R-:W-:Y:S01]  /*e960*/  FMUL.FTZ R63, R0.reuse, R63 ;  /* 0x0000003f003f7220 */ /* 0x040fe20000410000 */
[----:B------:R-:W-:Y:S01]  /*e970*/  LOP3.LUT R171, R171, R6, RZ, 0xc0, !PT ;  /* 0x00000006abab7212 */ /* 0x000fe200078ec0ff */
[C---:B------:R-:W-:Y:S01]  /*e980*/  FMUL.FTZ R6, R0.reuse, R162 ;  /* 0x000000a200067220 */ /* 0x040fe20000410000 */
[----:B----4-:R-:W-:Y:S01]  /*e990*/  F2FP.PACK_AB R4, R187, R186 ;  /* 0x000000babb04723e */ /* 0x010fe200000000ff */
[C---:B------:R-:W-:Y:S02]  /*e9a0*/  FMUL.FTZ R66, R0.reuse, R66 ;  /* 0x0000004200427220 */ /* 0x040fe40000410000 */
[C---:B------:R-:W-:Y:S01]  /*e9b0*/  FMUL.FTZ R67, R0.reuse, R67 ;  /* 0x0000004300437220 */ /* 0x040fe20000410000 */
[----:B------:R-:W-:Y:S01]  /*e9c0*/  LOP3.LUT R169, R169, R4, RZ, 0xc0, !PT ;  /* 0x00000004a9a97212 */ /* 0x000fe200078ec0ff */
[C---:B------:R-:W-:Y:S02]  /*e9d0*/  FMUL.FTZ R70, R0.reuse, R70 ;  /* 0x0000004600467220 */ /* 0x040fe40000410000 */
[----:B------:R-:W-:Y:S02]  /*e9e0*/  FMUL.FTZ R71, R0, R71 ;  /* 0x0000004700477220 */ /* 0x000fe40000410000 */
[--C-:B------:R-:W-:Y:S02]  /*e9f0*/  FFMA.FTZ R31, R31, c[0x0][0x23c], -R188.reuse ;  /* 0x00008f001f1f7a23 */ /* 0x100fe400000108bc */
[C---:B------:R-:W-:Y:S02]  /*ea00*/  FMUL.FTZ R4, R2.reuse, R160 ;  /* 0x000000a002047220 */ /* 0x040fe40000410000 */
[C---:B------:R-:W-:Y:S02]  /*ea10*/  FMUL.FTZ R5, R2.reuse, R161 ;  /* 0x000000a102057220 */ /* 0x040fe40000410000 */
[----:B------:R-:W1:Y:S01]  /*ea20*/  LDSM.16.MT88.4 R160, [R209+0x10000] ;  /* 0x01000000d1a0783b */ /* 0x000e620000004200 */
[C---:B------:R-:W-:Y:S02]  /*ea30*/  FMUL.FTZ R8, R2.reuse, R156 ;  /* 0x0000009c02087220 */ /* 0x040fe40000410000 */
[C---:B------:R-:W-:Y:S02]  /*ea40*/  FMUL.FTZ R9, R2.reuse, R157 ;  /* 0x0000009d02097220 */ /* 0x040fe40000410000 */
[C---:B------:R-:W-:Y:S05]  /*ea50*/  HMMA.16816.F32 R4, R168.reuse, R172, R4 ;  /* 0x000000aca804723c */ /* 0x040fea0000001804 */
[----:B------:R-:W-:Y:S02]  /*ea60*/  FMUL.FTZ R36, R2, R36 ;  /* 0x0000002402247220 */ /* 0x000fe40000410000 */
[----:B------:R-:W-:Y:S01]  /*ea70*/  MOV R172, R10 ;  /* 0x0000000a00ac7202 */ /* 0x000fe20000000f00 */
[C---:B------:R-:W-:Y:S01]  /*ea80*/  FMUL.FTZ R10, R0.reuse, R158 ;  /* 0x0000009e000a7220 */ /* 0x040fe20000410000 */
[----:B------:R-:W-:Y:S03]  /*ea90*/  MOV R173, R11 ;  /* 0x0000000b00ad7202 */ /* 0x000fe60000000f00 */
[----:B------:R-:W-:Y:S02]  /*eaa0*/  FMUL.FTZ R11, R0, R159 ;  /* 0x0000009f000b7220 */ /* 0x000fe40000410000 */
[----:B------:R-:W2:Y:S01]  /*eab0*/  LDSM.16.MT88.4 R156, [R208+0x10000] ;  /* 0x01000000d09c783b */ /* 0x000ea20000004200 */
[----:B------:R-:W-:Y:S02]  /*eac0*/  FFMA.FTZ R34, R34, c[0x0][0x23c], -R188 ;  /* 0x00008f0022227a23 */ /* 0x000fe400000108bc */
[C---:B------:R-:W-:Y:S02]  /*ead0*/  FMUL.FTZ R37, R2.reuse, R37 ;  /* 0x0000002502257220 */ /* 0x040fe40000410000 */
[C---:B------:R-:W-:Y:S03]  /*eae0*/  HMMA.16816.F32 R8, R168.reuse, R174, R8 ;  /* 0x000000aea808723c */ /* 0x040fe60000001808 */
[C---:B------:R-:W-:Y:S02]  /*eaf0*/  FMUL.FTZ R40, R2.reuse, R40 ;  /* 0x0000002802287220 */ /* 0x040fe40000410000 */
[C---:B------:R-:W-:Y:S02]  /*eb00*/  FMUL.FTZ R41, R2.reuse, R41 ;  /* 0x0000002902297220 */ /* 0x040fe40000410000 */
[C---:B------:R-:W-:Y:S01]  /*eb10*/  FMUL.FTZ R44, R2.reuse, R44 ;  /* 0x0000002c022c7220 */ /* 0x040fe20000410000 */
[C---:B------:R-:W-:Y:S04]  /*eb20*/  HMMA.16816.F32 R36, R168.reuse, R176, R36 ;  /* 0x000000b0a824723c */ /* 0x040fe80000001824 */
[C---:B------:R-:W-:Y:S02]  /*eb30*/  FMUL.FTZ R45, R2.reuse, R45 ;  /* 0x0000002d022d7220 */ /* 0x040fe40000410000 */
[C---:B------:R-:W-:Y:S01]  /*eb40*/  FMUL.FTZ R48, R2.reuse, R48 ;  /* 0x0000003002307220 */ /* 0x040fe20000410000 */
[----:B------:R-:W-:Y:S01]  /*eb50*/  MOV R176, R172 ;  /* 0x000000ac00b07202 */ /* 0x000fe20000000f00 */
[C---:B------:R-:W-:Y:S04]  /*eb60*/  HMMA.16816.F32 R40, R168.reuse, R178, R40 ;  /* 0x000000b2a828723c */ /* 0x040fe80000001828 */
[----:B------:R-:W-:Y:S01]  /*eb70*/  MOV R177, R173 ;  /* 0x000000ad00b17202 */ /* 0x000fe20000000f00 */
[C---:B------:R-:W-:Y:S01]  /*eb80*/  FMUL.FTZ R49, R2.reuse, R49 ;  /* 0x0000003102317220 */ /* 0x040fe20000410000 */
[----:B------:R-:W3:Y:S01]  /*eb90*/  LDSM.16.MT88.4 R172, [R212+0x12000] ;  /* 0x01200000d4ac783b */ /* 0x000ee20000004200 */
[C---:B------:R-:W-:Y:S01]  /*eba0*/  FMUL.FTZ R52, R2.reuse, R52 ;  /* 0x0000003402347220 */ /* 0x040fe20000410000 */
[C---:B-1----:R-:W-:Y:S04]  /*ebb0*/  HMMA.16816.F32 R44, R168.reuse, R160, R44 ;  /* 0x000000a0a82c723c */ /* 0x042fe8000000182c */
[C---:B------:R-:W-:Y:S02]  /*ebc0*/  FMUL.FTZ R53, R2.reuse, R53 ;  /* 0x0000003502357220 */ /* 0x040fe40000410000 */
[C---:B------:R-:W-:Y:S02]  /*ebd0*/  FMUL.FTZ R56, R2.reuse, R56 ;  /* 0x0000003802387220 */ /* 0x040fe40000410000 */
[C---:B------:R-:W-:Y:S01]  /*ebe0*/  HMMA.16816.F32 R48, R168.reuse, R162, R48 ;  /* 0x000000a2a830723c */ /* 0x040fe20000001830 */
[----:B------:R-:W1:Y:S03]  /*ebf0*/  LDSM.16.MT88.4 R160, [R210+0x12000] ;  /* 0x01200000d2a0783b */ /* 0x000e660000004200 */
[C---:B------:R-:W-:Y:S02]  /*ec00*/  FMUL.FTZ R57, R2.reuse, R57 ;  /* 0x0000003902397220 */ /* 0x040fe40000410000 */
[C---:B------:R-:W-:Y:S02]  /*ec10*/  FMUL.FTZ R60, R2.reuse, R60 ;  /* 0x0000003c023c7220 */ /* 0x040fe40000410000 */
[C---:B--2---:R-:W-:Y:S04]  /*ec20*/  HMMA.16816.F32 R52, R168.reuse, R156, R52 ;  /* 0x0000009ca834723c */ /* 0x044fe80000001834 */
[C---:B------:R-:W-:Y:S02]  /*ec30*/  FMUL.FTZ R61, R2.reuse, R61 ;  /* 0x0000003d023d7220 */ /* 0x040fe40000410000 */
[C---:B------:R-:W-:Y:S02]  /*ec40*/  FMUL.FTZ R64, R2.reuse, R64 ;  /* 0x0000004002407220 */ /* 0x040fe40000410000 */
[C---:B------:R-:W-:Y:S01]  /*ec50*/  HMMA.16816.F32 R56, R168.reuse, R158, R56 ;  /* 0x0000009ea838723c */ /* 0x040fe20000001838 */
[----:B------:R-:W2:Y:S03]  /*ec60*/  LDSM.16.MT88.4 R156, [R209+0x12000] ;  /* 0x01200000d19c783b */ /* 0x000ea60000004200 */
[C---:B------:R-:W-:Y:S02]  /*ec70*/  FMUL.FTZ R65, R2.reuse, R65 ;  /* 0x0000004102417220 */ /* 0x040fe40000410000 */
[C---:B------:R-:W-:Y:S02]  /*ec80*/  FMUL.FTZ R68, R2.reuse, R68 ;  /* 0x0000004402447220 */ /* 0x040fe40000410000 */
[C---:B------:R-:W-:Y:S04]  /*ec90*/  FMUL.FTZ R69, R2.reuse, R69 ;  /* 0x0000004502457220 */ /* 0x040fe80000410000 */
        /* <DEDUP_REMOVED lines=47> */
[C---:B------:R-:W-:Y:S02]  /*ef90*/  FMUL.FTZ R104, R2.reuse, R104 ;  /* 0x0000006802687220 */ /* 0x040fe40000410000 */
[----:B------:R-:W-:Y:S03]  /*efa0*/  FMUL.FTZ R105, R2, R105 ;  /* 0x0000006902697220 */ /* 0x000fe60000410000 */
[C---:B--2---:R-:W-:Y:S03]  /*efb0*/  HMMA.16816.F32 R100, R168.reuse, R156, R100 ;  /* 0x0000009ca864723c */ /* 0x044fe60000001864 */
[C---:B------:R-:W-:Y:S02]  /*efc0*/  FMUL.FTZ R106, R0.reuse, R106 ;  /* 0x0000006a006a7220 */ /* 0x040fe40000410000 */
[----:B------:R-:W-:Y:S02]  /*efd0*/  FMUL.FTZ R107, R0, R107 ;  /* 0x0000006b006b7220 */ /* 0x000fe40000410000 */
[C---:B------:R-:W-:Y:S02]  /*efe0*/  FMUL.FTZ R108, R2.reuse, R108 ;  /* 0x0000006c026c7220 */ /* 0x040fe40000410000 */
[----:B------:R-:W-:Y:S03]  /*eff0*/  FMUL.FTZ R109, R2, R109 ;  /* 0x0000006d026d7220 */ /* 0x000fe60000410000 */
        /* <DEDUP_REMOVED lines=31> */
[----:B------:R-:W-:Y:S01]  /*f1f0*/  MOV R156, R176 ;  /* 0x000000b0009c7202 */ /* 0x000fe20000000f00 */
[C---:B------:R-:W-:Y:S01]  /*f200*/  FMUL.FTZ R132, R2.reuse, R132 ;  /* 0x0000008402847220 */ /* 0x040fe20000410000 */
[----:B------:R-:W-:Y:S03]  /*f210*/  MOV R157, R177 ;  /* 0x000000b1009d7202 */ /* 0x000fe60000000f00 */
[C---:B------:R-:W-:Y:S03]  /*f220*/  HMMA.16816.F32 R128, R168.reuse, R158, R128 ;  /* 0x0000009ea880723c */ /* 0x040fe60000001880 */
[----:B------:R-:W-:Y:S01]  /*f230*/  FMUL.FTZ R133, R2, R133 ;  /* 0x0000008502857220 */ /* 0x000fe20000410000 */
[----:B------:R-:W-:Y:S01]  /*f240*/  LOP3.LUT R190, R157, UR9, R190, 0x96, !PT ;  /* 0x000000099dbe7c12 */ /* 0x000fe2000f8e96be */
[C---:B------:R-:W-:Y:S01]  /*f250*/  FMUL.FTZ R134, R0.reuse, R134 ;  /* 0x0000008600867220 */ /* 0x040fe20000410000 */
[----:B------:R-:W2:Y:S01]  /*f260*/  LDSM.16.MT88.4 R156, [R208+0x16000] ;  /* 0x01600000d09c783b */ /* 0x000ea20000004200 */
[----:B------:R-:W-:Y:S02]  /*f270*/  FMUL.FTZ R135, R0, R135 ;  /* 0x0000008700877220 */ /* 0x000fe40000410000 */
[C---:B------:R-:W-:Y:S03]  /*f280*/  FMUL.FTZ R136, R2.reuse, R136 ;  /* 0x0000008802887220 */ /* 0x040fe60000410000 */
[----:B------:R-:W-:Y:S02]  /*f290*/  FMUL.FTZ R137, R2, R137 ;  /* 0x0000008902897220 */ /* 0x000fe40000410000 */
[C---:B---3--:R-:W-:Y:S03]  /*f2a0*/  HMMA.16816.F32 R132, R168.reuse, R172, R132 ;  /* 0x000000aca884723c */ /* 0x048fe60000001884 */
[C---:B------:R-:W-:Y:S02]  /*f2b0*/  FMUL.FTZ R138, R0.reuse, R138 ;  /* 0x0000008a008a7220 */ /* 0x040fe40000410000 */
[----:B------:R-:W-:Y:S02]  /*f2c0*/  FMUL.FTZ R139, R0, R139 ;  /* 0x0000008b008b7220 */ /* 0x000fe40000410000 */
[--C-:B------:R-:W-:Y:S02]  /*f2d0*/  FFMA.FTZ R176, R16, c[0x0][0x23c], -R189.reuse ;  /* 0x00008f0010b07a23 */ /* 0x100fe400000108bd */
[C---:B------:R-:W-:Y:S03]  /*f2e0*/  FMUL.FTZ R16, R2.reuse, R152 ;  /* 0x0000009802107220 */ /* 0x040fe60000410000 */
[C---:B------:R-:W-:Y:S01]  /*f2f0*/  HMMA.16816.F32 R136, R168.reuse, R174, R136 ;  /* 0x000000aea888723c */ /* 0x040fe20000001888 */
[----:B------:R-:W-:Y:S02]  /*f300*/  MUFU.EX2 R176, R176 ;  /* 0x000000b000b07308 */ /* 0x000fe40000000800 */
[--C-:B------:R-:W-:Y:S02]  /*f310*/  FFMA.FTZ R177, R17, c[0x0][0x23c], -R189.reuse ;  /* 0x00008f0011b17a23 */ /* 0x100fe400000108bd */
[----:B------:R-:W-:Y:S02]  /*f320*/  FMUL.FTZ R17, R2, R153 ;  /* 0x0000009902117220 */ /* 0x000fe40000410000 */
[--C-:B------:R-:W-:Y:S01]  /*f330*/  FFMA.FTZ R178, R18, c[0x0][0x23c], -R188.reuse ;  /* 0x00008f0012b27a23 */ /* 0x100fe200000108bc */
[----:B------:R-:W-:Y:S01]  /*f340*/  MOV R174, R192 ;  /* 0x000000c000ae7202 */ /* 0x000fe20000000f00 */
[C---:B------:R-:W-:Y:S02]  /*f350*/  FMUL.FTZ R18, R0.reuse, R154 ;  /* 0x0000009a00127220 */ /* 0x040fe40000410000 */
[----:B------:R-:W3:Y:S01]  /*f360*/  MUFU.EX2 R177, R177 ;  /* 0x000000b100b17308 */ /* 0x000ee20000000800 */
[--C-:B------:R-:W-:Y:S01]  /*f370*/  FFMA.FTZ R179, R19, c[0x0][0x23c], -R188.reuse ;  /* 0x00008f0013b37a23 */ /* 0x100fe200000108bc */
[----:B------:R-:W-:Y:S01]  /*f380*/  MOV R175, R193 ;  /* 0x000000c100af7202 */ /* 0x000fe20000000f00 */
[----:B------:R-:W-:Y:S02]  /*f390*/  FMUL.FTZ R19, R0, R155 ;  /* 0x0000009b00137220 */ /* 0x000fe40000410000 */
[----:B------:R-:W-:Y:S01]  /*f3a0*/  FFMA.FTZ R165, R15, c[0x0][0x23c], -R188 ;  /* 0x00008f000fa57a23 */ /* 0x000fe200000108bc */
[----:B------:R-:W4:Y:S01]  /*f3b0*/  LDSM.16.MT88.4 R152, [R212+0x10800] ;  /* 0x01080000d498783b */ /* 0x000f220000004200 */
[C---:B------:R-:W-:Y:S02]  /*f3c0*/  FMUL.FTZ R140, R2.reuse, R140 ;  /* 0x0000008c028c7220 */ /* 0x040fe40000410000 */
[----:B------:R-:W-:Y:S01]  /*f3d0*/  FMUL.FTZ R141, R2, R141 ;  /* 0x0000008d028d7220 */ /* 0x000fe20000410000 */
[C---:B-1----:R-:W-:Y:S01]  /*f3e0*/  HMMA.16816.F32 R16, R168.reuse, R160, R16 ;  /* 0x000000a0a810723c */ /* 0x042fe20000001810 */
[----:B------:R1:W-:Y:S02]  /*f3f0*/  MUFU.EX2 R192, R165 ;  /* 0x000000a500c07308 */ /* 0x0003e40000000800 */
[C---:B------:R-:W-:Y:S02]  /*f400*/  FMUL.FTZ R142, R0.reuse, R142 ;  /* 0x0000008e008e7220 */ /* 0x040fe40000410000 */
[----:B------:R-:W-:Y:S02]  /*f410*/  FMUL.FTZ R143, R0, R143 ;  /* 0x0000008f008f7220 */ /* 0x000fe40000410000 */
[----:B------:R-:W-:Y:S04]  /*f420*/  IMAD.WIDE.U32 R172, R190, -0x2daee0ad, RZ ;  /* 0xd2511f53beac7825 */ /* 0x000fe800078e00ff */
[----:B------:R-:W-:Y:S01]  /*f430*/  MUFU.EX2 R178, R178 ;  /* 0x000000b200b27308 */ /* 0x000fe20000000800 */
[C---:B------:R-:W-:Y:S03]  /*f440*/  HMMA.16816.F32 R140, R168.reuse, R162, R140 ;  /* 0x000000a2a88c723c */ /* 0x040fe6000000188c */
[--C-:B------:R-:W-:Y:S01]  /*f450*/  FFMA.FTZ R190, R12, c[0x0][0x23c], -R189.reuse ;  /* 0x00008f000cbe7a23 */ /* 0x100fe200000108bd */
[----:B------:R-:W-:Y:S01]  /*f460*/  LOP3.LUT R166, R173, UR6, R166, 0x96, !PT ;  /* 0x00000006ada67c12 */ /* 0x000fe2000f8e96a6 */
[----:B------:R-:W-:Y:S01]  /*f470*/  FFMA.FTZ R191, R13, c[0x0][0x23c], -R189 ;  /* 0x00008f000dbf7a23 */ /* 0x000fe200000108bd */
[----:B------:R-:W-:Y:S01]  /*f480*/  LOP3.LUT R12, R172, 0xffff, RZ, 0xc0, !PT ;  /* 0x0000ffffac0c7812 */ /* 0x000fe200078ec0ff */
[----:B------:R-:W-:Y:S01]  /*f490*/  FFMA.FTZ R252, R14, c[0x0][0x23c], -R188 ;  /* 0x00008f000efc7a23 */ /* 0x000fe200000108bc */
[--C-:B------:R-:W-:Y:S01]  /*f4a0*/  SHF.R.U32.HI R13, RZ, 0x10, R172.reuse ;  /* 0x00000010ff0d7819 */ /* 0x100fe200000116ac */
[----:B------:R-:W1:Y:S03]  /*f4b0*/  MUFU.EX2 R179, R179 ;  /* 0x000000b300b37308 */ /* 0x000e660000000800 */
[----:B------:R-:W-:Y:S01]  /*f4c0*/  LOP3.LUT R167, R166, 0xffff, RZ, 0xc0, !PT ;  /* 0x0000ffffa6a77812 */ /* 0x000fe200078ec0ff */
[----:B------:R-:W-:Y:S01]  /*f4d0*/  FMUL.FTZ R14, R0, R150 ;  /* 0x00000096000e7220 */ /* 0x000fe20000410000 */
[----:B------:R-:W-:Y:S01]  /*f4e0*/  LOP3.LUT R161, R172, 0xff, RZ, 0xc0, !PT ;  /* 0x000000ffaca17812 */ /* 0x000fe200078ec0ff */
[----:B------:R-:W-:Y:S01]  /*f4f0*/  FMUL.FTZ R15, R0, R151 ;  /* 0x00000097000f7220 */ /* 0x000fe20000410000 */
[----:B------:R-:W-:Y:S01]  /*f500*/  SHF.R.U32.HI R160, RZ, 0x18, R172 ;  /* 0x00000018ffa07819 */ /* 0x000fe200000116ac */
[C---:B------:R-:W-:Y:S01]  /*f510*/  FMUL.FTZ R144, R2.reuse, R144 ;  /* 0x0000009002907220 */ /* 0x040fe20000410000 */
[----:B------:R-:W-:Y:S01]  /*f520*/  SHF.R.U32.HI R172, RZ, 0x8, R12 ;  /* 0x00000008ffac7819 */ /* 0x000fe2000001160c */
[----:B------:R-:W-:Y:S01]  /*f530*/  MUFU.EX2 R190, R190 ;  /* 0x000000be00be7308 */ /* 0x000fe20000000800 */
[----:B------:R-:W-:Y:S01]  /*f540*/  LOP3.LUT R163, R13, 0xff, RZ, 0xc0, !PT ;  /* 0x000000ff0da37812 */ /* 0x000fe200078ec0ff */
[----:B------:R-:W-:Y:S01]  /*f550*/  FMUL.FTZ R12, R2, R148 ;  /* 0x00000094020c7220 */ /* 0x000fe20000410000 */
[----:B------:R-:W-:Y:S01]  /*f560*/  LOP3.LUT R162, R166, 0xff, RZ, 0xc0, !PT ;  /* 0x000000ffa6a27812 */ /* 0x000fe200078ec0ff */
[C---:B------:R-:W-:Y:S01]  /*f570*/  FMUL.FTZ R13, R2.reuse, R149 ;  /* 0x00000095020d7220 */ /* 0x040fe20000410000 */
[----:B------:R-:W-:Y:S01]  /*f580*/  SHF.R.U32.HI R167, RZ, 0x8, R167 ;  /* 0x00000008ffa77819 */ /* 0x000fe200000116a7 */
[----:B------:R-:W-:Y:S01]  /*f590*/  FMUL.FTZ R145, R2, R145 ;  /* 0x0000009102917220 */ /* 0x000fe20000410000 */
[----:B------:R-:W-:Y:S01]  /*f5a0*/  PRMT R150, R161, 0x5410, R172 ;  /* 0x00005410a1967816 */ /* 0x000fe200000000ac */
[----:B------:R-:W-:Y:S01]  /*f5b0*/  FMUL.FTZ R146, R0, R146 ;  /* 0x0000009200927220 */ /* 0x000fe20000410000 */
[----:B------:R-:W-:Y:S01]  /*f5c0*/  PRMT R151, R163, 0x5410, R160 ;  /* 0x00005410a3977816 */ /* 0x000fe200000000a0 */
[----:B------:R-:W4:Y:S01]  /*f5d0*/  MUFU.EX2 R191, R191 ;  /* 0x000000bf00bf7308 */ /* 0x000f220000000800 */
[C---:B--2---:R-:W-:Y:S03]  /*f5e0*/  HMMA.16816.F32 R12, R168.reuse, R156, R12 ;  /* 0x0000009ca80c723c */ /* 0x044fe6000000180c */
[----:B-1----:R-:W-:Y:S01]  /*f5f0*/  PRMT R165, R162, 0x5410, R167 ;  /* 0x00005410a2a57816 */ /* 0x002fe200000000a7 */
[----:B------:R-:W-:Y:S01]  /*f600*/  FMUL.FTZ R147, R0, R147 ;  /* 0x0000009300937220 */ /* 0x000fe20000410000 */
[--C-:B------:R-:W-:Y:S01]  /*f610*/  SHF.R.U32.HI R173, RZ, 0x10, R166.reuse ;  /* 0x00000010ffad7819 */ /* 0x100fe200000116a6 */
[----:B------:R-:W1:Y:S01]  /*f620*/  LDSM.16.MT88.4 R160, [R210+0x10800] ;  /* 0x01080000d2a0783b */ /* 0x000e620000004200 */
[----:B------:R-:W-:Y:S01]  /*f630*/  SHF.R.U32.HI R166, RZ, 0x18, R166 ;  /* 0x00000018ffa67819 */ /* 0x000fe200000116a6 */
[--C-:B------:R-:W-:Y:S01]  /*f640*/  FFMA.FTZ R21, R21, c[0x0][0x23c], -R189.reuse ;  /* 0x00008f0015157a23 */ /* 0x100fe200000108bd */
[----:B------:R-:W2:Y:S02]  /*f650*/  MUFU.EX2 R252, R252 ;  /* 0x000000fc00fc7308 */ /* 0x000ea40000000800 */
[----:B------:R-:W-:Y:S03]  /*f660*/  HMMA.16816.F32 R144, R168, R158, R144 ;  /* 0x0000009ea890723c */ /* 0x000fe60000001890 */
[----:B------:R-:W-:Y:S01]  /*f670*/  LOP3.LUT R149, R173, 0xff, RZ, 0xc0, !PT ;  /* 0x000000ffad957812 */ /* 0x000fe200078ec0ff */
[--C-:B------:R-:W-:Y:S01]  /*f680*/  HSET2.LE.AND R150, R150, R233.reuse, PT ;  /* 0x000000e996967233 */ /* 0x100fe20003803000 */
[----:B---3--:R-:W-:Y:S01]  /*f690*/  F2FP.PACK_AB R148, R177, R176 ;  /* 0x000000b0b194723e */ /* 0x008fe200000000ff */
[--C-:B------:R-:W-:Y:S01]  /*f6a0*/  HSET2.LE.AND R151, R151, R233.reuse, PT ;  /* 0x000000e997977233 */ /* 0x100fe20003803000 */
[----:B------:R-:W-:Y:S01]  /*f6b0*/  PRMT R149, R149, 0x5410, R166 ;  /* 0x0000541095957816 */ /* 0x000fe200000000a6 */
[----:B------:R-:W-:Y:S01]  /*f6c0*/  LDSM.16.MT88.4 R156, [R208+0x10800] ;  /* 0x01080000d09c783b */ /* 0x000fe20000004200 */
[----:B------:R-:W-:Y:S03]  /*f6d0*/  MOV R166, R174 ;  /* 0x000000ae00a67202 */ /* 0x000fe60000000f00 */
[----:B------:R-:W-:Y:S01]  /*f6e0*/  MOV R167, R175 ;  /* 0x000000af00a77202 */ /* 0x000fe20000000f00 */
[--C-:B------:R-:W-:Y:S01]  /*f6f0*/  HSET2.LE.AND R149, R149, R233.reuse, PT ;  /* 0x000000e995957233 */ /* 0x100fe20003803000 */
[----:B------:R-:W-:Y:S01]  /*f700*/  LOP3.LUT R150, R150, R148, RZ, 0xc0, !PT ;  /* 0x0000009496967212 */ /* 0x000fe200078ec0ff */
[--C-:B------:R-:W-:Y:S01]  /*f710*/  HSET2.LE.AND R148, R165, R233.reuse, PT ;  /* 0x000000e9a5947233 */ /* 0x100fe20003803000 */
[----:B------:R-:W-:Y:S01]  /*f720*/  MOV R170, R166 ;  /* 0x000000a600aa7202 */ /* 0x000fe20000000f00 */
[----:B------:R-:W3:Y:S01]  /*f730*/  LDSM.16.MT88.4 R172, [R209+0x10800] ;  /* 0x01080000d1ac783b */ /* 0x000ee20000004200 */
[----:B------:R-:W-:Y:S01]  /*f740*/  MOV R171, R167 ;  /* 0x000000a700ab7202 */ /* 0x000fe20000000f00 */
[--C-:B------:R-:W-:Y:S01]  /*f750*/  FFMA.FTZ R32, R32, c[0x0][0x23c], -R189.reuse ;  /* 0x00008f0020207a23 */ /* 0x100fe200000108bd */
[----:B------:R-:W-:Y:S01]  /*f760*/  F2FP.PACK_AB R167, R179, R178 ;  /* 0x000000b2b3a7723e */ /* 0x000fe200000000ff */
[----:B------:R-:W-:Y:S01]  /*f770*/  FFMA.FTZ R186, R0, R234, R186 ;  /* 0x000000ea00ba7223 */ /* 0x000fe200000100ba */
[----:B----4-:R-:W-:Y:S01]  /*f780*/  F2FP.PACK_AB R166, R191, R190 ;  /* 0x000000bebfa6723e */ /* 0x010fe200000000ff */
[----:B------:R-:W-:Y:S01]  /*f790*/  FFMA.FTZ R184, R2, R235, R184 ;  /* 0x000000eb02b87223 */ /* 0x000fe200000100b8 */
[----:B--2---:R-:W-:Y:S01]  /*f7a0*/  F2FP.PACK_AB R165, R192, R252 ;  /* 0x000000fcc0a5723e */ /* 0x004fe200000000ff */
[----:B------:R-:W-:Y:S01]  /*f7b0*/  FADD.FTZ R186, R187, R186 ;  /* 0x000000babbba7221 */ /* 0x000fe20000010000 */
[----:B------:R-:W-:Y:S01]  /*f7c0*/  LOP3.LUT R151, R151, R167, RZ, 0xc0, !PT ;  /* 0x000000a797977212 */ /* 0x000fe200078ec0ff */
[----:B------:R-:W-:Y:S01]  /*f7d0*/  FADD.FTZ R184, R185, R184 ;  /* 0x000000b8b9b87221 */ /* 0x000fe20000010000 */
[----:B------:R-:W-:Y:S01]  /*f7e0*/  LOP3.LUT R148, R148, R166, RZ, 0xc0, !PT ;  /* 0x000000a694947212 */ /* 0x000fe200078ec0ff */
[----:B------:R-:W-:Y:S01]  /*f7f0*/  FADD.FTZ R186, R182, R186 ;  /* 0x000000bab6ba7221 */ /* 0x000fe20000010000 */
[----:B------:R-:W-:Y:S01]  /*f800*/  LOP3.LUT R149, R149, R165, RZ, 0xc0, !PT ;  /* 0x000000a595957212 */ /* 0x000fe200078ec0ff */
[----:B------:R-:W-:Y:S01]  /*f810*/  FFMA.FTZ R165, R24, c[0x0][0x23c], -R189 ;  /* 0x00008f0018a57a23 */ /* 0x000fe200000108bd */
[----:B------:R-:W-:Y:S01]  /*f820*/  MOV R166, R170 ;  /* 0x000000aa00a67202 */ /* 0x000fe20000000f00 */
[----:B------:R-:W-:Y:S01]  /*f830*/  FADD.FTZ R184, R180, R184 ;  /* 0x000000b8b4b87221 */ /* 0x000fe20000010000 */
[----:B------:R-:W-:Y:S01]  /*f840*/  MOV R167, R171 ;  /* 0x000000ab00a77202 */ /* 0x000fe20000000f00 */
[----:B------:R-:W-:Y:S01]  /*f850*/  FADD.FTZ R183, R183, R186 ;  /* 0x000000bab7b77221 */ /* 0x000fe20000010000 */
[----:B------:R-:W2:Y:S01]  /*f860*/  LDSM.16.MT88.4 R168, [R212+0x12800] ;  /* 0x01280000d4a8783b */ /* 0x000ea20000004200 */
[C---:B------:R-:W-:Y:S01]  /*f870*/  HMMA.16816.F32 R4, R148.reuse, R152, R4 ;  /* 0x000000989404723c */ /* 0x040fe20000001804 */
[----:B------:R-:W-:Y:S04]  /*f880*/  MUFU.EX2 R165, R165 ;  /* 0x000000a500a57308 */ /* 0x000fe80000000800 */
[----:B------:R-:W-:Y:S01]  /*f890*/  MOV R2, R164 ;  /* 0x000000a400027202 */ /* 0x000fe20000000f00 */
[----:B------:R-:W-:Y:S02]  /*f8a0*/  FADD.FTZ R181, R181, R184 ;  /* 0x000000b8b5b57221 */ /* 0x000fe40000010000 */
[C---:B------:R-:W-:Y:S01]  /*f8b0*/  HMMA.16816.F32 R8, R148.reuse, R154, R8 ;  /* 0x0000009a9408723c */ /* 0x040fe20000001808 */
[----:B------:R-:W4:Y:S03]  /*f8c0*/  LDSM.16.MT88.4 R152, [R210+0x12800] ;  /* 0x01280000d298783b */ /* 0x000f260000004200 */
[----:B------:R-:W-:Y:S02]  /*f8d0*/  FADD.FTZ R0, R252, R183 ;  /* 0x000000b7fc007221 */ /* 0x000fe40000010000 */
[----:B------:R-:W-:Y:S02]  /*f8e0*/  FADD.FTZ R181, R190, R181 ;  /* 0x000000b5beb57221 */ /* 0x000fe40000010000 */
[C---:B-1----:R-:W-:Y:S04]  /*f8f0*/  HMMA.16816.F32 R36, R148.reuse, R160, R36 ;  /* 0x000000a09424723c */ /* 0x042fe80000001824 */
[----:B------:R-:W-:Y:S04]  /*f900*/  FADD.FTZ R191, R191, R181 ;  /* 0x000000b5bfbf7221 */ /* 0x000fe80000010000 */
[C---:B------:R-:W-:Y:S01]  /*f910*/  HMMA.16816.F32 R40, R148.reuse, R162, R40 ;  /* 0x000000a29428723c */ /* 0x040fe20000001828 */
[----:B------:R-:W1:Y:S03]  /*f920*/  LDSM.16.MT88.4 R160, [R209+0x12800] ;  /* 0x01280000d1a0783b */ /* 0x000e660000004200 */
[----:B------:R-:W-:Y:S04]  /*f930*/  FADD.FTZ R191, R176, R191 ;  /* 0x000000bfb0bf7221 */ /* 0x000fe80000010000 */
[C---:B---3--:R-:W-:Y:S04]  /*f940*/  HMMA.16816.F32 R44, R148.reuse, R172, R44 ;  /* 0x000000ac942c723c */ /* 0x048fe8000000182c */
[----:B------:R-:W-:Y:S04]  /*f950*/  FADD.FTZ R177, R177, R191 ;  /* 0x000000bfb1b17221 */ /* 0x000fe80000010000 */
[C---:B------:R-:W-:Y:S01]  /*f960*/  HMMA.16816.F32 R48, R148.reuse, R174, R48 ;  /* 0x000000ae9430723c */ /* 0x040fe20000001830 */
[----:B------:R-:W3:Y:S07]  /*f970*/  LDSM.16.MT88.4 R172, [R208+0x12800] ;  /* 0x01280000d0ac783b */ /* 0x000eee0000004200 */
[C---:B------:R-:W-:Y:S08]  /*f980*/  HMMA.16816.F32 R52, R148.reuse, R156, R52 ;  /* 0x0000009c9434723c */ /* 0x040ff00000001834 */
[C---:B------:R-:W-:Y:S01]  /*f990*/  HMMA.16816.F32 R56, R148.reuse, R158, R56 ;  /* 0x0000009e9438723c */ /* 0x040fe20000001838 */
[----:B------:R-:W3:Y:S07]  /*f9a0*/  LDSM.16.MT88.4 R156, [R212+0x14800] ;  /* 0x01480000d49c783b */ /* 0x000eee0000004200 */
[C---:B--2---:R-:W-:Y:S08]  /*f9b0*/  HMMA.16816.F32 R60, R148.reuse, R168, R60 ;  /* 0x000000a8943c723c */ /* 0x044ff0000000183c */
[C---:B------:R-:W-:Y:S01]  /*f9c0*/  HMMA.16816.F32 R64, R148.reuse, R170, R64 ;  /* 0x000000aa9440723c */ /* 0x040fe20000001840 */
[----:B------:R-:W-:Y:S07]  /*f9d0*/  LDSM.16.MT88.4 R168, [R209+0x14800] ;  /* 0x01480000d1a8783b */ /* 0x000fee0000004200 */
[C---:B----4-:R-:W-:Y:S08]  /*f9e0*/  HMMA.16816.F32 R68, R148.reuse, R152, R68 ;  /* 0x000000989444723c */ /* 0x050ff00000001844 */
        /* <DEDUP_REMOVED lines=8> */
[C---:B------:R-:W-:Y:S07]  /*fa70*/  HMMA.16816.F32 R92, R148.reuse, R156, R92 ;  /* 0x0000009c945c723c */ /* 0x040fee000000185c */
[----:B------:R-:W-:Y:S01]  /*fa80*/  MOV R156, UR7 ;  /* 0x00000007009c7c02 */ /* 0x000fe20008000f00 */
[C---:B------:R-:W-:Y:S04]  /*fa90*/  HMMA.16816.F32 R96, R148.reuse, R158, R96 ;  /* 0x0000009e9460723c */ /* 0x040fe80000001860 */
[----:B------:R-:W-:Y:S04]  /*faa0*/  LOP3.LUT R156, R241, UR35, R156, 0x96, !PT ;  /* 0x00000023f19c7c12 */ /* 0x000fe8000f8e969c */
[C---:B--2---:R-:W-:Y:S04]  /*fab0*/  HMMA.16816.F32 R100, R148.reuse, R152, R100 ;  /* 0x000000989464723c */ /* 0x044fe80000001864 */
[----:B------:R-:W-:Y:S04]  /*fac0*/  IMAD.WIDE.U32 R156, R156, -0x326172a9, RZ ;  /* 0xcd9e8d579c9c7825 */ /* 0x000fe800078e00ff */
[C---:B------:R-:W-:Y:S01]  /*fad0*/  HMMA.16816.F32 R104, R148.reuse, R154, R104 ;  /* 0x0000009a9468723c */ /* 0x040fe20000001868 */
[----:B------:R-:W2:Y:S03]  /*fae0*/  LDSM.16.MT88.4 R152, [R210+0x16800] ;  /* 0x01680000d298783b */ /* 0x000ea60000004200 */
[----:B------:R-:W-:Y:S04]  /*faf0*/  LOP3.LUT R24, R157, UR4, R238, 0x96, !PT ;  /* 0x000000049d187c12 */ /* 0x000fe8000f8e96ee */
[C---:B------:R-:W-:Y:S07]  /*fb00*/  HMMA.16816.F32 R108, R148.reuse, R168, R108 ;  /* 0x000000a8946c723c */ /* 0x040fee000000186c */
[----:B------:R-:W-:Y:S01]  /*fb10*/  FFMA.FTZ R168, R27, c[0x0][0x23c], -R188 ;  /* 0x00008f001ba87a23 */ /* 0x000fe200000108bc */
[C---:B------:R-:W-:Y:S04]  /*fb20*/  HMMA.16816.F32 R112, R148.reuse, R170, R112 ;  /* 0x000000aa9470723c */ /* 0x040fe80000001870 */
[--C-:B------:R-:W-:Y:S01]  /*fb30*/  FFMA.FTZ R169, R20, c[0x0][0x23c], -R189.reuse ;  /* 0x00008f0014a97a23 */ /* 0x100fe200000108bd */
[----:B------:R-:W-:Y:S03]  /*fb40*/  MUFU.EX2 R168, R168 ;  /* 0x000000a800a87308 */ /* 0x000fe60000000800 */
[C---:B-1----:R-:W-:Y:S07]  /*fb50*/  HMMA.16816.F32 R116, R148.reuse, R160, R116 ;  /* 0x000000a09474723c */ /* 0x042fee0000001874 */
[----:B------:R-:W-:Y:S01]  /*fb60*/  MOV R161, R167 ;  /* 0x000000a700a17202 */ /* 0x000fe20000000f00 */
[C---:B------:R-:W-:Y:S01]  /*fb70*/  HMMA.16816.F32 R120, R148.reuse, R162, R120 ;  /* 0x000000a29478723c */ /* 0x040fe20000001878 */
[----:B------:R-:W1:Y:S03]  /*fb80*/  MUFU.EX2 R169, R169 ;  /* 0x000000a900a97308 */ /* 0x000e660000000800 */
[----:B------:R-:W-:Y:S01]  /*fb90*/  LOP3.LUT R170, R161, UR15, R156, 0x96, !PT ;  /* 0x0000000fa1aa7c12 */ /* 0x000fe2000f8e969c */
[----:B------:R-:W-:Y:S01]  /*fba0*/  FFMA.FTZ R167, R26, c[0x0][0x23c], -R188 ;  /* 0x00008f001aa77a23 */ /* 0x000fe200000108bc */
[----:B------:R-:W4:Y:S01]  /*fbb0*/  LDSM.16.MT88.4 R156, [R209+0x16800] ;  /* 0x01680000d19c783b */ /* 0x000f220000004200 */
[----:B------:R-:W-:Y:S01]  /*fbc0*/  MOV R160, R166 ;  /* 0x000000a600a07202 */ /* 0x000fe20000000f00 */
[C---:B---3--:R-:W-:Y:S03]  /*fbd0*/  HMMA.16816.F32 R124, R148.reuse, R172, R124 ;  /* 0x000000ac947c723c */ /* 0x048fe6000000187c */
[----:B------:R-:W-:Y:S01]  /*fbe0*/  MUFU.EX2 R167, R167 ;  /* 0x000000a700a77308 */ /* 0x000fe20000000800 */
[----:B------:R-:W-:Y:S04]  /*fbf0*/  IMAD.WIDE.U32 R162, R24, -0x2daee0ad, RZ ;  /* 0xd2511f5318a27825 */ /* 0x000fe800078e00ff */
[C---:B------:R-:W-:Y:S04]  /*fc00*/  HMMA.16816.F32 R128, R148.reuse, R174, R128 ;  /* 0x000000ae9480723c */ /* 0x040fe80000001880 */
[----:B------:R-:W-:Y:S01]  /*fc10*/  LOP3.LUT R24, R163, UR14, R236, 0x96, !PT ;  /* 0x0000000ea3187c12 */ /* 0x000fe2000f8e96ec */
[----:B------:R-:W-:Y:S02]  /*fc20*/  IMAD.WIDE.U32 R170, R170, -0x2daee0ad, RZ ;  /* 0xd2511f53aaaa7825 */ /* 0x000fe400078e00ff */
[----:B------:R-:W-:Y:S01]  /*fc30*/  MOV R175, R192 ;  /* 0x000000c000af7202 */ /* 0x000fe20000000f00 */
[C---:B--2---:R-:W-:Y:S04]  /*fc40*/  HMMA.16816.F32 R132, R148.reuse, R152, R132 ;  /* 0x000000989484723c */ /* 0x044fe80000001884 */
[--C-:B------:R-:W-:Y:S01]  /*fc50*/  FFMA.FTZ R166, R25, c[0x0][0x23c], -R189.reuse ;  /* 0x00008f0019a67a23 */ /* 0x100fe200000108bd */
[----:B------:R-:W-:Y:S01]  /*fc60*/  LOP3.LUT R162, R171, UR12, R162, 0x96, !PT ;  /* 0x0000000caba27c12 */ /* 0x000fe2000f8e96a2 */
[----:B------:R-:W-:Y:S02]  /*fc70*/  IMAD.WIDE.U32 R24, R24, -0x326172a9, RZ ;  /* 0xcd9e8d5718187825 */ /* 0x000fe400078e00ff */
[C---:B------:R-:W-:Y:S02]  /*fc80*/  HMMA.16816.F32 R136, R148.reuse, R154, R136 ;  /* 0x0000009a9488723c */ /* 0x040fe40000001888 */
[----:B------:R-:W-:Y:S02]  /*fc90*/  MUFU.EX2 R166, R166 ;  /* 0x000000a600a67308 */ /* 0x000fe40000000800 */
[----:B------:R-:W-:Y:S01]  /*fca0*/  LOP3.LUT R161, R25, UR13, R160, 0x96, !PT ;  /* 0x0000000d19a17c12 */ /* 0x000fe2000f8e96a0 */
[----:B------:R-:W-:Y:S04]  /*fcb0*/  IMAD.WIDE.U32 R162, R162, -0x326172a9, RZ ;  /* 0xcd9e8d57a2a27825 */ /* 0x000fe800078e00ff */
[----:B------:R-:W-:Y:S03]  /*fcc0*/  IMAD.WIDE.U32 R152, R161, -0x2daee0ad, RZ ;  /* 0xd2511f53a1987825 */ /* 0x000fe600078e00ff */
[----:B------:R-:W-:Y:S01]  /*fcd0*/  LOP3.LUT R160, R163, UR11, R24, 0x96, !PT ;  /* 0x0000000ba3a07c12 */ /* 0x000fe2000f8e9618 */
[----:B------:R-:W-:Y:S01]  /*fce0*/  FFMA.FTZ R172, R23, c[0x0][0x23c], -R188 ;  /* 0x00008f0017ac7a23 */ /* 0x000fe200000108bc */
[C---:B----4-:R-:W-:Y:S01]  /*fcf0*/  HMMA.16816.F32 R16, R148.reuse, R156, R16 ;  /* 0x0000009c9410723c */ /* 0x050fe20000001810 */
[----:B------:R-:W2:Y:S02]  /*fd00*/  LDSM.16.MT88.4 R24, [R208+0x16800] ;  /* 0x01680000d018783b */ /* 0x000ea40000004200 */
[----:B------:R-:W-:Y:S01]  /*fd10*/  LOP3.LUT R171, R153, UR10, R170, 0x96, !PT ;  /* 0x0000000a99ab7c12 */ /* 0x000fe2000f8e96aa */
[----:B------:R-:W-:Y:S01]  /*fd20*/  IMAD.WIDE.U32 R160, R160, -0x2daee0ad, RZ ;  /* 0xd2511f53a0a07825 */ /* 0x000fe200078e00ff */
[----:B------:R3:W4:Y:S03]  /*fd30*/  MUFU.EX2 R170, R21 ;  /* 0x0000001500aa7308 */ /* 0x0007260000000800 */
[C---:B------:R-:W-:Y:S04]  /*fd40*/  HMMA.16816.F32 R140, R148.reuse, R158, R140 ;  /* 0x0000009e948c723c */ /* 0x040fe8000000188c */
[----:B------:R-:W-:Y:S01]  /*fd50*/  LOP3.LUT R20, R161, UR8, R152, 0x96, !PT ;  /* 0x00000008a1147c12 */ /* 0x000fe2000f8e9698 */
[----:B------:R-:W-:Y:S02]  /*fd60*/  IMAD.WIDE.U32 R192, R171, -0x326172a9, RZ ;  /* 0xcd9e8d57abc07825 */ /* 0x000fe400078e00ff */
[----:B------:R-:W-:Y:S02]  /*fd70*/  MUFU.EX2 R172, R172 ;  /* 0x000000ac00ac7308 */ /* 0x000fe40000000800 */
[----:B------:R-:W-:Y:S04]  /*fd80*/  IMAD.WIDE.U32 R154, R20, -0x326172a9, RZ ;  /* 0xcd9e8d57149a7825 */ /* 0x000fe800078e00ff */
[----:B------:R-:W-:Y:S01]  /*fd90*/  FFMA.FTZ R171, R22, c[0x0][0x23c], -R188 ;  /* 0x00008f0016ab7a23 */ /* 0x000fe200000108bc */
[----:B------:R-:W-:Y:S01]  /*fda0*/  LOP3.LUT R152, R154, 0xffff, RZ, 0xc0, !PT ;  /* 0x0000ffff9a987812 */ /* 0x000fe200078ec0ff */
[--C-:B------:R-:W-:Y:S01]  /*fdb0*/  FFMA.FTZ R173, R28, c[0x0][0x23c], -R189.reuse ;  /* 0x00008f001cad7a23 */ /* 0x100fe200000108bd */
[----:B------:R-:W-:Y:S01]  /*fdc0*/  LOP3.LUT R22, R154, 0xff, RZ, 0xc0, !PT ;  /* 0x000000ff9a167812 */ /* 0x000fe200078ec0ff */
[--C-:B------:R-:W-:Y:S01]  /*fdd0*/  FFMA.FTZ R174, R29, c[0x0][0x23c], -R189.reuse ;  /* 0x00008f001dae7a23 */ /* 0x100fe200000108bd */
[----:B------:R-:W-:Y:S01]  /*fde0*/  SHF.R.U32.HI R152, RZ, 0x8, R152 ;  /* 0x00000008ff987819 */ /* 0x000fe20000011698 */
[----:B------:R-:W4:Y:S01]  /*fdf0*/  MUFU.EX2 R171, R171 ;  /* 0x000000ab00ab7308 */ /* 0x000f220000000800 */
[----:B------:R-:W-:Y:S01]  /*fe00*/  SHF.R.U32.HI R156, RZ, 0x10, R154 ;  /* 0x00000010ff9c7819 */ /* 0x000fe2000001169a */
[----:B------:R-:W-:Y:S01]  /*fe10*/  FFMA.FTZ R189, R33, c[0x0][0x23c], -R189 ;  /* 0x00008f0021bd7a23 */ /* 0x000fe200000108bd */
[----:B------:R-:W-:Y:S01]  /*fe20*/  LOP3.LUT R20, R155, UR5, R192, 0x96, !PT ;  /* 0x000000059b147c12 */ /* 0x000fe2000f8e96c0 */
[----:B-1----:R-:W-:Y:S01]  /*fe30*/  FADD.FTZ R177, R169, R177 ;  /* 0x000000b1a9b17221 */ /* 0x002fe20000010000 */
[----:B---3--:R-:W-:Y:S02]  /*fe40*/  SHF.R.U32.HI R21, RZ, 0x18, R154 ;  /* 0x00000018ff157819 */ /* 0x008fe4000001169a */
[----:B------:R-:W-:Y:S02]  /*fe50*/  PRMT R22, R22, 0x5410, R152 ;  /* 0x0000541016167816 */ /* 0x000fe40000000098 */
[----:B------:R-:W1:Y:S01]  /*fe60*/  LDSM.16.MT88.4 R152, [R212+0x11000] ;  /* 0x01100000d498783b */ /* 0x000e620000004200 */
[----:B------:R-:W-:Y:S01]  /*fe70*/  LOP3.LUT R157, R20, 0xffff, RZ, 0xc0, !PT ;  /* 0x0000ffff149d7812 */ /* 0x000fe200078ec0ff */
[----:B------:R-:W-:Y:S01]  /*fe80*/  MUFU.EX2 R189, R189 ;  /* 0x000000bd00bd7308 */ /* 0x000fe20000000800 */
[----:B------:R-:W-:Y:S01]  /*fe90*/  LOP3.LUT R23, R156, 0xff, RZ, 0xc0, !PT ;  /* 0x000000ff9c177812 */ /* 0x000fe200078ec0ff */
[--C-:B------:R-:W-:Y:S01]  /*fea0*/  HSET2.LE.AND R22, R22, R233.reuse, PT ;  /* 0x000000e916167233 */ /* 0x100fe20003803000 */
[C---:B--2---:R-:W-:Y:S03]  /*feb0*/  HMMA.16816.F32 R12, R148.reuse, R24, R12 ;  /* 0x00000018940c723c */ /* 0x044fe6000000180c */
[----:B------:R-:W-:Y:S02]  /*fec0*/  LOP3.LUT R156, R20, 0xff, RZ, 0xc0, !PT ;  /* 0x000000ff149c7812 */ /* 0x000fe400078ec0ff */
[----:B------:R-:W-:Y:S02]  /*fed0*/  SHF.R.U32.HI R157, RZ, 0x8, R157 ;  /* 0x00000008ff9d7819 */ /* 0x000fe4000001169d */
[----:B------:R-:W-:Y:S01]  /*fee0*/  PRMT R23, R23, 0x5410, R21 ;  /* 0x0000541017177816 */ /* 0x000fe20000000015 */
[----:B------:R-:W-:Y:S01]  /*fef0*/  HMMA.16816.F32 R144, R148, R26, R144 ;  /* 0x0000001a9490723c */ /* 0x000fe20000001890 */
[----:B------:R-:W-:Y:S01]  /*ff00*/  LDSM.16.MT88.4 R24, [R209+0x11000] ;  /* 0x01100000d118783b */ /* 0x000fe20000004200 */
[----:B------:R-:W2:Y:S02]  /*ff10*/  MUFU.EX2 R173, R173 ;  /* 0x000000ad00ad7308 */ /* 0x000ea40000000800 */
[----:B------:R-:W-:Y:S01]  /*ff20*/  PRMT R21, R156, 0x5410, R157 ;  /* 0x000054109c157816 */ /* 0x000fe2000000009d */
[--C-:B------:R-:W-:Y:S01]  /*ff30*/  HSET2.LE.AND R23, R23, R233.reuse, PT ;  /* 0x000000e917177233 */ /* 0x100fe20003803000 */
[--C-:B------:R-:W-:Y:S01]  /*ff40*/  SHF.R.U32.HI R161, RZ, 0x10, R20.reuse ;  /* 0x00000010ffa17819 */ /* 0x100fe20000011614 */
[----:B------:R-:W-:Y:S01]  /*ff50*/  IMAD.MOV.U32 R151, RZ, RZ, R193 ;  /* 0x000000ffff977224 */ /* 0x000fe200078e00c1 */
[----:B------:R-:W-:Y:S01]  /*ff60*/  SHF.R.U32.HI R20, RZ, 0x18, R20 ;  /* 0x00000018ff147819 */ /* 0x000fe20000011614 */
[----:B------:R-:W3:Y:S03]  /*ff70*/  LDSM.16.MT88.4 R156, [R210+0x11000] ;  /* 0x01100000d29c783b */ /* 0x000ee60000004200 */
[----:B------:R-:W-:Y:S01]  /*ff80*/  LOP3.LUT R161, R161, 0xff, RZ, 0xc0, !PT ;  /* 0x000000ffa1a17812 */ /* 0x000fe200078ec0ff */
[----:B------:R-:W1:Y:S01]  /*ff90*/  MUFU.EX2 R174, R174 ;  /* 0x000000ae00ae7308 */ /* 0x000e620000000800 */
[C---:B----4-:R-:W-:Y:S01]  /*ffa0*/  F2FP.PACK_AB R149, R170.reuse, R169 ;  /* 0x000000a9aa95723e */ /* 0x050fe200000000ff */
[----:B------:R-:W-:Y:S01]  /*ffb0*/  FADD.FTZ R170, R170, R177 ;  /* 0x000000b1aaaa7221 */ /* 0x000fe20000010000 */
[----:B------:R-:W-:Y:S02]  /*ffc0*/  PRMT R161, R161, 0x5410, R20 ;  /* 0x00005410a1a17816 */ /* 0x000fe40000000014 */
[----:B------:R-:W-:Y:S01]  /*ffd0*/  F2FP.PACK_AB R20, R166, R165 ;  /* 0x000000a5a614723e */ /* 0x000fe200000000ff */
[----:B------:R-:W-:Y:S01]  /*ffe0*/  FADD.FTZ R170, R165, R170 ;  /* 0x000000aaa5aa7221 */ /* 0x000fe20000010000 */
[----:B------:R-:W-:Y:S02]  /*fff0*/  F2FP.PACK_AB R148, R172, R171 ;  /* 0x000000abac94723e */ /* 0x000fe400000000ff */
[----:B------:R-:W-:Y:S01]  /*10000*/  LOP3.LUT R22, R22, R20, RZ, 0xc0, !PT ;  /* 0x0000001416167212 */ /* 0x000fe200078ec0ff */
[--C-:B------:R-:W-:Y:S01]  /*10010*/  HSET2.LE.AND R20, R21, R233.reuse, PT ;  /* 0x000000e915147233 */ /* 0x100fe20003803000 */
[----:B------:R-:W-:Y:S01]  /*10020*/  F2FP.PACK_AB R150, R168, R167 ;  /* 0x000000a7a896723e */ /* 0x000fe200000000ff */
[--C-:B------:R-:W-:Y:S01]  /*10030*/  HSET2.LE.AND R21, R161, R233.reuse, PT ;  /* 0x000000e9a1157233 */ /* 0x100fe20003803000 */
[----:B------:R-:W-:Y:S01]  /*10040*/  FADD.FTZ R166, R166, R170 ;  /* 0x000000aaa6a67221 */ /* 0x000fe20000010000 */
[----:B------:R-:W-:Y:S01]  /*10050*/  MUFU.EX2 R161, R34 ;  /* 0x0000002200a17308 */ /* 0x000fe20000000800 */
[----:B------:R-:W-:Y:S02]  /*10060*/  LOP3.LUT R20, R20, R149, RZ, 0xc0, !PT ;  /* 0x0000009514147212 */ /* 0x000fe400078ec0ff */
[----:B------:R-:W-:Y:S01]  /*10070*/  LOP3.LUT R21, R21, R148, RZ, 0xc0, !PT ;  /* 0x0000009415157212 */ /* 0x000fe200078ec0ff */
[----:B--2---:R-:W-:Y:S01]  /*10080*/  FADD.FTZ R166, R173, R166 ;  /* 0x000000a6ada67221 */ /* 0x004fe20000010000 */
[----:B------:R-:W-:Y:S02]  /*10090*/  LOP3.LUT R23, R23, R150, RZ, 0xc0, !PT ;  /* 0x0000009617177212 */ /* 0x000fe400078ec0ff */
[----:B------:R-:W-:Y:S02]  /*100a0*/  MOV R150, R192 ;  /* 0x000000c000967202 */ /* 0x000fe40000000f00 */
[----:B------:R2:W5:Y:S01]  /*100b0*/  LDL.LU.64 R192, [R1+0x8] ;  /* 0x0000080001c07983 */ /* 0x0005620000300a00 */
[----:B-1----:R-:W-:Y:S02]  /*100c0*/  FADD.FTZ R166, R174, R166 ;  /* 0x000000a6aea67221 */ /* 0x002fe40000010000 */
[C---:B------:R-:W-:Y:S07]  /*100d0*/  HMMA.16816.F32 R4, R20.reuse, R152, R4 ;  /* 0x000000981404723c */ /* 0x040fee0000001804 */
[----:B------:R-:W-:Y:S01]  /*100e0*/  MOV R152, R150 ;  /* 0x0000009600987202 */ /* 0x000fe20000000f00 */
[C---:B------:R-:W-:Y:S04]  /*100f0*/  HMMA.16816.F32 R8, R20.reuse, R154, R8 ;  /* 0x0000009a1408723c */ /* 0x040fe80000001808 */
[----:B------:R-:W-:Y:S02]  /*10100*/  MOV R153, R151 ;  /* 0x0000009700997202 */ /* 0x000fe40000000f00 */
[----:B------:R-:W1:Y:S02]  /*10110*/  LDSM.16.MT88.4 R148, [R208+0x11000] ;  /* 0x01100000d094783b */ /* 0x000e640000004200 */
[C---:B---3--:R-:W-:Y:S07]  /*10120*/  HMMA.16816.F32 R36, R20.reuse, R156, R36 ;  /* 0x0000009c1424723c */ /* 0x048fee0000001824 */
[----:B------:R-:W-:Y:S01]  /*10130*/  MOV R156, R152 ;  /* 0x00000098009c7202 */ /* 0x000fe20000000f00 */
[C---:B------:R-:W-:Y:S04]  /*10140*/  HMMA.16816.F32 R40, R20.reuse, R158, R40 ;  /* 0x0000009e1428723c */ /* 0x040fe80000001828 */
[----:B------:R-:W-:Y:S02]  /*10150*/  MOV R157, R153 ;  /* 0x00000099009d7202 */ /* 0x000fe40000000f00 */
[----:B------:R-:W3:Y:S02]  /*10160*/  LDSM.16.MT88.4 R152, [R212+0x13000] ;  /* 0x01300000d498783b */ /* 0x000ee40000004200 */
[C---:B------:R-:W-:Y:S07]  /*10170*/  HMMA.16816.F32 R44, R20.reuse, R24, R44 ;  /* 0x00000018142c723c */ /* 0x040fee000000182c */
[----:B------:R-:W-:Y:S01]  /*10180*/  MOV R24, R156 ;  /* 0x0000009c00187202 */ /* 0x000fe20000000f00 */
[C---:B------:R-:W-:Y:S04]  /*10190*/  HMMA.16816.F32 R48, R20.reuse, R26, R48 ;  /* 0x0000001a1430723c */ /* 0x040fe80000001830 */
[----:B------:R-:W-:Y:S02]  /*101a0*/  MOV R25, R157 ;  /* 0x0000009d00197202 */ /* 0x000fe40000000f00 */
[----:B------:R-:W4:Y:S02]  /*101b0*/  LDSM.16.MT88.4 R156, [R210+0x13000] ;  /* 0x01300000d29c783b */ /* 0x000f240000004200 */
[C---:B-1----:R-:W-:Y:S07]  /*101c0*/  HMMA.16816.F32 R52, R20.reuse, R148, R52 ;  /* 0x000000941434723c */ /* 0x042fee0000001834 */
        /* <DEDUP_REMOVED lines=9> */
[C---:B----4-:R-:W-:Y:S07]  /*10260*/  HMMA.16816.F32 R68, R20.reuse, R156, R68 ;  /* 0x0000009c1444723c */ /* 0x050fee0000001844 */
        /* <DEDUP_REMOVED lines=10> */
[----:B------:R-:W-:Y:S01]  /*10310*/  IMAD.MOV.U32 R148, RZ, RZ, R24 ;  /* 0x000000ffff947224 */ /* 0x000fe200078e0018 */
        /* <DEDUP_REMOVED lines=17> */
[----:B------:R-:W3:Y:S01]  /*10430*/  LDSM.16.MT88.4 R156, [R210+0x17000] ;  /* 0x01700000d29c783b */ /* 0x000ee20000004200 */
[----:B------:R-:W-:Y:S01]  /*10440*/  MOV R28, R24 ;  /* 0x00000018001c7202 */ /* 0x000fe20000000f00 */
[C---:B----4-:R-:W-:Y:S04]  /*10450*/  HMMA.16816.F32 R116, R20.reuse, R148, R116 ;  /* 0x000000941474723c */ /* 0x050fe80000001874 */
[----:B------:R-:W-:Y:S02]  /*10460*/  MOV R29, R25 ;  /* 0x00000019001d7202 */ /* 0x000fe40000000f00 */
[----:B------:R-:W4:Y:S01]  /*10470*/  LDSM.16.MT88.4 R24, [R209+0x17000] ;  /* 0x01700000d118783b */ /* 0x000f220000004200 */
[----:B------:R-:W-:Y:S01]  /*10480*/  MOV R149, R175 ;  /* 0x000000af00957202 */ /* 0x000fe20000000f00 */
[C---:B------:R-:W-:Y:S01]  /*10490*/  HMMA.16816.F32 R120, R20.reuse, R150, R120 ;  /* 0x000000961478723c */ /* 0x040fe20000001878 */
[----:B------:R2:W2:Y:S03]  /*104a0*/  MUFU.EX2 R151, R31 ;  /* 0x0000001f00977308 */ /* 0x0004a60000000800 */
[----:B------:R-:W-:Y:S01]  /*104b0*/  FFMA.FTZ R175, R30, c[0x0][0x23c], -R188 ;  /* 0x00008f001eaf7a23 */ /* 0x000fe200000108bc */
[----:B------:R-:W-:Y:S01]  /*104c0*/  LOP3.LUT R162, R29, UR9, R162, 0x96, !PT ;  /* 0x000000091da27c12 */ /* 0x000fe2000f8e96a2 */
[----:B------:R-:W-:Y:S05]  /*104d0*/  FFMA.FTZ R188, R35, c[0x0][0x23c], -R188 ;  /* 0x00008f0023bc7a23 */ /* 0x000fea00000108bc */
[----:B------:R-:W-:Y:S01]  /*104e0*/  MUFU.EX2 R175, R175 ;  /* 0x000000af00af7308 */ /* 0x000fe20000000800 */
[----:B------:R-:W-:Y:S01]  /*104f0*/  IMAD.WIDE.U32 R162, R162, -0x2daee0ad, RZ ;  /* 0xd2511f53a2a27825 */ /* 0x000fe200078e00ff */
[C---:B-1----:R-:W-:Y:S04]  /*10500*/  HMMA.16816.F32 R124, R20.reuse, R152, R124 ;  /* 0x00000098147c723c */ /* 0x042fe8000000187c */
[----:B------:R-:W-:Y:S02]  /*10510*/  LOP3.LUT R148, R163, UR6, R160, 0x96, !PT ;  /* 0x00000006a3947c12 */ /* 0x000fe4000f8e96a0 */
[--C-:B------:R-:W-:Y:S02]  /*10520*/  SHF.R.U32.HI R150, RZ, 0x10, R162.reuse ;  /* 0x00000010ff967819 */ /* 0x100fe400000116a2 */
[----:B------:R-:W-:Y:S01]  /*10530*/  F2FP.PACK_AB R153, R174, R173 ;  /* 0x000000adae99723e */ /* 0x000fe200000000ff */
[C---:B------:R-:W-:Y:S01]  /*10540*/  HMMA.16816.F32 R128, R20.reuse, R154, R128 ;  /* 0x0000009a1480723c */ /* 0x040fe20000001880 */
[----:B------:R1:W1:Y:S01]  /*10550*/  MUFU.EX2 R155, R32 ;  /* 0x00000020009b7308 */ /* 0x0002620000000800 */
[----:B--2---:R-:W2:Y:S01]  /*10560*/  LDSM.16.MT88.4 R28, [R208+0x17000] ;  /* 0x01700000d01c783b */ /* 0x004ea20000004200 */
[----:B------:R-:W-:Y:S02]  /*10570*/  LOP3.LUT R150, R150, 0xff, RZ, 0xc0, !PT ;  /* 0x000000ff96967812 */ /* 0x000fe400078ec0ff */
[----:B------:R-:W-:Y:S03]  /*10580*/  LOP3.LUT R152, R162, 0xff, RZ, 0xc0, !PT ;  /* 0x000000ffa2987812 */ /* 0x000fe600078ec0ff */
[C---:B---3--:R-:W-:Y:S03]  /*10590*/  HMMA.16816.F32 R132, R20.reuse, R156, R132 ;  /* 0x0000009c1484723c */ /* 0x048fe60000001884 */
[----:B------:R-:W3:Y:S01]  /*105a0*/  MUFU.EX2 R188, R188 ;  /* 0x000000bc00bc7308 */ /* 0x000ee20000000800 */
[----:B------:R-:W-:Y:S04]  /*105b0*/  SHF.R.U32.HI R160, RZ, 0x18, R162 ;  /* 0x00000018ffa07819 */ /* 0x000fe800000116a2 */
[C---:B------:R-:W-:Y:S01]  /*105c0*/  HMMA.16816.F32 R136, R20.reuse, R158, R136 ;  /* 0x0000009e1488723c */ /* 0x040fe20000001888 */
[----:B------:R-:W3:Y:S03]  /*105d0*/  LDSM.16.MT88.4 R156, [R212+0x11800] ;  /* 0x01180000d49c783b */ /* 0x000ee60000004200 */
[----:B------:R-:W-:Y:S04]  /*105e0*/  PRMT R160, R150, 0x5410, R160 ;  /* 0x0000541096a07816 */ /* 0x000fe800000000a0 */
[C---:B----4-:R-:W-:Y:S04]  /*105f0*/  HMMA.16816.F32 R16, R20.reuse, R24, R16 ;  /* 0x000000181410723c */ /* 0x050fe80000001810 */
[----:B-1----:R-:W-:Y:S02]  /*10600*/  LOP3.LUT R32, R162, 0xffff, RZ, 0xc0, !PT ;  /* 0x0000ffffa2207812 */ /* 0x002fe400078ec0ff */
[----:B------:R-:W-:Y:S02]  /*10610*/  MOV R162, R151 ;  /* 0x0000009700a27202 */ /* 0x000fe40000000f00 */
[C---:B------:R-:W-:Y:S04]  /*10620*/  HMMA.16816.F32 R140, R20.reuse, R26, R140 ;  /* 0x0000001a148c723c */ /* 0x040fe8000000188c */
[----:B------:R-:W-:Y:S02]  /*10630*/  SHF.R.U32.HI R32, RZ, 0x8, R32 ;  /* 0x00000008ff207819 */ /* 0x000fe40000011620 */
[----:B------:R-:W-:Y:S02]  /*10640*/  MOV R163, R149 ;  /* 0x0000009500a37202 */ /* 0x000fe40000000f00 */
[----:B------:R-:W-:Y:S02]  /*10650*/  PRMT R152, R152, 0x5410, R32 ;  /* 0x0000541098987816 */ /* 0x000fe40000000020 */
[----:B------:R-:W1:Y:S01]  /*10660*/  LDSM.16.MT88.4 R32, [R210+0x11800] ;  /* 0x01180000d220783b */ /* 0x000e620000004200 */
[C---:B--2---:R-:W-:Y:S03]  /*10670*/  HMMA.16816.F32 R12, R20.reuse, R28, R12 ;  /* 0x0000001c140c723c */ /* 0x044fe6000000180c */
[C---:B------:R-:W-:Y:S01]  /*10680*/  LOP3.LUT R149, R148.reuse, 0xffff, RZ, 0xc0, !PT ;  /* 0x0000ffff94957812 */ /* 0x040fe200078ec0ff */
[--C-:B------:R-:W-:Y:S01]  /*10690*/  HSET2.LE.AND R26, R152, R233.reuse, PT ;  /* 0x000000e9981a7233 */ /* 0x100fe20003803000 */
[--C-:B------:R-:W-:Y:S02]  /*106a0*/  SHF.R.U32.HI R25, RZ, 0x10, R148.reuse ;  /* 0x00000010ff197819 */ /* 0x100fe40000011694 */
[----:B------:R-:W-:Y:S01]  /*106b0*/  SHF.R.U32.HI R149, RZ, 0x8, R149 ;  /* 0x00000008ff957819 */ /* 0x000fe20000011695 */
[----:B------:R-:W-:Y:S04]  /*106c0*/  HMMA.16816.F32 R144, R20, R30, R144 ;  /* 0x0000001e1490723c */ /* 0x000fe80000001890 */
[----:B------:R-:W-:Y:S02]  /*106d0*/  LOP3.LUT R24, R148, 0xff, RZ, 0xc0, !PT ;  /* 0x000000ff94187812 */ /* 0x000fe400078ec0ff */
[----:B------:R-:W-:Y:S01]  /*106e0*/  SHF.R.U32.HI R148, RZ, 0x18, R148 ;  /* 0x00000018ff947819 */ /* 0x000fe20000011694 */
[----:B------:R-:W-:Y:S01]  /*106f0*/  IMAD.MOV.U32 R30, RZ, RZ, R163 ;  /* 0x000000ffff1e7224 */ /* 0x000fe200078e00a3 */
[----:B------:R-:W-:Y:S04]  /*10700*/  LOP3.LUT R25, R25, 0xff, RZ, 0xc0, !PT ;  /* 0x000000ff19197812 */ /* 0x000fe800078ec0ff */
[----:B------:R-:W-:Y:S02]  /*10710*/  PRMT R24, R24, 0x5410, R149 ;  /* 0x0000541018187816 */ /* 0x000fe40000000095 */
[----:B------:R-:W-:Y:S02]  /*10720*/  PRMT R25, R25, 0x5410, R148 ;  /* 0x0000541019197816 */ /* 0x000fe40000000094 */
[----:B------:R-:W-:Y:S01]  /*10730*/  F2FP.PACK_AB R27, R189, R155 ;  /* 0x0000009bbd1b723e */ /* 0x000fe200000000ff */
[--C-:B------:R-:W-:Y:S01]  /*10740*/  HSET2.LE.AND R24, R24, R233.reuse, PT ;  /* 0x000000e918187233 */ /* 0x100fe20003803000 */
[----:B------:R-:W-:Y:S01]  /*10750*/  F2FP.PACK_AB R152, R162, R175 ;  /* 0x000000afa298723e */ /* 0x000fe200000000ff */
[--C-:B------:R-:W-:Y:S01]  /*10760*/  HSET2.LE.AND R25, R25, R233.reuse, PT ;  /* 0x000000e919197233 */ /* 0x100fe20003803000 */
[----:B------:R-:W-:Y:S01]  /*10770*/  LOP3.LUT R26, R26, R27, RZ, 0xc0, !PT ;  /* 0x0000001b1a1a7212 */ /* 0x000fe200078ec0ff */
[----:B------:R-:W-:Y:S01]  /*10780*/  HSET2.LE.AND R27, R160, R233, PT ;  /* 0x000000e9a01b7233 */ /* 0x000fe20003803000 */
[----:B---3--:R-:W-:Y:S01]  /*10790*/  F2FP.PACK_AB R28, R188, R161 ;  /* 0x000000a1bc1c723e */ /* 0x008fe200000000ff */
[----:B------:R-:W2:Y:S01]  /*107a0*/  LDSM.16.MT88.4 R148, [R209+0x11800] ;  /* 0x01180000d194783b */ /* 0x000ea20000004200 */
[----:B------:R-:W-:Y:S02]  /*107b0*/  LOP3.LUT R24, R24, R153, RZ, 0xc0, !PT ;  /* 0x0000009918187212 */ /* 0x000fe400078ec0ff */
[----:B------:R-:W-:Y:S02]  /*107c0*/  LOP3.LUT R25, R25, R152, RZ, 0xc0, !PT ;  /* 0x0000009819197212 */ /* 0x000fe400078ec0ff */
[----:B------:R-:W-:Y:S02]  /*107d0*/  LOP3.LUT R27, R27, R28, RZ, 0xc0, !PT ;  /* 0x0000001c1b1b7212 */ /* 0x000fe400078ec0ff */
[----:B------:R-:W-:Y:S02]  /*107e0*/  MOV R23, R162 ;  /* 0x000000a200177202 */ /* 0x000fe40000000f00 */
[----:B------:R-:W-:Y:S02]  /*107f0*/  MOV R31, R161 ;  /* 0x000000a1001f7202 */ /* 0x000fe40000000f00 */
[----:B------:R-:W-:Y:S01]  /*10800*/  MOV R29, R155 ;  /* 0x0000009b001d7202 */ /* 0x000fe20000000f00 */
[C---:B------:R-:W-:Y:S01]  /*10810*/  HMMA.16816.F32 R160, R24.reuse, R156, R4 ;  /* 0x0000009c18a0723c */ /* 0x040fe20000001804 */
[----:B------:R-:W3:Y:S07]  /*10820*/  LDSM.16.MT88.4 R152, [R208+0x11800] ;  /* 0x01180000d098783b */ /* 0x000eee0000004200 */
[C---:B------:R-:W-:Y:S01]  /*10830*/  HMMA.16816.F32 R156, R24.reuse, R158, R8 ;  /* 0x0000009e189c723c */ /* 0x040fe20000001808 */
[----:B------:R-:W4:Y:S07]  /*10840*/  LDSM.16.MT88.4 R4, [R212+0x13800] ;  /* 0x01380000d404783b */ /* 0x000f2e0000004200 */
[C---:B-1----:R-:W-:Y:S01]  /*10850*/  HMMA.16816.F32 R36, R24.reuse, R32, R36 ;  /* 0x000000201824723c */ /* 0x042fe20000001824 */
[----:B------:R-:W1:Y:S06]  /*10860*/  LDSM.16.MT88.4 R8, [R210+0x13800] ;  /* 0x01380000d208783b */ /* 0x000e6c0000004200 */
[----:B------:R-:W-:Y:S01]  /*10870*/  MOV R32, R23 ;  /* 0x0000001700207202 */ /* 0x000fe20000000f00 */
[C---:B------:R-:W-:Y:S01]  /*10880*/  HMMA.16816.F32 R40, R24.reuse, R34, R40 ;  /* 0x000000221828723c */ /* 0x040fe20000001828 */
[----:B------:R-:W1:Y:S03]  /*10890*/  LDSM.16.MT88.4 R20, [R209+0x13800] ;  /* 0x01380000d114783b */ /* 0x000e660000004200 */
[----:B------:R-:W-:Y:S04]  /*108a0*/  MOV R33, R30 ;  /* 0x0000001e00217202 */ /* 0x000fe80000000f00 */
[C---:B--2---:R-:W-:Y:S07]  /*108b0*/  HMMA.16816.F32 R44, R24.reuse, R148, R44 ;  /* 0x00000094182c723c */ /* 0x044fee000000182c */
[----:B------:R-:W-:Y:S01]  /*108c0*/  MOV R148, R31 ;  /* 0x0000001f00947202 */ /* 0x000fe20000000f00 */
[C---:B------:R-:W-:Y:S04]  /*108d0*/  HMMA.16816.F32 R48, R24.reuse, R150, R48 ;  /* 0x000000961830723c */ /* 0x040fe80000001830 */
[----:B------:R-:W-:Y:S02]  /*108e0*/  MOV R149, R29 ;  /* 0x0000001d00957202 */ /* 0x000fe40000000f00 */
[----:B------:R-:W2:Y:S02]  /*108f0*/  LDSM.16.MT88.4 R28, [R208+0x13800] ;  /* 0x01380000d01c783b */ /* 0x000ea40000004200 */
[C---:B---3--:R-:W-:Y:S07]  /*10900*/  HMMA.16816.F32 R52, R24.reuse, R152, R52 ;  /* 0x000000981834723c */ /* 0x048fee0000001834 */
[----:B------:R-:W-:Y:S01]  /*10910*/  MOV R152, R32 ;  /* 0x0000002000987202 */ /* 0x000fe20000000f00 */
[C---:B------:R-:W-:Y:S04]  /*10920*/  HMMA.16816.F32 R56, R24.reuse, R154, R56 ;  /* 0x0000009a1838723c */ /* 0x040fe80000001838 */
[----:B------:R-:W-:Y:S02]  /*10930*/  MOV R153, R33 ;  /* 0x0000002100997202 */ /* 0x000fe40000000f00 */
[----:B------:R-:W3:Y:S01]  /*10940*/  LDSM.16.MT88.4 R32, [R212+0x15800] ;  /* 0x01580000d420783b */ /* 0x000ee20000004200 */
[----:B------:R-:W-:Y:S01]  /*10950*/  MOV R154, R148 ;  /* 0x00000094009a7202 */ /* 0x000fe20000000f00 */
[C---:B----4-:R-:W-:Y:S04]  /*10960*/  HMMA.16816.F32 R60, R24.reuse, R4, R60 ;  /* 0x00000004183c723c */ /* 0x050fe8000000183c */
[----:B------:R-:W-:Y:S01]  /*10970*/  MOV R155, R149 ;  /* 0x00000095009b7202 */ /* 0x000fe20000000f00 */
[----:B------:R-:W-:Y:S01]  /*10980*/  FADD.FTZ R0, R153, R0 ;  /* 0x0000000099007221 */ /* 0x000fe20000010000 */
[----:B------:R-:W-:Y:S02]  /*10990*/  LDSM.16.MT88.4 R148, [R212+0x17800] ;  /* 0x01780000d494783b */ /* 0x000fe40000004200 */
[C---:B------:R-:W-:Y:S04]  /*109a0*/  HMMA.16816.F32 R64, R24.reuse, R6, R64 ;  /* 0x000000061840723c */ /* 0x040fe80000001840 */
[----:B------:R-:W-:Y:S02]  /*109b0*/  FADD.FTZ R0, R178, R0 ;  /* 0x00000000b2007221 */ /* 0x000fe40000010000 */
[----:B------:R-:W4:Y:S02]  /*109c0*/  LDSM.16.MT88.4 R4, [R210+0x15800] ;  /* 0x01580000d204783b */ /* 0x000f240000004200 */
[C---:B-1----:R-:W-:Y:S04]  /*109d0*/  HMMA.16816.F32 R68, R24.reuse, R8, R68 ;  /* 0x000000081844723c */ /* 0x042fe80000001844 */
[----:B------:R-:W-:Y:S01]  /*109e0*/  FADD.FTZ R179, R179, R0 ;  /* 0x00000000b3b37221 */ /* 0x000fe20000010000 */
[----:B------:R-:W-:Y:S03]  /*109f0*/  MOV R0, R3 ;  /* 0x0000000300007202 */ /* 0x000fe60000000f00 */
[C---:B------:R-:W-:Y:S01]  /*10a00*/  HMMA.16816.F32 R72, R24.reuse, R10, R72 ;  /* 0x0000000a1848723c */ /* 0x040fe20000001848 */
[----:B------:R-:W1:Y:S03]  /*10a10*/  LDSM.16.MT88.4 R8, [R209+0x15800] ;  /* 0x01580000d108783b */ /* 0x000e660000004200 */
[----:B------:R-:W-:Y:S04]  /*10a20*/  FADD.FTZ R179, R171, R179 ;  /* 0x000000b3abb37221 */ /* 0x000fe80000010000 */
[C---:B------:R-:W-:Y:S04]  /*10a30*/  HMMA.16816.F32 R76, R24.reuse, R20, R76 ;  /* 0x00000014184c723c */ /* 0x040fe8000000184c */
[----:B------:R-:W-:Y:S04]  /*10a40*/  FADD.FTZ R172, R172, R179 ;  /* 0x000000b3acac7221 */ /* 0x000fe80000010000 */
[C---:B------:R-:W-:Y:S01]  /*10a50*/  HMMA.16816.F32 R80, R24.reuse, R22, R80 ;  /* 0x000000161850723c */ /* 0x040fe20000001850 */
[----:B------:R-:W1:Y:S03]  /*10a60*/  LDSM.16.MT88.4 R20, [R208+0x15800] ;  /* 0x01580000d014783b */ /* 0x000e660000004200 */
[----:B------:R-:W-:Y:S04]  /*10a70*/  FADD.FTZ R172, R167, R172 ;  /* 0x000000aca7ac7221 */ /* 0x000fe80000010000 */
[C---:B--2---:R-:W-:Y:S04]  /*10a80*/  HMMA.16816.F32 R84, R24.reuse, R28, R84 ;  /* 0x0000001c1854723c */ /* 0x044fe80000001854 */
[----:B------:R-:W-:Y:S04]  /*10a90*/  FADD.FTZ R168, R168, R172 ;  /* 0x000000aca8a87221 */ /* 0x000fe80000010000 */
[C---:B------:R-:W-:Y:S01]  /*10aa0*/  HMMA.16816.F32 R88, R24.reuse, R30, R88 ;  /* 0x0000001e1858723c */ /* 0x040fe20000001858 */
[----:B------:R-:W2:Y:S03]  /*10ab0*/  LDSM.16.MT88.4 R28, [R210+0x17800] ;  /* 0x01780000d21c783b */ /* 0x000ea60000004200 */
[----:B------:R-:W-:Y:S04]  /*10ac0*/  FADD.FTZ R168, R175, R168 ;  /* 0x000000a8afa87221 */ /* 0x000fe80000010000 */
[C---:B---3--:R-:W-:Y:S08]  /*10ad0*/  HMMA.16816.F32 R92, R24.reuse, R32, R92 ;  /* 0x00000020185c723c */ /* 0x048ff0000000185c */
[C---:B------:R-:W-:Y:S01]  /*10ae0*/  HMMA.16816.F32 R96, R24.reuse, R34, R96 ;  /* 0x000000221860723c */ /* 0x040fe20000001860 */
[----:B------:R-:W3:Y:S07]  /*10af0*/  LDSM.16.MT88.4 R32, [R209+0x17800] ;  /* 0x01780000d120783b */ /* 0x000eee0000004200 */
[C---:B----4-:R-:W-:Y:S08]  /*10b00*/  HMMA.16816.F32 R100, R24.reuse, R4, R100 ;  /* 0x000000041864723c */ /* 0x050ff00000001864 */
[C---:B------:R-:W-:Y:S01]  /*10b10*/  HMMA.16816.F32 R104, R24.reuse, R6, R104 ;  /* 0x000000061868723c */ /* 0x040fe20000001868 */
[----:B------:R-:W4:Y:S07]  /*10b20*/  LDSM.16.MT88.4 R4, [R208+0x17800] ;  /* 0x01780000d004783b */ /* 0x000f2e0000004200 */
[C---:B-1----:R-:W-:Y:S07]  /*10b30*/  HMMA.16816.F32 R108, R24.reuse, R8, R108 ;  /* 0x00000008186c723c */ /* 0x042fee000000186c */
[----:B------:R-:W-:Y:S01]  /*10b40*/  MOV R9, R154 ;  /* 0x0000009a00097202 */ /* 0x000fe20000000f00 */
[C---:B------:R-:W-:Y:S04]  /*10b50*/  HMMA.16816.F32 R112, R24.reuse, R10, R112 ;  /* 0x0000000a1870723c */ /* 0x040fe80000001870 */
[----:B------:R-:W-:Y:S03]  /*10b60*/  MOV R8, R155 ;  /* 0x0000009b00087202 */ /* 0x000fe60000000f00 */
[----:B------:R-:W-:Y:S01]  /*10b70*/  MOV R11, R152 ;  /* 0x00000098000b7202 */ /* 0x000fe20000000f00 */
[C---:B------:R-:W-:Y:S04]  /*10b80*/  HMMA.16816.F32 R116, R24.reuse, R20, R116 ;  /* 0x000000141874723c */ /* 0x040fe80000001874 */
[----:B------:R-:W-:Y:S02]  /*10b90*/  FADD.FTZ R168, R11, R168 ;  /* 0x000000a80ba87221 */ /* 0x000fe40000010000 */
[----:B------:R-:W-:Y:S02]  /*10ba0*/  FADD.FTZ R166, R8, R166 ;  /* 0x000000a608a67221 */ /* 0x000fe40000010000 */
[C---:B------:R-:W-:Y:S04]  /*10bb0*/  HMMA.16816.F32 R120, R24.reuse, R22, R120 ;  /* 0x000000161878723c */ /* 0x040fe80000001878 */
[----:B------:R-:W-:Y:S02]  /*10bc0*/  FADD.FTZ R168, R9, R168 ;  /* 0x000000a809a87221 */ /* 0x000fe40000010000 */
[----:B------:R-:W-:Y:S02]  /*10bd0*/  FADD.FTZ R235, R189, R166 ;  /* 0x000000a6bdeb7221 */ /* 0x000fe40000010000 */
[C---:B------:R-:W-:Y:S04]  /*10be0*/  HMMA.16816.F32 R124, R24.reuse, R148, R124 ;  /* 0x00000094187c723c */ /* 0x040fe8000000187c */
[----:B------:R-:W-:Y:S04]  /*10bf0*/  FADD.FTZ R234, R188, R168 ;  /* 0x000000a8bcea7221 */ /* 0x000fe80000010000 */
[C---:B------:R-:W-:Y:S08]  /*10c00*/  HMMA.16816.F32 R128, R24.reuse, R150, R128 ;  /* 0x000000961880723c */ /* 0x040ff00000001880 */
[C---:B--2---:R-:W-:Y:S08]  /*10c10*/  HMMA.16816.F32 R132, R24.reuse, R28, R132 ;  /* 0x0000001c1884723c */ /* 0x044ff00000001884 */
[C---:B------:R-:W-:Y:S08]  /*10c20*/  HMMA.16816.F32 R136, R24.reuse, R30, R136 ;  /* 0x0000001e1888723c */ /* 0x040ff00000001888 */
[C---:B---3--:R-:W-:Y:S08]  /*10c30*/  HMMA.16816.F32 R152, R24.reuse, R32, R16 ;  /* 0x000000201898723c */ /* 0x048ff00000001810 */
[C---:B------:R-:W-:Y:S08]  /*10c40*/  HMMA.16816.F32 R140, R24.reuse, R34, R140 ;  /* 0x00000022188c723c */ /* 0x040ff0000000188c */
[C---:B----4-:R-:W-:Y:S08]  /*10c50*/  HMMA.16816.F32 R148, R24.reuse, R4, R12 ;  /* 0x000000041894723c */ /* 0x050ff0000000180c */
[----:B------:R-:W-:Y:S01]  /*10c60*/  HMMA.16816.F32 R144, R24, R6, R144 ;  /* 0x000000061890723c */ /* 0x000fe20000001890 */
[----:B-----5:R-:W-:-:S07]  /*10c70*/  @P0 BRA `(.L_x_321) ;  /* 0xffffbb9000000947 */ /* 0x020fce000383ffff */
.L_x_320:
[----:B------:R-:W1:Y:S01]  /*10c80*/  SHFL.BFLY PT, R2, R235, 0x2, 0x1f ;  /* 0x0c401f00eb027f89 */ /* 0x000e6200000e0000 */
[----:B------:R-:W-:Y:S01]  /*10c90*/  MOV R9, 0x3f800000 ;  /* 0x3f80000000097802 */ /* 0x000fe20000000f00 */
[----:B------:R-:W2:Y:S01]  /*10ca0*/  S2UR UR6, SR_CTAID.Y ;  /* 0x00000000000679c3 */ /* 0x000ea20000002600 */
[----:B------:R-:W-:Y:S01]  /*10cb0*/  MOV R10, 0x3f800000 ;  /* 0x3f800000000a7802 */ /* 0x000fe20000000f00 */
[----:B------:R-:W3:Y:S01]  /*10cc0*/  SHFL.BFLY PT, R0, R234, 0x2, 0x1f ;  /* 0x0c401f00ea007f89 */ /* 0x000ee200000e0000 */
[----:B------:R-:W-:Y:S01]  /*10cd0*/  MOV R13, 0x40 ;  /* 0x00000040000d7802 */ /* 0x000fe20000000f00 */
[----:B------:R-:W-:Y:S01]  /*10ce0*/  UISETP.NE.AND UP0, UPT, UR22, -0x1, UPT ;  /* 0xffffffff1600788c */ /* 0x000fe2000bf05270 */
[----:B------:R-:W-:Y:S01]  /*10cf0*/  BSSY B0, `(.L_x_324) ;  /* 0x0000192000007945 */ /* 0x000fe20003800000 */
[----:B------:R-:W-:-:S02]  /*10d00*/  ULDC.64 UR4, c[0x0][0x1e8] ;  /* 0x00007a0000047ab9 */ /* 0x000fc40000000a00 */
[----:B------:R-:W-:Y:S01]  /*10d10*/  ULDC.U8 UR9, c[0x0][0x328] ;  /* 0x0000ca0000097ab9 */ /* 0x000fe20000000000 */
[----:B------:R-:W4:Y:S01]  /*10d20*/  S2UR UR10, SR_CTAID.Z ;  /* 0x00000000000a79c3 */ /* 0x000f220000002700 */
[----:B------:R-:W-:Y:S02]  /*10d30*/  UISETP.NE.AND UP3, UPT, UR9, URZ, UPT ;  /* 0x0000003f0900728c */ /* 0x000fe4000bf65270 */
[----:B------:R-:W-:-:S03]  /*10d40*/  ULDC UR8, c[0x0][0x214] ;  /* 0x0000850000087ab9 */ /* 0x000fc60000000800 */
[----:B------:R-:W-:-:S04]  /*10d50*/  @UP0 UIMAD.WIDE.U32 UR14, UR22, UR4, URZ ;  /* 0x00000004160e02a5 */ /* 0x000fc8000f8e003f */
[----:B------:R-:W-:Y:S01]  /*10d60*/  @UP0 UIMAD UR7, UR22, UR5, UR15 ;  /* 0x00000005160702a4 */ /* 0x000fe2000f8e020f */
[----:B-1----:R-:W-:Y:S02]  /*10d70*/  FADD.FTZ R235, R2, R235 ;  /* 0x000000eb02eb7221 */ /* 0x002fe40000010000 */
[----:B------:R-:W-:Y:S01]  /*10d80*/  ULDC.64 UR4, c[0x0][0x1e0] ;  /* 0x0000780000047ab9 */ /* 0x000fe20000000a00 */
[----:B------:R-:W1:Y:S01]  /*10d90*/  S2R R2, SR_TID.X ;  /* 0x0000000000027919 */ /* 0x000e620000002100 */
[----:B--2---:R-:W-:Y:S01]  /*10da0*/  @!UP0 USHF.R.S32.HI UR12, URZ, 0x1f, UR6 ;  /* 0x0000001f3f0c8899 */ /* 0x004fe20008011406 */
[----:B---3--:R-:W-:Y:S01]  /*10db0*/  FADD.FTZ R234, R0, R234 ;  /* 0x000000ea00ea7221 */ /* 0x008fe20000010000 */
[----:B------:R-:W-:Y:S01]  /*10dc0*/  @!UP0 UIMAD.WIDE.U32 UR18, UR6, UR4, URZ ;  /* 0x00000004061282a5 */ /* 0x000fe2000f8e003f */
[----:B------:R-:W2:Y:S01]  /*10dd0*/  SHFL.BFLY PT, R5, R235, 0x1, 0x1f ;  /* 0x0c201f00eb057f89 */ /* 0x000ea200000e0000 */
[----:B------:R-:W-:-:S03]  /*10de0*/  @!UP0 UIMAD UR12, UR12, UR4, URZ ;  /* 0x000000040c0c82a4 */ /* 0x000fc6000f8e023f */
[----:B------:R-:W3:Y:S01]  /*10df0*/  SHFL.BFLY PT, R4, R234, 0x1, 0x1f ;  /* 0x0c201f00ea047f89 */ /* 0x000ee200000e0000 */
[----:B------:R-:W-:Y:S02]  /*10e00*/  ULDC.U8 UR4, c[0x0][0x329] ;  /* 0x0000ca4000047ab9 */ /* 0x000fe40000000000 */
[----:B------:R-:W-:Y:S02]  /*10e10*/  UISETP.NE.AND UP2, UPT, UR4, URZ, UPT ;  /* 0x0000003f0400728c */ /* 0x000fe4000bf45270 */
[----:B------:R-:W-:Y:S02]  /*10e20*/  UISETP.EQ.AND UP3, UPT, UR4, URZ, UP3 ;  /* 0x0000003f0400728c */ /* 0x000fe40009f62270 */
[----:B------:R-:W-:Y:S02]  /*10e30*/  @!UP0 UIMAD UR12, UR6, UR5, UR12 ;  /* 0x00000005060c82a4 */ /* 0x000fe4000f8e020c */
[----:B------:R-:W-:Y:S02]  /*10e40*/  ULDC UR4, c[0x0][0x1c0] ;  /* 0x0000700000047ab9 */ /* 0x000fe40000000800 */
[----:B------:R-:W-:-:S02]  /*10e50*/  ULDC UR5, c[0x0][0x234] ;  /* 0x00008d0000057ab9 */ /* 0x000fc40000000800 */
[----:B------:R-:W-:Y:S02]  /*10e60*/  @!UP0 UIADD3 UR7, UR19, UR12, URZ ;  /* 0x0000000c13078290 */ /* 0x000fe4000fffe03f */
[----:B------:R-:W-:Y:S01]  /*10e70*/  @!UP2 UISETP.NE.AND UP1, UPT, UR9, URZ, UPT ;  /* 0x0000003f0900a28c */ /* 0x000fe2000bf25270 */
[----:B-1----:R-:W-:Y:S01]  /*10e80*/  SHF.R.S32.HI R0, RZ, 0x1f, R2 ;  /* 0x0000001fff007819 */ /* 0x002fe20000011402 */
[----:B------:R-:W1:Y:S01]  /*10e90*/  S2UR UR9, SR_CTAID.X ;  /* 0x00000000000979c3 */ /* 0x000e620000002500 */
[----:B------:R-:W-:Y:S01]  /*10ea0*/  @UP2 ULDC UR11, c[0x0][0x210] ;  /* 0x00008400000b2ab9 */ /* 0x000fe20000000800 */
[----:B--2---:R-:W-:Y:S01]  /*10eb0*/  FADD.FTZ R5, R235, R5 ;  /* 0x00000005eb057221 */ /* 0x004fe20000010000 */
[----:B------:R-:W-:Y:S01]  /*10ec0*/  LEA.HI R8, R0, R2, RZ, 0x2 ;  /* 0x0000000200087211 */ /* 0x000fe200078f10ff */
[----:B------:R-:W-:Y:S01]  /*10ed0*/  @UP2 UIMAD UR11, UR11, UR8, URZ ;  /* 0x000000080b0b22a4 */ /* 0x000fe2000f8e023f */
[----:B---3--:R-:W-:Y:S02]  /*10ee0*/  FADD.FTZ R4, R234, R4 ;  /* 0x00000004ea047221 */ /* 0x008fe40000010000 */
[----:B------:R-:W-:Y:S01]  /*10ef0*/  FSETP.NE.FTZ.AND P4, PT, R5, RZ, PT ;  /* 0x000000ff0500720b */ /* 0x000fe20003f95000 */
[----:B------:R-:W-:Y:S01]  /*10f00*/  @!UP2 USEL UR11, UR8, UR5, !UP1 ;  /* 0x00000005080ba287 */ /* 0x000fe2000c800000 */
[----:B------:R-:W-:Y:S01]  /*10f10*/  SHF.R.S32.HI R7, RZ, 0x2, R8 ;  /* 0x00000002ff077819 */ /* 0x000fe20000011408 */
[----:B------:R-:W-:Y:S01]  /*10f20*/  @UP2 UMOV UR13, 0x1 ;  /* 0x00000001000d2882 */ /* 0x000fe20000000000 */
[----:B------:R-:W-:Y:S01]  /*10f30*/  FSETP.NE.FTZ.AND P3, PT, R4, RZ, PT ;  /* 0x000000ff0400720b */ /* 0x000fe20003f75000 */
[----:B------:R-:W-:Y:S01]  /*10f40*/  @!UP2 UIMAD UR13, UR11, UR4, URZ ;  /* 0x000000040b0da2a4 */ /* 0x000fe2000f8e023f */
[----:B------:R-:W-:Y:S01]  /*10f50*/  SHF.R.S32.HI R6, RZ, 0x1f, R8 ;  /* 0x0000001fff067819 */ /* 0x000fe20000011408 */
[----:B------:R-:W-:Y:S01]  /*10f60*/  @UP3 UIMAD UR16, UR6, UR8, URZ ;  /* 0x00000008061032a4 */ /* 0x000fe2000f8e023f */
[----:B------:R-:W-:Y:S01]  /*10f70*/  LOP3.LUT R8, R8, 0x3ffffffc, RZ, 0xc0, !PT ;  /* 0x3ffffffc08087812 */ /* 0x000fe200078ec0ff */
[----:B------:R-:W-:Y:S01]  /*10f80*/  @UP2 ULDC UR15, c[0x0][0x210] ;  /* 0x00008400000f2ab9 */ /* 0x000fe20000000800 */
[----:B------:R-:W-:Y:S01]  /*10f90*/  LEA.HI R6, R6, R7, RZ, 0x3 ;  /* 0x0000000706067211 */ /* 0x000fe200078f18ff */
[----:B------:R-:W-:Y:S01]  /*10fa0*/  UIMAD UR4, UR6, UR13, URZ ;  /* 0x0000000d060472a4 */ /* 0x000fe2000f8e023f */
[----:B------:R-:W-:Y:S01]  /*10fb0*/  IADD3 R8, -R8, R2, RZ ;  /* 0x0000000208087210 */ /* 0x000fe20007ffe1ff */
[----:B------:R-:W2:Y:S01]  /*10fc0*/  @P4 MUFU.RCP R9, R5 ;  /* 0x0000000500094308 */ /* 0x000ea20000001000 */
[----:B------:R-:W-:Y:S01]  /*10fd0*/  LOP3.LUT R6, R6, 0xfffffff8, RZ, 0xc0, !PT ;  /* 0xfffffff806067812 */ /* 0x000fe200078ec0ff */
[----:B------:R-:W-:-:S02]  /*10fe0*/  @!UP2 UMOV UR15, 0x1 ;  /* 0x00000001000fa882 */ /* 0x000fc40000000000 */
[----:B------:R-:W-:Y:S01]  /*10ff0*/  @UP3 USEL UR16, UR16, UR22, !UP0 ;  /* 0x0000001610103287 */ /* 0x000fe2000c000000 */
[----:B------:R-:W-:Y:S01]  /*11000*/  IADD3 R6, R7, -R6, RZ ;  /* 0x8000000607067210 */ /* 0x000fe20007ffe0ff */
[----:B-1----:R-:W-:Y:S01]  /*11010*/  UIMAD UR5, UR9, UR15, URZ ;  /* 0x0000000f090572a4 */ /* 0x002fe2000f8e023f */
[----:B------:R-:W-:Y:S01]  /*11020*/  LEA.HI R7, R0, R2, RZ, 0x5 ;  /* 0x0000000200077211 */ /* 0x000fe200078f28ff */
[----:B------:R-:W1:Y:S01]  /*11030*/  @P3 MUFU.RCP R10, R4 ;  /* 0x00000004000a3308 */ /* 0x000e620000001000 */
[C---:B------:R-:W-:Y:S01]  /*11040*/  SHF.L.U32 R12, R6.reuse, 0x6, RZ ;  /* 0x00000006060c7819 */ /* 0x040fe200000006ff */
[----:B------:R-:W-:Y:S01]  /*11050*/  USEL UR4, UR4, URZ, !UP3 ;  /* 0x0000003f04047287 */ /* 0x000fe2000d800000 */
[----:B------:R-:W-:Y:S01]  /*11060*/  R2P PR, R6, 0x6 ;  /* 0x0000000606007804 */ /* 0x000fe20000000000 */
[----:B------:R-:W-:Y:S01]  /*11070*/  USHF.L.U32 UR5, UR5, 0x6, URZ ;  /* 0x0000000605057899 */ /* 0x000fe2000800063f */
[----:B------:R-:W-:Y:S01]  /*11080*/  SHF.R.S32.HI R11, RZ, 0x5, R7 ;  /* 0x00000005ff0b7819 */ /* 0x000fe20000011407 */
[----:B----4-:R-:W-:Y:S01]  /*11090*/  UIMAD UR11, UR10, UR11, UR4 ;  /* 0x0000000b0a0b72a4 */ /* 0x010fe2000f8e0204 */
[----:B------:R-:W-:Y:S01]  /*110a0*/  LOP3.LUT R12, R12, 0x1c0, RZ, 0xc0, !PT ;  /* 0x000001c00c0c7812 */ /* 0x000fe200078ec0ff */
[----:B--2---:R-:W-:Y:S01]  /*110b0*/  FMUL.FTZ R9, R9, c[0x0][0x2dc] ;  /* 0x0000b70009097a20 */ /* 0x004fe20000410000 */
[----:B------:R-:W-:Y:S01]  /*110c0*/  LOP3.LUT R6, R6, 0x1, RZ, 0xc0, !PT ;  /* 0x0000000106067812 */ /* 0x000fe200078ec0ff */
[----:B------:R-:W2:Y:S01]  /*110d0*/  @P4 MUFU.LG2 R5, R5 ;  /* 0x0000000500054308 */ /* 0x000ea20000000c00 */
[----:B------:R-:W-:Y:S01]  /*110e0*/  LEA R8, R11, R8, 0x9 ;  /* 0x000000080b087211 */ /* 0x000fe200078e48ff */
[C---:B------:R-:W-:Y:S01]  /*110f0*/  FMUL.FTZ R160, R9.reuse, R160 ;  /* 0x000000a009a07220 */ /* 0x040fe20000410000 */
[----:B------:R-:W-:Y:S01]  /*11100*/  LEA.HI R12, R12, R12, RZ, 0x1d ;  /* 0x0000000c0c0c7211 */ /* 0x000fe200078fe8ff */
[C---:B------:R-:W-:Y:S01]  /*11110*/  FMUL.FTZ R161, R9.reuse, R161 ;  /* 0x000000a109a17220 */ /* 0x040fe20000410000 */
[----:B------:R-:W-:Y:S01]  /*11120*/  ISETP.NE.U32.AND P0, PT, R6, 0x1, PT ;  /* 0x000000010600780c */ /* 0x000fe20003f05070 */
[----:B-1----:R-:W-:Y:S01]  /*11130*/  FMUL.FTZ R10, R10, c[0x0][0x2dc] ;  /* 0x0000b7000a0a7a20 */ /* 0x002fe20000410000 */
[----:B------:R-:W-:Y:S01]  /*11140*/  LEA R8, R8, R12, 0x1 ;  /* 0x0000000c08087211 */ /* 0x000fe200078e08ff */
[C---:B------:R-:W-:Y:S01]  /*11150*/  FMUL.FTZ R156, R9.reuse, R156 ;  /* 0x0000009c099c7220 */ /* 0x040fe20000410000 */
[----:B------:R-:W-:Y:S01]  /*11160*/  MOV R6, 0x20 ;  /* 0x0000002000067802 */ /* 0x000fe20000000f00 */
[----:B------:R-:W-:Y:S01]  /*11170*/  FMUL.FTZ R162, R10, R162 ;  /* 0x000000a20aa27220 */ /* 0x000fe20000410000 */
[----:B------:R-:W-:Y:S01]  /*11180*/  SHF.L.U32 R8, R8, 0x1, RZ ;  /* 0x0000000108087819 */ /* 0x000fe200000006ff */
[----:B------:R-:W-:Y:S01]  /*11190*/  FMUL.FTZ R163, R10, R163 ;  /* 0x000000a30aa37220 */ /* 0x000fe20000410000 */
[----:B------:R-:W-:Y:S01]  /*111a0*/  SEL R6, R6, 0xffffffe0, !P1 ;  /* 0xffffffe006067807 */ /* 0x000fe20004800000 */
[----:B------:R-:W-:Y:S01]  /*111b0*/  FMUL.FTZ R157, R9, R157 ;  /* 0x0000009d099d7220 */ /* 0x000fe20000410000 */
[----:B------:R-:W-:Y:S01]  /*111c0*/  IADD3 R12, R8, -0x10, RZ ;  /* 0xfffffff0080c7810 */ /* 0x000fe20007ffe0ff */
[C---:B------:R-:W-:Y:S01]  /*111d0*/  FMUL.FTZ R158, R10.reuse, R158 ;  /* 0x0000009e0a9e7220 */ /* 0x040fe20000410000 */
[----:B------:R-:W-:Y:S01]  /*111e0*/  F2FP.PACK_AB R160, R161, R160 ;  /* 0x000000a0a1a0723e */ /* 0x000fe200000000ff */
[----:B------:R-:W-:Y:S01]  /*111f0*/  FMUL.FTZ R159, R10, R159 ;  /* 0x0000009f0a9f7220 */ /* 0x000fe20000410000 */
[----:B------:R-:W-:Y:S01]  /*11200*/  @P0 IADD3 R12, R8, 0x10, RZ ;  /* 0x00000010080c0810 */ /* 0x000fe20007ffe0ff */
[----:B------:R-:W-:Y:S01]  /*11210*/  FMUL.FTZ R36, R9, R36 ;  /* 0x0000002409247220 */ /* 0x000fe20000410000 */
[----:B------:R-:W-:Y:S01]  /*11220*/  F2FP.PACK_AB R162, R163, R162 ;  /* 0x000000a2a3a2723e */ /* 0x000fe200000000ff */
[----:B------:R-:W-:Y:S01]  /*11230*/  FMUL.FTZ R37, R9, R37 ;  /* 0x0000002509257220 */ /* 0x000fe20000410000 */
[----:B------:R-:W-:Y:S01]  /*11240*/  SEL R13, R13, 0xffffffc0, !P2 ;  /* 0xffffffc00d0d7807 */ /* 0x000fe20005000000 */
[C---:B------:R-:W-:Y:S01]  /*11250*/  FMUL.FTZ R38, R10.reuse, R38 ;  /* 0x000000260a267220 */ /* 0x040fe20000410000 */
[----:B------:R-:W-:Y:S01]  /*11260*/  F2FP.PACK_AB R156, R157, R156 ;  /* 0x0000009c9d9c723e */ /* 0x000fe200000000ff */
[C---:B------:R-:W-:Y:S01]  /*11270*/  FMUL.FTZ R39, R10.reuse, R39 ;  /* 0x000000270a277220 */ /* 0x040fe20000410000 */
[----:B------:R-:W-:Y:S01]  /*11280*/  F2FP.PACK_AB R158, R159, R158 ;  /* 0x0000009e9f9e723e */ /* 0x000fe200000000ff */
[----:B------:R-:W-:Y:S01]  /*11290*/  FMUL.FTZ R40, R9, R40 ;  /* 0x0000002809287220 */ /* 0x000fe20000410000 */
[----:B------:R-:W-:Y:S01]  /*112a0*/  F2FP.PACK_AB R36, R37, R36 ;  /* 0x000000242524723e */ /* 0x000fe200000000ff */
[----:B------:R-:W-:Y:S01]  /*112b0*/  FMUL.FTZ R41, R9, R41 ;  /* 0x0000002909297220 */ /* 0x000fe20000410000 */
[----:B------:R-:W-:Y:S01]  /*112c0*/  F2FP.PACK_AB R38, R39, R38 ;  /* 0x000000262726723e */ /* 0x000fe200000000ff */
[----:B------:R-:W-:Y:S01]  /*112d0*/  FMUL.FTZ R42, R10, R42 ;  /* 0x0000002a0a2a7220 */ /* 0x000fe20000410000 */
[----:B------:R-:W-:Y:S01]  /*112e0*/  IADD3 R14, R8, R6, RZ ;  /* 0x00000006080e7210 */ /* 0x000fe20007ffe0ff */
[----:B------:R-:W-:Y:S01]  /*112f0*/  FMUL.FTZ R43, R10, R43 ;  /* 0x0000002b0a2b7220 */ /* 0x000fe20000410000 */
[----:B------:R-:W-:Y:S01]  /*11300*/  F2FP.PACK_AB R40, R41, R40 ;  /* 0x000000282928723e */ /* 0x000fe200000000ff */
[C---:B------:R-:W-:Y:S01]  /*11310*/  FMUL.FTZ R44, R9.reuse, R44 ;  /* 0x0000002c092c7220 */ /* 0x040fe20000410000 */
[----:B------:R-:W-:Y:S01]  /*11320*/  IADD3 R15, R6, R12, RZ ;  /* 0x0000000c060f7210 */ /* 0x000fe20007ffe0ff */
[----:B------:R-:W-:Y:S01]  /*11330*/  FMUL.FTZ R45, R9, R45 ;  /* 0x0000002d092d7220 */ /* 0x000fe20000410000 */
[----:B------:R-:W-:Y:S01]  /*11340*/  F2FP.PACK_AB R42, R43, R42 ;  /* 0x0000002a2b2a723e */ /* 0x000fe200000000ff */
[----:B------:R-:W-:Y:S01]  /*11350*/  FMUL.FTZ R46, R10, R46 ;  /* 0x0000002e0a2e7220 */ /* 0x000fe20000410000 */
[----:B------:R-:W-:Y:S01]  /*11360*/  IADD3 R16, R8, R13, RZ ;  /* 0x0000000d08107210 */ /* 0x000fe20007ffe0ff */
[C---:B------:R-:W-:Y:S01]  /*11370*/  FMUL.FTZ R47, R10.reuse, R47 ;  /* 0x0000002f0a2f7220 */ /* 0x040fe20000410000 */
[----:B------:R-:W-:Y:S01]  /*11380*/  F2FP.PACK_AB R44, R45, R44 ;  /* 0x0000002c2d2c723e */ /* 0x000fe200000000ff */
[C---:B------:R-:W-:Y:S01]  /*11390*/  FMUL.FTZ R48, R9.reuse, R48 ;  /* 0x0000003009307220 */ /* 0x040fe20000410000 */
[----:B------:R-:W-:Y:S01]  /*113a0*/  STS [R8], R160 ;  /* 0x000000a008007388 */ /* 0x000fe20000000800 */
[----:B------:R-:W-:Y:S01]  /*113b0*/  FMUL.FTZ R49, R9, R49 ;  /* 0x0000003109317220 */ /* 0x000fe20000410000 */
[----:B------:R-:W-:Y:S01]  /*113c0*/  F2FP.PACK_AB R46, R47, R46 ;  /* 0x0000002e2f2e723e */ /* 0x000fe200000000ff */
[C---:B------:R-:W-:Y:S01]  /*113d0*/  FMUL.FTZ R50, R10.reuse, R50 ;  /* 0x000000320a327220 */ /* 0x040fe20000410000 */
[----:B------:R-:W-:Y:S01]  /*113e0*/  STS [R8+0x400], R162 ;  /* 0x000400a208007388 */ /* 0x000fe20000000800 */
[C---:B------:R-:W-:Y:S01]  /*113f0*/  FMUL.FTZ R51, R10.reuse, R51 ;  /* 0x000000330a337220 */ /* 0x040fe20000410000 */
[----:B------:R-:W-:Y:S01]  /*11400*/  F2FP.PACK_AB R48, R49, R48 ;  /* 0x000000303130723e */ /* 0x000fe200000000ff */
[----:B------:R-:W-:Y:S01]  /*11410*/  FMUL.FTZ R52, R9, R52 ;  /* 0x0000003409347220 */ /* 0x000fe20000410000 */
[----:B------:R-:W-:Y:S01]  /*11420*/  IADD3 R17, R13, R12, RZ ;  /* 0x0000000c0d117210 */ /* 0x000fe20007ffe0ff */
[----:B------:R-:W-:Y:S01]  /*11430*/  FMUL.FTZ R53, R9, R53 ;  /* 0x0000003509357220 */ /* 0x000fe20000410000 */
[----:B------:R-:W-:Y:S01]  /*11440*/  F2FP.PACK_AB R50, R51, R50 ;  /* 0x000000323332723e */ /* 0x000fe200000000ff */
[C---:B------:R-:W-:Y:S01]  /*11450*/  FMUL.FTZ R54, R10.reuse, R54 ;  /* 0x000000360a367220 */ /* 0x040fe20000410000 */
[----:B------:R-:W-:Y:S01]  /*11460*/  STS [R12], R156 ;  /* 0x0000009c0c007388 */ /* 0x000fe20000000800 */
[C---:B------:R-:W-:Y:S01]  /*11470*/  FMUL.FTZ R55, R10.reuse, R55 ;  /* 0x000000370a377220 */ /* 0x040fe20000410000 */
[----:B------:R-:W-:Y:S01]  /*11480*/  F2FP.PACK_AB R52, R53, R52 ;  /* 0x000000343534723e */ /* 0x000fe200000000ff */
[C---:B------:R-:W-:Y:S01]  /*11490*/  FMUL.FTZ R56, R9.reuse, R56 ;  /* 0x0000003809387220 */ /* 0x040fe20000410000 */
[----:B------:R-:W-:Y:S01]  /*114a0*/  STS [R12+0x400], R158 ;  /* 0x0004009e0c007388 */ /* 0x000fe20000000800 */
        /* <DEDUP_REMOVED lines=13> */
[----:B------:R-:W-:Y:S01]  /*11580*/  IADD3 R13, R15, R13, RZ ;  /* 0x0000000d0f0d7210 */ /* 0x000fe20007ffe0ff */
[----:B------:R-:W-:Y:S01]  /*11590*/  FMUL.FTZ R64, R9, R64 ;  /* 0x0000004009407220 */ /* 0x000fe20000410000 */
[----:B------:R-:W-:Y:S01]  /*115a0*/  F2FP.PACK_AB R60, R61, R60 ;  /* 0x0000003c3d3c723e */ /* 0x000fe200000000ff */
        /* <DEDUP_REMOVED lines=43> */
[----:B------:R-:W-:Y:S01]  /*11860*/  STS [R8+0x2000], R60 ;  /* 0x0020003c08007388 */ /* 0x000fe20000000800 */
        /* <DEDUP_REMOVED lines=126> */
[----:B------:R-:W-:Y:S01]  /*12050*/  FMUL.FTZ R144, R9, R144 ;  /* 0x0000009009907220 */ /* 0x000fe20000410000 */
[----:B------:R-:W-:Y:S01]  /*12060*/  STS [R8+0x6000], R124 ;  /* 0x0060007c08007388 */ /* 0x000fe20000000800 */
[C---:B------:R-:W-:Y:S01]  /*12070*/  FMUL.FTZ R150, R10.reuse, R150 ;  /* 0x000000960a967220 */ /* 0x040fe20000410000 */
[----:B------:R-:W-:Y:S01]  /*12080*/  F2FP.PACK_AB R148, R149, R148 ;  /* 0x000000949594723e */ /* 0x000fe200000000ff */
[C---:B------:R-:W-:Y:S01]  /*12090*/  FMUL.FTZ R151, R10.reuse, R151 ;  /* 0x000000970a977220 */ /* 0x040fe20000410000 */
[----:B------:R-:W-:Y:S01]  /*120a0*/  STS [R8+0x6400], R126 ;  /* 0x0064007e08007388 */ /* 0x000fe20000000800 */
[C---:B------:R-:W-:Y:S01]  /*120b0*/  FMUL.FTZ R146, R10.reuse, R146 ;  /* 0x000000920a927220 */ /* 0x040fe20000410000 */
[----:B------:R-:W-:Y:S01]  /*120c0*/  @!UP3 UMOV UR20, URZ ;  /* 0x0000003f0014bc82 */ /* 0x000fe20008000000 */
[----:B------:R-:W-:Y:S01]  /*120d0*/  FMUL.FTZ R9, R9, R145 ;  /* 0x0000009109097220 */ /* 0x000fe20000410000 */
[----:B------:R-:W-:Y:S01]  /*120e0*/  F2FP.PACK_AB R150, R151, R150 ;  /* 0x000000969796723e */ /* 0x000fe200000000ff */
[----:B------:R-:W-:Y:S01]  /*120f0*/  FMUL.FTZ R10, R10, R147 ;  /* 0x000000930a0a7220 */ /* 0x000fe20000410000 */
[----:B------:R-:W-:Y:S01]  /*12100*/  STS [R12+0x6000], R128 ;  /* 0x006000800c007388 */ /* 0x000fe20000000800 */
[----:B------:R-:W-:Y:S01]  /*12110*/  @UP3 UMOV UR20, UR16 ;  /* 0x0000001000143c82 */ /* 0x000fe20008000000 */
[----:B------:R-:W-:Y:S01]  /*12120*/  F2FP.PACK_AB R9, R9, R144 ;  /* 0x000000900909723e */ /* 0x000fe200000000ff */
[----:B------:R-:W-:Y:S01]  /*12130*/  @!UP3 UMOV UR21, URZ ;  /* 0x0000003f0015bc82 */ /* 0x000fe20008000000 */
[----:B------:R-:W-:Y:S01]  /*12140*/  STS [R12+0x6400], R130 ;  /* 0x006400820c007388 */ /* 0x000fe20000000800 */
[----:B------:R-:W-:Y:S01]  /*12150*/  F2FP.PACK_AB R10, R10, R146 ;  /* 0x000000920a0a723e */ /* 0x000fe200000000ff */
[----:B------:R-:W-:Y:S01]  /*12160*/  USHF.R.S32.HI UR4, URZ, 0x1f, UR5 ;  /* 0x0000001f3f047899 */ /* 0x000fe20008011405 */
[----:B--2---:R-:W-:Y:S01]  /*12170*/  @P4 FMUL.FTZ R5, R5, 0.69314718246459960938 ;  /* 0x3f31721805054820 */ /* 0x004fe20000410000 */
[----:B------:R-:W-:Y:S01]  /*12180*/  STS [R14+0x6000], R132 ;  /* 0x006000840e007388 */ /* 0x000fe20000000800 */
[----:B------:R-:W-:-:S02]  /*12190*/  @UP3 USHF.R.S32.HI UR21, URZ, 0x1f, UR16 ;  /* 0x0000001f3f153899 */ /* 0x000fc40008011410 */
[----:B------:R-:W-:Y:S01]  /*121a0*/  USHF.R.S32.HI UR6, URZ, 0x1f, UR11 ;  /* 0x0000001f3f067899 */ /* 0x000fe2000801140b */
[----:B------:R-:W-:Y:S01]  /*121b0*/  STS [R14+0x6400], R134 ;  /* 0x006400860e007388 */ /* 0x000fe20000000800 */
[----:B------:R-:W-:Y:S02]  /*121c0*/  UIADD3 UR5, UP2, UP1, UR5, UR20, UR11 ;  /* 0x0000001405057290 */ /* 0x000fe4000f95e00b */
[----:B------:R-:W-:Y:S01]  /*121d0*/  @!UP0 UMOV UR14, UR18 ;  /* 0x00000012000e8c82 */ /* 0x000fe20008000000 */
[----:B------:R-:W-:Y:S01]  /*121e0*/  STS [R15+0x6000], R136 ;  /* 0x006000880f007388 */ /* 0x000fe20000000800 */
[----:B------:R-:W-:-:S03]  /*121f0*/  UIADD3.X UR4, UR4, UR21, UR6, UP2, UP1 ;  /* 0x0000001504047290 */ /* 0x000fc600097e2406 */
        /* <DEDUP_REMOVED lines=9> */
[----:B------:R-:W-:Y:S06]  /*12290*/  BAR.SYNC.DEFER_BLOCKING 0x0 ;  /* 0x0000000000007b1d */ /* 0x000fec0000010000 */
[----:B------:R-:W3:Y:S01]  /*122a0*/  S2R R6, SR_TID.X ;  /* 0x0000000000067919 */ /* 0x000ee20000002100 */
[----:B-1----:R-:W-:-:S04]  /*122b0*/  LOP3.LUT R9, R7, 0xffffffe0, RZ, 0xc0, !PT ;  /* 0xffffffe007097812 */ /* 0x002fc800078ec0ff */
[----:B------:R-:W-:Y:S02]  /*122c0*/  IADD3 R9, -R9, R2, RZ ;  /* 0x0000000209097210 */ /* 0x000fe40007ffe1ff */
[----:B--2---:R-:W-:Y:S01]  /*122d0*/  SHF.R.S32.HI R10, RZ, 0x1f, R11 ;  /* 0x0000001fff0a7819 */ /* 0x004fe2000001140b */
[----:B------:R1:W2:Y:S01]  /*122e0*/  LDS.128 R68, [R219] ;  /* 0x00000000db447984 */ /* 0x0002a20000000c00 */
[----:B------:R-:W-:Y:S02]  /*122f0*/  LOP3.LUT P0, RZ, R9, 0x3, RZ, 0xc0, !PT ;  /* 0x0000000309ff7812 */ /* 0x000fe4000780c0ff */
[----:B------:R-:W-:Y:S01]  /*12300*/  LEA.HI R10, R10, R11, RZ, 0x2 ;  /* 0x0000000b0a0a7211 */ /* 0x000fe200078f10ff */
[----:B------:R1:W4:Y:S01]  /*12310*/  LDS.128 R64, [R219+0x800] ;  /* 0x00080000db407984 */ /* 0x0003220000000c00 */
[----:B---3--:R-:W-:-:S03]  /*12320*/  SHF.R.S32.HI R8, RZ, 0x1f, R6 ;  /* 0x0000001fff087819 */ /* 0x008fc60000011406 */
[----:B------:R1:W3:Y:S01]  /*12330*/  LDS.128 R60, [R219+0x1000] ;  /* 0x00100000db3c7984 */ /* 0x0002e20000000c00 */
[----:B------:R-:W-:Y:S02]  /*12340*/  LOP3.LUT R10, R10, 0xffffffc, RZ, 0xc0, !PT ;  /* 0x0ffffffc0a0a7812 */ /* 0x000fe400078ec0ff */
[----:B------:R-:W-:Y:S01]  /*12350*/  LEA.HI R7, R8, R6, RZ, 0x5 ;  /* 0x0000000608077211 */ /* 0x000fe200078f28ff */
[----:B------:R1:W1:Y:S01]  /*12360*/  LDS.128 R56, [R219+0x1800] ;  /* 0x00180000db387984 */ /* 0x0002620000000c00 */
[----:B------:R-:W-:Y:S02]  /*12370*/  IADD3 R11, R11, -R10, RZ ;  /* 0x8000000a0b0b7210 */ /* 0x000fe40007ffe0ff */
[----:B------:R-:W-:Y:S01]  /*12380*/  LOP3.LUT R7, R7, 0xffffffe0, RZ, 0xc0, !PT ;  /* 0xffffffe007077812 */ /* 0x000fe200078ec0ff */
[----:B------:R1:W1:Y:S01]  /*12390*/  LDS.128 R52, [R219+0x2000] ;  /* 0x00200000db347984 */ /* 0x0002620000000c00 */
[----:B------:R-:W-:Y:S02]  /*123a0*/  MOV R10, 0x7f800000 ;  /* 0x7f800000000a7802 */ /* 0x000fe40000000f00 */
[----:B------:R-:W-:Y:S01]  /*123b0*/  IADD3 R9, -R7, R6, RZ ;  /* 0x0000000607097210 */ /* 0x000fe20007ffe1ff */
        /* <DEDUP_REMOVED lines=21> */
[----:B--234-:R-:W-:Y:S01]  /*12510*/  UIMAD UR6, UR9, -0x40, UR24 ;  /* 0xffffffc0090678a4 */ /* 0x01cfe2000f8e0218 */
        /* <DEDUP_REMOVED lines=15> */
.L_x_325:
[----:B--234-:R-:W-:Y:S05]  /*12610*/  BSYNC B0 ;  /* 0x0000000000007941 */ /* 0x01cfea0003800000 */
.L_x_324:
[----:B------:R-:W2:Y:S01]  /*12620*/  S2R R3, SR_CTAID.Z ;  /* 0x0000000000037919 */ /* 0x000ea20000002700 */
        /* <DEDUP_REMOVED lines=16> */
[----:B--2---:R-:W-:-:S04]  /*12730*/  IMAD.WIDE.U32 R6, R3, c[0x0][0x1f0], R10 ;  /* 0x00007c0003067a25 */ /* 0x004fc800078e000a */
        /* <DEDUP_REMOVED lines=18> */
.L_x_327:
[----:B------:R-:W-:Y:S05]  /*12860*/  BSYNC B0 ;  /* 0x0000000000007941 */ /* 0x000fea0003800000 */
.L_x_326:
[----:B------:R-:W-:Y:S01]  /*12870*/  LEA.HI.SX32 R0, R4, 0x10, 0x1d ;  /* 0x0000001004007811 */ /* 0x000fe200078feaff */
[----:B------:R-:W-:Y:S03]  /*12880*/  BSSY B0, `(.L_x_328) ;  /* 0x0000015000007945 */ /* 0x000fe60003800000 */
[----:B------:R-:W-:-:S13]  /*12890*/  ISETP.GE.AND P0, PT, R0, UR9, PT ;  /* 0x0000000900007c0c */ /* 0x000fda000bf06270 */
[----:B------:R-:W-:Y:S05]  /*128a0*/  @P0 BRA `(.L_x_329) ;  /* 0x0000012000000947 */ /* 0x000fea0003800000 */
[----:B------:R-:W-:Y:S01]  /*128b0*/  IADD3 R2, P0, R8, 0x10, RZ ;  /* 0x0000001008027810 */ /* 0x000fe20007f1e0ff */
[----:B-12---:R-:W-:Y:S01]  /*128c0*/  IMAD.MOV.U32 R20, RZ, RZ, R6 ;  /* 0x000000ffff147224 */ /* 0x006fe200078e0006 */
        /* <DEDUP_REMOVED lines=16> */
.L_x_329:
[----:B------:R-:W-:Y:S05]  /*129d0*/  BSYNC B0 ;  /* 0x0000000000007941 */ /* 0x000fea0003800000 */
.L_x_328:
        /* <DEDUP_REMOVED lines=22> */
.L_x_331:
[----:B------:R-:W-:Y:S05]  /*12b40*/  BSYNC B0 ;  /* 0x0000000000007941 */ /* 0x000fea0003800000 */
.L_x_330:
        /* <DEDUP_REMOVED lines=23> */
.L_x_285:
[----:B------:R-:W-:Y:S01]  /*12cc0*/  UISETP.NE.AND UP4, UPT, UR22, -0x1, UPT ;  /* 0xffffffff1600788c */ /* 0x000fe2000bf85270 */
[----:B------:R-:W-:Y:S01]  /*12cd0*/  LEA.HI R6, R6, R7, RZ, 0x3 ;  /* 0x0000000706067211 */ /* 0x000fe200078f18ff */
[----:B------:R-:W-:Y:S01]  /*12ce0*/  ULDC.U8 UR15, c[0x0][0x329] ;  /* 0x0000ca40000f7ab9 */ /* 0x000fe20000000000 */
[----:B------:R-:W1:Y:S01]  /*12cf0*/  S2R R12, SR_CTAID.Z ;  /* 0x00000000000c7919 */ /* 0x000e620000002700 */
[----:B------:R-:W-:Y:S01]  /*12d00*/  UISETP.NE.AND UP3, UPT, UR15, URZ, UPT ;  /* 0x0000003f0f00728c */ /* 0x000fe2000bf65270 */
[----:B------:R-:W-:Y:S01]  /*12d10*/  LOP3.LUT R8, R6, 0xfffffff8, RZ, 0xc0, !PT ;  /* 0xfffffff806087812 */ /* 0x000fe200078ec0ff */
[----:B------:R-:W-:Y:S01]  /*12d20*/  ULDC.64 UR4, c[0x0][0x1e0] ;  /* 0x0000780000047ab9 */ /* 0x000fe20000000a00 */
[----:B------:R-:W-:Y:S01]  /*12d30*/  SHF.R.S32.HI R14, RZ, 0x3, R6 ;  /* 0x00000003ff0e7819 */ /* 0x000fe20000011406 */
[----:B------:R-:W-:Y:S01]  /*12d40*/  ULDC.64 UR6, c[0x0][0x1e8] ;  /* 0x00007a0000067ab9 */ /* 0x000fe20000000a00 */
[----:B------:R-:W-:Y:S01]  /*12d50*/  IMAD.U32 R16, RZ, RZ, UR23 ;  /* 0x00000017ff107e24 */ /* 0x000fe2000f8e00ff */
[----:B------:R-:W-:Y:S01]  /*12d60*/  USHF.R.S32.HI UR13, URZ, 0x1f, UR12 ;  /* 0x0000001f3f0d7899 */ /* 0x000fe2000801140c */
[----:B------:R-:W-:Y:S01]  /*12d70*/  IMAD.IADD R8, R7, 0x1, -R8 ;  /* 0x0000000107087824 */ /* 0x000fe200078e0a08 */
[----:B------:R-:W-:Y:S01]  /*12d80*/  @!UP4 USHF.R.S32.HI UR17, URZ, 0x1f, UR14 ;  /* 0x0000001f3f11c899 */ /* 0x000fe2000801140e */
[--C-:B------:R-:W-:Y:S01]  /*12d90*/  SHF.R.S32.HI R15, RZ, 0x1f, R14.reuse ;  /* 0x0000001fff0f7819 */ /* 0x100fe2000001140e */
[----:B------:R-:W-:Y:S01]  /*12da0*/  @UP4 UIMAD.WIDE.U32 UR8, UR22, UR6, URZ ;  /* 0x00000006160842a5 */ /* 0x000fe2000f8e003f */
[----:B------:R-:W-:Y:S01]  /*12db0*/  IMAD.SHL.U32 R7, R8, 0x8, RZ ;  /* 0x0000000808077824 */ /* 0x000fe200078e00ff */
[----:B------:R-:W-:Y:S01]  /*12dc0*/  @!UP4 UIMAD UR17, UR17, UR4, URZ ;  /* 0x000000041111c2a4 */ /* 0x000fe2000f8e023f */
[----:B------:R-:W-:Y:S01]  /*12dd0*/  BSSY B0, `(.L_x_332) ;  /* 0x0000040000007945 */ /* 0x000fe20003800000 */
[----:B------:R-:W-:Y:S01]  /*12de0*/  ULDC.U8 UR16, c[0x0][0x328] ;  /* 0x0000ca0000107ab9 */ /* 0x000fe20000000000 */
[----:B------:R-:W-:Y:S01]  /*12df0*/  IMAD.WIDE R16, R16, 0x40, R14 ;  /* 0x0000004010107825 */ /* 0x000fe200078e020e */
[----:B------:R-:W-:Y:S01]  /*12e00*/  @!UP4 UIMAD.WIDE.U32 UR18, UR14, UR4, URZ ;  /* 0x000000040e12c2a5 */ /* 0x000fe2000f8e003f */
[C---:B------:R-:W-:Y:S01]  /*12e10*/  IADD3 R6, R7.reuse, 0x40, RZ ;  /* 0x0000004007067810 */ /* 0x040fe20007ffe0ff */
[----:B------:R-:W-:Y:S01]  /*12e20*/  @!UP4 UIMAD UR17, UR14, UR5, UR17 ;  /* 0x000000050e11c2a4 */ /* 0x000fe2000f8e0211 */
[C---:B------:R-:W-:Y:S01]  /*12e30*/  IADD3 R5, R7.reuse, 0x80, RZ ;  /* 0x0000008007057810 */ /* 0x040fe20007ffe0ff */
[----:B------:R-:W-:Y:S01]  /*12e40*/  UISETP.NE.AND UP2, UPT, UR16, URZ, UPT ;  /* 0x0000003f1000728c */ /* 0x000fe2000bf45270 */
[----:B------:R-:W-:Y:S01]  /*12e50*/  IADD3 R4, R7, 0xc0, RZ ;  /* 0x000000c007047810 */ /* 0x000fe20007ffe0ff */
[----:B------:R-:W-:-:S02]  /*12e60*/  ULDC.64 UR4, c[0x0][0x1f0] ;  /* 0x00007c0000047ab9 */ /* 0x000fc40000000a00 */
[----:B------:R-:W-:Y:S02]  /*12e70*/  UIMAD UR4, UR13, UR4, URZ ;  /* 0x000000040d0472a4 */ /* 0x000fe4000f8e023f */
[----:B------:R-:W-:Y:S02]  /*12e80*/  @!UP3 UISETP.NE.AND UP1, UPT, UR16, URZ, UPT ;  /* 0x0000003f1000b28c */ /* 0x000fe4000bf25270 */
[----:B------:R-:W-:Y:S02]  /*12e90*/  @UP4 UMOV UR13, UR8 ;  /* 0x00000008000d4c82 */ /* 0x000fe40008000000 */
[----:B------:R-:W-:Y:S02]  /*12ea0*/  @UP4 UIMAD UR7, UR22, UR7, UR9 ;  /* 0x00000007160742a4 */ /* 0x000fe4000f8e0209 */
[----:B------:R-:W-:Y:S02]  /*12eb0*/  ULDC UR10, c[0x0][0x214] ;  /* 0x00008500000a7ab9 */ /* 0x000fe40000000800 */
[----:B------:R-:W-:-:S02]  /*12ec0*/  @UP3 ULDC UR8, c[0x0][0x210] ;  /* 0x0000840000083ab9 */ /* 0x000fc40000000800 */
[----:B------:R-:W-:Y:S02]  /*12ed0*/  UISETP.EQ.AND UP2, UPT, UR15, URZ, UP2 ;  /* 0x0000003f0f00728c */ /* 0x000fe40009742270 */
[----:B------:R-:W-:Y:S02]  /*12ee0*/  ULDC UR9, c[0x0][0x234] ;  /* 0x00008d0000097ab9 */ /* 0x000fe40000000800 */
[----:B------:R-:W-:Y:S02]  /*12ef0*/  @UP3 UIMAD UR8, UR8, UR10, URZ ;  /* 0x0000000a080832a4 */ /* 0x000fe4000f8e023f */
[----:B------:R-:W-:Y:S02]  /*12f00*/  @!UP3 USEL UR8, UR10, UR9, !UP1 ;  /* 0x000000090a08b287 */ /* 0x000fe4000c800000 */
[----:B------:R-:W-:Y:S02]  /*12f10*/  UISETP.NE.OR UP0, UPT, UR22, -0x1, !UP2 ;  /* 0xffffffff1600788c */ /* 0x000fe4000d705670 */
[----:B------:R-:W-:-:S02]  /*12f20*/  ULDC UR6, c[0x0][0x1c0] ;  /* 0x0000700000067ab9 */ /* 0x000fc40000000800 */
[----:B------:R-:W-:Y:S02]  /*12f30*/  @UP3 UMOV UR20, 0x1 ;  /* 0x0000000100143882 */ /* 0x000fe40000000000 */
[----:B------:R-:W-:Y:S02]  /*12f40*/  @!UP3 UIMAD UR20, UR8, UR6, URZ ;  /* 0x000000060814b2a4 */ /* 0x000fe4000f8e023f */
[----:B------:R-:W-:Y:S02]  /*12f50*/  @!UP4 UMOV UR13, UR18 ;  /* 0x00000012000dcc82 */ /* 0x000fe40008000000 */
[----:B------:R-:W-:Y:S01]  /*12f60*/  @!UP4 UIADD3 UR7, UR19, UR17, URZ ;  /* 0x000000111307c290 */ /* 0x000fe2000fffe03f */
[----:B------:R-:W-:Y:S01]  /*12f70*/  IADD3 R2, P0, R7, UR13, RZ ;  /* 0x0000000d07027c10 */ /* 0x000fe2000ff1e0ff */
[----:B------:R-:W-:Y:S02]  /*12f80*/  UIADD3 UR24, -UR11, UR24, URZ ;  /* 0x000000180b187290 */ /* 0x000fe4000fffe13f */
[----:B------:R-:W-:-:S02]  /*12f90*/  UIMAD UR20, UR14, UR20, URZ ;  /* 0x000000140e1472a4 */ /* 0x000fc4000f8e023f */
[----:B------:R-:W-:Y:S01]  /*12fa0*/  @!UP0 UIMAD UR22, UR14, UR10, URZ ;  /* 0x0000000a0e1682a4 */ /* 0x000fe2000f8e023f */
[----:B------:R-:W-:Y:S01]  /*12fb0*/  LEA.HI.X.SX32 R3, R7, UR7, 0x1, P0 ;  /* 0x0000000707037c11 */ /* 0x000fe200080f0eff */
[----:B------:R-:W-:Y:S01]  /*12fc0*/  USEL UR20, UR20, URZ, !UP2 ;  /* 0x0000003f14147287 */ /* 0x000fe2000d000000 */
[----:B------:R-:W-:Y:S01]  /*12fd0*/  ISETP.GE.AND P0, PT, R14, UR24, PT ;  /* 0x000000180e007c0c */ /* 0x000fe2000bf06270 */
[----:B------:R-:W-:Y:S02]  /*12fe0*/  @UP3 ULDC UR21, c[0x0][0x210] ;  /* 0x0000840000153ab9 */ /* 0x000fe40000000800 */
[----:B------:R-:W-:Y:S01]  /*12ff0*/  @!UP3 UMOV UR21, 0x1 ;  /* 0x000000010015b882 */ /* 0x000fe20000000000 */
[----:B-1----:R-:W-:Y:S01]  /*13000*/  IMAD.WIDE.U32 R12, R12, c[0x0][0x1f0], R2 ;  /* 0x00007c000c0c7a25 */ /* 0x002fe200078e0002 */
[----:B------:R-:W-:Y:S02]  /*13010*/  UIMAD UR8, UR12, UR8, UR20 ;  /* 0x000000080c0872a4 */ /* 0x000fe4000f8e0214 */
[----:B------:R-:W-:-:S02]  /*13020*/  UIMAD UR11, UR11, UR21, URZ ;  /* 0x000000150b0b72a4 */ /* 0x000fc4000f8e023f */
[----:B------:R-:W-:Y:S02]  /*13030*/  @!UP2 UMOV UR28, URZ ;  /* 0x0000003f001cac82 */ /* 0x000fe40008000000 */
[----:B------:R-:W-:Y:S02]  /*13040*/  @UP2 UMOV UR28, UR22 ;  /* 0x00000016001c2c82 */ /* 0x000fe40008000000 */
[----:B------:R-:W-:Y:S02]  /*13050*/  UIMAD UR4, UR12, UR5, UR4 ;  /* 0x000000050c0472a4 */ /* 0x000fe4000f8e0204 */
[----:B------:R-:W-:Y:S02]  /*13060*/  @!UP2 UMOV UR29, URZ ;  /* 0x0000003f001dac82 */ /* 0x000fe40008000000 */
[----:B------:R-:W-:Y:S02]  /*13070*/  USHF.R.S32.HI UR7, URZ, 0x1f, UR8 ;  /* 0x0000001f3f077899 */ /* 0x000fe40008011408 */
[----:B------:R-:W-:Y:S01]  /*13080*/  @UP2 USHF.R.S32.HI UR29, URZ, 0x1f, UR22 ;  /* 0x0000001f3f1d2899 */ /* 0x000fe20008011416 */
[----:B------:R-:W-:Y:S01]  /*13090*/  IADD3 R11, R13, UR4, RZ ;  /* 0x000000040d0b7c10 */ /* 0x000fe2000fffe0ff */
[----:B------:R-:W-:-:S02]  /*130a0*/  USHF.R.S32.HI UR6, URZ, 0x1f, UR11 ;  /* 0x0000001f3f067899 */ /* 0x000fc4000801140b */
        /* <DEDUP_REMOVED lines=18> */
.L_x_333:
[----:B------:R-:W-:Y:S05]  /*131d0*/  BSYNC B0 ;  /* 0x0000000000007941 */ /* 0x000fea0003800000 */
.L_x_332:
        /* <DEDUP_REMOVED lines=22> */
.L_x_335:
[----:B------:R-:W-:Y:S05]  /*13340*/  BSYNC B0 ;  /* 0x0000000000007941 */ /* 0x000fea0003800000 */
.L_x_334:
        /* <DEDUP_REMOVED lines=22> */
.L_x_337:
[----:B------:R-:W-:Y:S05]  /*134b0*/  BSYNC B0 ;  /* 0x0000000000007941 */ /* 0x000fea0003800000 */
.L_x_336:
        /* <DEDUP_REMOVED lines=21> */
.L_x_339:
[----:B------:R-:W-:Y:S05]  /*13610*/  BSYNC B0 ;  /* 0x0000000000007941 */ /* 0x000fea0003800000 */
.L_x_338:
        /* <DEDUP_REMOVED lines=35> */
.L_x_340:
        /* <DEDUP_REMOVED lines=11> */
.L_x_1077:


//--------------------- .text._ZN5flash16flash_fwd_kernelI23Flash_fwd_kernel_traitsILi256ELi64ELi64ELi4ELb0ELb0EN7cutlass6half_tE19Flash_kernel_traitsILi256ELi64ELi64ELi4ES3_EELb1ELb1ELb0ELb0ELb0ELb1ELb0ELb0EEEvNS_16Flash_fwd_paramsE --------------------------
	.section	.text._ZN5flash16flash_fwd_kernelI23Flash_fwd_kernel_traitsILi256ELi64ELi64ELi4ELb0ELb0EN7cutlass6half_tE19Flash_kernel_traitsILi256ELi64ELi64ELi4ES3_EELb1ELb1ELb0ELb0ELb0ELb1ELb0ELb0EEEvNS_16Flash_fwd_paramsE,"ax",@progbits
	.sectioninfo	@"SHI_REGISTERS=255"
	.align	128
        .global         _ZN5flash16flash_fwd_kernelI23Flash_fwd_kernel_traitsILi256ELi64ELi64ELi4ELb0ELb0EN7cutlass6half_tE19Flash_kernel_traitsILi256ELi64ELi64ELi4ES3_EELb1ELb1ELb0ELb0ELb0ELb1ELb0ELb0EEEvNS_16Flash_fwd_paramsE
        .type           _ZN5flash16flash_fwd_kernelI23Flash_fwd_kernel_traitsILi256ELi64ELi64ELi4ELb0ELb0EN7cutlass6half_tE19Flash_kernel_traitsILi256ELi64ELi64ELi4ES3_EELb1ELb1ELb0ELb0ELb0ELb1ELb0ELb0EEEvNS_16Flash_fwd_paramsE,@function
        .size           _ZN5flash16flash_fwd_kernelI23Flash_fwd_kernel_traitsILi256ELi64ELi64ELi4ELb0ELb0EN7cutlass6half_tE19Flash_kernel_traitsILi256ELi64ELi64ELi4ES3_EELb1ELb1ELb0ELb0ELb0ELb1ELb0ELb0EEEvNS_16Flash_fwd_paramsE,(.L_x_1078 - _ZN5flash16flash_fwd_kernelI23Flash_fwd_kernel_traitsILi256ELi64ELi64ELi4ELb0ELb0EN7cutlass6half_tE19Flash_kernel_traitsILi256ELi64ELi64ELi4ES3_EELb1ELb1ELb0ELb0ELb0ELb1ELb0ELb0EEEvNS_16Flash_fwd_paramsE)
        .other          _ZN5flash16flash_fwd_kernelI23Flash_fwd_kernel_traitsILi256ELi64ELi64ELi4ELb0ELb0EN7cutlass6half_tE19Flash_kernel_traitsILi256ELi64ELi64ELi4ES3_EELb1ELb1ELb0ELb0ELb0ELb1ELb0ELb0EEEvNS_16Flash_fwd_paramsE,@"STO_CUDA_ENTRY STV_DEFAULT"
_ZN5flash16flash_fwd_kernelI23Flash_fwd_kernel_traitsILi256ELi64ELi64ELi4ELb0ELb0EN7cutlass6half_tE19Flash_kernel_traitsILi256ELi64ELi64ELi4ES3_EELb1ELb1ELb0ELb0ELb0ELb1ELb0ELb0EEEvNS_16Flash_fwd_paramsE:
.text._ZN5flash16flash_fwd_kernelI23Flash_fwd_kernel_traitsILi256ELi64ELi64ELi4ELb0ELb0EN7cutlass6half_tE19Flash_kernel_traitsILi256ELi64ELi64ELi4ES3_EELb1ELb1ELb0ELb0ELb0ELb1ELb0ELb0EEEvNS_16Flash_fwd_paramsE:
        /* <DEDUP_REMOVED lines=14> */
[----:B------:R3:W4:Y:S02]  /*00e0*/  @P2 LDG.E.64 R4, [R2.64] ;  /* 0x0000001602042981 */ /* 0x000724000c1e1b00 */
[----:B---3--:R-:W-:Y:S01]  /*00f0*/  @P2 IMAD.MOV.U32 R2, RZ, RZ, R7 ;  /* 0x000000ffff022224 */ /* 0x008fe200078e0007 */
[----:B------:R-:W-:-:S06]  /*0100*/  @P2 MOV R3, R8 ;  /* 0x0000000800032202 */ /* 0x000fcc0000000f00 */
[----:B------:R-:W3:Y:S01]  /*0110*/  @P2 LDG.E.64 R2, [R2.64] ;  /* 0x0000001602022981 */ /* 0x000ee2000c1e1b00 */
[----:B------:R-:W5:Y:S01]  /*0120*/  S2UR UR12, SR_CTAID.Y ;  /* 0x00000000000c79c3 */ /* 0x000f620000002600 */
[----:B------:R-:W-:Y:S02]  /*0130*/  UISETP.NE.U32.AND UP1, UPT, URZ, UR4, UPT ;  /* 0x000000043f00728c */ /* 0x000fe4000bf25070 */
[----:B------:R-:W-:Y:S02]  /*0140*/  UISETP.NE.U32.AND UP2, UPT, URZ, UR6, UPT ;  /* 0x000000063f00728c */ /* 0x000fe4000bf45070 */
[----:B------:R-:W-:Y:S02]  /*0150*/  UISETP.NE.AND.EX UP1, UPT, URZ, UR5, UPT, UP1 ;  /* 0x000000053f00728c */ /* 0x000fe4000bf25310 */
[----:B------:R-:W-:Y:S01]  /*0160*/  UISETP.NE.AND.EX UP2, UPT, URZ, UR7, UPT, UP2 ;  /* 0x000000073f00728c */ /* 0x000fe2000bf45320 */
[----:B------:R-:W1:Y:S01]  /*0170*/  S2UR UR9, SR_CTAID.Z ;  /* 0x00000000000979c3 */ /* 0x000e620000002700 */
[----:B------:R-:W-:-:S02]  /*0180*/  ULDC.U8 UR6, c[0x0][0x312] ;  /* 0x0000c48000067ab9 */ /* 0x000fc40000000000 */
[----:B------:R-:W-:Y:S02]  /*0190*/  ULDC.64 UR4, c[0x0][0x248] ;  /* 0x0000920000047ab9 */ /* 0x000fe40000000a00 */
[----:B------:R-:W-:Y:S01]  /*01a0*/  UISETP.NE.AND UP3, UPT, UR6, URZ, UPT ;  /* 0x0000003f0600728c */ /* 0x000fe2000bf65270 */
[----:B------:R-:W-:Y:S01]  /*01b0*/  PLOP3.LUT P0, PT, PT, PT, UP2, 0x80, 0x0 ;  /* 0x000000000000781c */ /* 0x000fe20003f0f028 */
[----:B------:R-:W-:Y:S02]  /*01c0*/  UISETP.EQ.U32.AND UP0, UPT, URZ, UR4, UPT ;  /* 0x000000043f00728c */ /* 0x000fe4000bf02070 */
[----:B------:R-:W-:Y:S02]  /*01d0*/  UMOV UR7, 0x4 ;  /* 0x0000000400077882 */ /* 0x000fe40000000000 */
[----:B------:R-:W-:Y:S02]  /*01e0*/  ULDC.64 UR14, c[0x0][0x240] ;  /* 0x00009000000e7ab9 */ /* 0x000fe40000000a00 */
[----:B------:R-:W-:-:S02]  /*01f0*/  UISETP.EQ.OR.EX UP0, UPT, URZ, UR5, !UP3, UP0 ;  /* 0x000000053f00728c */ /* 0x000fc4000df02700 */
[----:B-----5:R-:W-:Y:S02]  /*0200*/  UIMAD.WIDE UR14, UR12, UR7, UR14 ;  /* 0x000000070c0e72a5 */ /* 0x020fe4000f8e020e */
[----:B-1----:R-:W-:-:S06]  /*0210*/  ULOP3.LUT UR8, UR9, UR10, UR12, 0xfe, !UPT ;  /* 0x0000000a09087292 */ /* 0x002fcc000f8efe0c */
[----:B--2---:R-:W-:Y:S01]  /*0220*/  LOP3.LUT P3, RZ, R112, UR8, RZ, 0xfc, !PT ;  /* 0x0000000870ff7c12 */ /* 0x004fe2000f86fcff */
[----:B------:R-:W-:Y:S02]  /*0230*/  ULDC.64 UR4, c[0x0][0x248] ;  /* 0x0000920000047ab9 */ /* 0x000fe40000000a00 */
[----:B------:R-:W-:-:S10]  /*0240*/  UIMAD.WIDE UR4, UR12, UR7, UR4 ;  /* 0x000000070c0472a5 */ /* 0x000fd4000f8e0204 */
[----:B------:R-:W-:Y:S02]  /*0250*/  @!P3 IMAD.MOV.U32 R10, RZ, RZ, c[0x0][0x308] ;  /* 0x0000c200ff0ab624 */ /* 0x000fe400078e00ff */
[----:B------:R-:W-:Y:S01]  /*0260*/  @!P3 IMAD.MOV.U32 R11, RZ, RZ, c[0x0][0x30c] ;  /* 0x0000c300ff0bb624 */ /* 0x000fe200078e00ff */
[----:B----4-:R-:W1:Y:S08]  /*0270*/  @P2 R2UR UR24, R4 ;  /* 0x00000000041823c2 */ /* 0x010e7000000e0000 */
[----:B------:R-:W2:Y:S01]  /*0280*/  @P2 R2UR UR25, R5 ;  /* 0x00000000051923c2 */ /* 0x000ea200000e0000 */
[----:B-1----:R-:W-:Y:S01]  /*0290*/  IMAD.U32 R4, RZ, RZ, UR24 ;  /* 0x00000018ff047e24 */ /* 0x002fe2000f8e00ff */
[----:B---3--:R-:W-:Y:S01]  /*02a0*/  @P2 IADD3 R7, P1, R2, c[0x0][0x300], RZ ;  /* 0x0000c00002072a10 */ /* 0x008fe20007f3e0ff */
[----:B------:R-:W-:Y:S01]  /*02b0*/  IMAD.U32 R2, RZ, RZ, UR14 ;  /* 0x0000000eff027e24 */ /* 0x000fe2000f8e00ff */
[----:B--2---:R-:W-:-:S03]  /*02c0*/  MOV R5, UR25 ;  /* 0x0000001900057c02 */ /* 0x004fc60008000f00 */
[----:B------:R-:W-:Y:S01]  /*02d0*/  @P2 IMAD.X R8, RZ, RZ, R3, P1 ;  /* 0x000000ffff082224 */ /* 0x000fe200008e0603 */
[----:B------:R-:W-:Y:S01]  /*02e0*/  PLOP3.LUT P2, PT, PT, PT, UP0, 0x80, 0x0 ;  /* 0x000000000000781c */ /* 0x000fe20003f4f008 */
[----:B------:R1:W-:Y:S01]  /*02f0*/  @!P3 STG.E.64 [R10.64], R4 ;  /* 0x000000040a00b986 */ /* 0x0003e2000c101b16 */
[----:B------:R-:W-:Y:S01]  /*0300*/  IMAD.U32 R3, RZ, RZ, UR15 ;  /* 0x0000000fff037e24 */ /* 0x000fe2000f8e00ff */
[----:B------:R-:W-:Y:S01]  /*0310*/  ULDC.64 UR14, c[0x0][0x250] ;  /* 0x00009400000e7ab9 */ /* 0x000fe20000000a00 */
[----:B------:R-:W-:Y:S01]  /*0320*/  PLOP3.LUT P1, PT, PT, PT, UP1, 0x80, 0x0 ;  /* 0x000000000000781c */ /* 0x000fe20003f2f018 */
[----:B------:R-:W-:Y:S01]  /*0330*/  @UP1 UIMAD.WIDE UR14, UR12, UR7, UR14 ;  /* 0x000000070c0e12a5 */ /* 0x000fe2000f8e020e */
[----:B-1----:R-:W-:Y:S01]  /*0340*/  @!P3 MOV R4, R7 ;  /* 0x000000070004b202 */ /* 0x002fe20000000f00 */
[----:B------:R-:W-:-:S05]  /*0350*/  @!P3 IMAD.MOV.U32 R5, RZ, RZ, R8 ;  /* 0x000000ffff05b224 */ /* 0x000fca00078e0008 */
[----:B------:R1:W-:Y:S04]  /*0360*/  @!P3 STG.E.64 [R10.64+0x8], R4 ;  /* 0x000008040a00b986 */ /* 0x0003e8000c101b16 */
[----:B------:R2:W3:Y:S04]  /*0370*/  @P0 LDG.E R9, [R2.64] ;  /* 0x0000001602090981 */ /* 0x0004e8000c1e1900 */
[----:B------:R2:W4:Y:S01]  /*0380*/  @P0 LDG.E R6, [R2.64+0x4] ;  /* 0x0000041602060981 */ /* 0x000522000c1e1900 */
[----:B-1----:R-:W-:Y:S02]  /*0390*/  IMAD.U32 R4, RZ, RZ, UR14 ;  /* 0x0000000eff047e24 */ /* 0x002fe4000f8e00ff */
[----:B------:R-:W-:Y:S01]  /*03a0*/  IMAD.U32 R5, RZ, RZ, UR15 ;  /* 0x0000000fff057e24 */ /* 0x000fe2000f8e00ff */
[----:B--2---:R-:W-:Y:S01]  /*03b0*/  MOV R2, UR4 ;  /* 0x0000000400027c02 */ /* 0x004fe20008000f00 */
[----:B------:R-:W-:-:S03]  /*03c0*/  IMAD.U32 R3, RZ, RZ, UR5 ;  /* 0x00000005ff037e24 */ /* 0x000fc6000f8e00ff */
[----:B------:R-:W2:Y:S04]  /*03d0*/  @P1 LDG.E R4, [R4.64] ;  /* 0x0000001604041981 */ /* 0x000ea8000c1e1900 */
[----:B------:R-:W5:Y:S01]  /*03e0*/  @!P2 LDG.E R0, [R2.64] ;  /* 0x000000160200a981 */ /* 0x000f62000c1e1900 */
[----:B------:R-:W-:Y:S01]  /*03f0*/  SHF.R.S32.HI R26, RZ, 0x1f, R112 ;  /* 0x0000001fff1a7819 */ /* 0x000fe20000011470 */
[----:B------:R-:W-:Y:S02]  /*0400*/  UMOV UR14, 0xffffffff ;  /* 0xffffffff000e7882 */ /* 0x000fe40000000000 */
[----:B------:R-:W-:Y:S01]  /*0410*/  UMOV UR19, 0xffffffff ;  /* 0xffffffff00137882 */ /* 0x000fe20000000000 */
[----:B------:R-:W-:Y:S01]  /*0420*/  LEA.HI R27, R26, R112, RZ, 0x5 ;  /* 0x000000701a1b7211 */ /* 0x000fe200078f28ff */
[----:B------:R-:W-:-:S02]  /*0430*/  ULDC UR4, c[0x0][0x1c0] ;  /* 0x0000700000047ab9 */ /* 0x000fc40000000800 */
[----:B------:R-:W-:Y:S02]  /*0440*/  UIMAD UR4, UR12, UR4, UR9 ;  /* 0x000000040c0472a4 */ /* 0x000fe4000f8e0209 */
[----:B------:R-:W-:Y:S02]  /*0450*/  UMOV UR13, URZ ;  /* 0x0000003f000d7c82 */ /* 0x000fe40008000000 */
[----:B------:R-:W-:-:S04]  /*0460*/  USHF.L.U32 UR5, UR4, 0x5, URZ ;  /* 0x0000000504057899 */ /* 0x000fc8000800063f */
[----:B------:R-:W-:Y:S01]  /*0470*/  USHF.R.S32.HI UR4, URZ, 0x1f, UR5 ;  /* 0x0000001f3f047899 */ /* 0x000fe20008011405 */
[----:B---3--:R-:W1:Y:S08]  /*0480*/  @P0 R2UR UR19, R9 ;  /* 0x00000000091303c2 */ /* 0x008e7000000e0000 */
[----:B----4-:R-:W1:Y:S08]  /*0490*/  @P0 R2UR UR20, R6 ;  /* 0x00000000061403c2 */ /* 0x010e7000000e0000 */
[----:B--2---:R2:W3:Y:S01]  /*04a0*/  @P1 R2UR UR13, R4 ;  /* 0x00000000040d13c2 */ /* 0x0044e200000e0000 */
[----:B-1----:R-:W-:-:S07]  /*04b0*/  @UP2 UIADD3 UR20, UR20, -UR19, URZ ;  /* 0x8000001314142290 */ /* 0x002fce000fffe03f */
[----:B-----5:R1:W4:Y:S01]  /*04c0*/  @!P2 R2UR UR14, R0 ;  /* 0x00000000000ea3c2 */ /* 0x02032200000e0000 */
[----:B------:R-:W-:Y:S01]  /*04d0*/  ISETP.NE.U32.AND P2, PT, RZ, c[0x0][0x248], PT ;  /* 0x00009200ff007a0c */ /* 0x000fe20003f45070 */
[----:B------:R-:W-:-:S03]  /*04e0*/  @!UP2 ULDC UR20, c[0x0][0x214] ;  /* 0x000085000014aab9 */ /* 0x000fc60000000800 */
[----:B------:R-:W-:Y:S02]  /*04f0*/  ISETP.NE.AND.EX P2, PT, RZ, c[0x0][0x24c], PT, P2 ;  /* 0x00009300ff007a0c */ /* 0x000fe40003f45320 */
[----:B-1----:R-:W-:-:S05]  /*0500*/  LOP3.LUT R0, R27, 0xffffffe0, RZ, 0xc0, !PT ;  /* 0xffffffe01b007812 */ /* 0x002fca00078ec0ff */
[----:B------:R-:W-:-:S05]  /*0510*/  IMAD.IADD R108, R112, 0x1, -R0 ;  /* 0x00000001706c7824 */ /* 0x000fca00078e0a00 */
[--C-:B------:R-:W-:Y:S02]  /*0520*/  IADD3 R121, P1, P0, R7, UR5, R108.reuse ;  /* 0x0000000507797c10 */ /* 0x100fe4000f83e06c */
[----:B------:R-:W-:-:S03]  /*0530*/  SHF.R.S32.HI R0, RZ, 0x1f, R108 ;  /* 0x0000001fff007819 */ /* 0x000fc6000001146c */
[----:B------:R2:W-:Y:S01]  /*0540*/  STL [R1+0x8], R121 ;  /* 0x0000087901007387 */ /* 0x0005e20000100800 */
[----:B------:R-:W-:Y:S01]  /*0550*/  IADD3.X R116, R8, UR4, R0, P1, P0 ;  /* 0x0000000408747c10 */ /* 0x000fe20008fe0400 */
[----:B--234-:R-:W-:Y:S05]  /*0560*/  @!P2 BRA `(.L_x_341) ;  /* 0x000000700000a947 */ /* 0x01cfea0003800000 */
[----:B------:R-:W-:-:S13]  /*0570*/  PLOP3.LUT P0, PT, PT, PT, UP3, 0x80, 0x0 ;  /* 0x000000000000781c */ /* 0x000fda0003f0f038 */
[----:B------:R-:W2:Y:S04]  /*0580*/  @P0 LDG.E R0, [R2.64+0x4] ;  /* 0x0000041602000981 */ /* 0x000ea8000c1e1900 */
[----:B------:R-:W3:Y:S01]  /*0590*/  @!P0 LDG.E R2, [R2.64] ;  /* 0x0000001602028981 */ /* 0x000ee2000c1e1900 */
[----:B--2---:R-:W1:Y:S02]  /*05a0*/  @P0 R2UR UR6, R0 ;  /* 0x00000000000603c2 */ /* 0x004e6400000e0000 */
[----:B-1----:R-:W-:-:S11]  /*05b0*/  @UP3 UIADD3 UR6, UR6, -UR14, URZ ;  /* 0x8000000e06063290 */ /* 0x002fd6000fffe03f */
[----:B---3--:R1:W2:Y:S02]  /*05c0*/  @!P0 R2UR UR6, R2 ;  /* 0x00000000020683c2 */ /* 0x0082a400000e0000 */
[----:B-12---:R-:W-:Y:S05]  /*05d0*/  BRA `(.L_x_342) ;  /* 0x0000001000007947 */ /* 0x006fea0003800000 */
.L_x_341:
[----:B------:R-:W-:Y:S02]  /*05e0*/  ULDC UR6, c[0x0][0x218] ;  /* 0x0000860000067ab9 */ /* 0x000fe40000000800 */
.L_x_342:
        /* <DEDUP_REMOVED lines=36> */
[----:B------:R-:W-:Y:S01]  /*0830*/  UISETP.NE.AND UP1, UPT, UR19, -0x1, UPT ;  /* 0xffffffff1300788c */ /* 0x000fe2000bf25270 */
[----:B------:R-:W1:Y:S01]  /*0840*/  LDC.U8 R111, c[0x0][0x2d8] ;  /* 0x0000b600ff6f7b82 */ /* 0x000e620000000000 */
        /* <DEDUP_REMOVED lines=19> */
[----:B-1----:R-:W-:Y:S02]  /*0980*/  USHF.R.S32.HI UR15, URZ, 0x1f, UR13 ;  /* 0x0000001f3f0f7899 */ /* 0x002fe4000801140d */
        /* <DEDUP_REMOVED lines=11> */
.L_x_344:
[----:B-1----:R-:W-:Y:S01]  /*0a40*/  IABS R0, c[0x0][0x1c8] ;  /* 0x0000720000007a13 */ /* 0x002fe20000000000 */
[----:B------:R-:W1:Y:S01]  /*0a50*/  S2R R5, SR_CTAID.Z ;  /* 0x0000000000057919 */ /* 0x000e620000002700 */
[----:B------:R-:W-:Y:S02]  /*0a60*/  ULDC UR4, c[0x0][0x1c8] ;  /* 0x0000720000047ab9 */ /* 0x000fe40000000800 */
[----:B------:R-:W-:Y:S01]  /*0a70*/  ULOP3.LUT UR4, UR9, UR4, URZ, 0x3c, !UPT ;  /* 0x0000000409047292 */ /* 0x000fe2000f8e3c3f */
[----:B------:R-:W-:Y:S01]  /*0a80*/  IMAD.MOV.U32 R4, RZ, RZ, R0 ;  /* 0x000000ffff047224 */ /* 0x000fe200078e0000 */
[----:B------:R-:W-:-:S03]  /*0a90*/  @UP0 UIADD3 UR14, UR13, UR14, URZ ;  /* 0x0000000e0d0e0290 */ /* 0x000fc6000fffe03f */
[----:B------:R-:W2:Y:S01]  /*0aa0*/  I2F.RP R2, R4 ;  /* 0x0000000400027306 */ /* 0x000ea20000209400 */
[----:B------:R-:W-:Y:S01]  /*0ab0*/  ISETP.LE.AND P1, PT, RZ, UR4, PT ;  /* 0x00000004ff007c0c */ /* 0x000fe2000bf23270 */
[----:B------:R-:W-:Y:S02]  /*0ac0*/  ULDC.64 UR4, c[0x0][0x1a0] ;  /* 0x0000680000047ab9 */ /* 0x000fe40000000a00 */
[----:B------:R-:W-:-:S04]  /*0ad0*/  @UP0 UIMAD.WIDE.U32 UR26, UR14, UR4, URZ ;  /* 0x000000040e1a02a5 */ /* 0x000fc8000f8e003f */
[----:B------:R-:W-:Y:S02]  /*0ae0*/  @UP0 UIMAD UR15, UR14, UR5, UR27 ;  /* 0x000000050e0f02a4 */ /* 0x000fe4000f8e021b */
[----:B------:R-:W-:Y:S01]  /*0af0*/  USHF.R.S32.HI UR14, URZ, 0x1f, UR9 ;  /* 0x0000001f3f0e7899 */ /* 0x000fe20008011409 */
[----:B--2---:R-:W2:Y:S01]  /*0b00*/  MUFU.RCP R2, R2 ;  /* 0x0000000200027308 */ /* 0x004ea20000001000 */
[----:B-1----:R-:W-:Y:S02]  /*0b10*/  IABS R5, R5 ;  /* 0x0000000500057213 */ /* 0x002fe40000000000 */
[----:B--2---:R-:W-:-:S05]  /*0b20*/  IADD3 R2, R2, 0xffffffe, RZ ;  /* 0x0ffffffe02027810 */ /* 0x004fca0007ffe0ff */
[----:B------:R-:W1:Y:S02]  /*0b30*/  F2I.FTZ.U32.TRUNC.NTZ R3, R2 ;  /* 0x0000000200037305 */ /* 0x000e64000021f000 */
[----:B-1----:R-:W-:Y:S02]  /*0b40*/  IMAD.MOV R0, RZ, RZ, -R3 ;  /* 0x000000ffff007224 */ /* 0x002fe400078e0a03 */
[----:B------:R-:W-:Y:S02]  /*0b50*/  IMAD.MOV.U32 R2, RZ, RZ, RZ ;  /* 0x000000ffff027224 */ /* 0x000fe400078e00ff */
[----:B------:R-:W-:-:S04]  /*0b60*/  IMAD R0, R0, R4, RZ ;  /* 0x0000000400007224 */ /* 0x000fc800078e02ff */
[----:B------:R-:W-:-:S04]  /*0b70*/  IMAD.HI.U32 R0, R3, R0, R2 ;  /* 0x0000000003007227 */ /* 0x000fc800078e0002 */
[----:B------:R-:W-:-:S04]  /*0b80*/  IMAD.MOV.U32 R3, RZ, RZ, R5 ;  /* 0x000000ffff037224 */ /* 0x000fc800078e0005 */
[----:B------:R-:W-:-:S05]  /*0b90*/  IMAD.HI.U32 R0, R0, R3, RZ ;  /* 0x0000000300007227 */ /* 0x000fca00078e00ff */
[----:B------:R-:W-:-:S05]  /*0ba0*/  IADD3 R2, -R0, RZ, RZ ;  /* 0x000000ff00027210 */ /* 0x000fca0007ffe1ff */
[----:B------:R-:W-:-:S05]  /*0bb0*/  IMAD R2, R4, R2, R3 ;  /* 0x0000000204027224 */ /* 0x000fca00078e0203 */
[----:B------:R-:W-:-:S13]  /*0bc0*/  ISETP.GT.U32.AND P2, PT, R4, R2, PT ;  /* 0x000000020400720c */ /* 0x000fda0003f44070 */
[----:B------:R-:W-:Y:S01]  /*0bd0*/  @!P2 IMAD.IADD R2, R2, 0x1, -R4 ;  /* 0x000000010202a824 */ /* 0x000fe200078e0a04 */
[----:B------:R-:W-:Y:S02]  /*0be0*/  @!P2 IADD3 R0, R0, 0x1, RZ ;  /* 0x000000010000a810 */ /* 0x000fe40007ffe0ff */
[----:B------:R-:W-:Y:S02]  /*0bf0*/  ISETP.NE.AND P2, PT, RZ, c[0x0][0x1c8], PT ;  /* 0x00007200ff007a0c */ /* 0x000fe40003f45270 */
[----:B------:R-:W-:-:S13]  /*0c00*/  ISETP.GE.U32.AND P3, PT, R2, R4, PT ;  /* 0x000000040200720c */ /* 0x000fda0003f66070 */
[----:B------:R-:W-:-:S05]  /*0c10*/  @P3 IADD3 R0, R0, 0x1, RZ ;  /* 0x0000000100003810 */ /* 0x000fca0007ffe0ff */
[----:B------:R-:W-:-:S05]  /*0c20*/  IMAD.MOV.U32 R20, RZ, RZ, R0 ;  /* 0x000000ffff147224 */ /* 0x000fca00078e0000 */
[----:B------:R-:W-:Y:S02]  /*0c30*/  @!P1 IADD3 R20, -R20, RZ, RZ ;  /* 0x000000ff14149210 */ /* 0x000fe40007ffe1ff */
        /* <DEDUP_REMOVED lines=14> */
.L_x_345:
[-C--:B------:R-:W-:Y:S01]  /*0d20*/  LEA.HI R2, R26, R112.reuse, RZ, 0x3 ;  /* 0x000000701a027211 */ /* 0x080fe200078f18ff */
[----:B------:R-:W1:Y:S01]  /*0d30*/  S2R R114, SR_CTAID.X ;  /* 0x0000000000727919 */ /* 0x000e620000002500 */
[----:B------:R-:W-:Y:S01]  /*0d40*/  UIADD3 UR18, -UR10, UR20, URZ ;  /* 0x000000140a127290 */ /* 0x000fe2000fffe13f */
[----:B------:R-:W-:Y:S01]  /*0d50*/  IMAD.MOV.U32 R118, RZ, RZ, c[0x0][0x198] ;  /* 0x00006600ff767624 */ /* 0x000fe200078e00ff */
[----:B------:R-:W-:Y:S01]  /*0d60*/  LOP3.LUT R0, R2, 0xfffffff8, RZ, 0xc0, !PT ;  /* 0xfffffff802007812 */ /* 0x000fe200078ec0ff */
[----:B------:R-:W2:Y:S01]  /*0d70*/  S2R R6, SR_CTAID.Z ;  /* 0x0000000000067919 */ /* 0x000ea20000002700 */
[----:B------:R-:W-:Y:S01]  /*0d80*/  SHF.R.S32.HI R2, RZ, 0x3, R2 ;  /* 0x00000003ff027819 */ /* 0x000fe20000011402 */
[----:B------:R-:W-:Y:S01]  /*0d90*/  ULDC.64 UR4, c[0x0][0x1a8] ;  /* 0x00006a0000047ab9 */ /* 0x000fe20000000a00 */
[----:B------:R-:W-:Y:S01]  /*0da0*/  IMAD.SHL.U32 R120, R118, 0x40, RZ ;  /* 0x0000004076787824 */ /* 0x000fe200078e00ff */
[----:B------:R-:W-:Y:S01]  /*0db0*/  UIMAD UR4, UR14, UR4, URZ ;  /* 0x000000040e0472a4 */ /* 0x000fe2000f8e023f */
[----:B------:R-:W-:Y:S01]  /*0dc0*/  IMAD.IADD R25, R112, 0x1, -R0 ;  /* 0x0000000170197824 */ /* 0x000fe200078e0a00 */
[C---:B------:R-:W-:Y:S01]  /*0dd0*/  IADD3 R22, R2.reuse, 0x10, RZ ;  /* 0x0000001002167810 */ /* 0x040fe20007ffe0ff */
[----:B------:R-:W-:Y:S01]  /*0de0*/  IMAD.MOV.U32 R119, RZ, RZ, c[0x0][0x19c] ;  /* 0x00006700ff777624 */ /* 0x000fe200078e00ff */
[----:B------:R-:W-:Y:S01]  /*0df0*/  IADD3 R24, R2, 0x20, RZ ;  /* 0x0000002002187810 */ /* 0x000fe20007ffe0ff */
[----:B------:R-:W-:Y:S01]  /*0e00*/  IMAD.SHL.U32 R32, R25, 0x8, RZ ;  /* 0x0000000819207824 */ /* 0x000fe200078e00ff */
[----:B------:R-:W-:Y:S01]  /*0e10*/  ISETP.GE.AND P2, PT, R22, UR18, PT ;  /* 0x0000001216007c0c */ /* 0x000fe2000bf46270 */
[----:B------:R-:W-:Y:S01]  /*0e20*/  UIMAD UR4, UR9, UR5, UR4 ;  /* 0x00000005090472a4 */ /* 0x000fe2000f8e0204 */
[----:B------:R-:W-:Y:S01]  /*0e30*/  IADD3 R28, R2, 0x30, RZ ;  /* 0x00000030021c7810 */ /* 0x000fe20007ffe0ff */
[----:B------:R-:W-:Y:S01]  /*0e40*/  UISETP.GE.AND UP0, UPT, UR21, 0x2, UPT ;  /* 0x000000021500788c */ /* 0x000fe2000bf06270 */
[----:B------:R-:W-:Y:S01]  /*0e50*/  SHF.R.S32.HI R33, RZ, 0x1f, R32 ;  /* 0x0000001fff217819 */ /* 0x000fe20000011420 */
[----:B------:R-:W-:Y:S01]  /*0e60*/  UIADD3 UR17, UR25, 0x646e171e, URZ ;  /* 0x646e171e19117890 */ /* 0x000fe2000fffe03f */
[----:B------:R-:W-:Y:S01]  /*0e70*/  IADD3 R4, P0, R32, UR6, RZ ;  /* 0x0000000620047c10 */ /* 0x000fe2000ff1e0ff */
[----:B------:R-:W-:Y:S01]  /*0e80*/  UIADD3 UR6, UR21, -0x1, URZ ;  /* 0xffffffff15067890 */ /* 0x000fe2000fffe03f */
[--C-:B------:R-:W-:Y:S01]  /*0e90*/  SHF.R.S32.HI R3, RZ, 0x1f, R2.reuse ;  /* 0x0000001fff037819 */ /* 0x100fe20000011402 */
[----:B------:R-:W-:Y:S01]  /*0ea0*/  STL.64 [R1+0x38], R32 ;  /* 0x0000382001007387 */ /* 0x000fe20000100a00 */
[----:B------:R-:W-:Y:S01]  /*0eb0*/  IADD3.X R5, R33, UR8, RZ, P0, !PT ;  /* 0x0000000821057c10 */ /* 0x000fe200087fe4ff */
[----:B------:R-:W-:Y:S01]  /*0ec0*/  USHF.R.S32.HI UR8, URZ, 0x1f, UR6 ;  /* 0x0000001f3f087899 */ /* 0x000fe20008011406 */
[----:B------:R-:W-:Y:S01]  /*0ed0*/  ISETP.GE.AND P1, PT, R24, UR18, PT ;  /* 0x0000001218007c0c */ /* 0x000fe2000bf26270 */
[----:B-1----:R-:W-:Y:S01]  /*0ee0*/  IMAD.WIDE R34, R114, 0x40, R2 ;  /* 0x0000004072227825 */ /* 0x002fe200078e0202 */
[----:B------:R-:W-:Y:S01]  /*0ef0*/  ISETP.GE.AND P0, PT, R28, UR18, PT ;  /* 0x000000121c007c0c */ /* 0x000fe2000bf06270 */
[----:B------:R-:W-:Y:S01]  /*0f00*/  STL [R1+0x4c], R28 ;  /* 0x00004c1c01007387 */ /* 0x000fe20000100800 */
[----:B------:R-:W-:Y:S01]  /*0f10*/  ISETP.GE.AND P3, PT, R2, UR18, PT ;  /* 0x0000001202007c0c */ /* 0x000fe2000bf66270 */
[----:B--2---:R-:W-:Y:S01]  /*0f20*/  IMAD.WIDE.U32 R4, R6, c[0x0][0x1a8], R4 ;  /* 0x00006a0006047a25 */ /* 0x004fe200078e0004 */
[----:B------:R-:W-:Y:S01]  /*0f30*/  @!P2 IADD3 R16, P5, R34, 0x10, RZ ;  /* 0x000000102210a810 */ /* 0x000fe20007fbe0ff */
[----:B------:R-:W-:Y:S01]  /*0f40*/  STL.64 [R1+0x20], R34 ;  /* 0x0000202201007387 */ /* 0x000fe20000100a00 */
[----:B------:R-:W-:Y:S01]  /*0f50*/  LEA.HI R235, R26, R112, RZ, 0x6 ;  /* 0x000000701aeb7211 */ /* 0x000fe200078f30ff */
[----:B------:R-:W-:Y:S01]  /*0f60*/  IMAD R0, R3, c[0x0][0x198], RZ ;  /* 0x0000660003007a24 */ /* 0x000fe200078e02ff */
[----:B------:R-:W-:Y:S01]  /*0f70*/  IADD3 R5, R5, UR4, RZ ;  /* 0x0000000405057c10 */ /* 0x000fe2000fffe0ff */
[----:B------:R-:W-:Y:S01]  /*0f80*/  IMAD.WIDE.U32 R6, R2, c[0x0][0x198], R32 ;  /* 0x0000660002067a25 */ /* 0x000fe200078e0020 */
[----:B------:R-:W-:Y:S01]  /*0f90*/  ULDC.64 UR4, c[0x0][0x1a0] ;  /* 0x0000680000047ab9 */ /* 0x000fe20000000a00 */
[----:B------:R-:W-:Y:S01]  /*0fa0*/  @!P1 IADD3 R12, P6, R34, 0x20, RZ ;  /* 0x00000020220c9810 */ /* 0x000fe20007fde0ff */
[----:B------:R-:W-:Y:S01]  /*0fb0*/  UIMAD.WIDE.U32 UR12, UR6, UR4, URZ ;  /* 0x00000004060c72a5 */ /* 0x000fe2000f8e003f */
[----:B------:R-:W-:Y:S01]  /*0fc0*/  IMAD R0, R2, c[0x0][0x19c], R0 ;  /* 0x0000670002007a24 */ /* 0x000fe200078e0200 */
[----:B------:R-:W-:Y:S01]  /*0fd0*/  IADD3 R18, P4, R6, UR16, RZ ;  /* 0x0000001006127c10 */ /* 0x000fe2000ff9e0ff */
[--C-:B------:R-:W-:Y:S01]  /*0fe0*/  @!P2 IMAD.X R13, RZ, RZ, R35.reuse, P5 ;  /* 0x000000ffff0da224 */ /* 0x100fe200028e0623 */
[----:B------:R-:W-:Y:S01]  /*0ff0*/  @!P0 IADD3 R21, P5, R34, 0x30, RZ ;  /* 0x0000003022158810 */ /* 0x000fe20007fbe0ff */
[--C-:B------:R-:W-:Y:S01]  /*1000*/  @!P1 IMAD.X R10, RZ, RZ, R35.reuse, P6 ;  /* 0x000000ffff0a9224 */ /* 0x100fe200030e0623 */
[----:B------:R-:W-:Y:S01]  /*1010*/  IADD3.X R19, R7, UR7, R0, P4, !PT ;  /* 0x0000000707137c10 */ /* 0x000fe2000a7fe400 */
[----:B------:R-:W-:Y:S01]  /*1020*/  @!P3 IMAD R0, R35, c[0x0][0x190], RZ ;  /* 0x000064002300ba24 */ /* 0x000fe200078e02ff */
[----:B------:R-:W-:Y:S01]  /*1030*/  UIMAD UR7, UR6, -0x40, UR11 ;  /* 0xffffffc0060778a4 */ /* 0x000fe2000f8e020b */
[----:B------:R-:W-:Y:S01]  /*1040*/  @!P0 IMAD.X R11, RZ, RZ, R35, P5 ;  /* 0x000000ffff0b8224 */ /* 0x000fe200028e0623 */
[----:B------:R-:W-:Y:S01]  /*1050*/  UIMAD UR4, UR8, UR4, URZ ;  /* 0x00000004080472a4 */ /* 0x000fe2000f8e023f */
[----:B------:R-:W-:Y:S01]  /*1060*/  @!P2 IMAD R13, R13, c[0x0][0x190], RZ ;  /* 0x000064000d0daa24 */ /* 0x000fe200078e02ff */
[----:B------:R-:W-:Y:S01]  /*1070*/  SHF.R.S32.HI R113, RZ, 0x5, R27 ;  /* 0x00000005ff717819 */ /* 0x000fe2000001141b */
[----:B------:R-:W-:Y:S01]  /*1080*/  @!P2 IMAD.MOV.U32 R8, RZ, RZ, R4 ;  /* 0x000000ffff08a224 */ /* 0x000fe200078e0004 */
[----:B------:R-:W-:Y:S01]  /*1090*/  UIMAD UR4, UR6, UR5, UR4 ;  /* 0x00000005060472a4 */ /* 0x000fe2000f8e0204 */
[----:B------:R-:W-:-:S02]  /*10a0*/  @!P2 IMAD.MOV.U32 R9, RZ, RZ, R5 ;  /* 0x000000ffff09a224 */ /* 0x000fc400078e0005 */
[--C-:B------:R-:W-:Y:S01]  /*10b0*/  @!P1 IMAD.MOV.U32 R6, RZ, RZ, R4.reuse ;  /* 0x000000ffff069224 */ /* 0x100fe200078e0004 */
[----:B------:R-:W-:Y:S01]  /*10c0*/  UIADD3 UR4, UR13, UR4, URZ ;  /* 0x000000040d047290 */ /* 0x000fe2000fffe03f */
[--C-:B------:R-:W-:Y:S02]  /*10d0*/  @!P1 IMAD.MOV.U32 R7, RZ, RZ, R5.reuse ;  /* 0x000000ffff079224 */ /* 0x100fe400078e0005 */
[----:B------:R-:W-:Y:S02]  /*10e0*/  @!P0 IMAD.MOV.U32 R14, RZ, RZ, R4 ;  /* 0x000000ffff0e8224 */ /* 0x000fe400078e0004 */
[----:B------:R-:W-:Y:S02]  /*10f0*/  @!P0 IMAD.MOV.U32 R15, RZ, RZ, R5 ;  /* 0x000000ffff0f8224 */ /* 0x000fe400078e0005 */
[----:B------:R-:W-:Y:S02]  /*1100*/  @!P3 IMAD R0, R34, c[0x0][0x194], R0 ;  /* 0x000065002200ba24 */ /* 0x000fe400078e0200 */
[----:B------:R-:W-:-:S02]  /*1110*/  @!P1 IMAD R10, R10, c[0x0][0x190], RZ ;  /* 0x000064000a0a9a24 */ /* 0x000fc400078e02ff */
[----:B------:R-:W-:-:S04]  /*1120*/  @!P3 IMAD.WIDE.U32 R4, R34, c[0x0][0x190], R4 ;  /* 0x000064002204ba25 */ /* 0x000fc800078e0004 */
[----:B------:R-:W-:Y:S02]  /*1130*/  @!P0 IMAD R23, R11, c[0x0][0x190], RZ ;  /* 0x000064000b178a24 */ /* 0x000fe400078e02ff */
[C---:B------:R-:W-:Y:S02]  /*1140*/  @!P2 IMAD R11, R16.reuse, c[0x0][0x194], R13 ;  /* 0x00006500100baa24 */ /* 0x040fe400078e020d */
[----:B------:R-:W-:-:S04]  /*1150*/  @!P2 IMAD.WIDE.U32 R16, R16, c[0x0][0x190], R8 ;  /* 0x000064001010aa25 */ /* 0x000fc800078e0008 */
[----:B------:R-:W-:Y:S01]  /*1160*/  @!P1 IMAD R9, R12, c[0x0][0x194], R10 ;  /* 0x000065000c099a24 */ /* 0x000fe200078e020a */
[----:B------:R-:W-:Y:S01]  /*1170*/  @!P3 LEA R10, P4, R4, c[0x0][0x160], 0x1 ;  /* 0x00005800040aba11 */ /* 0x000fe200078808ff */
[----:B------:R-:W-:Y:S01]  /*1180*/  @!P3 IMAD.IADD R0, R5, 0x1, R0 ;  /* 0x000000010500b824 */ /* 0x000fe200078e0200 */
[----:B------:R-:W-:Y:S01]  /*1190*/  @!P2 LEA R8, P5, R16, c[0x0][0x160], 0x1 ;  /* 0x000058001008aa11 */ /* 0x000fe200078a08ff */
[----:B------:R-:W-:-:S04]  /*11a0*/  @!P1 IMAD.WIDE.U32 R12, R12, c[0x0][0x190], R6 ;  /* 0x000064000c0c9a25 */ /* 0x000fc800078e0006 */
[----:B------:R-:W-:Y:S01]  /*11b0*/  @!P2 IMAD.IADD R5, R17, 0x1, R11 ;  /* 0x000000011105a824 */ /* 0x000fe200078e020b */
[----:B------:R-:W-:Y:S01]  /*11c0*/  @!P3 LEA.HI.X R11, R4, c[0x0][0x164], R0, 0x1, P4 ;  /* 0x00005900040bba11 */ /* 0x000fe200020f0c00 */
[C---:B------:R-:W-:Y:S01]  /*11d0*/  @!P0 IMAD R23, R21.reuse, c[0x0][0x194], R23 ;  /* 0x0000650015178a24 */ /* 0x040fe200078e0217 */
[----:B------:R-:W-:Y:S01]  /*11e0*/  @!P1 LEA R6, P4, R12, c[0x0][0x160], 0x1 ;  /* 0x000058000c069a11 */ /* 0x000fe200078808ff */
[----:B------:R-:W-:Y:S01]  /*11f0*/  @!P0 IMAD.WIDE.U32 R14, R21, c[0x0][0x190], R14 ;  /* 0x00006400150e8a25 */ /* 0x000fe200078e000e */
[----:B------:R-:W-:-:S03]  /*1200*/  SHF.R.S32.HI R21, RZ, 0x1f, R20 ;  /* 0x0000001fff157819 */ /* 0x000fc60000011414 */
[----:B------:R-:W-:Y:S01]  /*1210*/  @!P1 IMAD.IADD R0, R13, 0x1, R9 ;  /* 0x000000010d009824 */ /* 0x000fe200078e0209 */
[----:B------:R-:W-:Y:S01]  /*1220*/  @!P2 LEA.HI.X R9, R16, c[0x0][0x164], R5, 0x1, P5 ;  /* 0x000059001009aa11 */ /* 0x000fe200028f0c05 */
[----:B------:R-:W-:Y:S01]  /*1230*/  IMAD.MOV.U32 R4, RZ, RZ, 0x6 ;  /* 0x00000006ff047424 */ /* 0x000fe200078e00ff */
[----:B------:R-:W-:Y:S01]  /*1240*/  ISETP.GE.AND P5, PT, R22, UR7, PT ;  /* 0x0000000716007c0c */ /* 0x000fe2000bfa6270 */
[----:B------:R-:W-:Y:S01]  /*1250*/  IMAD.WIDE.U32 R18, R20, c[0x0][0x1b0], R18 ;  /* 0x00006c0014127a25 */ /* 0x000fe200078e0012 */
[----:B------:R-:W-:Y:S02]  /*1260*/  @!P1 LEA.HI.X R7, R12, c[0x0][0x164], R0, 0x1, P4 ;  /* 0x000059000c079a11 */ /* 0x000fe400020f0c00 */
[----:B------:R-:W-:Y:S01]  /*1270*/  SHF.L.U64.HI R117, R118, R4, c[0x0][0x19c] ;  /* 0x0000670076757619 */ /* 0x000fe20000010204 */
[----:B------:R-:W-:Y:S01]  /*1280*/  IMAD R0, R21, c[0x0][0x1b0], RZ ;  /* 0x00006c0015007a24 */ /* 0x000fe200078e02ff */
[----:B------:R-:W-:Y:S01]  /*1290*/  @!P0 LEA R12, P4, R14, c[0x0][0x160], 0x1 ;  /* 0x000058000e0c8a11 */ /* 0x000fe200078808ff */
[----:B------:R-:W-:Y:S01]  /*12a0*/  IMAD.SHL.U32 R5, R2, 0x40, RZ ;  /* 0x0000004002057824 */ /* 0x000fe200078e00ff */
[----:B------:R1:W-:Y:S01]  /*12b0*/  STL.64 [R1+0x18], R18 ;  /* 0x0000181201007387 */ /* 0x0003e20000100a00 */
[----:B------:R-:W-:-:S02]  /*12c0*/  IMAD R4, R20, c[0x0][0x1b4], R0 ;  /* 0x00006d0014047a24 */ /* 0x000fc400078e0200 */
[----:B------:R-:W-:Y:S02]  /*12d0*/  @!P0 IMAD.IADD R0, R15, 0x1, R23 ;  /* 0x000000010f008824 */ /* 0x000fe400078e0217 */
[----:B------:R-:W-:Y:S02]  /*12e0*/  IMAD R15, R117, UR6, RZ ;  /* 0x00000006750f7c24 */ /* 0x000fe4000f8e02ff */
[----:B------:R-:W-:Y:S01]  /*12f0*/  IMAD.IADD R123, R19, 0x1, R4 ;  /* 0x00000001137b7824 */ /* 0x000fe200078e0204 */
[----:B------:R-:W-:Y:S01]  /*1300*/  @!P0 LEA.HI.X R13, R14, c[0x0][0x164], R0, 0x1, P4 ;  /* 0x000059000e0d8a11 */ /* 0x000fe200020f0c00 */
[----:B------:R-:W-:Y:S01]  /*1310*/  IMAD.MOV.U32 R122, RZ, RZ, R18 ;  /* 0x000000ffff7a7224 */ /* 0x000fe200078e0012 */
[----:B------:R-:W-:Y:S01]  /*1320*/  LOP3.LUT R0, R5, 0x1c0, RZ, 0xc0, !PT ;  /* 0x000001c005007812 */ /* 0x000fe200078ec0ff */
[----:B------:R-:W-:Y:S01]  /*1330*/  IMAD R14, R120, UR8, R15 ;  /* 0x00000008780e7c24 */ /* 0x000fe2000f8e020f */
[----:B------:R-:W-:Y:S01]  /*1340*/  ISETP.GE.AND P4, PT, R24, UR7, PT ;  /* 0x0000000718007c0c */ /* 0x000fe2000bf86270 */
[----:B------:R-:W-:Y:S01]  /*1350*/  IMAD.WIDE.U32 R4, R120, UR6, R122 ;  /* 0x0000000678047c25 */ /* 0x000fe2000f8e007a */
[----:B------:R-:W-:Y:S01]  /*1360*/  SHF.R.U32.HI R16, RZ, 0x3, R0 ;  /* 0x00000003ff107819 */ /* 0x000fe20000011600 */
[----:B------:R-:W-:Y:S01]  /*1370*/  STL.64 [R1], R122 ;  /* 0x0000007a01007387 */ /* 0x000fe20000100a00 */
[----:B------:R-:W-:Y:S01]  /*1380*/  LOP3.LUT R15, R0, 0x38, R32, 0xf8, !PT ;  /* 0x00000038000f7812 */ /* 0x000fe200078ef820 */
[----:B------:R-:W-:Y:S01]  /*1390*/  IMAD.IADD R5, R5, 0x1, R14 ;  /* 0x0000000105057824 */ /* 0x000fe200078e020e */
[----:B------:R-:W-:Y:S01]  /*13a0*/  @!P5 LEA R0, P6, R118, R4, 0x4 ;  /* 0x000000047600d211 */ /* 0x000fe200078c20ff */
[----:B------:R-:W-:Y:S01]  /*13b0*/  IMAD.SHL.U32 R235, R235, 0x8, RZ ;  /* 0x00000008ebeb7824 */ /* 0x000fe200078e00ff */
[----:B------:R-:W-:-:S02]  /*13c0*/  LOP3.LUT R15, R15, R16, RZ, 0x3c, !PT ;  /* 0x000000100f0f7212 */ /* 0x000fc400078e3cff */
[----:B------:R-:W-:Y:S02]  /*13d0*/  @!P5 LEA.HI.X R14, R118, R5, R119, 0x4, P6 ;  /* 0x00000005760ed211 */ /* 0x000fe400030f2477 */
[----:B------:R-:W-:Y:S02]  /*13e0*/  @!P5 LEA R16, P6, R0, c[0x0][0x168], 0x1 ;  /* 0x00005a000010da11 */ /* 0x000fe400078c08ff */
[----:B------:R-:W-:Y:S01]  /*13f0*/  LOP3.LUT R235, R15, 0xfffffe00, R235, 0xf8, !PT ;  /* 0xfffffe000feb7812 */ /* 0x000fe200078ef8eb */
[----:B-1----:R-:W-:Y:S01]  /*1400*/  IMAD.WIDE.U32 R18, R118, 0x20, RZ ;  /* 0x0000002076127825 */ /* 0x002fe200078e00ff */
[----:B------:R-:W-:-:S03]  /*1410*/  @!P5 LEA.HI.X R17, R0, c[0x0][0x16c], R14, 0x1, P6 ;  /* 0x00005b000011da11 */ /* 0x000fc600030f0c0e */
[----:B------:R-:W-:Y:S01]  /*1420*/  IMAD.SHL.U32 R15, R119, 0x20, RZ ;  /* 0x00000020770f7824 */ /* 0x000fe200078e00ff */
[----:B------:R-:W-:Y:S01]  /*1430*/  @!P4 IADD3 R14, P6, R4, R18, RZ ;  /* 0x00000012040ec210 */ /* 0x000fe20007fde0ff */
[----:B------:R-:W-:Y:S02]  /*1440*/  IMAD.SHL.U32 R235, R235, 0x2, RZ ;  /* 0x00000002ebeb7824 */ /* 0x000fe400078e00ff */
[----:B------:R-:W-:Y:S01]  /*1450*/  IMAD R0, R3, c[0x0][0x1a0], RZ ;  /* 0x0000680003007a24 */ /* 0x000fe200078e02ff */
[----:B------:R-:W-:Y:S02]  /*1460*/  @!P4 IADD3.X R15, R5, R19, R15, P6, !PT ;  /* 0x00000013050fc210 */ /* 0x000fe400037fe40f */
[C---:B------:R-:W-:Y:S01]  /*1470*/  ISETP.GE.AND P6, PT, R2.reuse, UR7, PT ;  /* 0x0000000702007c0c */ /* 0x040fe2000bfc6270 */
[----:B------:R-:W-:Y:S01]  /*1480*/  @!PT LDS RZ, [RZ] ;  /* 0x00000000fffff984 */ /* 0x000fe20000000800 */
[----:B------:R-:W-:Y:S01]  /*1490*/  @!PT LDS RZ, [RZ] ;  /* 0x00000000fffff984 */ /* 0x000fe20000000800 */
[----:B------:R-:W-:Y:S01]  /*14a0*/  @!PT LDS RZ, [RZ] ;  /* 0x00000000fffff984 */ /* 0x000fe20000000800 */
[----:B------:R1:W-:Y:S01]  /*14b0*/  @!P3 LDGSTS.E.BYPASS.LTC128B.128 [R235], [R10.64] ;  /* 0x000000000aebbfae */ /* 0x0003e2000b901d56 */
[----:B------:R-:W-:-:S03]  /*14c0*/  IMAD R0, R2, c[0x0][0x1a4], R0 ;  /* 0x0000690002007a24 */ /* 0x000fc600078e0200 */
[----:B------:R1:W-:Y:S04]  /*14d0*/  @!P3 LDGSTS.E.BYPASS.LTC128B.128 [R235+0x2000], [R10.64+0x80] ;  /* 0x020000800aebbfae */ /* 0x0003e8000b901d56 */
[----:B------:R1:W-:Y:S04]  /*14e0*/  @!P3 LDGSTS.E.BYPASS.LTC128B.128 [R235+0x4000], [R10.64+0x100] ;  /* 0x040001000aebbfae */ /* 0x0003e8000b901d56 */
[----:B------:R1:W-:Y:S01]  /*14f0*/  @!P3 LDGSTS.E.BYPASS.LTC128B.128 [R235+0x6000], [R10.64+0x180] ;  /* 0x060001800aebbfae */ /* 0x0003e2000b901d56 */
[----:B------:R-:W-:-:S03]  /*1500*/  ISETP.GE.AND P3, PT, R28, UR7, PT ;  /* 0x000000071c007c0c */ /* 0x000fc6000bf66270 */
[----:B------:R2:W-:Y:S04]  /*1510*/  @!P2 LDGSTS.E.BYPASS.LTC128B.128 [R235+0x800], [R8.64] ;  /* 0x0080000008ebafae */ /* 0x0005e8000b901d56 */
[----:B------:R2:W-:Y:S04]  /*1520*/  @!P2 LDGSTS.E.BYPASS.LTC128B.128 [R235+0x2800], [R8.64+0x80] ;  /* 0x0280008008ebafae */ /* 0x0005e8000b901d56 */
[----:B------:R2:W-:Y:S02]  /*1530*/  @!P2 LDGSTS.E.BYPASS.LTC128B.128 [R235+0x4800], [R8.64+0x100] ;  /* 0x0480010008ebafae */ /* 0x0005e4000b901d56 */
[----:B------:R-:W-:-:S02]  /*1540*/  @!P3 IMAD R3, R119, 0x30, RZ ;  /* 0x000000307703b824 */ /* 0x000fc400078e02ff */
[----:B------:R2:W-:Y:S04]  /*1550*/  @!P2 LDGSTS.E.BYPASS.LTC128B.128 [R235+0x6800], [R8.64+0x180] ;  /* 0x0680018008ebafae */ /* 0x0005e8000b901d56 */
[----:B------:R3:W-:Y:S04]  /*1560*/  @!P1 LDGSTS.E.BYPASS.LTC128B.128 [R235+0x1000], [R6.64] ;  /* 0x0100000006eb9fae */ /* 0x0007e8000b901d56 */
[----:B------:R3:W-:Y:S04]  /*1570*/  @!P1 LDGSTS.E.BYPASS.LTC128B.128 [R235+0x3000], [R6.64+0x80] ;  /* 0x0300008006eb9fae */ /* 0x0007e8000b901d56 */
[----:B------:R3:W-:Y:S04]  /*1580*/  @!P1 LDGSTS.E.BYPASS.LTC128B.128 [R235+0x5000], [R6.64+0x100] ;  /* 0x0500010006eb9fae */ /* 0x0007e8000b901d56 */
[----:B------:R3:W-:Y:S01]  /*1590*/  @!P1 LDGSTS.E.BYPASS.LTC128B.128 [R235+0x7000], [R6.64+0x180] ;  /* 0x0700018006eb9fae */ /* 0x0007e2000b901d56 */
[----:B-1----:R-:W-:-:S03]  /*15a0*/  @!P6 LEA R10, P1, R4, c[0x0][0x168], 0x1 ;  /* 0x00005a00040aea11 */ /* 0x002fc600078208ff */
[----:B------:R1:W-:Y:S01]  /*15b0*/  @!P0 LDGSTS.E.BYPASS.LTC128B.128 [R235+0x1800], [R12.64] ;  /* 0x018000000ceb8fae */ /* 0x0003e2000b901d56 */
[----:B------:R-:W-:-:S03]  /*15c0*/  @!P6 LEA.HI.X R11, R4, c[0x0][0x16c], R5, 0x1, P1 ;  /* 0x00005b00040bea11 */ /* 0x000fc600008f0c05 */
[----:B------:R1:W-:Y:S01]  /*15d0*/  @!P0 LDGSTS.E.BYPASS.LTC128B.128 [R235+0x3800], [R12.64+0x80] ;  /* 0x038000800ceb8fae */ /* 0x0003e2000b901d56 */
[----:B--2---:R-:W-:-:S03]  /*15e0*/  IMAD.WIDE.U32 R8, R2, c[0x0][0x1a0], R32 ;  /* 0x0000680002087a25 */ /* 0x004fc600078e0020 */
[----:B------:R1:W-:Y:S04]  /*15f0*/  @!P0 LDGSTS.E.BYPASS.LTC128B.128 [R235+0x5800], [R12.64+0x100] ;  /* 0x058001000ceb8fae */ /* 0x0003e8000b901d56 */
[----:B------:R1:W-:Y:S04]  /*1600*/  @!P0 LDGSTS.E.BYPASS.LTC128B.128 [R235+0x7800], [R12.64+0x180] ;  /* 0x078001800ceb8fae */ /* 0x0003e8000b901d56 */
[----:B------:R2:W-:Y:S04]  /*1610*/  @!P6 LDGSTS.E.BYPASS.LTC128B.128 [R235+0x8000], [R10.64] ;  /* 0x080000000aebefae */ /* 0x0005e8000b901d56 */
[----:B------:R2:W-:Y:S01]  /*1620*/  @!P6 LDGSTS.E.BYPASS.LTC128B.128 [R235+0xa000], [R10.64+0x80] ;  /* 0x0a0000800aebefae */ /* 0x0005e2000b901d56 */
[----:B---3--:R-:W-:-:S03]  /*1630*/  IADD3 R6, P2, R8, UR26, RZ ;  /* 0x0000001a08067c10 */ /* 0x008fc6000ff5e0ff */
[----:B------:R2:W-:Y:S01]  /*1640*/  @!P6 LDGSTS.E.BYPASS.LTC128B.128 [R235+0xc000], [R10.64+0x100] ;  /* 0x0c0001000aebefae */ /* 0x0005e2000b901d56 */
[C---:B------:R-:W-:Y:S01]  /*1650*/  @!P4 LEA R8, P1, R14.reuse, c[0x0][0x168], 0x1 ;  /* 0x00005a000e08ca11 */ /* 0x040fe200078208ff */
[----:B------:R-:W-:Y:S01]  /*1660*/  UMOV UR26, UR6 ;  /* 0x00000006001a7c82 */ /* 0x000fe20008000000 */
[----:B------:R-:W-:Y:S01]  /*1670*/  IADD3.X R7, R9, UR15, R0, P2, !PT ;  /* 0x0000000f09077c10 */ /* 0x000fe200097fe400 */
[----:B------:R2:W-:Y:S01]  /*1680*/  @!P6 LDGSTS.E.BYPASS.LTC128B.128 [R235+0xe000], [R10.64+0x180] ;  /* 0x0e0001800aebefae */ /* 0x0005e2000b901d56 */
[----:B------:R-:W-:Y:S01]  /*1690*/  @!P4 LEA.HI.X R9, R14, c[0x0][0x16c], R15, 0x1, P1 ;  /* 0x00005b000e09ca11 */ /* 0x000fe200008f0c0f */
[----:B------:R-:W-:Y:S01]  /*16a0*/  @!P3 IMAD.WIDE.U32 R14, R118, 0x30, R4 ;  /* 0x00000030760eb825 */ /* 0x000fe200078e0004 */
[----:B------:R-:W-:Y:S01]  /*16b0*/  ISETP.GE.AND P2, PT, R22, UR7, PT ;  /* 0x0000000716007c0c */ /* 0x000fe2000bf46270 */
[----:B------:R3:W-:Y:S01]  /*16c0*/  @!P5 LDGSTS.E.BYPASS.LTC128B.128 [R235+0x8800], [R16.64] ;  /* 0x0880000010ebdfae */ /* 0x0007e2000b901d56 */
[----:B------:R-:W-:Y:S01]  /*16d0*/  ISETP.GE.AND P6, PT, R2, UR7, PT ;  /* 0x0000000702007c0c */ /* 0x000fe2000bfc6270 */
[----:B------:R-:W-:Y:S01]  /*16e0*/  IMAD.WIDE.U32 R32, R20, c[0x0][0x1b8], R6 ;  /* 0x00006e0014207a25 */ /* 0x000fe200078e0006 */
[----:B------:R-:W-:Y:S01]  /*16f0*/  @!P3 LEA R6, P1, R14, c[0x0][0x168], 0x1 ;  /* 0x00005a000e06ba11 */ /* 0x000fe200078208ff */
[----:B------:R3:W-:Y:S02]  /*1700*/  @!P5 LDGSTS.E.BYPASS.LTC128B.128 [R235+0xa800], [R16.64+0x80] ;  /* 0x0a80008010ebdfae */ /* 0x0007e4000b901d56 */
[----:B------:R-:W-:-:S02]  /*1710*/  @!P3 IMAD.IADD R3, R15, 0x1, R3 ;  /* 0x000000010f03b824 */ /* 0x000fc400078e0203 */
[----:B------:R-:W-:Y:S01]  /*1720*/  IMAD R0, R21, c[0x0][0x1b8], RZ ;  /* 0x00006e0015007a24 */ /* 0x000fe200078e02ff */
[----:B------:R3:W-:Y:S01]  /*1730*/  @!P5 LDGSTS.E.BYPASS.LTC128B.128 [R235+0xc800], [R16.64+0x100] ;  /* 0x0c80010010ebdfae */ /* 0x0007e2000b901d56 */
[----:B-1----:R-:W-:Y:S01]  /*1740*/  IMAD.U32 R12, RZ, RZ, UR12 ;  /* 0x0000000cff0c7e24 */ /* 0x002fe2000f8e00ff */
[----:B------:R-:W-:Y:S01]  /*1750*/  @!P3 LEA.HI.X R7, R14, c[0x0][0x16c], R3, 0x1, P1 ;  /* 0x00005b000e07ba11 */ /* 0x000fe200008f0c03 */
[----:B------:R-:W-:Y:S01]  /*1760*/  IMAD R18, R20, c[0x0][0x1bc], R0 ;  /* 0x00006f0014127a24 */ /* 0x000fe200078e0200 */
[----:B------:R3:W-:Y:S01]  /*1770*/  @!P5 LDGSTS.E.BYPASS.LTC128B.128 [R235+0xe800], [R16.64+0x180] ;  /* 0x0e80018010ebdfae */ /* 0x0007e2000b901d56 */
[----:B------:R-:W-:Y:S01]  /*1780*/  IMAD.U32 R0, RZ, RZ, UR4 ;  /* 0x00000004ff007e24 */ /* 0x000fe2000f8e00ff */
[----:B------:R-:W-:Y:S01]  /*1790*/  LEA R4, P0, R12, R32, 0x6 ;  /* 0x000000200c047211 */ /* 0x000fe200078030ff */
[----:B------:R-:W-:Y:S01]  /*17a0*/  IMAD.IADD R31, R33, 0x1, R18 ;  /* 0x00000001211f7824 */ /* 0x000fe200078e0212 */
[----:B------:R1:W-:Y:S01]  /*17b0*/  @!P4 LDGSTS.E.BYPASS.LTC128B.128 [R235+0x9000], [R8.64] ;  /* 0x0900000008ebcfae */ /* 0x0003e2000b901d56 */
[----:B------:R-:W-:Y:S01]  /*17c0*/  IMAD.U32 R13, RZ, RZ, UR13 ;  /* 0x0000000dff0d7e24 */ /* 0x000fe2000f8e00ff */
[----:B------:R-:W-:Y:S01]  /*17d0*/  LEA.HI R13, R26, R112, RZ, 0x4 ;  /* 0x000000701a0d7211 */ /* 0x000fe200078f20ff */
[----:B------:R-:W-:Y:S01]  /*17e0*/  IMAD.MOV.U32 R21, RZ, RZ, c[0x0][0x1a0] ;  /* 0x00006800ff157624 */ /* 0x000fe200078e00ff */
[----:B------:R1:W-:Y:S01]  /*17f0*/  @!P4 LDGSTS.E.BYPASS.LTC128B.128 [R235+0xb000], [R8.64+0x80] ;  /* 0x0b00008008ebcfae */ /* 0x0003e2000b901d56 */
[----:B------:R-:W-:Y:S01]  /*1800*/  LEA.HI.X R5, R12, R31, R0, 0x6, P0 ;  /* 0x0000001f0c057211 */ /* 0x000fe200000f3400 */
[----:B------:R-:W-:Y:S01]  /*1810*/  IMAD.SHL.U32 R12, R25, 0x40, RZ ;  /* 0x00000040190c7824 */ /* 0x000fe200078e00ff */
[----:B------:R-:W-:Y:S01]  /*1820*/  LOP3.LUT R0, R13, 0xfffffff0, RZ, 0xc0, !PT ;  /* 0xfffffff00d007812 */ /* 0x000fe200078ec0ff */
[----:B------:R1:W-:Y:S01]  /*1830*/  @!P4 LDGSTS.E.BYPASS.LTC128B.128 [R235+0xd000], [R8.64+0x100] ;  /* 0x0d00010008ebcfae */ /* 0x0003e2000b901d56 */
[----:B------:R-:W-:Y:S01]  /*1840*/  ISETP.GE.AND P1, PT, R24, UR7, PT ;  /* 0x0000000718007c0c */ /* 0x000fe2000bf26270 */
[----:B------:R-:W-:Y:S01]  /*1850*/  IMAD.MOV.U32 R22, RZ, RZ, c[0x0][0x1a4] ;  /* 0x00006900ff167624 */ /* 0x000fe200078e00ff */
[----:B------:R-:W-:Y:S01]  /*1860*/  SHF.R.S32.HI R3, RZ, 0x4, R13 ;  /* 0x00000004ff037819 */ /* 0x000fe2000001140d */
[----:B------:R1:W-:Y:S01]  /*1870*/  @!P4 LDGSTS.E.BYPASS.LTC128B.128 [R235+0xf000], [R8.64+0x180] ;  /* 0x0f00018008ebcfae */ /* 0x0003e2000b901d56 */
[----:B------:R-:W-:-:S02]  /*1880*/  IMAD.IADD R0, R112, 0x1, -R0 ;  /* 0x0000000170007824 */ /* 0x000fc400078e0a00 */
[----:B--2---:R-:W-:Y:S01]  /*1890*/  IMAD.SHL.U32 R10, R2, 0x8, RZ ;  /* 0x00000008020a7824 */ /* 0x004fe200078e00ff */
[----:B------:R2:W-:Y:S01]  /*18a0*/  @!P3 LDGSTS.E.BYPASS.LTC128B.128 [R235+0x9800], [R6.64] ;  /* 0x0980000006ebbfae */ /* 0x0005e2000b901d56 */
[----:B------:R-:W-:Y:S01]  /*18b0*/  IMAD.WIDE.U32 R18, R21, 0x20, RZ ;  /* 0x0000002015127825 */ /* 0x000fe200078e00ff */
[----:B------:R-:W-:Y:S02]  /*18c0*/  SHF.R.S32.HI R15, RZ, 0x1f, R0 ;  /* 0x0000001fff0f7819 */ /* 0x000fe40000011400 */
[----:B------:R2:W-:Y:S01]  /*18d0*/  @!P3 LDGSTS.E.BYPASS.LTC128B.128 [R235+0xb800], [R6.64+0x80] ;  /* 0x0b80008006ebbfae */ /* 0x0005e2000b901d56 */
[----:B------:R-:W-:Y:S01]  /*18e0*/  LOP3.LUT R2, R12, 0x1c0, RZ, 0xc0, !PT ;  /* 0x000001c00c027812 */ /* 0x000fe200078ec0ff */
[----:B------:R-:W-:Y:S01]  /*18f0*/  IMAD.SHL.U32 R23, R22, 0x20, RZ ;  /* 0x0000002016177824 */ /* 0x000fe200078e00ff */
[----:B------:R-:W-:Y:S01]  /*1900*/  LEA.HI R15, R15, R0, RZ, 0x3 ;  /* 0x000000000f0f7211 */ /* 0x000fe200078f18ff */
[----:B------:R2:W-:Y:S01]  /*1910*/  @!P3 LDGSTS.E.BYPASS.LTC128B.128 [R235+0xd800], [R6.64+0x100] ;  /* 0x0d80010006ebbfae */ /* 0x0005e2000b901d56 */
[----:B------:R-:W-:Y:S01]  /*1920*/  LEA.HI R11, R13, R3, RZ, 0x1 ;  /* 0x000000030d0b7211 */ /* 0x000fe200078f08ff */
[----:B------:R-:W-:Y:S01]  /*1930*/  IMAD.SHL.U32 R112, R112, 0x2, RZ ;  /* 0x0000000270707824 */ /* 0x000fe200078e00ff */
[----:B------:R-:W-:Y:S01]  /*1940*/  LOP3.LUT R12, R15, 0xfffffff8, RZ, 0xc0, !PT ;  /* 0xfffffff80f0c7812 */ /* 0x000fe200078ec0ff */
[----:B------:R2:W-:Y:S01]  /*1950*/  @!P3 LDGSTS.E.BYPASS.LTC128B.128 [R235+0xf800], [R6.64+0x180] ;  /* 0x0f80018006ebbfae */ /* 0x0005e2000b901d56 */
[----:B------:R-:W-:-:S02]  /*1960*/  LOP3.LUT R13, R2, 0x8, R10, 0xf8, !PT ;  /* 0x00000008020d7812 */ /* 0x000fc400078ef80a */
[----:B------:R-:W-:Y:S01]  /*1970*/  @!P1 IADD3 R14, P0, R4, R18, RZ ;  /* 0x00000012040e9210 */ /* 0x000fe20007f1e0ff */
[----:B------:R-:W0:Y:S01]  /*1980*/  LDGDEPBAR ;  /* 0x00000000000079af */ /* 0x000e220000000000 */
[----:B------:R-:W-:Y:S01]  /*1990*/  LOP3.LUT R11, R11, 0xfffffffe, RZ, 0xc0, !PT ;  /* 0xfffffffe0b0b7812 */ /* 0x000fe200078ec0ff */
[----:B------:R-:W-:Y:S01]  /*19a0*/  IMAD.IADD R20, R0, 0x1, -R12 ;  /* 0x0000000100147824 */ /* 0x000fe200078e0a0c */
[----:B------:R-:W-:Y:S01]  /*19b0*/  SHF.R.U32.HI R10, RZ, 0x3, R2 ;  /* 0x00000003ff0a7819 */ /* 0x000fe20000011602 */
[----:B------:R-:W-:Y:S01]  /*19c0*/  STL.64 [R1+0x40], R32 ;  /* 0x0000402001007387 */ /* 0x000fe20000100a00 */
[----:B------:R-:W-:Y:S01]  /*19d0*/  @!P1 IADD3.X R18, R5, R19, R23, P0, !PT ;  /* 0x0000001305129210 */ /* 0x000fe200007fe417 */
[----:B------:R-:W-:Y:S01]  /*19e0*/  IMAD.IADD R2, R3, 0x1, -R11 ;  /* 0x0000000103027824 */ /* 0x000fe200078e0a0b */
[----:B------:R-:W-:Y:S01]  /*19f0*/  LOP3.LUT R0, R13, R10, RZ, 0x3c, !PT ;  /* 0x0000000a0d007212 */ /* 0x000fe200078e3cff */
[----:B------:R-:W-:Y:S01]  /*1a00*/  STL [R1+0xc], R31 ;  /* 0x00000c1f01007387 */ /* 0x000fe20000100800 */
[----:B------:R-:W-:Y:S01]  /*1a10*/  ISETP.GE.AND P0, PT, R28, UR7, PT ;  /* 0x000000071c007c0c */ /* 0x000fe2000bf06270 */
[C---:B------:R-:W-:Y:S01]  /*1a20*/  IMAD.SHL.U32 R12, R2.reuse, 0x8, RZ ;  /* 0x00000008020c7824 */ /* 0x040fe200078e00ff */
[----:B------:R-:W-:Y:S01]  /*1a30*/  @!P2 LEA R3, P3, R21, R4, 0x4 ;  /* 0x000000041503a211 */ /* 0x000fe200078620ff */
[----:B------:R-:W-:-:S02]  /*1a40*/  IMAD R0, R2, 0x200, R0 ;  /* 0x0000020002007824 */ /* 0x000fc400078e0200 */
[----:B------:R-:W-:Y:S01]  /*1a50*/  IMAD.SHL.U32 R2, R20, 0x40, RZ ;  /* 0x0000004014027824 */ /* 0x000fe200078e00ff */
[----:B------:R-:W-:Y:S01]  /*1a60*/  @!P2 LEA.HI.X R11, R21, R5, R22, 0x4, P3 ;  /* 0x00000005150ba211 */ /* 0x000fe200018f2416 */
[----:B------:R-:W-:Y:S02]  /*1a70*/  IMAD.SHL.U32 R208, R0, 0x2, RZ ;  /* 0x0000000200d07824 */ /* 0x000fe400078e00ff */
[----:B------:R-:W-:Y:S01]  /*1a80*/  IMAD.MOV.U32 R0, RZ, RZ, 0x20 ;  /* 0x00000020ff007424 */ /* 0x000fe200078e00ff */
[----:B------:R-:W-:Y:S02]  /*1a90*/  LOP3.LUT R10, R2, 0x1c0, RZ, 0xc0, !PT ;  /* 0x000001c0020a7812 */ /* 0x000fe400078ec0ff */
[----:B------:R-:W-:Y:S01]  /*1aa0*/  @!P2 LEA R2, P3, R3, c[0x0][0x170], 0x1 ;  /* 0x00005c000302aa11 */ /* 0x000fe200078608ff */
[----:B-1----:R-:W-:Y:S01]  /*1ab0*/  @!P0 IMAD.WIDE.U32 R8, R21, 0x30, R4 ;  /* 0x0000003015088825 */ /* 0x002fe200078e0004 */
[----:B--2---:R-:W-:Y:S01]  /*1ac0*/  @!P6 LEA R6, P4, R4, c[0x0][0x170], 0x1 ;  /* 0x00005c000406ea11 */ /* 0x004fe200078808ff */
[----:B------:R-:W-:-:S04]  /*1ad0*/  DEPBAR.LE SB0, 0x0 ;  /* 0x000080000000791a */ /* 0x000fc80000000000 */
[----:B------:R-:W-:Y:S01]  /*1ae0*/  BAR.SYNC.DEFER_BLOCKING 0x0 ;  /* 0x0000000000007b1d */ /* 0x000fe20000010000 */
[----:B------:R-:W-:Y:S01]  /*1af0*/  @!P0 IMAD R13, R22, 0x30, RZ ;  /* 0x00000030160d8824 */ /* 0x000fe200078e02ff */
[----:B------:R-:W-:Y:S02]  /*1b00*/  @!P2 LEA.HI.X R3, R3, c[0x0][0x174], R11, 0x1, P3 ;  /* 0x00005d000303aa11 */ /* 0x000fe400018f0c0b */
[----:B------:R-:W-:Y:S01]  /*1b10*/  @!P6 LEA.HI.X R7, R4, c[0x0][0x174], R5, 0x1, P4 ;  /* 0x00005d000407ea11 */ /* 0x000fe200020f0c05 */
[----:B------:R-:W-:Y:S01]  /*1b20*/  @!P0 IMAD.IADD R11, R9, 0x1, R13 ;  /* 0x00000001090b8824 */ /* 0x000fe200078e020d */
[----:B------:R-:W-:Y:S01]  /*1b30*/  LOP3.LUT R12, R10, 0x8, R12, 0xf8, !PT ;  /* 0x000000080a0c7812 */ /* 0x000fe200078ef80c */
[----:B------:R-:W-:Y:S01]  /*1b40*/  IMAD.SHL.U32 R9, R15, 0x40, RZ ;  /* 0x000000400f097824 */ /* 0x000fe200078e00ff */
[----:B------:R-:W-:Y:S02]  /*1b50*/  SHF.R.U32.HI R5, RZ, 0x3, R10 ;  /* 0x00000003ff057819 */ /* 0x000fe4000001160a */
[----:B------:R-:W-:-:S02]  /*1b60*/  @!P1 LEA R4, P4, R14, c[0x0][0x170], 0x1 ;  /* 0x00005c000e049a11 */ /* 0x000fc400078808ff */
[----:B------:R-:W-:Y:S02]  /*1b70*/  LOP3.LUT R109, R9, 0xfffffe00, RZ, 0xc0, !PT ;  /* 0xfffffe00096d7812 */ /* 0x000fe400078ec0ff */
[----:B------:R-:W-:Y:S02]  /*1b80*/  LOP3.LUT R110, R12, R5, RZ, 0x3c, !PT ;  /* 0x000000050c6e7212 */ /* 0x000fe400078e3cff */
[----:B------:R-:W-:Y:S02]  /*1b90*/  @!P1 LEA.HI.X R5, R14, c[0x0][0x174], R18, 0x1, P4 ;  /* 0x00005d000e059a11 */ /* 0x000fe400020f0c12 */
[----:B------:R-:W-:Y:S02]  /*1ba0*/  @!P0 LEA R10, P3, R8, c[0x0][0x170], 0x1 ;  /* 0x00005c00080a8a11 */ /* 0x000fe400078608ff */
[----:B------:R-:W-:Y:S02]  /*1bb0*/  IADD3 R219, R208, 0x8020, RZ ;  /* 0x00008020d0db7810 */ /* 0x000fe40007ffe0ff */
[----:B------:R-:W-:Y:S01]  /*1bc0*/  @!P0 LEA.HI.X R11, R8, c[0x0][0x174], R11, 0x1, P3 ;  /* 0x00005d00080b8a11 */ /* 0x000fe200018f0c0b */
        /* <DEDUP_REMOVED lines=19> */
[----:B------:R2:W-:Y:S01]  /*1d00*/  @!P2 LDGSTS.E.BYPASS.LTC128B.128 [R235+0x12800], [R2.64+0x80] ;  /* 0x1280008002ebafae */ /* 0x0005e2000b901d56 */
[----:B-1----:R-:W-:-:S03]  /*1d10*/  IMAD R6, R113, 0x400, R109 ;  /* 0x0000040071067824 */ /* 0x002fc600078e026d */
        /* <DEDUP_REMOVED lines=11> */
[----:B--2---:R-:W-:-:S03]  /*1dd0*/  IMAD.IADD R2, R110, 0x1, R6 ;  /* 0x000000016e027824 */ /* 0x004fc600078e0206 */
[----:B------:R1:W-:Y:S01]  /*1de0*/  @!P1 LDGSTS.E.BYPASS.LTC128B.128 [R235+0x15000], [R4.64+0x100] ;  /* 0x1500010004eb9fae */ /* 0x0003e2000b901d56 */
[----:B------:R-:W-:Y:S01]  /*1df0*/  LEA R3, R113, UR10, 0x4 ;  /* 0x0000000a71037c11 */ /* 0x000fe2000f8e20ff */
[----:B------:R-:W-:Y:S02]  /*1e00*/  IMAD.SHL.U32 R215, R2, 0x2, RZ ;  /* 0x0000000202d77824 */ /* 0x000fe400078e00ff */
[----:B------:R1:W-:Y:S01]  /*1e10*/  @!P1 LDGSTS.E.BYPASS.LTC128B.128 [R235+0x17000], [R4.64+0x180] ;  /* 0x1700018004eb9fae */ /* 0x0003e2000b901d56 */
[----:B------:R-:W-:Y:S02]  /*1e20*/  R2P PR, R20, 0x6 ;  /* 0x0000000614007804 */ /* 0x000fe40000000000 */
[----:B------:R-:W-:Y:S01]  /*1e30*/  IADD3 R2, R208, 0x8000, RZ ;  /* 0x00008000d0027810 */ /* 0x000fe20007ffe0ff */
[----:B------:R-:W-:Y:S01]  /*1e40*/  @P0 STS.128 [R235+0x11800], RZ ;  /* 0x011800ffeb000388 */ /* 0x000fe20000000c00 */
[----:B------:R-:W-:Y:S02]  /*1e50*/  LOP3.LUT R6, R112, 0x6, RZ, 0xc0, !PT ;  /* 0x0000000670067812 */ /* 0x000fe400078ec0ff */
[----:B------:R-:W-:Y:S01]  /*1e60*/  SEL R0, R0, 0xffffffe0, !P2 ;  /* 0xffffffe000007807 */ /* 0x000fe20005000000 */
[----:B------:R-:W-:Y:S04]  /*1e70*/  @P0 STS.128 [R235+0x13800], RZ ;  /* 0x013800ffeb000388 */ /* 0x000fe80000000c00 */
[----:B------:R-:W-:Y:S01]  /*1e80*/  @P0 STS.128 [R235+0x15800], RZ ;  /* 0x015800ffeb000388 */ /* 0x000fe20000000c00 */
[----:B------:R-:W-:-:S03]  /*1e90*/  IMAD R218, R0, 0x2, R215 ;  /* 0x0000000200da7824 */ /* 0x000fc600078e02d7 */
[----:B------:R-:W-:Y:S04]  /*1ea0*/  @P0 STS.128 [R235+0x17800], RZ ;  /* 0x017800ffeb000388 */ /* 0x000fe80000000c00 */
[----:B------:R-:W-:Y:S01]  /*1eb0*/  @!PT LDS RZ, [RZ] ;  /* 0x00000000fffff984 */ /* 0x000fe20000000800 */
[----:B------:R-:W-:Y:S01]  /*1ec0*/  @!PT LDS RZ, [RZ] ;  /* 0x00000000fffff984 */ /* 0x000fe20000000800 */
[----:B------:R-:W-:Y:S01]  /*1ed0*/  @!PT LDS RZ, [RZ] ;  /* 0x00000000fffff984 */ /* 0x000fe20000000800 */
[----:B------:R2:W-:Y:S04]  /*1ee0*/  @!P0 LDGSTS.E.BYPASS.LTC128B.128 [R235+0x11800], [R10.64] ;  /* 0x118000000aeb8fae */ /* 0x0005e8000b901d56 */
[----:B------:R2:W-:Y:S01]  /*1ef0*/  @!P0 LDGSTS.E.BYPASS.LTC128B.128 [R235+0x13800], [R10.64+0x80] ;  /* 0x138000800aeb8fae */ /* 0x0005e2000b901d56 */
[----:B-1----:R-:W-:-:S03]  /*1f00*/  IMAD.MOV.U32 R4, RZ, RZ, 0x10 ;  /* 0x00000010ff047424 */ /* 0x002fc600078e00ff */
[----:B------:R2:W-:Y:S01]  /*1f10*/  @!P0 LDGSTS.E.BYPASS.LTC128B.128 [R235+0x15800], [R10.64+0x100] ;  /* 0x158001000aeb8fae */ /* 0x0005e2000b901d56 */
[----:B------:R-:W-:-:S03]  /*1f20*/  IMAD.U32 R5, RZ, RZ, UR6 ;  /* 0x00000006ff057e24 */ /* 0x000fc6000f8e00ff */
[----:B------:R2:W-:Y:S01]  /*1f30*/  @!P0 LDGSTS.E.BYPASS.LTC128B.128 [R235+0x17800], [R10.64+0x180] ;  /* 0x178001800aeb8fae */ /* 0x0005e2000b901d56 */
[----:B------:R-:W-:Y:S02]  /*1f40*/  SEL R4, R4, 0xfffffff0, !P1 ;  /* 0xfffffff004047807 */ /* 0x000fe40004800000 */
[----:B------:R-:W-:Y:S01]  /*1f50*/  R2P PR, R25, 0x6 ;  /* 0x0000000619007804 */ /* 0x000fe20000000000 */
[----:B------:R-:W-:Y:S02]  /*1f60*/  LDSM.16.M88.4 R32, [R208+0x8800] ;  /* 0x00880000d020783b */ /* 0x000fe40000000200 */
[----:B------:R-:W-:Y:S02]  /*1f70*/  IMAD R216, R4, 0x2, R215 ;  /* 0x0000000204d87824 */ /* 0x000fe400078e02d7 */
[----:B---3--:R-:W-:Y:S02]  /*1f80*/  LDSM.16.M88.4 R16, [R208+0x8000] ;  /* 0x00800000d010783b */ /* 0x008fe40000000200 */
[----:B------:R-:W-:-:S02]  /*1f90*/  IMAD R217, R0, 0x2, R216 ;  /* 0x0000000200d97824 */ /* 0x000fc400078e02d8 */
[----:B------:R-:W-:Y:S04]  /*1fa0*/  LDSM.16.M88.4 R28, [R208+0x9000] ;  /* 0x00900000d01c783b */ /* 0x000fe80000000200 */
[----:B------:R-:W-:Y:S01]  /*1fb0*/  LDSM.16.M88.4 R24, [R208+0x9800] ;  /* 0x00980000d018783b */ /* 0x000fe20000000200 */
[----:B------:R-:W-:Y:S01]  /*1fc0*/  @P1 IADD3 R219, R2, -0x20, RZ ;  /* 0xffffffe002db1810 */ /* 0x000fe20007ffe0ff */
[----:B------:R-:W-:Y:S02]  /*1fd0*/  IMAD.MOV.U32 R2, RZ, RZ, 0x40 ;  /* 0x00000040ff027424 */ /* 0x000fe400078e00ff */
[----:B------:R-:W-:Y:S01]  /*1fe0*/  LDSM.16.M88.4 R12, [R216] ;  /* 0x00000000d80c783b */ /* 0x000fe20000000200 */
[C---:B------:R-:W-:Y:S02]  /*1ff0*/  IADD3 R234, R219.reuse, 0x800, RZ ;  /* 0x00000800dbea7810 */ /* 0x040fe40007ffe0ff */
[----:B------:R-:W-:Y:S01]  /*2000*/  SEL R2, R2, 0xffffffc0, !P2 ;  /* 0xffffffc002027807 */ /* 0x000fe20005000000 */
[----:B------:R-:W-:Y:S01]  /*2010*/  LDSM.16.M88.4 R40, [R219] ;  /* 0x00000000db28783b */ /* 0x000fe20000000200 */
[----:B------:R-:W-:-:S02]  /*2020*/  IADD3 R233, R219, 0x1000, RZ ;  /* 0x00001000dbe97810 */ /* 0x000fc40007ffe0ff */
[C---:B------:R-:W-:Y:S01]  /*2030*/  IADD3 R232, R219.reuse, 0x1800, RZ ;  /* 0x00001800dbe87810 */ /* 0x040fe20007ffe0ff */
[----:B--2---:R-:W1:Y:S01]  /*2040*/  LDSM.16.M88.4 R8, [R215] ;  /* 0x00000000d708783b */ /* 0x004e620000000200 */
[----:B------:R-:W-:Y:S01]  /*2050*/  IMAD.IADD R214, R208, 0x1, R2 ;  /* 0x00000001d0d67824 */ /* 0x000fe200078e0202 */
[C---:B------:R-:W-:Y:S01]  /*2060*/  IADD3 R231, R219.reuse, 0x2000, RZ ;  /* 0x00002000dbe77810 */ /* 0x040fe20007ffe0ff */
[----:B------:R-:W-:Y:S01]  /*2070*/  IMAD.IADD R213, R2, 0x1, R219 ;  /* 0x0000000102d57824 */ /* 0x000fe200078e02db */
[----:B------:R-:W-:Y:S01]  /*2080*/  LDSM.16.M88.4 R56, [R219+0x1000] ;  /* 0x00100000db38783b */ /* 0x000fe20000000200 */
[----:B------:R-:W-:Y:S02]  /*2090*/  SHF.R.S32.HI R2, RZ, 0x1f, R108 ;  /* 0x0000001fff027819 */ /* 0x000fe4000001146c */
[----:B------:R-:W-:Y:S01]  /*20a0*/  IADD3 R230, R219, 0x2800, RZ ;  /* 0x00002800dbe67810 */ /* 0x000fe20007ffe0ff */
[----:B------:R-:W-:Y:S01]  /*20b0*/  LDSM.16.M88.4 R76, [R219+0x1800] ;  /* 0x00180000db4c783b */ /* 0x000fe20000000200 */
[----:B------:R-:W-:-:S02]  /*20c0*/  LEA.HI R2, R2, R108, RZ, 0x2 ;  /* 0x0000006c02027211 */ /* 0x000fc400078f10ff */
[C---:B------:R-:W-:Y:S01]  /*20d0*/  IADD3 R229, R219.reuse, 0x3000, RZ ;  /* 0x00003000dbe57810 */ /* 0x040fe20007ffe0ff */
[----:B------:R-:W-:Y:S01]  /*20e0*/  LDSM.16.M88.4 R68, [R214+0x8000] ;  /* 0x00800000d644783b */ /* 0x000fe20000000200 */
[----:B------:R-:W-:Y:S01]  /*20f0*/  SHF.R.S32.HI R115, RZ, 0x2, R2 ;  /* 0x00000002ff737819 */ /* 0x000fe20000011402 */
[----:B------:R-:W-:Y:S01]  /*2100*/  IMAD.U32 R2, RZ, RZ, UR11 ;  /* 0x0000000bff027e24 */ /* 0x000fe2000f8e00ff */
[----:B------:R-:W-:Y:S01]  /*2110*/  IADD3 R228, R219, 0x3800, RZ ;  /* 0x00003800dbe47810 */ /* 0x000fe20007ffe0ff */
[----:B------:R-:W-:Y:S01]  /*2120*/  LDSM.16.M88.4 R80, [R214+0x8800] ;  /* 0x00880000d650783b */ /* 0x000fe20000000200 */
[----:B------:R-:W-:Y:S02]  /*2130*/  IADD3 R3, R3, 0x1, R115 ;  /* 0x0000000103037810 */ /* 0x000fe40007ffe073 */
[----:B------:R-:W-:Y:S01]  /*2140*/  IADD3 R227, R219, 0x4000, RZ ;  /* 0x00004000dbe37810 */ /* 0x000fe20007ffe0ff */
[----:B------:R-:W-:Y:S01]  /*2150*/  LDSM.16.M88.4 R88, [R214+0x9000] ;  /* 0x00900000d658783b */ /* 0x000fe20000000200 */
[----:B------:R-:W-:-:S02]  /*2160*/  IADD3 R2, R2, -UR20, R3 ;  /* 0x8000001402027c10 */ /* 0x000fc4000fffe003 */
[----:B------:R-:W-:Y:S01]  /*2170*/  IADD3 R226, R219, 0x4800, RZ ;  /* 0x00004800dbe27810 */ /* 0x000fe20007ffe0ff */
[----:B------:R-:W-:Y:S01]  /*2180*/  LDSM.16.M88.4 R92, [R214+0x9800] ;  /* 0x00980000d65c783b */ /* 0x000fe20000000200 */
[----:B------:R-:W-:Y:S01]  /*2190*/  IADD3 R3, R2, c[0x0][0x2e8], RZ ;  /* 0x0000ba0002037a10 */ /* 0x000fe20007ffe0ff */
[----:B------:R-:W-:Y:S01]  /*21a0*/  IMAD R2, R5, 0x40, R6 ;  /* 0x0000004005027824 */ /* 0x000fe200078e0206 */
[----:B------:R-:W-:Y:S01]  /*21b0*/  IADD3 R225, R219, 0x5000, RZ ;  /* 0x00005000dbe17810 */ /* 0x000fe20007ffe0ff */
[----:B------:R-:W-:Y:S01]  /*21c0*/  LDSM.16.M88.4 R84, [R213+0x800] ;  /* 0x00080000d554783b */ /* 0x000fe20000000200 */
[----:B------:R-:W-:Y:S02]  /*21d0*/  IADD3 R5, R3, 0x8, RZ ;  /* 0x0000000803057810 */ /* 0x000fe40007ffe0ff */
[----:B------:R-:W-:Y:S01]  /*21e0*/  IADD3 R6, R2, 0x1, RZ ;  /* 0x0000000102067810 */ /* 0x000fe20007ffe0ff */
[----:B------:R-:W-:Y:S01]  /*21f0*/  LDSM.16.M88.4 R96, [R213+0x1000] ;  /* 0x00100000d560783b */ /* 0x000fe20000000200 */
[----:B------:R-:W-:-:S02]  /*2200*/  IADD3 R224, R219, 0x5800, RZ ;  /* 0x00005800dbe07810 */ /* 0x000fc40007ffe0ff */
[C---:B------:R-:W-:Y:S01]  /*2210*/  IADD3 R223, R219.reuse, 0x6000, RZ ;  /* 0x00006000dbdf7810 */ /* 0x040fe20007ffe0ff */
[----:B------:R-:W-:Y:S01]  /*2220*/  LDSM.16.M88.4 R104, [R213+0x1800] ;  /* 0x00180000d568783b */ /* 0x000fe20000000200 */
[C---:B------:R-:W-:Y:S02]  /*2230*/  IADD3 R222, R219.reuse, 0x6800, RZ ;  /* 0x00006800dbde7810 */ /* 0x040fe40007ffe0ff */
[C---:B------:R-:W-:Y:S01]  /*2240*/  IADD3 R221, R219.reuse, 0x7000, RZ ;  /* 0x00007000dbdd7810 */ /* 0x040fe20007ffe0ff */
[----:B-1----:R-:W-:Y:S01]  /*2250*/  HMMA.16816.F32 R36, R8, R32, RZ ;  /* 0x000000200824723c */ /* 0x002fe200000018ff */
[----:B------:R-:W-:Y:S01]  /*2260*/  LDSM.16.M88.4 R100, [R208+0xb800] ;  /* 0x00b80000d064783b */ /* 0x000fe20000000200 */
[----:B------:R-:W-:-:S03]  /*2270*/  IADD3 R220, R219, 0x7800, RZ ;  /* 0x00007800dbdc7810 */ /* 0x000fc60007ffe0ff */
[----:B------:R-:W-:Y:S03]  /*2280*/  STL [R1+0x50], R115 ;  /* 0x0000507301007387 */ /* 0x000fe60000100800 */
[C---:B------:R-:W-:Y:S01]  /*2290*/  HMMA.16816.F32 R44, R8.reuse, R34, RZ ;  /* 0x00000022082c723c */ /* 0x040fe200000018ff */
[----:B------:R-:W1:Y:S04]  /*22a0*/  LDSM.16.M88.4 R32, [R219+0x800] ;  /* 0x00080000db20783b */ /* 0x000e680000000200 */
[----:B------:R-:W0:Y:S03]  /*22b0*/  LDGDEPBAR ;  /* 0x00000000000079af */ /* 0x000e260000000000 */
[C---:B------:R-:W-:Y:S08]  /*22c0*/  HMMA.16816.F32 R20, R8.reuse, R16, RZ ;  /* 0x000000100814723c */ /* 0x040ff000000018ff */
[C---:B------:R-:W-:Y:S08]  /*22d0*/  HMMA.16816.F32 R16, R8.reuse, R18, RZ ;  /* 0x000000120810723c */ /* 0x040ff000000018ff */
[C---:B------:R-:W-:Y:S08]  /*22e0*/  HMMA.16816.F32 R48, R8.reuse, R28, RZ ;  /* 0x0000001c0830723c */ /* 0x040ff000000018ff */
[C---:B------:R-:W-:Y:S08]  /*22f0*/  HMMA.16816.F32 R52, R8.reuse, R30, RZ ;  /* 0x0000001e0834723c */ /* 0x040ff000000018ff */
[C---:B------:R-:W-:Y:S08]  /*2300*/  HMMA.16816.F32 R64, R8.reuse, R24, RZ ;  /* 0x000000180840723c */ /* 0x040ff000000018ff */
[----:B------:R-:W-:Y:S01]  /*2310*/  HMMA.16816.F32 R72, R8, R26, RZ ;  /* 0x0000001a0848723c */ /* 0x000fe200000018ff */
[----:B------:R-:W2:Y:S07]  /*2320*/  LDSM.16.M88.4 R8, [R218] ;  /* 0x00000000da08783b */ /* 0x000eae0000000200 */
[C---:B------:R-:W-:Y:S01]  /*2330*/  HMMA.16816.F32 R60, R12.reuse, R40, R20 ;  /* 0x000000280c3c723c */ /* 0x040fe20000001814 */
[----:B------:R-:W-:Y:S07]  /*2340*/  LDSM.16.M88.4 R20, [R217] ;  /* 0x00000000d914783b */ /* 0x000fee0000000200 */
[C---:B------:R-:W-:Y:S08]  /*2350*/  HMMA.16816.F32 R24, R12.reuse, R42, R16 ;  /* 0x0000002a0c18723c */ /* 0x040ff00000001810 */
[C---:B-1----:R-:W-:Y:S08]  /*2360*/  HMMA.16816.F32 R16, R12.reuse, R32, R36 ;  /* 0x000000200c10723c */ /* 0x042ff00000001824 */
[C---:B------:R-:W-:Y:S08]  /*2370*/  HMMA.16816.F32 R28, R12.reuse, R34, R44 ;  /* 0x000000220c1c723c */ /* 0x040ff0000000182c */
[C---:B------:R-:W-:Y:S08]  /*2380*/  HMMA.16816.F32 R36, R12.reuse, R56, R48 ;  /* 0x000000380c24723c */ /* 0x040ff00000001830 */
[C---:B------:R-:W-:Y:S01]  /*2390*/  HMMA.16816.F32 R44, R12.reuse, R76, R64 ;  /* 0x0000004c0c2c723c */ /* 0x040fe20000001840 */
[----:B------:R-:W1:Y:S07]  /*23a0*/  LDSM.16.M88.4 R64, [R213] ;  /* 0x00000000d540783b */ /* 0x000e6e0000000200 */
[----:B------:R-:W-:Y:S01]  /*23b0*/  HMMA.16816.F32 R40, R12, R58, R52 ;  /* 0x0000003a0c28723c */ /* 0x000fe20000001834 */
[----:B------:R-:W-:Y:S07]  /*23c0*/  LDSM.16.M88.4 R56, [R208+0xa000] ;  /* 0x00a00000d038783b */ /* 0x000fee0000000200 */
[C---:B--2---:R-:W-:Y:S01]  /*23d0*/  HMMA.16816.F32 R52, R8.reuse, R68, R60 ;  /* 0x000000440834723c */ /* 0x044fe2000000183c */
[----:B------:R-:W-:Y:S07]  /*23e0*/  LDSM.16.M88.4 R60, [R208+0xa800] ;  /* 0x00a80000d03c783b */ /* 0x000fee0000000200 */
[----:B------:R-:W-:Y:S01]  /*23f0*/  HMMA.16816.F32 R32, R8, R70, R24 ;  /* 0x000000460820723c */ /* 0x000fe20000001818 */
[----:B------:R-:W-:Y:S07]  /*2400*/  LDSM.16.M88.4 R68, [R208+0xb000] ;  /* 0x00b00000d044783b */ /* 0x000fee0000000200 */
[----:B------:R-:W-:Y:S01]  /*2410*/  HMMA.16816.F32 R48, R12, R78, R72 ;  /* 0x0000004e0c30723c */ /* 0x000fe20000001848 */
[----:B------:R-:W-:Y:S04]  /*2420*/  LDSM.16.M88.4 R72, [R219+0x2800] ;  /* 0x00280000db48783b */ /* 0x000fe80000000200 */
[----:B------:R-:W-:Y:S03]  /*2430*/  LDSM.16.M88.4 R76, [R214+0xb000] ;  /* 0x00b00000d64c783b */ /* 0x000fe60000000200 */
[C---:B------:R-:W-:Y:S01]  /*2440*/  HMMA.16816.F32 R24, R8.reuse, R80, R16 ;  /* 0x000000500818723c */ /* 0x040fe20000001810 */
[----:B------:R-:W2:Y:S07]  /*2450*/  LDSM.16.M88.4 R16, [R215+0x2000] ;  /* 0x00200000d710783b */ /* 0x000eae0000000200 */
[C---:B------:R-:W-:Y:S01]  /*2460*/  HMMA.16816.F32 R12, R8.reuse, R82, R28 ;  /* 0x00000052080c723c */ /* 0x040fe2000000181c */
[----:B------:R-:W-:Y:S07]  /*2470*/  LDSM.16.M88.4 R80, [R219+0x3000] ;  /* 0x00300000db50783b */ /* 0x000fee0000000200 */
[C---:B------:R-:W-:Y:S08]  /*2480*/  HMMA.16816.F32 R28, R8.reuse, R88, R36 ;  /* 0x00000058081c723c */ /* 0x040ff00000001824 */
[C---:B------:R-:W-:Y:S01]  /*2490*/  HMMA.16816.F32 R40, R8.reuse, R90, R40 ;  /* 0x0000005a0828723c */ /* 0x040fe20000001828 */
[----:B------:R-:W-:Y:S07]  /*24a0*/  LDSM.16.M88.4 R88, [R219+0x3800] ;  /* 0x00380000db58783b */ /* 0x000fee0000000200 */
[----:B------:R-:W-:Y:S08]  /*24b0*/  HMMA.16816.F32 R44, R8, R92, R44 ;  /* 0x0000005c082c723c */ /* 0x000ff0000000182c */
[C---:B-1----:R-:W-:Y:S08]  /*24c0*/  HMMA.16816.F32 R52, R20.reuse, R64, R52 ;  /* 0x000000401434723c */ /* 0x042ff00000001834 */
[C---:B------:R-:W-:Y:S01]  /*24d0*/  HMMA.16816.F32 R36, R20.reuse, R66, R32 ;  /* 0x000000421424723c */ /* 0x040fe20000001820 */
[----:B------:R-:W-:Y:S07]  /*24e0*/  LDSM.16.M88.4 R64, [R219+0x2000] ;  /* 0x00200000db40783b */ /* 0x000fee0000000200 */
[----:B------:R-:W-:Y:S08]  /*24f0*/  HMMA.16816.F32 R32, R20, R84, R24 ;  /* 0x000000541420723c */ /* 0x000ff00000001818 */
[----:B------:R-:W-:Y:S08]  /*2500*/  HMMA.16816.F32 R48, R8, R94, R48 ;  /* 0x0000005e0830723c */ /* 0x000ff00000001830 */
[C---:B------:R-:W-:Y:S01]  /*2510*/  HMMA.16816.F32 R24, R20.reuse, R86, R12 ;  /* 0x000000561418723c */ /* 0x040fe2000000180c */
[----:B------:R-:W1:Y:S04]  /*2520*/  LDSM.16.M88.4 R12, [R216+0x2000] ;  /* 0x00200000d80c783b */ /* 0x000e680000000200 */
[----:B------:R-:W-:Y:S03]  /*2530*/  LDSM.16.M88.4 R84, [R214+0xb800] ;  /* 0x00b80000d654783b */ /* 0x000fe60000000200 */
[C---:B------:R-:W-:Y:S08]  /*2540*/  HMMA.16816.F32 R8, R20.reuse, R96, R28 ;  /* 0x000000601408723c */ /* 0x040ff0000000181c */
[C---:B------:R-:W-:Y:S08]  /*2550*/  HMMA.16816.F32 R28, R20.reuse, R98, R40 ;  /* 0x00000062141c723c */ /* 0x040ff00000001828 */
[----:B------:R-:W-:Y:S08]  /*2560*/  HMMA.16816.F32 R44, R20, R104, R44 ;  /* 0x00000068142c723c */ /* 0x000ff0000000182c */
[C---:B--2---:R-:W-:Y:S08]  /*2570*/  HMMA.16816.F32 R52, R16.reuse, R56, R52 ;  /* 0x000000381034723c */ /* 0x044ff00000001834 */
[C---:B------:R-:W-:Y:S01]  /*2580*/  HMMA.16816.F32 R40, R16.reuse, R58, R36 ;  /* 0x0000003a1028723c */ /* 0x040fe20000001824 */
[----:B------:R-:W-:Y:S07]  /*2590*/  LDSM.16.M88.4 R56, [R213+0x2000] ;  /* 0x00200000d538783b */ /* 0x000fee0000000200 */
[----:B------:R-:W-:Y:S08]  /*25a0*/  HMMA.16816.F32 R36, R16, R60, R32 ;  /* 0x0000003c1024723c */ /* 0x000ff00000001820 */
[----:B------:R-:W-:Y:S08]  /*25b0*/  HMMA.16816.F32 R48, R20, R106, R48 ;  /* 0x0000006a1430723c */ /* 0x000ff00000001830 */
[C---:B------:R-:W-:Y:S01]  /*25c0*/  HMMA.16816.F32 R32, R16.reuse, R62, R24 ;  /* 0x0000003e1020723c */ /* 0x040fe20000001818 */
[----:B------:R-:W-:Y:S07]  /*25d0*/  LDSM.16.M88.4 R60, [R214+0xa000] ;  /* 0x00a00000d63c783b */ /* 0x000fee0000000200 */
[C---:B------:R-:W-:Y:S01]  /*25e0*/  HMMA.16816.F32 R24, R16.reuse, R68, R8 ;  /* 0x000000441018723c */ /* 0x040fe20000001808 */
[----:B------:R-:W2:Y:S07]  /*25f0*/  LDSM.16.M88.4 R8, [R218+0x2000] ;  /* 0x00200000da08783b */ /* 0x000eae0000000200 */
[C---:B------:R-:W-:Y:S01]  /*2600*/  HMMA.16816.F32 R20, R16.reuse, R70, R28 ;  /* 0x000000461014723c */ /* 0x040fe2000000181c */
[----:B------:R-:W3:Y:S07]  /*2610*/  LDSM.16.M88.4 R68, [R214+0xa800] ;  /* 0x00a80000d644783b */ /* 0x000eee0000000200 */
[----:B------:R-:W-:Y:S08]  /*2620*/  HMMA.16816.F32 R28, R16, R100, R44 ;  /* 0x00000064101c723c */ /* 0x000ff0000000182c */
[C---:B-1----:R-:W-:Y:S08]  /*2630*/  HMMA.16816.F32 R52, R12.reuse, R64, R52 ;  /* 0x000000400c34723c */ /* 0x042ff00000001834 */
[C---:B------:R-:W-:Y:S01]  /*2640*/  HMMA.16816.F32 R44, R12.reuse, R66, R40 ;  /* 0x000000420c2c723c */ /* 0x040fe20000001828 */
[----:B------:R-:W-:Y:S07]  /*2650*/  LDSM.16.M88.4 R64, [R213+0x2800] ;  /* 0x00280000d540783b */ /* 0x000fee0000000200 */
[----:B------:R-:W-:Y:S08]  /*2660*/  HMMA.16816.F32 R40, R12, R72, R36 ;  /* 0x000000480c28723c */ /* 0x000ff00000001824 */
[----:B------:R-:W-:Y:S08]  /*2670*/  HMMA.16816.F32 R48, R16, R102, R48 ;  /* 0x000000661030723c */ /* 0x000ff00000001830 */
[C---:B------:R-:W-:Y:S01]  /*2680*/  HMMA.16816.F32 R36, R12.reuse, R74, R32 ;  /* 0x0000004a0c24723c */ /* 0x040fe20000001820 */
[----:B------:R-:W-:Y:S07]  /*2690*/  LDSM.16.M88.4 R72, [R208+0xc000] ;  /* 0x00c00000d048783b */ /* 0x000fee0000000200 */
[C---:B------:R-:W-:Y:S08]  /*26a0*/  HMMA.16816.F32 R32, R12.reuse, R80, R24 ;  /* 0x000000500c20723c */ /* 0x040ff00000001818 */
[C---:B------:R-:W-:Y:S01]  /*26b0*/  HMMA.16816.F32 R24, R12.reuse, R82, R20 ;  /* 0x000000520c18723c */ /* 0x040fe20000001814 */
[----:B------:R-:W1:Y:S04]  /*26c0*/  LDSM.16.M88.4 R20, [R217+0x2000] ;  /* 0x00200000d914783b */ /* 0x000e680000000200 */
[----:B------:R-:W-:Y:S03]  /*26d0*/  LDSM.16.M88.4 R80, [R208+0xd800] ;  /* 0x00d80000d050783b */ /* 0x000fe60000000200 */
[----:B------:R-:W-:Y:S01]  /*26e0*/  HMMA.16816.F32 R16, R12, R88, R28 ;  /* 0x000000580c10723c */ /* 0x000fe2000000181c */
[----:B------:R-:W-:Y:S07]  /*26f0*/  LDSM.16.M88.4 R28, [R213+0x3800] ;  /* 0x00380000d51c783b */ /* 0x000fee0000000200 */
[C---:B--2---:R-:W-:Y:S08]  /*2700*/  HMMA.16816.F32 R52, R8.reuse, R60, R52 ;  /* 0x0000003c0834723c */ /* 0x044ff00000001834 */
[----:B------:R-:W-:Y:S08]  /*2710*/  HMMA.16816.F32 R60, R8, R62, R44 ;  /* 0x0000003e083c723c */ /* 0x000ff0000000182c */
[----:B------:R-:W-:Y:S01]  /*2720*/  HMMA.16816.F32 R12, R12, R90, R48 ;  /* 0x0000005a0c0c723c */ /* 0x000fe20000001830 */
[----:B------:R-:W-:Y:S07]  /*2730*/  LDSM.16.M88.4 R88, [R213+0x4000] ;  /* 0x00400000d558783b */ /* 0x000fee0000000200 */
[C---:B---3--:R-:W-:Y:S01]  /*2740*/  HMMA.16816.F32 R44, R8.reuse, R70, R36 ;  /* 0x00000046082c723c */ /* 0x048fe20000001824 */
[----:B------:R-:W2:Y:S07]  /*2750*/  LDSM.16.M88.4 R36, [R213+0x3000] ;  /* 0x00300000d524783b */ /* 0x000eae0000000200 */
[C---:B------:R-:W-:Y:S01]  /*2760*/  HMMA.16816.F32 R48, R8.reuse, R68, R40 ;  /* 0x000000440830723c */ /* 0x040fe20000001828 */
[----:B------:R-:W-:Y:S07]  /*2770*/  LDSM.16.M88.4 R68, [R208+0xc800] ;  /* 0x00c80000d044783b */ /* 0x000fee0000000200 */
[C---:B------:R-:W-:Y:S08]  /*2780*/  HMMA.16816.F32 R40, R8.reuse, R76, R32 ;  /* 0x0000004c0828723c */ /* 0x040ff00000001820 */
[C---:B------:R-:W-:Y:S08]  /*2790*/  HMMA.16816.F32 R32, R8.reuse, R78, R24 ;  /* 0x0000004e0820723c */ /* 0x040ff00000001818 */
[C---:B------:R-:W-:Y:S01]  /*27a0*/  HMMA.16816.F32 R24, R8.reuse, R84, R16 ;  /* 0x000000540818723c */ /* 0x040fe20000001810 */
[----:B------:R-:W3:Y:S07]  /*27b0*/  LDSM.16.M88.4 R16, [R215+0x4000] ;  /* 0x00400000d710783b */ /* 0x000eee0000000200 */
[----:B------:R-:W-:Y:S01]  /*27c0*/  HMMA.16816.F32 R12, R8, R86, R12 ;  /* 0x00000056080c723c */ /* 0x000fe2000000180c */
[----:B------:R-:W4:Y:S07]  /*27d0*/  LDSM.16.M88.4 R84, [R208+0xd000] ;  /* 0x00d00000d054783b */ /* 0x000f2e0000000200 */
[C---:B-1----:R-:W-:Y:S08]  /*27e0*/  HMMA.16816.F32 R8, R20.reuse, R56, R52 ;  /* 0x000000381408723c */ /* 0x042ff00000001834 */
[C---:B------:R-:W-:Y:S08]  /*27f0*/  HMMA.16816.F32 R60, R20.reuse, R58, R60 ;  /* 0x0000003a143c723c */ /* 0x040ff0000000183c */
[C---:B------:R-:W-:Y:S08]  /*2800*/  HMMA.16816.F32 R56, R20.reuse, R64, R48 ;  /* 0x000000401438723c */ /* 0x040ff00000001830 */
[C---:B------:R-:W-:Y:S08]  /*2810*/  HMMA.16816.F32 R52, R20.reuse, R66, R44 ;  /* 0x000000421434723c */ /* 0x040ff0000000182c */
[C---:B--2---:R-:W-:Y:S01]  /*2820*/  HMMA.16816.F32 R64, R20.reuse, R36, R40 ;  /* 0x000000241440723c */ /* 0x044fe20000001828 */
[----:B------:R-:W-:Y:S07]  /*2830*/  LDSM.16.M88.4 R40, [R219+0x4000] ;  /* 0x00400000db28783b */ /* 0x000fee0000000200 */
[C---:B------:R-:W-:Y:S01]  /*2840*/  HMMA.16816.F32 R76, R20.reuse, R38, R32 ;  /* 0x00000026144c723c */ /* 0x040fe20000001820 */
[----:B------:R-:W-:Y:S07]  /*2850*/  LDSM.16.M88.4 R36, [R219+0x4800] ;  /* 0x00480000db24783b */ /* 0x000fee0000000200 */
[C---:B------:R-:W-:Y:S08]  /*2860*/  HMMA.16816.F32 R48, R20.reuse, R28, R24 ;  /* 0x0000001c1430723c */ /* 0x040ff00000001818 */
[----:B------:R-:W-:Y:S01]  /*2870*/  HMMA.16816.F32 R44, R20, R30, R12 ;  /* 0x0000001e142c723c */ /* 0x000fe2000000180c */
[----:B------:R-:W1:Y:S07]  /*2880*/  LDSM.16.M88.4 R12, [R216+0x4000] ;  /* 0x00400000d80c783b */ /* 0x000e6e0000000200 */
[C---:B---3--:R-:W-:Y:S01]  /*2890*/  HMMA.16816.F32 R24, R16.reuse, R68, R56 ;  /* 0x000000441018723c */ /* 0x048fe20000001838 */
[----:B------:R-:W2:Y:S07]  /*28a0*/  LDSM.16.M88.4 R56, [R219+0x5000] ;  /* 0x00500000db38783b */ /* 0x000eae0000000200 */
[C---:B------:R-:W-:Y:S01]  /*28b0*/  HMMA.16816.F32 R20, R16.reuse, R70, R52 ;  /* 0x000000461014723c */ /* 0x040fe20000001834 */
[----:B------:R-:W-:Y:S07]  /*28c0*/  LDSM.16.M88.4 R68, [R214+0xc800] ;  /* 0x00c80000d644783b */ /* 0x000fee0000000200 */
[C---:B----4-:R-:W-:Y:S08]  /*28d0*/  HMMA.16816.F32 R52, R16.reuse, R84, R64 ;  /* 0x000000541034723c */ /* 0x050ff00000001840 */
[C---:B------:R-:W-:Y:S01]  /*28e0*/  HMMA.16816.F32 R64, R16.reuse, R86, R76 ;  /* 0x000000561040723c */ /* 0x040fe2000000184c */
[----:B------:R-:W3:Y:S04]  /*28f0*/  LDSM.16.M88.4 R76, [R219+0x5800] ;  /* 0x00580000db4c783b */ /* 0x000ee80000000200 */
[----:B------:R-:W-:Y:S03]  /*2900*/  LDSM.16.M88.4 R84, [R214+0xc000] ;  /* 0x00c00000d654783b */ /* 0x000fe60000000200 */
[C---:B------:R-:W-:Y:S01]  /*2910*/  HMMA.16816.F32 R32, R16.reuse, R72, R8 ;  /* 0x000000481020723c */ /* 0x040fe20000001808 */
[----:B------:R-:W4:Y:S07]  /*2920*/  LDSM.16.M88.4 R8, [R218+0x4000] ;  /* 0x00400000da08783b */ /* 0x000f2e0000000200 */
[C---:B------:R-:W-:Y:S01]  /*2930*/  HMMA.16816.F32 R28, R16.reuse, R74, R60 ;  /* 0x0000004a101c723c */ /* 0x040fe2000000183c */
[----:B------:R-:W-:Y:S07]  /*2940*/  LDSM.16.M88.4 R72, [R214+0xd800] ;  /* 0x00d80000d648783b */ /* 0x000fee0000000200 */
[C---:B------:R-:W-:Y:S08]  /*2950*/  HMMA.16816.F32 R60, R16.reuse, R80, R48 ;  /* 0x00000050103c723c */ /* 0x040ff00000001830 */
[----:B------:R-:W-:Y:S01]  /*2960*/  HMMA.16816.F32 R16, R16, R82, R44 ;  /* 0x000000521010723c */ /* 0x000fe2000000182c */
[----:B------:R-:W5:Y:S07]  /*2970*/  LDSM.16.M88.4 R80, [R214+0xd000] ;  /* 0x00d00000d650783b */ /* 0x000f6e0000000200 */
[C---:B-1----:R-:W-:Y:S08]  /*2980*/  HMMA.16816.F32 R48, R12.reuse, R40, R32 ;  /* 0x000000280c30723c */ /* 0x042ff00000001820 */
[C---:B------:R-:W-:Y:S08]  /*2990*/  HMMA.16816.F32 R44, R12.reuse, R42, R28 ;  /* 0x0000002a0c2c723c */ /* 0x040ff0000000181c */
[C---:B------:R-:W-:Y:S08]  /*29a0*/  HMMA.16816.F32 R40, R12.reuse, R36, R24 ;  /* 0x000000240c28723c */ /* 0x040ff00000001818 */
[C---:B--2---:R-:W-:Y:S08]  /*29b0*/  HMMA.16816.F32 R32, R12.reuse, R56, R52 ;  /* 0x000000380c20723c */ /* 0x044ff00000001834 */
[C---:B------:R-:W-:Y:S01]  /*29c0*/  HMMA.16816.F32 R36, R12.reuse, R38, R20 ;  /* 0x000000260c24723c */ /* 0x040fe20000001814 */
[----:B------:R-:W1:Y:S07]  /*29d0*/  LDSM.16.M88.4 R20, [R217+0x4000] ;  /* 0x00400000d914783b */ /* 0x000e6e0000000200 */
[C---:B---3--:R-:W-:Y:S01]  /*29e0*/  HMMA.16816.F32 R24, R12.reuse, R76, R60 ;  /* 0x0000004c0c18723c */ /* 0x048fe2000000183c */
[----:B------:R-:W-:Y:S07]  /*29f0*/  LDSM.16.M88.4 R60, [R213+0x5000] ;  /* 0x00500000d53c783b */ /* 0x000fee0000000200 */
[C---:B------:R-:W-:Y:S01]  /*2a00*/  HMMA.16816.F32 R16, R12.reuse, R78, R16 ;  /* 0x0000004e0c10723c */ /* 0x040fe20000001810 */
[----:B------:R-:W2:Y:S07]  /*2a10*/  LDSM.16.M88.4 R76, [R213+0x4800] ;  /* 0x00480000d54c783b */ /* 0x000eae0000000200 */
[----:B------:R-:W-:Y:S01]  /*2a20*/  HMMA.16816.F32 R28, R12, R58, R64 ;  /* 0x0000003a0c1c723c */ /* 0x000fe20000001840 */
[----:B------:R-:W-:Y:S07]  /*2a30*/  LDSM.16.M88.4 R64, [R208+0xe000] ;  /* 0x00e00000d040783b */ /* 0x000fee0000000200 */
[C---:B----4-:R-:W-:Y:S08]  /*2a40*/  HMMA.16816.F32 R12, R8.reuse, R84, R48 ;  /* 0x00000054080c723c */ /* 0x050ff00000001830 */
[C---:B------:R-:W-:Y:S08]  /*2a50*/  HMMA.16816.F32 R40, R8.reuse, R68, R40 ;  /* 0x000000440828723c */ /* 0x040ff00000001828 */
[C---:B-----5:R-:W-:Y:S01]  /*2a60*/  HMMA.16816.F32 R48, R8.reuse, R80, R32 ;  /* 0x000000500830723c */ /* 0x060fe20000001820 */
[----:B------:R-:W3:Y:S07]  /*2a70*/  LDSM.16.M88.4 R32, [R213+0x5800] ;  /* 0x00580000d520783b */ /* 0x000eee0000000200 */
[C---:B------:R-:W-:Y:S01]  /*2a80*/  HMMA.16816.F32 R44, R8.reuse, R86, R44 ;  /* 0x00000056082c723c */ /* 0x040fe2000000182c */
[----:B------:R-:W-:Y:S07]  /*2a90*/  LDSM.16.M88.4 R84, [R219+0x6000] ;  /* 0x00600000db54783b */ /* 0x000fee0000000200 */
[C---:B------:R-:W-:Y:S08]  /*2aa0*/  HMMA.16816.F32 R56, R8.reuse, R70, R36 ;  /* 0x000000460838723c */ /* 0x040ff00000001824 */
[C---:B------:R-:W-:Y:S01]  /*2ab0*/  HMMA.16816.F32 R52, R8.reuse, R82, R28 ;  /* 0x000000520834723c */ /* 0x040fe2000000181c */
[----:B------:R-:W-:Y:S07]  /*2ac0*/  LDSM.16.M88.4 R80, [R208+0xf000] ;  /* 0x00f00000d050783b */ /* 0x000fee0000000200 */
[C---:B------:R-:W-:Y:S08]  /*2ad0*/  HMMA.16816.F32 R68, R8.reuse, R72, R24 ;  /* 0x000000480844723c */ /* 0x040ff00000001818 */
[----:B------:R-:W-:Y:S01]  /*2ae0*/  HMMA.16816.F32 R36, R8, R74, R16 ;  /* 0x0000004a0824723c */ /* 0x000fe20000001810 */
[----:B------:R-:W4:Y:S04]  /*2af0*/  LDSM.16.M88.4 R8, [R215+0x6000] ;  /* 0x00600000d708783b */ /* 0x000f280000000200 */
[----:B------:R-:W-:Y:S03]  /*2b00*/  LDSM.16.M88.4 R72, [R208+0xf800] ;  /* 0x00f80000d048783b */ /* 0x000fe60000000200 */
[C---:B-1----:R-:W-:Y:S01]  /*2b10*/  HMMA.16816.F32 R28, R20.reuse, R88, R12 ;  /* 0x00000058141c723c */ /* 0x042fe2000000180c */
[----:B------:R-:W-:Y:S07]  /*2b20*/  LDSM.16.M88.4 R16, [R216+0x6000] ;  /* 0x00600000d810783b */ /* 0x000fee0000000200 */
[C---:B--2---:R-:W-:Y:S01]  /*2b30*/  HMMA.16816.F32 R12, R20.reuse, R76, R40 ;  /* 0x0000004c140c723c */ /* 0x044fe20000001828 */
[----:B------:R-:W1:Y:S07]  /*2b40*/  LDSM.16.M88.4 R40, [R208+0xe800] ;  /* 0x00e80000d028783b */ /* 0x000e6e0000000200 */
[C---:B------:R-:W-:Y:S01]  /*2b50*/  HMMA.16816.F32 R24, R20.reuse, R90, R44 ;  /* 0x0000005a1418723c */ /* 0x040fe2000000182c */
[----:B------:R-:W-:Y:S07]  /*2b60*/  LDSM.16.M88.4 R88, [R219+0x7800] ;  /* 0x00780000db58783b */ /* 0x000fee0000000200 */
[C---:B------:R-:W-:Y:S08]  /*2b70*/  HMMA.16816.F32 R48, R20.reuse, R60, R48 ;  /* 0x0000003c1430723c */ /* 0x040ff00000001830 */
[C---:B------:R-:W-:Y:S01]  /*2b80*/  HMMA.16816.F32 R44, R20.reuse, R78, R56 ;  /* 0x0000004e142c723c */ /* 0x040fe20000001838 */
[----:B------:R-:W-:Y:S07]  /*2b90*/  LDSM.16.M88.4 R76, [R219+0x6800] ;  /* 0x00680000db4c783b */ /* 0x000fee0000000200 */
[C---:B------:R-:W-:Y:S08]  /*2ba0*/  HMMA.16816.F32 R52, R20.reuse, R62, R52 ;  /* 0x0000003e1434723c */ /* 0x040ff00000001834 */
[C---:B---3--:R-:W-:Y:S01]  /*2bb0*/  HMMA.16816.F32 R56, R20.reuse, R32, R68 ;  /* 0x000000201438723c */ /* 0x048fe20000001844 */
[----:B------:R-:W2:Y:S07]  /*2bc0*/  LDSM.16.M88.4 R68, [R219+0x7000] ;  /* 0x00700000db44783b */ /* 0x000eae0000000200 */
[----:B------:R-:W-:Y:S08]  /*2bd0*/  HMMA.16816.F32 R36, R20, R34, R36 ;  /* 0x000000221424723c */ /* 0x000ff00000001824 */
[C---:B----4-:R-:W-:Y:S08]  /*2be0*/  HMMA.16816.F32 R32, R8.reuse, R64, R28 ;  /* 0x000000400820723c */ /* 0x050ff0000000181c */
[C---:B------:R-:W-:Y:S08]  /*2bf0*/  HMMA.16816.F32 R64, R8.reuse, R66, R24 ;  /* 0x000000420840723c */ /* 0x040ff00000001818 */
[C---:B------:R-:W-:Y:S01]  /*2c00*/  HMMA.16816.F32 R20, R8.reuse, R80, R48 ;  /* 0x000000500814723c */ /* 0x040fe20000001830 */
[----:B------:R-:W-:Y:S07]  /*2c10*/  LDSM.16.M88.4 R48, [R214+0xe000] ;  /* 0x00e00000d630783b */ /* 0x000fee0000000200 */
[C---:B-1----:R-:W-:Y:S08]  /*2c20*/  HMMA.16816.F32 R28, R8.reuse, R40, R12 ;  /* 0x00000028081c723c */ /* 0x042ff0000000180c */
[C---:B------:R-:W-:Y:S08]  /*2c30*/  HMMA.16816.F32 R24, R8.reuse, R42, R44 ;  /* 0x0000002a0818723c */ /* 0x040ff0000000182c */
[C---:B------:R-:W-:Y:S01]  /*2c40*/  HMMA.16816.F32 R12, R8.reuse, R82, R52 ;  /* 0x00000052080c723c */ /* 0x040fe20000001834 */
[----:B------:R-:W-:Y:S07]  /*2c50*/  LDSM.16.M88.4 R80, [R214+0xf800] ;  /* 0x00f80000d650783b */ /* 0x000fee0000000200 */
[C---:B------:R-:W-:Y:S08]  /*2c60*/  HMMA.16816.F32 R60, R8.reuse, R72, R56 ;  /* 0x00000048083c723c */ /* 0x040ff00000001838 */
[----:B------:R-:W-:Y:S01]  /*2c70*/  HMMA.16816.F32 R44, R8, R74, R36 ;  /* 0x0000004a082c723c */ /* 0x000fe20000001824 */
[----:B------:R-:W1:Y:S04]  /*2c80*/  LDSM.16.M88.4 R8, [R218+0x6000] ;  /* 0x00600000da08783b */ /* 0x000e680000000200 */
[----:B------:R-:W3:Y:S03]  /*2c90*/  LDSM.16.M88.4 R72, [R214+0xf000] ;  /* 0x00f00000d648783b */ /* 0x000ee60000000200 */
[C---:B------:R-:W-:Y:S01]  /*2ca0*/  HMMA.16816.F32 R56, R16.reuse, R86, R64 ;  /* 0x000000561038723c */ /* 0x040fe20000001840 */
[----:B------:R-:W4:Y:S07]  /*2cb0*/  LDSM.16.M88.4 R64, [R214+0xe800] ;  /* 0x00e80000d640783b */ /* 0x000f2e0000000200 */
[C---:B------:R-:W-:Y:S08]  /*2cc0*/  HMMA.16816.F32 R36, R16.reuse, R84, R32 ;  /* 0x000000541024723c */ /* 0x040ff00000001820 */
[C---:B--2---:R-:W-:Y:S08]  /*2cd0*/  HMMA.16816.F32 R32, R16.reuse, R68, R20 ;  /* 0x000000441020723c */ /* 0x044ff00000001814 */
[C---:B------:R-:W-:Y:S08]  /*2ce0*/  HMMA.16816.F32 R52, R16.reuse, R76, R28 ;  /* 0x0000004c1034723c */ /* 0x040ff0000000181c */
[C---:B------:R-:W-:Y:S01]  /*2cf0*/  HMMA.16816.F32 R28, R16.reuse, R70, R12 ;  /* 0x00000046101c723c */ /* 0x040fe2000000180c */
[----:B------:R-:W-:Y:S04]  /*2d00*/  LDSM.16.M88.4 R12, [R217+0x6000] ;  /* 0x00600000d90c783b */ /* 0x000fe80000000200 */
[----:B------:R-:W2:Y:S03]  /*2d10*/  LDSM.16.M88.4 R68, [R213+0x6000] ;  /* 0x00600000d544783b */ /* 0x000ea60000000200 */
[C---:B------:R-:W-:Y:S08]  /*2d20*/  HMMA.16816.F32 R40, R16.reuse, R78, R24 ;  /* 0x0000004e1028723c */ /* 0x040ff00000001818 */
[----:B------:R-:W-:Y:S08]  /*2d30*/  HMMA.16816.F32 R24, R16, R88, R60 ;  /* 0x000000581018723c */ /* 0x000ff0000000183c */
[C---:B-1----:R-:W-:Y:S08]  /*2d40*/  HMMA.16816.F32 R20, R8.reuse, R48, R36 ;  /* 0x000000300814723c */ /* 0x042ff00000001824 */
[C---:B------:R-:W-:Y:S08]  /*2d50*/  HMMA.16816.F32 R36, R8.reuse, R50, R56 ;  /* 0x000000320824723c */ /* 0x040ff00000001838 */
[----:B---3--:R-:W-:Y:S01]  /*2d60*/  HMMA.16816.F32 R48, R8, R72, R32 ;  /* 0x000000480830723c */ /* 0x008fe20000001820 */
[----:B------:R-:W1:Y:S07]  /*2d70*/  LDSM.16.M88.4 R32, [R213+0x6800] ;  /* 0x00680000d520783b */ /* 0x000e6e0000000200 */
[----:B------:R-:W-:Y:S08]  /*2d80*/  HMMA.16816.F32 R16, R16, R90, R44 ;  /* 0x0000005a1010723c */ /* 0x000ff0000000182c */
[C---:B----4-:R-:W-:Y:S08]  /*2d90*/  HMMA.16816.F32 R52, R8.reuse, R64, R52 ;  /* 0x000000400834723c */ /* 0x050ff00000001834 */
[C---:B------:R-:W-:Y:S08]  /*2da0*/  HMMA.16816.F32 R44, R8.reuse, R66, R40 ;  /* 0x00000042082c723c */ /* 0x040ff00000001828 */
[----:B------:R-:W-:Y:S01]  /*2db0*/  HMMA.16816.F32 R64, R8, R80, R24 ;  /* 0x000000500840723c */ /* 0x000fe20000001818 */
[----:B------:R-:W3:Y:S07]  /*2dc0*/  LDSM.16.M88.4 R24, [R213+0x7000] ;  /* 0x00700000d518783b */ /* 0x000eee0000000200 */
[C---:B--2---:R-:W-:Y:S07]  /*2dd0*/  HMMA.16816.F32 R40, R12.reuse, R68, R20 ;  /* 0x000000440c28723c */ /* 0x044fee0000001814 */
[----:B------:R-:W-:Y:S01]  /*2de0*/  IMAD R68, R114, 0x4, R113 ;  /* 0x0000000472447824 */ /* 0x000fe200078e0271 */
[----:B------:R-:W-:Y:S01]  /*2df0*/  HMMA.16816.F32 R20, R12, R70, R36 ;  /* 0x000000460c14723c */ /* 0x000fe20000001824 */
[----:B------:R-:W2:Y:S01]  /*2e00*/  LDSM.16.M88.4 R36, [R213+0x7800] ;  /* 0x00780000d524783b */ /* 0x000ea20000000200 */
[----:B------:R-:W-:-:S04]  /*2e10*/  DEPBAR.LE SB0, 0x0 ;  /* 0x000080000000791a */ /* 0x000fc80000000000 */
[----:B------:R4:W-:Y:S02]  /*2e20*/  STL [R1+0x30], R68 ;  /* 0x0000304401007387 */ /* 0x0009e40000100800 */
[C---:B------:R-:W-:Y:S08]  /*2e30*/  HMMA.16816.F32 R60, R8.reuse, R74, R28 ;  /* 0x0000004a083c723c */ /* 0x040ff0000000181c */
[----:B------:R-:W-:Y:S07]  /*2e40*/  HMMA.16816.F32 R56, R8, R82, R16 ;  /* 0x000000520838723c */ /* 0x000fee0000001810 */
[----:B------:R-:W-:Y:S01]  /*2e50*/  IMNMX R17, R3, UR11, PT ;  /* 0x0000000b03117c17 */ /* 0x000fe2000b800200 */
[----:B-1----:R-:W-:Y:S01]  /*2e60*/  HMMA.16816.F32 R8, R12, R32, R52 ;  /* 0x000000200c08723c */ /* 0x002fe20000001834 */
[----:B------:R-:W-:-:S02]  /*2e70*/  IMNMX R16, R5, UR11, PT ;  /* 0x0000000b05107c17 */ /* 0x000fc4000b800200 */
[C---:B------:R-:W-:Y:S02]  /*2e80*/  IADD3 R3, R2.reuse, 0x8, RZ ;  /* 0x0000000802037810 */ /* 0x040fe40007ffe0ff */
[----:B------:R-:W-:Y:S02]  /*2e90*/  IADD3 R5, R2, 0x9, RZ ;  /* 0x0000000902057810 */ /* 0x000fe40007ffe0ff */
[CC--:B------:R-:W-:Y:S01]  /*2ea0*/  ISETP.GE.AND P0, PT, R6.reuse, R17.reuse, PT ;  /* 0x000000110600720c */ /* 0x0c0fe20003f06270 */
[----:B------:R-:W-:Y:S01]  /*2eb0*/  HMMA.16816.F32 R32, R12, R34, R44 ;  /* 0x000000220c20723c */ /* 0x000fe2000000182c */
[----:B------:R-:W-:Y:S01]  /*2ec0*/  BAR.SYNC.DEFER_BLOCKING 0x0 ;  /* 0x0000000000007b1d */ /* 0x000fe20000010000 */
[-C--:B------:R-:W-:Y:S02]  /*2ed0*/  ISETP.GE.AND P3, PT, R6, R16.reuse, PT ;  /* 0x000000100600720c */ /* 0x080fe40003f66270 */
[C---:B------:R-:W-:Y:S02]  /*2ee0*/  ISETP.GE.AND P4, PT, R3.reuse, R17, PT ;  /* 0x000000110300720c */ /* 0x040fe40003f86270 */
[----:B------:R-:W-:-:S02]  /*2ef0*/  ISETP.GE.AND P6, PT, R3, R16, PT ;  /* 0x000000100300720c */ /* 0x000fc40003fc6270 */
[C---:B------:R-:W-:Y:S01]  /*2f00*/  ISETP.GE.AND P2, PT, R5.reuse, R17, PT ;  /* 0x000000110500720c */ /* 0x040fe20003f46270 */
[----:B---3--:R-:W-:Y:S01]  /*2f10*/  HMMA.16816.F32 R28, R12, R24, R48 ;  /* 0x000000180c1c723c */ /* 0x008fe20000001830 */
[----:B------:R-:W-:Y:S02]  /*2f20*/  ISETP.GE.AND P5, PT, R5, R16, PT ;  /* 0x000000100500720c */ /* 0x000fe40003fa6270 */
[----:B------:R-:W-:Y:S02]  /*2f30*/  IADD3 R3, R2, 0x10, RZ ;  /* 0x0000001002037810 */ /* 0x000fe40007ffe0ff */
[----:B------:R-:W-:Y:S02]  /*2f40*/  FSEL R52, R41, -INF , !P0 ;  /* 0xff80000029347808 */ /* 0x000fe40004000000 */
[----:B------:R-:W-:Y:S02]  /*2f50*/  FSEL R45, R43, -INF , !P3 ;  /* 0xff8000002b2d7808 */ /* 0x000fe40005800000 */
[----:B------:R-:W-:-:S02]  /*2f60*/  FSEL R41, R20, -INF , !P4 ;  /* 0xff80000014297808 */ /* 0x000fc40006000000 */
[----:B------:R-:W-:Y:S02]  /*2f70*/  FSEL R44, R22, -INF , !P6 ;  /* 0xff800000162c7808 */ /* 0x000fe40007000000 */
[----:B------:R-:W-:Y:S02]  /*2f80*/  FSEL R43, R21, -INF , !P2 ;  /* 0xff800000152b7808 */ /* 0x000fe40005000000 */
[----:B------:R-:W-:Y:S02]  /*2f90*/  FSEL R24, R23, -INF , !P5 ;  /* 0xff80000017187808 */ /* 0x000fe40006800000 */
[C---:B------:R-:W-:Y:S01]  /*2fa0*/  ISETP.GE.AND P1, PT, R3.reuse, R17, PT ;  /* 0x000000110300720c */ /* 0x040fe20003f26270 */
[----:B------:R-:W-:Y:S01]  /*2fb0*/  HMMA.16816.F32 R20, R12, R26, R60 ;  /* 0x0000001a0c14723c */ /* 0x000fe2000000183c */
[----:B------:R-:W-:Y:S02]  /*2fc0*/  ISETP.GE.AND P0, PT, R3, R16, PT ;  /* 0x000000100300720c */ /* 0x000fe40003f06270 */
[----:B------:R-:W-:-:S02]  /*2fd0*/  IADD3 R5, R2, 0x11, RZ ;  /* 0x0000001102057810 */ /* 0x000fc40007ffe0ff */
[C---:B------:R-:W-:Y:S02]  /*2fe0*/  IADD3 R3, R2.reuse, 0x18, RZ ;  /* 0x0000001802037810 */ /* 0x040fe40007ffe0ff */
[CC--:B------:R-:W-:Y:S02]  /*2ff0*/  ISETP.GE.AND P3, PT, R5.reuse, R17.reuse, PT ;  /* 0x000000110500720c */ /* 0x0c0fe40003f66270 */
[-C--:B------:R-:W-:Y:S02]  /*3000*/  ISETP.GE.AND P4, PT, R5, R16.reuse, PT ;  /* 0x000000100500720c */ /* 0x080fe40003f86270 */
[C---:B------:R-:W-:Y:S02]  /*3010*/  ISETP.GE.AND P6, PT, R3.reuse, R17, PT ;  /* 0x000000110300720c */ /* 0x040fe40003fc6270 */
[----:B------:R-:W-:Y:S02]  /*3020*/  ISETP.GE.AND P2, PT, R3, R16, PT ;  /* 0x000000100300720c */ /* 0x000fe40003f46270 */
[----:B------:R-:W-:-:S02]  /*3030*/  IADD3 R5, R2, 0x19, RZ ;  /* 0x0000001902057810 */ /* 0x000fc40007ffe0ff */
[----:B------:R-:W-:Y:S02]  /*3040*/  IADD3 R3, R2, 0x20, RZ ;  /* 0x0000002002037810 */ /* 0x000fe40007ffe0ff */
[----:B------:R-:W-:Y:S02]  /*3050*/  FSEL R114, R8, -INF , !P1 ;  /* 0xff80000008727808 */ /* 0x000fe40004800000 */
[----:B------:R-:W-:Y:S02]  /*3060*/  FSEL R130, R10, -INF , !P0 ;  /* 0xff8000000a827808 */ /* 0x000fe40004000000 */
[----:B------:R-:W-:Y:S02]  /*3070*/  FSEL R115, R9, -INF , !P3 ;  /* 0xff80000009737808 */ /* 0x000fe40005800000 */
[----:B------:R-:W-:Y:S02]  /*3080*/  FSEL R131, R11, -INF , !P4 ;  /* 0xff8000000b837808 */ /* 0x000fe40006000000 */
[----:B--2---:R-:W-:Y:S01]  /*3090*/  HMMA.16816.F32 R8, R12, R36, R64 ;  /* 0x000000240c08723c */ /* 0x004fe20000001840 */
[----:B------:R-:W-:-:S02]  /*30a0*/  ISETP.GE.AND P5, PT, R5, R17, PT ;  /* 0x000000110500720c */ /* 0x000fc40003fa6270 */
[-C--:B------:R-:W-:Y:S02]  /*30b0*/  ISETP.GE.AND P1, PT, R5, R16.reuse, PT ;  /* 0x000000100500720c */ /* 0x080fe40003f26270 */
[C---:B------:R-:W-:Y:S02]  /*30c0*/  ISETP.GE.AND P0, PT, R3.reuse, R17, PT ;  /* 0x000000110300720c */ /* 0x040fe40003f06270 */
[----:B------:R-:W-:Y:S01]  /*30d0*/  ISETP.GE.AND P3, PT, R3, R16, PT ;  /* 0x000000100300720c */ /* 0x000fe20003f66270 */
[----:B------:R-:W-:Y:S01]  /*30e0*/  HMMA.16816.F32 R12, R12, R38, R56 ;  /* 0x000000260c0c723c */ /* 0x000fe20000001838 */
[C---:B------:R-:W-:Y:S02]  /*30f0*/  IADD3 R5, R2.reuse, 0x21, RZ ;  /* 0x0000002102057810 */ /* 0x040fe40007ffe0ff */
[----:B------:R-:W-:Y:S02]  /*3100*/  IADD3 R3, R2, 0x28, RZ ;  /* 0x0000002802037810 */ /* 0x000fe40007ffe0ff */
[----:B------:R-:W-:-:S02]  /*3110*/  FSEL R113, R32, -INF , !P6 ;  /* 0xff80000020717808 */ /* 0x000fc40007000000 */
[----:B------:R-:W-:Y:S02]  /*3120*/  FSEL R129, R34, -INF , !P2 ;  /* 0xff80000022817808 */ /* 0x000fe40005000000 */
[----:B------:R-:W-:Y:S02]  /*3130*/  FSEL R112, R33, -INF , !P5 ;  /* 0xff80000021707808 */ /* 0x000fe40006800000 */
[CC--:B------:R-:W-:Y:S02]  /*3140*/  ISETP.GE.AND P4, PT, R5.reuse, R17.reuse, PT ;  /* 0x000000110500720c */ /* 0x0c0fe40003f86270 */
        /* <DEDUP_REMOVED lines=8> */
[----:B------:R-:W-:-:S02]  /*31d0*/  FSEL R205, R29, -INF , !P4 ;  /* 0xff8000001dcd7808 */ /* 0x000fc40006000000 */
[CC--:B------:R-:W-:Y:S02]  /*31e0*/  ISETP.GE.AND P1, PT, R5.reuse, R17.reuse, PT ;  /* 0x000000110500720c */ /* 0x0c0fe40003f26270 */
[-C--:B------:R-:W-:Y:S02]  /*31f0*/  ISETP.GE.AND P0, PT, R5, R16.reuse, PT ;  /* 0x000000100500720c */ /* 0x080fe40003f06270 */
[C---:B------:R-:W-:Y:S02]  /*3200*/  ISETP.GE.AND P3, PT, R3.reuse, R17, PT ;  /* 0x000000110300720c */ /* 0x040fe40003f66270 */
[----:B------:R-:W-:Y:S02]  /*3210*/  ISETP.GE.AND P4, PT, R3, R16, PT ;  /* 0x000000100300720c */ /* 0x000fe40003f86270 */
[----:B------:R-:W-:Y:S02]  /*3220*/  IADD3 R3, R2, 0x38, RZ ;  /* 0x0000003802037810 */ /* 0x000fe40007ffe0ff */
[----:B------:R-:W-:-:S02]  /*3230*/  FSEL R207, R22, -INF , !P5 ;  /* 0xff80000016cf7808 */ /* 0x000fc40006800000 */
[----:B------:R-:W-:Y:S02]  /*3240*/  FSEL R204, R21, -INF , !P1 ;  /* 0xff80000015cc7808 */ /* 0x000fe40004800000 */
[----:B------:R-:W-:Y:S02]  /*3250*/  FSEL R244, R23, -INF , !P0 ;  /* 0xff80000017f47808 */ /* 0x000fe40004000000 */
[CC--:B------:R-:W-:Y:S02]  /*3260*/  ISETP.GE.AND P5, PT, R3.reuse, R17.reuse, PT ;  /* 0x000000110300720c */ /* 0x0c0fe40003fa6270 */
[----:B------:R-:W-:Y:S02]  /*3270*/  ISETP.GE.AND P1, PT, R3, R16, PT ;  /* 0x000000100300720c */ /* 0x000fe40003f26270 */
[C---:B------:R-:W-:Y:S02]  /*3280*/  ISETP.GE.AND P0, PT, R2.reuse, R17, PT ;  /* 0x000000110200720c */ /* 0x040fe40003f06270 */
[----:B------:R-:W-:-:S02]  /*3290*/  IADD3 R3, R2, 0x39, RZ ;  /* 0x0000003902037810 */ /* 0x000fc40007ffe0ff */
[----:B------:R-:W-:Y:S02]  /*32a0*/  FSEL R18, R40, -INF , !P0 ;  /* 0xff80000028127808 */ /* 0x000fe40004000000 */
[----:B------:R-:W-:Y:S02]  /*32b0*/  ISETP.GE.AND P0, PT, R3, R16, PT ;  /* 0x000000100300720c */ /* 0x000fe40003f06270 */
[----:B------:R-:W-:Y:S02]  /*32c0*/  IADD3 R5, R2, 0x31, RZ ;  /* 0x0000003102057810 */ /* 0x000fe40007ffe0ff */
[----:B------:R-:W-:Y:S02]  /*32d0*/  FSEL R190, R15, -INF , !P0 ;  /* 0xff8000000fbe7808 */ /* 0x000fe40004000000 */
[----:B------:R-:W-:Y:S02]  /*32e0*/  PLOP3.LUT P0, PT, PT, PT, UP0, 0x80, 0x0 ;  /* 0x000000000000781c */ /* 0x000fe40003f0f008 */
[----:B------:R-:W-:-:S02]  /*32f0*/  FSEL R245, R31, -INF , !P6 ;  /* 0xff8000001ff57808 */ /* 0x000fc40007000000 */
[----:B------:R-:W-:Y:S02]  /*3300*/  FSEL R149, R20, -INF , !P2 ;  /* 0xff80000014957808 */ /* 0x000fe40005000000 */
[----:B------:R-:W-:Y:S02]  /*3310*/  FSEL R171, R8, -INF , !P3 ;  /* 0xff80000008ab7808 */ /* 0x000fe40005800000 */
[----:B------:R-:W-:Y:S02]  /*3320*/  FSEL R251, R10, -INF , !P4 ;  /* 0xff8000000afb7808 */ /* 0x000fe40006000000 */
[CC--:B------:R-:W-:Y:S02]  /*3330*/  ISETP.GE.AND P6, PT, R5.reuse, R17.reuse, PT ;  /* 0x000000110500720c */ /* 0x0c0fe40003fc6270 */
[-C--:B------:R-:W-:Y:S02]  /*3340*/  ISETP.GE.AND P2, PT, R5, R16.reuse, PT ;  /* 0x000000100500720c */ /* 0x080fe40003f46270 */
[----:B------:R-:W-:Y:S01]  /*3350*/  ISETP.GE.AND P3, PT, R2, R16, PT ;  /* 0x000000100200720c */ /* 0x000fe20003f66270 */
[----:B------:R-:W-:Y:S01]  /*3360*/  IMAD.IADD R2, R109, 0x1, R110 ;  /* 0x000000016d027824 */ /* 0x000fe200078e026e */
[----:B------:R-:W-:-:S02]  /*3370*/  ISETP.GE.AND P4, PT, R3, R17, PT ;  /* 0x000000110300720c */ /* 0x000fc40003f86270 */
[----:B------:R-:W-:Y:S02]  /*3380*/  FSEL R19, R42, -INF , !P3 ;  /* 0xff8000002a137808 */ /* 0x000fe40005800000 */
[----:B------:R-:W-:Y:S02]  /*3390*/  FSEL R252, R9, -INF , !P6 ;  /* 0xff80000009fc7808 */ /* 0x000fe40007000000 */
[----:B------:R-:W-:Y:S02]  /*33a0*/  FSEL R179, R11, -INF , !P2 ;  /* 0xff8000000bb37808 */ /* 0x000fe40005000000 */
[----:B------:R-:W-:Y:S02]  /*33b0*/  FSEL R247, R12, -INF , !P5 ;  /* 0xff8000000cf77808 */ /* 0x000fe40006800000 */
[----:B------:R-:W-:Y:S02]  /*33c0*/  FSEL R175, R14, -INF , !P1 ;  /* 0xff8000000eaf7808 */ /* 0x000fe40004800000 */
[----:B------:R-:W-:Y:S01]  /*33d0*/  FSEL R188, R13, -INF , !P4 ;  /* 0xff8000000dbc7808 */ /* 0x000fe20006000000 */
[----:B------:R-:W-:Y:S05]  /*33e0*/  @!P0 BRA `(.L_x_346) ;  /* 0x0000024000008947 */ /* 0x000fea0003800000 */
[----:B----4-:R-:W-:Y:S01]  /*33f0*/  UIADD3 UR5, UR21, -0x2, URZ ;  /* 0xfffffffe15057890 */ /* 0x010fe2000fffe03f */
[C---:B------:R-:W-:Y:S01]  /*3400*/  IMAD.SHL.U32 R12, R118.reuse, 0x20, RZ ;  /* 0x00000020760c7824 */ /* 0x040fe200078e00ff */
[----:B------:R-:W-:-:S02]  /*3410*/  SHF.L.U64.HI R5, R118, 0x5, R119 ;  /* 0x0000000576057819 */ /* 0x000fc40000010277 */
[----:B------:R-:W-:Y:S02]  /*3420*/  USHF.R.S32.HI UR4, URZ, 0x1f, UR5 ;  /* 0x0000001f3f047899 */ /* 0x000fe40008011405 */
[----:B------:R-:W-:Y:S02]  /*3430*/  IMAD R3, R117, UR5, RZ ;  /* 0x0000000575037c24 */ /* 0x000fe4000f8e02ff */
[----:B------:R-:W-:-:S04]  /*3440*/  IMAD.WIDE.U32 R6, R120, UR5, R122 ;  /* 0x0000000578067c25 */ /* 0x000fc8000f8e007a */
[----:B------:R-:W-:Y:S01]  /*3450*/  IMAD R3, R120, UR4, R3 ;  /* 0x0000000478037c24 */ /* 0x000fe2000f8e0203 */
[----:B------:R-:W-:-:S03]  /*3460*/  LEA R10, P2, R6, c[0x0][0x168], 0x1 ;  /* 0x00005a00060a7a11 */ /* 0x000fc600078408ff */
[----:B------:R-:W-:Y:S01]  /*3470*/  IMAD.IADD R3, R7, 0x1, R3 ;  /* 0x0000000107037824 */ /* 0x000fe200078e0203 */
[----:B------:R-:W-:-:S04]  /*3480*/  IADD3 R8, P1, R12, R10, RZ ;  /* 0x0000000a0c087210 */ /* 0x000fc80007f3e0ff */
[----:B------:R-:W-:Y:S02]  /*3490*/  LEA.HI.X R11, R6, c[0x0][0x16c], R3, 0x1, P2 ;  /* 0x00005b00060b7a11 */ /* 0x000fe400010f0c03 */
[C---:B------:R-:W-:Y:S02]  /*34a0*/  IADD3 R6, P2, R12.reuse, R8, RZ ;  /* 0x000000080c067210 */ /* 0x040fe40007f5e0ff */
[----:B------:R-:W-:Y:S01]  /*34b0*/  IADD3.X R9, R5, R11, RZ, P1, !PT ;  /* 0x0000000b05097210 */ /* 0x000fe20000ffe4ff */
[----:B------:R-:W-:Y:S01]  /*34c0*/  @!PT LDS RZ, [RZ] ;  /* 0x00000000fffff984 */ /* 0x000fe20000000800 */
[----:B------:R-:W-:Y:S01]  /*34d0*/  @!PT LDS RZ, [RZ] ;  /* 0x00000000fffff984 */ /* 0x000fe20000000800 */
[----:B------:R-:W-:Y:S01]  /*34e0*/  @!PT LDS RZ, [RZ] ;  /* 0x00000000fffff984 */ /* 0x000fe20000000800 */
[----:B------:R1:W-:Y:S01]  /*34f0*/  LDGSTS.E.BYPASS.LTC128B.128 [R235+0x8000], [R10.64] ;  /* 0x080000000aeb7fae */ /* 0x0003e2000b901d56 */
[----:B------:R-:W-:-:S03]  /*3500*/  IADD3 R12, P1, R12, R6, RZ ;  /* 0x000000060c0c7210 */ /* 0x000fc60007f3e0ff */
[----:B------:R1:W-:Y:S01]  /*3510*/  LDGSTS.E.BYPASS.LTC128B.128 [R235+0xa000], [R10.64+0x80] ;  /* 0x0a0000800aeb7fae */ /* 0x0003e2000b901d56 */
[----:B------:R-:W-:-:S03]  /*3520*/  IMAD.X R7, R5, 0x1, R9, P2 ;  /* 0x0000000105077824 */ /* 0x000fc600010e0609 */
[----:B------:R1:W-:Y:S02]  /*3530*/  LDGSTS.E.BYPASS.LTC128B.128 [R235+0xc000], [R10.64+0x100] ;  /* 0x0c0001000aeb7fae */ /* 0x0003e4000b901d56 */
[----:B------:R-:W-:Y:S02]  /*3540*/  IADD3.X R13, R5, R7, RZ, P1, !PT ;  /* 0x00000007050d7210 */ /* 0x000fe40000ffe4ff */
        /* <DEDUP_REMOVED lines=14> */
.L_x_346:
[----:B----4-:R-:W-:Y:S01]  /*3630*/  FMNMX.FTZ R3, R18, R52, !PT ;  /* 0x0000003412037209 */ /* 0x010fe20007810000 */
[----:B------:R-:W-:Y:S01]  /*3640*/  IMAD.WIDE.U32 R176, R68, -0x326172a9, RZ ;  /* 0xcd9e8d5744b07825 */ /* 0x000fe200078e00ff */
[----:B------:R-:W-:-:S02]  /*3650*/  USHF.L.U32 UR4, UR26, 0x1, URZ ;  /* 0x000000011a047899 */ /* 0x000fc4000800063f */
[----:B------:R-:W-:Y:S01]  /*3660*/  FMNMX.FTZ R3, R41, R3, !PT ;  /* 0x0000000329037209 */ /* 0x000fe20007810000 */
[----:B------:R-:W-:Y:S01]  /*3670*/  UIADD3 UR14, UR25, -0x4498517b, URZ ;  /* 0xbb67ae85190e7890 */ /* 0x000fe2000fffe03f */
[----:B------:R-:W-:Y:S01]  /*3680*/  IMAD.WIDE.U32 R150, R121, -0x2daee0ad, RZ ;  /* 0xd2511f5379967825 */ /* 0x000fe200078e00ff */
[----:B------:R-:W-:Y:S01]  /*3690*/  UIADD3 UR15, UR24, -0x61c88647, URZ ;  /* 0x9e3779b9180f7890 */ /* 0x000fe2000fffe03f */
[----:B------:R-:W-:Y:S01]  /*36a0*/  FMNMX.FTZ R3, R43, R3, !PT ;  /* 0x000000032b037209 */ /* 0x000fe20007810000 */
[----:B------:R-:W-:Y:S01]  /*36b0*/  UIADD3 UR13, UR24, 0x3c6ef372, URZ ;  /* 0x3c6ef372180d7890 */ /* 0x000fe2000fffe03f */
[----:B------:R-:W-:Y:S01]  /*36c0*/  IMAD.SHL.U32 R209, R2, 0x2, RZ ;  /* 0x0000000202d17824 */ /* 0x000fe200078e00ff */
[----:B------:R-:W-:Y:S01]  /*36d0*/  UIADD3 UR12, UR25, 0x76cf5d0a, URZ ;  /* 0x76cf5d0a190c7890 */ /* 0x000fe2000fffe03f */
[----:B------:R-:W-:Y:S01]  /*36e0*/  FMNMX.FTZ R3, R114, R3, !PT ;  /* 0x0000000372037209 */ /* 0x000fe20007810000 */
[----:B------:R-:W-:Y:S01]  /*36f0*/  UIADD3 UR10, UR25, 0x32370b8f, URZ ;  /* 0x32370b8f190a7890 */ /* 0x000fe2000fffe03f */
[----:B------:R-:W-:Y:S01]  /*3700*/  IMAD R210, R4, 0x2, R209 ;  /* 0x0000000204d27824 */ /* 0x000fe200078e02d1 */
[----:B------:R-:W-:Y:S01]  /*3710*/  UIADD3 UR9, UR24, 0x78dde6e4, URZ ;  /* 0x78dde6e418097890 */ /* 0x000fe2000fffe03f */
[----:B------:R-:W-:Y:S01]  /*3720*/  FMNMX.FTZ R3, R115, R3, !PT ;  /* 0x0000000373037209 */ /* 0x000fe20007810000 */
[----:B------:R-:W-:Y:S01]  /*3730*/  UIADD3 UR11, UR24, -0x255992d5, URZ ;  /* 0xdaa66d2b180b7890 */ /* 0x000fe2000fffe03f */
[----:B------:R-:W-:Y:S01]  /*3740*/  LEA R212, R0, R209, 0x1 ;  /* 0x000000d100d47211 */ /* 0x000fe200078e08ff */
[----:B------:R-:W-:Y:S01]  /*3750*/  UIADD3 UR6, UR25, -0x56f99767, URZ ;  /* 0xa906689919067890 */ /* 0x000fe2000fffe03f */
[----:B------:R-:W-:Y:S01]  /*3760*/  FMNMX.FTZ R3, R113, R3, !PT ;  /* 0x0000000371037209 */ /* 0x000fe20007810000 */
[----:B------:R-:W-:Y:S01]  /*3770*/  UIADD3 UR8, UR25, -0x126145ec, URZ ;  /* 0xed9eba1419087890 */ /* 0x000fe2000fffe03f */
[----:B------:R-:W-:Y:S01]  /*3780*/  IMAD R170, R111, 0x10000, R111 ;  /* 0x000100006faa7824 */ /* 0x000fe200078e026f */
[----:B------:R-:W-:Y:S01]  /*3790*/  UIADD3 UR16, UR24, -0x4ab325aa, URZ ;  /* 0xb54cda5618107890 */ /* 0x000fe2000fffe03f */
[----:B------:R-:W-:Y:S01]  /*37a0*/  FMNMX.FTZ R3, R112, R3, !PT ;  /* 0x0000000370037209 */ /* 0x000fe20007810000 */
[----:B------:R-:W-:Y:S01]  /*37b0*/  IMAD R211, R0, 0x2, R210 ;  /* 0x0000000200d37824 */ /* 0x000fe200078e02d2 */
[----:B------:R-:W-:Y:S01]  /*37c0*/  LDSM.16.MT88.4 R36, [R209+0x12000] ;  /* 0x01200000d124783b */ /* 0x000fe20000004200 */
[----:B------:R-:W-:Y:S01]  /*37d0*/  UIADD3 UR7, UR24, 0x1715609d, URZ ;  /* 0x1715609d18077890 */ /* 0x000fe2000fffe03f */
[----:B------:R-:W-:-:S02]  /*37e0*/  FMNMX.FTZ R5, R206, R3, !PT ;  /* 0x00000003ce057209 */ /* 0x000fc40007810000 */
[----:B------:R-:W-:Y:S01]  /*37f0*/  FMNMX.FTZ R3, R19, R45, !PT ;  /* 0x0000002d13037209 */ /* 0x000fe20007810000 */
[----:B------:R-:W-:Y:S01]  /*3800*/  LDSM.16.MT88.4 R48, [R210+0x10000] ;  /* 0x01000000d230783b */ /* 0x000fe20000004200 */
        /* <DEDUP_REMOVED lines=17> */
[----:B------:R-:W-:-:S03]  /*3920*/  FMNMX.FTZ R3, R246, R3, !PT ;  /* 0x00000003f6037209 */ /* 0x000fc60007810000 */
[----:B------:R-:W2:Y:S01]  /*3930*/  SHFL.BFLY PT, R5, R148, 0x2, 0x1f ;  /* 0x0c401f0094057f89 */ /* 0x000ea200000e0000 */
[----:B------:R-:W-:-:S04]  /*3940*/  FMNMX.FTZ R3, R245, R3, !PT ;  /* 0x00000003f5037209 */ /* 0x000fc80007810000 */
[----:B------:R-:W-:-:S04]  /*3950*/  FMNMX.FTZ R3, R207, R3, !PT ;  /* 0x00000003cf037209 */ /* 0x000fc80007810000 */
[----:B------:R-:W-:-:S04]  /*3960*/  FMNMX.FTZ R3, R244, R3, !PT ;  /* 0x00000003f4037209 */ /* 0x000fc80007810000 */
[----:B------:R-:W-:-:S04]  /*3970*/  FMNMX.FTZ R3, R251, R3, !PT ;  /* 0x00000003fb037209 */ /* 0x000fc80007810000 */
[----:B------:R-:W-:-:S04]  /*3980*/  FMNMX.FTZ R3, R179, R3, !PT ;  /* 0x00000003b3037209 */ /* 0x000fc80007810000 */
[----:B------:R-:W-:Y:S02]  /*3990*/  FMNMX.FTZ R3, R175, R3, !PT ;  /* 0x00000003af037209 */ /* 0x000fe40007810000 */
[----:B--2---:R-:W-:Y:S02]  /*39a0*/  FMNMX.FTZ R148, R148, R5, !PT ;  /* 0x0000000594947209 */ /* 0x004fe40007810000 */
[----:B------:R-:W-:Y:S02]  /*39b0*/  FMNMX.FTZ R3, R190, R3, !PT ;  /* 0x00000003be037209 */ /* 0x000fe40007810000 */
[----:B------:R-:W-:Y:S01]  /*39c0*/  LOP3.LUT R5, R116, UR24, RZ, 0x3c, !PT ;  /* 0x0000001874057c12 */ /* 0x000fe2000f8e3cff */
[----:B-1----:R-:W1:Y:S03]  /*39d0*/  SHFL.BFLY PT, R9, R148, 0x1, 0x1f ;  /* 0x0c201f0094097f89 */ /* 0x002e6600000e0000 */
[----:B------:R-:W-:Y:S01]  /*39e0*/  LOP3.LUT R6, R177, R5, RZ, 0x3c, !PT ;  /* 0x00000005b1067212 */ /* 0x000fe200078e3cff */
[----:B------:R-:W2:Y:S04]  /*39f0*/  SHFL.BFLY PT, R10, R3, 0x2, 0x1f ;  /* 0x0c401f00030a7f89 */ /* 0x000ea800000e0000 */
[----:B------:R3:W-:Y:S01]  /*3a00*/  STL [R1+0x48], R5 ;  /* 0x0000480501007387 */ /* 0x0007e20000100800 */
[----:B------:R-:W-:-:S05]  /*3a10*/  IMAD.WIDE.U32 R168, R6, -0x2daee0ad, RZ ;  /* 0xd2511f5306a87825 */ /* 0x000fca00078e00ff */
[----:B------:R-:W-:Y:S01]  /*3a20*/  LOP3.LUT R8, R169, UR14, R150, 0x96, !PT ;  /* 0x0000000ea9087c12 */ /* 0x000fe2000f8e9696 */
[----:B------:R-:W-:Y:S04]  /*3a30*/  STL.64 [R1+0x28], R168 ;  /* 0x000028a801007387 */ /* 0x000fe80000100a00 */
[----:B------:R-:W-:Y:S01]  /*3a40*/  IMAD.WIDE.U32 R236, R8, -0x326172a9, RZ ;  /* 0xcd9e8d5708ec7825 */ /* 0x000fe200078e00ff */
[----:B-1----:R-:W-:-:S04]  /*3a50*/  FMNMX.FTZ R148, R148, R9, !PT ;  /* 0x0000000994947209 */ /* 0x002fc80007810000 */
[----:B------:R-:W-:Y:S01]  /*3a60*/  STL.64 [R1+0x10], R236 ;  /* 0x000010ec01007387 */ /* 0x000fe20000100a00 */
[----:B--2---:R-:W-:Y:S01]  /*3a70*/  FMNMX.FTZ R3, R3, R10, !PT ;  /* 0x0000000a03037209 */ /* 0x004fe20007810000 */
[C---:B------:R-:W-:Y:S01]  /*3a80*/  FMUL.FTZ R13, R148.reuse, c[0x0][0x23c] ;  /* 0x00008f00940d7a20 */ /* 0x040fe20000410000 */
[----:B------:R-:W-:Y:S01]  /*3a90*/  FSETP.NEU.FTZ.AND P1, PT, R148, -INF , PT ;  /* 0xff8000009400780b */ /* 0x000fe20003f3d000 */
[----:B---3--:R-:W-:Y:S02]  /*3aa0*/  IMAD.U32 R5, RZ, RZ, UR4 ;  /* 0x00000004ff057e24 */ /* 0x008fe4000f8e00ff */
[----:B------:R-:W1:Y:S01]  /*3ab0*/  SHFL.BFLY PT, R9, R3, 0x1, 0x1f ;  /* 0x0c201f0003097f89 */ /* 0x000e6200000e0000 */
[----:B------:R-:W-:Y:S01]  /*3ac0*/  FSEL R13, R13, RZ, P1 ;  /* 0x000000ff0d0d7208 */ /* 0x000fe20000800000 */
[----:B------:R-:W-:Y:S01]  /*3ad0*/  UIADD3 UR4, UR4, 0x1, URZ ;  /* 0x0000000104047890 */ /* 0x000fe2000fffe03f */
[----:B------:R-:W-:-:S03]  /*3ae0*/  LOP3.LUT R5, R151, UR25, R5, 0x96, !PT ;  /* 0x0000001997057c12 */ /* 0x000fc6000f8e9605 */
[----:B------:R-:W-:Y:S02]  /*3af0*/  FFMA.FTZ R8, R18, c[0x0][0x23c], -R13 ;  /* 0x00008f0012087a23 */ /* 0x000fe4000001080d */
[----:B------:R-:W-:Y:S02]  /*3b00*/  IMAD.WIDE.U32 R6, R5, -0x326172a9, RZ ;  /* 0xcd9e8d5705067825 */ /* 0x000fe400078e00ff */
[----:B------:R2:W-:Y:S03]  /*3b10*/  MUFU.EX2 R189, R8 ;  /* 0x0000000800bd7308 */ /* 0x0005e60000000800 */
[----:B------:R-:W-:Y:S02]  /*3b20*/  LOP3.LUT R7, R7, UR15, R176, 0x96, !PT ;  /* 0x0000000f07077c12 */ /* 0x000fe4000f8e96b0 */
[----:B------:R-:W-:-:S03]  /*3b30*/  LOP3.LUT R5, R237, UR13, R6, 0x96, !PT ;  /* 0x0000000ded057c12 */ /* 0x000fc6000f8e9606 */
[----:B------:R-:W-:-:S04]  /*3b40*/  IMAD.WIDE.U32 R6, R7, -0x2daee0ad, RZ ;  /* 0xd2511f5307067825 */ /* 0x000fc800078e00ff */
[----:B------:R-:W-:Y:S01]  /*3b50*/  IMAD.WIDE.U32 R10, R5, -0x2daee0ad, RZ ;  /* 0xd2511f53050a7825 */ /* 0x000fe200078e00ff */
[----:B------:R-:W-:Y:S02]  /*3b60*/  LOP3.LUT R7, R7, UR12, R168, 0x96, !PT ;  /* 0x0000000c07077c12 */ /* 0x000fe4000f8e96a8 */
[----:B-1----:R-:W-:Y:S01]  /*3b70*/  FMNMX.FTZ R3, R3, R9, !PT ;  /* 0x0000000903037209 */ /* 0x002fe20007810000 */
[----:B--2---:R-:W-:Y:S01]  /*3b80*/  FFMA.FTZ R8, R52, c[0x0][0x23c], -R13 ;  /* 0x00008f0034087a23 */ /* 0x004fe2000001080d */
[----:B------:R-:W-:Y:S01]  /*3b90*/  LOP3.LUT R5, R11, UR10, R6, 0x96, !PT ;  /* 0x0000000a0b057c12 */ /* 0x000fe2000f8e9606 */
[----:B------:R-:W-:Y:S01]  /*3ba0*/  IMAD.WIDE.U32 R6, R7, -0x326172a9, RZ ;  /* 0xcd9e8d5707067825 */ /* 0x000fe200078e00ff */
[----:B------:R-:W-:Y:S01]  /*3bb0*/  FSETP.NEU.FTZ.AND P1, PT, R3, -INF , PT ;  /* 0xff8000000300780b */ /* 0x000fe20003f3d000 */
[----:B------:R1:W-:Y:S01]  /*3bc0*/  MUFU.EX2 R197, R8 ;  /* 0x0000000800c57308 */ /* 0x0003e20000000800 */
[----:B------:R-:W-:Y:S01]  /*3bd0*/  LDSM.16.MT88.4 R52, [R209+0x16000] ;  /* 0x01600000d134783b */ /* 0x000fe20000004200 */
[----:B------:R-:W-:Y:S01]  /*3be0*/  IMAD.WIDE.U32 R152, R5, -0x326172a9, RZ ;  /* 0xcd9e8d5705987825 */ /* 0x000fe200078e00ff */
[----:B------:R-:W-:-:S03]  /*3bf0*/  LOP3.LUT R7, R7, UR11, R236, 0x96, !PT ;  /* 0x0000000b07077c12 */ /* 0x000fc6000f8e96ec */
[----:B------:R-:W-:Y:S01]  /*3c00*/  FMUL.FTZ R12, R3, c[0x0][0x23c] ;  /* 0x00008f00030c7a20 */ /* 0x000fe20000410000 */
[----:B------:R-:W-:Y:S01]  /*3c10*/  LOP3.LUT R5, R153, UR9, R6, 0x96, !PT ;  /* 0x0000000999057c12 */ /* 0x000fe2000f8e9606 */
[----:B------:R-:W-:-:S03]  /*3c20*/  IMAD.WIDE.U32 R6, R7, -0x2daee0ad, RZ ;  /* 0xd2511f5307067825 */ /* 0x000fc600078e00ff */
[----:B------:R-:W-:Y:S01]  /*3c30*/  FSEL R12, R12, RZ, P1 ;  /* 0x000000ff0c0c7208 */ /* 0x000fe20000800000 */
[----:B------:R-:W-:-:S04]  /*3c40*/  IMAD.WIDE.U32 R156, R5, -0x2daee0ad, RZ ;  /* 0xd2511f53059c7825 */ /* 0x000fc800078e00ff */
[----:B------:R-:W-:Y:S01]  /*3c50*/  FFMA.FTZ R5, R41, c[0x0][0x23c], -R13 ;  /* 0x00008f0029057a23 */ /* 0x000fe2000001080d */
[----:B------:R-:W-:Y:S02]  /*3c60*/  LOP3.LUT R6, R157, UR6, R6, 0x96, !PT ;  /* 0x000000069d067c12 */ /* 0x000fe4000f8e9606 */
[----:B-1----:R-:W-:Y:S01]  /*3c70*/  LOP3.LUT R8, R7, UR8, R10, 0x96, !PT ;  /* 0x0000000807087c12 */ /* 0x002fe2000f8e960a */
[----:B------:R1:W-:Y:S02]  /*3c80*/  MUFU.EX2 R191, R5 ;  /* 0x0000000500bf7308 */ /* 0x0003e40000000800 */
[----:B------:R-:W-:-:S04]  /*3c90*/  IMAD.WIDE.U32 R6, R6, -0x326172a9, RZ ;  /* 0xcd9e8d5706067825 */ /* 0x000fc800078e00ff */
[----:B------:R-:W-:Y:S01]  /*3ca0*/  IMAD.WIDE.U32 R14, R8, -0x326172a9, RZ ;  /* 0xcd9e8d57080e7825 */ /* 0x000fe200078e00ff */
[----:B------:R-:W-:Y:S02]  /*3cb0*/  SHF.R.U32.HI R9, RZ, 0x10, R6 ;  /* 0x00000010ff097819 */ /* 0x000fe40000011606 */
[C---:B------:R-:W-:Y:S02]  /*3cc0*/  LOP3.LUT R8, R6.reuse, 0xffff, RZ, 0xc0, !PT ;  /* 0x0000ffff06087812 */ /* 0x040fe400078ec0ff */
[----:B------:R-:W-:Y:S02]  /*3cd0*/  LOP3.LUT R2, R7, UR16, R14, 0x96, !PT ;  /* 0x0000001007027c12 */ /* 0x000fe4000f8e960e */
[----:B------:R-:W-:Y:S02]  /*3ce0*/  SHF.R.U32.HI R10, RZ, 0x18, R6 ;  /* 0x00000018ff0a7819 */ /* 0x000fe40000011606 */
[----:B------:R-:W-:Y:S01]  /*3cf0*/  LOP3.LUT R9, R9, 0xff, RZ, 0xc0, !PT ;  /* 0x000000ff09097812 */ /* 0x000fe200078ec0ff */
[----:B-1----:R-:W-:Y:S01]  /*3d00*/  FFMA.FTZ R5, R43, c[0x0][0x23c], -R13 ;  /* 0x00008f002b057a23 */ /* 0x002fe2000001080d */
[----:B------:R-:W-:Y:S01]  /*3d10*/  SHF.R.U32.HI R4, RZ, 0x10, R2 ;  /* 0x00000010ff047819 */ /* 0x000fe20000011602 */
[----:B------:R-:W1:Y:S01]  /*3d20*/  LDSM.16.MT88.4 R40, [R209+0x10000] ;  /* 0x01000000d128783b */ /* 0x000e620000004200 */
[----:B------:R-:W-:Y:S01]  /*3d30*/  LOP3.LUT R11, R6, 0xff, RZ, 0xc0, !PT ;  /* 0x000000ff060b7812 */ /* 0x000fe200078ec0ff */
[----:B------:R2:W3:Y:S01]  /*3d40*/  MUFU.EX2 R248, R5 ;  /* 0x0000000500f87308 */ /* 0x0004e20000000800 */
[----:B------:R-:W-:-:S02]  /*3d50*/  SHF.R.U32.HI R8, RZ, 0x8, R8 ;  /* 0x00000008ff087819 */ /* 0x000fc40000011608 */
[----:B------:R-:W-:Y:S02]  /*3d60*/  PRMT R10, R9, 0x5410, R10 ;  /* 0x00005410090a7816 */ /* 0x000fe4000000000a */
[----:B------:R-:W-:Y:S02]  /*3d70*/  LOP3.LUT R0, R2, 0xffff, RZ, 0xc0, !PT ;  /* 0x0000ffff02007812 */ /* 0x000fe400078ec0ff */
[----:B------:R-:W-:Y:S02]  /*3d80*/  SHF.R.U32.HI R9, RZ, 0x18, R2 ;  /* 0x00000018ff097819 */ /* 0x000fe40000011602 */
[----:B------:R-:W-:Y:S01]  /*3d90*/  LOP3.LUT R6, R4, 0xff, RZ, 0xc0, !PT ;  /* 0x000000ff04067812 */ /* 0x000fe200078ec0ff */
[----:B------:R-:W-:Y:S01]  /*3da0*/  HSET2.LE.AND R4, R10, R170, PT ;  /* 0x000000aa0a047233 */ /* 0x000fe20003803000 */
[----:B------:R-:W-:Y:S02]  /*3db0*/  PRMT R8, R11, 0x5410, R8 ;  /* 0x000054100b087816 */ /* 0x000fe40000000008 */
[----:B------:R-:W-:-:S02]  /*3dc0*/  LOP3.LUT R11, R2, 0xff, RZ, 0xc0, !PT ;  /* 0x000000ff020b7812 */ /* 0x000fc400078ec0ff */
[----:B------:R-:W-:Y:S01]  /*3dd0*/  SHF.R.U32.HI R7, RZ, 0x8, R0 ;  /* 0x00000008ff077819 */ /* 0x000fe20000011600 */
[----:B--2---:R-:W-:Y:S01]  /*3de0*/  FFMA.FTZ R5, R44, c[0x0][0x23c], -R12 ;  /* 0x00008f002c057a23 */ /* 0x004fe2000001080c */
[----:B------:R-:W-:Y:S01]  /*3df0*/  PRMT R6, R6, 0x5410, R9 ;  /* 0x0000541006067816 */ /* 0x000fe20000000009 */
[----:B------:R-:W-:Y:S01]  /*3e00*/  HSET2.LE.AND R0, R8, R170, PT ;  /* 0x000000aa08007233 */ /* 0x000fe20003803000 */
[----:B------:R-:W-:Y:S01]  /*3e10*/  PRMT R7, R11, 0x5410, R7 ;  /* 0x000054100b077816 */ /* 0x000fe20000000007 */
[----:B------:R2:W-:Y:S01]  /*3e20*/  MUFU.EX2 R199, R5 ;  /* 0x0000000500c77308 */ /* 0x0005e20000000800 */
[----:B---3--:R-:W-:-:S04]  /*3e30*/  F2FP.PACK_AB R2, R248, R191 ;  /* 0x000000bff802723e */ /* 0x008fc800000000ff */
[----:B------:R-:W-:Y:S01]  /*3e40*/  LOP3.LUT R10, R0, R2, RZ, 0xc0, !PT ;  /* 0x00000002000a7212 */ /* 0x000fe200078ec0ff */
[----:B------:R-:W-:Y:S01]  /*3e50*/  HSET2.LE.AND R0, R7, R170, PT ;  /* 0x000000aa07007233 */ /* 0x000fe20003803000 */
[----:B------:R-:W-:-:S04]  /*3e60*/  F2FP.PACK_AB R2, R197, R189 ;  /* 0x000000bdc502723e */ /* 0x000fc800000000ff */
[----:B------:R-:W-:Y:S01]  /*3e70*/  LOP3.LUT R8, R0, R2, RZ, 0xc0, !PT ;  /* 0x0000000200087212 */ /* 0x000fe200078ec0ff */
[--C-:B------:R-:W-:Y:S02]  /*3e80*/  FFMA.FTZ R0, R114, c[0x0][0x23c], -R13.reuse ;  /* 0x00008f0072007a23 */ /* 0x100fe4000001080d */
[----:B------:R-:W-:Y:S02]  /*3e90*/  FFMA.FTZ R2, R115, c[0x0][0x23c], -R13 ;  /* 0x00008f0073027a23 */ /* 0x000fe4000001080d */
[----:B--2---:R-:W-:Y:S01]  /*3ea0*/  FFMA.FTZ R5, R24, c[0x0][0x23c], -R12 ;  /* 0x00008f0018057a23 */ /* 0x004fe2000001080c */
[----:B------:R2:W-:Y:S01]  /*3eb0*/  MUFU.EX2 R250, R0 ;  /* 0x0000000000fa7308 */ /* 0x0005e20000000800 */
[----:B------:R-:W-:Y:S07]  /*3ec0*/  LDSM.16.MT88.4 R24, [R211+0x12000] ;  /* 0x01200000d318783b */ /* 0x000fee0000004200 */
[----:B------:R3:W4:Y:S01]  /*3ed0*/  MUFU.EX2 R249, R5 ;  /* 0x0000000500f97308 */ /* 0x0007220000000800 */
[----:B--2---:R-:W-:-:S07]  /*3ee0*/  LOP3.LUT R0, R15, UR7, R152, 0x96, !PT ;  /* 0x000000070f007c12 */ /* 0x004fce000f8e9698 */
[----:B------:R2:W-:Y:S01]  /*3ef0*/  MUFU.EX2 R180, R2 ;  /* 0x0000000200b47308 */ /* 0x0005e20000000800 */
[----:B---3--:R-:W-:Y:S02]  /*3f00*/  FFMA.FTZ R5, R19, c[0x0][0x23c], -R12 ;  /* 0x00008f0013057a23 */ /* 0x008fe4000001080c */
[----:B------:R-:W-:-:S05]  /*3f10*/  IMAD.MOV.U32 R19, RZ, RZ, R179 ;  /* 0x000000ffff137224 */ /* 0x000fca00078e00b3 */
[----:B------:R3:W-:Y:S01]  /*3f20*/  MUFU.EX2 R178, R5 ;  /* 0x0000000500b27308 */ /* 0x0007e20000000800 */
[----:B--2---:R-:W-:-:S07]  /*3f30*/  FFMA.FTZ R2, R113, c[0x0][0x23c], -R13 ;  /* 0x00008f0071027a23 */ /* 0x004fce000001080d */
[----:B------:R-:W-:Y:S01]  /*3f40*/  MUFU.EX2 R196, R2 ;  /* 0x0000000200c47308 */ /* 0x000fe20000000800 */
[----:B---3--:R-:W-:Y:S02]  /*3f50*/  FFMA.FTZ R5, R45, c[0x0][0x23c], -R12 ;  /* 0x00008f002d057a23 */ /* 0x008fe4000001080c */
[----:B------:R-:W-:Y:S05]  /*3f60*/  LDSM.16.MT88.4 R44, [R211+0x10000] ;  /* 0x01000000d32c783b */ /* 0x000fea0000004200 */
[----:B------:R4:W2:Y:S02]  /*3f70*/  MUFU.EX2 R198, R5 ;  /* 0x0000000500c67308 */ /* 0x0008a40000000800 */
[----:B----4-:R-:W-:-:S04]  /*3f80*/  F2FP.PACK_AB R5, R249, R199 ;  /* 0x000000c7f905723e */ /* 0x010fc800000000ff */
[----:B------:R-:W-:Y:S01]  /*3f90*/  LOP3.LUT R11, R4, R5, RZ, 0xc0, !PT ;  /* 0x00000005040b7212 */ /* 0x000fe200078ec0ff */
[----:B------:R-:W-:Y:S01]  /*3fa0*/  HSET2.LE.AND R4, R6, R170, PT ;  /* 0x000000aa06047233 */ /* 0x000fe20003803000 */
[----:B--2---:R-:W-:-:S04]  /*3fb0*/  F2FP.PACK_AB R5, R198, R178 ;  /* 0x000000b2c605723e */ /* 0x004fc800000000ff */
[----:B------:R-:W-:Y:S02]  /*3fc0*/  LOP3.LUT R9, R4, R5, RZ, 0xc0, !PT ;  /* 0x0000000504097212 */ /* 0x000fe400078ec0ff */
[----:B------:R-:W2:Y:S05]  /*3fd0*/  LDSM.16.MT88.4 R4, [R210+0x14000] ;  /* 0x01400000d204783b */ /* 0x000eaa0000004200 */
[C---:B------:R-:W-:Y:S08]  /*3fe0*/  HMMA.16816.F32 R140, R8.reuse, R36, RZ ;  /* 0x00000024088c723c */ /* 0x040ff000000018ff */
[C---:B------:R-:W-:Y:S08]  /*3ff0*/  HMMA.16816.F32 R136, R8.reuse, R38, RZ ;  /* 0x000000260888723c */ /* 0x040ff000000018ff */
[C---:B-1----:R-:W-:Y:S08]  /*4000*/  HMMA.16816.F32 R132, R8.reuse, R40, RZ ;  /* 0x000000280884723c */ /* 0x042ff000000018ff */
[C---:B------:R-:W-:Y:S01]  /*4010*/  HMMA.16816.F32 R120, R8.reuse, R42, RZ ;  /* 0x0000002a0878723c */ /* 0x040fe200000018ff */
[----:B------:R-:W1:Y:S07]  /*4020*/  LDSM.16.MT88.4 R40, [R212+0x14000] ;  /* 0x01400000d428783b */ /* 0x000e6e0000004200 */
[C---:B------:R-:W-:Y:S08]  /*4030*/  HMMA.16816.F32 R104, R8.reuse, R48, RZ ;  /* 0x000000300868723c */ /* 0x040ff000000018ff */
[C---:B------:R-:W-:Y:S01]  /*4040*/  HMMA.16816.F32 R80, R8.reuse, R50, RZ ;  /* 0x000000320850723c */ /* 0x040fe200000018ff */
[----:B------:R-:W3:Y:S07]  /*4050*/  LDSM.16.MT88.4 R48, [R211+0x14000] ;  /* 0x01400000d330783b */ /* 0x000eee0000004200 */
[C---:B------:R-:W-:Y:S08]  /*4060*/  HMMA.16816.F32 R36, R8.reuse, R20, RZ ;  /* 0x000000140824723c */ /* 0x040ff000000018ff */
[C---:B------:R-:W-:Y:S01]  /*4070*/  HMMA.16816.F32 R68, R8.reuse, R22, RZ ;  /* 0x000000160844723c */ /* 0x040fe200000018ff */
[----:B------:R-:W4:Y:S07]  /*4080*/  LDSM.16.MT88.4 R20, [R212+0x16000] ;  /* 0x01600000d414783b */ /* 0x000f2e0000004200 */
[C---:B------:R-:W-:Y:S08]  /*4090*/  HMMA.16816.F32 R124, R8.reuse, R32, RZ ;  /* 0x00000020087c723c */ /* 0x040ff000000018ff */
[C---:B------:R-:W-:Y:S01]  /*40a0*/  HMMA.16816.F32 R108, R8.reuse, R34, RZ ;  /* 0x00000022086c723c */ /* 0x040fe200000018ff */
[----:B------:R-:W5:Y:S07]  /*40b0*/  LDSM.16.MT88.4 R32, [R210+0x16000] ;  /* 0x01600000d220783b */ /* 0x000f6e0000004200 */
[C---:B------:R-:W-:Y:S08]  /*40c0*/  HMMA.16816.F32 R100, R8.reuse, R28, RZ ;  /* 0x0000001c0864723c */ /* 0x040ff000000018ff */
[C---:B------:R-:W-:Y:S01]  /*40d0*/  HMMA.16816.F32 R76, R8.reuse, R30, RZ ;  /* 0x0000001e084c723c */ /* 0x040fe200000018ff */
[----:B------:R-:W1:Y:S07]  /*40e0*/  LDSM.16.MT88.4 R28, [R211+0x16000] ;  /* 0x01600000d31c783b */ /* 0x000e6e0000004200 */
[C---:B--2---:R-:W-:Y:S07]  /*40f0*/  HMMA.16816.F32 R92, R8.reuse, R4, RZ ;  /* 0x00000004085c723c */ /* 0x044fee00000018ff */
[----:B------:R-:W-:Y:S01]  /*4100*/  IMAD.WIDE.U32 R4, R0, -0x2daee0ad, RZ ;  /* 0xd2511f5300047825 */ /* 0x000fe200078e00ff */
[----:B------:R-:W-:Y:S03]  /*4110*/  HMMA.16816.F32 R60, R8, R44, RZ ;  /* 0x0000002c083c723c */ /* 0x000fe600000018ff */
[----:B------:R-:W-:Y:S01]  /*4120*/  FFMA.FTZ R0, R112, c[0x0][0x23c], -R13 ;  /* 0x00008f0070007a23 */ /* 0x000fe2000001080d */
[----:B------:R-:W-:-:S02]  /*4130*/  LOP3.LUT R2, R4, 0xffff, RZ, 0xc0, !PT ;  /* 0x0000ffff04027812 */ /* 0x000fc400078ec0ff */
[----:B------:R-:W-:Y:S01]  /*4140*/  LOP3.LUT R14, R4, 0xff, RZ, 0xc0, !PT ;  /* 0x000000ff040e7812 */ /* 0x000fe200078ec0ff */
[----:B------:R2:W1:Y:S01]  /*4150*/  MUFU.EX2 R173, R0 ;  /* 0x0000000000ad7308 */ /* 0x0004620000000800 */
[C---:B------:R-:W-:Y:S08]  /*4160*/  HMMA.16816.F32 R116, R8.reuse, R46, RZ ;  /* 0x0000002e0874723c */ /* 0x040ff000000018ff */
[----:B------:R-:W-:Y:S01]  /*4170*/  HMMA.16816.F32 R44, R8, R6, RZ ;  /* 0x00000006082c723c */ /* 0x000fe200000018ff */
[----:B--2---:R-:W-:-:S06]  /*4180*/  SHF.R.U32.HI R0, RZ, 0x10, R4 ;  /* 0x00000010ff007819 */ /* 0x004fcc0000011604 */
[----:B------:R-:W-:Y:S01]  /*4190*/  FFMA.FTZ R6, R130, c[0x0][0x23c], -R12 ;  /* 0x00008f0082067a23 */ /* 0x000fe2000001080c */
[----:B------:R-:W-:Y:S01]  /*41a0*/  SHF.R.U32.HI R7, RZ, 0x18, R4 ;  /* 0x00000018ff077819 */ /* 0x000fe20000011604 */
[C---:B------:R-:W-:Y:S01]  /*41b0*/  HMMA.16816.F32 R64, R8.reuse, R56, RZ ;  /* 0x000000380840723c */ /* 0x040fe200000018ff */
[----:B------:R-:W-:Y:S01]  /*41c0*/  SHF.R.U32.HI R4, RZ, 0x8, R2 ;  /* 0x00000008ff047819 */ /* 0x000fe20000011602 */
[----:B------:R2:W1:Y:S01]  /*41d0*/  MUFU.EX2 R181, R6 ;  /* 0x0000000600b57308 */ /* 0x0004620000000800 */
[----:B------:R-:W-:Y:S02]  /*41e0*/  LOP3.LUT R2, R0, 0xff, RZ, 0xc0, !PT ;  /* 0x000000ff00027812 */ /* 0x000fe400078ec0ff */
[----:B------:R-:W-:Y:S01]  /*41f0*/  LOP3.LUT R0, R5, UR17, R156, 0x96, !PT ;  /* 0x0000001105007c12 */ /* 0x000fe2000f8e969c */
[----:B------:R-:W-:Y:S01]  /*4200*/  FFMA.FTZ R5, R129, c[0x0][0x23c], -R12 ;  /* 0x00008f0081057a23 */ /* 0x000fe2000001080c */
[----:B------:R-:W-:Y:S01]  /*4210*/  PRMT R14, R14, 0x5410, R4 ;  /* 0x000054100e0e7816 */ /* 0x000fe20000000004 */
[----:B------:R-:W-:Y:S01]  /*4220*/  HMMA.16816.F32 R96, R8, R24, RZ ;  /* 0x000000180860723c */ /* 0x000fe200000018ff */
[----:B------:R-:W-:Y:S01]  /*4230*/  PRMT R18, R2, 0x5410, R7 ;  /* 0x0000541002127816 */ /* 0x000fe20000000007 */
[----:B------:R3:W-:Y:S01]  /*4240*/  MUFU.EX2 R172, R5 ;  /* 0x0000000500ac7308 */ /* 0x0007e20000000800 */
[----:B------:R-:W-:-:S02]  /*4250*/  LOP3.LUT R2, R0, 0xffff, RZ, 0xc0, !PT ;  /* 0x0000ffff00027812 */ /* 0x000fc400078ec0ff */
[----:B------:R-:W-:Y:S02]  /*4260*/  LOP3.LUT R15, R0, 0xff, RZ, 0xc0, !PT ;  /* 0x000000ff000f7812 */ /* 0x000fe400078ec0ff */
[--C-:B------:R-:W-:Y:S01]  /*4270*/  SHF.R.U32.HI R4, RZ, 0x10, R0.reuse ;  /* 0x00000010ff047819 */ /* 0x100fe20000011600 */
[C---:B------:R-:W-:Y:S01]  /*4280*/  HMMA.16816.F32 R72, R8.reuse, R26, RZ ;  /* 0x0000001a0848723c */ /* 0x040fe200000018ff */
[----:B------:R-:W-:Y:S01]  /*4290*/  SHF.R.U32.HI R7, RZ, 0x18, R0 ;  /* 0x00000018ff077819 */ /* 0x000fe20000011600 */
[----:B------:R-:W-:Y:S01]  /*42a0*/  HSET2.LE.AND R0, R14, R170, PT ;  /* 0x000000aa0e007233 */ /* 0x000fe20003803000 */
[----:B--2---:R-:W-:Y:S01]  /*42b0*/  SHF.R.U32.HI R6, RZ, 0x8, R2 ;  /* 0x00000008ff067819 */ /* 0x004fe20000011602 */
[----:B------:R-:W2:Y:S01]  /*42c0*/  LDSM.16.MT88.4 R24, [R209+0x10800] ;  /* 0x01080000d118783b */ /* 0x000ea20000004200 */
[----:B-1----:R-:W-:Y:S02]  /*42d0*/  F2FP.PACK_AB R2, R173, R196 ;  /* 0x000000c4ad02723e */ /* 0x002fe400000000ff */
[----:B------:R-:W-:Y:S01]  /*42e0*/  LOP3.LUT R4, R4, 0xff, RZ, 0xc0, !PT ;  /* 0x000000ff04047812 */ /* 0x000fe200078ec0ff */
[----:B------:R-:W-:Y:S01]  /*42f0*/  HMMA.16816.F32 R88, R8, R40, RZ ;  /* 0x000000280858723c */ /* 0x000fe200000018ff */
[----:B---3--:R-:W-:-:S02]  /*4300*/  FFMA.FTZ R5, R128, c[0x0][0x23c], -R12 ;  /* 0x00008f0080057a23 */ /* 0x008fc4000001080c */
[----:B------:R-:W-:Y:S02]  /*4310*/  PRMT R14, R4, 0x5410, R7 ;  /* 0x00005410040e7816 */ /* 0x000fe40000000007 */
[----:B------:R1:W3:Y:S03]  /*4320*/  MUFU.EX2 R174, R5 ;  /* 0x0000000500ae7308 */ /* 0x0002e60000000800 */
[C---:B------:R-:W-:Y:S08]  /*4330*/  HMMA.16816.F32 R84, R8.reuse, R48, RZ ;  /* 0x000000300854723c */ /* 0x040ff000000018ff */
[----:B------:R-:W-:Y:S01]  /*4340*/  HMMA.16816.F32 R144, R8, R52, RZ ;  /* 0x000000340890723c */ /* 0x000fe200000018ff */
[----:B-1----:R-:W-:Y:S01]  /*4350*/  PRMT R5, R15, 0x5410, R6 ;  /* 0x000054100f057816 */ /* 0x002fe20000000006 */
[----:B------:R-:W-:Y:S01]  /*4360*/  IMAD.MOV.U32 R15, RZ, RZ, R181 ;  /* 0x000000ffff0f7224 */ /* 0x000fe200078e00b5 */
[----:B------:R-:W-:-:S05]  /*4370*/  LOP3.LUT R6, R0, R2, RZ, 0xc0, !PT ;  /* 0x0000000200067212 */ /* 0x000fca00078ec0ff */
[----:B----4-:R-:W-:Y:S01]  /*4380*/  HMMA.16816.F32 R164, R8, R20, RZ ;  /* 0x0000001408a4723c */ /* 0x010fe200000018ff */
[----:B------:R-:W-:Y:S01]  /*4390*/  FFMA.FTZ R0, R131, c[0x0][0x23c], -R12 ;  /* 0x00008f0083007a23 */ /* 0x000fe2000001080c */
[----:B---3--:R-:W-:-:S06]  /*43a0*/  F2FP.PACK_AB R2, R174, R172 ;  /* 0x000000acae02723e */ /* 0x008fcc00000000ff */
[C---:B------:R-:W-:Y:S01]  /*43b0*/  HMMA.16816.F32 R156, R8.reuse, R22, RZ ;  /* 0x00000016089c723c */ /* 0x040fe200000018ff */
[----:B------:R-:W1:Y:S07]  /*43c0*/  LDSM.16.MT88.4 R20, [R210+0x10800] ;  /* 0x01080000d214783b */ /* 0x000e6e0000004200 */
[C---:B------:R-:W-:Y:S08]  /*43d0*/  HMMA.16816.F32 R56, R8.reuse, R58, RZ ;  /* 0x0000003a0838723c */ /* 0x040ff000000018ff */
[C---:B------:R-:W-:Y:S08]  /*43e0*/  HMMA.16816.F32 R40, R8.reuse, R42, RZ ;  /* 0x0000002a0828723c */ /* 0x040ff000000018ff */
[C---:B------:R-:W-:Y:S08]  /*43f0*/  HMMA.16816.F32 R48, R8.reuse, R50, RZ ;  /* 0x000000320830723c */ /* 0x040ff000000018ff */
[C---:B------:R-:W-:Y:S08]  /*4400*/  HMMA.16816.F32 R52, R8.reuse, R54, RZ ;  /* 0x000000360834723c */ /* 0x040ff000000018ff */
[C---:B-----5:R-:W-:Y:S01]  /*4410*/  HMMA.16816.F32 R152, R8.reuse, R32, RZ ;  /* 0x000000200898723c */ /* 0x060fe200000018ff */
[----:B------:R3:W4:Y:S07]  /*4420*/  MUFU.EX2 R32, R0 ;  /* 0x0000000000207308 */ /* 0x00072e0000000800 */
[C---:B------:R-:W-:Y:S08]  /*4430*/  HMMA.16816.F32 R112, R8.reuse, R34, RZ ;  /* 0x000000220870723c */ /* 0x040ff000000018ff */
[----:B------:R-:W-:Y:S01]  /*4440*/  HMMA.16816.F32 R160, R8, R28, RZ ;  /* 0x0000001c08a0723c */ /* 0x000fe200000018ff */
[----:B---3--:R-:W-:Y:S01]  /*4450*/  HSET2.LE.AND R0, R18, R170, PT ;  /* 0x000000aa12007233 */ /* 0x008fe20003803000 */
[----:B------:R-:W-:-:S04]  /*4460*/  MOV R18, R180 ;  /* 0x000000b400127202 */ /* 0x000fc80000000f00 */
[----:B------:R-:W-:Y:S01]  /*4470*/  LOP3.LUT R7, R0, R2, RZ, 0xc0, !PT ;  /* 0x0000000200077212 */ /* 0x000fe200078ec0ff */
[----:B------:R-:W-:Y:S01]  /*4480*/  HSET2.LE.AND R0, R5, R170, PT ;  /* 0x000000aa05007233 */ /* 0x000fe20003803000 */
[----:B------:R-:W-:Y:S01]  /*4490*/  HMMA.16816.F32 R128, R8, R30, RZ ;  /* 0x0000001e0880723c */ /* 0x000fe200000018ff */
[----:B------:R-:W3:Y:S01]  /*44a0*/  LDSM.16.MT88.4 R8, [R212+0x10800] ;  /* 0x01080000d408783b */ /* 0x000ee20000004200 */
[----:B------:R-:W-:-:S03]  /*44b0*/  F2FP.PACK_AB R2, R18, R250 ;  /* 0x000000fa1202723e */ /* 0x000fc600000000ff */
[----:B------:R-:W5:Y:S01]  /*44c0*/  LDSM.16.MT88.4 R28, [R211+0x10800] ;  /* 0x01080000d31c783b */ /* 0x000f620000004200 */
[----:B------:R-:W-:Y:S01]  /*44d0*/  LOP3.LUT R4, R0, R2, RZ, 0xc0, !PT ;  /* 0x0000000200047212 */ /* 0x000fe200078ec0ff */
[----:B------:R-:W-:Y:S01]  /*44e0*/  HSET2.LE.AND R0, R14, R170, PT ;  /* 0x000000aa0e007233 */ /* 0x000fe20003803000 */
[----:B----4-:R-:W-:Y:S01]  /*44f0*/  F2FP.PACK_AB R2, R32, R15 ;  /* 0x0000000f2002723e */ /* 0x010fe200000000ff */
[----:B------:R-:W-:-:S03]  /*4500*/  IMAD.MOV.U32 R14, RZ, RZ, R191 ;  /* 0x000000ffff0e7224 */ /* 0x000fc600078e00bf */
[----:B------:R-:W-:Y:S01]  /*4510*/  LOP3.LUT R5, R0, R2, RZ, 0xc0, !PT ;  /* 0x0000000200057212 */ /* 0x000fe200078ec0ff */
[----:B------:R-:W-:Y:S02]  /*4520*/  IMAD.MOV.U32 R2, RZ, RZ, R190 ;  /* 0x000000ffff027224 */ /* 0x000fe400078e00be */
[----:B------:R-:W-:-:S04]  /*4530*/  IMAD.MOV.U32 R0, RZ, RZ, R170 ;  /* 0x000000ffff007224 */ /* 0x000fc800078e00aa */
[C---:B--2---:R-:W-:Y:S08]  /*4540*/  HMMA.16816.F32 R192, R4.reuse, R24, R132 ;  /* 0x0000001804c0723c */ /* 0x044ff00000001884 */
[C---:B------:R-:W-:Y:S01]  /*4550*/  HMMA.16816.F32 R184, R4.reuse, R26, R120 ;  /* 0x0000001a04b8723c */ /* 0x040fe20000001878 */
[----:B------:R-:W2:Y:S07]  /*4560*/  LDSM.16.MT88.4 R24, [R209+0x12800] ;  /* 0x01280000d118783b */ /* 0x000eae0000004200 */
[C---:B-1----:R-:W-:Y:S08]  /*4570*/  HMMA.16816.F32 R180, R4.reuse, R20, R104 ;  /* 0x0000001404b4723c */ /* 0x042ff00000001868 */
[C---:B---3--:R-:W-:Y:S07]  /*4580*/  HMMA.16816.F32 R104, R4.reuse, R8, R64 ;  /* 0x000000080468723c */ /* 0x048fee0000001840 */
[----:B------:R-:W-:Y:S01]  /*4590*/  IMAD.MOV.U32 R67, RZ, RZ, R189 ;  /* 0x000000ffff437224 */ /* 0x000fe200078e00bd */
[----:B------:R-:W-:Y:S01]  /*45a0*/  HMMA.16816.F32 R120, R4, R10, R56 ;  /* 0x0000000a0478723c */ /* 0x000fe20000001838 */
[----:B------:R-:W1:Y:S01]  /*45b0*/  LDSM.16.MT88.4 R8, [R212+0x12800] ;  /* 0x01280000d408783b */ /* 0x000e620000004200 */
[----:B------:R-:W-:-:S05]  /*45c0*/  MOV R66, R188 ;  /* 0x000000bc00427202 */ /* 0x000fca0000000f00 */
[----:B------:R-:W-:Y:S01]  /*45d0*/  IMAD.MOV.U32 R59, RZ, RZ, R178 ;  /* 0x000000ffff3b7224 */ /* 0x000fe200078e00b2 */
[----:B-----5:R-:W-:Y:S01]  /*45e0*/  HMMA.16816.F32 R200, R4, R28, R60 ;  /* 0x0000001c04c8723c */ /* 0x020fe2000000183c */
[----:B------:R-:W-:Y:S02]  /*45f0*/  IMAD.MOV.U32 R58, RZ, RZ, R0 ;  /* 0x000000ffff3a7224 */ /* 0x000fe400078e0000 */
[----:B------:R-:W-:-:S05]  /*4600*/  IMAD.U32 R0, RZ, RZ, UR4 ;  /* 0x00000004ff007e24 */ /* 0x000fca000f8e00ff */
[----:B------:R-:W-:Y:S01]  /*4610*/  HMMA.16816.F32 R28, R4, R30, R116 ;  /* 0x0000001e041c723c */ /* 0x000fe20000001874 */
[----:B------:R-:W-:-:S07]  /*4620*/  LOP3.LUT R0, R151, UR25, R0, 0x96, !PT ;  /* 0x0000001997007c12 */ /* 0x000fce000f8e9600 */
[C---:B------:R-:W-:Y:S01]  /*4630*/  HMMA.16816.F32 R132, R4.reuse, R22, R80 ;  /* 0x000000160484723c */ /* 0x040fe20000001850 */
[----:B------:R-:W3:Y:S06]  /*4640*/  LDSM.16.MT88.4 R20, [R210+0x12800] ;  /* 0x01280000d214783b */ /* 0x000eec0000004200 */
[----:B------:R-:W-:Y:S01]  /*4650*/  IMAD.MOV.U32 R83, RZ, RZ, R32 ;  /* 0x000000ffff537224 */ /* 0x000fe200078e0020 */
[----:B--2---:R-:W-:Y:S01]  /*4660*/  HMMA.16816.F32 R240, R4, R26, R136 ;  /* 0x0000001a04f0723c */ /* 0x004fe20000001888 */
[----:B------:R-:W2:Y:S01]  /*4670*/  LDSM.16.MT88.4 R32, [R209+0x14800] ;  /* 0x01480000d120783b */ /* 0x000ea20000004200 */
[----:B------:R-:W-:Y:S01]  /*4680*/  IMAD.MOV.U32 R82, RZ, RZ, R171 ;  /* 0x000000ffff527224 */ /* 0x000fe200078e00ab */
[----:B------:R-:W-:Y:S01]  /*4690*/  MOV R80, R176 ;  /* 0x000000b000507202 */ /* 0x000fe20000000f00 */
[----:B------:R-:W-:Y:S01]  /*46a0*/  IMAD.MOV.U32 R81, RZ, RZ, R177 ;  /* 0x000000ffff517224 */ /* 0x000fe200078e00b1 */
[----:B------:R-:W-:Y:S01]  /*46b0*/  MOV R60, R203 ;  /* 0x000000cb003c7202 */ /* 0x000fe20000000f00 */
[----:B------:R-:W-:-:S02]  /*46c0*/  IMAD.MOV.U32 R63, RZ, RZ, R200 ;  /* 0x000000ffff3f7224 */ /* 0x000fc400078e00c8 */
[----:B------:R-:W-:Y:S01]  /*46d0*/  MOV R57, R28 ;  /* 0x0000001c00397202 */ /* 0x000fe20000000f00 */
[----:B------:R-:W-:Y:S01]  /*46e0*/  IMAD.MOV.U32 R56, RZ, RZ, R29 ;  /* 0x000000ffff387224 */ /* 0x000fe200078e001d */
[C---:B-1----:R-:W-:Y:S01]  /*46f0*/  HMMA.16816.F32 R188, R4.reuse, R8, R100 ;  /* 0x0000000804bc723c */ /* 0x042fe20000001864 */
[----:B------:R-:W-:Y:S02]  /*4700*/  IMAD.MOV.U32 R65, RZ, RZ, R30 ;  /* 0x000000ffff417224 */ /* 0x000fe400078e001e */
[----:B------:R-:W-:Y:S02]  /*4710*/  IMAD.MOV.U32 R64, RZ, RZ, R31 ;  /* 0x000000ffff407224 */ /* 0x000fe400078e001f */
[----:B------:R-:W1:Y:S01]  /*4720*/  LDSM.16.MT88.4 R28, [R211+0x12800] ;  /* 0x01280000d31c783b */ /* 0x000e620000004200 */
[----:B------:R-:W-:Y:S01]  /*4730*/  IMAD.MOV.U32 R62, RZ, RZ, R201 ;  /* 0x000000ffff3e7224 */ /* 0x000fe200078e00c9 */
[----:B------:R-:W-:Y:S01]  /*4740*/  MOV R103, R2 ;  /* 0x0000000200677202 */ /* 0x000fe20000000f00 */
[----:B------:R-:W-:Y:S01]  /*4750*/  HMMA.16816.F32 R136, R4, R10, R76 ;  /* 0x0000000a0488723c */ /* 0x000fe2000000184c */
[----:B------:R-:W4:Y:S01]  /*4760*/  LDSM.16.MT88.4 R8, [R210+0x14800] ;  /* 0x01480000d208783b */ /* 0x000f220000004200 */
[----:B------:R-:W-:-:S02]  /*4770*/  IMAD.MOV.U32 R61, RZ, RZ, R202 ;  /* 0x000000ffff3d7224 */ /* 0x000fc400078e00ca */
[----:B------:R-:W-:Y:S02]  /*4780*/  IMAD.MOV.U32 R100, RZ, RZ, R172 ;  /* 0x000000ffff647224 */ /* 0x000fe400078e00ac */
[----:B------:R-:W-:Y:S01]  /*4790*/  IMAD.MOV.U32 R102, RZ, RZ, R59 ;  /* 0x000000ffff667224 */ /* 0x000fe200078e003b */
[----:B------:R-:W-:Y:S01]  /*47a0*/  MOV R79, R173 ;  /* 0x000000ad004f7202 */ /* 0x000fe20000000f00 */
[----:B------:R-:W-:Y:S01]  /*47b0*/  HMMA.16816.F32 R116, R4, R24, R140 ;  /* 0x000000180474723c */ /* 0x000fe2000000188c */
[----:B------:R-:W5:Y:S01]  /*47c0*/  LDSM.16.MT88.4 R24, [R212+0x14800] ;  /* 0x01480000d418783b */ /* 0x000f620000004200 */
[----:B------:R-:W-:Y:S02]  /*47d0*/  IMAD.MOV.U32 R76, RZ, RZ, R251 ;  /* 0x000000ffff4c7224 */ /* 0x000fe400078e00fb */
[----:B------:R-:W-:Y:S02]  /*47e0*/  IMAD.MOV.U32 R77, RZ, RZ, R175 ;  /* 0x000000ffff4d7224 */ /* 0x000fe400078e00af */
[----:B------:R-:W-:-:S02]  /*47f0*/  IMAD.MOV.U32 R78, RZ, RZ, R174 ;  /* 0x000000ffff4e7224 */ /* 0x000fc400078e00ae */
[----:B---3--:R-:W-:Y:S01]  /*4800*/  HMMA.16816.F32 R124, R4, R20, R124 ;  /* 0x00000014047c723c */ /* 0x008fe2000000187c */
[----:B------:R-:W-:Y:S02]  /*4810*/  IMAD.MOV.U32 R101, RZ, RZ, R82 ;  /* 0x000000ffff657224 */ /* 0x000fe400078e0052 */
[----:B------:R-:W-:-:S04]  /*4820*/  IMAD.MOV.U32 R59, RZ, RZ, R83 ;  /* 0x000000ffff3b7224 */ /* 0x000fc800078e0053 */
[----:B------:R-:W-:Y:S01]  /*4830*/  MOV R20, R168 ;  /* 0x000000a800147202 */ /* 0x000fe20000000f00 */
[----:B------:R-:W-:Y:S01]  /*4840*/  IMAD.MOV.U32 R21, RZ, RZ, R169 ;  /* 0x000000ffff157224 */ /* 0x000fe200078e00a9 */
[C---:B--2---:R-:W-:Y:S07]  /*4850*/  HMMA.16816.F32 R176, R4.reuse, R32, R36 ;  /* 0x0000002004b0723c */ /* 0x044fee0000001824 */
[----:B------:R-:W-:Y:S01]  /*4860*/  IMAD.MOV.U32 R32, RZ, RZ, R236 ;  /* 0x000000ffff207224 */ /* 0x000fe200078e00ec */
[----:B------:R-:W-:Y:S01]  /*4870*/  HMMA.16816.F32 R200, R4, R22, R108 ;  /* 0x0000001604c8723c */ /* 0x000fe2000000186c */
[----:B------:R-:W-:Y:S01]  /*4880*/  IMAD.MOV.U32 R33, RZ, RZ, R237 ;  /* 0x000000ffff217224 */ /* 0x000fe200078e00ed */
[----:B------:R-:W-:Y:S01]  /*4890*/  MOV R38, R80 ;  /* 0x0000005000267202 */ /* 0x000fe20000000f00 */
[----:B------:R-:W-:-:S02]  /*48a0*/  IMAD.MOV.U32 R39, RZ, RZ, R81 ;  /* 0x000000ffff277224 */ /* 0x000fc400078e0051 */
[----:B------:R-:W-:Y:S02]  /*48b0*/  IMAD.MOV.U32 R36, RZ, RZ, R77 ;  /* 0x000000ffff247224 */ /* 0x000fe400078e004d */
[----:B------:R-:W-:Y:S01]  /*48c0*/  IMAD.MOV.U32 R77, RZ, RZ, R103 ;  /* 0x000000ffff4d7224 */ /* 0x000fe200078e0067 */
[----:B-1----:R-:W-:Y:S01]  /*48d0*/  HMMA.16816.F32 R140, R4, R28, R96 ;  /* 0x0000001c048c723c */ /* 0x002fe20000001860 */
[----:B------:R-:W-:-:S06]  /*48e0*/  IMAD.MOV.U32 R103, RZ, RZ, R56 ;  /* 0x000000ffff677224 */ /* 0x000fcc00078e0038 */
[----:B------:R-:W-:Y:S01]  /*48f0*/  IMAD.MOV.U32 R29, RZ, RZ, R250 ;  /* 0x000000ffff1d7224 */ /* 0x000fe200078e00fa */
[----:B------:R-:W-:Y:S01]  /*4900*/  HMMA.16816.F32 R168, R4, R30, R72 ;  /* 0x0000001e04a8723c */ /* 0x000fe20000001848 */
[----:B------:R-:W-:-:S06]  /*4910*/  IMAD.MOV.U32 R28, RZ, RZ, R249 ;  /* 0x000000ffff1c7224 */ /* 0x000fcc00078e00f9 */
[----:B------:R-:W-:Y:S01]  /*4920*/  MOV R31, R248 ;  /* 0x000000f8001f7202 */ /* 0x000fe20000000f00 */
[----:B------:R-:W-:Y:S01]  /*4930*/  IMAD.MOV.U32 R72, RZ, RZ, R199 ;  /* 0x000000ffff487224 */ /* 0x000fe200078e00c7 */
[----:B------:R-:W-:Y:S01]  /*4940*/  MOV R75, R196 ;  /* 0x000000c4004b7202 */ /* 0x000fe20000000f00 */
[----:B------:R-:W-:Y:S01]  /*4950*/  IMAD.MOV.U32 R73, RZ, RZ, R198 ;  /* 0x000000ffff497224 */ /* 0x000fe200078e00c6 */
[----:B----4-:R-:W-:Y:S01]  /*4960*/  HMMA.16816.F32 R248, R4, R8, R92 ;  /* 0x0000000804f8723c */ /* 0x010fe2000000185c */
[----:B------:R-:W-:Y:S01]  /*4970*/  IMAD.MOV.U32 R74, RZ, RZ, R197 ;  /* 0x000000ffff4a7224 */ /* 0x000fe200078e00c5 */
[----:B------:R-:W-:Y:S01]  /*4980*/  MOV R30, R72 ;  /* 0x00000048001e7202 */ /* 0x000fe20000000f00 */
[----:B------:R-:W-:Y:S01]  /*4990*/  IMAD.MOV.U32 R39, RZ, RZ, R73 ;  /* 0x000000ffff277224 */ /* 0x000fe200078e0049 */
[----:B------:R-:W-:-:S03]  /*49a0*/  MOV R37, R75 ;  /* 0x0000004b00257202 */ /* 0x000fc60000000f00 */
[----:B------:R-:W-:Y:S01]  /*49b0*/  IMAD.MOV.U32 R95, RZ, RZ, R58 ;  /* 0x000000ffff5f7224 */ /* 0x000fe200078e003a */
[C---:B------:R-:W-:Y:S01]  /*49c0*/  HMMA.16816.F32 R196, R4.reuse, R10, R44 ;  /* 0x0000000a04c4723c */ /* 0x040fe2000000182c */
[----:B------:R-:W1:Y:S07]  /*49d0*/  LDSM.16.MT88.4 R8, [R209+0x16800] ;  /* 0x01680000d108783b */ /* 0x000e6e0000004200 */
[C---:B------:R-:W-:Y:S07]  /*49e0*/  HMMA.16816.F32 R236, R4.reuse, R34, R68 ;  /* 0x0000002204ec723c */ /* 0x040fee0000001844 */
[----:B------:R-:W-:Y:S01]  /*49f0*/  MOV R70, R20 ;  /* 0x0000001400467202 */ /* 0x000fe20000000f00 */
[----:B------:R-:W-:Y:S01]  /*4a00*/  IMAD.MOV.U32 R71, RZ, RZ, R21 ;  /* 0x000000ffff477224 */ /* 0x000fe200078e0015 */
[----:B-----5:R-:W-:Y:S01]  /*4a10*/  HMMA.16816.F32 R172, R4, R24, R88 ;  /* 0x0000001804ac723c */ /* 0x020fe20000001858 */
[----:B------:R-:W2:Y:S01]  /*4a20*/  LDSM.16.MT88.4 R20, [R211+0x14800] ;  /* 0x01480000d314783b */ /* 0x000ea20000004200 */
[----:B------:R-:W-:Y:S01]  /*4a30*/  IMAD.MOV.U32 R34, RZ, RZ, R101 ;  /* 0x000000ffff227224 */ /* 0x000fe200078e0065 */
[----:B------:R-:W-:Y:S01]  /*4a40*/  MOV R101, R102 ;  /* 0x0000006600657202 */ /* 0x000fe20000000f00 */
[----:B------:R-:W-:Y:S01]  /*4a50*/  IMAD.MOV.U32 R35, RZ, RZ, R100 ;  /* 0x000000ffff237224 */ /* 0x000fe200078e0064 */
[----:B------:R-:W-:Y:S01]  /*4a60*/  MOV R102, R57 ;  /* 0x0000003900667202 */ /* 0x000fe20000000f00 */
[----:B------:R-:W-:-:S02]  /*4a70*/  IMAD.MOV.U32 R100, RZ, RZ, R59 ;  /* 0x000000ffff647224 */ /* 0x000fc400078e003b */
[C---:B------:R-:W-:Y:S01]  /*4a80*/  HMMA.16816.F32 R108, R4.reuse, R26, R40 ;  /* 0x0000001a046c723c */ /* 0x040fe20000001828 */
[----:B------:R-:W3:Y:S07]  /*4a90*/  LDSM.16.MT88.4 R24, [R210+0x16800] ;  /* 0x01680000d218783b */ /* 0x000eee0000004200 */
[----:B-1----:R-:W-:Y:S07]  /*4aa0*/  HMMA.16816.F32 R80, R4, R8, R144 ;  /* 0x000000080450723c */ /* 0x002fee0000001890 */
[----:B------:R-:W-:-:S05]  /*4ab0*/  IMAD.WIDE.U32 R8, R0, -0x326172a9, RZ ;  /* 0xcd9e8d5700087825 */ /* 0x000fca00078e00ff */
[----:B------:R-:W-:Y:S01]  /*4ac0*/  LOP3.LUT R2, R9, UR15, R38, 0x96, !PT ;  /* 0x0000000f09027c12 */ /* 0x000fe2000f8e9626 */
[----:B------:R-:W-:Y:S01]  /*4ad0*/  IMAD.MOV.U32 R38, RZ, RZ, R74 ;  /* 0x000000ffff267224 */ /* 0x000fe200078e004a */
[----:B------:R-:W-:Y:S01]  /*4ae0*/  LOP3.LUT R0, R33, UR13, R8, 0x96, !PT ;  /* 0x0000000d21007c12 */ /* 0x000fe2000f8e9608 */
[----:B------:R-:W-:Y:S02]  /*4af0*/  IMAD.MOV.U32 R33, RZ, RZ, R78 ;  /* 0x000000ffff217224 */ /* 0x000fe400078e004e */
[----:B------:R-:W-:Y:S01]  /*4b00*/  IMAD.WIDE.U32 R8, R2, -0x2daee0ad, RZ ;  /* 0xd2511f5302087825 */ /* 0x000fe200078e00ff */
[----:B--2---:R-:W-:Y:S03]  /*4b10*/  HMMA.16816.F32 R96, R4, R20, R84 ;  /* 0x000000140460723c */ /* 0x004fe60000001854 */
[----:B------:R-:W-:Y:S01]  /*4b20*/  IMAD.MOV.U32 R78, RZ, RZ, R15 ;  /* 0x000000ffff4e7224 */ /* 0x000fe200078e000f */
[----:B------:R-:W-:-:S04]  /*4b30*/  LOP3.LUT R2, R9, UR12, R70, 0x96, !PT ;  /* 0x0000000c09027c12 */ /* 0x000fc8000f8e9646 */
[C---:B------:R-:W-:Y:S07]  /*4b40*/  HMMA.16816.F32 R84, R4.reuse, R10, R52 ;  /* 0x0000000a0454723c */ /* 0x040fee0000001834 */
[----:B------:R-:W-:Y:S01]  /*4b50*/  IMAD.WIDE.U32 R10, R0, -0x2daee0ad, RZ ;  /* 0xd2511f53000a7825 */ /* 0x000fe200078e00ff */
[----:B---3--:R-:W-:Y:S04]  /*4b60*/  HMMA.16816.F32 R72, R4, R24, R152 ;  /* 0x000000180448723c */ /* 0x008fe80000001898 */
[----:B------:R-:W-:Y:S01]  /*4b70*/  LOP3.LUT R0, R11, UR10, R8, 0x96, !PT ;  /* 0x0000000a0b007c12 */ /* 0x000fe2000f8e9608 */
[----:B------:R-:W-:-:S03]  /*4b80*/  IMAD.WIDE.U32 R8, R2, -0x326172a9, RZ ;  /* 0xcd9e8d5702087825 */ /* 0x000fc600078e00ff */
[C---:B------:R-:W-:Y:S01]  /*4b90*/  HMMA.16816.F32 R68, R4.reuse, R26, R112 ;  /* 0x0000001a0444723c */ /* 0x040fe20000001870 */
[----:B------:R-:W1:Y:S01]  /*4ba0*/  LDSM.16.MT88.4 R24, [R211+0x16800] ;  /* 0x01680000d318783b */ /* 0x000e620000004200 */
[----:B------:R-:W-:Y:S01]  /*4bb0*/  IMAD.WIDE.U32 R144, R0, -0x326172a9, RZ ;  /* 0xcd9e8d5700907825 */ /* 0x000fe200078e00ff */
[----:B------:R-:W-:Y:S02]  /*4bc0*/  LOP3.LUT R2, R9, UR11, R32, 0x96, !PT ;  /* 0x0000000b09027c12 */ /* 0x000fe4000f8e9620 */
[----:B------:R-:W-:Y:S02]  /*4bd0*/  MOV R32, R79 ;  /* 0x0000004f00207202 */ /* 0x000fe40000000f00 */
[----:B------:R-:W-:Y:S01]  /*4be0*/  LOP3.LUT R0, R145, UR9, R8, 0x96, !PT ;  /* 0x0000000991007c12 */ /* 0x000fe2000f8e9608 */
[----:B------:R-:W-:Y:S01]  /*4bf0*/  HMMA.16816.F32 R88, R4, R22, R48 ;  /* 0x000000160458723c */ /* 0x000fe20000001830 */
[----:B------:R-:W2:Y:S01]  /*4c00*/  LDSM.16.MT88.4 R20, [R212+0x16800] ;  /* 0x01680000d414783b */ /* 0x000ea20000004200 */
[----:B------:R-:W-:Y:S01]  /*4c10*/  IMAD.WIDE.U32 R8, R2, -0x2daee0ad, RZ ;  /* 0xd2511f5302087825 */ /* 0x000fe200078e00ff */
[----:B------:R-:W-:-:S02]  /*4c20*/  MOV R79, R18 ;  /* 0x00000012004f7202 */ /* 0x000fc40000000f00 */
[----:B------:R-:W-:Y:S01]  /*4c30*/  MOV R114, R65 ;  /* 0x0000004100727202 */ /* 0x000fe20000000f00 */
[----:B------:R-:W-:Y:S01]  /*4c40*/  IMAD.WIDE.U32 R42, R0, -0x2daee0ad, RZ ;  /* 0xd2511f53002a7825 */ /* 0x000fe200078e00ff */
[----:B------:R-:W-:-:S03]  /*4c50*/  LOP3.LUT R10, R9, UR8, R10, 0x96, !PT ;  /* 0x00000008090a7c12 */ /* 0x000fc6000f8e960a */
[----:B------:R-:W-:Y:S01]  /*4c60*/  FFMA.FTZ R2, R206, c[0x0][0x23c], -R13 ;  /* 0x00008f00ce027a23 */ /* 0x000fe2000001080d */
[----:B------:R-:W-:Y:S01]  /*4c70*/  LOP3.LUT R0, R43, UR6, R8, 0x96, !PT ;  /* 0x000000062b007c12 */ /* 0x000fe2000f8e9608 */
[----:B------:R-:W-:Y:S02]  /*4c80*/  IMAD.WIDE.U32 R40, R10, -0x326172a9, RZ ;  /* 0xcd9e8d570a287825 */ /* 0x000fe400078e00ff */
[----:B------:R3:W-:Y:S02]  /*4c90*/  MUFU.EX2 R44, R2 ;  /* 0x00000002002c7308 */ /* 0x0007e40000000800 */
[----:B------:R-:W-:-:S04]  /*4ca0*/  IMAD.WIDE.U32 R8, R0, -0x326172a9, RZ ;  /* 0xcd9e8d5700087825 */ /* 0x000fc800078e00ff */
[----:B------:R-:W-:Y:S01]  /*4cb0*/  FFMA.FTZ R0, R149, c[0x0][0x23c], -R13 ;  /* 0x00008f0095007a23 */ /* 0x000fe2000001080d */
[----:B------:R-:W-:Y:S01]  /*4cc0*/  LOP3.LUT R11, R8, 0xff, RZ, 0xc0, !PT ;  /* 0x000000ff080b7812 */ /* 0x000fe200078ec0ff */
[----:B------:R-:W-:Y:S01]  /*4cd0*/  IMAD.MOV.U32 R112, RZ, RZ, R102 ;  /* 0x000000ffff707224 */ /* 0x000fe200078e0066 */
[----:B------:R-:W-:Y:S01]  /*4ce0*/  SHF.R.U32.HI R18, RZ, 0x18, R8 ;  /* 0x00000018ff127819 */ /* 0x000fe20000011608 */
[----:B------:R4:W-:Y:S01]  /*4cf0*/  MUFU.EX2 R150, R0 ;  /* 0x0000000000967308 */ /* 0x0009e20000000800 */
[----:B------:R-:W-:Y:S02]  /*4d00*/  IMAD.MOV.U32 R113, RZ, RZ, R103 ;  /* 0x000000ffff717224 */ /* 0x000fe400078e0067 */
[----:B------:R-:W-:Y:S02]  /*4d10*/  IMAD.MOV.U32 R115, RZ, RZ, R64 ;  /* 0x000000ffff737224 */ /* 0x000fe400078e0040 */
[----:B---3--:R-:W-:Y:S01]  /*4d20*/  FFMA.FTZ R2, R205, c[0x0][0x23c], -R13 ;  /* 0x00008f00cd027a23 */ /* 0x008fe2000001080d */
[C---:B-1----:R-:W-:Y:S03]  /*4d30*/  HMMA.16816.F32 R48, R4.reuse, R24, R160 ;  /* 0x000000180430723c */ /* 0x042fe600000018a0 */
[----:B------:R1:W3:Y:S04]  /*4d40*/  MUFU.EX2 R45, R2 ;  /* 0x00000002002d7308 */ /* 0x0002e80000000800 */
[----:B------:R-:W-:Y:S01]  /*4d50*/  IMAD.MOV.U32 R161, RZ, RZ, R95 ;  /* 0x000000ffffa17224 */ /* 0x000fe200078e005f */
[----:B------:R-:W-:Y:S01]  /*4d60*/  MOV R95, R34 ;  /* 0x00000022005f7202 */ /* 0x000fe20000000f00 */
[----:B------:R-:W-:Y:S01]  /*4d70*/  IMAD.MOV.U32 R34, RZ, RZ, R35 ;  /* 0x000000ffff227224 */ /* 0x000fe200078e0023 */
[C---:B--2---:R-:W-:Y:S01]  /*4d80*/  HMMA.16816.F32 R52, R4.reuse, R22, R156 ;  /* 0x000000160434723c */ /* 0x044fe2000000189c */
[----:B------:R-:W-:Y:S01]  /*4d90*/  IMAD.MOV.U32 R35, RZ, RZ, R32 ;  /* 0x000000ffff237224 */ /* 0x000fe200078e0020 */
[----:B------:R-:W-:Y:S01]  /*4da0*/  MOV R32, R33 ;  /* 0x0000002100207202 */ /* 0x000fe20000000f00 */
[----:B----4-:R-:W-:Y:S01]  /*4db0*/  FFMA.FTZ R0, R204, c[0x0][0x23c], -R13 ;  /* 0x00008f00cc007a23 */ /* 0x010fe2000001080d */
[----:B------:R-:W-:Y:S01]  /*4dc0*/  MOV R160, R78 ;  /* 0x0000004e00a07202 */ /* 0x000fe20000000f00 */
[----:B------:R-:W-:Y:S01]  /*4dd0*/  IMAD.MOV.U32 R33, RZ, RZ, R36 ;  /* 0x000000ffff217224 */ /* 0x000fe200078e0024 */
[----:B-1----:R-:W-:Y:S01]  /*4de0*/  LOP3.LUT R2, R8, 0xffff, RZ, 0xc0, !PT ;  /* 0x0000ffff08027812 */ /* 0x002fe200078ec0ff */
[----:B------:R-:W-:Y:S01]  /*4df0*/  IMAD.MOV.U32 R36, RZ, RZ, R37 ;  /* 0x000000ffff247224 */ /* 0x000fe200078e0025 */
[----:B------:R-:W-:Y:S01]  /*4e00*/  MOV R37, R38 ;  /* 0x0000002600257202 */ /* 0x000fe20000000f00 */
[----:B------:R-:W-:Y:S01]  /*4e10*/  IMAD.MOV.U32 R38, RZ, RZ, R39 ;  /* 0x000000ffff267224 */ /* 0x000fe200078e0027 */
[----:B------:R-:W-:Y:S01]  /*4e20*/  SHF.R.U32.HI R2, RZ, 0x8, R2 ;  /* 0x00000008ff027819 */ /* 0x000fe20000011602 */
[----:B------:R1:W2:Y:S01]  /*4e30*/  MUFU.EX2 R92, R0 ;  /* 0x00000000005c7308 */ /* 0x0002a20000000800 */
[----:B------:R-:W-:Y:S01]  /*4e40*/  IMAD.MOV.U32 R39, RZ, RZ, R30 ;  /* 0x000000ffff277224 */ /* 0x000fe200078e001e */
[----:B------:R-:W-:Y:S01]  /*4e50*/  MOV R30, R31 ;  /* 0x0000001f001e7202 */ /* 0x000fe20000000f00 */
[----:B------:R-:W-:Y:S01]  /*4e60*/  IMAD.MOV.U32 R31, RZ, RZ, R28 ;  /* 0x000000ffff1f7224 */ /* 0x000fe200078e001c */
[----:B------:R-:W-:Y:S01]  /*4e70*/  PRMT R15, R11, 0x5410, R2 ;  /* 0x000054100b0f7816 */ /* 0x000fe20000000002 */
[----:B------:R-:W-:Y:S01]  /*4e80*/  IMAD.MOV.U32 R28, RZ, RZ, R29 ;  /* 0x000000ffff1c7224 */ /* 0x000fe200078e001d */
[----:B------:R-:W-:Y:S01]  /*4e90*/  SHF.R.U32.HI R2, RZ, 0x10, R8 ;  /* 0x00000010ff027819 */ /* 0x000fe20000011608 */
[----:B------:R-:W-:Y:S01]  /*4ea0*/  FFMA.FTZ R8, R207, c[0x0][0x23c], -R12 ;  /* 0x00008f00cf087a23 */ /* 0x000fe2000001080c */
[----:B------:R-:W-:Y:S01]  /*4eb0*/  MOV R29, R76 ;  /* 0x0000004c001d7202 */ /* 0x000fe20000000f00 */
[----:B------:R-:W-:Y:S01]  /*4ec0*/  IMAD.MOV.U32 R76, RZ, RZ, R14 ;  /* 0x000000ffff4c7224 */ /* 0x000fe200078e000e */
[----:B------:R-:W-:Y:S01]  /*4ed0*/  LOP3.LUT R14, R2, 0xff, RZ, 0xc0, !PT ;  /* 0x000000ff020e7812 */ /* 0x000fe200078ec0ff */
[----:B------:R4:W-:Y:S01]  /*4ee0*/  MUFU.EX2 R149, R8 ;  /* 0x0000000800957308 */ /* 0x0009e20000000800 */
[----:B------:R-:W-:Y:S01]  /*4ef0*/  MOV R156, R30 ;  /* 0x0000001e009c7202 */ /* 0x000fe20000000f00 */
[----:B------:R-:W-:Y:S01]  /*4f00*/  IMAD.MOV.U32 R163, RZ, RZ, R31 ;  /* 0x000000ffffa37224 */ /* 0x000fe200078e001f */
[----:B------:R-:W-:Y:S01]  /*4f10*/  MOV R206, R29 ;  /* 0x0000001d00ce7202 */ /* 0x000fe20000000f00 */
[----:B------:R-:W-:Y:S01]  /*4f20*/  IMAD.MOV.U32 R162, RZ, RZ, R28 ;  /* 0x000000ffffa27224 */ /* 0x000fe200078e001c */
[----:B-1----:R-:W-:Y:S01]  /*4f30*/  LOP3.LUT R0, R9, UR16, R40, 0x96, !PT ;  /* 0x0000001009007c12 */ /* 0x002fe2000f8e9628 */
[----:B------:R-:W1:Y:S01]  /*4f40*/  LDSM.16.MT88.4 R28, [R212+0x11000] ;  /* 0x01100000d41c783b */ /* 0x000e620000004200 */
[C---:B------:R-:W-:Y:S01]  /*4f50*/  HMMA.16816.F32 R56, R4.reuse, R20, R164 ;  /* 0x000000140438723c */ /* 0x040fe200000018a4 */
[----:B------:R-:W-:Y:S01]  /*4f60*/  MOV R207, R101 ;  /* 0x0000006500cf7202 */ /* 0x000fe20000000f00 */
[----:B------:R-:W-:Y:S01]  /*4f70*/  IMAD.MOV.U32 R158, RZ, RZ, R33 ;  /* 0x000000ffff9e7224 */ /* 0x000fe200078e0021 */
[C---:B------:R-:W-:Y:S01]  /*4f80*/  LOP3.LUT R2, R0.reuse, 0xffff, RZ, 0xc0, !PT ;  /* 0x0000ffff00027812 */ /* 0x040fe200078ec0ff */
[----:B------:R-:W-:Y:S01]  /*4f90*/  LDSM.16.MT88.4 R20, [R210+0x11000] ;  /* 0x01100000d214783b */ /* 0x000fe20000004200 */
[----:B------:R-:W-:Y:S01]  /*4fa0*/  SHF.R.U32.HI R10, RZ, 0x10, R0 ;  /* 0x00000010ff0a7819 */ /* 0x000fe20000011600 */
[----:B------:R-:W-:Y:S01]  /*4fb0*/  IMAD.MOV.U32 R205, RZ, RZ, R76 ;  /* 0x000000ffffcd7224 */ /* 0x000fe200078e004c */
[----:B------:R-:W-:Y:S01]  /*4fc0*/  LOP3.LUT R11, R0, 0xff, RZ, 0xc0, !PT ;  /* 0x000000ff000b7812 */ /* 0x000fe200078ec0ff */
[----:B------:R-:W-:Y:S01]  /*4fd0*/  IMAD.MOV.U32 R166, RZ, RZ, R34 ;  /* 0x000000ffffa67224 */ /* 0x000fe200078e0022 */
[----:B------:R-:W-:Y:S01]  /*4fe0*/  SHF.R.U32.HI R9, RZ, 0x18, R0 ;  /* 0x00000018ff097819 */ /* 0x000fe20000011600 */
[----:B----4-:R-:W-:Y:S01]  /*4ff0*/  FFMA.FTZ R8, R244, c[0x0][0x23c], -R12 ;  /* 0x00008f00f4087a23 */ /* 0x010fe2000001080c */
[----:B------:R-:W-:Y:S01]  /*5000*/  SHF.R.U32.HI R2, RZ, 0x8, R2 ;  /* 0x00000008ff027819 */ /* 0x000fe20000011602 */
[----:B------:R-:W-:Y:S01]  /*5010*/  IMAD.MOV.U32 R165, RZ, RZ, R35 ;  /* 0x000000ffffa57224 */ /* 0x000fe200078e0023 */
[----:B------:R-:W-:Y:S01]  /*5020*/  LOP3.LUT R0, R10, 0xff, RZ, 0xc0, !PT ;  /* 0x000000ff0a007812 */ /* 0x000fe200078ec0ff */
[----:B------:R-:W-:Y:S01]  /*5030*/  IMAD.MOV.U32 R204, RZ, RZ, R77 ;  /* 0x000000ffffcc7224 */ /* 0x000fe200078e004d */
[----:B------:R-:W-:Y:S01]  /*5040*/  PRMT R10, R14, 0x5410, R18 ;  /* 0x000054100e0a7816 */ /* 0x000fe20000000012 */
[----:B------:R-:W4:Y:S01]  /*5050*/  MUFU.EX2 R8, R8 ;  /* 0x0000000800087308 */ /* 0x000f220000000800 */
[----:B---3--:R-:W-:Y:S01]  /*5060*/  IMAD.MOV.U32 R14, RZ, RZ, R45 ;  /* 0x000000ffff0e7224 */ /* 0x008fe200078e002d */
[----:B------:R-:W-:Y:S01]  /*5070*/  MOV R18, R44 ;  /* 0x0000002c00127202 */ /* 0x000fe20000000f00 */
[----:B------:R-:W-:Y:S01]  /*5080*/  IMAD.MOV.U32 R159, RZ, RZ, R36 ;  /* 0x000000ffff9f7224 */ /* 0x000fe200078e0024 */
[----:B------:R-:W-:Y:S01]  /*5090*/  HMMA.16816.F32 R44, R4, R26, R128 ;  /* 0x0000001a042c723c */ /* 0x000fe20000001880 */
[----:B------:R-:W-:Y:S01]  /*50a0*/  PRMT R11, R11, 0x5410, R2 ;  /* 0x000054100b0b7816 */ /* 0x000fe20000000002 */
[--C-:B------:R-:W-:Y:S01]  /*50b0*/  FFMA.FTZ R2, R246, c[0x0][0x23c], -R12.reuse ;  /* 0x00008f00f6027a23 */ /* 0x100fe2000001080c */
[----:B------:R-:W-:Y:S01]  /*50c0*/  PRMT R9, R0, 0x5410, R9 ;  /* 0x0000541000097816 */ /* 0x000fe20000000009 */
[----:B------:R-:W3:Y:S01]  /*50d0*/  LDSM.16.MT88.4 R24, [R209+0x11000] ;  /* 0x01100000d118783b */ /* 0x000ee20000004200 */
[----:B------:R-:W-:Y:S01]  /*50e0*/  HSET2.LE.AND R0, R15, R161, PT ;  /* 0x000000a10f007233 */ /* 0x000fe20003803000 */
[----:B------:R5:W-:Y:S01]  /*50f0*/  MUFU.EX2 R151, R2 ;  /* 0x0000000200977308 */ /* 0x000be20000000800 */
[----:B------:R-:W-:Y:S01]  /*5100*/  FFMA.FTZ R4, R245, c[0x0][0x23c], -R12 ;  /* 0x00008f00f5047a23 */ /* 0x000fe2000001080c */
[----:B------:R-:W-:Y:S01]  /*5110*/  MOV R167, R95 ;  /* 0x0000005f00a77202 */ /* 0x000fe20000000f00 */
[----:B--2---:R-:W-:Y:S01]  /*5120*/  IMAD.MOV.U32 R245, RZ, RZ, R92 ;  /* 0x000000fffff57224 */ /* 0x004fe200078e005c */
[----:B------:R-:W-:Y:S01]  /*5130*/  MOV R164, R32 ;  /* 0x0000002000a47202 */ /* 0x000fe20000000f00 */
[----:B------:R-:W-:Y:S01]  /*5140*/  IMAD.MOV.U32 R130, RZ, RZ, R100 ;  /* 0x000000ffff827224 */ /* 0x000fe200078e0064 */
[----:B------:R-:W-:Y:S01]  /*5150*/  LDSM.16.MT88.4 R32, [R211+0x11000] ;  /* 0x01100000d320783b */ /* 0x000fe20000004200 */
[----:B----4-:R-:W-:Y:S01]  /*5160*/  IMAD.MOV.U32 R246, RZ, RZ, R8 ;  /* 0x000000fffff67224 */ /* 0x010fe200078e0008 */
[----:B------:R2:W4:Y:S01]  /*5170*/  MUFU.EX2 R244, R4 ;  /* 0x0000000400f47308 */ /* 0x0005220000000800 */
[----:B------:R-:W-:Y:S01]  /*5180*/  IMAD.MOV.U32 R131, RZ, RZ, R79 ;  /* 0x000000ffff837224 */ /* 0x000fe200078e004f */
[----:B------:R-:W-:Y:S01]  /*5190*/  MOV R129, R67 ;  /* 0x0000004300817202 */ /* 0x000fe20000000f00 */
[----:B------:R-:W-:Y:S01]  /*51a0*/  IMAD.MOV.U32 R128, RZ, RZ, R66 ;  /* 0x000000ffff807224 */ /* 0x000fe200078e0042 */
[----:B------:R-:W-:Y:S01]  /*51b0*/  MOV R147, R37 ;  /* 0x0000002500937202 */ /* 0x000fe20000000f00 */
[----:B------:R-:W-:Y:S01]  /*51c0*/  IMAD.MOV.U32 R146, RZ, RZ, R38 ;  /* 0x000000ffff927224 */ /* 0x000fe200078e0026 */
[----:B------:R-:W-:Y:S01]  /*51d0*/  MOV R15, R158 ;  /* 0x0000009e000f7202 */ /* 0x000fe20000000f00 */
[----:B------:R-:W-:Y:S01]  /*51e0*/  IMAD.MOV.U32 R157, RZ, RZ, R39 ;  /* 0x000000ffff9d7224 */ /* 0x000fe200078e0027 */
[----:B-----5:R-:W-:Y:S01]  /*51f0*/  F2FP.PACK_AB R2, R245, R150 ;  /* 0x00000096f502723e */ /* 0x020fe200000000ff */
[----:B------:R-:W-:Y:S01]  /*5200*/  LDSM.16.MT88.4 R36, [R209+0x15000] ;  /* 0x01500000d124783b */ /* 0x000fe20000004200 */
[----:B------:R-:W-:-:S02]  /*5210*/  MOV R158, R166 ;  /* 0x000000a6009e7202 */ /* 0x000fc40000000f00 */
[----:B------:R-:W-:Y:S01]  /*5220*/  LOP3.LUT R6, R0, R2, RZ, 0xc0, !PT ;  /* 0x0000000200067212 */ /* 0x000fe200078ec0ff */
[----:B------:R-:W-:Y:S01]  /*5230*/  HSET2.LE.AND R0, R10, R161, PT ;  /* 0x000000a10a007233 */ /* 0x000fe20003803000 */
[----:B------:R-:W-:-:S04]  /*5240*/  F2FP.PACK_AB R2, R246, R149 ;  /* 0x00000095f602723e */ /* 0x000fc800000000ff */
[----:B------:R-:W-:Y:S01]  /*5250*/  LOP3.LUT R7, R0, R2, RZ, 0xc0, !PT ;  /* 0x0000000200077212 */ /* 0x000fe200078ec0ff */
[----:B------:R-:W-:Y:S01]  /*5260*/  HSET2.LE.AND R0, R11, R161, PT ;  /* 0x000000a10b007233 */ /* 0x000fe20003803000 */
[----:B------:R-:W-:-:S04]  /*5270*/  F2FP.PACK_AB R2, R14, R18 ;  /* 0x000000120e02723e */ /* 0x000fc800000000ff */
[----:B--2---:R-:W-:Y:S01]  /*5280*/  LOP3.LUT R4, R0, R2, RZ, 0xc0, !PT ;  /* 0x0000000200047212 */ /* 0x004fe200078ec0ff */
[----:B------:R-:W-:Y:S01]  /*5290*/  HSET2.LE.AND R0, R9, R161, PT ;  /* 0x000000a109007233 */ /* 0x000fe20003803000 */
[----:B----4-:R-:W-:Y:S01]  /*52a0*/  F2FP.PACK_AB R2, R244, R151 ;  /* 0x00000097f402723e */ /* 0x010fe200000000ff */
[----:B------:R-:W-:Y:S03]  /*52b0*/  LDSM.16.MT88.4 R8, [R211+0x13000] ;  /* 0x01300000d308783b */ /* 0x000fe60000004200 */
[----:B------:R-:W-:Y:S01]  /*52c0*/  LOP3.LUT R5, R0, R2, RZ, 0xc0, !PT ;  /* 0x0000000200057212 */ /* 0x000fe200078ec0ff */
[----:B------:R-:W-:Y:S02]  /*52d0*/  IMAD.MOV.U32 R2, RZ, RZ, R128 ;  /* 0x000000ffff027224 */ /* 0x000fe400078e0080 */
[----:B------:R-:W-:Y:S02]  /*52e0*/  IMAD.MOV.U32 R0, RZ, RZ, R167 ;  /* 0x000000ffff007224 */ /* 0x000fe400078e00a7 */
[----:B------:R-:W-:-:S02]  /*52f0*/  FFMA.FTZ R2, R2, c[0x0][0x23c], -R13 ;  /* 0x00008f0002027a23 */ /* 0x000fc4000001080d */
[----:B-1----:R-:W-:Y:S01]  /*5300*/  HMMA.16816.F32 R92, R4, R28, R104 ;  /* 0x0000001c045c723c */ /* 0x002fe20000001868 */
[----:B------:R-:W-:-:S07]  /*5310*/  FFMA.FTZ R0, R0, c[0x0][0x23c], -R13 ;  /* 0x00008f0000007a23 */ /* 0x000fce000001080d */
[C---:B------:R-:W-:Y:S01]  /*5320*/  HMMA.16816.F32 R100, R4.reuse, R30, R120 ;  /* 0x0000001e0464723c */ /* 0x040fe20000001878 */
[----:B------:R-:W1:Y:S07]  /*5330*/  LDSM.16.MT88.4 R28, [R209+0x13000] ;  /* 0x01300000d11c783b */ /* 0x000e6e0000004200 */
[C---:B---3--:R-:W-:Y:S07]  /*5340*/  HMMA.16816.F32 R152, R4.reuse, R24, R192 ;  /* 0x000000180498723c */ /* 0x048fee00000018c0 */
[----:B------:R-:W-:Y:S01]  /*5350*/  IMAD.MOV.U32 R192, RZ, RZ, R63 ;  /* 0x000000ffffc07224 */ /* 0x000fe200078e003f */
[----:B------:R-:W-:Y:S01]  /*5360*/  MOV R194, R61 ;  /* 0x0000003d00c27202 */ /* 0x000fe20000000f00 */
[----:B------:R-:W-:Y:S01]  /*5370*/  IMAD.MOV.U32 R193, RZ, RZ, R62 ;  /* 0x000000ffffc17224 */ /* 0x000fe200078e003e */
[----:B------:R-:W-:Y:S01]  /*5380*/  HMMA.16816.F32 R64, R4, R20, R180 ;  /* 0x000000140440723c */ /* 0x000fe200000018b4 */
[----:B------:R-:W-:-:S06]  /*5390*/  IMAD.MOV.U32 R195, RZ, RZ, R60 ;  /* 0x000000ffffc37224 */ /* 0x000fcc00078e003c */
[----:B------:R-:W-:Y:S01]  /*53a0*/  MOV R181, R160 ;  /* 0x000000a000b57202 */ /* 0x000fe20000000f00 */
[C---:B------:R-:W-:Y:S01]  /*53b0*/  HMMA.16816.F32 R60, R4.reuse, R26, R184 ;  /* 0x0000001a043c723c */ /* 0x040fe200000018b8 */
[----:B------:R-:W2:Y:S01]  /*53c0*/  LDSM.16.MT88.4 R24, [R210+0x13000] ;  /* 0x01300000d218783b */ /* 0x000ea20000004200 */
[----:B------:R-:W-:Y:S02]  /*53d0*/  IMAD.MOV.U32 R180, RZ, RZ, R161 ;  /* 0x000000ffffb47224 */ /* 0x000fe400078e00a1 */
[----:B------:R-:W-:Y:S02]  /*53e0*/  IMAD.MOV.U32 R183, RZ, RZ, R130 ;  /* 0x000000ffffb77224 */ /* 0x000fe400078e0082 */
[----:B------:R-:W-:Y:S02]  /*53f0*/  IMAD.MOV.U32 R182, RZ, RZ, R131 ;  /* 0x000000ffffb67224 */ /* 0x000fe400078e0083 */
[C---:B------:R-:W-:Y:S01]  /*5400*/  HMMA.16816.F32 R76, R4.reuse, R22, R132 ;  /* 0x00000016044c723c */ /* 0x040fe20000001884 */
[----:B------:R-:W3:Y:S07]  /*5410*/  LDSM.16.MT88.4 R20, [R212+0x13000] ;  /* 0x01300000d414783b */ /* 0x000eee0000004200 */
[C---:B-1----:R-:W-:Y:S07]  /*5420*/  HMMA.16816.F32 R120, R4.reuse, R30, R240 ;  /* 0x0000001e0478723c */ /* 0x042fee00000018f0 */
[----:B------:R-:W-:Y:S01]  /*5430*/  IMAD.MOV.U32 R243, RZ, RZ, R162 ;  /* 0x000000fffff37224 */ /* 0x000fe200078e00a2 */
[----:B------:R-:W-:Y:S01]  /*5440*/  MOV R242, R163 ;  /* 0x000000a300f27202 */ /* 0x000fe20000000f00 */
[----:B------:R-:W-:Y:S01]  /*5450*/  HMMA.16816.F32 R140, R4, R8, R140 ;  /* 0x00000008048c723c */ /* 0x000fe2000000188c */
[----:B------:R-:W-:-:S02]  /*5460*/  IMAD.MOV.U32 R241, RZ, RZ, R156 ;  /* 0x000000fffff17224 */ /* 0x000fc400078e009c */
[----:B------:R-:W-:Y:S02]  /*5470*/  IMAD.MOV.U32 R240, RZ, RZ, R157 ;  /* 0x000000fffff07224 */ /* 0x000fe400078e009d */
[----:B------:R-:W-:Y:S02]  /*5480*/  IMAD.MOV.U32 R156, RZ, RZ, R164 ;  /* 0x000000ffff9c7224 */ /* 0x000fe400078e00a4 */
[----:B------:R-:W-:Y:S01]  /*5490*/  IMAD.MOV.U32 R157, RZ, RZ, R165 ;  /* 0x000000ffff9d7224 */ /* 0x000fe200078e00a5 */
[C---:B------:R-:W-:Y:S01]  /*54a0*/  HMMA.16816.F32 R160, R4.reuse, R10, R168 ;  /* 0x0000000a04a0723c */ /* 0x040fe200000018a8 */
[----:B------:R-:W1:Y:S07]  /*54b0*/  LDSM.16.MT88.4 R8, [R211+0x15000] ;  /* 0x01500000d308783b */ /* 0x000e6e0000004200 */
[C---:B------:R-:W-:Y:S07]  /*54c0*/  HMMA.16816.F32 R104, R4.reuse, R32, R192 ;  /* 0x000000200468723c */ /* 0x040fee00000018c0 */
[----:B------:R-:W-:Y:S01]  /*54d0*/  MOV R195, R129 ;  /* 0x0000008100c37202 */ /* 0x000fe20000000f00 */
[C---:B--2---:R-:W-:Y:S08]  /*54e0*/  HMMA.16816.F32 R124, R4.reuse, R24, R124 ;  /* 0x00000018047c723c */ /* 0x044ff0000000187c */
[C---:B------:R-:W-:Y:S01]  /*54f0*/  HMMA.16816.F32 R128, R4.reuse, R26, R200 ;  /* 0x0000001a0480723c */ /* 0x040fe200000018c8 */
[----:B------:R-:W2:Y:S07]  /*5500*/  LDSM.16.MT88.4 R24, [R210+0x15000] ;  /* 0x01500000d218783b */ /* 0x000eae0000004200 */
[C---:B---3--:R-:W-:Y:S08]  /*5510*/  HMMA.16816.F32 R132, R4.reuse, R20, R188 ;  /* 0x000000140484723c */ /* 0x048ff000000018bc */
[C---:B------:R-:W-:Y:S01]  /*5520*/  HMMA.16816.F32 R136, R4.reuse, R22, R136 ;  /* 0x000000160488723c */ /* 0x040fe20000001888 */
[----:B------:R-:W3:Y:S07]  /*5530*/  LDSM.16.MT88.4 R20, [R212+0x15000] ;  /* 0x01500000d414783b */ /* 0x000eee0000004200 */
[C---:B------:R-:W-:Y:S07]  /*5540*/  HMMA.16816.F32 R164, R4.reuse, R36, R176 ;  /* 0x0000002404a4723c */ /* 0x040fee00000018b0 */
[----:B------:R-:W-:Y:S01]  /*5550*/  IMAD.MOV.U32 R37, RZ, RZ, R195 ;  /* 0x000000ffff257224 */ /* 0x000fe200078e00c3 */
[C---:B-1----:R-:W-:Y:S01]  /*5560*/  HMMA.16816.F32 R188, R4.reuse, R10, R88 ;  /* 0x0000000a04bc723c */ /* 0x042fe20000001858 */
[----:B------:R-:W-:Y:S01]  /*5570*/  MOV R36, R207 ;  /* 0x000000cf00247202 */ /* 0x000fe20000000f00 */
[----:B------:R-:W-:Y:S06]  /*5580*/  LDSM.16.MT88.4 R88, [R211+0x13800] ;  /* 0x01380000d358783b */ /* 0x000fec0000004200 */
[C---:B------:R-:W-:Y:S01]  /*5590*/  HMMA.16816.F32 R192, R4.reuse, R8, R96 ;  /* 0x0000000804c0723c */ /* 0x040fe20000001860 */
[----:B------:R-:W1:Y:S06]  /*55a0*/  LDSM.16.MT88.4 R8, [R212+0x17000] ;  /* 0x01700000d408783b */ /* 0x000e6c0000004200 */
[----:B------:R-:W-:Y:S01]  /*55b0*/  IMAD.MOV.U32 R98, RZ, RZ, R19 ;  /* 0x000000ffff627224 */ /* 0x000fe200078e0013 */
[----:B------:R-:W-:Y:S01]  /*55c0*/  HMMA.16816.F32 R168, R4, R38, R236 ;  /* 0x0000002604a8723c */ /* 0x000fe200000018ec */
[----:B------:R-:W-:Y:S01]  /*55d0*/  MUFU.EX2 R19, R2 ;  /* 0x0000000200137308 */ /* 0x000fe20000000800 */
[----:B------:R-:W-:-:S05]  /*55e0*/  IMAD.MOV.U32 R97, RZ, RZ, R159 ;  /* 0x000000ffff617224 */ /* 0x000fca00078e009f */
[----:B------:R-:W-:Y:S01]  /*55f0*/  IMAD.MOV.U32 R38, RZ, RZ, R204 ;  /* 0x000000ffff267224 */ /* 0x000fe200078e00cc */
[----:B--2---:R-:W-:Y:S01]  /*5600*/  HMMA.16816.F32 R236, R4, R24, R248 ;  /* 0x0000001804ec723c */ /* 0x004fe200000018f8 */
[----:B------:R-:W-:-:S06]  /*5610*/  IMAD.MOV.U32 R39, RZ, RZ, R205 ;  /* 0x000000ffff277224 */ /* 0x000fcc00078e00cd */
[----:B------:R-:W-:Y:S01]  /*5620*/  MOV R251, R206 ;  /* 0x000000ce00fb7202 */ /* 0x000fe20000000f00 */
[C---:B------:R-:W-:Y:S01]  /*5630*/  HMMA.16816.F32 R112, R4.reuse, R34, R112 ;  /* 0x000000220470723c */ /* 0x040fe20000001870 */
[----:B------:R-:W2:Y:S01]  /*5640*/  LDSM.16.MT88.4 R32, [R210+0x17000] ;  /* 0x01700000d220783b */ /* 0x000ea20000004200 */
[----:B------:R-:W-:Y:S01]  /*5650*/  IMAD.MOV.U32 R25, RZ, RZ, R242 ;  /* 0x000000ffff197224 */ /* 0x000fe200078e00f2 */
[----:B------:R-:W-:Y:S01]  /*5660*/  MOV R242, R150 ;  /* 0x0000009600f27202 */ /* 0x000fe20000000f00 */
[----:B------:R-:W-:Y:S01]  /*5670*/  IMAD.MOV.U32 R24, RZ, RZ, R241 ;  /* 0x000000ffff187224 */ /* 0x000fe200078e00f1 */
[----:B------:R4:W-:Y:S01]  /*5680*/  MUFU.EX2 R150, R0 ;  /* 0x0000000000967308 */ /* 0x0009e20000000800 */
[----:B------:R-:W-:Y:S01]  /*5690*/  MOV R248, R243 ;  /* 0x000000f300f87202 */ /* 0x000fe20000000f00 */
[----:B------:R-:W-:Y:S01]  /*56a0*/  IMAD.MOV.U32 R243, RZ, RZ, R149 ;  /* 0x000000fffff37224 */ /* 0x000fe200078e0095 */
[----:B------:R-:W-:Y:S01]  /*56b0*/  HMMA.16816.F32 R204, R4, R26, R196 ;  /* 0x0000001a04cc723c */ /* 0x000fe200000018c4 */
[----:B------:R-:W-:-:S02]  /*56c0*/  IMAD.MOV.U32 R249, RZ, RZ, R180 ;  /* 0x000000fffff97224 */ /* 0x000fc400078e00b4 */
[----:B------:R-:W-:-:S04]  /*56d0*/  IMAD.MOV.U32 R250, RZ, RZ, R181 ;  /* 0x000000fffffa7224 */ /* 0x000fc800078e00b5 */
[----:B------:R-:W-:Y:S01]  /*56e0*/  IMAD.MOV.U32 R27, RZ, RZ, R38 ;  /* 0x000000ffff1b7224 */ /* 0x000fe200078e0026 */
[C---:B------:R-:W-:Y:S01]  /*56f0*/  HMMA.16816.F32 R116, R4.reuse, R28, R116 ;  /* 0x0000001c0474723c */ /* 0x040fe20000001874 */
[----:B------:R-:W5:Y:S01]  /*5700*/  LDSM.16.MT88.4 R28, [R209+0x17000] ;  /* 0x01700000d11c783b */ /* 0x000f620000004200 */
[----:B------:R-:W-:Y:S01]  /*5710*/  IMAD.MOV.U32 R26, RZ, RZ, R251 ;  /* 0x000000ffff1a7224 */ /* 0x000fe200078e00fb */
[----:B------:R-:W-:Y:S01]  /*5720*/  MOV R38, R240 ;  /* 0x000000f000267202 */ /* 0x000fe20000000f00 */
[----:B------:R-:W-:Y:S01]  /*5730*/  IMAD.MOV.U32 R240, RZ, RZ, R183 ;  /* 0x000000fffff07224 */ /* 0x000fe200078e00b7 */
[----:B------:R-:W-:Y:S01]  /*5740*/  MOV R251, R182 ;  /* 0x000000b600fb7202 */ /* 0x000fe20000000f00 */
[----:B----4-:R-:W-:Y:S02]  /*5750*/  FFMA.FTZ R0, R252, c[0x0][0x23c], -R13 ;  /* 0x00008f00fc007a23 */ /* 0x010fe4000001080d */
[----:B---3--:R-:W-:Y:S01]  /*5760*/  HMMA.16816.F32 R196, R4, R20, R172 ;  /* 0x0000001404c4723c */ /* 0x008fe200000018ac */
[----:B------:R-:W-:Y:S01]  /*5770*/  FFMA.FTZ R2, R26, c[0x0][0x23c], -R12 ;  /* 0x00008f001a027a23 */ /* 0x000fe2000001080c */
[----:B------:R3:W-:Y:S01]  /*5780*/  MUFU.EX2 R241, R0 ;  /* 0x0000000000f17308 */ /* 0x0007e20000000800 */
[----:B------:R-:W-:-:S02]  /*5790*/  IMAD.MOV.U32 R99, RZ, RZ, R27 ;  /* 0x000000ffff637224 */ /* 0x000fc400078e001b */
[----:B------:R-:W-:-:S03]  /*57a0*/  IMAD.MOV.U32 R252, RZ, RZ, R97 ;  /* 0x000000fffffc7224 */ /* 0x000fc600078e0061 */
[C---:B------:R-:W-:Y:S01]  /*57b0*/  HMMA.16816.F32 R200, R4.reuse, R22, R108 ;  /* 0x0000001604c8723c */ /* 0x040fe2000000186c */
[----:B------:R-:W4:Y:S06]  /*57c0*/  LDSM.16.MT88.4 R20, [R211+0x17000] ;  /* 0x01700000d314783b */ /* 0x000f2c0000004200 */
[----:B------:R-:W-:Y:S01]  /*57d0*/  MOV R108, R249 ;  /* 0x000000f9006c7202 */ /* 0x000fe20000000f00 */
[C---:B-1----:R-:W-:Y:S01]  /*57e0*/  HMMA.16816.F32 R180, R4.reuse, R8, R56 ;  /* 0x0000000804b4723c */ /* 0x042fe20000001838 */
[----:B------:R-:W-:Y:S01]  /*57f0*/  IMAD.MOV.U32 R249, RZ, RZ, R251 ;  /* 0x000000fffff97224 */ /* 0x000fe200078e00fb */
[----:B------:R-:W-:Y:S01]  /*5800*/  MOV R111, R24 ;  /* 0x00000018006f7202 */ /* 0x000fe20000000f00 */
[----:B---3--:R-:W-:Y:S01]  /*5810*/  FFMA.FTZ R0, R247, c[0x0][0x23c], -R13 ;  /* 0x00008f00f7007a23 */ /* 0x008fe2000001080d */
[----:B------:R-:W-:Y:S01]  /*5820*/  MOV R96, R108 ;  /* 0x0000006c00607202 */ /* 0x000fe20000000f00 */
[----:B------:R-:W-:Y:S01]  /*5830*/  IMAD.MOV.U32 R251, RZ, RZ, R18 ;  /* 0x000000fffffb7224 */ /* 0x000fe200078e0012 */
[----:B------:R-:W-:Y:S01]  /*5840*/  LDSM.16.MT88.4 R56, [R211+0x11800] ;  /* 0x01180000d338783b */ /* 0x000fe20000004200 */
[----:B------:R1:W-:Y:S01]  /*5850*/  MUFU.EX2 R149, R0 ;  /* 0x0000000000957308 */ /* 0x0003e20000000800 */
[----:B------:R-:W-:Y:S01]  /*5860*/  IMAD.MOV.U32 R109, RZ, RZ, R248 ;  /* 0x000000ffff6d7224 */ /* 0x000fe200078e00f8 */
[C---:B--2---:R-:W-:Y:S01]  /*5870*/  HMMA.16816.F32 R172, R4.reuse, R32, R72 ;  /* 0x0000002004ac723c */ /* 0x044fe20000001848 */
[----:B------:R-:W-:Y:S01]  /*5880*/  IMAD.MOV.U32 R110, RZ, RZ, R25 ;  /* 0x000000ffff6e7224 */ /* 0x000fe200078e0019 */
[----:B------:R-:W-:Y:S01]  /*5890*/  LDSM.16.MT88.4 R72, [R210+0x13800] ;  /* 0x01380000d248783b */ /* 0x000fe20000004200 */
[----:B------:R-:W-:Y:S01]  /*58a0*/  IMAD.MOV.U32 R248, RZ, RZ, R250 ;  /* 0x000000fffff87224 */ /* 0x000fe200078e00fa */
[----:B------:R-:W-:Y:S01]  /*58b0*/  MOV R250, R240 ;  /* 0x000000f000fa7202 */ /* 0x000fe20000000f00 */
[----:B------:R-:W-:Y:S01]  /*58c0*/  IMAD.MOV.U32 R240, RZ, RZ, R14 ;  /* 0x000000fffff07224 */ /* 0x000fe200078e000e */
[----:B------:R2:W-:Y:S01]  /*58d0*/  MUFU.EX2 R18, R2 ;  /* 0x0000000200127308 */ /* 0x0005e20000000800 */
[----:B------:R-:W-:Y:S01]  /*58e0*/  IMAD.MOV.U32 R108, RZ, RZ, R248 ;  /* 0x000000ffff6c7224 */ /* 0x000fe200078e00f8 */
[----:B------:R-:W-:Y:S01]  /*58f0*/  HMMA.16816.F32 R184, R4, R34, R68 ;  /* 0x0000002204b8723c */ /* 0x000fe20000001844 */
[----:B------:R-:W-:-:S02]  /*5900*/  MOV R248, R158 ;  /* 0x0000009e00f87202 */ /* 0x000fc40000000f00 */
[----:B-1----:R-:W-:-:S05]  /*5910*/  LOP3.LUT R0, R41, UR7, R144, 0x96, !PT ;  /* 0x0000000729007c12 */ /* 0x002fca000f8e9690 */
[----:B-----5:R-:W-:Y:S01]  /*5920*/  HMMA.16816.F32 R176, R4, R28, R80 ;  /* 0x0000001c04b0723c */ /* 0x020fe20000001850 */
[----:B------:R-:W-:Y:S01]  /*5930*/  LDSM.16.MT88.4 R80, [R212+0x13800] ;  /* 0x01380000d450783b */ /* 0x000fe20000004200 */
[----:B------:R-:W-:-:S05]  /*5940*/  IMAD.WIDE.U32 R8, R0, -0x2daee0ad, RZ ;  /* 0xd2511f5300087825 */ /* 0x000fca00078e00ff */
[----:B------:R-:W-:Y:S01]  /*5950*/  LOP3.LUT R0, R9, UR17, R42, 0x96, !PT ;  /* 0x0000001109007c12 */ /* 0x000fe2000f8e962a */
[C---:B------:R-:W-:Y:S01]  /*5960*/  HMMA.16816.F32 R32, R4.reuse, R10, R52 ;  /* 0x0000000a0420723c */ /* 0x040fe20000001834 */
[----:B------:R-:W1:Y:S01]  /*5970*/  LDSM.16.MT88.4 R40, [R210+0x11800] ;  /* 0x01180000d228783b */ /* 0x000e620000004200 */
[----:B--2---:R-:W-:Y:S01]  /*5980*/  LOP3.LUT R2, R8, 0xffff, RZ, 0xc0, !PT ;  /* 0x0000ffff08027812 */ /* 0x004fe200078ec0ff */
[----:B------:R-:W-:Y:S01]  /*5990*/  FFMA.FTZ R9, R98, c[0x0][0x23c], -R12 ;  /* 0x00008f0062097a23 */ /* 0x000fe2000001080c */
[----:B------:R-:W-:Y:S02]  /*59a0*/  LOP3.LUT R14, R8, 0xff, RZ, 0xc0, !PT ;  /* 0x000000ff080e7812 */ /* 0x000fe400078ec0ff */
[----:B------:R-:W-:Y:S01]  /*59b0*/  SHF.R.U32.HI R13, RZ, 0x18, R8 ;  /* 0x00000018ff0d7819 */ /* 0x000fe20000011608 */
[----:B------:R-:W-:Y:S01]  /*59c0*/  FFMA.FTZ R11, R99, c[0x0][0x23c], -R12 ;  /* 0x00008f00630b7a23 */ /* 0x000fe2000001080c */
[C---:B----4-:R-:W-:Y:S01]  /*59d0*/  HMMA.16816.F32 R24, R4.reuse, R20, R48 ;  /* 0x000000140418723c */ /* 0x050fe20000001830 */
[----:B------:R-:W-:Y:S01]  /*59e0*/  SHF.R.U32.HI R10, RZ, 0x10, R8 ;  /* 0x00000010ff0a7819 */ /* 0x000fe20000011608 */
[----:B------:R-:W-:Y:S01]  /*59f0*/  FFMA.FTZ R8, R15, c[0x0][0x23c], -R12 ;  /* 0x00008f000f087a23 */ /* 0x000fe2000001080c */
[----:B------:R-:W-:Y:S01]  /*5a00*/  MOV R98, R250 ;  /* 0x000000fa00627202 */ /* 0x000fe20000000f00 */
[----:B------:R2:W3:Y:S01]  /*5a10*/  MUFU.EX2 R15, R9 ;  /* 0x00000009000f7308 */ /* 0x0004e20000000800 */
[----:B------:R-:W-:Y:S01]  /*5a20*/  IMAD.MOV.U32 R99, RZ, RZ, R249 ;  /* 0x000000ffff637224 */ /* 0x000fe200078e00f9 */
[----:B------:R-:W4:Y:S01]  /*5a30*/  LDSM.16.MT88.4 R48, [R212+0x11800] ;  /* 0x01180000d430783b */ /* 0x000f220000004200 */
[----:B------:R-:W-:Y:S01]  /*5a40*/  MOV R247, R98 ;  /* 0x0000006200f77202 */ /* 0x000fe20000000f00 */
[----:B------:R-:W-:Y:S01]  /*5a50*/  HMMA.16816.F32 R28, R4, R30, R84 ;  /* 0x0000001e041c723c */ /* 0x000fe20000001854 */
[----:B------:R-:W-:-:S02]  /*5a60*/  IMAD.MOV.U32 R250, RZ, RZ, R156 ;  /* 0x000000fffffa7224 */ /* 0x000fc400078e009c */
[----:B------:R-:W-:Y:S01]  /*5a70*/  IMAD.MOV.U32 R249, RZ, RZ, R157 ;  /* 0x000000fffff97224 */ /* 0x000fe200078e009d */
[----:B------:R5:W-:Y:S01]  /*5a80*/  MUFU.EX2 R12, R8 ;  /* 0x00000008000c7308 */ /* 0x000be20000000800 */
[----:B------:R-:W-:Y:S03]  /*5a90*/  LDSM.16.MT88.4 R156, [R209+0x11800] ;  /* 0x01180000d19c783b */ /* 0x000fe60000004200 */
[----:B------:R-:W-:Y:S01]  /*5aa0*/  HMMA.16816.F32 R20, R4, R22, R44 ;  /* 0x000000160414723c */ /* 0x000fe2000000182c */
[----:B--2---:R-:W-:-:S03]  /*5ab0*/  LOP3.LUT R9, R0, 0xff, RZ, 0xc0, !PT ;  /* 0x000000ff00097812 */ /* 0x004fc600078ec0ff */
[----:B------:R-:W2:Y:S03]  /*5ac0*/  MUFU.EX2 R11, R11 ;  /* 0x0000000b000b7308 */ /* 0x000ea60000000800 */
[----:B------:R-:W-:Y:S02]  /*5ad0*/  SHF.R.U32.HI R5, RZ, 0x8, R2 ;  /* 0x00000008ff057819 */ /* 0x000fe40000011602 */
[----:B------:R-:W-:Y:S02]  /*5ae0*/  LOP3.LUT R2, R0, 0xffff, RZ, 0xc0, !PT ;  /* 0x0000ffff00027812 */ /* 0x000fe400078ec0ff */
[----:B------:R-:W-:Y:S02]  /*5af0*/  SHF.R.U32.HI R4, RZ, 0x10, R0 ;  /* 0x00000010ff047819 */ /* 0x000fe40000011600 */
[----:B------:R-:W-:Y:S02]  /*5b00*/  SHF.R.U32.HI R6, RZ, 0x8, R2 ;  /* 0x00000008ff067819 */ /* 0x000fe40000011602 */
[----:B-----5:R-:W-:-:S02]  /*5b10*/  SHF.R.U32.HI R8, RZ, 0x18, R0 ;  /* 0x00000018ff087819 */ /* 0x020fc40000011600 */
[----:B------:R-:W-:Y:S02]  /*5b20*/  LOP3.LUT R2, R4, 0xff, RZ, 0xc0, !PT ;  /* 0x000000ff04027812 */ /* 0x000fe400078ec0ff */
[----:B------:R-:W-:Y:S01]  /*5b30*/  PRMT R0, R14, 0x5410, R5 ;  /* 0x000054100e007816 */ /* 0x000fe20000000005 */
[----:B------:R-:W-:Y:S01]  /*5b40*/  IMAD.MOV.U32 R14, RZ, RZ, R108 ;  /* 0x000000ffff0e7224 */ /* 0x000fe200078e006c */
[----:B------:R-:W-:Y:S01]  /*5b50*/  LOP3.LUT R7, R10, 0xff, RZ, 0xc0, !PT ;  /* 0x000000ff0a077812 */ /* 0x000fe200078ec0ff */
[----:B------:R-:W-:Y:S01]  /*5b60*/  IMAD.MOV.U32 R10, RZ, RZ, R99 ;  /* 0x000000ffff0a7224 */ /* 0x000fe200078e0063 */
[----:B------:R-:W-:Y:S01]  /*5b70*/  PRMT R4, R9, 0x5410, R6 ;  /* 0x0000541009047816 */ /* 0x000fe20000000006 */
[--C-:B------:R-:W-:Y:S01]  /*5b80*/  HSET2.LE.AND R6, R0, R96.reuse, PT ;  /* 0x0000006000067233 */ /* 0x100fe20003803000 */
[----:B------:R-:W-:Y:S01]  /*5b90*/  PRMT R2, R2, 0x5410, R8 ;  /* 0x0000541002027816 */ /* 0x000fe20000000008 */
[----:B------:R-:W-:Y:S01]  /*5ba0*/  IMAD.MOV.U32 R8, RZ, RZ, R110 ;  /* 0x000000ffff087224 */ /* 0x000fe200078e006e */
[----:B------:R-:W-:Y:S01]  /*5bb0*/  PRMT R7, R7, 0x5410, R13 ;  /* 0x0000541007077816 */ /* 0x000fe2000000000d */
[--C-:B------:R-:W-:Y:S01]  /*5bc0*/  HSET2.LE.AND R0, R4, R96.reuse, PT ;  /* 0x0000006004007233 */ /* 0x100fe20003803000 */
[----:B---3--:R-:W-:Y:S01]  /*5bd0*/  F2FP.PACK_AB R5, R15, R18 ;  /* 0x000000120f05723e */ /* 0x008fe200000000ff */
[--C-:B------:R-:W-:Y:S01]  /*5be0*/  HSET2.LE.AND R4, R2, R96.reuse, PT ;  /* 0x0000006002047233 */ /* 0x100fe20003803000 */
[----:B------:R-:W-:Y:S01]  /*5bf0*/  F2FP.PACK_AB R2, R241, R150 ;  /* 0x00000096f102723e */ /* 0x000fe200000000ff */
[----:B------:R-:W-:Y:S01]  /*5c00*/  HSET2.LE.AND R7, R7, R96, PT ;  /* 0x0000006007077233 */ /* 0x000fe20003803000 */
[----:B------:R-:W-:Y:S01]  /*5c10*/  IMAD.MOV.U32 R110, RZ, RZ, R111 ;  /* 0x000000ffff6e7224 */ /* 0x000fe200078e006f */
[----:B------:R-:W3:Y:S01]  /*5c20*/  LDSM.16.MT88.4 R96, [R209+0x15800] ;  /* 0x01580000d160783b */ /* 0x000ee20000004200 */
[----:B------:R-:W-:Y:S01]  /*5c30*/  LOP3.LUT R144, R0, R2, RZ, 0xc0, !PT ;  /* 0x0000000200907212 */ /* 0x000fe200078ec0ff */
[----:B------:R-:W-:Y:S01]  /*5c40*/  IMAD.MOV.U32 R111, RZ, RZ, R147 ;  /* 0x000000ffff6f7224 */ /* 0x000fe200078e0093 */
[----:B------:R-:W-:Y:S01]  /*5c50*/  F2FP.PACK_AB R0, R19, R149 ;  /* 0x000000951300723e */ /* 0x000fe200000000ff */
[----:B------:R-:W-:Y:S01]  /*5c60*/  IMAD.MOV.U32 R108, RZ, RZ, R39 ;  /* 0x000000ffff6c7224 */ /* 0x000fe200078e0027 */
[----:B--2---:R-:W-:-:S02]  /*5c70*/  F2FP.PACK_AB R2, R11, R12 ;  /* 0x0000000c0b02723e */ /* 0x004fc400000000ff */
[----:B------:R-:W-:Y:S01]  /*5c80*/  LOP3.LUT R145, R4, R5, RZ, 0xc0, !PT ;  /* 0x0000000504917212 */ /* 0x000fe200078ec0ff */
[----:B------:R-:W-:Y:S01]  /*5c90*/  IMAD.MOV.U32 R5, RZ, RZ, R146 ;  /* 0x000000ffff057224 */ /* 0x000fe200078e0092 */
[----:B------:R-:W-:Y:S02]  /*5ca0*/  LOP3.LUT R146, R6, R0, RZ, 0xc0, !PT ;  /* 0x0000000006927212 */ /* 0x000fe400078ec0ff */
[----:B------:R-:W-:Y:S01]  /*5cb0*/  LOP3.LUT R147, R7, R2, RZ, 0xc0, !PT ;  /* 0x0000000207937212 */ /* 0x000fe200078ec0ff */
[----:B------:R-:W-:Y:S01]  /*5cc0*/  IMAD.MOV.U32 R2, RZ, RZ, R37 ;  /* 0x000000ffff027224 */ /* 0x000fe200078e0025 */
[----:B------:R-:W-:Y:S02]  /*5cd0*/  MOV R13, R109 ;  /* 0x0000006d000d7202 */ /* 0x000fe40000000f00 */
[----:B------:R-:W-:Y:S02]  /*5ce0*/  MOV R109, R38 ;  /* 0x00000026006d7202 */ /* 0x000fe40000000f00 */
[----:B------:R-:W-:Y:S01]  /*5cf0*/  MOV R0, R36 ;  /* 0x0000002400007202 */ /* 0x000fe20000000f00 */
[C---:B------:R-:W-:Y:S01]  /*5d00*/  HMMA.16816.F32 R84, R144.reuse, R88, R140 ;  /* 0x000000589054723c */ /* 0x040fe2000000188c */
[----:B------:R-:W-:Y:S07]  /*5d10*/  LDSM.16.MT88.4 R140, [R212+0x17800] ;  /* 0x01780000d48c783b */ /* 0x000fee0000004200 */
[C---:B-1----:R-:W-:Y:S01]  /*5d20*/  HMMA.16816.F32 R36, R144.reuse, R40, R64 ;  /* 0x000000289024723c */ /* 0x042fe20000001840 */
[----:B------:R-:W1:Y:S07]  /*5d30*/  LDSM.16.MT88.4 R64, [R209+0x13800] ;  /* 0x01380000d140783b */ /* 0x000e6e0000004200 */
[C---:B----4-:R-:W-:Y:S08]  /*5d40*/  HMMA.16816.F32 R44, R144.reuse, R48, R92 ;  /* 0x00000030902c723c */ /* 0x050ff0000000185c */
[C---:B------:R-:W-:Y:S07]  /*5d50*/  HMMA.16816.F32 R88, R144.reuse, R90, R160 ;  /* 0x0000005a9058723c */ /* 0x040fee00000018a0 */
[----:B------:R-:W-:Y:S01]  /*5d60*/  MOV R160, R5 ;  /* 0x0000000500a07202 */ /* 0x000fe20000000f00 */
[----:B---3--:R-:W-:Y:S01]  /*5d70*/  HMMA.16816.F32 R92, R144, R96, R164 ;  /* 0x00000060905c723c */ /* 0x008fe200000018a4 */
[----:B------:R-:W-:Y:S01]  /*5d80*/  IMAD.MOV.U32 R161, RZ, RZ, R108 ;  /* 0x000000ffffa17224 */ /* 0x000fe200078e006c */
[----:B------:R-:W-:Y:S01]  /*5d90*/  MOV R163, R110 ;  /* 0x0000006e00a37202 */ /* 0x000fe20000000f00 */
[----:B------:R-:W-:Y:S01]  /*5da0*/  IMAD.MOV.U32 R162, RZ, RZ, R109 ;  /* 0x000000ffffa27224 */ /* 0x000fe200078e006d */
[----:B------:R-:W-:Y:S01]  /*5db0*/  LDSM.16.MT88.4 R4, [R211+0x17800] ;  /* 0x01780000d304783b */ /* 0x000fe20000004200 */
[----:B------:R-:W-:-:S02]  /*5dc0*/  FADD.FTZ R0, R0, R160 ;  /* 0x000000a000007221 */ /* 0x000fc40000010000 */
[----:B------:R-:W-:Y:S01]  /*5dd0*/  IMAD.MOV.U32 R167, RZ, RZ, R111 ;  /* 0x000000ffffa77224 */ /* 0x000fe200078e006f */
[C---:B------:R-:W-:Y:S01]  /*5de0*/  HMMA.16816.F32 R152, R144.reuse, R156, R152 ;  /* 0x0000009c9098723c */ /* 0x040fe20000001898 */
[----:B------:R-:W-:Y:S02]  /*5df0*/  FADD.FTZ R0, R162, R0 ;  /* 0x00000000a2007221 */ /* 0x000fe40000010000 */
[----:B------:R-:W-:Y:S02]  /*5e00*/  FADD.FTZ R2, R2, R167 ;  /* 0x000000a702027221 */ /* 0x000fe40000010000 */
[----:B------:R-:W-:Y:S02]  /*5e10*/  FADD.FTZ R0, R8, R0 ;  /* 0x0000000008007221 */ /* 0x000fe40000010000 */
[----:B------:R-:W-:Y:S01]  /*5e20*/  FADD.FTZ R2, R161, R2 ;  /* 0x00000002a1027221 */ /* 0x000fe20000010000 */
[----:B------:R-:W-:Y:S01]  /*5e30*/  HMMA.16816.F32 R156, R144, R158, R60 ;  /* 0x0000009e909c723c */ /* 0x000fe2000000183c */
[----:B------:R-:W-:-:S02]  /*5e40*/  FADD.FTZ R0, R14, R0 ;  /* 0x000000000e007221 */ /* 0x000fc40000010000 */
[----:B------:R-:W-:Y:S02]  /*5e50*/  FADD.FTZ R2, R163, R2 ;  /* 0x00000002a3027221 */ /* 0x000fe40000010000 */
[----:B------:R-:W-:Y:S02]  /*5e60*/  FADD.FTZ R0, R247, R0 ;  /* 0x00000000f7007221 */ /* 0x000fe40000010000 */
[----:B------:R-:W-:Y:S01]  /*5e70*/  FADD.FTZ R2, R13, R2 ;  /* 0x000000020d027221 */ /* 0x000fe20000010000 */
[----:B------:R-:W-:Y:S01]  /*5e80*/  HMMA.16816.F32 R40, R144, R42, R76 ;  /* 0x0000002a9028723c */ /* 0x000fe2000000184c */
[----:B------:R-:W-:Y:S02]  /*5e90*/  FADD.FTZ R0, R248, R0 ;  /* 0x00000000f8007221 */ /* 0x000fe40000010000 */
[----:B------:R-:W-:Y:S02]  /*5ea0*/  FADD.FTZ R2, R10, R2 ;  /* 0x000000020a027221 */ /* 0x000fe40000010000 */
[----:B------:R-:W-:-:S02]  /*5eb0*/  FADD.FTZ R0, R250, R0 ;  /* 0x00000000fa007221 */ /* 0x000fc40000010000 */
[----:B------:R-:W-:Y:S01]  /*5ec0*/  FADD.FTZ R2, R252, R2 ;  /* 0x00000002fc027221 */ /* 0x000fe20000010000 */
[C---:B------:R-:W-:Y:S01]  /*5ed0*/  HMMA.16816.F32 R52, R144.reuse, R56, R104 ;  /* 0x000000389034723c */ /* 0x040fe20000001868 */
[----:B------:R-:W2:Y:S01]  /*5ee0*/  LDSM.16.MT88.4 R104, [R210+0x15800] ;  /* 0x01580000d268783b */ /* 0x000ea20000004200 */
[----:B------:R-:W-:Y:S02]  /*5ef0*/  FADD.FTZ R0, R151, R0 ;  /* 0x0000000097007221 */ /* 0x000fe40000010000 */
[----:B------:R-:W-:Y:S02]  /*5f00*/  FADD.FTZ R2, R249, R2 ;  /* 0x00000002f9027221 */ /* 0x000fe40000010000 */
[----:B------:R-:W-:Y:S02]  /*5f10*/  FADD.FTZ R0, R244, R0 ;  /* 0x00000000f4007221 */ /* 0x000fe40000010000 */
[----:B-1----:R-:W-:Y:S01]  /*5f20*/  HMMA.16816.F32 R60, R144, R64, R116 ;  /* 0x00000040903c723c */ /* 0x002fe20000001874 */
        /* <DEDUP_REMOVED lines=16> */
[----:B------:R-:W-:-:S04]  /*6030*/  FADD.FTZ R241, R149, R241 ;  /* 0x000000f195f17221 */ /* 0x000fc80000010000 */
[----:B------:R-:W-:Y:S02]  /*6040*/  FADD.FTZ R241, R19, R241 ;  /* 0x000000f113f17221 */ /* 0x000fe40000010000 */
[C---:B------:R-:W-:Y:S01]  /*6050*/  HMMA.16816.F32 R64, R144.reuse, R66, R120 ;  /* 0x000000429040723c */ /* 0x040fe20000001878 */
[----:B------:R-:W3:Y:S07]  /*6060*/  LDSM.16.MT88.4 R120, [R211+0x15800] ;  /* 0x01580000d378783b */ /* 0x000eee0000004200 */
[C---:B------:R-:W-:Y:S01]  /*6070*/  HMMA.16816.F32 R72, R144.reuse, R74, R128 ;  /* 0x0000004a9048723c */ /* 0x040fe20000001880 */
[----:B------:R-:W4:Y:S07]  /*6080*/  LDSM.16.MT88.4 R128, [R209+0x17800] ;  /* 0x01780000d180783b */ /* 0x000f2e0000004200 */
[C---:B------:R-:W-:Y:S01]  /*6090*/  HMMA.16816.F32 R80, R144.reuse, R82, R136 ;  /* 0x000000529050723c */ /* 0x040fe20000001888 */
[----:B------:R-:W5:Y:S07]  /*60a0*/  LDSM.16.MT88.4 R136, [R210+0x17800] ;  /* 0x01780000d288783b */ /* 0x000f6e0000004200 */
[C---:B------:R-:W-:Y:S08]  /*60b0*/  HMMA.16816.F32 R48, R144.reuse, R50, R100 ;  /* 0x000000329030723c */ /* 0x040ff00000001864 */
[C---:B--2---:R-:W-:Y:S08]  /*60c0*/  HMMA.16816.F32 R100, R144.reuse, R104, R236 ;  /* 0x000000689064723c */ /* 0x044ff000000018ec */
[C---:B-1----:R-:W-:Y:S08]  /*60d0*/  HMMA.16816.F32 R108, R144.reuse, R112, R196 ;  /* 0x00000070906c723c */ /* 0x042ff000000018c4 */
[C---:B---3--:R-:W-:Y:S08]  /*60e0*/  HMMA.16816.F32 R116, R144.reuse, R120, R192 ;  /* 0x000000789074723c */ /* 0x048ff000000018c0 */
[C---:B----4-:R-:W-:Y:S08]  /*60f0*/  HMMA.16816.F32 R124, R144.reuse, R128, R176 ;  /* 0x00000080907c723c */ /* 0x050ff000000018b0 */
        /* <DEDUP_REMOVED lines=10> */
[----:B------:R-:W-:Y:S01]  /*61a0*/  HMMA.16816.F32 R144, R144, R6, R20 ;  /* 0x000000069090723c */ /* 0x000fe20000001814 */
[----:B------:R-:W-:Y:S11]  /*61b0*/  @!P0 BRA `(.L_x_347) ;  /* 0x00004a9000008947 */ /* 0x000ff60003800000 */
[----:B------:R-:W2:Y:S04]  /*61c0*/  LDL.64 R250, [R1+0x40] ;  /* 0x0000400001fa7983 */ /* 0x000ea80000100a00 */
[----:B------:R-:W3:Y:S01]  /*61d0*/  LDL.64 R242, [R1+0x8] ;  /* 0x0000080001f27983 */ /* 0x000ee20000100a00 */
[----:B------:R-:W-:Y:S01]  /*61e0*/  UIADD3 UR26, UR21, -0x2, URZ ;  /* 0xfffffffe151a7890 */ /* 0x000fe2000fffe03f */
[----:B------:R-:W-:-:S04]  /*61f0*/  DEPBAR.LE SB0, 0x0 ;  /* 0x000080000000791a */ /* 0x000fc80000000000 */
[----:B------:R-:W-:Y:S01]  /*6200*/  USHF.R.S32.HI UR27, URZ, 0x1f, UR26 ;  /* 0x0000001f3f1b7899 */ /* 0x000fe2000801141a */
[----:B------:R-:W1:Y:S01]  /*6210*/  S2R R246, SR_TID.X ;  /* 0x0000000000f67919 */ /* 0x000e620000002100 */
[----:B------:R-:W-:Y:S02]  /*6220*/  ULDC.64 UR4, c[0x0][0x1a0] ;  /* 0x0000680000047ab9 */ /* 0x000fe40000000a00 */
        /* <DEDUP_REMOVED lines=8> */
[----:B------:R-:W-:Y:S02]  /*62b0*/  USHF.L.U32 UR27, UR4, 0x5, URZ ;  /* 0x00000005041b7899 */ /* 0x000fe4000800063f */
[----:B------:R-:W-:Y:S01]  /*62c0*/  USHF.L.U64.HI UR4, UR4, 0x5, UR5 ;  /* 0x0000000504047899 */ /* 0x000fe20008010205 */
[----:B-1----:R-:W-:-:S05]  /*62d0*/  IMAD.SHL.U32 R246, R246, 0x2, RZ ;  /* 0x00000002f6f67824 */ /* 0x002fca00078e00ff */
[----:B------:R-:W-:Y:S01]  /*62e0*/  LOP3.LUT R246, R246, 0x6, RZ, 0xc0, !PT ;  /* 0x00000006f6f67812 */ /* 0x000fe200078ec0ff */
[----:B------:R-:W-:Y:S01]  /*62f0*/  BAR.SYNC.DEFER_BLOCKING 0x0 ;  /* 0x0000000000007b1d */ /* 0x000fe20000010000 */
[----:B--2---:R-:W-:-:S04]  /*6300*/  LEA R0, P0, R4, R250, 0x6 ;  /* 0x000000fa04007211 */ /* 0x004fc800078030ff */
[----:B------:R-:W-:Y:S02]  /*6310*/  LEA R8, P1, R0, c[0x0][0x170], 0x1 ;  /* 0x00005c0000087a11 */ /* 0x000fe400078208ff */
[----:B---3--:R-:W-:Y:S02]  /*6320*/  LEA.HI.X R2, R4, R243, R2, 0x6, P0 ;  /* 0x000000f304027211 */ /* 0x008fe400000f3402 */
[----:B------:R-:W-:Y:S02]  /*6330*/  IADD3 R6, P0, R8, UR27, RZ ;  /* 0x0000001b08067c10 */ /* 0x000fe4000ff1e0ff */
[----:B------:R-:W-:Y:S01]  /*6340*/  LEA.HI.X R9, R0, c[0x0][0x174], R2, 0x1, P1 ;  /* 0x00005d0000097a11 */ /* 0x000fe200008f0c02 */
[----:B------:R-:W-:Y:S01]  /*6350*/  IMAD.U32 R0, RZ, RZ, UR26 ;  /* 0x0000001aff007e24 */ /* 0x000fe2000f8e00ff */
[----:B------:R-:W-:Y:S02]  /*6360*/  IADD3 R4, P1, R6, UR27, RZ ;  /* 0x0000001b06047c10 */ /* 0x000fe4000ff3e0ff */
[----:B------:R-:W-:Y:S01]  /*6370*/  IADD3.X R7, R9, UR4, RZ, P0, !PT ;  /* 0x0000000409077c10 */ /* 0x000fe200087fe4ff */
[----:B------:R-:W-:Y:S01]  /*6380*/  @!PT LDS RZ, [RZ] ;  /* 0x00000000fffff984 */ /* 0x000fe20000000800 */
[----:B------:R-:W-:Y:S01]  /*6390*/  @!PT LDS RZ, [RZ] ;  /* 0x00000000fffff984 */ /* 0x000fe20000000800 */
[----:B------:R-:W-:Y:S01]  /*63a0*/  @!PT LDS RZ, [RZ] ;  /* 0x00000000fffff984 */ /* 0x000fe20000000800 */
[----:B------:R1:W-:Y:S01]  /*63b0*/  LDGSTS.E.BYPASS.LTC128B.128 [R235+0x10000], [R8.64] ;  /* 0x1000000008eb7fae */ /* 0x0003e2000b901d56 */
[----:B------:R-:W-:Y:S01]  /*63c0*/  IADD3 R10, P0, R4, UR27, RZ ;  /* 0x0000001b040a7c10 */ /* 0x000fe2000ff1e0ff */
[----:B------:R-:W-:Y:S01]  /*63d0*/  IMAD R0, R0, 0x40, R246 ;  /* 0x0000004000007824 */ /* 0x000fe200078e02f6 */
[----:B------:R-:W-:Y:S01]  /*63e0*/  IADD3.X R5, R7, UR4, RZ, P1, !PT ;  /* 0x0000000407057c10 */ /* 0x000fe20008ffe4ff */
[----:B------:R1:W-:Y:S03]  /*63f0*/  LDGSTS.E.BYPASS.LTC128B.128 [R235+0x12000], [R8.64+0x80] ;  /* 0x1200008008eb7fae */ /* 0x0003e6000b901d56 */
[----:B------:R-:W-:Y:S01]  /*6400*/  IADD3.X R11, R5, UR4, RZ, P0, !PT ;  /* 0x00000004050b7c10 */ /* 0x000fe200087fe4ff */
[----:B------:R1:W-:Y:S01]  /*6410*/  LDGSTS.E.BYPASS.LTC128B.128 [R235+0x14000], [R8.64+0x100] ;  /* 0x1400010008eb7fae */ /* 0x0003e2000b901d56 */
[----:B------:R-:W-:-:S03]  /*6420*/  IADD3 R2, R0, 0x1, RZ ;  /* 0x0000000100027810 */ /* 0x000fc60007ffe0ff */
[----:B------:R1:W-:Y:S01]  /*6430*/  LDGSTS.E.BYPASS.LTC128B.128 [R235+0x16000], [R8.64+0x180] ;  /* 0x1600018008eb7fae */ /* 0x0003e2000b901d56 */
[C---:B------:R-:W-:Y:S02]  /*6440*/  ISETP.GE.AND P6, PT, R2.reuse, R17, PT ;  /* 0x000000110200720c */ /* 0x040fe40003fc6270 */
[----:B------:R-:W-:Y:S01]  /*6450*/  ISETP.GE.AND P4, PT, R2, R16, PT ;  /* 0x000000100200720c */ /* 0x000fe20003f86270 */
[----:B------:R2:W-:Y:S01]  /*6460*/  LDGSTS.E.BYPASS.LTC128B.128 [R235+0x10800], [R6.64] ;  /* 0x1080000006eb7fae */ /* 0x0005e2000b901d56 */
[----:B------:R-:W-:-:S03]  /*6470*/  IADD3 R2, R0, 0x9, RZ ;  /* 0x0000000900027810 */ /* 0x000fc60007ffe0ff */
[----:B------:R2:W-:Y:S01]  /*6480*/  LDGSTS.E.BYPASS.LTC128B.128 [R235+0x12800], [R6.64+0x80] ;  /* 0x1280008006eb7fae */ /* 0x0005e2000b901d56 */
[C---:B------:R-:W-:Y:S02]  /*6490*/  ISETP.GE.AND P1, PT, R2.reuse, R17, PT ;  /* 0x000000110200720c */ /* 0x040fe40003f26270 */
[----:B------:R-:W-:Y:S01]  /*64a0*/  ISETP.GE.AND P3, PT, R2, R16, PT ;  /* 0x000000100200720c */ /* 0x000fe20003f66270 */
[----:B------:R2:W-:Y:S01]  /*64b0*/  LDGSTS.E.BYPASS.LTC128B.128 [R235+0x14800], [R6.64+0x100] ;  /* 0x1480010006eb7fae */ /* 0x0005e2000b901d56 */
[----:B------:R-:W-:-:S03]  /*64c0*/  IADD3 R2, R0, 0x11, RZ ;  /* 0x0000001100027810 */ /* 0x000fc60007ffe0ff */
        /* <DEDUP_REMOVED lines=9> */
[----:B------:R-:W-:Y:S04]  /*6560*/  LDSM.16.M88.4 R20, [R208+0x8000] ;  /* 0x00800000d014783b */ /* 0x000fe80000000200 */
[----:B------:R-:W-:Y:S04]  /*6570*/  LDSM.16.M88.4 R12, [R208+0x8800] ;  /* 0x00880000d00c783b */ /* 0x000fe80000000200 */
[----:B--2---:R-:W2:Y:S04]  /*6580*/  LDSM.16.M88.4 R4, [R215] ;  /* 0x00000000d704783b */ /* 0x004ea80000000200 */
[----:B------:R-:W3:Y:S04]  /*6590*/  LDSM.16.M88.4 R24, [R208+0x9000] ;  /* 0x00900000d018783b */ /* 0x000ee80000000200 */
[----:B------:R-:W4:Y:S04]  /*65a0*/  LDSM.16.M88.4 R184, [R208+0x9800] ;  /* 0x00980000d0b8783b */ /* 0x000f280000000200 */
[----:B------:R-:W-:Y:S04]  /*65b0*/  LDSM.16.M88.4 R180, [R219] ;  /* 0x00000000dbb4783b */ /* 0x000fe80000000200 */
[----:B-1----:R-:W1:Y:S04]  /*65c0*/  LDSM.16.M88.4 R8, [R216] ;  /* 0x00000000d808783b */ /* 0x002e680000000200 */
[----:B------:R-:W5:Y:S04]  /*65d0*/  LDSM.16.M88.4 R176, [R234] ;  /* 0x00000000eab0783b */ /* 0x000f680000000200 */
[----:B------:R-:W1:Y:S04]  /*65e0*/  LDSM.16.M88.4 R204, [R232] ;  /* 0x00000000e8cc783b */ /* 0x000e680000000200 */
[----:B------:R-:W1:Y:S04]  /*65f0*/  LDSM.16.M88.4 R192, [R233] ;  /* 0x00000000e9c0783b */ /* 0x000e680000000200 */
[----:B------:R-:W0:Y:S01]  /*6600*/  LDGDEPBAR ;  /* 0x00000000000079af */ /* 0x000e220000000000 */
[C---:B--2---:R-:W-:Y:S08]  /*6610*/  HMMA.16816.F32 R172, R4.reuse, R20, RZ ;  /* 0x0000001404ac723c */ /* 0x044ff000000018ff */
[C---:B------:R-:W-:Y:S08]  /*6620*/  HMMA.16816.F32 R32, R4.reuse, R22, RZ ;  /* 0x000000160420723c */ /* 0x040ff000000018ff */
[C---:B------:R-:W-:Y:S08]  /*6630*/  HMMA.16816.F32 R168, R4.reuse, R12, RZ ;  /* 0x0000000c04a8723c */ /* 0x040ff000000018ff */
[C---:B------:R-:W-:Y:S08]  /*6640*/  HMMA.16816.F32 R28, R4.reuse, R14, RZ ;  /* 0x0000000e041c723c */ /* 0x040ff000000018ff */
[C---:B---3--:R-:W-:Y:S08]  /*6650*/  HMMA.16816.F32 R20, R4.reuse, R24, RZ ;  /* 0x000000180414723c */ /* 0x048ff000000018ff */
[C---:B------:R-:W-:Y:S08]  /*6660*/  HMMA.16816.F32 R12, R4.reuse, R26, RZ ;  /* 0x0000001a040c723c */ /* 0x040ff000000018ff */
[C---:B----4-:R-:W-:Y:S08]  /*6670*/  HMMA.16816.F32 R24, R4.reuse, R184, RZ ;  /* 0x000000b80418723c */ /* 0x050ff000000018ff */
[----:B------:R-:W-:Y:S01]  /*6680*/  HMMA.16816.F32 R188, R4, R186, RZ ;  /* 0x000000ba04bc723c */ /* 0x000fe200000018ff */
[----:B------:R-:W-:Y:S04]  /*6690*/  LDSM.16.M88.4 R4, [R218] ;  /* 0x00000000da04783b */ /* 0x000fe80000000200 */
[----:B------:R-:W2:Y:S03]  /*66a0*/  LDSM.16.M88.4 R184, [R214+0x8000] ;  /* 0x00800000d6b8783b */ /* 0x000ea60000000200 */
[C---:B-1----:R-:W-:Y:S08]  /*66b0*/  HMMA.16816.F32 R196, R8.reuse, R180, R172 ;  /* 0x000000b408c4723c */ /* 0x042ff000000018ac */
[C---:B------:R-:W-:Y:S08]  /*66c0*/  HMMA.16816.F32 R180, R8.reuse, R182, R32 ;  /* 0x000000b608b4723c */ /* 0x040ff00000001820 */
[C---:B-----5:R-:W-:Y:S01]  /*66d0*/  HMMA.16816.F32 R200, R8.reuse, R176, R168 ;  /* 0x000000b008c8723c */ /* 0x060fe200000018a8 */
[----:B------:R-:W1:Y:S07]  /*66e0*/  LDSM.16.M88.4 R168, [R214+0x8800] ;  /* 0x00880000d6a8783b */ /* 0x000e6e0000000200 */
[C---:B------:R-:W-:Y:S08]  /*66f0*/  HMMA.16816.F32 R176, R8.reuse, R178, R28 ;  /* 0x000000b208b0723c */ /* 0x040ff0000000181c */
[C---:B------:R-:W-:Y:S01]  /*6700*/  HMMA.16816.F32 R28, R8.reuse, R204, R24 ;  /* 0x000000cc081c723c */ /* 0x040fe20000001818 */
[----:B------:R-:W3:Y:S07]  /*6710*/  LDSM.16.M88.4 R24, [R214+0x9000] ;  /* 0x00900000d618783b */ /* 0x000eee0000000200 */
[C---:B------:R-:W-:Y:S01]  /*6720*/  HMMA.16816.F32 R172, R8.reuse, R192, R20 ;  /* 0x000000c008ac723c */ /* 0x040fe20000001814 */
[----:B------:R-:W4:Y:S07]  /*6730*/  LDSM.16.M88.4 R20, [R214+0x9800] ;  /* 0x00980000d614783b */ /* 0x000f2e0000000200 */
[----:B------:R-:W-:Y:S08]  /*6740*/  HMMA.16816.F32 R32, R8, R194, R12 ;  /* 0x000000c20820723c */ /* 0x000ff0000000180c */
[----:B--2---:R-:W-:Y:S08]  /*6750*/  HMMA.16816.F32 R192, R4, R184, R196 ;  /* 0x000000b804c0723c */ /* 0x004ff000000018c4 */
[----:B------:R-:W-:Y:S01]  /*6760*/  HMMA.16816.F32 R12, R8, R206, R188 ;  /* 0x000000ce080c723c */ /* 0x000fe200000018bc */
[----:B------:R-:W-:Y:S07]  /*6770*/  LDSM.16.M88.4 R8, [R217] ;  /* 0x00000000d908783b */ /* 0x000fee0000000200 */
[C---:B------:R-:W-:Y:S01]  /*6780*/  HMMA.16816.F32 R184, R4.reuse, R186, R180 ;  /* 0x000000ba04b8723c */ /* 0x040fe200000018b4 */
[----:B------:R-:W2:Y:S07]  /*6790*/  LDSM.16.M88.4 R180, [R213] ;  /* 0x00000000d5b4783b */ /* 0x000eae0000000200 */
        /* <DEDUP_REMOVED lines=8> */
[----:B------:R-:W4:Y:S04]  /*6820*/  LDSM.16.M88.4 R20, [R213+0x1800] ;  /* 0x00180000d514783b */ /* 0x000f280000000200 */
[----:B------:R-:W-:Y:S03]  /*6830*/  LDSM.16.M88.4 R4, [R215+0x2000] ;  /* 0x00200000d704783b */ /* 0x000fe60000000200 */
[C---:B--2---:R-:W-:Y:S01]  /*6840*/  HMMA.16816.F32 R200, R8.reuse, R182, R184 ;  /* 0x000000b608c8723c */ /* 0x044fe200000018b8 */
[----:B------:R-:W2:Y:S07]  /*6850*/  LDSM.16.M88.4 R184, [R208+0xa000] ;  /* 0x00a00000d0b8783b */ /* 0x000eae0000000200 */
[C---:B------:R-:W-:Y:S01]  /*6860*/  HMMA.16816.F32 R28, R8.reuse, R180, R192 ;  /* 0x000000b4081c723c */ /* 0x040fe200000018c0 */
[----:B------:R-:W5:Y:S07]  /*6870*/  LDSM.16.M88.4 R180, [R208+0xa800] ;  /* 0x00a80000d0b4783b */ /* 0x000f6e0000000200 */
[C---:B-1----:R-:W-:Y:S08]  /*6880*/  HMMA.16816.F32 R192, R8.reuse, R170, R188 ;  /* 0x000000aa08c0723c */ /* 0x042ff000000018bc */
[C---:B---3--:R-:W-:Y:S08]  /*6890*/  HMMA.16816.F32 R188, R8.reuse, R24, R176 ;  /* 0x0000001808bc723c */ /* 0x048ff000000018b0 */
[C---:B------:R-:W-:Y:S01]  /*68a0*/  HMMA.16816.F32 R176, R8.reuse, R26, R172 ;  /* 0x0000001a08b0723c */ /* 0x040fe200000018ac */
[----:B------:R-:W1:Y:S04]  /*68b0*/  LDSM.16.M88.4 R172, [R208+0xb000] ;  /* 0x00b00000d0ac783b */ /* 0x000e680000000200 */
[----:B------:R-:W3:Y:S03]  /*68c0*/  LDSM.16.M88.4 R24, [R208+0xb800] ;  /* 0x00b80000d018783b */ /* 0x000ee60000000200 */
[C---:B----4-:R-:W-:Y:S08]  /*68d0*/  HMMA.16816.F32 R32, R8.reuse, R20, R32 ;  /* 0x000000140820723c */ /* 0x050ff00000001820 */
[C---:B------:R-:W-:Y:S08]  /*68e0*/  HMMA.16816.F32 R20, R8.reuse, R22, R12 ;  /* 0x000000160814723c */ /* 0x040ff0000000180c */
[----:B------:R-:W-:Y:S01]  /*68f0*/  HMMA.16816.F32 R196, R8, R168, R196 ;  /* 0x000000a808c4723c */ /* 0x000fe200000018c4 */
[----:B------:R-:W-:Y:S07]  /*6900*/  LDSM.16.M88.4 R8, [R216+0x2000] ;  /* 0x00200000d808783b */ /* 0x000fee0000000200 */
[C---:B--2---:R-:W-:Y:S01]  /*6910*/  HMMA.16816.F32 R12, R4.reuse, R184, R28 ;  /* 0x000000b8040c723c */ /* 0x044fe2000000181c */
[----:B------:R-:W2:Y:S07]  /*6920*/  LDSM.16.M88.4 R28, [R231] ;  /* 0x00000000e71c783b */ /* 0x000eae0000000200 */
[C---:B------:R-:W-:Y:S01]  /*6930*/  HMMA.16816.F32 R168, R4.reuse, R186, R200 ;  /* 0x000000ba04a8723c */ /* 0x040fe200000018c8 */
[----:B------:R-:W-:Y:S07]  /*6940*/  LDSM.16.M88.4 R184, [R214+0xa800] ;  /* 0x00a80000d6b8783b */ /* 0x000fee0000000200 */
[C---:B-----5:R-:W-:Y:S08]  /*6950*/  HMMA.16816.F32 R204, R4.reuse, R180, R196 ;  /* 0x000000b404cc723c */ /* 0x060ff000000018c4 */
[C---:B-1----:R-:W-:Y:S08]  /*6960*/  HMMA.16816.F32 R196, R4.reuse, R172, R188 ;  /* 0x000000ac04c4723c */ /* 0x042ff000000018bc */
[C---:B------:R-:W-:Y:S08]  /*6970*/  HMMA.16816.F32 R188, R4.reuse, R174, R176 ;  /* 0x000000ae04bc723c */ /* 0x040ff000000018b0 */
[C---:B------:R-:W-:Y:S01]  /*6980*/  HMMA.16816.F32 R200, R4.reuse, R182, R192 ;  /* 0x000000b604c8723c */ /* 0x040fe200000018c0 */
[----:B------:R-:W1:Y:S07]  /*6990*/  LDSM.16.M88.4 R192, [R230] ;  /* 0x00000000e6c0783b */ /* 0x000e6e0000000200 */
[C---:B---3--:R-:W-:Y:S08]  /*69a0*/  HMMA.16816.F32 R172, R4.reuse, R26, R20 ;  /* 0x0000001a04ac723c */ /* 0x048ff00000001814 */
[----:B------:R-:W-:Y:S01]  /*69b0*/  HMMA.16816.F32 R180, R4, R24, R32 ;  /* 0x0000001804b4723c */ /* 0x000fe20000001820 */
[----:B------:R-:W3:Y:S04]  /*69c0*/  LDSM.16.M88.4 R32, [R229] ;  /* 0x00000000e520783b */ /* 0x000ee80000000200 */
[----:B------:R-:W-:Y:S03]  /*69d0*/  LDSM.16.M88.4 R4, [R218+0x2000] ;  /* 0x00200000da04783b */ /* 0x000fe60000000200 */
[C---:B--2---:R-:W-:Y:S01]  /*69e0*/  HMMA.16816.F32 R20, R8.reuse, R28, R12 ;  /* 0x0000001c0814723c */ /* 0x044fe2000000180c */
[----:B------:R-:W-:Y:S07]  /*69f0*/  LDSM.16.M88.4 R24, [R214+0xa000] ;  /* 0x00a00000d618783b */ /* 0x000fee0000000200 */
[C---:B------:R-:W-:Y:S01]  /*6a00*/  HMMA.16816.F32 R12, R8.reuse, R30, R168 ;  /* 0x0000001e080c723c */ /* 0x040fe200000018a8 */
[----:B------:R-:W2:Y:S07]  /*6a10*/  LDSM.16.M88.4 R28, [R228] ;  /* 0x00000000e41c783b */ /* 0x000eae0000000200 */
[C---:B-1----:R-:W-:Y:S01]  /*6a20*/  HMMA.16816.F32 R176, R8.reuse, R192, R204 ;  /* 0x000000c008b0723c */ /* 0x042fe200000018cc */
[----:B------:R-:W-:Y:S07]  /*6a30*/  LDSM.16.M88.4 R204, [R208+0xd000] ;  /* 0x00d00000d0cc783b */ /* 0x000fee0000000200 */
[C---:B------:R-:W-:Y:S08]  /*6a40*/  HMMA.16816.F32 R200, R8.reuse, R194, R200 ;  /* 0x000000c208c8723c */ /* 0x040ff000000018c8 */
[C---:B---3--:R-:W-:Y:S08]  /*6a50*/  HMMA.16816.F32 R192, R8.reuse, R34, R188 ;  /* 0x0000002208c0723c */ /* 0x048ff000000018bc */
[C---:B------:R-:W-:Y:S08]  /*6a60*/  HMMA.16816.F32 R196, R8.reuse, R32, R196 ;  /* 0x0000002008c4723c */ /* 0x040ff000000018c4 */
[C---:B--2---:R-:W-:Y:S01]  /*6a70*/  HMMA.16816.F32 R188, R8.reuse, R28, R180 ;  /* 0x0000001c08bc723c */ /* 0x044fe200000018b4 */
[----:B------:R-:W-:Y:S07]  /*6a80*/  LDSM.16.M88.4 R180, [R213+0x2800] ;  /* 0x00280000d5b4783b */ /* 0x000fee0000000200 */
[----:B------:R-:W-:Y:S01]  /*6a90*/  HMMA.16816.F32 R168, R8, R30, R172 ;  /* 0x0000001e08a8723c */ /* 0x000fe200000018ac */
[----:B------:R-:W1:Y:S04]  /*6aa0*/  LDSM.16.M88.4 R28, [R214+0xb000] ;  /* 0x00b00000d61c783b */ /* 0x000e680000000200 */
[----:B------:R-:W-:Y:S03]  /*6ab0*/  LDSM.16.M88.4 R8, [R217+0x2000] ;  /* 0x00200000d908783b */ /* 0x000fe60000000200 */
[C---:B------:R-:W-:Y:S01]  /*6ac0*/  HMMA.16816.F32 R32, R4.reuse, R24, R20 ;  /* 0x000000180420723c */ /* 0x040fe20000001814 */
[----:B------:R-:W-:Y:S04]  /*6ad0*/  LDSM.16.M88.4 R20, [R213+0x2000] ;  /* 0x00200000d514783b */ /* 0x000fe80000000200 */
[----:B------:R-:W-:Y:S03]  /*6ae0*/  LDSM.16.M88.4 R172, [R213+0x3000] ;  /* 0x00300000d5ac783b */ /* 0x000fe60000000200 */
[C---:B------:R-:W-:Y:S01]  /*6af0*/  HMMA.16816.F32 R12, R4.reuse, R26, R12 ;  /* 0x0000001a040c723c */ /* 0x040fe2000000180c */
[----:B------:R-:W2:Y:S07]  /*6b00*/  LDSM.16.M88.4 R24, [R214+0xb800] ;  /* 0x00b80000d618783b */ /* 0x000eae0000000200 */
[C---:B------:R-:W-:Y:S08]  /*6b10*/  HMMA.16816.F32 R176, R4.reuse, R184, R176 ;  /* 0x000000b804b0723c */ /* 0x040ff000000018b0 */
[C---:B------:R-:W-:Y:S08]  /*6b20*/  HMMA.16816.F32 R184, R4.reuse, R186, R200 ;  /* 0x000000ba04b8723c */ /* 0x040ff000000018c8 */
[C---:B-1----:R-:W-:Y:S08]  /*6b30*/  HMMA.16816.F32 R200, R4.reuse, R28, R196 ;  /* 0x0000001c04c8723c */ /* 0x042ff000000018c4 */
[C---:B------:R-:W-:Y:S01]  /*6b40*/  HMMA.16816.F32 R196, R4.reuse, R30, R192 ;  /* 0x0000001e04c4723c */ /* 0x040fe200000018c0 */
[----:B------:R-:W1:Y:S07]  /*6b50*/  LDSM.16.M88.4 R28, [R213+0x3800] ;  /* 0x00380000d51c783b */ /* 0x000e6e0000000200 */
[C---:B--2---:R-:W-:Y:S08]  /*6b60*/  HMMA.16816.F32 R192, R4.reuse, R24, R188 ;  /* 0x0000001804c0723c */ /* 0x044ff000000018bc */
[----:B------:R-:W-:Y:S01]  /*6b70*/  HMMA.16816.F32 R188, R4, R26, R168 ;  /* 0x0000001a04bc723c */ /* 0x000fe200000018a8 */
[----:B------:R-:W-:Y:S04]  /*6b80*/  LDSM.16.M88.4 R4, [R215+0x4000] ;  /* 0x00400000d704783b */ /* 0x000fe80000000200 */
[----:B------:R-:W2:Y:S03]  /*6b90*/  LDSM.16.M88.4 R24, [R208+0xc000] ;  /* 0x00c00000d018783b */ /* 0x000ea60000000200 */
[C---:B------:R-:W-:Y:S01]  /*6ba0*/  HMMA.16816.F32 R168, R8.reuse, R20, R32 ;  /* 0x0000001408a8723c */ /* 0x040fe20000001820 */
[----:B------:R-:W3:Y:S07]  /*6bb0*/  LDSM.16.M88.4 R32, [R208+0xc800] ;  /* 0x00c80000d020783b */ /* 0x000eee0000000200 */
[C---:B------:R-:W-:Y:S08]  /*6bc0*/  HMMA.16816.F32 R20, R8.reuse, R22, R12 ;  /* 0x000000160814723c */ /* 0x040ff0000000180c */
[C---:B------:R-:W-:Y:S08]  /*6bd0*/  HMMA.16816.F32 R12, R8.reuse, R180, R176 ;  /* 0x000000b4080c723c */ /* 0x040ff000000018b0 */
[C---:B------:R-:W-:Y:S08]  /*6be0*/  HMMA.16816.F32 R176, R8.reuse, R182, R184 ;  /* 0x000000b608b0723c */ /* 0x040ff000000018b8 */
[C---:B------:R-:W-:Y:S08]  /*6bf0*/  HMMA.16816.F32 R180, R8.reuse, R172, R200 ;  /* 0x000000ac08b4723c */ /* 0x040ff000000018c8 */
[C---:B------:R-:W-:Y:S08]  /*6c00*/  HMMA.16816.F32 R184, R8.reuse, R174, R196 ;  /* 0x000000ae08b8723c */ /* 0x040ff000000018c4 */
[----:B-1----:R-:W-:Y:S01]  /*6c10*/  HMMA.16816.F32 R196, R8, R28, R192 ;  /* 0x0000001c08c4723c */ /* 0x002fe200000018c0 */
[----:B------:R-:W1:Y:S07]  /*6c20*/  LDSM.16.M88.4 R192, [R208+0xd800] ;  /* 0x00d80000d0c0783b */ /* 0x000e6e0000000200 */
[C---:B--2---:R-:W-:Y:S08]  /*6c30*/  HMMA.16816.F32 R172, R4.reuse, R24, R168 ;  /* 0x0000001804ac723c */ /* 0x044ff000000018a8 */
[----:B------:R-:W-:Y:S08]  /*6c40*/  HMMA.16816.F32 R168, R4, R26, R20 ;  /* 0x0000001a04a8723c */ /* 0x000ff00000001814 */
[----:B------:R-:W-:Y:S01]  /*6c50*/  HMMA.16816.F32 R188, R8, R30, R188 ;  /* 0x0000001e08bc723c */ /* 0x000fe200000018bc */
[----:B------:R-:W-:Y:S04]  /*6c60*/  LDSM.16.M88.4 R8, [R216+0x4000] ;  /* 0x00400000d808783b */ /* 0x000fe80000000200 */
[----:B------:R-:W2:Y:S03]  /*6c70*/  LDSM.16.M88.4 R28, [R226] ;  /* 0x00000000e21c783b */ /* 0x000ea60000000200 */
[C---:B---3--:R-:W-:Y:S08]  /*6c80*/  HMMA.16816.F32 R24, R4.reuse, R32, R12 ;  /* 0x000000200418723c */ /* 0x048ff0000000180c */
[C---:B------:R-:W-:Y:S01]  /*6c90*/  HMMA.16816.F32 R20, R4.reuse, R34, R176 ;  /* 0x000000220414723c */ /* 0x040fe200000018b0 */
[----:B------:R-:W3:Y:S04]  /*6ca0*/  LDSM.16.M88.4 R32, [R227] ;  /* 0x00000000e320783b */ /* 0x000ee80000000200 */
[----:B------:R-:W4:Y:S03]  /*6cb0*/  LDSM.16.M88.4 R176, [R225] ;  /* 0x00000000e1b0783b */ /* 0x000f260000000200 */
[C---:B------:R-:W-:Y:S08]  /*6cc0*/  HMMA.16816.F32 R12, R4.reuse, R204, R180 ;  /* 0x000000cc040c723c */ /* 0x040ff000000018b4 */
[C---:B------:R-:W-:Y:S08]  /*6cd0*/  HMMA.16816.F32 R184, R4.reuse, R206, R184 ;  /* 0x000000ce04b8723c */ /* 0x040ff000000018b8 */
[C---:B-1----:R-:W-:Y:S01]  /*6ce0*/  HMMA.16816.F32 R200, R4.reuse, R194, R188 ;  /* 0x000000c204c8723c */ /* 0x042fe200000018bc */
[----:B------:R-:W1:Y:S07]  /*6cf0*/  LDSM.16.M88.4 R188, [R224] ;  /* 0x00000000e0bc783b */ /* 0x000e6e0000000200 */
[----:B------:R-:W-:Y:S01]  /*6d00*/  HMMA.16816.F32 R204, R4, R192, R196 ;  /* 0x000000c004cc723c */ /* 0x000fe200000018c4 */
[----:B------:R-:W-:Y:S07]  /*6d10*/  LDSM.16.M88.4 R4, [R218+0x4000] ;  /* 0x00400000da04783b */ /* 0x000fee0000000200 */
[C---:B--2---:R-:W-:Y:S08]  /*6d20*/  HMMA.16816.F32 R180, R8.reuse, R28, R24 ;  /* 0x0000001c08b4723c */ /* 0x044ff00000001818 */
[C---:B---3--:R-:W-:Y:S01]  /*6d30*/  HMMA.16816.F32 R192, R8.reuse, R34, R168 ;  /* 0x0000002208c0723c */ /* 0x048fe200000018a8 */
[----:B------:R-:W2:Y:S07]  /*6d40*/  LDSM.16.M88.4 R168, [R214+0xc000] ;  /* 0x00c00000d6a8783b */ /* 0x000eae0000000200 */
[C---:B------:R-:W-:Y:S01]  /*6d50*/  HMMA.16816.F32 R196, R8.reuse, R32, R172 ;  /* 0x0000002008c4723c */ /* 0x040fe200000018ac */
[----:B------:R-:W3:Y:S07]  /*6d60*/  LDSM.16.M88.4 R32, [R214+0xc800] ;  /* 0x00c80000d620783b */ /* 0x000eee0000000200 */
[C---:B------:R-:W-:Y:S01]  /*6d70*/  HMMA.16816.F32 R172, R8.reuse, R30, R20 ;  /* 0x0000001e08ac723c */ /* 0x040fe20000001814 */
[----:B------:R-:W5:Y:S07]  /*6d80*/  LDSM.16.M88.4 R28, [R214+0xd000] ;  /* 0x00d00000d61c783b */ /* 0x000f6e0000000200 */
[C---:B----4-:R-:W-:Y:S08]  /*6d90*/  HMMA.16816.F32 R24, R8.reuse, R176, R12 ;  /* 0x000000b00818723c */ /* 0x050ff0000000180c */
[C---:B------:R-:W-:Y:S01]  /*6da0*/  HMMA.16816.F32 R20, R8.reuse, R178, R184 ;  /* 0x000000b20814723c */ /* 0x040fe200000018b8 */
[----:B------:R-:W4:Y:S07]  /*6db0*/  LDSM.16.M88.4 R184, [R214+0xd800] ;  /* 0x00d80000d6b8783b */ /* 0x000f2e0000000200 */
[C---:B-1----:R-:W-:Y:S01]  /*6dc0*/  HMMA.16816.F32 R12, R8.reuse, R188, R204 ;  /* 0x000000bc080c723c */ /* 0x042fe200000018cc */
[----:B------:R-:W-:Y:S07]  /*6dd0*/  LDSM.16.M88.4 R204, [R208+0xe000] ;  /* 0x00e00000d0cc783b */ /* 0x000fee0000000200 */
[----:B------:R-:W-:Y:S01]  /*6de0*/  HMMA.16816.F32 R188, R8, R190, R200 ;  /* 0x000000be08bc723c */ /* 0x000fe200000018c8 */
[----:B------:R-:W-:Y:S07]  /*6df0*/  LDSM.16.M88.4 R8, [R217+0x4000] ;  /* 0x00400000d908783b */ /* 0x000fee0000000200 */
[C---:B--2---:R-:W-:Y:S08]  /*6e00*/  HMMA.16816.F32 R200, R4.reuse, R168, R196 ;  /* 0x000000a804c8723c */ /* 0x044ff000000018c4 */
[C---:B------:R-:W-:Y:S01]  /*6e10*/  HMMA.16816.F32 R196, R4.reuse, R170, R192 ;  /* 0x000000aa04c4723c */ /* 0x040fe200000018c0 */
[----:B------:R-:W1:Y:S07]  /*6e20*/  LDSM.16.M88.4 R168, [R213+0x4000] ;  /* 0x00400000d5a8783b */ /* 0x000e6e0000000200 */
[C---:B---3--:R-:W-:Y:S08]  /*6e30*/  HMMA.16816.F32 R192, R4.reuse, R32, R180 ;  /* 0x0000002004c0723c */ /* 0x048ff000000018b4 */
[C---:B------:R-:W-:Y:S01]  /*6e40*/  HMMA.16816.F32 R180, R4.reuse, R34, R172 ;  /* 0x0000002204b4723c */ /* 0x040fe200000018ac */
[----:B------:R-:W2:Y:S07]  /*6e50*/  LDSM.16.M88.4 R32, [R213+0x4800] ;  /* 0x00480000d520783b */ /* 0x000eae0000000200 */
[C---:B-----5:R-:W-:Y:S01]  /*6e60*/  HMMA.16816.F32 R176, R4.reuse, R28, R24 ;  /* 0x0000001c04b0723c */ /* 0x060fe20000001818 */
[----:B------:R-:W3:Y:S07]  /*6e70*/  LDSM.16.M88.4 R24, [R213+0x5000] ;  /* 0x00500000d518783b */ /* 0x000eee0000000200 */
[C---:B------:R-:W-:Y:S01]  /*6e80*/  HMMA.16816.F32 R172, R4.reuse, R30, R20 ;  /* 0x0000001e04ac723c */ /* 0x040fe20000001814 */
[----:B------:R-:W5:Y:S07]  /*6e90*/  LDSM.16.M88.4 R20, [R213+0x5800] ;  /* 0x00580000d514783b */ /* 0x000f6e0000000200 */
[C---:B----4-:R-:W-:Y:S08]  /*6ea0*/  HMMA.16816.F32 R28, R4.reuse, R184, R12 ;  /* 0x000000b8041c723c */ /* 0x050ff0000000180c */
[----:B------:R-:W-:Y:S01]  /*6eb0*/  HMMA.16816.F32 R12, R4, R186, R188 ;  /* 0x000000ba040c723c */ /* 0x000fe200000018bc */
[----:B------:R-:W4:Y:S07]  /*6ec0*/  LDSM.16.M88.4 R4, [R215+0x6000] ;  /* 0x00600000d704783b */ /* 0x000f2e0000000200 */
[C---:B-1----:R-:W-:Y:S08]  /*6ed0*/  HMMA.16816.F32 R184, R8.reuse, R168, R200 ;  /* 0x000000a808b8723c */ /* 0x042ff000000018c8 */
[C---:B------:R-:W-:Y:S01]  /*6ee0*/  HMMA.16816.F32 R200, R8.reuse, R170, R196 ;  /* 0x000000aa08c8723c */ /* 0x040fe200000018c4 */
[----:B------:R-:W1:Y:S07]  /*6ef0*/  LDSM.16.M88.4 R168, [R208+0xe800] ;  /* 0x00e80000d0a8783b */ /* 0x000e6e0000000200 */
[C---:B--2---:R-:W-:Y:S08]  /*6f00*/  HMMA.16816.F32 R196, R8.reuse, R32, R192 ;  /* 0x0000002008c4723c */ /* 0x044ff000000018c0 */
[C---:B------:R-:W-:Y:S08]  /*6f10*/  HMMA.16816.F32 R192, R8.reuse, R34, R180 ;  /* 0x0000002208c0723c */ /* 0x040ff000000018b4 */
[C---:B---3--:R-:W-:Y:S08]  /*6f20*/  HMMA.16816.F32 R188, R8.reuse, R24, R176 ;  /* 0x0000001808bc723c */ /* 0x048ff000000018b0 */
[C---:B------:R-:W-:Y:S01]  /*6f30*/  HMMA.16816.F32 R180, R8.reuse, R26, R172 ;  /* 0x0000001a08b4723c */ /* 0x040fe200000018ac */
[----:B------:R-:W2:Y:S04]  /*6f40*/  LDSM.16.M88.4 R24, [R208+0xf000] ;  /* 0x00f00000d018783b */ /* 0x000ea80000000200 */
[----:B------:R-:W-:Y:S03]  /*6f50*/  LDSM.16.M88.4 R172, [R223] ;  /* 0x00000000dfac783b */ /* 0x000fe60000000200 */
[C---:B-----5:R-:W-:Y:S08]  /*6f60*/  HMMA.16816.F32 R32, R8.reuse, R20, R28 ;  /* 0x000000140820723c */ /* 0x060ff0000000181c */
[----:B------:R-:W-:Y:S01]  /*6f70*/  HMMA.16816.F32 R12, R8, R22, R12 ;  /* 0x00000016080c723c */ /* 0x000fe2000000180c */
[----:B------:R-:W3:Y:S04]  /*6f80*/  LDSM.16.M88.4 R20, [R208+0xf800] ;  /* 0x00f80000d014783b */ /* 0x000ee80000000200 */
[----:B------:R-:W5:Y:S03]  /*6f90*/  LDSM.16.M88.4 R8, [R216+0x6000] ;  /* 0x00600000d808783b */ /* 0x000f660000000200 */
[C---:B----4-:R-:W-:Y:S01]  /*6fa0*/  HMMA.16816.F32 R28, R4.reuse, R204, R184 ;  /* 0x000000cc041c723c */ /* 0x050fe200000018b8 */
[----:B------:R-:W-:Y:S07]  /*6fb0*/  LDSM.16.M88.4 R184, [R214+0xe800] ;  /* 0x00e80000d6b8783b */ /* 0x000fee0000000200 */
[C---:B------:R-:W-:Y:S08]  /*6fc0*/  HMMA.16816.F32 R176, R4.reuse, R206, R200 ;  /* 0x000000ce04b0723c */ /* 0x040ff000000018c8 */
[C---:B-1----:R-:W-:Y:S08]  /*6fd0*/  HMMA.16816.F32 R200, R4.reuse, R170, R192 ;  /* 0x000000aa04c8723c */ /* 0x042ff000000018c0 */
[C---:B--2---:R-:W-:Y:S08]  /*6fe0*/  HMMA.16816.F32 R192, R4.reuse, R26, R180 ;  /* 0x0000001a04c0723c */ /* 0x044ff000000018b4 */
[C---:B------:R-:W-:Y:S01]  /*6ff0*/  HMMA.16816.F32 R204, R4.reuse, R168, R196 ;  /* 0x000000a804cc723c */ /* 0x040fe200000018c4 */
[----:B------:R-:W-:Y:S07]  /*7000*/  LDSM.16.M88.4 R168, [R214+0xe000] ;  /* 0x00e00000d6a8783b */ /* 0x000fee0000000200 */
[C---:B---3--:R-:W-:Y:S01]  /*7010*/  HMMA.16816.F32 R180, R4.reuse, R20, R32 ;  /* 0x0000001404b4723c */ /* 0x048fe20000001820 */
[----:B------:R-:W1:Y:S07]  /*7020*/  LDSM.16.M88.4 R32, [R222] ;  /* 0x00000000de20783b */ /* 0x000e6e0000000200 */
[C---:B------:R-:W-:Y:S01]  /*7030*/  HMMA.16816.F32 R196, R4.reuse, R24, R188 ;  /* 0x0000001804c4723c */ /* 0x040fe200000018bc */
[----:B------:R-:W2:Y:S07]  /*7040*/  LDSM.16.M88.4 R24, [R221] ;  /* 0x00000000dd18783b */ /* 0x000eae0000000200 */
[----:B------:R-:W-:Y:S01]  /*7050*/  HMMA.16816.F32 R12, R4, R22, R12 ;  /* 0x00000016040c723c */ /* 0x000fe2000000180c */
[----:B------:R-:W3:Y:S04]  /*7060*/  LDSM.16.M88.4 R4, [R218+0x6000] ;  /* 0x00600000da04783b */ /* 0x000ee80000000200 */
[----:B------:R-:W4:Y:S03]  /*7070*/  LDSM.16.M88.4 R20, [R220] ;  /* 0x00000000dc14783b */ /* 0x000f260000000200 */
[C---:B-----5:R-:W-:Y:S08]  /*7080*/  HMMA.16816.F32 R28, R8.reuse, R172, R28 ;  /* 0x000000ac081c723c */ /* 0x060ff0000000181c */
[C---:B------:R-:W-:Y:S08]  /*7090*/  HMMA.16816.F32 R172, R8.reuse, R174, R176 ;  /* 0x000000ae08ac723c */ /* 0x040ff000000018b0 */
[C---:B-1----:R-:W-:Y:S08]  /*70a0*/  HMMA.16816.F32 R176, R8.reuse, R32, R204 ;  /* 0x0000002008b0723c */ /* 0x042ff000000018cc */
[C---:B------:R-:W-:Y:S08]  /*70b0*/  HMMA.16816.F32 R188, R8.reuse, R34, R200 ;  /* 0x0000002208bc723c */ /* 0x040ff000000018c8 */
[----:B--2---:R-:W-:Y:S08]  /*70c0*/  HMMA.16816.F32 R200, R8, R24, R196 ;  /* 0x0000001808c8723c */ /* 0x004ff000000018c4 */
[----:B---3--:R-:W-:Y:S01]  /*70d0*/  HMMA.16816.F32 R204, R4, R168, R28 ;  /* 0x000000a804cc723c */ /* 0x008fe2000000181c */
[----:B------:R-:W1:Y:S07]  /*70e0*/  LDSM.16.M88.4 R28, [R214+0xf000] ;  /* 0x00f00000d61c783b */ /* 0x000e6e0000000200 */
[C---:B------:R-:W-:Y:S01]  /*70f0*/  HMMA.16816.F32 R196, R8.reuse, R26, R192 ;  /* 0x0000001a08c4723c */ /* 0x040fe200000018c0 */
[----:B------:R-:W2:Y:S07]  /*7100*/  LDSM.16.M88.4 R24, [R214+0xf800] ;  /* 0x00f80000d618783b */ /* 0x000eae0000000200 */
[C---:B----4-:R-:W-:Y:S01]  /*7110*/  HMMA.16816.F32 R192, R8.reuse, R20, R180 ;  /* 0x0000001408c0723c */ /* 0x050fe200000018b4 */
[----:B------:R-:W-:Y:S07]  /*7120*/  LDSM.16.M88.4 R180, [R213+0x6000] ;  /* 0x00600000d5b4783b */ /* 0x000fee0000000200 */
[----:B------:R-:W-:Y:S01]  /*7130*/  HMMA.16816.F32 R20, R8, R22, R12 ;  /* 0x000000160814723c */ /* 0x000fe2000000180c */
[----:B------:R-:W3:Y:S07]  /*7140*/  LDSM.16.M88.4 R8, [R217+0x6000] ;  /* 0x00600000d908783b */ /* 0x000eee0000000200 */
[C---:B------:R-:W-:Y:S01]  /*7150*/  HMMA.16816.F32 R12, R4.reuse, R170, R172 ;  /* 0x000000aa040c723c */ /* 0x040fe200000018ac */
[----:B------:R-:W4:Y:S07]  /*7160*/  LDSM.16.M88.4 R168, [R213+0x6800] ;  /* 0x00680000d5a8783b */ /* 0x000f2e0000000200 */
[C---:B------:R-:W-:Y:S01]  /*7170*/  HMMA.16816.F32 R32, R4.reuse, R184, R176 ;  /* 0x000000b80420723c */ /* 0x040fe200000018b0 */
[----:B------:R-:W5:Y:S07]  /*7180*/  LDSM.16.M88.4 R176, [R213+0x7000] ;  /* 0x00700000d5b0783b */ /* 0x000f6e0000000200 */
[C---:B------:R-:W-:Y:S08]  /*7190*/  HMMA.16816.F32 R172, R4.reuse, R186, R188 ;  /* 0x000000ba04ac723c */ /* 0x040ff000000018bc */
[C---:B-1----:R-:W-:Y:S08]  /*71a0*/  HMMA.16816.F32 R184, R4.reuse, R28, R200 ;  /* 0x0000001c04b8723c */ /* 0x042ff000000018c8 */
[C---:B------:R-:W-:Y:S08]  /*71b0*/  HMMA.16816.F32 R188, R4.reuse, R30, R196 ;  /* 0x0000001e04bc723c */ /* 0x040ff000000018c4 */
[C---:B--2---:R-:W-:Y:S08]  /*71c0*/  HMMA.16816.F32 R196, R4.reuse, R24, R192 ;  /* 0x0000001804c4723c */ /* 0x044ff000000018c0 */
[----:B------:R-:W-:Y:S07]  /*71d0*/  HMMA.16816.F32 R192, R4, R26, R20 ;  /* 0x0000001a04c0723c */ /* 0x000fee0000001814 */
[----:B------:R-:W-:Y:S01]  /*71e0*/  IADD3 R4, R0, 0x8, RZ ;  /* 0x0000000800047810 */ /* 0x000fe20007ffe0ff */
[----:B---3--:R-:W-:Y:S03]  /*71f0*/  HMMA.16816.F32 R12, R8, R182, R12 ;  /* 0x000000b6080c723c */ /* 0x008fe6000000180c */
[----:B------:R-:W-:-:S02]  /*7200*/  ISETP.GE.AND P2, PT, R4, R17, PT ;  /* 0x000000110400720c */ /* 0x000fc40003f46270 */
[----:B------:R-:W-:Y:S02]  /*7210*/  ISETP.GE.AND P5, PT, R4, R16, PT ;  /* 0x000000100400720c */ /* 0x000fe40003fa6270 */
[----:B------:R-:W-:Y:S01]  /*7220*/  IADD3 R4, R0, 0x10, RZ ;  /* 0x0000001000047810 */ /* 0x000fe20007ffe0ff */
[----:B----4-:R-:W-:Y:S03]  /*7230*/  HMMA.16816.F32 R28, R8, R168, R32 ;  /* 0x000000a8081c723c */ /* 0x010fe60000001820 */
[----:B------:R-:W-:-:S05]  /*7240*/  ISETP.GE.AND P0, PT, R4, R17, PT ;  /* 0x000000110400720c */ /* 0x000fca0003f06270 */
[----:B------:R-:W-:Y:S01]  /*7250*/  HMMA.16816.F32 R24, R8, R170, R172 ;  /* 0x000000aa0818723c */ /* 0x000fe200000018ac */
[----:B------:R-:W1:Y:S01]  /*7260*/  LDSM.16.M88.4 R168, [R213+0x7800] ;  /* 0x00780000d5a8783b */ /* 0x000e620000000200 */
[----:B------:R-:W-:-:S06]  /*7270*/  DEPBAR.LE SB0, 0x0 ;  /* 0x000080000000791a */ /* 0x000fcc0000000000 */
[C---:B-----5:R-:W-:Y:S01]  /*7280*/  HMMA.16816.F32 R32, R8.reuse, R176, R184 ;  /* 0x000000b00820723c */ /* 0x060fe200000018b8 */
[----:B------:R-:W-:Y:S02]  /*7290*/  FSEL R18, R12, -INF , !P2 ;  /* 0xff8000000c127808 */ /* 0x000fe40005000000 */
[----:B------:R-:W-:Y:S02]  /*72a0*/  FSEL R21, R14, -INF , !P5 ;  /* 0xff8000000e157808 */ /* 0x000fe40006800000 */
[----:B------:R-:W-:Y:S02]  /*72b0*/  FSEL R20, R13, -INF , !P1 ;  /* 0xff8000000d147808 */ /* 0x000fe40004800000 */
[----:B------:R-:W-:Y:S01]  /*72c0*/  FSEL R22, R15, -INF , !P3 ;  /* 0xff8000000f167808 */ /* 0x000fe20005800000 */
[----:B------:R-:W-:Y:S01]  /*72d0*/  BAR.SYNC.DEFER_BLOCKING 0x0 ;  /* 0x0000000000007b1d */ /* 0x000fe20000010000 */
[----:B------:R-:W-:Y:S01]  /*72e0*/  ISETP.GE.AND P2, PT, R4, R16, PT ;  /* 0x000000100400720c */ /* 0x000fe20003f46270 */
[----:B------:R-:W-:Y:S01]  /*72f0*/  HMMA.16816.F32 R12, R8, R178, R188 ;  /* 0x000000b2080c723c */ /* 0x000fe200000018bc */
[----:B------:R-:W-:-:S02]  /*7300*/  ISETP.GE.AND P5, PT, R2, R17, PT ;  /* 0x000000110200720c */ /* 0x000fc40003fa6270 */
[----:B------:R-:W-:Y:S02]  /*7310*/  ISETP.GE.AND P1, PT, R2, R16, PT ;  /* 0x000000100200720c */ /* 0x000fe40003f26270 */
[----:B------:R-:W-:Y:S02]  /*7320*/  FSEL R23, R28, -INF , !P0 ;  /* 0xff8000001c177808 */ /* 0x000fe40004000000 */
[----:B------:R-:W-:Y:S02]  /*7330*/  FSEL R174, R30, -INF , !P2 ;  /* 0xff8000001eae7808 */ /* 0x000fe40005000000 */
[----:B------:R-:W-:Y:S02]  /*7340*/  FSEL R151, R29, -INF , !P5 ;  /* 0xff8000001d977808 */ /* 0x000fe40006800000 */
[----:B------:R-:W-:Y:S02]  /*7350*/  FSEL R175, R31, -INF , !P1 ;  /* 0xff8000001faf7808 */ /* 0x000fe40004800000 */
[----:B------:R-:W-:Y:S01]  /*7360*/  HMMA.16816.F32 R28, R8, R180, R204 ;  /* 0x000000b4081c723c */ /* 0x000fe200000018cc */
[----:B------:R-:W-:-:S02]  /*7370*/  IADD3 R4, R0, 0x18, RZ ;  /* 0x0000001800047810 */ /* 0x000fc40007ffe0ff */
[----:B------:R-:W-:Y:S02]  /*7380*/  IADD3 R2, R0, 0x19, RZ ;  /* 0x0000001900027810 */ /* 0x000fe40007ffe0ff */
[-C--:B------:R-:W-:Y:S02]  /*7390*/  ISETP.GE.AND P0, PT, R4, R16.reuse, PT ;  /* 0x000000100400720c */ /* 0x080fe40003f06270 */
[CC--:B------:R-:W-:Y:S02]  /*73a0*/  ISETP.GE.AND P2, PT, R2.reuse, R17.reuse, PT ;  /* 0x000000110200720c */ /* 0x0c0fe40003f46270 */
[----:B------:R-:W-:Y:S02]  /*73b0*/  ISETP.GE.AND P5, PT, R2, R16, PT ;  /* 0x000000100200720c */ /* 0x000fe40003fa6270 */
[----:B------:R-:W-:Y:S02]  /*73c0*/  ISETP.GE.AND P3, PT, R4, R17, PT ;  /* 0x000000110400720c */ /* 0x000fe40003f66270 */
[----:B------:R-:W-:-:S02]  /*73d0*/  IADD3 R2, R0, 0x21, RZ ;  /* 0x0000002100027810 */ /* 0x000fc40007ffe0ff */
[----:B------:R-:W-:Y:S02]  /*73e0*/  FSEL R177, R26, -INF , !P0 ;  /* 0xff8000001ab17808 */ /* 0x000fe40004000000 */
[----:B------:R-:W-:Y:S02]  /*73f0*/  FSEL R173, R25, -INF , !P2 ;  /* 0xff80000019ad7808 */ /* 0x000fe40005000000 */
[----:B------:R-:W-:Y:S02]  /*7400*/  IADD3 R4, R0, 0x20, RZ ;  /* 0x0000002000047810 */ /* 0x000fe40007ffe0ff */
[----:B------:R-:W-:Y:S02]  /*7410*/  FSEL R172, R24, -INF , !P3 ;  /* 0xff80000018ac7808 */ /* 0x000fe40005800000 */
[C---:B------:R-:W-:Y:S02]  /*7420*/  ISETP.GE.AND P0, PT, R2.reuse, R17, PT ;  /* 0x000000110200720c */ /* 0x040fe40003f06270 */
[----:B------:R-:W-:-:S02]  /*7430*/  ISETP.GE.AND P2, PT, R2, R16, PT ;  /* 0x000000100200720c */ /* 0x000fc40003f46270 */
[----:B------:R-:W-:Y:S02]  /*7440*/  FSEL R176, R27, -INF , !P5 ;  /* 0xff8000001bb07808 */ /* 0x000fe40006800000 */
[----:B------:R-:W-:Y:S01]  /*7450*/  IADD3 R2, R0, 0x29, RZ ;  /* 0x0000002900027810 */ /* 0x000fe20007ffe0ff */
[C---:B-1----:R-:W-:Y:S01]  /*7460*/  HMMA.16816.F32 R24, R8.reuse, R168, R196 ;  /* 0x000000a80818723c */ /* 0x042fe200000018c4 */
[-C--:B------:R-:W-:Y:S02]  /*7470*/  ISETP.GE.AND P3, PT, R4, R16.reuse, PT ;  /* 0x000000100400720c */ /* 0x080fe40003f66270 */
[----:B------:R-:W-:Y:S02]  /*7480*/  FSEL R243, R33, -INF , !P0 ;  /* 0xff80000021f37808 */ /* 0x000fe40004000000 */
[----:B------:R-:W-:Y:S02]  /*7490*/  ISETP.GE.AND P0, PT, R2, R16, PT ;  /* 0x000000100200720c */ /* 0x000fe40003f06270 */
[----:B------:R-:W-:Y:S01]  /*74a0*/  FSEL R247, R34, -INF , !P3 ;  /* 0xff80000022f77808 */ /* 0x000fe20005800000 */
[----:B------:R-:W-:Y:S01]  /*74b0*/  HMMA.16816.F32 R8, R8, R170, R192 ;  /* 0x000000aa0808723c */ /* 0x000fe200000018c0 */
[----:B------:R-:W-:-:S02]  /*74c0*/  ISETP.GE.AND P3, PT, R2, R17, PT ;  /* 0x000000110200720c */ /* 0x000fc40003f66270 */
[----:B------:R-:W-:Y:S02]  /*74d0*/  FSEL R252, R15, -INF , !P0 ;  /* 0xff8000000ffc7808 */ /* 0x000fe40004000000 */
[-C--:B------:R-:W-:Y:S02]  /*74e0*/  ISETP.GE.AND P1, PT, R4, R17.reuse, PT ;  /* 0x000000110400720c */ /* 0x080fe40003f26270 */
[C---:B------:R-:W-:Y:S02]  /*74f0*/  ISETP.GE.AND P0, PT, R0.reuse, R17, PT ;  /* 0x000000110000720c */ /* 0x040fe40003f06270 */
[----:B------:R-:W-:Y:S02]  /*7500*/  IADD3 R4, R0, 0x28, RZ ;  /* 0x0000002800047810 */ /* 0x000fe40007ffe0ff */
[----:B------:R-:W-:Y:S02]  /*7510*/  FSEL R245, R13, -INF , !P3 ;  /* 0xff8000000df57808 */ /* 0x000fe40005800000 */
[----:B------:R-:W-:-:S02]  /*7520*/  FSEL R240, R32, -INF , !P1 ;  /* 0xff80000020f07808 */ /* 0x000fc40004800000 */
[----:B------:R-:W-:Y:S02]  /*7530*/  FSEL R13, R28, -INF , !P0 ;  /* 0xff8000001c0d7808 */ /* 0x000fe40004000000 */
[C---:B------:R-:W-:Y:S02]  /*7540*/  ISETP.GE.AND P1, PT, R4.reuse, R16, PT ;  /* 0x000000100400720c */ /* 0x040fe40003f26270 */
[----:B------:R-:W-:Y:S02]  /*7550*/  PLOP3.LUT P0, PT, PT, PT, UP0, 0x80, 0x0 ;  /* 0x000000000000781c */ /* 0x000fe40003f0f008 */
[----:B------:R-:W-:Y:S02]  /*7560*/  ISETP.GE.AND P5, PT, R4, R17, PT ;  /* 0x000000110400720c */ /* 0x000fe40003fa6270 */
[C---:B------:R-:W-:Y:S02]  /*7570*/  IADD3 R2, R0.reuse, 0x31, RZ ;  /* 0x0000003100027810 */ /* 0x040fe40007ffe0ff */
[----:B------:R-:W-:-:S02]  /*7580*/  IADD3 R4, R0, 0x30, RZ ;  /* 0x0000003000047810 */ /* 0x000fc40007ffe0ff */
[----:B------:R-:W-:Y:S02]  /*7590*/  FSEL R183, R14, -INF , !P1 ;  /* 0xff8000000eb77808 */ /* 0x000fe40004800000 */
[----:B------:R-:W-:Y:S02]  /*75a0*/  FSEL R246, R35, -INF , !P2 ;  /* 0xff80000023f67808 */ /* 0x000fe40005000000 */
[----:B------:R-:W-:Y:S02]  /*75b0*/  FSEL R242, R12, -INF , !P5 ;  /* 0xff8000000cf27808 */ /* 0x000fe40006800000 */
[C---:B------:R-:W-:Y:S02]  /*75c0*/  ISETP.GE.AND P1, PT, R2.reuse, R17, PT ;  /* 0x000000110200720c */ /* 0x040fe40003f26270 */
[----:B------:R-:W-:Y:S02]  /*75d0*/  ISETP.GE.AND P3, PT, R2, R16, PT ;  /* 0x000000100200720c */ /* 0x000fe40003f66270 */
[----:B------:R-:W-:-:S02]  /*75e0*/  FSEL R19, R31, -INF , !P4 ;  /* 0xff8000001f137808 */ /* 0x000fc40006000000 */
[C---:B------:R-:W-:Y:S02]  /*75f0*/  ISETP.GE.AND P2, PT, R4.reuse, R17, PT ;  /* 0x000000110400720c */ /* 0x040fe40003f46270 */
[-C--:B------:R-:W-:Y:S02]  /*7600*/  ISETP.GE.AND P5, PT, R4, R16.reuse, PT ;  /* 0x000000100400720c */ /* 0x080fe40003fa6270 */
[C---:B------:R-:W-:Y:S02]  /*7610*/  ISETP.GE.AND P4, PT, R0.reuse, R16, PT ;  /* 0x000000100000720c */ /* 0x040fe40003f86270 */
[C---:B------:R-:W-:Y:S02]  /*7620*/  IADD3 R2, R0.reuse, 0x38, RZ ;  /* 0x0000003800027810 */ /* 0x040fe40007ffe0ff */
[----:B------:R-:W-:Y:S02]  /*7630*/  IADD3 R0, R0, 0x39, RZ ;  /* 0x0000003900007810 */ /* 0x000fe40007ffe0ff */
[----:B------:R-:W-:-:S02]  /*7640*/  FSEL R15, R29, -INF , !P6 ;  /* 0xff8000001d0f7808 */ /* 0x000fc40007000000 */
[----:B------:R-:W-:Y:S02]  /*7650*/  FSEL R201, R24, -INF , !P2 ;  /* 0xff80000018c97808 */ /* 0x000fe40005000000 */
[----:B------:R-:W-:Y:S02]  /*7660*/  FSEL R187, R26, -INF , !P5 ;  /* 0xff8000001abb7808 */ /* 0x000fe40006800000 */
[----:B------:R-:W-:Y:S02]  /*7670*/  FSEL R182, R25, -INF , !P1 ;  /* 0xff80000019b67808 */ /* 0x000fe40004800000 */
        /* <DEDUP_REMOVED lines=11> */
[----:B------:R-:W2:Y:S04]  /*7730*/  LDL.64 R248, [R1+0x18] ;  /* 0x0000180001f87983 */ /* 0x000ea80000100a00 */
[----:B------:R-:W3:Y:S01]  /*7740*/  LDL.64 R250, [R1] ;  /* 0x0000000001fa7983 */ /* 0x000ee20000100a00 */
[----:B------:R-:W-:Y:S02]  /*7750*/  UIADD3 UR28, UR21, -0x3, URZ ;  /* 0xfffffffd151c7890 */ /* 0x000fe4000fffe03f */
[----:B------:R-:W-:Y:S02]  /*7760*/  ULDC.64 UR4, c[0x0][0x198] ;  /* 0x0000660000047ab9 */ /* 0x000fe40000000a00 */
[----:B------:R-:W-:-:S02]  /*7770*/  USHF.R.S32.HI UR27, URZ, 0x1f, UR28 ;  /* 0x0000001f3f1b7899 */ /* 0x000fc4000801141c */
[----:B------:R-:W-:Y:S02]  /*7780*/  UIMAD.WIDE.U32 UR30, UR28, UR4, URZ ;  /* 0x000000041c1e72a5 */ /* 0x000fe4000f8e003f */
[----:B------:R-:W-:-:S04]  /*7790*/  UIMAD UR27, UR27, UR4, URZ ;  /* 0x000000041b1b72a4 */ /* 0x000fc8000f8e023f */
[----:B------:R-:W-:Y:S01]  /*77a0*/  UIMAD UR27, UR28, UR5, UR27 ;  /* 0x000000051c1b72a4 */ /* 0x000fe2000f8e021b */
[----:B------:R-:W-:Y:S02]  /*77b0*/  IMAD.U32 R4, RZ, RZ, UR30 ;  /* 0x0000001eff047e24 */ /* 0x000fe4000f8e00ff */
[----:B------:R-:W-:Y:S01]  /*77c0*/  IMAD.U32 R5, RZ, RZ, UR31 ;  /* 0x0000001fff057e24 */ /* 0x000fe2000f8e00ff */
[----:B------:R-:W-:-:S06]  /*77d0*/  UIADD3 UR27, UR31, UR27, URZ ;  /* 0x0000001b1f1b7290 */ /* 0x000fcc000fffe03f */
[----:B------:R-:W-:Y:S01]  /*77e0*/  IMAD.U32 R2, RZ, RZ, UR27 ;  /* 0x0000001bff027e24 */ /* 0x000fe2000f8e00ff */
[----:B------:R-:W-:Y:S02]  /*77f0*/  USHF.L.U32 UR27, UR4, 0x5, URZ ;  /* 0x00000005041b7899 */ /* 0x000fe4000800063f */
[----:B------:R-:W-:Y:S01]  /*7800*/  USHF.L.U64.HI UR4, UR4, 0x5, UR5 ;  /* 0x0000000504047899 */ /* 0x000fe20008010205 */
[----:B--2---:R-:W-:-:S04]  /*7810*/  LEA R0, P0, R4, R248, 0x6 ;  /* 0x000000f804007211 */ /* 0x004fc800078030ff */
[----:B------:R-:W-:Y:S02]  /*7820*/  LEA R8, P1, R0, c[0x0][0x168], 0x1 ;  /* 0x00005a0000087a11 */ /* 0x000fe400078208ff */
[----:B---3--:R-:W-:Y:S02]  /*7830*/  LEA.HI.X R2, R4, R251, R2, 0x6, P0 ;  /* 0x000000fb04027211 */ /* 0x008fe400000f3402 */
        /* <DEDUP_REMOVED lines=27> */
.L_x_348:
[----:B------:R-:W2:Y:S04]  /*79f0*/  LDL.LU.64 R170, [R1+0x10] ;  /* 0x0000100001aa7983 */ /* 0x000ea80000300a00 */
[----:B------:R-:W3:Y:S04]  /*7a00*/  LDL.LU.64 R34, [R1+0x28] ;  /* 0x0000280001227983 */ /* 0x000ee80000300a00 */
[----:B-1----:R-:W4:Y:S04]  /*7a10*/  LDL R8, [R1+0x8] ;  /* 0x0000080001087983 */ /* 0x002f280000100800 */
[----:B------:R-:W5:Y:S01]  /*7a20*/  LDL R5, [R1+0x30] ;  /* 0x0000300001057983 */ /* 0x000f620000100800 */
[----:B------:R-:W-:-:S04]  /*7a30*/  FMNMX.FTZ R0, R148, R13, !PT ;  /* 0x0000000d94007209 */ /* 0x000fc80007810000 */
[----:B------:R-:W-:-:S04]  /*7a40*/  FMNMX.FTZ R0, R15, R0, !PT ;  /* 0x000000000f007209 */ /* 0x000fc80007810000 */
[----:B------:R-:W-:-:S04]  /*7a50*/  FMNMX.FTZ R0, R18, R0, !PT ;  /* 0x0000000012007209 */ /* 0x000fc80007810000 */
[----:B------:R-:W-:-:S04]  /*7a60*/  FMNMX.FTZ R0, R20, R0, !PT ;  /* 0x0000000014007209 */ /* 0x000fc80007810000 */
[----:B------:R-:W-:-:S04]  /*7a70*/  FMNMX.FTZ R0, R23, R0, !PT ;  /* 0x0000000017007209 */ /* 0x000fc80007810000 */
[----:B------:R-:W-:-:S04]  /*7a80*/  FMNMX.FTZ R0, R151, R0, !PT ;  /* 0x0000000097007209 */ /* 0x000fc80007810000 */
        /* <DEDUP_REMOVED lines=20> */
[----:B------:R-:W1:Y:S01]  /*7bd0*/  SHFL.BFLY PT, R4, R0, 0x2, 0x1f ;  /* 0x0c401f0000047f89 */ /* 0x000e6200000e0000 */
[----:B------:R-:W-:-:S04]  /*7be0*/  FMNMX.FTZ R2, R183, R2, !PT ;  /* 0x00000002b7027209 */ /* 0x000fc80007810000 */
[----:B------:R-:W-:-:S04]  /*7bf0*/  FMNMX.FTZ R2, R252, R2, !PT ;  /* 0x00000002fc027209 */ /* 0x000fc80007810000 */
[----:B------:R-:W-:-:S04]  /*7c00*/  FMNMX.FTZ R2, R187, R2, !PT ;  /* 0x00000002bb027209 */ /* 0x000fc80007810000 */
[----:B------:R-:W-:-:S04]  /*7c10*/  FMNMX.FTZ R2, R29, R2, !PT ;  /* 0x000000021d027209 */ /* 0x000fc80007810000 */
[----:B------:R-:W-:-:S04]  /*7c20*/  FMNMX.FTZ R2, R202, R2, !PT ;  /* 0x00000002ca027209 */ /* 0x000fc80007810000 */
[----:B------:R-:W-:Y:S02]  /*7c30*/  FMNMX.FTZ R2, R186, R2, !PT ;  /* 0x00000002ba027209 */ /* 0x000fe40007810000 */
[----:B-1----:R-:W-:-:S03]  /*7c40*/  FMNMX.FTZ R0, R0, R4, !PT ;  /* 0x0000000400007209 */ /* 0x002fc60007810000 */
[----:B------:R-:W1:Y:S04]  /*7c50*/  SHFL.BFLY PT, R6, R2, 0x2, 0x1f ;  /* 0x0c401f0002067f89 */ /* 0x000e6800000e0000 */
[----:B------:R-:W1:Y:S01]  /*7c60*/  SHFL.BFLY PT, R7, R0, 0x1, 0x1f ;  /* 0x0c201f0000077f89 */ /* 0x000e6200000e0000 */
[----:B------:R-:W-:-:S06]  /*7c70*/  USHF.L.U32 UR4, UR26, 0x1, URZ ;  /* 0x000000011a047899 */ /* 0x000fcc000800063f */
[----:B------:R-:W-:Y:S02]  /*7c80*/  MOV R4, UR4 ;  /* 0x0000000400047c02 */ /* 0x000fe40008000f00 */
[----:B-1----:R-:W-:Y:S02]  /*7c90*/  FMNMX.FTZ R2, R2, R6, !PT ;  /* 0x0000000602027209 */ /* 0x002fe40007810000 */
[----:B------:R-:W-:-:S03]  /*7ca0*/  FMNMX.FTZ R150, R0, R7, !PT ;  /* 0x0000000700967209 */ /* 0x000fc60007810000 */
[----:B------:R-:W1:Y:S01]  /*7cb0*/  SHFL.BFLY PT, R6, R2, 0x1, 0x1f ;  /* 0x0c201f0002067f89 */ /* 0x000e6200000e0000 */
[C---:B------:R-:W-:Y:S01]  /*7cc0*/  FSETP.NEU.FTZ.AND P1, PT, R150.reuse, -INF , PT ;  /* 0xff8000009600780b */ /* 0x040fe20003f3d000 */
[----:B------:R-:W-:-:S05]  /*7cd0*/  FMUL.FTZ R12, R150, c[0x0][0x23c] ;  /* 0x00008f00960c7a20 */ /* 0x000fca0000410000 */
[----:B------:R-:W-:-:S05]  /*7ce0*/  FSEL R12, R12, RZ, P1 ;  /* 0x000000ff0c0c7208 */ /* 0x000fca0000800000 */
[----:B------:R-:W-:-:S04]  /*7cf0*/  FFMA.FTZ R13, R13, c[0x0][0x23c], -R12 ;  /* 0x00008f000d0d7a23 */ /* 0x000fc8000001080c */
[----:B------:R1:W-:Y:S02]  /*7d00*/  MUFU.EX2 R184, R13 ;  /* 0x0000000d00b87308 */ /* 0x0003e40000000800 */
[----:B-1----:R-:W-:-:S04]  /*7d10*/  FMNMX.FTZ R149, R2, R6, !PT ;  /* 0x0000000602957209 */ /* 0x002fc80007810000 */
[C---:B------:R-:W-:Y:S01]  /*7d20*/  FSETP.NEU.FTZ.AND P0, PT, R149.reuse, -INF , PT ;  /* 0xff8000009500780b */ /* 0x040fe20003f1d000 */
[----:B------:R-:W-:Y:S01]  /*7d30*/  FMUL.FTZ R13, R149, c[0x0][0x23c] ;  /* 0x00008f00950d7a20 */ /* 0x000fe20000410000 */
[----:B------:R-:W1:Y:S04]  /*7d40*/  LDC.U8 R10, c[0x0][0x2d8] ;  /* 0x0000b600ff0a7b82 */ /* 0x000e680000000000 */
[----:B------:R-:W-:Y:S01]  /*7d50*/  FSEL R13, R13, RZ, P0 ;  /* 0x000000ff0d0d7208 */ /* 0x000fe20000000000 */
[----:B------:R-:W-:-:S04]  /*7d60*/  FFMA.FTZ R18, R18, c[0x0][0x23c], -R12 ;  /* 0x00008f0012127a23 */ /* 0x000fc8000001080c */
[----:B------:R-:W-:Y:S01]  /*7d70*/  FFMA.FTZ R19, R19, c[0x0][0x23c], -R13 ;  /* 0x00008f0013137a23 */ /* 0x000fe2000001080d */
[----:B------:R-:W-:Y:S01]  /*7d80*/  MUFU.EX2 R32, R18 ;  /* 0x0000001200207308 */ /* 0x000fe20000000800 */
[--C-:B------:R-:W-:Y:S02]  /*7d90*/  FFMA.FTZ R20, R20, c[0x0][0x23c], -R12.reuse ;  /* 0x00008f0014147a23 */ /* 0x100fe4000001080c */
[----:B------:R-:W-:-:S05]  /*7da0*/  FFMA.FTZ R15, R15, c[0x0][0x23c], -R12 ;  /* 0x00008f000f0f7a23 */ /* 0x000fca000001080c */
[----:B------:R1:W-:Y:S01]  /*7db0*/  MUFU.EX2 R185, R19 ;  /* 0x0000001300b97308 */ /* 0x0003e20000000800 */
[----:B------:R-:W-:-:S07]  /*7dc0*/  FFMA.FTZ R14, R14, c[0x0][0x23c], -R13 ;  /* 0x00008f000e0e7a23 */ /* 0x000fce000001080d */
[----:B------:R-:W-:Y:S01]  /*7dd0*/  MUFU.EX2 R169, R20 ;  /* 0x0000001400a97308 */ /* 0x000fe20000000800 */
[----:B-1----:R-:W1:Y:S07]  /*7de0*/  LDSM.16.MT88.4 R16, [R209+0x10000] ;  /* 0x01000000d110783b */ /* 0x002e6e0000004200 */
[----:B------:R-:W-:Y:S01]  /*7df0*/  MUFU.EX2 R11, R15 ;  /* 0x0000000f000b7308 */ /* 0x000fe20000000800 */
[----:B------:R-:W-:-:S07]  /*7e00*/  PRMT R181, R10, 0x7054, R10 ;  /* 0x000070540ab57816 */ /* 0x000fce000000000a */
[----:B------:R-:W-:Y:S01]  /*7e10*/  MUFU.EX2 R168, R14 ;  /* 0x0000000e00a87308 */ /* 0x000fe20000000800 */
[----:B----4-:R-:W-:-:S05]  /*7e20*/  IMAD.WIDE.U32 R30, R8, -0x2daee0ad, RZ ;  /* 0xd2511f53081e7825 */ /* 0x010fca00078e00ff */
[----:B------:R-:W-:Y:S01]  /*7e30*/  LOP3.LUT R4, R31, UR25, R4, 0x96, !PT ;  /* 0x000000191f047c12 */ /* 0x000fe2000f8e9604 */
[----:B-----5:R-:W-:-:S04]  /*7e40*/  IMAD R30, R5, -0x326172a9, RZ ;  /* 0xcd9e8d57051e7824 */ /* 0x020fc800078e02ff */
[----:B------:R-:W-:-:S05]  /*7e50*/  IMAD.WIDE.U32 R4, R4, -0x326172a9, RZ ;  /* 0xcd9e8d5704047825 */ /* 0x000fca00078e00ff */
[----:B------:R-:W-:Y:S02]  /*7e60*/  LOP3.LUT R5, R5, UR15, R30, 0x96, !PT ;  /* 0x0000000f05057c12 */ /* 0x000fe4000f8e961e */
[----:B--2---:R-:W-:-:S03]  /*7e70*/  LOP3.LUT R0, R171, UR13, R4, 0x96, !PT ;  /* 0x0000000dab007c12 */ /* 0x004fc6000f8e9604 */
[----:B------:R-:W-:-:S04]  /*7e80*/  IMAD.WIDE.U32 R4, R5, -0x2daee0ad, RZ ;  /* 0xd2511f5305047825 */ /* 0x000fc800078e00ff */
[----:B------:R-:W-:Y:S01]  /*7e90*/  IMAD.WIDE.U32 R8, R0, -0x2daee0ad, RZ ;  /* 0xd2511f5300087825 */ /* 0x000fe200078e00ff */
[----:B---3--:R-:W-:-:S04]  /*7ea0*/  LOP3.LUT R5, R5, UR12, R34, 0x96, !PT ;  /* 0x0000000c05057c12 */ /* 0x008fc8000f8e9622 */
[----:B------:R-:W-:Y:S01]  /*7eb0*/  LOP3.LUT R0, R9, UR10, R4, 0x96, !PT ;  /* 0x0000000a09007c12 */ /* 0x000fe2000f8e9604 */
[----:B------:R-:W-:-:S04]  /*7ec0*/  IMAD.WIDE.U32 R4, R5, -0x326172a9, RZ ;  /* 0xcd9e8d5705047825 */ /* 0x000fc800078e00ff */
[----:B------:R-:W-:Y:S01]  /*7ed0*/  IMAD.WIDE.U32 R26, R0, -0x326172a9, RZ ;  /* 0xcd9e8d57001a7825 */ /* 0x000fe200078e00ff */
[----:B------:R-:W-:-:S04]  /*7ee0*/  LOP3.LUT R5, R5, UR11, R170, 0x96, !PT ;  /* 0x0000000b05057c12 */ /* 0x000fc8000f8e96aa */
[----:B------:R-:W-:Y:S01]  /*7ef0*/  LOP3.LUT R0, R27, UR9, R4, 0x96, !PT ;  /* 0x000000091b007c12 */ /* 0x000fe2000f8e9604 */
[----:B------:R-:W-:-:S04]  /*7f00*/  IMAD.WIDE.U32 R4, R5, -0x2daee0ad, RZ ;  /* 0xd2511f5305047825 */ /* 0x000fc800078e00ff */
[----:B------:R-:W-:Y:S01]  /*7f10*/  IMAD.WIDE.U32 R178, R0, -0x2daee0ad, RZ ;  /* 0xd2511f5300b27825 */ /* 0x000fe200078e00ff */
[----:B------:R-:W-:-:S04]  /*7f20*/  LOP3.LUT R0, R5, UR8, R8, 0x96, !PT ;  /* 0x0000000805007c12 */ /* 0x000fc8000f8e9608 */
[----:B------:R-:W-:-:S05]  /*7f30*/  LOP3.LUT R4, R179, UR6, R4, 0x96, !PT ;  /* 0x00000006b3047c12 */ /* 0x000fca000f8e9604 */
[----:B------:R-:W-:-:S05]  /*7f40*/  IMAD.WIDE.U32 R4, R4, -0x326172a9, RZ ;  /* 0xcd9e8d5704047825 */ /* 0x000fca00078e00ff */
[--C-:B------:R-:W-:Y:S02]  /*7f50*/  SHF.R.U32.HI R8, RZ, 0x10, R4.reuse ;  /* 0x00000010ff087819 */ /* 0x100fe40000011604 */
[C---:B------:R-:W-:Y:S02]  /*7f60*/  LOP3.LUT R9, R4.reuse, 0xffff, RZ, 0xc0, !PT ;  /* 0x0000ffff04097812 */ /* 0x040fe400078ec0ff */
[----:B------:R-:W-:Y:S02]  /*7f70*/  LOP3.LUT R2, R4, 0xff, RZ, 0xc0, !PT ;  /* 0x000000ff04027812 */ /* 0x000fe400078ec0ff */
[----:B------:R-:W-:Y:S01]  /*7f80*/  SHF.R.U32.HI R7, RZ, 0x18, R4 ;  /* 0x00000018ff077819 */ /* 0x000fe20000011604 */
[----:B------:R-:W-:Y:S01]  /*7f90*/  FFMA.FTZ R4, R21, c[0x0][0x23c], -R13 ;  /* 0x00008f0015047a23 */ /* 0x000fe2000001080d */
[----:B------:R-:W-:Y:S01]  /*7fa0*/  LOP3.LUT R8, R8, 0xff, RZ, 0xc0, !PT ;  /* 0x000000ff08087812 */ /* 0x000fe200078ec0ff */
[----:B------:R-:W-:Y:S01]  /*7fb0*/  IMAD.WIDE.U32 R24, R0, -0x326172a9, RZ ;  /* 0xcd9e8d5700187825 */ /* 0x000fe200078e00ff */
[----:B------:R-:W-:Y:S01]  /*7fc0*/  SHF.R.U32.HI R9, RZ, 0x8, R9 ;  /* 0x00000008ff097819 */ /* 0x000fe20000011609 */
[----:B------:R2:W-:Y:S01]  /*7fd0*/  MUFU.EX2 R33, R4 ;  /* 0x0000000400217308 */ /* 0x0005e20000000800 */
[----:B------:R-:W-:-:S02]  /*7fe0*/  PRMT R8, R8, 0x5410, R7 ;  /* 0x0000541008087816 */ /* 0x000fc40000000007 */
[----:B------:R-:W-:Y:S02]  /*7ff0*/  FSEL R7, R149, RZ, P0 ;  /* 0x000000ff95077208 */ /* 0x000fe40000000000 */
[----:B------:R-:W-:Y:S02]  /*8000*/  LOP3.LUT R0, R5, UR16, R24, 0x96, !PT ;  /* 0x0000001005007c12 */ /* 0x000fe4000f8e9618 */
[----:B------:R-:W-:Y:S01]  /*8010*/  FSEL R5, R150, RZ, P1 ;  /* 0x000000ff96057208 */ /* 0x000fe20000800000 */
[----:B------:R-:W-:Y:S01]  /*8020*/  FADD.FTZ R3, R3, -R7 ;  /* 0x8000000703037221 */ /* 0x000fe20000010000 */
[----:B------:R-:W-:Y:S02]  /*8030*/  PRMT R9, R2, 0x5410, R9 ;  /* 0x0000541002097816 */ /* 0x000fe40000000009 */
[----:B------:R-:W-:Y:S01]  /*8040*/  LOP3.LUT R2, R0, 0xffff, RZ, 0xc0, !PT ;  /* 0x0000ffff00027812 */ /* 0x000fe200078ec0ff */
[----:B--2---:R-:W-:-:S04]  /*8050*/  FFMA.FTZ R4, R22, c[0x0][0x23c], -R13 ;  /* 0x00008f0016047a23 */ /* 0x004fc8000001080d */
[----:B------:R2:W3:Y:S01]  /*8060*/  MUFU.EX2 R180, R4 ;  /* 0x0000000400b47308 */ /* 0x0004e20000000800 */
[----:B------:R-:W-:Y:S01]  /*8070*/  FADD.FTZ R5, R148, -R5 ;  /* 0x8000000594057221 */ /* 0x000fe20000010000 */
[----:B------:R-:W-:Y:S01]  /*8080*/  LOP3.LUT R6, R0, 0xff, RZ, 0xc0, !PT ;  /* 0x000000ff00067812 */ /* 0x000fe200078ec0ff */
[----:B------:R-:W-:Y:S01]  /*8090*/  FMUL.FTZ R15, R3, c[0x0][0x23c] ;  /* 0x00008f00030f7a20 */ /* 0x000fe20000410000 */
[----:B------:R-:W-:Y:S01]  /*80a0*/  SHF.R.U32.HI R2, RZ, 0x8, R2 ;  /* 0x00000008ff027819 */ /* 0x000fe20000011602 */
[----:B------:R-:W-:-:S03]  /*80b0*/  FMUL.FTZ R5, R5, c[0x0][0x23c] ;  /* 0x00008f0005057a20 */ /* 0x000fc60000410000 */
[----:B------:R-:W-:Y:S01]  /*80c0*/  PRMT R6, R6, 0x5410, R2 ;  /* 0x0000541006067816 */ /* 0x000fe20000000002 */
[----:B------:R4:W5:Y:S01]  /*80d0*/  MUFU.EX2 R28, R5 ;  /* 0x00000005001c7308 */ /* 0x0009620000000800 */
[--C-:B------:R-:W-:Y:S02]  /*80e0*/  SHF.R.U32.HI R2, RZ, 0x18, R0.reuse ;  /* 0x00000018ff027819 */ /* 0x100fe40000011600 */
[----:B--2---:R-:W-:-:S05]  /*80f0*/  SHF.R.U32.HI R4, RZ, 0x10, R0 ;  /* 0x00000010ff047819 */ /* 0x004fca0000011600 */
[----:B------:R-:W2:Y:S01]  /*8100*/  MUFU.EX2 R15, R15 ;  /* 0x0000000f000f7308 */ /* 0x000ea20000000800 */
[----:B------:R-:W-:Y:S01]  /*8110*/  LOP3.LUT R0, R4, 0xff, RZ, 0xc0, !PT ;  /* 0x000000ff04007812 */ /* 0x000fe200078ec0ff */
[--C-:B------:R-:W-:Y:S01]  /*8120*/  HSET2.LE.AND R3, R8, R181.reuse, PT ;  /* 0x000000b508037233 */ /* 0x100fe20003803000 */
[----:B---3--:R-:W-:Y:S02]  /*8130*/  F2FP.PACK_AB R4, R180, R33 ;  /* 0x00000021b404723e */ /* 0x008fe400000000ff */
[----:B----4-:R-:W-:Y:S01]  /*8140*/  PRMT R5, R0, 0x5410, R2 ;  /* 0x0000541000057816 */ /* 0x010fe20000000002 */
[--C-:B------:R-:W-:Y:S01]  /*8150*/  HSET2.LE.AND R0, R9, R181.reuse, PT ;  /* 0x000000b509007233 */ /* 0x100fe20003803000 */
[----:B------:R-:W-:Y:S01]  /*8160*/  F2FP.PACK_AB R2, R169, R32 ;  /* 0x00000020a902723e */ /* 0x000fe200000000ff */
[----:B------:R-:W-:Y:S01]  /*8170*/  IMAD.MOV.U32 R148, RZ, RZ, R11 ;  /* 0x000000ffff947224 */ /* 0x000fe200078e000b */
[----:B------:R-:W-:Y:S01]  /*8180*/  LOP3.LUT R11, R3, R4, RZ, 0xc0, !PT ;  /* 0x00000004030b7212 */ /* 0x000fe200078ec0ff */
[--C-:B------:R-:W-:Y:S01]  /*8190*/  HSET2.LE.AND R3, R5, R181.reuse, PT ;  /* 0x000000b505037233 */ /* 0x100fe20003803000 */
[----:B------:R-:W-:Y:S01]  /*81a0*/  LOP3.LUT R10, R0, R2, RZ, 0xc0, !PT ;  /* 0x00000002000a7212 */ /* 0x000fe200078ec0ff */
[----:B------:R-:W-:Y:S01]  /*81b0*/  HSET2.LE.AND R0, R6, R181, PT ;  /* 0x000000b506007233 */ /* 0x000fe20003803000 */
[----:B------:R-:W-:-:S02]  /*81c0*/  F2FP.PACK_AB R4, R185, R168 ;  /* 0x000000a8b904723e */ /* 0x000fc400000000ff */
[----:B------:R-:W-:Y:S01]  /*81d0*/  F2FP.PACK_AB R2, R148, R184 ;  /* 0x000000b89402723e */ /* 0x000fe200000000ff */
[----:B-----5:R-:W-:Y:S01]  /*81e0*/  FMUL.FTZ R152, R152, R28 ;  /* 0x0000001c98987220 */ /* 0x020fe20000410000 */
[----:B------:R-:W-:Y:S01]  /*81f0*/  LOP3.LUT R9, R3, R4, RZ, 0xc0, !PT ;  /* 0x0000000403097212 */ /* 0x000fe200078ec0ff */
[----:B------:R-:W-:Y:S01]  /*8200*/  FMUL.FTZ R153, R153, R28 ;  /* 0x0000001c99997220 */ /* 0x000fe20000410000 */
[----:B------:R-:W-:Y:S01]  /*8210*/  LOP3.LUT R8, R0, R2, RZ, 0xc0, !PT ;  /* 0x0000000200087212 */ /* 0x000fe200078ec0ff */
[-C--:B--2---:R-:W-:Y:S01]  /*8220*/  FMUL.FTZ R154, R154, R15.reuse ;  /* 0x0000000f9a9a7220 */ /* 0x084fe20000410000 */
[----:B------:R-:W2:Y:S01]  /*8230*/  LDSM.16.MT88.4 R4, [R210+0x10000] ;  /* 0x01000000d204783b */ /* 0x000ea20000004200 */
[----:B------:R-:W-:Y:S02]  /*8240*/  FMUL.FTZ R155, R155, R15 ;  /* 0x0000000f9b9b7220 */ /* 0x000fe40000410000 */
[-C--:B------:R-:W-:Y:S02]  /*8250*/  FMUL.FTZ R156, R156, R28.reuse ;  /* 0x0000001c9c9c7220 */ /* 0x080fe40000410000 */
[----:B------:R-:W-:-:S02]  /*8260*/  FMUL.FTZ R157, R157, R28 ;  /* 0x0000001c9d9d7220 */ /* 0x000fc40000410000 */
[-C--:B------:R-:W-:Y:S02]  /*8270*/  FMUL.FTZ R158, R158, R15.reuse ;  /* 0x0000000f9e9e7220 */ /* 0x080fe40000410000 */
[----:B------:R-:W-:Y:S01]  /*8280*/  FMUL.FTZ R159, R159, R15 ;  /* 0x0000000f9f9f7220 */ /* 0x000fe20000410000 */
[C---:B-1----:R-:W-:Y:S08]  /*8290*/  HMMA.16816.F32 R152, R8.reuse, R16, R152 ;  /* 0x000000100898723c */ /* 0x042ff00000001898 */
[----:B------:R-:W-:Y:S01]  /*82a0*/  HMMA.16816.F32 R188, R8, R18, R156 ;  /* 0x0000001208bc723c */ /* 0x000fe2000000189c */
[----:B------:R-:W1:Y:S01]  /*82b0*/  LDSM.16.MT88.4 R16, [R212+0x10000] ;  /* 0x01000000d410783b */ /* 0x000e620000004200 */
[----:B------:R-:W-:-:S02]  /*82c0*/  FMUL.FTZ R36, R36, R28 ;  /* 0x0000001c24247220 */ /* 0x000fc40000410000 */
[-C--:B------:R-:W-:Y:S02]  /*82d0*/  FMUL.FTZ R37, R37, R28.reuse ;  /* 0x0000001c25257220 */ /* 0x080fe40000410000 */
[-C--:B------:R-:W-:Y:S02]  /*82e0*/  FMUL.FTZ R38, R38, R15.reuse ;  /* 0x0000000f26267220 */ /* 0x080fe40000410000 */
[-C--:B------:R-:W-:Y:S02]  /*82f0*/  FMUL.FTZ R39, R39, R15.reuse ;  /* 0x0000000f27277220 */ /* 0x080fe40000410000 */
[-C--:B------:R-:W-:Y:S02]  /*8300*/  FMUL.FTZ R40, R40, R28.reuse ;  /* 0x0000001c28287220 */ /* 0x080fe40000410000 */
[----:B------:R-:W-:Y:S02]  /*8310*/  FMUL.FTZ R41, R41, R28 ;  /* 0x0000001c29297220 */ /* 0x000fe40000410000 */
[----:B------:R-:W-:-:S02]  /*8320*/  FMUL.FTZ R42, R42, R15 ;  /* 0x0000000f2a2a7220 */ /* 0x000fc40000410000 */
[-C--:B------:R-:W-:Y:S02]  /*8330*/  FMUL.FTZ R43, R43, R15.reuse ;  /* 0x0000000f2b2b7220 */ /* 0x080fe40000410000 */
[-C--:B------:R-:W-:Y:S02]  /*8340*/  FMUL.FTZ R44, R44, R28.reuse ;  /* 0x0000001c2c2c7220 */ /* 0x080fe40000410000 */
[----:B------:R-:W-:Y:S02]  /*8350*/  FMUL.FTZ R45, R45, R28 ;  /* 0x0000001c2d2d7220 */ /* 0x000fe40000410000 */
[----:B------:R-:W-:Y:S01]  /*8360*/  FMUL.FTZ R46, R46, R15 ;  /* 0x0000000f2e2e7220 */ /* 0x000fe20000410000 */
[----:B--2---:R-:W-:Y:S01]  /*8370*/  HMMA.16816.F32 R248, R8, R6, R40 ;  /* 0x0000000608f8723c */ /* 0x004fe20000001828 */
[----:B------:R-:W-:Y:S01]  /*8380*/  MOV R0, R188 ;  /* 0x000000bc00007202 */ /* 0x000fe20000000f00 */
[----:B------:R-:W-:Y:S01]  /*8390*/  IMAD.MOV.U32 R22, RZ, RZ, R189 ;  /* 0x000000ffff167224 */ /* 0x000fe200078e00bd */
[----:B------:R-:W-:-:S02]  /*83a0*/  MOV R21, R190 ;  /* 0x000000be00157202 */ /* 0x000fc40000000f00 */
[----:B------:R-:W-:Y:S01]  /*83b0*/  MOV R20, R191 ;  /* 0x000000bf00147202 */ /* 0x000fe20000000f00 */
[-C--:B------:R-:W-:Y:S02]  /*83c0*/  FMUL.FTZ R47, R47, R15.reuse ;  /* 0x0000000f2f2f7220 */ /* 0x080fe40000410000 */
[C---:B------:R-:W-:Y:S01]  /*83d0*/  HMMA.16816.F32 R188, R8.reuse, R4, R36 ;  /* 0x0000000408bc723c */ /* 0x040fe20000001824 */
[----:B------:R-:W2:Y:S01]  /*83e0*/  LDSM.16.MT88.4 R4, [R211+0x10000] ;  /* 0x01000000d304783b */ /* 0x000ea20000004200 */
[-C--:B------:R-:W-:Y:S02]  /*83f0*/  FMUL.FTZ R48, R48, R28.reuse ;  /* 0x0000001c30307220 */ /* 0x080fe40000410000 */
[-C--:B------:R-:W-:Y:S02]  /*8400*/  FMUL.FTZ R49, R49, R28.reuse ;  /* 0x0000001c31317220 */ /* 0x080fe40000410000 */
        /* <DEDUP_REMOVED lines=12> */
[----:B------:R-:W-:Y:S01]  /*84d0*/  FMUL.FTZ R59, R59, R15 ;  /* 0x0000000f3b3b7220 */ /* 0x000fe20000410000 */
[----:B------:R-:W-:Y:S01]  /*84e0*/  MOV R14, R203 ;  /* 0x000000cb000e7202 */ /* 0x000fe20000000f00 */
[----:B------:R-:W-:Y:S01]  /*84f0*/  IMAD.MOV.U32 R37, RZ, RZ, R202 ;  /* 0x000000ffff257224 */ /* 0x000fe200078e00ca */
[----:B------:R-:W-:Y:S01]  /*8500*/  MOV R159, R201 ;  /* 0x000000c9009f7202 */ /* 0x000fe20000000f00 */
[----:B------:R-:W-:Y:S02]  /*8510*/  IMAD.MOV.U32 R158, RZ, RZ, R200 ;  /* 0x000000ffff9e7224 */ /* 0x000fe400078e00c8 */
[-C--:B------:R-:W-:Y:S01]  /*8520*/  FMUL.FTZ R60, R60, R28.reuse ;  /* 0x0000001c3c3c7220 */ /* 0x080fe20000410000 */
[----:B--2---:R-:W-:Y:S01]  /*8530*/  HMMA.16816.F32 R200, R8, R4, R52 ;  /* 0x0000000408c8723c */ /* 0x004fe20000001834 */
[----:B------:R-:W-:Y:S02]  /*8540*/  FMUL.FTZ R61, R61, R28 ;  /* 0x0000001c3d3d7220 */ /* 0x000fe40000410000 */
[----:B------:R-:W-:-:S02]  /*8550*/  FMUL.FTZ R62, R62, R15 ;  /* 0x0000000f3e3e7220 */ /* 0x000fc40000410000 */
[-C--:B------:R-:W-:Y:S02]  /*8560*/  FMUL.FTZ R63, R63, R15.reuse ;  /* 0x0000000f3f3f7220 */ /* 0x080fe40000410000 */
[-C--:B------:R-:W-:Y:S01]  /*8570*/  FMUL.FTZ R64, R64, R28.reuse ;  /* 0x0000001c40407220 */ /* 0x080fe20000410000 */
[C---:B------:R-:W-:Y:S01]  /*8580*/  HMMA.16816.F32 R196, R8.reuse, R6, R56 ;  /* 0x0000000608c4723c */ /* 0x040fe20000001838 */
[----:B------:R-:W2:Y:S01]  /*8590*/  LDSM.16.MT88.4 R4, [R210+0x12000] ;  /* 0x01200000d204783b */ /* 0x000ea20000004200 */
[----:B------:R-:W-:Y:S02]  /*85a0*/  FMUL.FTZ R65, R65, R28 ;  /* 0x0000001c41417220 */ /* 0x000fe40000410000 */
[-C--:B------:R-:W-:Y:S02]  /*85b0*/  FMUL.FTZ R66, R66, R15.reuse ;  /* 0x0000000f42427220 */ /* 0x080fe40000410000 */
[----:B------:R-:W-:Y:S01]  /*85c0*/  FMUL.FTZ R67, R67, R15 ;  /* 0x0000000f43437220 */ /* 0x000fe20000410000 */
[----:B------:R-:W-:Y:S01]  /*85d0*/  MOV R156, R191 ;  /* 0x000000bf009c7202 */ /* 0x000fe20000000f00 */
[----:B------:R-:W-:Y:S01]  /*85e0*/  IMAD.MOV.U32 R157, RZ, RZ, R190 ;  /* 0x000000ffff9d7224 */ /* 0x000fe200078e00be */
[----:B------:R-:W-:Y:S01]  /*85f0*/  MOV R3, R188 ;  /* 0x000000bc00037202 */ /* 0x000fe20000000f00 */
[----:B------:R-:W-:Y:S01]  /*8600*/  IMAD.MOV.U32 R2, RZ, RZ, R189 ;  /* 0x000000ffff027224 */ /* 0x000fe200078e00bd */
        /* <DEDUP_REMOVED lines=11> */
[----:B------:R-:W-:Y:S02]  /*86c0*/  MOV R38, R34 ;  /* 0x0000002200267202 */ /* 0x000fe40000000f00 */
[----:B------:R-:W-:Y:S02]  /*86d0*/  MOV R39, R35 ;  /* 0x0000002300277202 */ /* 0x000fe40000000f00 */
[----:B------:R-:W-:Y:S02]  /*86e0*/  MOV R36, R33 ;  /* 0x0000002100247202 */ /* 0x000fe40000000f00 */
[----:B------:R-:W-:Y:S01]  /*86f0*/  MOV R43, R32 ;  /* 0x00000020002b7202 */ /* 0x000fe20000000f00 */
[----:B--2---:R-:W-:Y:S01]  /*8700*/  HMMA.16816.F32 R56, R8, R6, R72 ;  /* 0x000000060838723c */ /* 0x004fe20000001848 */
[-C--:B------:R-:W-:Y:S02]  /*8710*/  FMUL.FTZ R76, R76, R28.reuse ;  /* 0x0000001c4c4c7220 */ /* 0x080fe40000410000 */
[----:B------:R-:W-:-:S02]  /*8720*/  FMUL.FTZ R77, R77, R28 ;  /* 0x0000001c4d4d7220 */ /* 0x000fc40000410000 */
[-C--:B------:R-:W-:Y:S02]  /*8730*/  FMUL.FTZ R78, R78, R15.reuse ;  /* 0x0000000f4e4e7220 */ /* 0x080fe40000410000 */
[-C--:B------:R-:W-:Y:S01]  /*8740*/  FMUL.FTZ R79, R79, R15.reuse ;  /* 0x0000000f4f4f7220 */ /* 0x080fe20000410000 */
[C---:B------:R-:W-:Y:S01]  /*8750*/  HMMA.16816.F32 R32, R8.reuse, R4, R68 ;  /* 0x000000040820723c */ /* 0x040fe20000001844 */
[----:B------:R-:W2:Y:S01]  /*8760*/  LDSM.16.MT88.4 R4, [R211+0x12000] ;  /* 0x01200000d304783b */ /* 0x000ea20000004200 */
[-C--:B------:R-:W-:Y:S02]  /*8770*/  FMUL.FTZ R80, R80, R28.reuse ;  /* 0x0000001c50507220 */ /* 0x080fe40000410000 */
[----:B------:R-:W-:Y:S02]  /*8780*/  FMUL.FTZ R81, R81, R28 ;  /* 0x0000001c51517220 */ /* 0x000fe40000410000 */
[-C--:B------:R-:W-:Y:S02]  /*8790*/  FMUL.FTZ R82, R82, R15.reuse ;  /* 0x0000000f52527220 */ /* 0x080fe40000410000 */
[----:B------:R-:W-:Y:S01]  /*87a0*/  FMUL.FTZ R83, R83, R15 ;  /* 0x0000000f53537220 */ /* 0x000fe20000410000 */
[----:B-1----:R-:W-:Y:S01]  /*87b0*/  HMMA.16816.F32 R72, R8, R16, R76 ;  /* 0x000000100848723c */ /* 0x002fe2000000184c */
[----:B------:R-:W-:Y:S01]  /*87c0*/  MOV R61, R186 ;  /* 0x000000ba003d7202 */ /* 0x000fe20000000f00 */
[----:B------:R-:W-:Y:S01]  /*87d0*/  IMAD.MOV.U32 R62, RZ, RZ, R185 ;  /* 0x000000ffff3e7224 */ /* 0x000fe200078e00b9 */
[----:B------:R-:W-:-:S04]  /*87e0*/  MOV R63, R187 ;  /* 0x000000bb003f7202 */ /* 0x000fc80000000f00 */
[----:B------:R-:W-:Y:S02]  /*87f0*/  MOV R79, R184 ;  /* 0x000000b8004f7202 */ /* 0x000fe40000000f00 */
[----:B------:R-:W-:Y:S01]  /*8800*/  HMMA.16816.F32 R184, R8, R18, R80 ;  /* 0x0000001208b8723c */ /* 0x000fe20000001850 */
[----:B------:R-:W1:Y:S01]  /*8810*/  LDSM.16.MT88.4 R16, [R209+0x14000] ;  /* 0x01400000d110783b */ /* 0x000e620000004200 */
[-C--:B------:R-:W-:Y:S02]  /*8820*/  FMUL.FTZ R84, R84, R28.reuse ;  /* 0x0000001c54547220 */ /* 0x080fe40000410000 */
[----:B------:R-:W-:Y:S02]  /*8830*/  FMUL.FTZ R85, R85, R28 ;  /* 0x0000001c55557220 */ /* 0x000fe40000410000 */
[-C--:B------:R-:W-:Y:S02]  /*8840*/  FMUL.FTZ R86, R86, R15.reuse ;  /* 0x0000000f56567220 */ /* 0x080fe40000410000 */
[----:B------:R-:W-:-:S02]  /*8850*/  FMUL.FTZ R87, R87, R15 ;  /* 0x0000000f57577220 */ /* 0x000fc40000410000 */
[-C--:B------:R-:W-:Y:S02]  /*8860*/  FMUL.FTZ R88, R88, R28.reuse ;  /* 0x0000001c58587220 */ /* 0x080fe40000410000 */
[----:B------:R-:W-:Y:S02]  /*8870*/  FMUL.FTZ R89, R89, R28 ;  /* 0x0000001c59597220 */ /* 0x000fe40000410000 */
[-C--:B------:R-:W-:Y:S02]  /*8880*/  FMUL.FTZ R90, R90, R15.reuse ;  /* 0x0000000f5a5a7220 */ /* 0x080fe40000410000 */
[----:B------:R-:W-:Y:S01]  /*8890*/  FMUL.FTZ R91, R91, R15 ;  /* 0x0000000f5b5b7220 */ /* 0x000fe20000410000 */
[----:B------:R-:W-:Y:S01]  /*88a0*/  MOV R78, R183 ;  /* 0x000000b7004e7202 */ /* 0x000fe20000000f00 */
[----:B------:R-:W-:Y:S01]  /*88b0*/  IMAD.MOV.U32 R76, RZ, RZ, R181 ;  /* 0x000000ffff4c7224 */ /* 0x000fe200078e00b5 */
[----:B------:R-:W-:Y:S01]  /*88c0*/  MOV R68, R182 ;  /* 0x000000b600447202 */ /* 0x000fe20000000f00 */
[----:B------:R-:W-:Y:S01]  /*88d0*/  IMAD.MOV.U32 R69, RZ, RZ, R180 ;  /* 0x000000ffff457224 */ /* 0x000fe200078e00b4 */
[----:B------:R-:W-:Y:S01]  /*88e0*/  MOV R70, R169 ;  /* 0x000000a900467202 */ /* 0x000fe20000000f00 */
[----:B------:R-:W-:Y:S01]  /*88f0*/  IMAD.MOV.U32 R44, RZ, RZ, R170 ;  /* 0x000000ffff2c7224 */ /* 0x000fe200078e00aa */
[----:B------:R-:W-:Y:S01]  /*8900*/  MOV R45, R171 ;  /* 0x000000ab002d7202 */ /* 0x000fe20000000f00 */
[----:B--2---:R-:W-:Y:S01]  /*8910*/  HMMA.16816.F32 R180, R8, R4, R84 ;  /* 0x0000000408b4723c */ /* 0x004fe20000001854 */
[----:B------:R-:W-:Y:S01]  /*8920*/  MOV R46, R168 ;  /* 0x000000a8002e7202 */ /* 0x000fe20000000f00 */
[----:B------:R-:W-:-:S02]  /*8930*/  FMUL.FTZ R92, R92, R28 ;  /* 0x0000001c5c5c7220 */ /* 0x000fc40000410000 */
[----:B------:R-:W-:-:S04]  /*8940*/  FMUL.FTZ R93, R93, R28 ;  /* 0x0000001c5d5d7220 */ /* 0x000fc80000410000 */
[----:B------:R-:W-:Y:S01]  /*8950*/  HMMA.16816.F32 R168, R8, R6, R88 ;  /* 0x0000000608a8723c */ /* 0x000fe20000001858 */
[----:B------:R-:W2:Y:S01]  /*8960*/  LDSM.16.MT88.4 R4, [R210+0x14000] ;  /* 0x01400000d204783b */ /* 0x000ea20000004200 */
        /* <DEDUP_REMOVED lines=20> */
[-C--:B------:R-:W-:Y:S01]  /*8ab0*/  FMUL.FTZ R107, R107, R15.reuse ;  /* 0x0000000f6b6b7220 */ /* 0x080fe20000410000 */
[----:B--2---:R-:W-:Y:S01]  /*8ac0*/  HMMA.16816.F32 R80, R8, R4, R100 ;  /* 0x000000040850723c */ /* 0x004fe20000001864 */
[-C--:B------:R-:W-:Y:S02]  /*8ad0*/  FMUL.FTZ R108, R108, R28.reuse ;  /* 0x0000001c6c6c7220 */ /* 0x080fe40000410000 */
[----:B------:R-:W-:Y:S02]  /*8ae0*/  FMUL.FTZ R109, R109, R28 ;  /* 0x0000001c6d6d7220 */ /* 0x000fe40000410000 */
[----:B------:R-:W-:-:S03]  /*8af0*/  FMUL.FTZ R110, R110, R15 ;  /* 0x0000000f6e6e7220 */ /* 0x000fc60000410000 */
[C---:B------:R-:W-:Y:S01]  /*8b00*/  HMMA.16816.F32 R64, R8.reuse, R6, R104 ;  /* 0x000000060840723c */ /* 0x040fe20000001868 */
[----:B------:R-:W2:Y:S01]  /*8b10*/  LDSM.16.MT88.4 R4, [R211+0x14000] ;  /* 0x01400000d304783b */ /* 0x000ea20000004200 */
[-C--:B------:R-:W-:Y:S02]  /*8b20*/  FMUL.FTZ R111, R111, R15.reuse ;  /* 0x0000000f6f6f7220 */ /* 0x080fe40000410000 */
        /* <DEDUP_REMOVED lines=23> */
[----:B------:R-:W-:Y:S02]  /*8ca0*/  FMUL.FTZ R129, R129, R28 ;  /* 0x0000001c81817220 */ /* 0x000fe40000410000 */
[-C--:B------:R-:W-:Y:S02]  /*8cb0*/  FMUL.FTZ R130, R130, R15.reuse ;  /* 0x0000000f82827220 */ /* 0x080fe40000410000 */
[----:B------:R-:W-:Y:S01]  /*8cc0*/  FMUL.FTZ R131, R131, R15 ;  /* 0x0000000f83837220 */ /* 0x000fe20000410000 */
[C---:B-1----:R-:W-:Y:S08]  /*8cd0*/  HMMA.16816.F32 R124, R8.reuse, R16, R124 ;  /* 0x00000010087c723c */ /* 0x042ff0000000187c */
[----:B------:R-:W-:Y:S01]  /*8ce0*/  HMMA.16816.F32 R128, R8, R18, R128 ;  /* 0x000000120880723c */ /* 0x000fe20000001880 */
[----:B------:R-:W1:Y:S01]  /*8cf0*/  LDSM.16.MT88.4 R16, [R212+0x16000] ;  /* 0x01600000d410783b */ /* 0x000e620000004200 */
[----:B------:R-:W-:Y:S01]  /*8d00*/  MOV R53, R2 ;  /* 0x0000000200357202 */ /* 0x000fe20000000f00 */
[----:B------:R-:W-:Y:S01]  /*8d10*/  IMAD.MOV.U32 R47, RZ, RZ, R0 ;  /* 0x000000ffff2f7224 */ /* 0x000fe200078e0000 */
[----:B------:R-:W-:Y:S01]  /*8d20*/  LOP3.LUT R2, R25, UR7, R26, 0x96, !PT ;  /* 0x0000000719027c12 */ /* 0x000fe2000f8e961a */
[----:B------:R-:W-:-:S02]  /*8d30*/  FFMA.FTZ R0, R23, c[0x0][0x23c], -R12 ;  /* 0x00008f0017007a23 */ /* 0x000fc4000001080c */
[-C--:B------:R-:W-:Y:S02]  /*8d40*/  FMUL.FTZ R132, R132, R28.reuse ;  /* 0x0000001c84847220 */ /* 0x080fe40000410000 */
[----:B------:R-:W-:Y:S02]  /*8d50*/  FMUL.FTZ R133, R133, R28 ;  /* 0x0000001c85857220 */ /* 0x000fe40000410000 */
[-C--:B------:R-:W-:Y:S02]  /*8d60*/  FMUL.FTZ R134, R134, R15.reuse ;  /* 0x0000000f86867220 */ /* 0x080fe40000410000 */
[----:B------:R-:W-:Y:S01]  /*8d70*/  FMUL.FTZ R135, R135, R15 ;  /* 0x0000000f87877220 */ /* 0x000fe20000410000 */
[----:B------:R-:W-:Y:S01]  /*8d80*/  MOV R52, R3 ;  /* 0x0000000300347202 */ /* 0x000fe20000000f00 */
[----:B------:R3:W4:Y:S01]  /*8d90*/  MUFU.EX2 R87, R0 ;  /* 0x0000000000577308 */ /* 0x0007220000000800 */
[----:B------:R-:W-:Y:S01]  /*8da0*/  IMAD.WIDE.U32 R2, R2, -0x2daee0ad, RZ ;  /* 0xd2511f5302027825 */ /* 0x000fe200078e00ff */
[----:B------:R-:W5:Y:S01]  /*8db0*/  LDSM.16.MT88.4 R24, [R211+0x16000] ;  /* 0x01600000d318783b */ /* 0x000f620000004200 */
[----:B------:R-:W-:-:S02]  /*8dc0*/  MOV R71, R43 ;  /* 0x0000002b00477202 */ /* 0x000fc40000000f00 */
[----:B------:R-:W-:Y:S01]  /*8dd0*/  IMAD.MOV.U32 R86, RZ, RZ, R77 ;  /* 0x000000ffff567224 */ /* 0x000fe200078e004d */
[----:B--2---:R-:W-:Y:S01]  /*8de0*/  HMMA.16816.F32 R132, R8, R4, R132 ;  /* 0x000000040884723c */ /* 0x004fe20000001884 */
[-C--:B------:R-:W-:Y:S02]  /*8df0*/  FMUL.FTZ R160, R160, R28.reuse ;  /* 0x0000001ca0a07220 */ /* 0x080fe40000410000 */
[----:B------:R-:W-:Y:S02]  /*8e00*/  FMUL.FTZ R161, R161, R28 ;  /* 0x0000001ca1a17220 */ /* 0x000fe40000410000 */
[----:B---3--:R-:W-:Y:S02]  /*8e10*/  FFMA.FTZ R0, R151, c[0x0][0x23c], -R12 ;  /* 0x00008f0097007a23 */ /* 0x008fe4000001080c */
[----:B------:R-:W-:Y:S02]  /*8e20*/  LOP3.LUT R4, R2, 0xffff, RZ, 0xc0, !PT ;  /* 0x0000ffff02047812 */ /* 0x000fe400078ec0ff */
[----:B------:R2:W3:Y:S01]  /*8e30*/  MUFU.EX2 R77, R0 ;  /* 0x00000000004d7308 */ /* 0x0004e20000000800 */
[----:B------:R-:W-:-:S02]  /*8e40*/  FMUL.FTZ R162, R162, R15 ;  /* 0x0000000fa2a27220 */ /* 0x000fc40000410000 */
[----:B------:R-:W-:Y:S01]  /*8e50*/  FMUL.FTZ R163, R163, R15 ;  /* 0x0000000fa3a37220 */ /* 0x000fe20000410000 */
[----:B------:R-:W-:Y:S01]  /*8e60*/  MOV R91, R71 ;  /* 0x00000047005b7202 */ /* 0x000fe20000000f00 */
[----:B------:R-:W-:Y:S01]  /*8e70*/  FMUL.FTZ R140, R140, R28 ;  /* 0x0000001c8c8c7220 */ /* 0x000fe20000410000 */
[----:B------:R-:W-:Y:S01]  /*8e80*/  MOV R88, R76 ;  /* 0x0000004c00587202 */ /* 0x000fe20000000f00 */
[----:B------:R-:W-:Y:S02]  /*8e90*/  FMUL.FTZ R141, R141, R28 ;  /* 0x0000001c8d8d7220 */ /* 0x000fe40000410000 */
[-C--:B------:R-:W-:Y:S01]  /*8ea0*/  FMUL.FTZ R142, R142, R15.reuse ;  /* 0x0000000f8e8e7220 */ /* 0x080fe20000410000 */
[----:B--2---:R-:W-:Y:S01]  /*8eb0*/  LOP3.LUT R0, R3, UR17, R178, 0x96, !PT ;  /* 0x0000001103007c12 */ /* 0x004fe2000f8e96b2 */
[----:B------:R-:W-:Y:S02]  /*8ec0*/  FFMA.FTZ R3, R172, c[0x0][0x23c], -R12 ;  /* 0x00008f00ac037a23 */ /* 0x000fe4000001080c */
[----:B------:R-:W-:-:S02]  /*8ed0*/  FMUL.FTZ R143, R143, R15 ;  /* 0x0000000f8f8f7220 */ /* 0x000fc40000410000 */
[----:B------:R2:W-:Y:S01]  /*8ee0*/  MUFU.EX2 R71, R3 ;  /* 0x0000000300477308 */ /* 0x0005e20000000800 */
[----:B-1----:R-:W-:Y:S01]  /*8ef0*/  HMMA.16816.F32 R40, R8, R16, R160 ;  /* 0x000000100828723c */ /* 0x002fe200000018a0 */
[----:B------:R-:W-:Y:S02]  /*8f00*/  MOV R76, R14 ;  /* 0x0000000e004c7202 */ /* 0x000fe40000000f00 */
[----:B------:R-:W-:Y:S01]  /*8f10*/  MOV R102, R69 ;  /* 0x0000004500667202 */ /* 0x000fe20000000f00 */
[-C--:B------:R-:W-:Y:S01]  /*8f20*/  FMUL.FTZ R136, R136, R28.reuse ;  /* 0x0000001c88887220 */ /* 0x080fe20000410000 */
[----:B------:R-:W-:Y:S01]  /*8f30*/  LOP3.LUT R5, R2, 0xff, RZ, 0xc0, !PT ;  /* 0x000000ff02057812 */ /* 0x000fe200078ec0ff */
[----:B------:R-:W-:Y:S01]  /*8f40*/  FMUL.FTZ R137, R137, R28 ;  /* 0x0000001c89897220 */ /* 0x000fe20000410000 */
[--C-:B------:R-:W-:Y:S01]  /*8f50*/  SHF.R.U32.HI R14, RZ, 0x10, R2.reuse ;  /* 0x00000010ff0e7819 */ /* 0x100fe20000011602 */
[-C--:B------:R-:W-:Y:S01]  /*8f60*/  FMUL.FTZ R138, R138, R15.reuse ;  /* 0x0000000f8a8a7220 */ /* 0x080fe20000410000 */
[----:B------:R-:W-:Y:S01]  /*8f70*/  SHF.R.U32.HI R16, RZ, 0x18, R2 ;  /* 0x00000018ff107819 */ /* 0x000fe20000011602 */
[----:B------:R-:W-:-:S02]  /*8f80*/  FMUL.FTZ R139, R139, R15 ;  /* 0x0000000f8b8b7220 */ /* 0x000fc40000410000 */
[----:B--2---:R-:W-:Y:S01]  /*8f90*/  FFMA.FTZ R3, R173, c[0x0][0x23c], -R12 ;  /* 0x00008f00ad037a23 */ /* 0x004fe2000001080c */
[----:B----4-:R-:W-:Y:S01]  /*8fa0*/  MOV R162, R87 ;  /* 0x0000005700a27202 */ /* 0x010fe20000000f00 */
[----:B------:R-:W-:Y:S01]  /*8fb0*/  IMAD.MOV.U32 R85, RZ, RZ, R39 ;  /* 0x000000ffff557224 */ /* 0x000fe200078e0027 */
[----:B------:R-:W-:Y:S01]  /*8fc0*/  MOV R84, R38 ;  /* 0x0000002600547202 */ /* 0x000fe20000000f00 */
[----:B------:R1:W-:Y:S01]  /*8fd0*/  MUFU.EX2 R69, R3 ;  /* 0x0000000300457308 */ /* 0x0003e20000000800 */
[----:B------:R-:W-:Y:S01]  /*8fe0*/  SHF.R.U32.HI R2, RZ, 0x8, R4 ;  /* 0x00000008ff027819 */ /* 0x000fe20000011604 */
[----:B------:R-:W-:Y:S01]  /*8ff0*/  IMAD.MOV.U32 R89, RZ, RZ, R37 ;  /* 0x000000ffff597224 */ /* 0x000fe200078e0025 */
[----:B------:R-:W-:Y:S02]  /*9000*/  MOV R87, R148 ;  /* 0x0000009400577202 */ /* 0x000fe40000000f00 */
[----:B------:R-:W-:Y:S02]  /*9010*/  MOV R90, R36 ;  /* 0x00000024005a7202 */ /* 0x000fe40000000f00 */
[----:B------:R-:W-:Y:S01]  /*9020*/  MOV R148, R29 ;  /* 0x0000001d00947202 */ /* 0x000fe20000000f00 */
[----:B------:R-:W-:Y:S01]  /*9030*/  HMMA.16816.F32 R36, R8, R18, R140 ;  /* 0x000000120824723c */ /* 0x000fe2000000188c */
[----:B------:R-:W-:Y:S01]  /*9040*/  MOV R92, R78 ;  /* 0x0000004e005c7202 */ /* 0x000fe20000000f00 */
[----:B------:R-:W-:Y:S01]  /*9050*/  IMAD.MOV.U32 R95, RZ, RZ, R85 ;  /* 0x000000ffff5f7224 */ /* 0x000fe200078e0055 */
[----:B------:R-:W-:Y:S01]  /*9060*/  PRMT R29, R5, 0x5410, R2 ;  /* 0x00005410051d7816 */ /* 0x000fe20000000002 */
[----:B-1----:R-:W-:Y:S01]  /*9070*/  FFMA.FTZ R3, R174, c[0x0][0x23c], -R13 ;  /* 0x00008f00ae037a23 */ /* 0x002fe2000001080d */
[----:B------:R-:W-:-:S02]  /*9080*/  MOV R94, R84 ;  /* 0x00000054005e7202 */ /* 0x000fc40000000f00 */
[----:B------:R-:W-:Y:S01]  /*9090*/  IMAD.MOV.U32 R143, RZ, RZ, R88 ;  /* 0x000000ffff8f7224 */ /* 0x000fe200078e0058 */
[----:B------:R-:W-:Y:S01]  /*90a0*/  MOV R88, R87 ;  /* 0x0000005700587202 */ /* 0x000fe20000000f00 */
[----:B------:R1:W-:Y:S01]  /*90b0*/  MUFU.EX2 R78, R3 ;  /* 0x00000003004e7308 */ /* 0x0003e20000000800 */
[----:B------:R-:W-:Y:S01]  /*90c0*/  IMAD.MOV.U32 R84, RZ, RZ, R44 ;  /* 0x000000ffff547224 */ /* 0x000fe200078e002c */
[----:B------:R-:W-:Y:S01]  /*90d0*/  LOP3.LUT R2, R0, 0xffff, RZ, 0xc0, !PT ;  /* 0x0000ffff00027812 */ /* 0x000fe200078ec0ff */
[----:B------:R-:W-:Y:S01]  /*90e0*/  IMAD.MOV.U32 R44, RZ, RZ, R47 ;  /* 0x000000ffff2c7224 */ /* 0x000fe200078e002f */
[----:B------:R-:W-:Y:S01]  /*90f0*/  SHF.R.U32.HI R5, RZ, 0x10, R0 ;  /* 0x00000010ff057819 */ /* 0x000fe20000011600 */
[----:B------:R-:W-:Y:S01]  /*9100*/  HMMA.16816.F32 R136, R8, R6, R136 ;  /* 0x000000060888723c */ /* 0x000fe20000001888 */
[----:B------:R-:W-:Y:S01]  /*9110*/  MOV R85, R45 ;  /* 0x0000002d00557202 */ /* 0x000fe20000000f00 */
[----:B------:R-:W-:Y:S01]  /*9120*/  IMAD.MOV.U32 R47, RZ, RZ, R20 ;  /* 0x000000ffff2f7224 */ /* 0x000fe200078e0014 */
[----:B------:R-:W-:-:S02]  /*9130*/  MOV R87, R46 ;  /* 0x0000002e00577202 */ /* 0x000fc40000000f00 */
[----:B------:R-:W-:Y:S02]  /*9140*/  MOV R45, R22 ;  /* 0x00000016002d7202 */ /* 0x000fe40000000f00 */
[----:B------:R-:W-:Y:S01]  /*9150*/  MOV R46, R21 ;  /* 0x00000015002e7202 */ /* 0x000fe20000000f00 */
[----:B-1----:R-:W-:Y:S01]  /*9160*/  FFMA.FTZ R3, R175, c[0x0][0x23c], -R13 ;  /* 0x00008f00af037a23 */ /* 0x002fe2000001080d */
[----:B------:R-:W-:Y:S01]  /*9170*/  MOV R93, R76 ;  /* 0x0000004c005d7202 */ /* 0x000fe20000000f00 */
[----:B------:R-:W1:Y:S01]  /*9180*/  LDSM.16.MT88.4 R20, [R209+0x10800] ;  /* 0x01080000d114783b */ /* 0x000e620000004200 */
[----:B------:R-:W-:Y:S01]  /*9190*/  LOP3.LUT R7, R0, 0xff, RZ, 0xc0, !PT ;  /* 0x000000ff00077812 */ /* 0x000fe200078ec0ff */
[----:B------:R2:W4:Y:S01]  /*91a0*/  MUFU.EX2 R76, R3 ;  /* 0x00000003004c7308 */ /* 0x0005220000000800 */
[----:B------:R-:W-:Y:S02]  /*91b0*/  SHF.R.U32.HI R6, RZ, 0x18, R0 ;  /* 0x00000018ff067819 */ /* 0x000fe40000011600 */
[----:B------:R-:W-:-:S02]  /*91c0*/  SHF.R.U32.HI R2, RZ, 0x8, R2 ;  /* 0x00000008ff027819 */ /* 0x000fc40000011602 */
[----:B------:R-:W-:Y:S02]  /*91d0*/  LOP3.LUT R0, R5, 0xff, RZ, 0xc0, !PT ;  /* 0x000000ff05007812 */ /* 0x000fe400078ec0ff */
[----:B------:R-:W-:Y:S02]  /*91e0*/  PRMT R2, R7, 0x5410, R2 ;  /* 0x0000541007027816 */ /* 0x000fe40000000002 */
[----:B------:R-:W-:Y:S01]  /*91f0*/  PRMT R6, R0, 0x5410, R6 ;  /* 0x0000541000067816 */ /* 0x000fe20000000006 */
[--C-:B------:R-:W-:Y:S01]  /*9200*/  FFMA.FTZ R0, R177, c[0x0][0x23c], -R13.reuse ;  /* 0x00008f00b1007a23 */ /* 0x100fe2000001080d */
[----:B------:R-:W-:Y:S01]  /*9210*/  MOV R101, R70 ;  /* 0x0000004600657202 */ /* 0x000fe20000000f00 */
[----:B------:R-:W-:Y:S01]  /*9220*/  HSET2.LE.AND R2, R2, R143, PT ;  /* 0x0000008f02027233 */ /* 0x000fe20003803000 */
[----:B------:R-:W-:Y:S01]  /*9230*/  LOP3.LUT R4, R14, 0xff, RZ, 0xc0, !PT ;  /* 0x000000ff0e047812 */ /* 0x000fe200078ec0ff */
[----:B------:R3:W-:Y:S01]  /*9240*/  MUFU.EX2 R70, R0 ;  /* 0x0000000000467308 */ /* 0x0007e20000000800 */
[----:B--2---:R-:W-:-:S02]  /*9250*/  FFMA.FTZ R3, R176, c[0x0][0x23c], -R13 ;  /* 0x00008f00b0037a23 */ /* 0x004fc4000001080d */
[----:B------:R-:W-:Y:S02]  /*9260*/  IMAD.MOV.U32 R103, RZ, RZ, R68 ;  /* 0x000000ffff677224 */ /* 0x000fe400078e0044 */
[-C--:B------:R-:W-:Y:S02]  /*9270*/  FMUL.FTZ R164, R164, R28.reuse ;  /* 0x0000001ca4a47220 */ /* 0x080fe40000410000 */
[-C--:B------:R-:W-:Y:S01]  /*9280*/  FMUL.FTZ R165, R165, R28.reuse ;  /* 0x0000001ca5a57220 */ /* 0x080fe20000410000 */
[----:B------:R-:W2:Y:S01]  /*9290*/  MUFU.EX2 R68, R3 ;  /* 0x0000000300447308 */ /* 0x000ea20000000800 */
[-C--:B------:R-:W-:Y:S02]  /*92a0*/  FMUL.FTZ R166, R166, R15.reuse ;  /* 0x0000000fa6a67220 */ /* 0x080fe40000410000 */
[----:B------:R-:W-:Y:S02]  /*92b0*/  FMUL.FTZ R167, R167, R15 ;  /* 0x0000000fa7a77220 */ /* 0x000fe40000410000 */
[----:B------:R-:W-:Y:S01]  /*92c0*/  FMUL.FTZ R144, R144, R28 ;  /* 0x0000001c90907220 */ /* 0x000fe20000410000 */
[----:B---3--:R-:W-:Y:S01]  /*92d0*/  F2FP.PACK_AB R0, R77, R162 ;  /* 0x000000a24d00723e */ /* 0x008fe200000000ff */
[----:B------:R-:W-:-:S02]  /*92e0*/  FMUL.FTZ R145, R145, R28 ;  /* 0x0000001c91917220 */ /* 0x000fc40000410000 */
[-C--:B------:R-:W-:Y:S02]  /*92f0*/  FMUL.FTZ R146, R146, R15.reuse ;  /* 0x0000000f92927220 */ /* 0x080fe40000410000 */
[----:B------:R-:W-:Y:S01]  /*9300*/  FMUL.FTZ R147, R147, R15 ;  /* 0x0000000f93937220 */ /* 0x000fe20000410000 */
[----:B------:R-:W-:Y:S02]  /*9310*/  PRMT R14, R4, 0x5410, R16 ;  /* 0x00005410040e7816 */ /* 0x000fe40000000010 */
[----:B------:R-:W-:Y:S01]  /*9320*/  LOP3.LUT R4, R2, R0, RZ, 0xc0, !PT ;  /* 0x0000000002047212 */ /* 0x000fe200078ec0ff */
[--C-:B------:R-:W-:Y:S01]  /*9330*/  HSET2.LE.AND R0, R6, R143.reuse, PT ;  /* 0x0000008f06007233 */ /* 0x100fe20003803000 */
[----:B----4-:R-:W-:Y:S01]  /*9340*/  F2FP.PACK_AB R2, R76, R78 ;  /* 0x0000004e4c02723e */ /* 0x010fe200000000ff */
[----:B------:R-:W3:Y:S01]  /*9350*/  LDSM.16.MT88.4 R16, [R210+0x10800] ;  /* 0x01080000d210783b */ /* 0x000ee20000004200 */
[----:B-----5:R-:W-:Y:S02]  /*9360*/  HMMA.16816.F32 R164, R8, R24, R164 ;  /* 0x0000001808a4723c */ /* 0x020fe400000018a4 */
[----:B------:R-:W-:Y:S01]  /*9370*/  LOP3.LUT R5, R0, R2, RZ, 0xc0, !PT ;  /* 0x0000000200057212 */ /* 0x000fe200078ec0ff */
[----:B------:R-:W-:Y:S01]  /*9380*/  HSET2.LE.AND R0, R29, R143, PT ;  /* 0x0000008f1d007233 */ /* 0x000fe20003803000 */
[----:B------:R-:W-:-:S04]  /*9390*/  F2FP.PACK_AB R2, R69, R71 ;  /* 0x000000474502723e */ /* 0x000fc800000000ff */
[----:B------:R-:W-:Y:S01]  /*93a0*/  HMMA.16816.F32 R144, R8, R26, R144 ;  /* 0x0000001a0890723c */ /* 0x000fe20000001890 */
[----:B------:R-:W4:Y:S01]  /*93b0*/  LDSM.16.MT88.4 R24, [R212+0x10800] ;  /* 0x01080000d418783b */ /* 0x000f220000004200 */
[----:B------:R-:W-:-:S03]  /*93c0*/  LOP3.LUT R6, R0, R2, RZ, 0xc0, !PT ;  /* 0x0000000200067212 */ /* 0x000fc600078ec0ff */
[----:B------:R-:W5:Y:S01]  /*93d0*/  LDSM.16.MT88.4 R8, [R211+0x10800] ;  /* 0x01080000d308783b */ /* 0x000f620000004200 */
[----:B------:R-:W-:Y:S01]  /*93e0*/  HSET2.LE.AND R0, R14, R143, PT ;  /* 0x0000008f0e007233 */ /* 0x000fe20003803000 */
[----:B--2---:R-:W-:-:S04]  /*93f0*/  F2FP.PACK_AB R2, R68, R70 ;  /* 0x000000464402723e */ /* 0x004fc800000000ff */
[----:B------:R-:W-:-:S07]  /*9400*/  LOP3.LUT R7, R0, R2, RZ, 0xc0, !PT ;  /* 0x0000000200077212 */ /* 0x000fce00078ec0ff */
[C---:B-1----:R-:W-:Y:S08]  /*9410*/  HMMA.16816.F32 R152, R4.reuse, R20, R152 ;  /* 0x000000140498723c */ /* 0x042ff00000001898 */
[----:B------:R-:W-:Y:S01]  /*9420*/  HMMA.16816.F32 R44, R4, R22, R44 ;  /* 0x00000016042c723c */ /* 0x000fe2000000182c */
[----:B------:R-:W1:Y:S01]  /*9430*/  LDSM.16.MT88.4 R20, [R209+0x12800] ;  /* 0x01280000d114783b */ /* 0x000e620000004200 */
[----:B------:R-:W-:Y:S01]  /*9440*/  MOV R178, R60 ;  /* 0x0000003c00b27202 */ /* 0x000fe20000000f00 */
[----:B------:R-:W-:Y:S01]  /*9450*/  IMAD.MOV.U32 R2, RZ, RZ, R62 ;  /* 0x000000ffff027224 */ /* 0x000fe200078e003e */
[----:B------:R-:W-:-:S02]  /*9460*/  MOV R0, R61 ;  /* 0x0000003d00007202 */ /* 0x000fc40000000f00 */
[----:B------:R-:W-:Y:S02]  /*9470*/  MOV R179, R63 ;  /* 0x0000003f00b37202 */ /* 0x000fe40000000f00 */
[----:B---3--:R-:W-:Y:S01]  /*9480*/  HMMA.16816.F32 R60, R4, R18, R248 ;  /* 0x00000012043c723c */ /* 0x008fe200000018f8 */
[----:B------:R-:W-:Y:S01]  /*9490*/  MOV R160, R92 ;  /* 0x0000005c00a07202 */ /* 0x000fe20000000f00 */
[----:B------:R-:W-:Y:S01]  /*94a0*/  IMAD.MOV.U32 R140, RZ, RZ, R94 ;  /* 0x000000ffff8c7224 */ /* 0x000fe200078e005e */
[----:B------:R-:W-:-:S04]  /*94b0*/  MOV R142, R93 ;  /* 0x0000005d008e7202 */ /* 0x000fc80000000f00 */
[----:B------:R-:W-:Y:S01]  /*94c0*/  MOV R248, R71 ;  /* 0x0000004700f87202 */ /* 0x000fe20000000f00 */
[----:B------:R-:W-:Y:S01]  /*94d0*/  IMAD.MOV.U32 R249, RZ, RZ, R70 ;  /* 0x000000fffff97224 */ /* 0x000fe200078e0046 */
[----:B------:R-:W-:Y:S02]  /*94e0*/  MOV R250, R69 ;  /* 0x0000004500fa7202 */ /* 0x000fe40000000f00 */
[----:B------:R-:W-:Y:S02]  /*94f0*/  MOV R251, R68 ;  /* 0x0000004400fb7202 */ /* 0x000fe40000000f00 */
[----:B----4-:R-:W-:Y:S01]  /*9500*/  HMMA.16816.F32 R68, R4, R24, R236 ;  /* 0x000000180444723c */ /* 0x010fe200000018ec */
[----:B------:R-:W-:Y:S01]  /*9510*/  MOV R141, R95 ;  /* 0x0000005f008d7202 */ /* 0x000fe20000000f00 */
[----:B------:R-:W-:-:S05]  /*9520*/  IMAD.MOV.U32 R177, RZ, RZ, R86 ;  /* 0x000000ffffb17224 */ /* 0x000fca00078e0056 */
[----:B------:R-:W-:Y:S01]  /*9530*/  IMAD.MOV.U32 R238, RZ, RZ, R78 ;  /* 0x000000ffffee7224 */ /* 0x000fe200078e004e */
[----:B------:R-:W-:Y:S01]  /*9540*/  MOV R237, R77 ;  /* 0x0000004d00ed7202 */ /* 0x000fe20000000f00 */
[----:B------:R-:W-:Y:S01]  /*9550*/  IMAD.MOV.U32 R236, RZ, RZ, R79 ;  /* 0x000000ffffec7224 */ /* 0x000fe200078e004f */
[----:B------:R-:W-:Y:S02]  /*9560*/  MOV R239, R76 ;  /* 0x0000004c00ef7202 */ /* 0x000fe40000000f00 */
[C---:B------:R-:W-:Y:S01]  /*9570*/  HMMA.16816.F32 R76, R4.reuse, R26, R204 ;  /* 0x0000001a044c723c */ /* 0x040fe200000018cc */
[----:B------:R-:W2:Y:S06]  /*9580*/  LDSM.16.MT88.4 R24, [R210+0x12800] ;  /* 0x01280000d218783b */ /* 0x000eac0000004200 */
[----:B------:R-:W-:Y:S01]  /*9590*/  MOV R204, R84 ;  /* 0x0000005400cc7202 */ /* 0x000fe20000000f00 */
[----:B------:R-:W-:Y:S01]  /*95a0*/  IMAD.MOV.U32 R207, RZ, RZ, R87 ;  /* 0x000000ffffcf7224 */ /* 0x000fe200078e0057 */
[----:B------:R-:W-:Y:S01]  /*95b0*/  MOV R205, R85 ;  /* 0x0000005500cd7202 */ /* 0x000fe20000000f00 */
[C---:B-----5:R-:W-:Y:S08]  /*95c0*/  HMMA.16816.F32 R92, R4.reuse, R10, R196 ;  /* 0x0000000a045c723c */ /* 0x060ff000000018c4 */
[----:B------:R-:W-:Y:S01]  /*95d0*/  HMMA.16816.F32 R84, R4, R8, R200 ;  /* 0x000000080454723c */ /* 0x000fe200000018c8 */
[----:B------:R-:W3:Y:S01]  /*95e0*/  LDSM.16.MT88.4 R8, [R211+0x12800] ;  /* 0x01280000d308783b */ /* 0x000ee20000004200 */
[----:B------:R-:W-:Y:S01]  /*95f0*/  MOV R163, R101 ;  /* 0x0000006500a37202 */ /* 0x000fe20000000f00 */
[----:B------:R-:W-:Y:S01]  /*9600*/  IMAD.MOV.U32 R151, RZ, RZ, R103 ;  /* 0x000000ffff977224 */ /* 0x000fe200078e0067 */
[----:B------:R-:W-:-:S04]  /*9610*/  MOV R161, R102 ;  /* 0x0000006600a17202 */ /* 0x000fc80000000f00 */
[C---:B------:R-:W-:Y:S01]  /*9620*/  HMMA.16816.F32 R52, R4.reuse, R16, R52 ;  /* 0x000000100434723c */ /* 0x040fe20000001834 */
[----:B------:R-:W4:Y:S07]  /*9630*/  LDSM.16.MT88.4 R16, [R212+0x12800] ;  /* 0x01280000d410783b */ /* 0x000f2e0000004200 */
[C---:B-1----:R-:W-:Y:S08]  /*9640*/  HMMA.16816.F32 R100, R4.reuse, R20, R192 ;  /* 0x000000140464723c */ /* 0x042ff000000018c0 */
[C---:B------:R-:W-:Y:S01]  /*9650*/  HMMA.16816.F32 R104, R4.reuse, R22, R188 ;  /* 0x000000160468723c */ /* 0x040fe200000018bc */
[----:B------:R-:W1:Y:S07]  /*9660*/  LDSM.16.MT88.4 R20, [R210+0x14800] ;  /* 0x01480000d214783b */ /* 0x000e6e0000004200 */
[C---:B--2---:R-:W-:Y:S01]  /*9670*/  HMMA.16816.F32 R108, R4.reuse, R24, R32 ;  /* 0x00000018046c723c */ /* 0x044fe20000001820 */
[----:B------:R-:W2:Y:S07]  /*9680*/  LDSM.16.MT88.4 R32, [R209+0x14800] ;  /* 0x01480000d120783b */ /* 0x000eae0000004200 */
[C---:B---3--:R-:W-:Y:S08]  /*9690*/  HMMA.16816.F32 R172, R4.reuse, R8, R180 ;  /* 0x0000000804ac723c */ /* 0x048ff000000018b4 */
[C---:B------:R-:W-:Y:S01]  /*96a0*/  HMMA.16816.F32 R168, R4.reuse, R10, R168 ;  /* 0x0000000a04a8723c */ /* 0x040fe200000018a8 */
[----:B------:R-:W3:Y:S01]  /*96b0*/  LDSM.16.MT88.4 R8, [R212+0x14800] ;  /* 0x01480000d408783b */ /* 0x000ee20000004200 */
[----:B------:R-:W-:Y:S01]  /*96c0*/  MOV R14, R90 ;  /* 0x0000005a000e7202 */ /* 0x000fe20000000f00 */
[----:B------:R-:W-:Y:S01]  /*96d0*/  IMAD.MOV.U32 R29, RZ, RZ, R89 ;  /* 0x000000ffff1d7224 */ /* 0x000fe200078e0059 */
[----:B------:R-:W-:Y:S01]  /*96e0*/  MOV R3, R88 ;  /* 0x0000005800037202 */ /* 0x000fe20000000f00 */
[----:B------:R-:W-:Y:S01]  /*96f0*/  IMAD.MOV.U32 R203, RZ, RZ, R207 ;  /* 0x000000ffffcb7224 */ /* 0x000fe200078e00cf */
[----:B------:R-:W-:Y:S01]  /*9700*/  MOV R176, R91 ;  /* 0x0000005b00b07202 */ /* 0x000fe20000000f00 */
[----:B------:R-:W-:Y:S01]  /*9710*/  IMAD.MOV.U32 R206, RZ, RZ, R161 ;  /* 0x000000ffffce7224 */ /* 0x000fe200078e00a1 */
[----:B------:R-:W-:Y:S01]  /*9720*/  MOV R181, R205 ;  /* 0x000000cd00b57202 */ /* 0x000fe20000000f00 */
[----:B----4-:R-:W-:Y:S01]  /*9730*/  HMMA.16816.F32 R88, R4, R18, R184 ;  /* 0x000000120458723c */ /* 0x010fe200000018b8 */
[----:B------:R-:W-:-:S02]  /*9740*/  MOV R191, R14 ;  /* 0x0000000e00bf7202 */ /* 0x000fc40000000f00 */
[----:B------:R-:W-:Y:S02]  /*9750*/  MOV R207, R160 ;  /* 0x000000a000cf7202 */ /* 0x000fe40000000f00 */
[----:B------:R-:W-:Y:S02]  /*9760*/  MOV R205, R162 ;  /* 0x000000a200cd7202 */ /* 0x000fe40000000f00 */
[----:B------:R-:W-:Y:S01]  /*9770*/  MOV R14, R163 ;  /* 0x000000a3000e7202 */ /* 0x000fe20000000f00 */
[C---:B------:R-:W-:Y:S01]  /*9780*/  HMMA.16816.F32 R72, R4.reuse, R16, R72 ;  /* 0x000000100448723c */ /* 0x040fe20000001848 */
[----:B------:R-:W4:Y:S07]  /*9790*/  LDSM.16.MT88.4 R16, [R211+0x14800] ;  /* 0x01480000d310783b */ /* 0x000f2e0000004200 */
[C---:B-1----:R-:W-:Y:S08]  /*97a0*/  HMMA.16816.F32 R184, R4.reuse, R20, R80 ;  /* 0x0000001404b8723c */ /* 0x042ff00000001850 */
[----:B------:R-:W-:Y:S01]  /*97b0*/  HMMA.16816.F32 R160, R4, R22, R64 ;  /* 0x0000001604a0723c */ /* 0x000fe20000001840 */
[----:B------:R-:W1:Y:S01]  /*97c0*/  LDSM.16.MT88.4 R20, [R209+0x16800] ;  /* 0x01680000d114783b */ /* 0x000e620000004200 */
[----:B------:R-:W-:Y:S01]  /*97d0*/  UIADD3 UR4, UR4, 0x1, URZ ;  /* 0x0000000104047890 */ /* 0x000fe2000fffe03f */
[----:B------:R-:W-:-:S05]  /*97e0*/  MOV R201, R0 ;  /* 0x0000000000c97202 */ /* 0x000fca0000000f00 */
[----:B------:R-:W-:Y:S01]  /*97f0*/  IMAD.U32 R0, RZ, RZ, UR4 ;  /* 0x00000004ff007e24 */ /* 0x000fe2000f8e00ff */
[----:B------:R-:W-:Y:S02]  /*9800*/  MOV R202, R236 ;  /* 0x000000ec00ca7202 */ /* 0x000fe40000000f00 */
[----:B------:R-:W-:Y:S02]  /*9810*/  MOV R190, R29 ;  /* 0x0000001d00be7202 */ /* 0x000fe40000000f00 */
[----:B------:R-:W-:Y:S01]  /*9820*/  LOP3.LUT R0, R31, UR25, R0, 0x96, !PT ;  /* 0x000000191f007c12 */ /* 0x000fe2000f8e9600 */
[----:B------:R-:W-:Y:S01]  /*9830*/  IMAD.MOV.U32 R29, RZ, RZ, R142 ;  /* 0x000000ffff1d7224 */ /* 0x000fe200078e008e */
[----:B------:R-:W-:Y:S02]  /*9840*/  MOV R188, R140 ;  /* 0x0000008c00bc7202 */ /* 0x000fe40000000f00 */
[----:B------:R-:W-:Y:S02]  /*9850*/  MOV R189, R141 ;  /* 0x0000008d00bd7202 */ /* 0x000fe40000000f00 */
[----:B------:R-:W-:-:S02]  /*9860*/  MOV R236, R143 ;  /* 0x0000008f00ec7202 */ /* 0x000fc40000000f00 */
[----:B--2---:R-:W-:Y:S01]  /*9870*/  HMMA.16816.F32 R140, R4, R32, R156 ;  /* 0x00000020048c723c */ /* 0x004fe2000000189c */
[----:B------:R-:W-:-:S07]  /*9880*/  IMAD.MOV.U32 R200, RZ, RZ, R2 ;  /* 0x000000ffffc87224 */ /* 0x000fce00078e0002 */
[----:B---3--:R-:W-:Y:S07]  /*9890*/  HMMA.16816.F32 R156, R4, R8, R48 ;  /* 0x00000008049c723c */ /* 0x008fee0000001830 */
[----:B------:R-:W-:Y:S01]  /*98a0*/  IMAD.WIDE.U32 R8, R0, -0x326172a9, RZ ;  /* 0xcd9e8d5700087825 */ /* 0x000fe200078e00ff */
[----:B------:R-:W-:-:S04]  /*98b0*/  MOV R180, R204 ;  /* 0x000000cc00b47202 */ /* 0x000fc80000000f00 */
[----:B------:R-:W-:Y:S02]  /*98c0*/  LOP3.LUT R2, R9, UR15, R30, 0x96, !PT ;  /* 0x0000000f09027c12 */ /* 0x000fe4000f8e961e */
[----:B------:R-:W-:Y:S01]  /*98d0*/  LOP3.LUT R0, R181, UR13, R8, 0x96, !PT ;  /* 0x0000000db5007c12 */ /* 0x000fe2000f8e9608 */
[----:B------:R-:W-:Y:S01]  /*98e0*/  IMAD.MOV.U32 R204, RZ, RZ, R3 ;  /* 0x000000ffffcc7224 */ /* 0x000fe200078e0003 */
[----:B------:R-:W-:Y:S01]  /*98f0*/  HMMA.16816.F32 R192, R4, R10, R112 ;  /* 0x0000000a04c0723c */ /* 0x000fe20000001870 */
[----:B------:R-:W-:-:S06]  /*9900*/  IMAD.WIDE.U32 R2, R2, -0x2daee0ad, RZ ;  /* 0xd2511f5302027825 */ /* 0x000fcc00078e00ff */
[----:B------:R-:W-:Y:S01]  /*9910*/  IMAD.WIDE.U32 R10, R0, -0x2daee0ad, RZ ;  /* 0xd2511f53000a7825 */ /* 0x000fe200078e00ff */
[C---:B------:R-:W-:Y:S01]  /*9920*/  HMMA.16816.F32 R196, R4.reuse, R34, R96 ;  /* 0x0000002204c4723c */ /* 0x040fe20000001860 */
[----:B------:R-:W-:Y:S02]  /*9930*/  LOP3.LUT R3, R3, UR12, R188, 0x96, !PT ;  /* 0x0000000c03037c12 */ /* 0x000fe4000f8e96bc */
[----:B------:R-:W-:Y:S01]  /*9940*/  FFMA.FTZ R0, R240, c[0x0][0x23c], -R12 ;  /* 0x00008f00f0007a23 */ /* 0x000fe2000001080c */
[----:B------:R-:W-:Y:S02]  /*9950*/  LOP3.LUT R8, R11, UR10, R2, 0x96, !PT ;  /* 0x0000000a0b087c12 */ /* 0x000fe4000f8e9602 */
[----:B------:R-:W-:Y:S02]  /*9960*/  MOV R189, R201 ;  /* 0x000000c900bd7202 */ /* 0x000fe40000000f00 */
[----:B------:R-:W-:Y:S01]  /*9970*/  HMMA.16816.F32 R56, R4, R26, R56 ;  /* 0x0000001a0438723c */ /* 0x000fe20000001838 */
[----:B------:R-:W2:Y:S01]  /*9980*/  LDSM.16.MT88.4 R24, [R210+0x16800] ;  /* 0x01680000d218783b */ /* 0x000ea20000004200 */
[----:B------:R-:W-:-:S02]  /*9990*/  MOV R182, R190 ;  /* 0x000000be00b67202 */ /* 0x000fc40000000f00 */
[----:B------:R-:W-:Y:S01]  /*99a0*/  MOV R183, R191 ;  /* 0x000000bf00b77202 */ /* 0x000fe20000000f00 */
[----:B------:R-:W-:Y:S01]  /*99b0*/  IMAD.MOV.U32 R191, RZ, RZ, R203 ;  /* 0x000000ffffbf7224 */ /* 0x000fe200078e00cb */
[----:B------:R-:W-:Y:S02]  /*99c0*/  MOV R201, R238 ;  /* 0x000000ee00c97202 */ /* 0x000fe40000000f00 */
[----:B----4-:R-:W-:Y:S01]  /*99d0*/  HMMA.16816.F32 R96, R4, R16, R116 ;  /* 0x000000100460723c */ /* 0x010fe20000001874 */
[----:B------:R-:W-:Y:S01]  /*99e0*/  MOV R190, R202 ;  /* 0x000000ca00be7202 */ /* 0x000fe20000000f00 */
[----:B------:R3:W-:Y:S01]  /*99f0*/  MUFU.EX2 R238, R0 ;  /* 0x0000000000ee7308 */ /* 0x0007e20000000800 */
[----:B------:R-:W-:-:S05]  /*9a00*/  IMAD.WIDE.U32 R2, R3, -0x326172a9, RZ ;  /* 0xcd9e8d5703027825 */ /* 0x000fca00078e00ff */
[----:B------:R-:W-:Y:S01]  /*9a10*/  HMMA.16816.F32 R80, R4, R18, R120 ;  /* 0x000000120450723c */ /* 0x000fe20000001878 */
[----:B------:R-:W4:Y:S01]  /*9a20*/  LDSM.16.MT88.4 R16, [R212+0x16800] ;  /* 0x01680000d410783b */ /* 0x000f220000004200 */
[----:B------:R-:W-:-:S06]  /*9a30*/  IMAD.WIDE.U32 R202, R8, -0x326172a9, RZ ;  /* 0xcd9e8d5708ca7825 */ /* 0x000fcc00078e00ff */
[----:B-1----:R-:W-:Y:S01]  /*9a40*/  HMMA.16816.F32 R64, R4, R20, R124 ;  /* 0x000000140440723c */ /* 0x002fe2000000187c */
[----:B---3--:R-:W-:-:S07]  /*9a50*/  FFMA.FTZ R0, R243, c[0x0][0x23c], -R12 ;  /* 0x00008f00f3007a23 */ /* 0x008fce000001080c */
[----:B------:R-:W-:Y:S01]  /*9a60*/  HMMA.16816.F32 R48, R4, R22, R128 ;  /* 0x000000160430723c */ /* 0x000fe20000001880 */
[----:B------:R-:W1:Y:S01]  /*9a70*/  LDSM.16.MT88.4 R20, [R211+0x16800] ;  /* 0x01680000d314783b */ /* 0x000e620000004200 */
[----:B------:R-:W-:Y:S01]  /*9a80*/  IMAD.MOV.U32 R188, RZ, RZ, R200 ;  /* 0x000000ffffbc7224 */ /* 0x000fe200078e00c8 */
[----:B------:R-:W-:Y:S02]  /*9a90*/  MOV R200, R237 ;  /* 0x000000ed00c87202 */ /* 0x000fe40000000f00 */
[----:B------:R3:W-:Y:S01]  /*9aa0*/  MUFU.EX2 R237, R0 ;  /* 0x0000000000ed7308 */ /* 0x0007e20000000800 */
[----:B------:R-:W-:Y:S01]  /*9ab0*/  LOP3.LUT R3, R3, UR11, R180, 0x96, !PT ;  /* 0x0000000b03037c12 */ /* 0x000fe2000f8e96b4 */
[----:B------:R-:W-:Y:S01]  /*9ac0*/  IMAD.MOV.U32 R181, RZ, RZ, R188 ;  /* 0x000000ffffb57224 */ /* 0x000fe200078e00bc */
[----:B------:R-:W-:Y:S02]  /*9ad0*/  MOV R180, R189 ;  /* 0x000000bd00b47202 */ /* 0x000fe40000000f00 */
[----:B------:R-:W-:-:S02]  /*9ae0*/  MOV R188, R200 ;  /* 0x000000c800bc7202 */ /* 0x000fc40000000f00 */
[----:B------:R-:W-:Y:S02]  /*9af0*/  MOV R189, R201 ;  /* 0x000000c900bd7202 */ /* 0x000fe40000000f00 */
[----:B---3--:R-:W-:Y:S01]  /*9b00*/  LOP3.LUT R0, R203, UR9, R2, 0x96, !PT ;  /* 0x00000009cb007c12 */ /* 0x008fe2000f8e9602 */
[----:B------:R-:W-:-:S04]  /*9b10*/  IMAD.WIDE.U32 R2, R3, -0x2daee0ad, RZ ;  /* 0xd2511f5303027825 */ /* 0x000fc800078e00ff */
[----:B------:R-:W-:-:S04]  /*9b20*/  IMAD.WIDE.U32 R200, R0, -0x2daee0ad, RZ ;  /* 0xd2511f5300c87825 */ /* 0x000fc800078e00ff */
[----:B------:R-:W-:Y:S01]  /*9b30*/  FFMA.FTZ R8, R242, c[0x0][0x23c], -R12 ;  /* 0x00008f00f2087a23 */ /* 0x000fe2000001080c */
[----:B------:R-:W-:Y:S01]  /*9b40*/  LOP3.LUT R2, R201, UR6, R2, 0x96, !PT ;  /* 0x00000006c9027c12 */ /* 0x000fe2000f8e9602 */
[----:B------:R-:W-:Y:S01]  /*9b50*/  FFMA.FTZ R0, R245, c[0x0][0x23c], -R12 ;  /* 0x00008f00f5007a23 */ /* 0x000fe2000001080c */
[----:B------:R-:W-:Y:S01]  /*9b60*/  MOV R34, R207 ;  /* 0x000000cf00227202 */ /* 0x000fe20000000f00 */
[----:B------:R-:W-:Y:S02]  /*9b70*/  IMAD.MOV.U32 R35, RZ, RZ, R236 ;  /* 0x000000ffff237224 */ /* 0x000fe400078e00ec */
[----:B------:R3:W-:Y:S01]  /*9b80*/  MUFU.EX2 R236, R8 ;  /* 0x0000000800ec7308 */ /* 0x0007e20000000800 */
[----:B------:R-:W-:Y:S01]  /*9b90*/  IMAD.MOV.U32 R32, RZ, RZ, R191 ;  /* 0x000000ffff207224 */ /* 0x000fe200078e00bf */
[----:B------:R-:W-:-:S06]  /*9ba0*/  MOV R191, R206 ;  /* 0x000000ce00bf7202 */ /* 0x000fcc0000000f00 */
[----:B------:R5:W1:Y:S01]  /*9bb0*/  MUFU.EX2 R207, R0 ;  /* 0x0000000000cf7308 */ /* 0x000a620000000800 */
[----:B---3--:R-:W-:Y:S01]  /*9bc0*/  LOP3.LUT R8, R3, UR8, R10, 0x96, !PT ;  /* 0x0000000803087c12 */ /* 0x008fe2000f8e960a */
[----:B------:R-:W-:-:S04]  /*9bd0*/  IMAD.WIDE.U32 R2, R2, -0x326172a9, RZ ;  /* 0xcd9e8d5702027825 */ /* 0x000fc800078e00ff */
[--C-:B-----5:R-:W-:Y:S02]  /*9be0*/  FFMA.FTZ R0, R247, c[0x0][0x23c], -R13.reuse ;  /* 0x00008f00f7007a23 */ /* 0x120fe4000001080d */
[----:B------:R-:W-:Y:S02]  /*9bf0*/  IMAD.WIDE.U32 R30, R8, -0x326172a9, RZ ;  /* 0xcd9e8d57081e7825 */ /* 0x000fe400078e00ff */
[----:B------:R3:W-:Y:S02]  /*9c00*/  MUFU.EX2 R206, R0 ;  /* 0x0000000000ce7308 */ /* 0x0007e40000000800 */
[----:B------:R-:W-:Y:S01]  /*9c10*/  FFMA.FTZ R8, R246, c[0x0][0x23c], -R13 ;  /* 0x00008f00f6087a23 */ /* 0x000fe2000001080d */
[----:B------:R-:W-:Y:S01]  /*9c20*/  MOV R33, R190 ;  /* 0x000000be00217202 */ /* 0x000fe20000000f00 */
[----:B------:R-:W-:Y:S01]  /*9c30*/  IMAD.MOV.U32 R190, RZ, RZ, R205 ;  /* 0x000000ffffbe7224 */ /* 0x000fe200078e00cd */
[C---:B------:R-:W-:Y:S02]  /*9c40*/  LOP3.LUT R10, R2.reuse, 0xff, RZ, 0xc0, !PT ;  /* 0x000000ff020a7812 */ /* 0x040fe400078ec0ff */
[----:B------:R-:W-:Y:S01]  /*9c50*/  SHF.R.U32.HI R11, RZ, 0x10, R2 ;  /* 0x00000010ff0b7819 */ /* 0x000fe20000011602 */
[----:B------:R5:W1:Y:S01]  /*9c60*/  MUFU.EX2 R205, R8 ;  /* 0x0000000800cd7308 */ /* 0x000a620000000800 */
[----:B---3--:R-:W-:-:S04]  /*9c70*/  LOP3.LUT R0, R2, 0xffff, RZ, 0xc0, !PT ;  /* 0x0000ffff02007812 */ /* 0x008fc800078ec0ff */
[----:B------:R-:W-:Y:S02]  /*9c80*/  SHF.R.U32.HI R9, RZ, 0x8, R0 ;  /* 0x00000008ff097819 */ /* 0x000fe40000011600 */
[----:B------:R-:W-:Y:S02]  /*9c90*/  LOP3.LUT R0, R3, UR16, R30, 0x96, !PT ;  /* 0x0000001003007c12 */ /* 0x000fe4000f8e961e */
[----:B-----5:R-:W-:Y:S02]  /*9ca0*/  SHF.R.U32.HI R8, RZ, 0x18, R2 ;  /* 0x00000018ff087819 */ /* 0x020fe40000011602 */
[----:B------:R-:W-:Y:S01]  /*9cb0*/  LOP3.LUT R2, R0, 0xffff, RZ, 0xc0, !PT ;  /* 0x0000ffff00027812 */ /* 0x000fe200078ec0ff */
[----:B--2---:R-:W-:Y:S01]  /*9cc0*/  HMMA.16816.F32 R132, R4, R24, R132 ;  /* 0x000000180484723c */ /* 0x004fe20000001884 */
[----:B------:R-:W-:Y:S02]  /*9cd0*/  PRMT R9, R10, 0x5410, R9 ;  /* 0x000054100a097816 */ /* 0x000fe40000000009 */
[----:B------:R-:W-:-:S02]  /*9ce0*/  MOV R201, R35 ;  /* 0x0000002300c97202 */ /* 0x000fc40000000f00 */
[----:B------:R-:W-:-:S03]  /*9cf0*/  SHF.R.U32.HI R2, RZ, 0x8, R2 ;  /* 0x00000008ff027819 */ /* 0x000fc60000011602 */
[----:B------:R-:W-:Y:S01]  /*9d00*/  HMMA.16816.F32 R136, R4, R26, R136 ;  /* 0x0000001a0488723c */ /* 0x000fe20000001888 */
[----:B------:R-:W-:Y:S01]  /*9d10*/  MOV R242, R180 ;  /* 0x000000b400f27202 */ /* 0x000fe20000000f00 */
[----:B------:R-:W-:Y:S01]  /*9d20*/  IMAD.MOV.U32 R180, RZ, RZ, R182 ;  /* 0x000000ffffb47224 */ /* 0x000fe200078e00b6 */
[----:B------:R-:W-:-:S05]  /*9d30*/  MOV R182, R14 ;  /* 0x0000000e00b67202 */ /* 0x000fca0000000f00 */
[C---:B----4-:R-:W-:Y:S08]  /*9d40*/  HMMA.16816.F32 R40, R4.reuse, R16, R40 ;  /* 0x000000100428723c */ /* 0x050ff00000001828 */
[C---:B------:R-:W-:Y:S08]  /*9d50*/  HMMA.16816.F32 R36, R4.reuse, R18, R36 ;  /* 0x000000120424723c */ /* 0x040ff00000001824 */
[C---:B-1----:R-:W-:Y:S08]  /*9d60*/  HMMA.16816.F32 R164, R4.reuse, R20, R164 ;  /* 0x0000001404a4723c */ /* 0x042ff000000018a4 */
[----:B------:R-:W-:Y:S01]  /*9d70*/  HMMA.16816.F32 R144, R4, R22, R144 ;  /* 0x000000160490723c */ /* 0x000fe20000001890 */
[--C-:B------:R-:W-:Y:S01]  /*9d80*/  FFMA.FTZ R3, R34, c[0x0][0x23c], -R13.reuse ;  /* 0x00008f0022037a23 */ /* 0x100fe2000001080d */
[----:B------:R-:W-:Y:S01]  /*9d90*/  MOV R245, R181 ;  /* 0x000000b500f57202 */ /* 0x000fe20000000f00 */
[----:B------:R-:W-:Y:S04]  /*9da0*/  LDSM.16.MT88.4 R16, [R209+0x11000] ;  /* 0x01100000d110783b */ /* 0x000fe80000004200 */
[----:B------:R-:W-:Y:S01]  /*9db0*/  LOP3.LUT R6, R0, 0xff, RZ, 0xc0, !PT ;  /* 0x000000ff00067812 */ /* 0x000fe200078ec0ff */
[----:B------:R-:W-:Y:S01]  /*9dc0*/  FFMA.FTZ R4, R252, c[0x0][0x23c], -R13 ;  /* 0x00008f00fc047a23 */ /* 0x000fe2000001080d */
[----:B------:R-:W-:Y:S01]  /*9dd0*/  LOP3.LUT R7, R11, 0xff, RZ, 0xc0, !PT ;  /* 0x000000ff0b077812 */ /* 0x000fe200078ec0ff */
[----:B------:R-:W-:Y:S01]  /*9de0*/  LDSM.16.MT88.4 R20, [R210+0x11000] ;  /* 0x01100000d214783b */ /* 0x000fe20000004200 */
[----:B------:R-:W-:Y:S01]  /*9df0*/  PRMT R2, R6, 0x5410, R2 ;  /* 0x0000541006027816 */ /* 0x000fe20000000002 */
[----:B------:R-:W-:Y:S01]  /*9e00*/  HSET2.LE.AND R6, R9, R201, PT ;  /* 0x000000c909067233 */ /* 0x000fe20003803000 */
[----:B------:R-:W-:Y:S01]  /*9e10*/  PRMT R14, R7, 0x5410, R8 ;  /* 0x00005410070e7816 */ /* 0x000fe20000000008 */
[----:B------:R-:W-:Y:S04]  /*9e20*/  LDSM.16.MT88.4 R24, [R209+0x13000] ;  /* 0x01300000d118783b */ /* 0x000fe80000004200 */
[----:B------:R-:W1:Y:S01]  /*9e30*/  LDSM.16.MT88.4 R8, [R212+0x11000] ;  /* 0x01100000d408783b */ /* 0x000e620000004200 */
[----:B------:R-:W-:Y:S01]  /*9e40*/  MOV R181, R204 ;  /* 0x000000cc00b57202 */ /* 0x000fe20000000f00 */
[----:B------:R-:W-:Y:S01]  /*9e50*/  MUFU.EX2 R203, R4 ;  /* 0x0000000400cb7308 */ /* 0x000fe20000000800 */
[----:B------:R-:W-:-:S07]  /*9e60*/  SHF.R.U32.HI R5, RZ, 0x18, R0 ;  /* 0x00000018ff057819 */ /* 0x000fce0000011600 */
[----:B------:R2:W3:Y:S01]  /*9e70*/  MUFU.EX2 R204, R3 ;  /* 0x0000000300cc7308 */ /* 0x0004e20000000800 */
[----:B------:R-:W-:Y:S02]  /*9e80*/  F2FP.PACK_AB R7, R207, R236 ;  /* 0x000000eccf07723e */ /* 0x000fe400000000ff */
[----:B--2---:R-:W-:-:S04]  /*9e90*/  SHF.R.U32.HI R3, RZ, 0x10, R0 ;  /* 0x00000010ff037819 */ /* 0x004fc80000011600 */
[----:B------:R-:W-:-:S04]  /*9ea0*/  LOP3.LUT R0, R3, 0xff, RZ, 0xc0, !PT ;  /* 0x000000ff03007812 */ /* 0x000fc800078ec0ff */
[----:B------:R-:W-:Y:S01]  /*9eb0*/  PRMT R3, R0, 0x5410, R5 ;  /* 0x0000541000037816 */ /* 0x000fe20000000005 */
[--C-:B------:R-:W-:Y:S01]  /*9ec0*/  HSET2.LE.AND R0, R2, R201.reuse, PT ;  /* 0x000000c902007233 */ /* 0x100fe20003803000 */
[----:B------:R-:W-:Y:S02]  /*9ed0*/  F2FP.PACK_AB R2, R237, R238 ;  /* 0x000000eeed02723e */ /* 0x000fe400000000ff */
[----:B------:R-:W-:Y:S01]  /*9ee0*/  F2FP.PACK_AB R5, R205, R206 ;  /* 0x000000cecd05723e */ /* 0x000fe200000000ff */
[--C-:B------:R-:W-:Y:S01]  /*9ef0*/  HSET2.LE.AND R3, R3, R201.reuse, PT ;  /* 0x000000c903037233 */ /* 0x100fe20003803000 */
[----:B------:R-:W-:Y:S01]  /*9f00*/  LOP3.LUT R4, R0, R2, RZ, 0xc0, !PT ;  /* 0x0000000200047212 */ /* 0x000fe200078ec0ff */
[----:B------:R-:W-:Y:S01]  /*9f10*/  HSET2.LE.AND R0, R14, R201, PT ;  /* 0x000000c90e007233 */ /* 0x000fe20003803000 */
[----:B---3--:R-:W-:Y:S02]  /*9f20*/  F2FP.PACK_AB R2, R203, R204 ;  /* 0x000000cccb02723e */ /* 0x008fe400000000ff */
[----:B------:R-:W-:-:S02]  /*9f30*/  LOP3.LUT R6, R6, R7, RZ, 0xc0, !PT ;  /* 0x0000000706067212 */ /* 0x000fc400078ec0ff */
[----:B------:R-:W-:Y:S02]  /*9f40*/  LOP3.LUT R5, R3, R5, RZ, 0xc0, !PT ;  /* 0x0000000503057212 */ /* 0x000fe400078ec0ff */
[----:B------:R-:W-:-:S07]  /*9f50*/  LOP3.LUT R7, R0, R2, RZ, 0xc0, !PT ;  /* 0x0000000200077212 */ /* 0x000fce00078ec0ff */
[C---:B-1----:R-:W-:Y:S08]  /*9f60*/  HMMA.16816.F32 R68, R4.reuse, R8, R68 ;  /* 0x000000080444723c */ /* 0x042ff00000001844 */
[C---:B------:R-:W-:Y:S01]  /*9f70*/  HMMA.16816.F32 R76, R4.reuse, R10, R76 ;  /* 0x0000000a044c723c */ /* 0x040fe2000000184c */
[----:B------:R-:W1:Y:S07]  /*9f80*/  LDSM.16.MT88.4 R8, [R210+0x13000] ;  /* 0x01300000d208783b */ /* 0x000e6e0000004200 */
[C---:B------:R-:W-:Y:S08]  /*9f90*/  HMMA.16816.F32 R152, R4.reuse, R16, R152 ;  /* 0x000000100498723c */ /* 0x040ff00000001898 */
        /* <DEDUP_REMOVED lines=15> */
[----:B------:R-:W-:Y:S01]  /*a090*/  HMMA.16816.F32 R120, R4, R22, R88 ;  /* 0x000000160478723c */ /* 0x000fe20000001858 */
[----:B------:R-:W3:Y:S01]  /*a0a0*/  LDSM.16.MT88.4 R20, [R211+0x15000] ;  /* 0x01500000d314783b */ /* 0x000ee20000004200 */
[----:B------:R-:W-:Y:S01]  /*a0b0*/  MOV R240, R32 ;  /* 0x0000002000f07202 */ /* 0x000fe20000000f00 */
[----:B------:R-:W-:-:S02]  /*a0c0*/  IMAD.MOV.U32 R243, RZ, RZ, R33 ;  /* 0x000000fffff37224 */ /* 0x000fc400078e0021 */
[----:B------:R-:W-:Y:S03]  /*a0d0*/  LDSM.16.MT88.4 R32, [R212+0x15000] ;  /* 0x01500000d420783b */ /* 0x000fe60000004200 */
[C---:B-1----:R-:W-:Y:S08]  /*a0e0*/  HMMA.16816.F32 R184, R4.reuse, R8, R184 ;  /* 0x0000000804b8723c */ /* 0x042ff000000018b8 */
[----:B------:R-:W-:Y:S01]  /*a0f0*/  HMMA.16816.F32 R160, R4, R10, R160 ;  /* 0x0000000a04a0723c */ /* 0x000fe200000018a0 */
[----:B------:R-:W1:Y:S01]  /*a100*/  LDSM.16.MT88.4 R8, [R209+0x17000] ;  /* 0x01700000d108783b */ /* 0x000e620000004200 */
[----:B------:R-:W-:Y:S01]  /*a110*/  IMAD.MOV.U32 R0, RZ, RZ, R178 ;  /* 0x000000ffff007224 */ /* 0x000fe200078e00b2 */
[----:B------:R-:W-:-:S02]  /*a120*/  MOV R75, R201 ;  /* 0x000000c9004b7202 */ /* 0x000fc40000000f00 */
[----:B------:R-:W-:Y:S01]  /*a130*/  MOV R252, R176 ;  /* 0x000000b000fc7202 */ /* 0x000fe20000000f00 */
[----:B------:R-:W-:Y:S01]  /*a140*/  FFMA.FTZ R0, R0, c[0x0][0x23c], -R12 ;  /* 0x00008f0000007a23 */ /* 0x000fe2000001080c */
[----:B------:R-:W-:Y:S01]  /*a150*/  MOV R3, R177 ;  /* 0x000000b100037202 */ /* 0x000fe20000000f00 */
[C---:B--2---:R-:W-:Y:S01]  /*a160*/  HMMA.16816.F32 R140, R4.reuse, R16, R140 ;  /* 0x00000010048c723c */ /* 0x044fe2000000188c */
[----:B------:R-:W-:Y:S01]  /*a170*/  MOV R59, R179 ;  /* 0x000000b3003b7202 */ /* 0x000fe20000000f00 */
[----:B------:R2:W-:Y:S01]  /*a180*/  MUFU.EX2 R201, R0 ;  /* 0x0000000000c97308 */ /* 0x0005e20000000800 */
[----:B------:R-:W-:Y:S01]  /*a190*/  IMAD.MOV.U32 R2, RZ, RZ, R180 ;  /* 0x000000ffff027224 */ /* 0x000fe200078e00b4 */
[----:B------:R-:W-:Y:S01]  /*a1a0*/  MOV R14, R181 ;  /* 0x000000b5000e7202 */ /* 0x000fe20000000f00 */
[----:B------:R-:W-:Y:S01]  /*a1b0*/  IMAD.MOV.U32 R246, RZ, RZ, R183 ;  /* 0x000000fffff67224 */ /* 0x000fe200078e00b7 */
[----:B------:R-:W-:Y:S02]  /*a1c0*/  MOV R247, R182 ;  /* 0x000000b600f77202 */ /* 0x000fe40000000f00 */
[----:B------:R-:W-:Y:S01]  /*a1d0*/  HMMA.16816.F32 R196, R4, R18, R196 ;  /* 0x0000001204c4723c */ /* 0x000fe200000018c4 */
[----:B------:R-:W5:Y:S01]  /*a1e0*/  LDSM.16.MT88.4 R16, [R210+0x17000] ;  /* 0x01700000d210783b */ /* 0x000f620000004200 */
[----:B------:R-:W-:Y:S01]  /*a1f0*/  IMAD.MOV.U32 R56, RZ, RZ, R242 ;  /* 0x000000ffff387224 */ /* 0x000fe200078e00f2 */
[----:B------:R-:W-:-:S02]  /*a200*/  MOV R57, R245 ;  /* 0x000000f500397202 */ /* 0x000fc40000000f00 */
[----:B------:R-:W-:Y:S03]  /*a210*/  LDSM.16.MT88.4 R88, [R211+0x13800] ;  /* 0x01380000d358783b */ /* 0x000fe60000004200 */
[----:B----4-:R-:W-:Y:S01]  /*a220*/  HMMA.16816.F32 R124, R4, R24, R172 ;  /* 0x00000018047c723c */ /* 0x010fe200000018ac */
[----:B--2---:R-:W-:-:S07]  /*a230*/  FFMA.FTZ R0, R151, c[0x0][0x23c], -R12 ;  /* 0x00008f0097007a23 */ /* 0x004fce000001080c */
[C---:B------:R-:W-:Y:S01]  /*a240*/  HMMA.16816.F32 R128, R4.reuse, R26, R168 ;  /* 0x0000001a0480723c */ /* 0x040fe200000018a8 */
[----:B------:R-:W-:Y:S01]  /*a250*/  LDSM.16.MT88.4 R24, [R212+0x17000] ;  /* 0x01700000d418783b */ /* 0x000fe20000004200 */
[----:B------:R2:W-:Y:S06]  /*a260*/  MUFU.EX2 R151, R0 ;  /* 0x0000000000977308 */ /* 0x0005ec0000000800 */
[----:B---3--:R-:W-:Y:S01]  /*a270*/  HMMA.16816.F32 R176, R4, R20, R96 ;  /* 0x0000001404b0723c */ /* 0x008fe20000001860 */
[----:B------:R-:W-:-:S07]  /*a280*/  IMAD.MOV.U32 R74, RZ, RZ, R2 ;  /* 0x000000ffff4a7224 */ /* 0x000fce00078e0002 */
[C---:B------:R-:W-:Y:S01]  /*a290*/  HMMA.16816.F32 R172, R4.reuse, R22, R80 ;  /* 0x0000001604ac723c */ /* 0x040fe20000001850 */
[----:B------:R-:W3:Y:S01]  /*a2a0*/  LDSM.16.MT88.4 R20, [R211+0x17000] ;  /* 0x01700000d314783b */ /* 0x000ee20000004200 */
[----:B--2---:R-:W-:Y:S01]  /*a2b0*/  FFMA.FTZ R0, R29, c[0x0][0x23c], -R12 ;  /* 0x00008f001d007a23 */ /* 0x004fe2000001080c */
[----:B------:R-:W-:Y:S02]  /*a2c0*/  MOV R29, R148 ;  /* 0x00000094001d7202 */ /* 0x000fe40000000f00 */
[----:B------:R-:W-:Y:S01]  /*a2d0*/  LOP3.LUT R2, R31, UR7, R202, 0x96, !PT ;  /* 0x000000071f027c12 */ /* 0x000fe2000f8e96ca */
[----:B------:R2:W-:Y:S01]  /*a2e0*/  MUFU.EX2 R148, R0 ;  /* 0x0000000000947308 */ /* 0x0005e20000000800 */
[----:B------:R-:W-:Y:S01]  /*a2f0*/  MOV R73, R59 ;  /* 0x0000003b00497202 */ /* 0x000fe20000000f00 */
[C---:B-1----:R-:W-:Y:S08]  /*a300*/  HMMA.16816.F32 R168, R4.reuse, R8, R64 ;  /* 0x0000000804a8723c */ /* 0x042ff00000001840 */
[C---:B------:R-:W-:Y:S08]  /*a310*/  HMMA.16816.F32 R180, R4.reuse, R32, R156 ;  /* 0x0000002004b4723c */ /* 0x040ff0000000189c */
[C---:B------:R-:W-:Y:S01]  /*a320*/  HMMA.16816.F32 R192, R4.reuse, R34, R192 ;  /* 0x0000002204c0723c */ /* 0x040fe200000018c0 */
[----:B--2---:R-:W-:Y:S01]  /*a330*/  FFMA.FTZ R0, R3, c[0x0][0x23c], -R12 ;  /* 0x00008f0003007a23 */ /* 0x004fe2000001080c */
[----:B------:R-:W-:Y:S01]  /*a340*/  MOV R59, R243 ;  /* 0x000000f3003b7202 */ /* 0x000fe20000000f00 */
[----:B------:R-:W-:Y:S01]  /*a350*/  IMAD.WIDE.U32 R2, R2, -0x2daee0ad, RZ ;  /* 0xd2511f5302027825 */ /* 0x000fe200078e00ff */
[----:B------:R-:W-:Y:S01]  /*a360*/  MOV R58, R240 ;  /* 0x000000f0003a7202 */ /* 0x000fe20000000f00 */
[----:B------:R1:W2:Y:S01]  /*a370*/  MUFU.EX2 R31, R0 ;  /* 0x00000000001f7308 */ /* 0x0002a20000000800 */
[----:B------:R-:W-:Y:S01]  /*a380*/  MOV R242, R190 ;  /* 0x000000be00f27202 */ /* 0x000fe20000000f00 */
[----:B------:R-:W-:Y:S01]  /*a390*/  IMAD.MOV.U32 R245, RZ, RZ, R191 ;  /* 0x000000fffff57224 */ /* 0x000fe200078e00bf */
[C---:B------:R-:W-:Y:S01]  /*a3a0*/  LOP3.LUT R8, R2.reuse, 0xffff, RZ, 0xc0, !PT ;  /* 0x0000ffff02087812 */ /* 0x040fe200078ec0ff */
[C---:B------:R-:W-:Y:S01]  /*a3b0*/  HMMA.16816.F32 R32, R4.reuse, R10, R48 ;  /* 0x0000000a0420723c */ /* 0x040fe20000001830 */
[----:B------:R-:W-:Y:S01]  /*a3c0*/  LOP3.LUT R12, R2, 0xff, RZ, 0xc0, !PT ;  /* 0x000000ff020c7812 */ /* 0x000fe200078ec0ff */
[----:B------:R-:W-:Y:S01]  /*a3d0*/  IMAD.MOV.U32 R240, RZ, RZ, R188 ;  /* 0x000000fffff07224 */ /* 0x000fe200078e00bc */
[----:B------:R-:W-:Y:S01]  /*a3e0*/  SHF.R.U32.HI R9, RZ, 0x8, R8 ;  /* 0x00000008ff097819 */ /* 0x000fe20000011608 */
[----:B------:R-:W4:Y:S04]  /*a3f0*/  LDSM.16.MT88.4 R156, [R209+0x11800] ;  /* 0x01180000d19c783b */ /* 0x000f280000004200 */
[----:B-----5:R-:W-:Y:S01]  /*a400*/  HMMA.16816.F32 R132, R4, R16, R132 ;  /* 0x000000100484723c */ /* 0x020fe20000001884 */
[----:B------:R-:W-:Y:S01]  /*a410*/  LDSM.16.MT88.4 R64, [R209+0x13800] ;  /* 0x01380000d140783b */ /* 0x000fe20000004200 */
[----:B-1----:R-:W-:-:S03]  /*a420*/  FFMA.FTZ R0, R73, c[0x0][0x23c], -R13 ;  /* 0x00008f0049007a23 */ /* 0x002fc6000001080d */
[----:B------:R-:W-:Y:S01]  /*a430*/  LDSM.16.MT88.4 R80, [R212+0x13800] ;  /* 0x01380000d450783b */ /* 0x000fe20000004200 */
[----:B------:R-:W-:Y:S01]  /*a440*/  FFMA.FTZ R10, R29, c[0x0][0x23c], -R13 ;  /* 0x00008f001d0a7a23 */ /* 0x000fe2000001080d */
[----:B------:R1:W-:Y:S01]  /*a450*/  MUFU.EX2 R30, R0 ;  /* 0x00000000001e7308 */ /* 0x0003e20000000800 */
[--C-:B------:R-:W-:Y:S01]  /*a460*/  SHF.R.U32.HI R11, RZ, 0x18, R2.reuse ;  /* 0x00000018ff0b7819 */ /* 0x100fe20000011602 */
[----:B---3--:R-:W-:Y:S01]  /*a470*/  HMMA.16816.F32 R164, R4, R20, R164 ;  /* 0x0000001404a4723c */ /* 0x008fe200000018a4 */
[----:B------:R-:W-:Y:S01]  /*a480*/  MOV R243, R189 ;  /* 0x000000bd00f37202 */ /* 0x000fe20000000f00 */
[----:B------:R-:W-:Y:S04]  /*a490*/  LDSM.16.MT88.4 R48, [R212+0x11800] ;  /* 0x01180000d430783b */ /* 0x000fe80000004200 */
[----:B------:R3:W5:Y:S01]  /*a4a0*/  MUFU.EX2 R29, R10 ;  /* 0x0000000a001d7308 */ /* 0x0007620000000800 */
[----:B------:R-:W-:Y:S01]  /*a4b0*/  LDSM.16.MT88.4 R96, [R209+0x15800] ;  /* 0x01580000d160783b */ /* 0x000fe20000004200 */
[----:B-1----:R-:W-:-:S02]  /*a4c0*/  SHF.R.U32.HI R0, RZ, 0x10, R2 ;  /* 0x00000010ff007819 */ /* 0x002fc40000011602 */
[----:B------:R-:W-:Y:S02]  /*a4d0*/  LOP3.LUT R2, R3, UR17, R200, 0x96, !PT ;  /* 0x0000001103027c12 */ /* 0x000fe4000f8e96c8 */
[----:B------:R-:W-:Y:S01]  /*a4e0*/  LOP3.LUT R8, R0, 0xff, RZ, 0xc0, !PT ;  /* 0x000000ff00087812 */ /* 0x000fe200078ec0ff */
[--C-:B------:R-:W-:Y:S02]  /*a4f0*/  FFMA.FTZ R0, R74, c[0x0][0x23c], -R13.reuse ;  /* 0x00008f004a007a23 */ /* 0x100fe4000001080d */
[----:B---3--:R-:W-:Y:S01]  /*a500*/  FFMA.FTZ R10, R56, c[0x0][0x23c], -R13 ;  /* 0x00008f00380a7a23 */ /* 0x008fe2000001080d */
[----:B------:R-:W-:Y:S01]  /*a510*/  MOV R56, R57 ;  /* 0x0000003900387202 */ /* 0x000fe20000000f00 */
[----:B------:R-:W-:Y:S02]  /*a520*/  IMAD.MOV.U32 R57, RZ, RZ, R14 ;  /* 0x000000ffff397224 */ /* 0x000fe400078e000e */
[----:B------:R1:W-:Y:S01]  /*a530*/  MUFU.EX2 R14, R0 ;  /* 0x00000000000e7308 */ /* 0x0003e20000000800 */
[----:B------:R-:W-:-:S02]  /*a540*/  SHF.R.U32.HI R3, RZ, 0x10, R2 ;  /* 0x00000010ff037819 */ /* 0x000fc40000011602 */
[----:B------:R-:W-:Y:S02]  /*a550*/  PRMT R12, R12, 0x5410, R9 ;  /* 0x000054100c0c7816 */ /* 0x000fe40000000009 */
[----:B------:R-:W-:Y:S02]  /*a560*/  PRMT R11, R8, 0x5410, R11 ;  /* 0x00005410080b7816 */ /* 0x000fe4000000000b */
[C---:B------:R-:W-:Y:S02]  /*a570*/  LOP3.LUT R9, R2.reuse, 0xff, RZ, 0xc0, !PT ;  /* 0x000000ff02097812 */ /* 0x040fe400078ec0ff */
[----:B------:R-:W-:Y:S02]  /*a580*/  SHF.R.U32.HI R8, RZ, 0x18, R2 ;  /* 0x00000018ff087819 */ /* 0x000fe40000011602 */
[----:B-1----:R-:W-:-:S04]  /*a590*/  LOP3.LUT R0, R2, 0xffff, RZ, 0xc0, !PT ;  /* 0x0000ffff02007812 */ /* 0x002fc800078ec0ff */
[----:B------:R-:W-:Y:S02]  /*a5a0*/  SHF.R.U32.HI R2, RZ, 0x8, R0 ;  /* 0x00000008ff027819 */ /* 0x000fe40000011600 */
[----:B------:R-:W-:Y:S01]  /*a5b0*/  LOP3.LUT R0, R3, 0xff, RZ, 0xc0, !PT ;  /* 0x000000ff03007812 */ /* 0x000fe200078ec0ff */
[----:B------:R-:W-:Y:S01]  /*a5c0*/  HMMA.16816.F32 R188, R4, R18, R136 ;  /* 0x0000001204bc723c */ /* 0x000fe20000001888 */
[----:B------:R-:W-:Y:S01]  /*a5d0*/  PRMT R2, R9, 0x5410, R2 ;  /* 0x0000541009027816 */ /* 0x000fe20000000002 */
[----:B------:R1:W3:Y:S01]  /*a5e0*/  MUFU.EX2 R13, R10 ;  /* 0x0000000a000d7308 */ /* 0x0002e20000000800 */
[----:B------:R-:W-:Y:S01]  /*a5f0*/  PRMT R0, R0, 0x5410, R8 ;  /* 0x0000541000007816 */ /* 0x000fe20000000008 */
[----:B------:R-:W-:Y:S01]  /*a600*/  HSET2.LE.AND R11, R11, R75, PT ;  /* 0x0000004b0b0b7233 */ /* 0x000fe20003803000 */
[----:B------:R-:W-:-:S03]  /*a610*/  MOV R202, R56 ;  /* 0x0000003800ca7202 */ /* 0x000fc60000000f00 */
[----:B------:R-:W-:Y:S01]  /*a620*/  HMMA.16816.F32 R16, R4, R24, R40 ;  /* 0x000000180410723c */ /* 0x000fe20000001828 */
[----:B------:R-:W4:Y:S01]  /*a630*/  LDSM.16.MT88.4 R40, [R210+0x11800] ;  /* 0x01180000d228783b */ /* 0x000f220000004200 */
[----:B------:R-:W-:Y:S01]  /*a640*/  MOV R200, R57 ;  /* 0x0000003900c87202 */ /* 0x000fe20000000f00 */
[--C-:B------:R-:W-:Y:S02]  /*a650*/  HSET2.LE.AND R8, R2, R75.reuse, PT ;  /* 0x0000004b02087233 */ /* 0x100fe40003803000 */
[----:B------:R-:W-:-:S03]  /*a660*/  HSET2.LE.AND R9, R0, R75, PT ;  /* 0x0000004b00097233 */ /* 0x000fc60003803000 */
[C---:B------:R-:W-:Y:S01]  /*a670*/  HMMA.16816.F32 R20, R4.reuse, R22, R144 ;  /* 0x000000160414723c */ /* 0x040fe20000001890 */
[----:B--2---:R-:W-:Y:S01]  /*a680*/  F2FP.PACK_AB R3, R31, R148 ;  /* 0x000000941f03723e */ /* 0x004fe200000000ff */
[----:B-1----:R-:W-:Y:S01]  /*a690*/  HSET2.LE.AND R10, R12, R75, PT ;  /* 0x0000004b0c0a7233 */ /* 0x002fe20003803000 */
[----:B------:R-:W-:Y:S01]  /*a6a0*/  IMAD.MOV.U32 R12, RZ, RZ, R58 ;  /* 0x000000ffff0c7224 */ /* 0x000fe200078e003a */
[----:B------:R-:W-:Y:S04]  /*a6b0*/  LDSM.16.MT88.4 R72, [R210+0x13800] ;  /* 0x01380000d248783b */ /* 0x000fe80000004200 */
[----:B------:R-:W-:Y:S01]  /*a6c0*/  HMMA.16816.F32 R24, R4, R26, R36 ;  /* 0x0000001a0418723c */ /* 0x000fe20000001824 */
[----:B------:R-:W-:Y:S06]  /*a6d0*/  LDSM.16.MT88.4 R136, [R210+0x17800] ;  /* 0x01780000d288783b */ /* 0x000fec0000004200 */
[----:B------:R-:W-:-:S02]  /*a6e0*/  MOV R7, R59 ;  /* 0x0000003b00077202 */ /* 0x000fc40000000f00 */
[----:B------:R-:W1:Y:S01]  /*a6f0*/  LDSM.16.MT88.4 R56, [R211+0x11800] ;  /* 0x01180000d338783b */ /* 0x000e620000004200 */
[----:B-----5:R-:W-:Y:S02]  /*a700*/  F2FP.PACK_AB R2, R29, R30 ;  /* 0x0000001e1d02723e */ /* 0x020fe400000000ff */
[----:B------:R-:W-:Y:S02]  /*a710*/  F2FP.PACK_AB R0, R151, R201 ;  /* 0x000000c99700723e */ /* 0x000fe400000000ff */
[----:B---3--:R-:W-:Y:S02]  /*a720*/  F2FP.PACK_AB R4, R13, R14 ;  /* 0x0000000e0d04723e */ /* 0x008fe400000000ff */
[----:B------:R-:W-:Y:S01]  /*a730*/  LOP3.LUT R145, R9, R2, RZ, 0xc0, !PT ;  /* 0x0000000209917212 */ /* 0x000fe200078ec0ff */
[----:B------:R-:W-:Y:S01]  /*a740*/  FFMA.FTZ R2, R241, R28, R7 ;  /* 0x0000001cf1027223 */ /* 0x000fe20000010007 */
[----:B------:R-:W-:Y:S01]  /*a750*/  LOP3.LUT R144, R8, R0, RZ, 0xc0, !PT ;  /* 0x0000000008907212 */ /* 0x000fe200078ec0ff */
[----:B------:R-:W-:Y:S01]  /*a760*/  FFMA.FTZ R0, R244, R15, R12 ;  /* 0x0000000ff4007223 */ /* 0x000fe2000001000c */
[----:B------:R-:W-:Y:S01]  /*a770*/  LOP3.LUT R146, R10, R3, RZ, 0xc0, !PT ;  /* 0x000000030a927212 */ /* 0x000fe200078ec0ff */
[----:B------:R-:W-:Y:S01]  /*a780*/  FADD.FTZ R2, R200, R2 ;  /* 0x00000002c8027221 */ /* 0x000fe20000010000 */
[----:B------:R-:W-:Y:S01]  /*a790*/  LOP3.LUT R147, R11, R4, RZ, 0xc0, !PT ;  /* 0x000000040b937212 */ /* 0x000fe200078ec0ff */
[----:B------:R-:W-:Y:S01]  /*a7a0*/  FADD.FTZ R3, R202, R0 ;  /* 0x00000000ca037221 */ /* 0x000fe20000010000 */
[----:B------:R-:W-:Y:S01]  /*a7b0*/  LDSM.16.MT88.4 R4, [R211+0x17800] ;  /* 0x01780000d304783b */ /* 0x000fe20000004200 */
[----:B------:R-:W-:-:S02]  /*a7c0*/  FADD.FTZ R0, R252, R2 ;  /* 0x00000002fc007221 */ /* 0x000fc40000010000 */
[----:B------:R-:W-:Y:S02]  /*a7d0*/  FADD.FTZ R2, R246, R3 ;  /* 0x00000003f6027221 */ /* 0x000fe40000010000 */
[----:B----4-:R-:W-:Y:S01]  /*a7e0*/  HMMA.16816.F32 R152, R144, R156, R152 ;  /* 0x0000009c9098723c */ /* 0x010fe20000001898 */
[----:B------:R-:W-:Y:S02]  /*a7f0*/  FADD.FTZ R0, R247, R0 ;  /* 0x00000000f7007221 */ /* 0x000fe40000010000 */
[----:B------:R-:W-:-:S05]  /*a800*/  FADD.FTZ R2, R245, R2 ;  /* 0x00000002f5027221 */ /* 0x000fca0000010000 */
[----:B------:R-:W-:Y:S01]  /*a810*/  HMMA.16816.F32 R36, R144, R40, R52 ;  /* 0x000000289024723c */ /* 0x000fe20000001834 */
[----:B------:R-:W-:-:S07]  /*a820*/  FADD.FTZ R0, R242, R0 ;  /* 0x00000000f2007221 */ /* 0x000fce0000010000 */
[----:B------:R-:W-:Y:S01]  /*a830*/  HMMA.16816.F32 R156, R144, R158, R44 ;  /* 0x0000009e909c723c */ /* 0x000fe2000000182c */
[----:B------:R-:W-:-:S07]  /*a840*/  FADD.FTZ R2, R243, R2 ;  /* 0x00000002f3027221 */ /* 0x000fce0000010000 */
[C---:B------:R-:W-:Y:S08]  /*a850*/  HMMA.16816.F32 R40, R144.reuse, R42, R60 ;  /* 0x0000002a9028723c */ /* 0x040ff0000000183c */
[C---:B------:R-:W-:Y:S08]  /*a860*/  HMMA.16816.F32 R44, R144.reuse, R48, R68 ;  /* 0x00000030902c723c */ /* 0x040ff00000001844 */
[----:B------:R-:W-:Y:S01]  /*a870*/  HMMA.16816.F32 R60, R144, R64, R100 ;  /* 0x00000040903c723c */ /* 0x000fe20000001864 */
[----:B------:R-:W-:-:S07]  /*a880*/  FADD.FTZ R0, R240, R0 ;  /* 0x00000000f0007221 */ /* 0x000fce0000010000 */
[C---:B------:R-:W-:Y:S08]  /*a890*/  HMMA.16816.F32 R48, R144.reuse, R50, R76 ;  /* 0x000000329030723c */ /* 0x040ff0000000184c */
[C---:B-1----:R-:W-:Y:S08]  /*a8a0*/  HMMA.16816.F32 R52, R144.reuse, R56, R84 ;  /* 0x000000389034723c */ /* 0x042ff00000001854 */
[C---:B------:R-:W-:Y:S01]  /*a8b0*/  HMMA.16816.F32 R64, R144.reuse, R66, R104 ;  /* 0x000000429040723c */ /* 0x040fe20000001868 */
[----:B------:R-:W1:Y:S07]  /*a8c0*/  LDSM.16.MT88.4 R104, [R210+0x15800] ;  /* 0x01580000d268783b */ /* 0x000e6e0000004200 */
[----:B------:R-:W-:Y:S01]  /*a8d0*/  HMMA.16816.F32 R56, R144, R58, R92 ;  /* 0x0000003a9038723c */ /* 0x000fe2000000185c */
[----:B------:R-:W-:-:S07]  /*a8e0*/  FADD.FTZ R2, R239, R2 ;  /* 0x00000002ef027221 */ /* 0x000fce0000010000 */
[C---:B------:R-:W-:Y:S08]  /*a8f0*/  HMMA.16816.F32 R68, R144.reuse, R72, R108 ;  /* 0x000000489044723c */ /* 0x040ff0000000186c */
[C---:B------:R-:W-:Y:S08]  /*a900*/  HMMA.16816.F32 R76, R144.reuse, R80, R116 ;  /* 0x00000050904c723c */ /* 0x040ff00000001874 */
[C---:B------:R-:W-:Y:S08]  /*a910*/  HMMA.16816.F32 R84, R144.reuse, R88, R124 ;  /* 0x000000589054723c */ /* 0x040ff0000000187c */
[C---:B------:R-:W-:Y:S01]  /*a920*/  HMMA.16816.F32 R72, R144.reuse, R74, R112 ;  /* 0x0000004a9048723c */ /* 0x040fe20000001870 */
[----:B------:R-:W2:Y:S07]  /*a930*/  LDSM.16.MT88.4 R112, [R212+0x15800] ;  /* 0x01580000d470783b */ /* 0x000eae0000004200 */
[C---:B------:R-:W-:Y:S01]  /*a940*/  HMMA.16816.F32 R80, R144.reuse, R82, R120 ;  /* 0x000000529050723c */ /* 0x040fe20000001878 */
[----:B------:R-:W3:Y:S07]  /*a950*/  LDSM.16.MT88.4 R120, [R211+0x15800] ;  /* 0x01580000d378783b */ /* 0x000eee0000004200 */
[C---:B------:R-:W-:Y:S01]  /*a960*/  HMMA.16816.F32 R88, R144.reuse, R90, R128 ;  /* 0x0000005a9058723c */ /* 0x040fe20000001880 */
[----:B------:R-:W4:Y:S07]  /*a970*/  LDSM.16.MT88.4 R128, [R209+0x17800] ;  /* 0x01780000d180783b */ /* 0x000f2e0000004200 */
[----:B------:R-:W-:Y:S01]  /*a980*/  HMMA.16816.F32 R92, R144, R96, R140 ;  /* 0x00000060905c723c */ /* 0x000fe2000000188c */
[----:B------:R-:W5:Y:S01]  /*a990*/  LDSM.16.MT88.4 R140, [R212+0x17800] ;  /* 0x01780000d48c783b */ /* 0x000f620000004200 */
[----:B------:R-:W-:-:S02]  /*a9a0*/  FADD.FTZ R3, R248, R0 ;  /* 0x00000000f8037221 */ /* 0x000fc40000010000 */
[----:B------:R-:W-:Y:S02]  /*a9b0*/  FADD.FTZ R0, R249, R2 ;  /* 0x00000002f9007221 */ /* 0x000fe40000010000 */
[----:B------:R-:W-:Y:S02]  /*a9c0*/  FADD.FTZ R2, R250, R3 ;  /* 0x00000003fa027221 */ /* 0x000fe40000010000 */
[----:B------:R-:W-:Y:S02]  /*a9d0*/  FADD.FTZ R0, R251, R0 ;  /* 0x00000000fb007221 */ /* 0x000fe40000010000 */
[----:B------:R-:W-:Y:S02]  /*a9e0*/  FADD.FTZ R2, R238, R2 ;  /* 0x00000002ee027221 */ /* 0x000fe40000010000 */
[----:B------:R-:W-:Y:S02]  /*a9f0*/  FADD.FTZ R0, R206, R0 ;  /* 0x00000000ce007221 */ /* 0x000fe40000010000 */
[----:B------:R-:W-:-:S02]  /*aa00*/  FADD.FTZ R2, R237, R2 ;  /* 0x00000002ed027221 */ /* 0x000fc40000010000 */
[----:B------:R-:W-:Y:S01]  /*aa10*/  FADD.FTZ R0, R205, R0 ;  /* 0x00000000cd007221 */ /* 0x000fe20000010000 */
[----:B------:R-:W-:Y:S01]  /*aa20*/  UISETP.GE.AND UP0, UPT, UR21, 0x3, UPT ;  /* 0x000000031500788c */ /* 0x000fe2000bf06270 */
[----:B------:R-:W-:Y:S02]  /*aa30*/  FADD.FTZ R2, R236, R2 ;  /* 0x00000002ec027221 */ /* 0x000fe40000010000 */
[----:B------:R-:W-:Y:S02]  /*aa40*/  FADD.FTZ R0, R204, R0 ;  /* 0x00000000cc007221 */ /* 0x000fe40000010000 */
[----:B------:R-:W-:Y:S01]  /*aa50*/  FADD.FTZ R2, R207, R2 ;  /* 0x00000002cf027221 */ /* 0x000fe20000010000 */
[----:B------:R-:W-:Y:S01]  /*aa60*/  PLOP3.LUT P0, PT, PT, PT, UP0, 0x80, 0x0 ;  /* 0x000000000000781c */ /* 0x000fe20003f0f008 */
[----:B------:R-:W-:Y:S02]  /*aa70*/  FADD.FTZ R0, R203, R0 ;  /* 0x00000000cb007221 */ /* 0x000fe40000010000 */
[----:B------:R-:W-:-:S02]  /*aa80*/  FADD.FTZ R2, R201, R2 ;  /* 0x00000002c9027221 */ /* 0x000fc40000010000 */
[----:B------:R-:W-:Y:S01]  /*aa90*/  FADD.FTZ R0, R30, R0 ;  /* 0x000000001e007221 */ /* 0x000fe20000010000 */
[----:B-1----:R-:W-:Y:S01]  /*aaa0*/  HMMA.16816.F32 R100, R144, R104, R184 ;  /* 0x000000689064723c */ /* 0x002fe200000018b8 */
[----:B------:R-:W-:Y:S02]  /*aab0*/  FADD.FTZ R2, R151, R2 ;  /* 0x0000000297027221 */ /* 0x000fe40000010000 */
[----:B------:R-:W-:Y:S01]  /*aac0*/  FADD.FTZ R0, R29, R0 ;  /* 0x000000001d007221 */ /* 0x000fe20000010000 */
[----:B------:R-:W-:Y:S01]  /*aad0*/  @UP0 UIADD3 UR21, UR21, -0x3, URZ ;  /* 0xfffffffd15150890 */ /* 0x000fe2000fffe03f */
[----:B------:R-:W-:-:S03]  /*aae0*/  FADD.FTZ R2, R148, R2 ;  /* 0x0000000294027221 */ /* 0x000fc60000010000 */
[----:B------:R-:W-:Y:S01]  /*aaf0*/  HMMA.16816.F32 R104, R144, R106, R160 ;  /* 0x0000006a9068723c */ /* 0x000fe200000018a0 */
[----:B------:R-:W-:Y:S01]  /*ab00*/  FADD.FTZ R244, R14, R0 ;  /* 0x000000000ef47221 */ /* 0x000fe20000010000 */
[----:B------:R-:W-:Y:S01]  /*ab10*/  MOV R3, R149 ;  /* 0x0000009500037202 */ /* 0x000fe20000000f00 */
[----:B------:R-:W-:-:S05]  /*ab20*/  IMAD.MOV.U32 R148, RZ, RZ, R150 ;  /* 0x000000ffff947224 */ /* 0x000fca00078e0096 */
[----:B--2---:R-:W-:Y:S01]  /*ab30*/  HMMA.16816.F32 R108, R144, R112, R180 ;  /* 0x00000070906c723c */ /* 0x004fe200000018b4 */
[----:B------:R-:W-:Y:S01]  /*ab40*/  @P0 MOV R3, R149 ;  /* 0x0000009500030202 */ /* 0x000fe20000000f00 */
[----:B------:R-:W-:Y:S01]  /*ab50*/  FADD.FTZ R241, R31, R2 ;  /* 0x000000021ff17221 */ /* 0x000fe20000010000 */
[----:B------:R-:W-:-:S05]  /*ab60*/  @P0 MOV R148, R150 ;  /* 0x0000009600940202 */ /* 0x000fca0000000f00 */
[----:B---3--:R-:W-:Y:S01]  /*ab70*/  HMMA.16816.F32 R116, R144, R120, R176 ;  /* 0x000000789074723c */ /* 0x008fe200000018b0 */
[----:B------:R-:W-:-:S07]  /*ab80*/  FADD.FTZ R244, R13, R244 ;  /* 0x000000f40df47221 */ /* 0x000fce0000010000 */
[C---:B----4-:R-:W-:Y:S08]  /*ab90*/  HMMA.16816.F32 R124, R144.reuse, R128, R168 ;  /* 0x00000080907c723c */ /* 0x050ff000000018a8 */
[C---:B------:R-:W-:Y:S08]  /*aba0*/  HMMA.16816.F32 R132, R144.reuse, R136, R132 ;  /* 0x000000889084723c */ /* 0x040ff00000001884 */
        /* <DEDUP_REMOVED lines=9> */
[----:B------:R-:W-:Y:S11]  /*ac40*/  @P0 BRA `(.L_x_349) ;  /* 0x0000001000000947 */ /* 0x000ff60003800000 */
.L_x_347:
[----:B------:R-:W-:-:S12]  /*ac50*/  UIADD3 UR21, UR26, -0x1, URZ ;  /* 0xffffffff1a157890 */ /* 0x000fd8000fffe03f */
.L_x_349:
[----:B------:R-:W-:-:S13]  /*ac60*/  ISETP.LE.AND P0, PT, RZ, UR21, PT ;  /* 0x00000015ff007c0c */ /* 0x000fda000bf03270 */
[----:B------:R-:W-:Y:S05]  /*ac70*/  @!P0 BRA `(.L_x_350) ;  /* 0x00003b8000008947 */ /* 0x000fea0003800000 */
[----:B------:R-:W2:Y:S01]  /*ac80*/  LDL.LU R2, [R1+0x48] ;  /* 0x0000480001027983 */ /* 0x000ea20000300800 */
[----:B------:R-:W1:Y:S01]  /*ac90*/  LDC.U8 R245, c[0x0][0x2d8] ;  /* 0x0000b600fff57b82 */ /* 0x000e620000000000 */
[----:B------:R-:W-:Y:S01]  /*aca0*/  UMOV UR29, 0x5 ;  /* 0x00000005001d7882 */ /* 0x000fe20000000000 */
[----:B------:R-:W-:Y:S01]  /*acb0*/  MOV R150, R3 ;  /* 0x0000000300967202 */ /* 0x000fe20000000f00 */
[----:B------:R-:W3:Y:S01]  /*acc0*/  LDL R0, [R1+0x8] ;  /* 0x0000080001007983 */ /* 0x000ee20000100800 */
[----:B------:R-:W-:Y:S01]  /*acd0*/  ULDC.64 UR4, c[0x0][0x198] ;  /* 0x0000660000047ab9 */ /* 0x000fe20000000a00 */
[----:B------:R-:W-:Y:S01]  /*ace0*/  MOV R149, R148 ;  /* 0x0000009400957202 */ /* 0x000fe20000000f00 */
[----:B------:R-:W-:Y:S01]  /*acf0*/  USHF.L.U64.HI UR26, UR4, UR29, UR5 ;  /* 0x0000001d041a7299 */ /* 0x000fe20008010205 */
[----:B------:R-:W4:Y:S01]  /*ad00*/  LDL.LU.64 R6, [R1+0x40] ;  /* 0x0000400001067983 */ /* 0x000f220000300a00 */
[----:B------:R-:W-:Y:S02]  /*ad10*/  USHF.L.U32 UR27, UR4, 0x5, URZ ;  /* 0x00000005041b7899 */ /* 0x000fe4000800063f */
[----:B------:R-:W-:Y:S01]  /*ad20*/  UMOV UR30, 0x6 ;  /* 0x00000006001e7882 */ /* 0x000fe20000000000 */
[----:B------:R-:W4:Y:S01]  /*ad30*/  LDL.LU.64 R4, [R1+0x8] ;  /* 0x0000080001047983 */ /* 0x000f220000300a00 */
[----:B------:R-:W-:-:S02]  /*ad40*/  ULDC.64 UR4, c[0x0][0x1a0] ;  /* 0x0000680000047ab9 */ /* 0x000fc40000000a00 */
[----:B------:R-:W-:Y:S01]  /*ad50*/  USHF.L.U64.HI UR29, UR4, UR29, UR5 ;  /* 0x0000001d041d7299 */ /* 0x000fe20008010205 */
[----:B------:R-:W5:Y:S01]  /*ad60*/  LDL.LU R8, [R1+0x30] ;  /* 0x0000300001087983 */ /* 0x000f620000300800 */
[----:B------:R-:W-:Y:S02]  /*ad70*/  USHF.L.U32 UR28, UR4, 0x5, URZ ;  /* 0x00000005041c7899 */ /* 0x000fe4000800063f */
[----:B------:R-:W-:Y:S02]  /*ad80*/  USHF.L.U64.HI UR30, UR4, UR30, UR5 ;  /* 0x0000001e041e7299 */ /* 0x000fe40008010205 */
[----:B------:R-:W-:Y:S01]  /*ad90*/  USHF.L.U32 UR32, UR4, 0x6, URZ ;  /* 0x0000000604207899 */ /* 0x000fe2000800063f */
[----:B-1----:R-:W-:Y:S02]  /*ada0*/  PRMT R245, R245, 0x7054, R245 ;  /* 0x00007054f5f57816 */ /* 0x002fe400000000f5 */
[----:B----4-:R-:W-:-:S05]  /*adb0*/  MOV R4, R6 ;  /* 0x0000000600047202 */ /* 0x010fca0000000f00 */
[----:B------:R1:W-:Y:S01]  /*adc0*/  STL.64 [R1+0x8], R4 ;  /* 0x0000080401007387 */ /* 0x0003e20000100a00 */
[----:B-----5:R-:W-:-:S05]  /*add0*/  IMAD.WIDE.U32 R242, R8, -0x326172a9, RZ ;  /* 0xcd9e8d5708f27825 */ /* 0x020fca00078e00ff */
[----:B--2---:R-:W-:Y:S01]  /*ade0*/  LOP3.LUT R236, R243, R2, RZ, 0x3c, !PT ;  /* 0x00000002f3ec7212 */ /* 0x004fe200078e3cff */
[----:B---3--:R-:W-:-:S04]  /*adf0*/  IMAD.WIDE.U32 R238, R0, -0x2daee0ad, RZ ;  /* 0xd2511f5300ee7825 */ /* 0x008fc800078e00ff */
[----:B------:R-:W-:Y:S01]  /*ae00*/  IMAD.WIDE.U32 R236, R236, -0x2daee0ad, RZ ;  /* 0xd2511f53ecec7825 */ /* 0x000fe200078e00ff */
[----:B------:R-:W-:Y:S05]  /*ae10*/  BRA `(.L_x_351) ;  /* 0x000002b000007947 */ /* 0x000fea0003800000 */
.L_x_353:
[----:B------:R-:W2:Y:S01]  /*ae20*/  LDL.64 R248, [R1+0x18] ;  /* 0x0000180001f87983 */ /* 0x000ea20000100a00 */
[----:B------:R-:W-:Y:S02]  /*ae30*/  ULDC.64 UR4, c[0x0][0x198] ;  /* 0x0000660000047ab9 */ /* 0x000fe40000000a00 */
[----:B------:R-:W-:Y:S01]  /*ae40*/  UIADD3 UR33, UR21, -0x1, URZ ;  /* 0xffffffff15217890 */ /* 0x000fe2000fffe03f */
[----:B------:R-:W3:Y:S03]  /*ae50*/  LDL.64 R246, [R1] ;  /* 0x0000000001f67983 */ /* 0x000ee60000100a00 */
[----:B------:R-:W-:Y:S02]  /*ae60*/  USHF.R.S32.HI UR31, URZ, 0x1f, UR33 ;  /* 0x0000001f3f1f7899 */ /* 0x000fe40008011421 */
[----:B------:R-:W-:Y:S02]  /*ae70*/  UIMAD.WIDE.U32 UR34, UR33, UR4, URZ ;  /* 0x00000004212272a5 */ /* 0x000fe4000f8e003f */
[----:B------:R-:W-:Y:S04]  /*ae80*/  UIMAD UR31, UR31, UR4, URZ ;  /* 0x000000041f1f72a4 */ /* 0x000fe8000f8e023f */
[----:B------:R-:W-:Y:S01]  /*ae90*/  UIMAD UR31, UR33, UR5, UR31 ;  /* 0x00000005211f72a4 */ /* 0x000fe2000f8e021f */
[----:B------:R-:W-:Y:S02]  /*aea0*/  IMAD.U32 R2, RZ, RZ, UR34 ;  /* 0x00000022ff027e24 */ /* 0x000fe4000f8e00ff */
[----:B------:R-:W-:Y:S01]  /*aeb0*/  IMAD.U32 R3, RZ, RZ, UR35 ;  /* 0x00000023ff037e24 */ /* 0x000fe2000f8e00ff */
[----:B------:R-:W-:Y:S06]  /*aec0*/  UIADD3 UR31, UR35, UR31, URZ ;  /* 0x0000001f231f7290 */ /* 0x000fec000fffe03f */
[----:B------:R-:W-:Y:S01]  /*aed0*/  IMAD.U32 R3, RZ, RZ, UR31 ;  /* 0x0000001fff037e24 */ /* 0x000fe2000f8e00ff */
[----:B--2---:R-:W-:Y:S04]  /*aee0*/  LEA R0, P1, R2, R248, 0x6 ;  /* 0x000000f802007211 */ /* 0x004fe800078230ff */
        /* <DEDUP_REMOVED lines=30> */
.L_x_351:
[----:B-1----:R-:W2:Y:S01]  /*b0d0*/  LDL.64 R4, [R1+0x8] ;  /* 0x0000080001047983 */ /* 0x002ea20000100a00 */
[----:B------:R-:W-:Y:S04]  /*b0e0*/  DEPBAR.LE SB0, 0x0 ;  /* 0x000080000000791a */ /* 0x000fe80000000000 */
[----:B------:R-:W-:Y:S01]  /*b0f0*/  BAR.SYNC.DEFER_BLOCKING 0x0 ;  /* 0x0000000000007b1d */ /* 0x000fe20000010000 */
[----:B------:R-:W-:Y:S01]  /*b100*/  USHF.R.S32.HI UR5, URZ, 0x1f, UR21 ;  /* 0x0000001f3f057899 */ /* 0x000fe20008011415 */
[----:B------:R-:W-:Y:S01]  /*b110*/  IMAD.U32 R2, RZ, RZ, UR32 ;  /* 0x00000020ff027e24 */ /* 0x000fe2000f8e00ff */
[----:B------:R-:W-:Y:S04]  /*b120*/  UIMAD UR4, UR30, UR21, URZ ;  /* 0x000000151e0472a4 */ /* 0x000fe8000f8e023f */
[----:B------:R-:W-:Y:S01]  /*b130*/  UIMAD UR4, UR5, UR32, UR4 ;  /* 0x00000020050472a4 */ /* 0x000fe2000f8e0204 */
[----:B--2---:R-:W-:Y:S05]  /*b140*/  IMAD.WIDE.U32 R2, R2, UR21, R4 ;  /* 0x0000001502027c25 */ /* 0x004fea000f8e0004 */
[C---:B------:R-:W-:Y:S02]  /*b150*/  LEA R6, P0, R2.reuse, c[0x0][0x170], 0x1 ;  /* 0x00005c0002067a11 */ /* 0x040fe400078008ff */
[----:B------:R-:W-:Y:S04]  /*b160*/  IADD3 R0, R3, UR4, RZ ;  /* 0x0000000403007c10 */ /* 0x000fe8000fffe0ff */
[----:B------:R-:W-:Y:S02]  /*b170*/  LEA.HI.X R7, R2, c[0x0][0x174], R0, 0x1, P0 ;  /* 0x00005d0002077a11 */ /* 0x000fe400000f0c00 */
[----:B------:R-:W-:Y:S03]  /*b180*/  IADD3 R4, P0, R6, UR28, RZ ;  /* 0x0000001c06047c10 */ /* 0x000fe6000ff1e0ff */
[----:B------:R-:W-:Y:S01]  /*b190*/  @!PT LDS RZ, [RZ] ;  /* 0x00000000fffff984 */ /* 0x000fe20000000800 */
[----:B------:R-:W-:Y:S01]  /*b1a0*/  @!PT LDS RZ, [RZ] ;  /* 0x00000000fffff984 */ /* 0x000fe20000000800 */
[----:B------:R-:W-:Y:S01]  /*b1b0*/  @!PT LDS RZ, [RZ] ;  /* 0x00000000fffff984 */ /* 0x000fe20000000800 */
[----:B------:R1:W-:Y:S01]  /*b1c0*/  LDGSTS.E.BYPASS.LTC128B.128 [R235+0x10000], [R6.64] ;  /* 0x1000000006eb7fae */ /* 0x0003e2000b901d56 */
[----:B------:R-:W-:Y:S02]  /*b1d0*/  IADD3.X R5, R7, UR29, RZ, P0, !PT ;  /* 0x0000001d07057c10 */ /* 0x000fe400087fe4ff */
[----:B------:R-:W-:Y:S01]  /*b1e0*/  IADD3 R2, P0, R4, UR28, RZ ;  /* 0x0000001c04027c10 */ /* 0x000fe2000ff1e0ff */
[----:B------:R1:W-:Y:S03]  /*b1f0*/  LDGSTS.E.BYPASS.LTC128B.128 [R235+0x12000], [R6.64+0x80] ;  /* 0x1200008006eb7fae */ /* 0x0003e6000b901d56 */
[----:B------:R-:W-:Y:S01]  /*b200*/  IADD3.X R3, R5, UR29, RZ, P0, !PT ;  /* 0x0000001d05037c10 */ /* 0x000fe200087fe4ff */
[----:B------:R1:W-:Y:S01]  /*b210*/  LDGSTS.E.BYPASS.LTC128B.128 [R235+0x14000], [R6.64+0x100] ;  /* 0x1400010006eb7fae */ /* 0x0003e2000b901d56 */
[----:B------:R-:W-:Y:S03]  /*b220*/  IADD3 R8, P0, R2, UR28, RZ ;  /* 0x0000001c02087c10 */ /* 0x000fe6000ff1e0ff */
[----:B------:R1:W-:Y:S01]  /*b230*/  LDGSTS.E.BYPASS.LTC128B.128 [R235+0x16000], [R6.64+0x180] ;  /* 0x1600018006eb7fae */ /* 0x0003e2000b901d56 */
[----:B------:R-:W-:Y:S02]  /*b240*/  IADD3.X R9, R3, UR29, RZ, P0, !PT ;  /* 0x0000001d03097c10 */ /* 0x000fe400087fe4ff */
[----:B------:R-:W-:Y:S01]  /*b250*/  ISETP.LT.AND P0, PT, RZ, UR21, PT ;  /* 0x00000015ff007c0c */ /* 0x000fe2000bf01270 */
        /* <DEDUP_REMOVED lines=13> */
[----:B------:R-:W-:Y:S04]  /*b330*/  LDSM.16.M88.4 R16, [R208+0x8800] ;  /* 0x00880000d010783b */ /* 0x000fe80000000200 */
[----:B------:R-:W-:Y:S04]  /*b340*/  LDSM.16.M88.4 R24, [R208+0x9000] ;  /* 0x00900000d018783b */ /* 0x000fe80000000200 */
[----:B------:R-:W-:Y:S04]  /*b350*/  LDSM.16.M88.4 R168, [R208+0x9800] ;  /* 0x00980000d0a8783b */ /* 0x000fe80000000200 */
[----:B------:R-:W0:Y:S04]  /*b360*/  LDGDEPBAR ;  /* 0x00000000000079af */ /* 0x000e280000000000 */
[----:B------:R-:W-:Y:S04]  /*b370*/  LDSM.16.M88.4 R172, [R216] ;  /* 0x00000000d8ac783b */ /* 0x000fe80000000200 */
[----:B---3--:R-:W1:Y:S04]  /*b380*/  LDSM.16.M88.4 R8, [R208+0x8000] ;  /* 0x00800000d008783b */ /* 0x008e680000000200 */
[----:B------:R-:W3:Y:S04]  /*b390*/  LDSM.16.M88.4 R176, [R219] ;  /* 0x00000000dbb0783b */ /* 0x000ee80000000200 */
[----:B------:R-:W4:Y:S04]  /*b3a0*/  LDSM.16.M88.4 R180, [R234] ;  /* 0x00000000eab4783b */ /* 0x000f280000000200 */
[----:B------:R-:W5:Y:S04]  /*b3b0*/  LDSM.16.M88.4 R184, [R233] ;  /* 0x00000000e9b8783b */ /* 0x000f680000000200 */
[----:B------:R-:W2:Y:S04]  /*b3c0*/  LDSM.16.M88.4 R188, [R232] ;  /* 0x00000000e8bc783b */ /* 0x000ea80000000200 */
[----:B------:R-:W-:Y:S04]  /*b3d0*/  LDSM.16.M88.4 R192, [R218] ;  /* 0x00000000dac0783b */ /* 0x000fe80000000200 */
[----:B------:R-:W2:Y:S04]  /*b3e0*/  LDSM.16.M88.4 R196, [R214+0x8000] ;  /* 0x00800000d6c4783b */ /* 0x000ea80000000200 */
[----:B------:R-:W2:Y:S04]  /*b3f0*/  LDSM.16.M88.4 R200, [R214+0x8800] ;  /* 0x00880000d6c8783b */ /* 0x000ea80000000200 */
[----:B------:R-:W-:Y:S01]  /*b400*/  LDSM.16.M88.4 R204, [R214+0x9800] ;  /* 0x00980000d6cc783b */ /* 0x000fe20000000200 */
[C---:B-1----:R-:W-:Y:S08]  /*b410*/  HMMA.16816.F32 R4, R32.reuse, R8, RZ ;  /* 0x000000082004723c */ /* 0x042ff000000018ff */
[C---:B------:R-:W-:Y:S08]  /*b420*/  HMMA.16816.F32 R8, R32.reuse, R10, RZ ;  /* 0x0000000a2008723c */ /* 0x040ff000000018ff */
[C---:B------:R-:W-:Y:S08]  /*b430*/  HMMA.16816.F32 R12, R32.reuse, R16, RZ ;  /* 0x00000010200c723c */ /* 0x040ff000000018ff */
[C---:B------:R-:W-:Y:S08]  /*b440*/  HMMA.16816.F32 R16, R32.reuse, R18, RZ ;  /* 0x000000122010723c */ /* 0x040ff000000018ff */
[C---:B------:R-:W-:Y:S08]  /*b450*/  HMMA.16816.F32 R20, R32.reuse, R24, RZ ;  /* 0x000000182014723c */ /* 0x040ff000000018ff */
[C---:B------:R-:W-:Y:S08]  /*b460*/  HMMA.16816.F32 R24, R32.reuse, R26, RZ ;  /* 0x0000001a2018723c */ /* 0x040ff000000018ff */
[C---:B------:R-:W-:Y:S08]  /*b470*/  HMMA.16816.F32 R28, R32.reuse, R168, RZ ;  /* 0x000000a8201c723c */ /* 0x040ff000000018ff */
[----:B------:R-:W-:Y:S01]  /*b480*/  HMMA.16816.F32 R32, R32, R170, RZ ;  /* 0x000000aa2020723c */ /* 0x000fe200000018ff */
[----:B------:R-:W1:Y:S07]  /*b490*/  LDSM.16.M88.4 R168, [R214+0x9000] ;  /* 0x00900000d6a8783b */ /* 0x000e6e0000000200 */
[C---:B---3--:R-:W-:Y:S08]  /*b4a0*/  HMMA.16816.F32 R4, R172.reuse, R176, R4 ;  /* 0x000000b0ac04723c */ /* 0x048ff00000001804 */
[C---:B------:R-:W-:Y:S01]  /*b4b0*/  HMMA.16816.F32 R8, R172.reuse, R178, R8 ;  /* 0x000000b2ac08723c */ /* 0x040fe20000001808 */
[----:B------:R-:W-:Y:S07]  /*b4c0*/  LDSM.16.M88.4 R176, [R217] ;  /* 0x00000000d9b0783b */ /* 0x000fee0000000200 */
[C---:B----4-:R-:W-:Y:S08]  /*b4d0*/  HMMA.16816.F32 R12, R172.reuse, R180, R12 ;  /* 0x000000b4ac0c723c */ /* 0x050ff0000000180c */
[C---:B------:R-:W-:Y:S01]  /*b4e0*/  HMMA.16816.F32 R16, R172.reuse, R182, R16 ;  /* 0x000000b6ac10723c */ /* 0x040fe20000001810 */
[----:B------:R-:W3:Y:S07]  /*b4f0*/  LDSM.16.M88.4 R180, [R213] ;  /* 0x00000000d5b4783b */ /* 0x000eee0000000200 */
[C---:B-----5:R-:W-:Y:S08]  /*b500*/  HMMA.16816.F32 R20, R172.reuse, R184, R20 ;  /* 0x000000b8ac14723c */ /* 0x060ff00000001814 */
[C---:B------:R-:W-:Y:S01]  /*b510*/  HMMA.16816.F32 R24, R172.reuse, R186, R24 ;  /* 0x000000baac18723c */ /* 0x040fe20000001818 */
[----:B------:R-:W4:Y:S07]  /*b520*/  LDSM.16.M88.4 R184, [R213+0x800] ;  /* 0x00080000d5b8783b */ /* 0x000f2e0000000200 */
[C---:B--2---:R-:W-:Y:S08]  /*b530*/  HMMA.16816.F32 R28, R172.reuse, R188, R28 ;  /* 0x000000bcac1c723c */ /* 0x044ff0000000181c */
[----:B------:R-:W-:Y:S01]  /*b540*/  HMMA.16816.F32 R32, R172, R190, R32 ;  /* 0x000000beac20723c */ /* 0x000fe20000001820 */
[----:B------:R-:W2:Y:S04]  /*b550*/  LDSM.16.M88.4 R172, [R213+0x1000] ;  /* 0x00100000d5ac783b */ /* 0x000ea80000000200 */
[----:B------:R-:W5:Y:S03]  /*b560*/  LDSM.16.M88.4 R188, [R213+0x1800] ;  /* 0x00180000d5bc783b */ /* 0x000f660000000200 */
        /* <DEDUP_REMOVED lines=8> */
[----:B------:R-:W1:Y:S07]  /*b5f0*/  LDSM.16.M88.4 R168, [R215+0x2000] ;  /* 0x00200000d7a8783b */ /* 0x000e6e0000000200 */
[C---:B------:R-:W-:Y:S08]  /*b600*/  HMMA.16816.F32 R28, R192.reuse, R204, R28 ;  /* 0x000000ccc01c723c */ /* 0x040ff0000000181c */
[----:B------:R-:W-:Y:S01]  /*b610*/  HMMA.16816.F32 R32, R192, R206, R32 ;  /* 0x000000cec020723c */ /* 0x000fe20000001820 */
[----:B------:R-:W1:Y:S04]  /*b620*/  LDSM.16.M88.4 R192, [R208+0xb000] ;  /* 0x00b00000d0c0783b */ /* 0x000e680000000200 */
[----:B------:R-:W1:Y:S03]  /*b630*/  LDSM.16.M88.4 R204, [R208+0xb800] ;  /* 0x00b80000d0cc783b */ /* 0x000e660000000200 */
[C---:B---3--:R-:W-:Y:S08]  /*b640*/  HMMA.16816.F32 R4, R176.reuse, R180, R4 ;  /* 0x000000b4b004723c */ /* 0x048ff00000001804 */
[C---:B------:R-:W-:Y:S01]  /*b650*/  HMMA.16816.F32 R8, R176.reuse, R182, R8 ;  /* 0x000000b6b008723c */ /* 0x040fe20000001808 */
[----:B------:R-:W-:Y:S07]  /*b660*/  LDSM.16.M88.4 R180, [R231] ;  /* 0x00000000e7b4783b */ /* 0x000fee0000000200 */
[C---:B----4-:R-:W-:Y:S08]  /*b670*/  HMMA.16816.F32 R12, R176.reuse, R184, R12 ;  /* 0x000000b8b00c723c */ /* 0x050ff0000000180c */
[C---:B------:R-:W-:Y:S01]  /*b680*/  HMMA.16816.F32 R16, R176.reuse, R186, R16 ;  /* 0x000000bab010723c */ /* 0x040fe20000001810 */
[----:B------:R-:W-:Y:S07]  /*b690*/  LDSM.16.M88.4 R184, [R230] ;  /* 0x00000000e6b8783b */ /* 0x000fee0000000200 */
[C---:B--2---:R-:W-:Y:S08]  /*b6a0*/  HMMA.16816.F32 R20, R176.reuse, R172, R20 ;  /* 0x000000acb014723c */ /* 0x044ff00000001814 */
[C---:B------:R-:W-:Y:S01]  /*b6b0*/  HMMA.16816.F32 R24, R176.reuse, R174, R24 ;  /* 0x000000aeb018723c */ /* 0x040fe20000001818 */
[----:B------:R-:W2:Y:S07]  /*b6c0*/  LDSM.16.M88.4 R172, [R216+0x2000] ;  /* 0x00200000d8ac783b */ /* 0x000eae0000000200 */
[C---:B-----5:R-:W-:Y:S08]  /*b6d0*/  HMMA.16816.F32 R28, R176.reuse, R188, R28 ;  /* 0x000000bcb01c723c */ /* 0x060ff0000000181c */
[----:B------:R-:W-:Y:S01]  /*b6e0*/  HMMA.16816.F32 R32, R176, R190, R32 ;  /* 0x000000beb020723c */ /* 0x000fe20000001820 */
[----:B------:R-:W3:Y:S04]  /*b6f0*/  LDSM.16.M88.4 R176, [R229] ;  /* 0x00000000e5b0783b */ /* 0x000ee80000000200 */
[----:B------:R-:W4:Y:S03]  /*b700*/  LDSM.16.M88.4 R188, [R228] ;  /* 0x00000000e4bc783b */ /* 0x000f260000000200 */
        /* <DEDUP_REMOVED lines=8> */
[----:B------:R-:W1:Y:S07]  /*b790*/  LDSM.16.M88.4 R192, [R218+0x2000] ;  /* 0x00200000dac0783b */ /* 0x000e6e0000000200 */
[C---:B------:R-:W-:Y:S08]  /*b7a0*/  HMMA.16816.F32 R28, R168.reuse, R204, R28 ;  /* 0x000000cca81c723c */ /* 0x040ff0000000181c */
[----:B------:R-:W-:Y:S01]  /*b7b0*/  HMMA.16816.F32 R32, R168, R206, R32 ;  /* 0x000000cea820723c */ /* 0x000fe20000001820 */
[----:B------:R-:W5:Y:S04]  /*b7c0*/  LDSM.16.M88.4 R168, [R214+0xb000] ;  /* 0x00b00000d6a8783b */ /* 0x000f680000000200 */
[----:B------:R-:W1:Y:S03]  /*b7d0*/  LDSM.16.M88.4 R204, [R214+0xb800] ;  /* 0x00b80000d6cc783b */ /* 0x000e660000000200 */
        /* <DEDUP_REMOVED lines=19> */
[C---:B-----5:R-:W-:Y:S08]  /*b910*/  HMMA.16816.F32 R20, R192.reuse, R168, R20 ;  /* 0x000000a8c014723c */ /* 0x060ff00000001814 */
        /* <DEDUP_REMOVED lines=8> */
[----:B------:R-:W-:Y:S07]  /*b9a0*/  LDSM.16.M88.4 R180, [R227] ;  /* 0x00000000e3b4783b */ /* 0x000fee0000000200 */
[C---:B------:R-:W-:Y:S08]  /*b9b0*/  HMMA.16816.F32 R12, R176.reuse, R184, R12 ;  /* 0x000000b8b00c723c */ /* 0x040ff0000000180c */
[C---:B------:R-:W-:Y:S01]  /*b9c0*/  HMMA.16816.F32 R16, R176.reuse, R186, R16 ;  /* 0x000000bab010723c */ /* 0x040fe20000001810 */
[----:B------:R-:W-:Y:S07]  /*b9d0*/  LDSM.16.M88.4 R184, [R226] ;  /* 0x00000000e2b8783b */ /* 0x000fee0000000200 */
[C---:B---3--:R-:W-:Y:S08]  /*b9e0*/  HMMA.16816.F32 R20, R176.reuse, R172, R20 ;  /* 0x000000acb014723c */ /* 0x048ff00000001814 */
[C---:B------:R-:W-:Y:S01]  /*b9f0*/  HMMA.16816.F32 R24, R176.reuse, R174, R24 ;  /* 0x000000aeb018723c */ /* 0x040fe20000001818 */
[----:B------:R-:W2:Y:S07]  /*ba00*/  LDSM.16.M88.4 R172, [R216+0x4000] ;  /* 0x00400000d8ac783b */ /* 0x000eae0000000200 */
[C---:B----4-:R-:W-:Y:S08]  /*ba10*/  HMMA.16816.F32 R28, R176.reuse, R188, R28 ;  /* 0x000000bcb01c723c */ /* 0x050ff0000000181c */
        /* <DEDUP_REMOVED lines=81> */
[C---:B-1----:R-:W-:Y:S01]  /*bf30*/  HMMA.16816.F32 R4, R192.reuse, R196, R4 ;  /* 0x000000c4c004723c */ /* 0x042fe20000001804 */
[----:B------:R-:W-:Y:S04]  /*bf40*/  DEPBAR.LE SB0, 0x0 ;  /* 0x000080000000791a */ /* 0x000fe80000000000 */
[----:B------:R-:W-:Y:S03]  /*bf50*/  BAR.SYNC.DEFER_BLOCKING 0x0 ;  /* 0x0000000000007b1d */ /* 0x000fe60000010000 */
[C---:B------:R-:W-:Y:S08]  /*bf60*/  HMMA.16816.F32 R8, R192.reuse, R198, R8 ;  /* 0x000000c6c008723c */ /* 0x040ff00000001808 */
[C---:B------:R-:W-:Y:S08]  /*bf70*/  HMMA.16816.F32 R12, R192.reuse, R200, R12 ;  /* 0x000000c8c00c723c */ /* 0x040ff0000000180c */
[C---:B------:R-:W-:Y:S08]  /*bf80*/  HMMA.16816.F32 R16, R192.reuse, R202, R16 ;  /* 0x000000cac010723c */ /* 0x040ff00000001810 */
[C---:B-----5:R-:W-:Y:S08]  /*bf90*/  HMMA.16816.F32 R20, R192.reuse, R168, R20 ;  /* 0x000000a8c014723c */ /* 0x060ff00000001814 */
[C---:B------:R-:W-:Y:S08]  /*bfa0*/  HMMA.16816.F32 R24, R192.reuse, R170, R24 ;  /* 0x000000aac018723c */ /* 0x040ff00000001818 */
[C---:B------:R-:W-:Y:S08]  /*bfb0*/  HMMA.16816.F32 R28, R192.reuse, R204, R28 ;  /* 0x000000ccc01c723c */ /* 0x040ff0000000181c */
[----:B------:R-:W-:Y:S08]  /*bfc0*/  HMMA.16816.F32 R32, R192, R206, R32 ;  /* 0x000000cec020723c */ /* 0x000ff00000001820 */
[C---:B--2---:R-:W-:Y:S08]  /*bfd0*/  HMMA.16816.F32 R4, R176.reuse, R180, R4 ;  /* 0x000000b4b004723c */ /* 0x044ff00000001804 */
[C---:B------:R-:W-:Y:S08]  /*bfe0*/  HMMA.16816.F32 R8, R176.reuse, R182, R8 ;  /* 0x000000b6b008723c */ /* 0x040ff00000001808 */
[C---:B------:R-:W-:Y:S08]  /*bff0*/  HMMA.16816.F32 R12, R176.reuse, R184, R12 ;  /* 0x000000b8b00c723c */ /* 0x040ff0000000180c */
[C---:B------:R-:W-:Y:S08]  /*c000*/  HMMA.16816.F32 R16, R176.reuse, R186, R16 ;  /* 0x000000bab010723c */ /* 0x040ff00000001810 */
[C---:B---3--:R-:W-:Y:S08]  /*c010*/  HMMA.16816.F32 R20, R176.reuse, R172, R20 ;  /* 0x000000acb014723c */ /* 0x048ff00000001814 */
[C---:B------:R-:W-:Y:S08]  /*c020*/  HMMA.16816.F32 R24, R176.reuse, R174, R24 ;  /* 0x000000aeb018723c */ /* 0x040ff00000001818 */
[C---:B----4-:R-:W-:Y:S08]  /*c030*/  HMMA.16816.F32 R28, R176.reuse, R188, R28 ;  /* 0x000000bcb01c723c */ /* 0x050ff0000000181c */
[----:B------:R-:W-:Y:S01]  /*c040*/  HMMA.16816.F32 R32, R176, R190, R32 ;  /* 0x000000beb020723c */ /* 0x000fe20000001820 */
[----:B------:R-:W-:-:S07]  /*c050*/  @P0 BRA `(.L_x_353) ;  /* 0xffffedc000000947 */ /* 0x000fce000383ffff */
.L_x_352:
[----:B------:R-:W-:Y:S01]  /*c060*/  FMNMX.FTZ R0, R4, R149, !PT ;  /* 0x0000009504007209 */ /* 0x000fe20007810000 */
[----:B------:R-:W-:Y:S01]  /*c070*/  USHF.L.U32 UR4, UR21, 0x1, URZ ;  /* 0x0000000115047899 */ /* 0x000fe2000800063f */
[----:B-1----:R-:W-:Y:S01]  /*c080*/  LDSM.16.MT88.4 R172, [R209+0x10000] ;  /* 0x01000000d1ac783b */ /* 0x002fe20000004200 */
[----:B------:R-:W-:Y:S01]  /*c090*/  UIADD3 UR21, UR21, -0x1, URZ ;  /* 0xffffffff15157890 */ /* 0x000fe2000fffe03f */
[----:B------:R-:W-:Y:S04]  /*c0a0*/  FMNMX.FTZ R0, R5, R0, !PT ;  /* 0x0000000005007209 */ /* 0x000fe80007810000 */
[----:B------:R-:W-:Y:S02]  /*c0b0*/  FMNMX.FTZ R0, R8, R0, !PT ;  /* 0x0000000008007209 */ /* 0x000fe40007810000 */
[----:B------:R-:W-:Y:S02]  /*c0c0*/  LDSM.16.MT88.4 R176, [R210+0x10000] ;  /* 0x01000000d2b0783b */ /* 0x000fe40000004200 */
[----:B------:R-:W-:Y:S04]  /*c0d0*/  FMNMX.FTZ R0, R9, R0, !PT ;  /* 0x0000000009007209 */ /* 0x000fe80007810000 */
        /* <DEDUP_REMOVED lines=24> */
[----:B------:R-:W-:Y:S01]  /*c260*/  SHFL.BFLY PT, R3, R148, 0x2, 0x1f ;  /* 0x0c401f0094037f89 */ /* 0x000fe200000e0000 */
[----:B------:R-:W-:Y:S04]  /*c270*/  FMNMX.FTZ R0, R30, R0, !PT ;  /* 0x000000001e007209 */ /* 0x000fe80007810000 */
[----:B------:R-:W-:Y:S04]  /*c280*/  FMNMX.FTZ R0, R31, R0, !PT ;  /* 0x000000001f007209 */ /* 0x000fe80007810000 */
[----:B------:R-:W-:Y:S04]  /*c290*/  FMNMX.FTZ R0, R34, R0, !PT ;  /* 0x0000000022007209 */ /* 0x000fe80007810000 */
[----:B------:R-:W-:Y:S05]  /*c2a0*/  FMNMX.FTZ R0, R35, R0, !PT ;  /* 0x0000000023007209 */ /* 0x000fea0007810000 */
        /* <DEDUP_REMOVED lines=8> */
[----:B------:R-:W-:Y:S02]  /*c330*/  LOP3.LUT R151, R237, UR14, R238, 0x96, !PT ;  /* 0x0000000eed977c12 */ /* 0x000fe4000f8e96ee */
[C---:B------:R-:W-:Y:S01]  /*c340*/  FSETP.NEU.FTZ.AND P1, PT, R148.reuse, -INF , PT ;  /* 0xff8000009400780b */ /* 0x040fe20003f3d000 */
[C---:B------:R-:W-:Y:S02]  /*c350*/  FMUL.FTZ R184, R148.reuse, c[0x0][0x23c] ;  /* 0x00008f0094b87a20 */ /* 0x040fe40000410000 */
[----:B------:R-:W-:Y:S01]  /*c360*/  FADD.FTZ R2, -R148, R149 ;  /* 0x0000009594027221 */ /* 0x000fe20000010100 */
[----:B------:R-:W-:Y:S01]  /*c370*/  MOV R149, UR4 ;  /* 0x0000000400957c02 */ /* 0x000fe20008000f00 */
[----:B------:R-:W-:Y:S01]  /*c380*/  IMAD.WIDE.U32 R188, R151, -0x326172a9, RZ ;  /* 0xcd9e8d5797bc7825 */ /* 0x000fe200078e00ff */
[----:B------:R-:W-:Y:S01]  /*c390*/  FSEL R184, R184, RZ, P1 ;  /* 0x000000ffb8b87208 */ /* 0x000fe20000800000 */
[----:B------:R-:W-:Y:S01]  /*c3a0*/  UIADD3 UR4, UR4, 0x1, URZ ;  /* 0x0000000104047890 */ /* 0x000fe2000fffe03f */
[----:B------:R-:W-:Y:S01]  /*c3b0*/  FSETP.NEU.FTZ.AND P1, PT, R3, -INF , PT ;  /* 0xff8000000300780b */ /* 0x000fe20003f3d000 */
[----:B------:R-:W-:Y:S01]  /*c3c0*/  FMUL.FTZ R2, R2, c[0x0][0x23c] ;  /* 0x00008f0002027a20 */ /* 0x000fe20000410000 */
[----:B------:R-:W-:Y:S01]  /*c3d0*/  LOP3.LUT R149, R239, UR25, R149, 0x96, !PT ;  /* 0x00000019ef957c12 */ /* 0x000fe2000f8e9695 */
[--C-:B------:R-:W-:Y:S01]  /*c3e0*/  FFMA.FTZ R8, R8, c[0x0][0x23c], -R184.reuse ;  /* 0x00008f0008087a23 */ /* 0x100fe200000108b8 */
[----:B------:R-:W-:Y:S01]  /*c3f0*/  FSEL R185, R185, RZ, P1 ;  /* 0x000000ffb9b97208 */ /* 0x000fe20000800000 */
[----:B------:R-:W-:Y:S02]  /*c400*/  FFMA.FTZ R9, R9, c[0x0][0x23c], -R184 ;  /* 0x00008f0009097a23 */ /* 0x000fe400000108b8 */
[----:B------:R1:W-:Y:S01]  /*c410*/  MUFU.EX2 R240, R8 ;  /* 0x0000000800f07308 */ /* 0x0003e20000000800 */
[----:B------:R-:W-:Y:S04]  /*c420*/  IMAD.WIDE.U32 R168, R149, -0x326172a9, RZ ;  /* 0xcd9e8d5795a87825 */ /* 0x000fe800078e00ff */
[--C-:B------:R-:W-:Y:S01]  /*c430*/  FFMA.FTZ R10, R10, c[0x0][0x23c], -R185.reuse ;  /* 0x00008f000a0a7a23 */ /* 0x100fe200000108b9 */
[----:B------:R-:W-:Y:S01]  /*c440*/  LOP3.LUT R0, R169, UR15, R242, 0x96, !PT ;  /* 0x0000000fa9007c12 */ /* 0x000fe2000f8e96f2 */
[--C-:B------:R-:W-:Y:S02]  /*c450*/  FFMA.FTZ R11, R11, c[0x0][0x23c], -R185.reuse ;  /* 0x00008f000b0b7a23 */ /* 0x100fe400000108b9 */
[--C-:B------:R-:W-:Y:S01]  /*c460*/  FFMA.FTZ R4, R4, c[0x0][0x23c], -R184.reuse ;  /* 0x00008f0004047a23 */ /* 0x100fe200000108b8 */
[----:B------:R2:W-:Y:S01]  /*c470*/  MUFU.EX2 R207, R9 ;  /* 0x0000000900cf7308 */ /* 0x0005e20000000800 */
[--C-:B------:R-:W-:Y:S02]  /*c480*/  FFMA.FTZ R5, R5, c[0x0][0x23c], -R184.reuse ;  /* 0x00008f0005057a23 */ /* 0x100fe400000108b8 */
[--C-:B------:R-:W-:Y:S02]  /*c490*/  FFMA.FTZ R6, R6, c[0x0][0x23c], -R185.reuse ;  /* 0x00008f0006067a23 */ /* 0x100fe400000108b9 */
[--C-:B------:R-:W-:Y:S02]  /*c4a0*/  FFMA.FTZ R7, R7, c[0x0][0x23c], -R185.reuse ;  /* 0x00008f0007077a23 */ /* 0x100fe400000108b9 */
[--C-:B------:R-:W-:Y:S02]  /*c4b0*/  FFMA.FTZ R32, R32, c[0x0][0x23c], -R184.reuse ;  /* 0x00008f0020207a23 */ /* 0x100fe400000108b8 */
[--C-:B------:R-:W-:Y:S01]  /*c4c0*/  FFMA.FTZ R34, R34, c[0x0][0x23c], -R185.reuse ;  /* 0x00008f0022227a23 */ /* 0x100fe200000108b9 */
[----:B------:R3:W-:Y:S01]  /*c4d0*/  MUFU.EX2 R206, R10 ;  /* 0x0000000a00ce7308 */ /* 0x0007e20000000800 */
[--C-:B------:R-:W-:Y:S02]  /*c4e0*/  FFMA.FTZ R16, R16, c[0x0][0x23c], -R184.reuse ;  /* 0x00008f0010107a23 */ /* 0x100fe400000108b8 */
[----:B------:R-:W-:Y:S01]  /*c4f0*/  FFMA.FTZ R17, R17, c[0x0][0x23c], -R184 ;  /* 0x00008f0011117a23 */ /* 0x000fe200000108b8 */
[----:B-1----:R-:W-:Y:S01]  /*c500*/  LOP3.LUT R8, R189, UR13, R168, 0x96, !PT ;  /* 0x0000000dbd087c12 */ /* 0x002fe2000f8e96a8 */
[----:B------:R-:W-:Y:S04]  /*c510*/  IMAD.WIDE.U32 R168, R0, -0x2daee0ad, RZ ;  /* 0xd2511f5300a87825 */ /* 0x000fe800078e00ff */
[--C-:B------:R-:W-:Y:S01]  /*c520*/  FFMA.FTZ R18, R18, c[0x0][0x23c], -R185.reuse ;  /* 0x00008f0012127a23 */ /* 0x100fe200000108b9 */
[----:B------:R1:W-:Y:S01]  /*c530*/  MUFU.EX2 R205, R11 ;  /* 0x0000000b00cd7308 */ /* 0x0003e20000000800 */
[--C-:B------:R-:W-:Y:S02]  /*c540*/  FFMA.FTZ R19, R19, c[0x0][0x23c], -R185.reuse ;  /* 0x00008f0013137a23 */ /* 0x100fe400000108b9 */
[--C-:B------:R-:W-:Y:S02]  /*c550*/  FFMA.FTZ R12, R12, c[0x0][0x23c], -R184.reuse ;  /* 0x00008f000c0c7a23 */ /* 0x100fe400000108b8 */
[----:B--2---:R-:W-:Y:S04]  /*c560*/  IMAD.WIDE.U32 R8, R8, -0x2daee0ad, RZ ;  /* 0xd2511f5308087825 */ /* 0x004fe800078e00ff */
[----:B------:R-:W-:Y:S01]  /*c570*/  FFMA.FTZ R13, R13, c[0x0][0x23c], -R184 ;  /* 0x00008f000d0d7a23 */ /* 0x000fe200000108b8 */
[----:B------:R2:W-:Y:S01]  /*c580*/  MUFU.EX2 R204, R4 ;  /* 0x0000000400cc7308 */ /* 0x0005e20000000800 */
[----:B------:R-:W-:Y:S01]  /*c590*/  LOP3.LUT R0, R9, UR10, R168, 0x96, !PT ;  /* 0x0000000a09007c12 */ /* 0x000fe2000f8e96a8 */
[--C-:B------:R-:W-:Y:S01]  /*c5a0*/  FFMA.FTZ R14, R14, c[0x0][0x23c], -R185.reuse ;  /* 0x00008f000e0e7a23 */ /* 0x100fe200000108b9 */
[----:B---3--:R-:W-:Y:S01]  /*c5b0*/  LOP3.LUT R10, R169, UR12, R236, 0x96, !PT ;  /* 0x0000000ca90a7c12 */ /* 0x008fe2000f8e96ec */
[--C-:B------:R-:W-:Y:S02]  /*c5c0*/  FFMA.FTZ R15, R15, c[0x0][0x23c], -R185.reuse ;  /* 0x00008f000f0f7a23 */ /* 0x100fe400000108b9 */
[----:B------:R-:W-:Y:S04]  /*c5d0*/  IMAD.WIDE.U32 R180, R0, -0x326172a9, RZ ;  /* 0xcd9e8d5700b47825 */ /* 0x000fe800078e00ff */
[----:B------:R3:W-:Y:S01]  /*c5e0*/  MUFU.EX2 R203, R5 ;  /* 0x0000000500cb7308 */ /* 0x0007e20000000800 */
[----:B------:R-:W-:Y:S04]  /*c5f0*/  IMAD.WIDE.U32 R168, R10, -0x326172a9, RZ ;  /* 0xcd9e8d570aa87825 */ /* 0x000fe800078e00ff */
[----:B------:R-:W-:Y:S01]  /*c600*/  FFMA.FTZ R24, R24, c[0x0][0x23c], -R184 ;  /* 0x00008f0018187a23 */ /* 0x000fe200000108b8 */
[----:B------:R-:W-:Y:S01]  /*c610*/  LOP3.LUT R0, R181, UR9, R168, 0x96, !PT ;  /* 0x00000009b5007c12 */ /* 0x000fe2000f8e96a8 */
[----:B------:R-:W-:Y:S01]  /*c620*/  FFMA.FTZ R25, R25, c[0x0][0x23c], -R184 ;  /* 0x00008f0019197a23 */ /* 0x000fe200000108b8 */
[----:B------:R-:W-:Y:S01]  /*c630*/  LOP3.LUT R10, R169, UR11, R188, 0x96, !PT ;  /* 0x0000000ba90a7c12 */ /* 0x000fe2000f8e96bc */
[--C-:B------:R-:W-:Y:S01]  /*c640*/  FFMA.FTZ R26, R26, c[0x0][0x23c], -R185.reuse ;  /* 0x00008f001a1a7a23 */ /* 0x100fe200000108b9 */
[----:B------:R4:W-:Y:S01]  /*c650*/  MUFU.EX2 R202, R6 ;  /* 0x0000000600ca7308 */ /* 0x0009e20000000800 */
[----:B------:R-:W-:Y:S04]  /*c660*/  IMAD.WIDE.U32 R182, R0, -0x2daee0ad, RZ ;  /* 0xd2511f5300b67825 */ /* 0x000fe800078e00ff */
[----:B-1----:R-:W-:Y:S04]  /*c670*/  IMAD.WIDE.U32 R10, R10, -0x2daee0ad, RZ ;  /* 0xd2511f530a0a7825 */ /* 0x002fe800078e00ff */
[----:B------:R-:W-:Y:S01]  /*c680*/  FADD.FTZ R0, -R3, R150 ;  /* 0x0000009603007221 */ /* 0x000fe20000010100 */
[----:B------:R1:W-:Y:S01]  /*c690*/  MUFU.EX2 R201, R7 ;  /* 0x0000000700c97308 */ /* 0x0003e20000000800 */
[----:B--2---:R-:W-:Y:S01]  /*c6a0*/  LOP3.LUT R4, R183, UR6, R10, 0x96, !PT ;  /* 0x00000006b7047c12 */ /* 0x004fe2000f8e960a */
[--C-:B------:R-:W-:Y:S01]  /*c6b0*/  FFMA.FTZ R27, R27, c[0x0][0x23c], -R185.reuse ;  /* 0x00008f001b1b7a23 */ /* 0x100fe200000108b9 */
[----:B------:R-:W-:Y:S01]  /*c6c0*/  LOP3.LUT R8, R11, UR8, R8, 0x96, !PT ;  /* 0x000000080b087c12 */ /* 0x000fe2000f8e9608 */
[----:B------:R-:W-:Y:S02]  /*c6d0*/  FMUL.FTZ R0, R0, c[0x0][0x23c] ;  /* 0x00008f0000007a20 */ /* 0x000fe40000410000 */
[----:B---3--:R-:W-:Y:S04]  /*c6e0*/  IMAD.WIDE.U32 R4, R4, -0x326172a9, RZ ;  /* 0xcd9e8d5704047825 */ /* 0x008fe800078e00ff */
[----:B------:R-:W-:Y:S01]  /*c6f0*/  IMAD.WIDE.U32 R186, R8, -0x326172a9, RZ ;  /* 0xcd9e8d5708ba7825 */ /* 0x000fe200078e00ff */
[----:B------:R-:W2:Y:S01]  /*c700*/  MUFU.EX2 R2, R2 ;  /* 0x0000000200027308 */ /* 0x000ea20000000800 */
[----:B------:R-:W-:Y:S02]  /*c710*/  SHF.R.U32.HI R11, RZ, 0x18, R4 ;  /* 0x00000018ff0b7819 */ /* 0x000fe40000011604 */
[----:B----4-:R-:W-:Y:S01]  /*c720*/  LOP3.LUT R6, R4, 0xffff, RZ, 0xc0, !PT ;  /* 0x0000ffff04067812 */ /* 0x010fe200078ec0ff */
[----:B------:R-:W-:Y:S01]  /*c730*/  FFMA.FTZ R20, R20, c[0x0][0x23c], -R184 ;  /* 0x00008f0014147a23 */ /* 0x000fe200000108b8 */
[----:B------:R-:W-:Y:S01]  /*c740*/  LOP3.LUT R5, R5, UR16, R186, 0x96, !PT ;  /* 0x0000001005057c12 */ /* 0x000fe2000f8e96ba */
[----:B------:R-:W-:Y:S01]  /*c750*/  FFMA.FTZ R22, R22, c[0x0][0x23c], -R185 ;  /* 0x00008f0016167a23 */ /* 0x000fe200000108b9 */
[----:B------:R-:W-:Y:S01]  /*c760*/  SHF.R.U32.HI R8, RZ, 0x10, R4 ;  /* 0x00000010ff087819 */ /* 0x000fe20000011604 */
[--C-:B------:R-:W-:Y:S01]  /*c770*/  FFMA.FTZ R28, R28, c[0x0][0x23c], -R184.reuse ;  /* 0x00008f001c1c7a23 */ /* 0x100fe200000108b8 */
[----:B------:R-:W-:Y:S01]  /*c780*/  LOP3.LUT R149, R4, 0xff, RZ, 0xc0, !PT ;  /* 0x000000ff04957812 */ /* 0x000fe200078ec0ff */
[----:B------:R-:W3:Y:S01]  /*c790*/  MUFU.EX2 R0, R0 ;  /* 0x0000000000007308 */ /* 0x000ee20000000800 */
[----:B------:R-:W-:Y:S01]  /*c7a0*/  LOP3.LUT R4, R5, 0xffff, RZ, 0xc0, !PT ;  /* 0x0000ffff05047812 */ /* 0x000fe200078ec0ff */
[----:B------:R-:W-:Y:S01]  /*c7b0*/  FFMA.FTZ R29, R29, c[0x0][0x23c], -R184 ;  /* 0x00008f001d1d7a23 */ /* 0x000fe200000108b8 */
[----:B-1----:R-:W-:Y:S01]  /*c7c0*/  SHF.R.U32.HI R7, RZ, 0x10, R5 ;  /* 0x00000010ff077819 */ /* 0x002fe20000011605 */
[--C-:B------:R-:W-:Y:S01]  /*c7d0*/  FFMA.FTZ R30, R30, c[0x0][0x23c], -R185.reuse ;  /* 0x00008f001e1e7a23 */ /* 0x100fe200000108b9 */
[----:B------:R-:W-:Y:S01]  /*c7e0*/  SHF.R.U32.HI R10, RZ, 0x8, R6 ;  /* 0x00000008ff0a7819 */ /* 0x000fe20000011606 */
[----:B------:R-:W-:Y:S01]  /*c7f0*/  FFMA.FTZ R31, R31, c[0x0][0x23c], -R185 ;  /* 0x00008f001f1f7a23 */ /* 0x000fe200000108b9 */
[----:B------:R-:W-:Y:S02]  /*c800*/  LOP3.LUT R9, R8, 0xff, RZ, 0xc0, !PT ;  /* 0x000000ff08097812 */ /* 0x000fe400078ec0ff */
[----:B------:R-:W-:Y:S01]  /*c810*/  LOP3.LUT R8, R5, 0xff, RZ, 0xc0, !PT ;  /* 0x000000ff05087812 */ /* 0x000fe200078ec0ff */
[----:B------:R1:W-:Y:S01]  /*c820*/  MUFU.EX2 R200, R16 ;  /* 0x0000001000c87308 */ /* 0x0003e20000000800 */
[----:B------:R-:W-:Y:S02]  /*c830*/  SHF.R.U32.HI R6, RZ, 0x18, R5 ;  /* 0x00000018ff067819 */ /* 0x000fe40000011605 */
[----:B------:R-:W-:Y:S01]  /*c840*/  SHF.R.U32.HI R5, RZ, 0x8, R4 ;  /* 0x00000008ff057819 */ /* 0x000fe20000011604 */
[C---:B--2---:R-:W-:Y:S01]  /*c850*/  FMUL.FTZ R36, R2.reuse, R36 ;  /* 0x0000002402247220 */ /* 0x044fe20000410000 */
[----:B------:R-:W-:Y:S01]  /*c860*/  LOP3.LUT R4, R7, 0xff, RZ, 0xc0, !PT ;  /* 0x000000ff07047812 */ /* 0x000fe200078ec0ff */
[C---:B------:R-:W-:Y:S01]  /*c870*/  FMUL.FTZ R37, R2.reuse, R37 ;  /* 0x0000002502257220 */ /* 0x040fe20000410000 */
[----:B------:R-:W-:Y:S01]  /*c880*/  PRMT R10, R149, 0x5410, R10 ;  /* 0x00005410950a7816 */ /* 0x000fe2000000000a */
[C---:B------:R-:W-:Y:S01]  /*c890*/  FMUL.FTZ R40, R2.reuse, R40 ;  /* 0x0000002802287220 */ /* 0x040fe20000410000 */
[----:B------:R-:W-:Y:S01]  /*c8a0*/  PRMT R9, R9, 0x5410, R11 ;  /* 0x0000541009097816 */ /* 0x000fe2000000000b */
[----:B------:R-:W-:Y:S01]  /*c8b0*/  FMUL.FTZ R41, R2, R41 ;  /* 0x0000002902297220 */ /* 0x000fe20000410000 */
[----:B------:R-:W-:Y:S01]  /*c8c0*/  PRMT R5, R8, 0x5410, R5 ;  /* 0x0000541008057816 */ /* 0x000fe20000000005 */
[--C-:B------:R-:W-:Y:S01]  /*c8d0*/  HSET2.LE.AND R170, R10, R245.reuse, PT ;  /* 0x000000f50aaa7233 */ /* 0x100fe20003803000 */
[----:B------:R-:W-:Y:S01]  /*c8e0*/  PRMT R4, R4, 0x5410, R6 ;  /* 0x0000541004047816 */ /* 0x000fe20000000006 */
[--C-:B------:R-:W-:Y:S01]  /*c8f0*/  HSET2.LE.AND R171, R9, R245.reuse, PT ;  /* 0x000000f509ab7233 */ /* 0x100fe20003803000 */
[----:B------:R-:W-:Y:S01]  /*c900*/  F2FP.PACK_AB R6, R203, R204 ;  /* 0x000000cccb06723e */ /* 0x000fe200000000ff */
[--C-:B------:R-:W-:Y:S01]  /*c910*/  HSET2.LE.AND R168, R5, R245.reuse, PT ;  /* 0x000000f505a87233 */ /* 0x100fe20003803000 */
[----:B------:R-:W-:Y:S01]  /*c920*/  F2FP.PACK_AB R5, R205, R206 ;  /* 0x000000cecd05723e */ /* 0x000fe200000000ff */
[--C-:B------:R-:W-:Y:S01]  /*c930*/  HSET2.LE.AND R169, R4, R245.reuse, PT ;  /* 0x000000f504a97233 */ /* 0x100fe20003803000 */
[----:B------:R-:W-:Y:S01]  /*c940*/  F2FP.PACK_AB R4, R207, R240 ;  /* 0x000000f0cf04723e */ /* 0x000fe200000000ff */
[C---:B------:R-:W-:Y:S01]  /*c950*/  FMUL.FTZ R8, R2.reuse, R156 ;  /* 0x0000009c02087220 */ /* 0x040fe20000410000 */
[----:B------:R-:W-:Y:S01]  /*c960*/  F2FP.PACK_AB R7, R201, R202 ;  /* 0x000000cac907723e */ /* 0x000fe200000000ff */
[----:B------:R-:W-:Y:S01]  /*c970*/  FMUL.FTZ R9, R2, R157 ;  /* 0x0000009d02097220 */ /* 0x000fe20000410000 */
[----:B------:R-:W-:Y:S01]  /*c980*/  LOP3.LUT R170, R170, R4, RZ, 0xc0, !PT ;  /* 0x00000004aaaa7212 */ /* 0x000fe200078ec0ff */
[C---:B------:R-:W-:Y:S01]  /*c990*/  FMUL.FTZ R4, R2.reuse, R152 ;  /* 0x0000009802047220 */ /* 0x040fe20000410000 */
[----:B------:R-:W-:Y:S01]  /*c9a0*/  LOP3.LUT R171, R171, R5, RZ, 0xc0, !PT ;  /* 0x00000005abab7212 */ /* 0x000fe200078ec0ff */
[----:B------:R-:W-:Y:S01]  /*c9b0*/  FMUL.FTZ R5, R2, R153 ;  /* 0x0000009902057220 */ /* 0x000fe20000410000 */
[----:B------:R-:W-:Y:S01]  /*c9c0*/  LOP3.LUT R168, R168, R6, RZ, 0xc0, !PT ;  /* 0x00000006a8a87212 */ /* 0x000fe200078ec0ff */
[C---:B---3--:R-:W-:Y:S01]  /*c9d0*/  FMUL.FTZ R6, R0.reuse, R154 ;  /* 0x0000009a00067220 */ /* 0x048fe20000410000 */
[----:B------:R-:W-:Y:S01]  /*c9e0*/  LOP3.LUT R169, R169, R7, RZ, 0xc0, !PT ;  /* 0x00000007a9a97212 */ /* 0x000fe200078ec0ff */
[C---:B------:R-:W-:Y:S01]  /*c9f0*/  FMUL.FTZ R7, R0.reuse, R155 ;  /* 0x0000009b00077220 */ /* 0x040fe20000410000 */
[----:B------:R-:W-:Y:S01]  /*ca00*/  LOP3.LUT R150, R187, UR7, R180, 0x96, !PT ;  /* 0x00000007bb967c12 */ /* 0x000fe2000f8e96b4 */
[----:B------:R-:W2:Y:S01]  /*ca10*/  LDSM.16.MT88.4 R152, [R212+0x10000] ;  /* 0x01000000d498783b */ /* 0x000ea20000004200 */
[C---:B------:R-:W-:Y:S01]  /*ca20*/  FMUL.FTZ R10, R0.reuse, R158 ;  /* 0x0000009e000a7220 */ /* 0x040fe20000410000 */
[----:B------:R3:W4:Y:S01]  /*ca30*/  MUFU.EX2 R199, R17 ;  /* 0x0000001100c77308 */ /* 0x0007220000000800 */
[----:B------:R-:W-:Y:S02]  /*ca40*/  FMUL.FTZ R11, R0, R159 ;  /* 0x0000009f000b7220 */ /* 0x000fe40000410000 */
[C---:B------:R-:W-:Y:S03]  /*ca50*/  HMMA.16816.F32 R4, R168.reuse, R172, R4 ;  /* 0x000000aca804723c */ /* 0x040fe60000001804 */
[----:B------:R-:W5:Y:S02]  /*ca60*/  LDSM.16.MT88.4 R156, [R211+0x10000] ;  /* 0x01000000d39c783b */ /* 0x000f640000004200 */
[----:B-1----:R-:W-:Y:S02]  /*ca70*/  FMUL.FTZ R16, R2, R160 ;  /* 0x000000a002107220 */ /* 0x002fe40000410000 */
[C---:B------:R-:W-:Y:S01]  /*ca80*/  FMUL.FTZ R38, R0.reuse, R38 ;  /* 0x0000002600267220 */ /* 0x040fe20000410000 */
[C---:B------:R-:W-:Y:S01]  /*ca90*/  HMMA.16816.F32 R8, R168.reuse, R174, R8 ;  /* 0x000000aea808723c */ /* 0x040fe20000001808 */
[----:B------:R1:W-:Y:S02]  /*caa0*/  MUFU.EX2 R198, R18 ;  /* 0x0000001200c67308 */ /* 0x0003e40000000800 */
[----:B------:R-:W4:Y:S01]  /*cab0*/  LDSM.16.MT88.4 R172, [R209+0x12000] ;  /* 0x01200000d1ac783b */ /* 0x000f220000004200 */
[C---:B------:R-:W-:Y:S02]  /*cac0*/  FMUL.FTZ R39, R0.reuse, R39 ;  /* 0x0000002700277220 */ /* 0x040fe40000410000 */
[C---:B------:R-:W-:Y:S02]  /*cad0*/  FMUL.FTZ R42, R0.reuse, R42 ;  /* 0x0000002a002a7220 */ /* 0x040fe40000410000 */
[----:B------:R-:W-:Y:S03]  /*cae0*/  FMUL.FTZ R43, R0, R43 ;  /* 0x0000002b002b7220 */ /* 0x000fe60000410000 */
[C---:B------:R-:W-:Y:S01]  /*caf0*/  HMMA.16816.F32 R36, R168.reuse, R176, R36 ;  /* 0x000000b0a824723c */ /* 0x040fe20000001824 */
[----:B------:R5:W4:Y:S02]  /*cb00*/  MUFU.EX2 R197, R19 ;  /* 0x0000001300c57308 */ /* 0x000b240000000800 */
[C---:B---3--:R-:W-:Y:S02]  /*cb10*/  FMUL.FTZ R17, R2.reuse, R161 ;  /* 0x000000a102117220 */ /* 0x048fe40000410000 */
[C---:B------:R-:W-:Y:S02]  /*cb20*/  FMUL.FTZ R44, R2.reuse, R44 ;  /* 0x0000002c022c7220 */ /* 0x040fe40000410000 */
[----:B------:R-:W-:Y:S01]  /*cb30*/  FMUL.FTZ R45, R2, R45 ;  /* 0x0000002d022d7220 */ /* 0x000fe20000410000 */
[C---:B------:R-:W-:Y:S01]  /*cb40*/  HMMA.16816.F32 R40, R168.reuse, R178, R40 ;  /* 0x000000b2a828723c */ /* 0x040fe20000001828 */
[----:B------:R-:W-:Y:S02]  /*cb50*/  LDSM.16.MT88.4 R176, [R212+0x10800] ;  /* 0x01080000d4b0783b */ /* 0x000fe40000004200 */
[----:B------:R3:W-:Y:S01]  /*cb60*/  MUFU.EX2 R194, R14 ;  /* 0x0000000e00c27308 */ /* 0x0007e20000000800 */
[C---:B------:R-:W-:Y:S02]  /*cb70*/  FMUL.FTZ R46, R0.reuse, R46 ;  /* 0x0000002e002e7220 */ /* 0x040fe40000410000 */
[C---:B------:R-:W-:Y:S02]  /*cb80*/  FMUL.FTZ R47, R0.reuse, R47 ;  /* 0x0000002f002f7220 */ /* 0x040fe40000410000 */
[----:B-1----:R-:W-:Y:S04]  /*cb90*/  FMUL.FTZ R18, R0, R162 ;  /* 0x000000a200127220 */ /* 0x002fe80000410000 */
[C---:B------:R-:W-:Y:S01]  /*cba0*/  FMUL.FTZ R48, R2.reuse, R48 ;  /* 0x0000003002307220 */ /* 0x040fe20000410000 */
[C---:B--2---:R-:W-:Y:S01]  /*cbb0*/  HMMA.16816.F32 R44, R168.reuse, R152, R44 ;  /* 0x00000098a82c723c */ /* 0x044fe2000000182c */
[----:B------:R1:W-:Y:S02]  /*cbc0*/  MUFU.EX2 R193, R15 ;  /* 0x0000000f00c17308 */ /* 0x0003e40000000800 */
[----:B------:R-:W-:Y:S02]  /*cbd0*/  FMUL.FTZ R49, R2, R49 ;  /* 0x0000003102317220 */ /* 0x000fe40000410000 */
[C---:B------:R-:W-:Y:S02]  /*cbe0*/  FMUL.FTZ R50, R0.reuse, R50 ;  /* 0x0000003200327220 */ /* 0x040fe40000410000 */
[C---:B------:R-:W-:Y:S02]  /*cbf0*/  FMUL.FTZ R51, R0.reuse, R51 ;  /* 0x0000003300337220 */ /* 0x040fe40000410000 */
[----:B-----5:R-:W-:Y:S02]  /*cc00*/  FMUL.FTZ R19, R0, R163 ;  /* 0x000000a300137220 */ /* 0x020fe40000410000 */
[----:B------:R-:W-:Y:S01]  /*cc10*/  LDSM.16.MT88.4 R160, [R209+0x10800] ;  /* 0x01080000d1a0783b */ /* 0x000fe20000004200 */
[C---:B------:R-:W-:Y:S01]  /*cc20*/  FMUL.FTZ R52, R2.reuse, R52 ;  /* 0x0000003402347220 */ /* 0x040fe20000410000 */
[----:B------:R2:W-:Y:S01]  /*cc30*/  MUFU.EX2 R196, R12 ;  /* 0x0000000c00c47308 */ /* 0x0005e20000000800 */
[C---:B------:R-:W-:Y:S03]  /*cc40*/  HMMA.16816.F32 R48, R168.reuse, R154, R48 ;  /* 0x0000009aa830723c */ /* 0x040fe60000001830 */
[----:B------:R-:W-:Y:S02]  /*cc50*/  FMUL.FTZ R53, R2, R53 ;  /* 0x0000003502357220 */ /* 0x000fe40000410000 */
[----:B------:R-:W5:Y:S01]  /*cc60*/  LDSM.16.MT88.4 R152, [R210+0x12000] ;  /* 0x01200000d298783b */ /* 0x000f620000004200 */
[C---:B------:R-:W-:Y:S02]  /*cc70*/  FMUL.FTZ R54, R0.reuse, R54 ;  /* 0x0000003600367220 */ /* 0x040fe40000410000 */
[C---:B------:R-:W-:Y:S01]  /*cc80*/  FMUL.FTZ R55, R0.reuse, R55 ;  /* 0x0000003700377220 */ /* 0x040fe20000410000 */
[----:B------:R2:W2:Y:S03]  /*cc90*/  MUFU.EX2 R195, R13 ;  /* 0x0000000d00c37308 */ /* 0x0004a60000000800 */
[C---:B---3--:R-:W-:Y:S02]  /*cca0*/  FMUL.FTZ R14, R0.reuse, R166 ;  /* 0x000000a6000e7220 */ /* 0x048fe40000410000 */
[----:B-1----:R-:W-:Y:S01]  /*ccb0*/  FMUL.FTZ R15, R0, R167 ;  /* 0x000000a7000f7220 */ /* 0x002fe20000410000 */
[C---:B------:R-:W-:Y:S03]  /*ccc0*/  HMMA.16816.F32 R52, R168.reuse, R156, R52 ;  /* 0x0000009ca834723c */ /* 0x040fe60000001834 */
[C---:B------:R-:W-:Y:S01]  /*ccd0*/  FMUL.FTZ R56, R2.reuse, R56 ;  /* 0x0000003802387220 */ /* 0x040fe20000410000 */
[----:B------:R1:W-:Y:S01]  /*cce0*/  MUFU.EX2 R192, R24 ;  /* 0x0000001800c07308 */ /* 0x0003e20000000800 */
[----:B------:R-:W-:Y:S02]  /*ccf0*/  FMUL.FTZ R57, R2, R57 ;  /* 0x0000003902397220 */ /* 0x000fe40000410000 */
[C---:B------:R-:W-:Y:S02]  /*cd00*/  FMUL.FTZ R58, R0.reuse, R58 ;  /* 0x0000003a003a7220 */ /* 0x040fe40000410000 */
[----:B------:R-:W-:Y:S03]  /*cd10*/  FMUL.FTZ R59, R0, R59 ;  /* 0x0000003b003b7220 */ /* 0x000fe60000410000 */
[C---:B------:R-:W-:Y:S02]  /*cd20*/  FMUL.FTZ R60, R2.reuse, R60 ;  /* 0x0000003c023c7220 */ /* 0x040fe40000410000 */
[----:B------:R-:W-:Y:S01]  /*cd30*/  FMUL.FTZ R61, R2, R61 ;  /* 0x0000003d023d7220 */ /* 0x000fe20000410000 */
[----:B------:R3:W-:Y:S01]  /*cd40*/  MUFU.EX2 R191, R25 ;  /* 0x0000001900bf7308 */ /* 0x0007e20000000800 */
[C---:B------:R-:W-:Y:S01]  /*cd50*/  HMMA.16816.F32 R56, R168.reuse, R158, R56 ;  /* 0x0000009ea838723c */ /* 0x040fe20000001838 */
[----:B------:R-:W1:Y:S02]  /*cd60*/  LDSM.16.MT88.4 R156, [R212+0x12000] ;  /* 0x01200000d49c783b */ /* 0x000e640000004200 */
[C---:B------:R-:W-:Y:S02]  /*cd70*/  FMUL.FTZ R62, R0.reuse, R62 ;  /* 0x0000003e003e7220 */ /* 0x040fe40000410000 */
[----:B------:R-:W-:Y:S02]  /*cd80*/  FMUL.FTZ R63, R0, R63 ;  /* 0x0000003f003f7220 */ /* 0x000fe40000410000 */
[C---:B------:R-:W-:Y:S02]  /*cd90*/  FMUL.FTZ R64, R2.reuse, R64 ;  /* 0x0000004002407220 */ /* 0x040fe40000410000 */
[----:B------:R-:W-:Y:S01]  /*cda0*/  FMUL.FTZ R65, R2, R65 ;  /* 0x0000004102417220 */ /* 0x000fe20000410000 */
[----:B------:R1:W-:Y:S02]  /*cdb0*/  MUFU.EX2 R190, R26 ;  /* 0x0000001a00be7308 */ /* 0x0003e40000000800 */
        /* <DEDUP_REMOVED lines=11> */
[C---:B-----5:R-:W-:Y:S03]  /*ce70*/  HMMA.16816.F32 R68, R168.reuse, R152, R68 ;  /* 0x00000098a844723c */ /* 0x060fe60000001844 */
[C---:B------:R-:W-:Y:S02]  /*ce80*/  FMUL.FTZ R74, R0.reuse, R74 ;  /* 0x0000004a004a7220 */ /* 0x040fe40000410000 */
[----:B------:R-:W-:Y:S02]  /*ce90*/  FMUL.FTZ R75, R0, R75 ;  /* 0x0000004b004b7220 */ /* 0x000fe40000410000 */
[C---:B------:R-:W-:Y:S02]  /*cea0*/  FMUL.FTZ R76, R2.reuse, R76 ;  /* 0x0000004c024c7220 */ /* 0x040fe40000410000 */
[----:B------:R-:W-:Y:S03]  /*ceb0*/  FMUL.FTZ R77, R2, R77 ;  /* 0x0000004d024d7220 */ /* 0x000fe60000410000 */
[C---:B------:R-:W-:Y:S01]  /*cec0*/  HMMA.16816.F32 R72, R168.reuse, R154, R72 ;  /* 0x0000009aa848723c */ /* 0x040fe20000001848 */
[----:B------:R-:W5:Y:S02]  /*ced0*/  LDSM.16.MT88.4 R152, [R209+0x14000] ;  /* 0x01400000d198783b */ /* 0x000f640000004200 */
        /* <DEDUP_REMOVED lines=84> */
[----:B------:R-:W-:Y:S05]  /*d420*/  IMAD.WIDE.U32 R150, R150, -0x2daee0ad, RZ ;  /* 0xd2511f5396967825 */ /* 0x000fea00078e00ff */
[C---:B------:R-:W-:Y:S01]  /*d430*/  HMMA.16816.F32 R136, R168.reuse, R174, R136 ;  /* 0x000000aea888723c */ /* 0x040fe20000001888 */
[----:B------:R-:W4:Y:S02]  /*d440*/  LDSM.16.MT88.4 R172, [R210+0x10800] ;  /* 0x01080000d2ac783b */ /* 0x000f240000004200 */
[--C-:B--2---:R-:W-:Y:S01]  /*d450*/  SHF.R.U32.HI R12, RZ, 0x10, R150.reuse ;  /* 0x00000010ff0c7819 */ /* 0x104fe20000011696 */
[----:B------:R-:W-:Y:S01]  /*d460*/  FMUL.FTZ R140, R2, R140 ;  /* 0x0000008c028c7220 */ /* 0x000fe20000410000 */
[----:B------:R-:W-:Y:S01]  /*d470*/  LOP3.LUT R149, R150, 0xffff, RZ, 0xc0, !PT ;  /* 0x0000ffff96957812 */ /* 0x000fe200078ec0ff */
[----:B------:R-:W-:Y:S01]  /*d480*/  FMUL.FTZ R141, R2, R141 ;  /* 0x0000008d028d7220 */ /* 0x000fe20000410000 */
[----:B------:R-:W-:Y:S01]  /*d490*/  LOP3.LUT R12, R12, 0xff, RZ, 0xc0, !PT ;  /* 0x000000ff0c0c7812 */ /* 0x000fe200078ec0ff */
[C---:B-----5:R-:W-:Y:S04]  /*d4a0*/  HMMA.16816.F32 R16, R168.reuse, R152, R16 ;  /* 0x00000098a810723c */ /* 0x060fe80000001810 */
[C---:B------:R-:W-:Y:S01]  /*d4b0*/  FMUL.FTZ R142, R0.reuse, R142 ;  /* 0x0000008e008e7220 */ /* 0x040fe20000410000 */
[----:B------:R-:W-:Y:S01]  /*d4c0*/  SHF.R.U32.HI R149, RZ, 0x8, R149 ;  /* 0x00000008ff957819 */ /* 0x000fe20000011695 */
[----:B------:R-:W-:Y:S01]  /*d4d0*/  FMUL.FTZ R143, R0, R143 ;  /* 0x0000008f008f7220 */ /* 0x000fe20000410000 */
[----:B------:R-:W-:Y:S01]  /*d4e0*/  LOP3.LUT R153, R150, 0xff, RZ, 0xc0, !PT ;  /* 0x000000ff96997812 */ /* 0x000fe200078ec0ff */
[C---:B------:R-:W-:Y:S01]  /*d4f0*/  FMUL.FTZ R144, R2.reuse, R144 ;  /* 0x0000009002907220 */ /* 0x040fe20000410000 */
[----:B------:R-:W-:Y:S03]  /*d500*/  SHF.R.U32.HI R152, RZ, 0x18, R150 ;  /* 0x00000018ff987819 */ /* 0x000fe60000011696 */
[----:B------:R-:W-:Y:S01]  /*d510*/  LOP3.LUT R150, R151, UR17, R182, 0x96, !PT ;  /* 0x0000001197967c12 */ /* 0x000fe2000f8e96b6 */
[C---:B------:R-:W-:Y:S01]  /*d520*/  HMMA.16816.F32 R140, R168.reuse, R154, R140 ;  /* 0x0000009aa88c723c */ /* 0x040fe2000000188c */
[----:B------:R-:W-:Y:S02]  /*d530*/  LDSM.16.MT88.4 R180, [R209+0x12800] ;  /* 0x01280000d1b4783b */ /* 0x000fe40000004200 */
[----:B------:R-:W-:Y:S01]  /*d540*/  SHF.R.U32.HI R13, RZ, 0x10, R150 ;  /* 0x00000010ff0d7819 */ /* 0x000fe20000011696 */
[----:B------:R-:W-:Y:S01]  /*d550*/  FMUL.FTZ R145, R2, R145 ;  /* 0x0000009102917220 */ /* 0x000fe20000410000 */
[----:B------:R-:W-:Y:S01]  /*d560*/  PRMT R186, R12, 0x5410, R152 ;  /* 0x000054100cba7816 */ /* 0x000fe20000000098 */
[----:B------:R-:W-:Y:S01]  /*d570*/  FMUL.FTZ R146, R0, R146 ;  /* 0x0000009200927220 */ /* 0x000fe20000410000 */
[----:B------:R-:W-:Y:S01]  /*d580*/  LOP3.LUT R12, R150, 0xffff, RZ, 0xc0, !PT ;  /* 0x0000ffff960c7812 */ /* 0x000fe200078ec0ff */
[----:B------:R-:W-:Y:S01]  /*d590*/  FMUL.FTZ R147, R0, R147 ;  /* 0x0000009300937220 */ /* 0x000fe20000410000 */
[----:B------:R-:W-:Y:S03]  /*d5a0*/  LOP3.LUT R151, R13, 0xff, RZ, 0xc0, !PT ;  /* 0x000000ff0d977812 */ /* 0x000fe600078ec0ff */
[----:B------:R-:W-:Y:S01]  /*d5b0*/  FMUL.FTZ R13, R2, R165 ;  /* 0x000000a5020d7220 */ /* 0x000fe20000410000 */
[----:B------:R-:W-:Y:S01]  /*d5c0*/  PRMT R149, R153, 0x5410, R149 ;  /* 0x0000541099957816 */ /* 0x000fe20000000095 */
[----:B------:R-:W-:Y:S01]  /*d5d0*/  FFMA.FTZ R0, R0, R244, R202 ;  /* 0x000000f400007223 */ /* 0x000fe200000100ca */
[----:B------:R-:W-:Y:S02]  /*d5e0*/  LOP3.LUT R152, R150, 0xff, RZ, 0xc0, !PT ;  /* 0x000000ff96987812 */ /* 0x000fe400078ec0ff */
[----:B------:R-:W-:Y:S01]  /*d5f0*/  SHF.R.U32.HI R153, RZ, 0x18, R150 ;  /* 0x00000018ff997819 */ /* 0x000fe20000011696 */
[--C-:B------:R-:W-:Y:S01]  /*d600*/  HSET2.LE.AND R154, R149, R245.reuse, PT ;  /* 0x000000f5959a7233 */ /* 0x100fe20003803000 */
[----:B------:R-:W-:Y:S01]  /*d610*/  SHF.R.U32.HI R150, RZ, 0x8, R12 ;  /* 0x00000008ff967819 */ /* 0x000fe2000001160c */
[----:B------:R-:W-:Y:S01]  /*d620*/  FMUL.FTZ R12, R2, R164 ;  /* 0x000000a4020c7220 */ /* 0x000fe20000410000 */
[----:B------:R-:W-:Y:S01]  /*d630*/  PRMT R153, R151, 0x5410, R153 ;  /* 0x0000541097997816 */ /* 0x000fe20000000099 */
[----:B------:R-:W2:Y:S01]  /*d640*/  LDSM.16.MT88.4 R164, [R211+0x10800] ;  /* 0x01080000d3a4783b */ /* 0x000ea20000004200 */
[----:B------:R-:W-:Y:S01]  /*d650*/  PRMT R150, R152, 0x5410, R150 ;  /* 0x0000541098967816 */ /* 0x000fe20000000096 */
[----:B------:R-:W-:Y:S01]  /*d660*/  FFMA.FTZ R2, R2, R241, R204 ;  /* 0x000000f102027223 */ /* 0x000fe200000100cc */
[----:B------:R-:W-:Y:S01]  /*d670*/  F2FP.PACK_AB R149, R199, R200 ;  /* 0x000000c8c795723e */ /* 0x000fe200000000ff */
[--C-:B------:R-:W-:Y:S01]  /*d680*/  HSET2.LE.AND R153, R153, R245.reuse, PT ;  /* 0x000000f599997233 */ /* 0x100fe20003803000 */
[C---:B-1----:R-:W-:Y:S03]  /*d690*/  HMMA.16816.F32 R12, R168.reuse, R156, R12 ;  /* 0x0000009ca80c723c */ /* 0x042fe6000000180c */
[----:B------:R-:W-:Y:S01]  /*d6a0*/  LOP3.LUT R154, R154, R149, RZ, 0xc0, !PT ;  /* 0x000000959a9a7212 */ /* 0x000fe200078ec0ff */
[--C-:B------:R-:W-:Y:S01]  /*d6b0*/  HSET2.LE.AND R149, R186, R245.reuse, PT ;  /* 0x000000f5ba957233 */ /* 0x100fe20003803000 */
[----:B------:R-:W-:Y:S01]  /*d6c0*/  F2FP.PACK_AB R155, R197, R198 ;  /* 0x000000c6c59b723e */ /* 0x000fe200000000ff */
[--C-:B------:R-:W-:Y:S01]  /*d6d0*/  HSET2.LE.AND R150, R150, R245.reuse, PT ;  /* 0x000000f596967233 */ /* 0x100fe20003803000 */
[----:B------:R-:W-:Y:S01]  /*d6e0*/  F2FP.PACK_AB R152, R195, R196 ;  /* 0x000000c4c398723e */ /* 0x000fe200000000ff */
[----:B------:R-:W-:Y:S01]  /*d6f0*/  HMMA.16816.F32 R144, R168, R158, R144 ;  /* 0x0000009ea890723c */ /* 0x000fe20000001890 */
[----:B------:R-:W1:Y:S01]  /*d700*/  LDSM.16.MT88.4 R156, [R210+0x12800] ;  /* 0x01280000d29c783b */ /* 0x000e620000004200 */
[----:B------:R-:W-:Y:S02]  /*d710*/  MUFU.EX2 R186, R22 ;  /* 0x0000001600ba7308 */ /* 0x000fe40000000800 */
[----:B------:R-:W-:Y:S01]  /*d720*/  F2FP.PACK_AB R151, R193, R194 ;  /* 0x000000c2c197723e */ /* 0x000fe200000000ff */
[----:B------:R-:W-:Y:S01]  /*d730*/  FADD.FTZ R2, R203, R2 ;  /* 0x00000002cb027221 */ /* 0x000fe20000010000 */
[----:B------:R-:W-:Y:S01]  /*d740*/  LOP3.LUT R155, R149, R155, RZ, 0xc0, !PT ;  /* 0x0000009b959b7212 */ /* 0x000fe200078ec0ff */
[----:B------:R-:W-:Y:S01]  /*d750*/  FADD.FTZ R0, R201, R0 ;  /* 0x00000000c9007221 */ /* 0x000fe20000010000 */
[----:B------:R-:W-:Y:S01]  /*d760*/  LOP3.LUT R152, R150, R152, RZ, 0xc0, !PT ;  /* 0x0000009896987212 */ /* 0x000fe200078ec0ff */
[----:B------:R-:W-:Y:S03]  /*d770*/  LDSM.16.MT88.4 R168, [R209+0x14800] ;  /* 0x01480000d1a8783b */ /* 0x000fe60000004200 */
[----:B------:R-:W-:Y:S01]  /*d780*/  LOP3.LUT R153, R153, R151, RZ, 0xc0, !PT ;  /* 0x0000009799997212 */ /* 0x000fe200078ec0ff */
[----:B------:R-:W-:Y:S01]  /*d790*/  FADD.FTZ R2, R240, R2 ;  /* 0x00000002f0027221 */ /* 0x000fe20000010000 */
[----:B------:R-:W-:Y:S01]  /*d7a0*/  MOV R149, UR4 ;  /* 0x0000000400957c02 */ /* 0x000fe20008000f00 */
[----:B------:R-:W-:Y:S02]  /*d7b0*/  FADD.FTZ R0, R206, R0 ;  /* 0x00000000ce007221 */ /* 0x000fe40000010000 */
[----:B------:R-:W-:Y:S01]  /*d7c0*/  FADD.FTZ R2, R207, R2 ;  /* 0x00000002cf027221 */ /* 0x000fe20000010000 */
[----:B------:R-:W-:Y:S01]  /*d7d0*/  LOP3.LUT R149, R239, UR25, R149, 0x96, !PT ;  /* 0x00000019ef957c12 */ /* 0x000fe2000f8e9695 */
[C---:B------:R-:W-:Y:S05]  /*d7e0*/  HMMA.16816.F32 R4, R152.reuse, R160, R4 ;  /* 0x000000a09804723c */ /* 0x040fea0000001804 */
[----:B------:R-:W-:Y:S03]  /*d7f0*/  IMAD.WIDE.U32 R150, R149, -0x326172a9, RZ ;  /* 0xcd9e8d5795967825 */ /* 0x000fe600078e00ff */
[C---:B------:R-:W-:Y:S01]  /*d800*/  HMMA.16816.F32 R8, R152.reuse, R162, R8 ;  /* 0x000000a29808723c */ /* 0x040fe20000001808 */
[----:B------:R-:W5:Y:S03]  /*d810*/  LDSM.16.MT88.4 R160, [R212+0x12800] ;  /* 0x01280000d4a0783b */ /* 0x000f660000004200 */
[----:B------:R-:W-:Y:S01]  /*d820*/  LOP3.LUT R24, R189, UR13, R150, 0x96, !PT ;  /* 0x0000000dbd187c12 */ /* 0x000fe2000f8e9696 */
[----:B------:R-:W-:Y:S01]  /*d830*/  FADD.FTZ R0, R205, R0 ;  /* 0x00000000cd007221 */ /* 0x000fe20000010000 */
[----:B------:R1:W-:Y:S01]  /*d840*/  MUFU.EX2 R189, R27 ;  /* 0x0000001b00bd7308 */ /* 0x0003e20000000800 */
[----:B------:R-:W-:Y:S01]  /*d850*/  LOP3.LUT R149, R151, UR15, R242, 0x96, !PT ;  /* 0x0000000f97957c12 */ /* 0x000fe2000f8e96f2 */
[C---:B----4-:R-:W-:Y:S04]  /*d860*/  HMMA.16816.F32 R36, R152.reuse, R172, R36 ;  /* 0x000000ac9824723c */ /* 0x050fe80000001824 */
[----:B---3--:R-:W-:Y:S04]  /*d870*/  IMAD.WIDE.U32 R24, R24, -0x2daee0ad, RZ ;  /* 0xd2511f5318187825 */ /* 0x008fe800078e00ff */
[C---:B------:R-:W-:Y:S01]  /*d880*/  HMMA.16816.F32 R40, R152.reuse, R174, R40 ;  /* 0x000000ae9828723c */ /* 0x040fe20000001828 */
[----:B------:R-:W-:Y:S03]  /*d890*/  LDSM.16.MT88.4 R172, [R210+0x14800] ;  /* 0x01480000d2ac783b */ /* 0x000fe60000004200 */
[----:B------:R-:W-:Y:S04]  /*d8a0*/  IMAD.WIDE.U32 R150, R149, -0x2daee0ad, RZ ;  /* 0xd2511f5395967825 */ /* 0x000fe800078e00ff */
[C---:B------:R-:W-:Y:S04]  /*d8b0*/  HMMA.16816.F32 R44, R152.reuse, R176, R44 ;  /* 0x000000b0982c723c */ /* 0x040fe8000000182c */
[----:B------:R-:W-:Y:S01]  /*d8c0*/  LOP3.LUT R25, R25, UR10, R150, 0x96, !PT ;  /* 0x0000000a19197c12 */ /* 0x000fe2000f8e9696 */
[----:B------:R-:W-:Y:S01]  /*d8d0*/  FADD.FTZ R2, R196, R2 ;  /* 0x00000002c4027221 */ /* 0x000fe20000010000 */
[----:B------:R-:W-:Y:S01]  /*d8e0*/  LOP3.LUT R149, R151, UR12, R236, 0x96, !PT ;  /* 0x0000000c97957c12 */ /* 0x000fe2000f8e96ec */
[----:B------:R-:W-:Y:S01]  /*d8f0*/  FADD.FTZ R0, R194, R0 ;  /* 0x00000000c2007221 */ /* 0x000fe20000010000 */
[C---:B------:R-:W-:Y:S01]  /*d900*/  HMMA.16816.F32 R48, R152.reuse, R178, R48 ;  /* 0x000000b29830723c */ /* 0x040fe20000001830 */
[----:B------:R-:W-:Y:S03]  /*d910*/  LDSM.16.MT88.4 R176, [R212+0x14800] ;  /* 0x01480000d4b0783b */ /* 0x000fe60000004200 */
[----:B------:R-:W-:Y:S04]  /*d920*/  IMAD.WIDE.U32 R150, R149, -0x326172a9, RZ ;  /* 0xcd9e8d5795967825 */ /* 0x000fe800078e00ff */
[C---:B--2---:R-:W-:Y:S04]  /*d930*/  HMMA.16816.F32 R52, R152.reuse, R164, R52 ;  /* 0x000000a49834723c */ /* 0x044fe80000001834 */
[----:B------:R-:W-:Y:S01]  /*d940*/  LOP3.LUT R26, R151, UR11, R188, 0x96, !PT ;  /* 0x0000000b971a7c12 */ /* 0x000fe2000f8e96bc */
[----:B------:R-:W-:Y:S01]  /*d950*/  FADD.FTZ R2, R195, R2 ;  /* 0x00000002c3027221 */ /* 0x000fe20000010000 */
[----:B------:R-:W2:Y:S01]  /*d960*/  MUFU.EX2 R188, R20 ;  /* 0x0000001400bc7308 */ /* 0x000ea20000000800 */
[----:B------:R-:W-:Y:S01]  /*d970*/  FADD.FTZ R0, R193, R0 ;  /* 0x00000000c1007221 */ /* 0x000fe20000010000 */
[C---:B------:R-:W-:Y:S01]  /*d980*/  HMMA.16816.F32 R56, R152.reuse, R166, R56 ;  /* 0x000000a69838723c */ /* 0x040fe20000001838 */
[----:B------:R-:W3:Y:S03]  /*d990*/  LDSM.16.MT88.4 R164, [R211+0x12800] ;  /* 0x01280000d3a4783b */ /* 0x000ee60000004200 */
[----:B-1----:R-:W-:Y:S04]  /*d9a0*/  IMAD.WIDE.U32 R26, R26, -0x2daee0ad, RZ ;  /* 0xd2511f531a1a7825 */ /* 0x002fe800078e00ff */
[C---:B------:R-:W-:Y:S04]  /*d9b0*/  HMMA.16816.F32 R60, R152.reuse, R180, R60 ;  /* 0x000000b4983c723c */ /* 0x040fe8000000183c */
[----:B------:R-:W-:Y:S01]  /*d9c0*/  LOP3.LUT R24, R27, UR8, R24, 0x96, !PT ;  /* 0x000000081b187c12 */ /* 0x000fe2000f8e9618 */
[----:B------:R-:W-:Y:S02]  /*d9d0*/  FADD.FTZ R2, R200, R2 ;  /* 0x00000002c8027221 */ /* 0x000fe40000010000 */
[----:B------:R-:W-:Y:S01]  /*d9e0*/  FADD.FTZ R0, R198, R0 ;  /* 0x00000000c6007221 */ /* 0x000fe20000010000 */
[C---:B------:R-:W-:Y:S01]  /*d9f0*/  HMMA.16816.F32 R64, R152.reuse, R182, R64 ;  /* 0x000000b69840723c */ /* 0x040fe20000001840 */
[----:B------:R-:W1:Y:S03]  /*da00*/  LDSM.16.MT88.4 R180, [R211+0x14800] ;  /* 0x01480000d3b4783b */ /* 0x000e660000004200 */
[----:B------:R-:W-:Y:S02]  /*da10*/  FADD.FTZ R2, R199, R2 ;  /* 0x00000002c7027221 */ /* 0x000fe40000010000 */
[----:B------:R-:W-:Y:S02]  /*da20*/  FADD.FTZ R0, R197, R0 ;  /* 0x00000000c5007221 */ /* 0x000fe40000010000 */
[C---:B------:R-:W-:Y:S04]  /*da30*/  HMMA.16816.F32 R68, R152.reuse, R156, R68 ;  /* 0x0000009c9844723c */ /* 0x040fe80000001844 */
[----:B--2---:R-:W-:Y:S02]  /*da40*/  FADD.FTZ R2, R188, R2 ;  /* 0x00000002bc027221 */ /* 0x004fe40000010000 */
[----:B------:R-:W-:Y:S02]  /*da50*/  FADD.FTZ R0, R186, R0 ;  /* 0x00000000ba007221 */ /* 0x000fe40000010000 */
        /* <DEDUP_REMOVED lines=8> */
[C---:B------:R-:W-:Y:S08]  /*dae0*/  HMMA.16816.F32 R92, R152.reuse, R168, R92 ;  /* 0x000000a8985c723c */ /* 0x040ff0000000185c */
[C---:B------:R-:W-:Y:S08]  /*daf0*/  HMMA.16816.F32 R96, R152.reuse, R170, R96 ;  /* 0x000000aa9860723c */ /* 0x040ff00000001860 */
[C---:B------:R-:W-:Y:S08]  /*db00*/  HMMA.16816.F32 R100, R152.reuse, R172, R100 ;  /* 0x000000ac9864723c */ /* 0x040ff00000001864 */
[C---:B------:R-:W-:Y:S07]  /*db10*/  HMMA.16816.F32 R104, R152.reuse, R174, R104 ;  /* 0x000000ae9868723c */ /* 0x040fee0000001868 */
[----:B------:R-:W-:Y:S01]  /*db20*/  IMAD.WIDE.U32 R174, R25, -0x326172a9, RZ ;  /* 0xcd9e8d5719ae7825 */ /* 0x000fe200078e00ff */
[C---:B------:R-:W-:Y:S04]  /*db30*/  HMMA.16816.F32 R108, R152.reuse, R176, R108 ;  /* 0x000000b0986c723c */ /* 0x040fe8000000186c */
[----:B------:R-:W-:Y:S01]  /*db40*/  LOP3.LUT R25, R175, UR9, R150, 0x96, !PT ;  /* 0x00000009af197c12 */ /* 0x000fe2000f8e9696 */
[--C-:B------:R-:W-:Y:S02]  /*db50*/  FFMA.FTZ R150, R23, c[0x0][0x23c], -R185.reuse ;  /* 0x00008f0017967a23 */ /* 0x100fe400000108b9 */
[----:B------:R-:W-:Y:S01]  /*db60*/  FFMA.FTZ R185, R35, c[0x0][0x23c], -R185 ;  /* 0x00008f0023b97a23 */ /* 0x000fe200000108b9 */
[C---:B------:R-:W-:Y:S01]  /*db70*/  HMMA.16816.F32 R112, R152.reuse, R178, R112 ;  /* 0x000000b29870723c */ /* 0x040fe20000001870 */
[----:B------:R-:W-:Y:S03]  /*db80*/  MUFU.EX2 R178, R32 ;  /* 0x0000002000b27308 */ /* 0x000fe60000000800 */
[----:B------:R-:W-:Y:S04]  /*db90*/  IMAD.WIDE.U32 R172, R25, -0x2daee0ad, RZ ;  /* 0xd2511f5319ac7825 */ /* 0x000fe800078e00ff */
[C---:B-1----:R-:W-:Y:S03]  /*dba0*/  HMMA.16816.F32 R116, R152.reuse, R180, R116 ;  /* 0x000000b49874723c */ /* 0x042fe60000001874 */
[----:B------:R-:W-:Y:S01]  /*dbb0*/  MUFU.EX2 R180, R30 ;  /* 0x0000001e00b47308 */ /* 0x000fe20000000800 */
[----:B------:R-:W-:Y:S01]  /*dbc0*/  LOP3.LUT R20, R173, UR6, R26, 0x96, !PT ;  /* 0x00000006ad147c12 */ /* 0x000fe2000f8e961a */
[----:B------:R-:W-:Y:S03]  /*dbd0*/  IMAD.WIDE.U32 R176, R24, -0x326172a9, RZ ;  /* 0xcd9e8d5718b07825 */ /* 0x000fe600078e00ff */
[C---:B------:R-:W-:Y:S04]  /*dbe0*/  HMMA.16816.F32 R120, R152.reuse, R182, R120 ;  /* 0x000000b69878723c */ /* 0x040fe80000001878 */
[--C-:B------:R-:W-:Y:S01]  /*dbf0*/  FFMA.FTZ R24, R21, c[0x0][0x23c], -R184.reuse ;  /* 0x00008f0015187a23 */ /* 0x100fe200000108b8 */
[----:B------:R1:W-:Y:S01]  /*dc00*/  MUFU.EX2 R182, R28 ;  /* 0x0000001c00b67308 */ /* 0x0003e20000000800 */
[----:B------:R-:W-:Y:S02]  /*dc10*/  FFMA.FTZ R184, R33, c[0x0][0x23c], -R184 ;  /* 0x00008f0021b87a23 */ /* 0x000fe400000108b8 */
[C---:B--2---:R-:W-:Y:S04]  /*dc20*/  HMMA.16816.F32 R124, R152.reuse, R156, R124 ;  /* 0x0000009c987c723c */ /* 0x044fe8000000187c */
[----:B------:R-:W-:Y:S03]  /*dc30*/  IMAD.WIDE.U32 R20, R20, -0x326172a9, RZ ;  /* 0xcd9e8d5714147825 */ /* 0x000fe600078e00ff */
[----:B------:R-:W2:Y:S01]  /*dc40*/  MUFU.EX2 R187, R24 ;  /* 0x0000001800bb7308 */ /* 0x000ea20000000800 */
[C---:B------:R-:W-:Y:S01]  /*dc50*/  HMMA.16816.F32 R128, R152.reuse, R158, R128 ;  /* 0x0000009e9880723c */ /* 0x040fe20000001880 */
[----:B------:R-:W5:Y:S03]  /*dc60*/  LDSM.16.MT88.4 R156, [R211+0x16800] ;  /* 0x01680000d39c783b */ /* 0x000f660000004200 */
[C---:B------:R-:W-:Y:S02]  /*dc70*/  LOP3.LUT R169, R20.reuse, 0xff, RZ, 0xc0, !PT ;  /* 0x000000ff14a97812 */ /* 0x040fe400078ec0ff */
[----:B------:R-:W-:Y:S02]  /*dc80*/  LOP3.LUT R149, R21, UR16, R176, 0x96, !PT ;  /* 0x0000001015957c12 */ /* 0x000fe4000f8e96b0 */
[C---:B----4-:R-:W-:Y:S01]  /*dc90*/  HMMA.16816.F32 R132, R152.reuse, R160, R132 ;  /* 0x000000a09884723c */ /* 0x050fe20000001884 */
[----:B------:R-:W4:Y:S03]  /*dca0*/  MUFU.EX2 R183, R150 ;  /* 0x0000009600b77308 */ /* 0x000f260000000800 */
[----:B------:R-:W-:Y:S02]  /*dcb0*/  SHF.R.U32.HI R168, RZ, 0x10, R20 ;  /* 0x00000010ffa87819 */ /* 0x000fe40000011614 */
[----:B-1----:R-:W-:Y:S02]  /*dcc0*/  LOP3.LUT R28, R177, UR7, R174, 0x96, !PT ;  /* 0x00000007b11c7c12 */ /* 0x002fe4000f8e96ae */
[C---:B------:R-:W-:Y:S01]  /*dcd0*/  HMMA.16816.F32 R136, R152.reuse, R162, R136 ;  /* 0x000000a29888723c */ /* 0x040fe20000001888 */
[----:B------:R-:W-:Y:S02]  /*dce0*/  LDSM.16.MT88.4 R160, [R210+0x11000] ;  /* 0x01100000d2a0783b */ /* 0x000fe40000004200 */
[----:B------:R1:W-:Y:S01]  /*dcf0*/  MUFU.EX2 R176, R34 ;  /* 0x0000002200b07308 */ /* 0x0003e20000000800 */
[----:B------:R-:W-:Y:S02]  /*dd00*/  LOP3.LUT R21, R20, 0xffff, RZ, 0xc0, !PT ;  /* 0x0000ffff14157812 */ /* 0x000fe400078ec0ff */
[----:B------:R-:W-:Y:S01]  /*dd10*/  SHF.R.U32.HI R151, RZ, 0x18, R20 ;  /* 0x00000018ff977819 */ /* 0x000fe20000011614 */
[----:B--2---:R-:W-:Y:S01]  /*dd20*/  FADD.FTZ R2, R187, R2 ;  /* 0x00000002bb027221 */ /* 0x004fe20000010000 */
[C---:B---3--:R-:W-:Y:S01]  /*dd30*/  HMMA.16816.F32 R16, R152.reuse, R164, R16 ;  /* 0x000000a49810723c */ /* 0x048fe20000001810 */
[----:B------:R-:W2:Y:S03]  /*dd40*/  LDSM.16.MT88.4 R24, [R209+0x11000] ;  /* 0x01100000d118783b */ /* 0x000ea60000004200 */
[----:B------:R-:W-:Y:S01]  /*dd50*/  LOP3.LUT R20, R149, 0xffff, RZ, 0xc0, !PT ;  /* 0x0000ffff95147812 */ /* 0x000fe200078ec0ff */
[----:B------:R-:W3:Y:S01]  /*dd60*/  MUFU.EX2 R179, R31 ;  /* 0x0000001f00b37308 */ /* 0x000ee20000000800 */
[----:B------:R-:W-:Y:S01]  /*dd70*/  SHF.R.U32.HI R22, RZ, 0x8, R21 ;  /* 0x00000008ff167819 */ /* 0x000fe20000011615 */
[----:B------:R-:W-:Y:S01]  /*dd80*/  FADD.FTZ R2, R192, R2 ;  /* 0x00000002c0027221 */ /* 0x000fe20000010000 */
[C---:B------:R-:W-:Y:S01]  /*dd90*/  HMMA.16816.F32 R140, R152.reuse, R166, R140 ;  /* 0x000000a6988c723c */ /* 0x040fe2000000188c */
[----:B------:R-:W2:Y:S03]  /*dda0*/  LDSM.16.MT88.4 R164, [R212+0x11000] ;  /* 0x01100000d4a4783b */ /* 0x000ea60000004200 */
[----:B------:R-:W-:Y:S01]  /*ddb0*/  LOP3.LUT R21, R168, 0xff, RZ, 0xc0, !PT ;  /* 0x000000ffa8157812 */ /* 0x000fe200078ec0ff */
[----:B----4-:R-:W-:Y:S01]  /*ddc0*/  FADD.FTZ R0, R183, R0 ;  /* 0x00000000b7007221 */ /* 0x010fe20000010000 */
[----:B------:R-:W-:Y:S01]  /*ddd0*/  LOP3.LUT R23, R149, 0xff, RZ, 0xc0, !PT ;  /* 0x000000ff95177812 */ /* 0x000fe200078ec0ff */
[----:B------:R-:W-:Y:S01]  /*dde0*/  MUFU.EX2 R184, R184 ;  /* 0x000000b800b87308 */ /* 0x000fe20000000800 */
[----:B------:R-:W-:Y:S01]  /*ddf0*/  SHF.R.U32.HI R20, RZ, 0x8, R20 ;  /* 0x00000008ff147819 */ /* 0x000fe20000011614 */
[C---:B-----5:R-:W-:Y:S01]  /*de00*/  HMMA.16816.F32 R12, R152.reuse, R156, R12 ;  /* 0x0000009c980c723c */ /* 0x060fe2000000180c */
[----:B-1----:R-:W-:Y:S02]  /*de10*/  LDSM.16.MT88.4 R32, [R209+0x11800] ;  /* 0x01180000d120783b */ /* 0x002fe40000004200 */
[----:B------:R-:W-:Y:S01]  /*de20*/  PRMT R150, R21, 0x5410, R151 ;  /* 0x0000541015967816 */ /* 0x000fe20000000097 */
[----:B------:R-:W-:Y:S01]  /*de30*/  FADD.FTZ R0, R190, R0 ;  /* 0x00000000be007221 */ /* 0x000fe20000010000 */
[----:B------:R-:W-:Y:S01]  /*de40*/  PRMT R21, R23, 0x5410, R20 ;  /* 0x0000541017157816 */ /* 0x000fe20000000014 */
[----:B------:R-:W-:Y:S01]  /*de50*/  FADD.FTZ R2, R191, R2 ;  /* 0x00000002bf027221 */ /* 0x000fe20000010000 */
[--C-:B------:R-:W-:Y:S01]  /*de60*/  SHF.R.U32.HI R20, RZ, 0x10, R149.reuse ;  /* 0x00000010ff147819 */ /* 0x100fe20000011695 */
[----:B------:R-:W-:Y:S01]  /*de70*/  HMMA.16816.F32 R144, R152, R158, R144 ;  /* 0x0000009e9890723c */ /* 0x000fe20000001890 */
[----:B------:R1:W4:Y:S01]  /*de80*/  MUFU.EX2 R181, R29 ;  /* 0x0000001d00b57308 */ /* 0x0003220000000800 */
[----:B------:R-:W5:Y:S02]  /*de90*/  LDSM.16.MT88.4 R152, [R211+0x11000] ;  /* 0x01100000d398783b */ /* 0x000f640000004200 */
[----:B------:R-:W-:Y:S01]  /*dea0*/  PRMT R22, R169, 0x5410, R22 ;  /* 0x00005410a9167816 */ /* 0x000fe20000000016 */
[--C-:B------:R-:W-:Y:S01]  /*deb0*/  HSET2.LE.AND R23, R150, R245.reuse, PT ;  /* 0x000000f596177233 */ /* 0x100fe20003803000 */
[----:B------:R-:W-:Y:S01]  /*dec0*/  SHF.R.U32.HI R168, RZ, 0x18, R149 ;  /* 0x00000018ffa87819 */ /* 0x000fe20000011695 */
[--C-:B------:R-:W-:Y:S01]  /*ded0*/  HSET2.LE.AND R149, R21, R245.reuse, PT ;  /* 0x000000f515957233 */ /* 0x100fe20003803000 */
[----:B------:R-:W-:Y:S01]  /*dee0*/  LOP3.LUT R151, R20, 0xff, RZ, 0xc0, !PT ;  /* 0x000000ff14977812 */ /* 0x000fe200078ec0ff */
[--C-:B------:R-:W-:Y:S01]  /*def0*/  HSET2.LE.AND R22, R22, R245.reuse, PT ;  /* 0x000000f516167233 */ /* 0x100fe20003803000 */
[----:B------:R-:W5:Y:S01]  /*df00*/  LDSM.16.MT88.4 R156, [R209+0x13000] ;  /* 0x01300000d19c783b */ /* 0x000f620000004200 */
[----:B------:R-:W2:Y:S01]  /*df10*/  MUFU.EX2 R185, R185 ;  /* 0x000000b900b97308 */ /* 0x000ea20000000800 */
[----:B------:R-:W-:Y:S01]  /*df20*/  PRMT R151, R151, 0x5410, R168 ;  /* 0x0000541097977816 */ /* 0x000fe200000000a8 */
[C---:B------:R-:W-:Y:S01]  /*df30*/  FADD.FTZ R0, R189.reuse, R0 ;  /* 0x00000000bd007221 */ /* 0x040fe20000010000 */
[----:B------:R-:W-:Y:S01]  /*df40*/  F2FP.PACK_AB R21, R189, R190 ;  /* 0x000000bebd15723e */ /* 0x000fe200000000ff */
[----:B------:R-:W-:Y:S01]  /*df50*/  FADD.FTZ R2, R182, R2 ;  /* 0x00000002b6027221 */ /* 0x000fe20000010000 */
[----:B------:R-:W-:Y:S01]  /*df60*/  F2FP.PACK_AB R20, R191, R192 ;  /* 0x000000c0bf14723e */ /* 0x000fe200000000ff */
[----:B------:R-:W-:Y:S01]  /*df70*/  FADD.FTZ R0, R180, R0 ;  /* 0x00000000b4007221 */ /* 0x000fe20000010000 */
[----:B------:R-:W-:Y:S01]  /*df80*/  F2FP.PACK_AB R150, R187, R188 ;  /* 0x000000bcbb96723e */ /* 0x000fe200000000ff */
[----:B------:R-:W5:Y:S01]  /*df90*/  LDSM.16.MT88.4 R168, [R210+0x13000] ;  /* 0x01300000d2a8783b */ /* 0x000f620000004200 */
[----:B------:R-:W-:Y:S01]  /*dfa0*/  LOP3.LUT R23, R23, R21, RZ, 0xc0, !PT ;  /* 0x0000001517177212 */ /* 0x000fe200078ec0ff */
[--C-:B------:R-:W-:Y:S01]  /*dfb0*/  HSET2.LE.AND R21, R151, R245.reuse, PT ;  /* 0x000000f597157233 */ /* 0x100fe20003803000 */
[----:B------:R-:W-:Y:S01]  /*dfc0*/  LOP3.LUT R22, R22, R20, RZ, 0xc0, !PT ;  /* 0x0000001416167212 */ /* 0x000fe200078ec0ff */
[----:B---3--:R-:W-:Y:S01]  /*dfd0*/  FADD.FTZ R0, R179, R0 ;  /* 0x00000000b3007221 */ /* 0x008fe20000010000 */
[----:B------:R-:W-:Y:S01]  /*dfe0*/  LOP3.LUT R20, R149, R150, RZ, 0xc0, !PT ;  /* 0x0000009695147212 */ /* 0x000fe200078ec0ff */
[----:B-1----:R-:W-:Y:S01]  /*dff0*/  IMAD.WIDE.U32 R28, R28, -0x2daee0ad, RZ ;  /* 0xd2511f531c1c7825 */ /* 0x002fe200078e00ff */
[----:B------:R-:W-:Y:S03]  /*e000*/  F2FP.PACK_AB R149, R183, R186 ;  /* 0x000000bab795723e */ /* 0x000fe600000000ff */
[----:B----4-:R-:W-:Y:S01]  /*e010*/  FADD.FTZ R2, R181, R2 ;  /* 0x00000002b5027221 */ /* 0x010fe20000010000 */
[----:B------:R-:W-:Y:S01]  /*e020*/  LOP3.LUT R21, R21, R149, RZ, 0xc0, !PT ;  /* 0x0000009515157212 */ /* 0x000fe200078ec0ff */
[----:B------:R-:W-:Y:S01]  /*e030*/  FADD.FTZ R0, R176, R0 ;  /* 0x00000000b0007221 */ /* 0x000fe20000010000 */
[----:B------:R-:W-:Y:S01]  /*e040*/  LOP3.LUT R30, R29, UR17, R172, 0x96, !PT ;  /* 0x000000111d1e7c12 */ /* 0x000fe2000f8e96ac */
[----:B------:R-:W-:Y:S01]  /*e050*/  FADD.FTZ R2, R178, R2 ;  /* 0x00000002b2027221 */ /* 0x000fe20000010000 */
[----:B------:R-:W-:Y:S01]  /*e060*/  LDSM.16.MT88.4 R172, [R209+0x13800] ;  /* 0x01380000d1ac783b */ /* 0x000fe20000004200 */
[----:B------:R-:W-:Y:S01]  /*e070*/  LOP3.LUT R149, R28, 0xffff, RZ, 0xc0, !PT ;  /* 0x0000ffff1c957812 */ /* 0x000fe200078ec0ff */
[----:B--2---:R-:W-:Y:S01]  /*e080*/  FADD.FTZ R244, R185, R0 ;  /* 0x00000000b9f47221 */ /* 0x004fe20000010000 */
[C---:B------:R-:W-:Y:S05]  /*e090*/  HMMA.16816.F32 R4, R20.reuse, R24, R4 ;  /* 0x000000181404723c */ /* 0x040fea0000001804 */
[----:B------:R-:W-:Y:S01]  /*e0a0*/  SHF.R.U32.HI R149, RZ, 0x8, R149 ;  /* 0x00000008ff957819 */ /* 0x000fe20000011695 */
[----:B------:R-:W-:Y:S01]  /*e0b0*/  FADD.FTZ R241, R184, R2 ;  /* 0x00000002b8f17221 */ /* 0x000fe20000010000 */
[C---:B------:R-:W-:Y:S01]  /*e0c0*/  LOP3.LUT R31, R30.reuse, 0xffff, RZ, 0xc0, !PT ;  /* 0x0000ffff1e1f7812 */ /* 0x040fe200078ec0ff */
[C---:B------:R-:W-:Y:S01]  /*e0d0*/  HMMA.16816.F32 R8, R20.reuse, R26, R8 ;  /* 0x0000001a1408723c */ /* 0x040fe20000001808 */
[----:B------:R-:W1:Y:S03]  /*e0e0*/  LDSM.16.MT88.4 R24, [R212+0x13000] ;  /* 0x01300000d418783b */ /* 0x000e660000004200 */
[----:B------:R-:W-:Y:S02]  /*e0f0*/  LOP3.LUT R29, R30, 0xff, RZ, 0xc0, !PT ;  /* 0x000000ff1e1d7812 */ /* 0x000fe400078ec0ff */
[----:B------:R-:W-:Y:S02]  /*e100*/  SHF.R.U32.HI R31, RZ, 0x8, R31 ;  /* 0x00000008ff1f7819 */ /* 0x000fe4000001161f */
[C---:B------:R-:W-:Y:S04]  /*e110*/  HMMA.16816.F32 R36, R20.reuse, R160, R36 ;  /* 0x000000a01424723c */ /* 0x040fe80000001824 */
[----:B------:R-:W-:Y:S02]  /*e120*/  PRMT R29, R29, 0x5410, R31 ;  /* 0x000054101d1d7816 */ /* 0x000fe4000000001f */
[----:B------:R-:W-:Y:S02]  /*e130*/  SHF.R.U32.HI R31, RZ, 0x18, R30 ;  /* 0x00000018ff1f7819 */ /* 0x000fe4000001161e */
[C---:B------:R-:W-:Y:S01]  /*e140*/  HMMA.16816.F32 R40, R20.reuse, R162, R40 ;  /* 0x000000a21428723c */ /* 0x040fe20000001828 */
[----:B------:R-:W2:Y:S03]  /*e150*/  LDSM.16.MT88.4 R160, [R211+0x13000] ;  /* 0x01300000d3a0783b */ /* 0x000ea60000004200 */
[--C-:B------:R-:W-:Y:S02]  /*e160*/  SHF.R.U32.HI R150, RZ, 0x10, R28.reuse ;  /* 0x00000010ff967819 */ /* 0x100fe4000001161c */
[----:B------:R-:W-:Y:S02]  /*e170*/  SHF.R.U32.HI R151, RZ, 0x18, R28 ;  /* 0x00000018ff977819 */ /* 0x000fe4000001161c */
[C---:B------:R-:W-:Y:S04]  /*e180*/  HMMA.16816.F32 R44, R20.reuse, R164, R44 ;  /* 0x000000a4142c723c */ /* 0x040fe8000000182c */
[----:B------:R-:W-:Y:S04]  /*e190*/  LOP3.LUT R150, R150, 0xff, RZ, 0xc0, !PT ;  /* 0x000000ff96967812 */ /* 0x000fe800078ec0ff */
[C---:B------:R-:W-:Y:S01]  /*e1a0*/  HMMA.16816.F32 R48, R20.reuse, R166, R48 ;  /* 0x000000a61430723c */ /* 0x040fe20000001830 */
[----:B------:R-:W-:Y:S03]  /*e1b0*/  LDSM.16.MT88.4 R164, [R210+0x15000] ;  /* 0x01500000d2a4783b */ /* 0x000fe60000004200 */
[----:B------:R-:W-:Y:S04]  /*e1c0*/  PRMT R150, R150, 0x5410, R151 ;  /* 0x0000541096967816 */ /* 0x000fe80000000097 */
[C---:B-----5:R-:W-:Y:S08]  /*e1d0*/  HMMA.16816.F32 R52, R20.reuse, R152, R52 ;  /* 0x000000981434723c */ /* 0x060ff00000001834 */
        /* <DEDUP_REMOVED lines=13> */
[----:B------:R-:W-:Y:S07]  /*e2b0*/  LDSM.16.MT88.4 R160, [R210+0x11800] ;  /* 0x01180000d2a0783b */ /* 0x000fee0000004200 */
[C---:B---3--:R-:W-:Y:S08]  /*e2c0*/  HMMA.16816.F32 R92, R20.reuse, R152, R92 ;  /* 0x00000098145c723c */ /* 0x048ff0000000185c */
[C---:B------:R-:W-:Y:S01]  /*e2d0*/  HMMA.16816.F32 R96, R20.reuse, R154, R96 ;  /* 0x0000009a1460723c */ /* 0x040fe20000001860 */
[----:B------:R-:W2:Y:S07]  /*e2e0*/  LDSM.16.MT88.4 R152, [R210+0x17000] ;  /* 0x01700000d298783b */ /* 0x000eae0000004200 */
[C---:B------:R-:W-:Y:S08]  /*e2f0*/  HMMA.16816.F32 R100, R20.reuse, R164, R100 ;  /* 0x000000a41464723c */ /* 0x040ff00000001864 */
[C---:B------:R-:W-:Y:S01]  /*e300*/  HMMA.16816.F32 R104, R20.reuse, R166, R104 ;  /* 0x000000a61468723c */ /* 0x040fe20000001868 */
[----:B------:R-:W-:Y:S07]  /*e310*/  LDSM.16.MT88.4 R164, [R212+0x11800] ;  /* 0x01180000d4a4783b */ /* 0x000fee0000004200 */
[C---:B----4-:R-:W-:Y:S08]  /*e320*/  HMMA.16816.F32 R108, R20.reuse, R156, R108 ;  /* 0x0000009c146c723c */ /* 0x050ff0000000186c */
[C---:B------:R-:W-:Y:S01]  /*e330*/  HMMA.16816.F32 R112, R20.reuse, R158, R112 ;  /* 0x0000009e1470723c */ /* 0x040fe20000001870 */
[----:B------:R-:W3:Y:S07]  /*e340*/  LDSM.16.MT88.4 R156, [R212+0x17000] ;  /* 0x01700000d49c783b */ /* 0x000eee0000004200 */
[C---:B-----5:R-:W-:Y:S08]  /*e350*/  HMMA.16816.F32 R116, R20.reuse, R168, R116 ;  /* 0x000000a81474723c */ /* 0x060ff00000001874 */
[C---:B------:R-:W-:Y:S01]  /*e360*/  HMMA.16816.F32 R120, R20.reuse, R170, R120 ;  /* 0x000000aa1478723c */ /* 0x040fe20000001878 */
[----:B------:R-:W-:Y:S07]  /*e370*/  LDSM.16.MT88.4 R168, [R211+0x11800] ;  /* 0x01180000d3a8783b */ /* 0x000fee0000004200 */
[C---:B-1----:R-:W-:Y:S08]  /*e380*/  HMMA.16816.F32 R124, R20.reuse, R24, R124 ;  /* 0x00000018147c723c */ /* 0x042ff0000000187c */
[C---:B------:R-:W-:Y:S01]  /*e390*/  HMMA.16816.F32 R128, R20.reuse, R26, R128 ;  /* 0x0000001a1480723c */ /* 0x040fe20000001880 */
[----:B------:R-:W1:Y:S07]  /*e3a0*/  LDSM.16.MT88.4 R24, [R211+0x17000] ;  /* 0x01700000d318783b */ /* 0x000e6e0000004200 */
[C---:B--2---:R-:W-:Y:S07]  /*e3b0*/  HMMA.16816.F32 R132, R20.reuse, R152, R132 ;  /* 0x000000981484723c */ /* 0x044fee0000001884 */
[----:B------:R-:W-:Y:S01]  /*e3c0*/  LOP3.LUT R152, R28, 0xff, RZ, 0xc0, !PT ;  /* 0x000000ff1c987812 */ /* 0x000fe200078ec0ff */
[C---:B------:R-:W-:Y:S04]  /*e3d0*/  HMMA.16816.F32 R136, R20.reuse, R154, R136 ;  /* 0x0000009a1488723c */ /* 0x040fe80000001888 */
[----:B------:R-:W-:Y:S02]  /*e3e0*/  PRMT R149, R152, 0x5410, R149 ;  /* 0x0000541098957816 */ /* 0x000fe40000000095 */
[----:B------:R-:W-:Y:S02]  /*e3f0*/  SHF.R.U32.HI R28, RZ, 0x10, R30 ;  /* 0x00000010ff1c7819 */ /* 0x000fe4000001161e */
[C---:B---3--:R-:W-:Y:S04]  /*e400*/  HMMA.16816.F32 R16, R20.reuse, R156, R16 ;  /* 0x0000009c1410723c */ /* 0x048fe80000001810 */
[----:B------:R-:W-:Y:S01]  /*e410*/  LOP3.LUT R30, R28, 0xff, RZ, 0xc0, !PT ;  /* 0x000000ff1c1e7812 */ /* 0x000fe200078ec0ff */
[--C-:B------:R-:W-:Y:S01]  /*e420*/  HSET2.LE.AND R28, R29, R245.reuse, PT ;  /* 0x000000f51d1c7233 */ /* 0x100fe20003803000 */
[----:B------:R-:W-:Y:S02]  /*e430*/  F2FP.PACK_AB R29, R181, R182 ;  /* 0x000000b6b51d723e */ /* 0x000fe400000000ff */
[C---:B------:R-:W-:Y:S04]  /*e440*/  HMMA.16816.F32 R140, R20.reuse, R158, R140 ;  /* 0x0000009e148c723c */ /* 0x040fe8000000188c */
[----:B------:R-:W-:Y:S02]  /*e450*/  LOP3.LUT R28, R28, R29, RZ, 0xc0, !PT ;  /* 0x0000001d1c1c7212 */ /* 0x000fe400078ec0ff */
[----:B------:R-:W-:Y:S01]  /*e460*/  PRMT R31, R30, 0x5410, R31 ;  /* 0x000054101e1f7816 */ /* 0x000fe2000000001f */
[--C-:B------:R-:W-:Y:S01]  /*e470*/  HSET2.LE.AND R30, R149, R245.reuse, PT ;  /* 0x000000f5951e7233 */ /* 0x100fe20003803000 */
[----:B------:R-:W-:Y:S01]  /*e480*/  F2FP.PACK_AB R149, R185, R176 ;  /* 0x000000b0b995723e */ /* 0x000fe200000000ff */
[C---:B-1----:R-:W-:Y:S03]  /*e490*/  HMMA.16816.F32 R12, R20.reuse, R24, R12 ;  /* 0x00000018140c723c */ /* 0x042fe6000000180c */
[--C-:B------:R-:W-:Y:S02]  /*e4a0*/  HSET2.LE.AND R29, R31, R245.reuse, PT ;  /* 0x000000f51f1d7233 */ /* 0x100fe40003803000 */
[----:B------:R-:W-:Y:S01]  /*e4b0*/  HSET2.LE.AND R31, R150, R245, PT ;  /* 0x000000f5961f7233 */ /* 0x000fe20003803000 */
[----:B------:R-:W-:Y:S02]  /*e4c0*/  MOV R150, R3 ;  /* 0x0000000300967202 */ /* 0x000fe40000000f00 */
[----:B------:R-:W-:Y:S01]  /*e4d0*/  HMMA.16816.F32 R144, R20, R26, R144 ;  /* 0x0000001a1490723c */ /* 0x000fe20000001890 */
[----:B------:R-:W-:Y:S03]  /*e4e0*/  LDSM.16.MT88.4 R20, [R211+0x13800] ;  /* 0x01380000d314783b */ /* 0x000fe60000004200 */
[----:B------:R-:W-:Y:S02]  /*e4f0*/  F2FP.PACK_AB R24, R179, R180 ;  /* 0x000000b4b318723e */ /* 0x000fe400000000ff */
[----:B------:R-:W-:Y:S02]  /*e500*/  F2FP.PACK_AB R25, R184, R178 ;  /* 0x000000b2b819723e */ /* 0x000fe400000000ff */
[----:B------:R-:W-:Y:S04]  /*e510*/  LOP3.LUT R29, R29, R24, RZ, 0xc0, !PT ;  /* 0x000000181d1d7212 */ /* 0x000fe800078ec0ff */
[----:B------:R-:W-:Y:S02]  /*e520*/  LOP3.LUT R30, R30, R25, RZ, 0xc0, !PT ;  /* 0x000000191e1e7212 */ /* 0x000fe400078ec0ff */
[----:B------:R-:W-:Y:S01]  /*e530*/  LOP3.LUT R31, R31, R149, RZ, 0xc0, !PT ;  /* 0x000000951f1f7212 */ /* 0x000fe200078ec0ff */
[----:B------:R-:W-:Y:S01]  /*e540*/  LDSM.16.MT88.4 R24, [R209+0x15800] ;  /* 0x01580000d118783b */ /* 0x000fe20000004200 */
[----:B------:R-:W-:Y:S05]  /*e550*/  MOV R149, R148 ;  /* 0x0000009400957202 */ /* 0x000fea0000000f00 */
[C---:B------:R-:W-:Y:S02]  /*e560*/  HMMA.16816.F32 R152, R28.reuse, R32, R4 ;  /* 0x000000201c98723c */ /* 0x040fe40000001804 */
[----:B------:R-:W1:Y:S06]  /*e570*/  LDSM.16.MT88.4 R4, [R210+0x13800] ;  /* 0x01380000d204783b */ /* 0x000e6c0000004200 */
[C---:B------:R-:W-:Y:S02]  /*e580*/  HMMA.16816.F32 R156, R28.reuse, R34, R8 ;  /* 0x000000221c9c723c */ /* 0x040fe40000001808 */
[----:B------:R-:W2:Y:S06]  /*e590*/  LDSM.16.MT88.4 R8, [R212+0x13800] ;  /* 0x01380000d408783b */ /* 0x000eac0000004200 */
[C---:B------:R-:W-:Y:S02]  /*e5a0*/  HMMA.16816.F32 R36, R28.reuse, R160, R36 ;  /* 0x000000a01c24723c */ /* 0x040fe40000001824 */
[----:B------:R-:W3:Y:S06]  /*e5b0*/  LDSM.16.MT88.4 R32, [R210+0x15800] ;  /* 0x01580000d220783b */ /* 0x000eec0000004200 */
[C---:B------:R-:W-:Y:S02]  /*e5c0*/  HMMA.16816.F32 R40, R28.reuse, R162, R40 ;  /* 0x000000a21c28723c */ /* 0x040fe40000001828 */
[----:B------:R-:W4:Y:S06]  /*e5d0*/  LDSM.16.MT88.4 R160, [R212+0x15800] ;  /* 0x01580000d4a0783b */ /* 0x000f2c0000004200 */
[C---:B------:R-:W-:Y:S08]  /*e5e0*/  HMMA.16816.F32 R44, R28.reuse, R164, R44 ;  /* 0x000000a41c2c723c */ /* 0x040ff0000000182c */
[C---:B------:R-:W-:Y:S01]  /*e5f0*/  HMMA.16816.F32 R48, R28.reuse, R166, R48 ;  /* 0x000000a61c30723c */ /* 0x040fe20000001830 */
[----:B------:R-:W5:Y:S07]  /*e600*/  LDSM.16.MT88.4 R164, [R211+0x15800] ;  /* 0x01580000d3a4783b */ /* 0x000f6e0000004200 */
[C---:B------:R-:W-:Y:S08]  /*e610*/  HMMA.16816.F32 R52, R28.reuse, R168, R52 ;  /* 0x000000a81c34723c */ /* 0x040ff00000001834 */
[C---:B------:R-:W-:Y:S01]  /*e620*/  HMMA.16816.F32 R56, R28.reuse, R170, R56 ;  /* 0x000000aa1c38723c */ /* 0x040fe20000001838 */
[----:B------:R-:W3:Y:S07]  /*e630*/  LDSM.16.MT88.4 R168, [R209+0x17800] ;  /* 0x01780000d1a8783b */ /* 0x000eee0000004200 */
[C---:B------:R-:W-:Y:S08]  /*e640*/  HMMA.16816.F32 R60, R28.reuse, R172, R60 ;  /* 0x000000ac1c3c723c */ /* 0x040ff0000000183c */
        /* <DEDUP_REMOVED lines=11> */
[C---:B------:R-:W-:Y:S08]  /*e700*/  HMMA.16816.F32 R96, R28.reuse, R26, R96 ;  /* 0x0000001a1c60723c */ /* 0x040ff00000001860 */
[C---:B---3--:R-:W-:Y:S08]  /*e710*/  HMMA.16816.F32 R100, R28.reuse, R32, R100 ;  /* 0x000000201c64723c */ /* 0x048ff00000001864 */
[C---:B------:R-:W-:Y:S08]  /*e720*/  HMMA.16816.F32 R104, R28.reuse, R34, R104 ;  /* 0x000000221c68723c */ /* 0x040ff00000001868 */
        /* <DEDUP_REMOVED lines=10> */
[C---:B------:R-:W-:Y:S08]  /*e7d0*/  HMMA.16816.F32 R164, R28.reuse, R20, R12 ;  /* 0x000000141ca4723c */ /* 0x040ff0000000180c */
[----:B------:R-:W-:Y:S01]  /*e7e0*/  HMMA.16816.F32 R144, R28, R22, R144 ;  /* 0x000000161c90723c */ /* 0x000fe20000001890 */
[----:B------:R-:W-:-:S07]  /*e7f0*/  @P0 BRA `(.L_x_351) ;  /* 0xffffc8d000000947 */ /* 0x000fce000383ffff */
.L_x_350:
[----:B------:R-:W2:Y:S01]  /*e800*/  LDL.LU R175, [R1+0x50] ;  /* 0x0000500001af7983 */ /* 0x000ea20000300800 */
[----:B------:R-:W1:Y:S01]  /*e810*/  S2UR UR6, SR_CTAID.Y ;  /* 0x00000000000679c3 */ /* 0x000e620000002600 */
[----:B------:R-:W-:Y:S01]  /*e820*/  UISETP.NE.AND UP0, UPT, UR19, -0x1, UPT ;  /* 0xffffffff1300788c */ /* 0x000fe2000bf05270 */
[----:B------:R-:W-:Y:S01]  /*e830*/  BSSY B0, `(.L_x_354) ;  /* 0x000018f000007945 */ /* 0x000fe20003800000 */
[----:B------:R-:W3:Y:S01]  /*e840*/  SHFL.BFLY PT, R2, R241, 0x2, 0x1f ;  /* 0x0c401f00f1027f89 */ /* 0x000ee200000e0000 */
[----:B------:R-:W-:-:S02]  /*e850*/  ULDC.64 UR4, c[0x0][0x1e8] ;  /* 0x00007a0000047ab9 */ /* 0x000fc40000000a00 */
[----:B------:R-:W-:Y:S01]  /*e860*/  ULDC.U8 UR9, c[0x0][0x328] ;  /* 0x0000ca0000097ab9 */ /* 0x000fe20000000000 */
[----:B------:R-:W4:Y:S01]  /*e870*/  SHFL.BFLY PT, R0, R244, 0x2, 0x1f ;  /* 0x0c401f00f4007f89 */ /* 0x000f2200000e0000 */
[----:B------:R-:W-:Y:S01]  /*e880*/  UISETP.NE.AND UP3, UPT, UR9, URZ, UPT ;  /* 0x0000003f0900728c */ /* 0x000fe2000bf65270 */
[----:B------:R-:W5:Y:S01]  /*e890*/  S2UR UR10, SR_CTAID.Z ;  /* 0x00000000000a79c3 */ /* 0x000f620000002700 */
[----:B------:R-:W-:Y:S01]  /*e8a0*/  ULDC UR8, c[0x0][0x214] ;  /* 0x0000850000087ab9 */ /* 0x000fe20000000800 */
[----:B------:R-:W5:Y:S01]  /*e8b0*/  S2R R173, SR_TID.X ;  /* 0x0000000000ad7919 */ /* 0x000f620000002100 */
[----:B------:R-:W-:-:S04]  /*e8c0*/  @UP0 UIMAD.WIDE.U32 UR12, UR19, UR4, URZ ;  /* 0x00000004130c02a5 */ /* 0x000fc8000f8e003f */
[----:B------:R-:W-:-:S03]  /*e8d0*/  @UP0 UIMAD UR7, UR19, UR5, UR13 ;  /* 0x00000005130702a4 */ /* 0x000fc6000f8e020d */
[----:B------:R-:W-:Y:S02]  /*e8e0*/  ULDC.64 UR4, c[0x0][0x1e0] ;  /* 0x0000780000047ab9 */ /* 0x000fe40000000a00 */
[----:B-1----:R-:W-:Y:S02]  /*e8f0*/  @!UP0 USHF.R.S32.HI UR11, URZ, 0x1f, UR6 ;  /* 0x0000001f3f0b8899 */ /* 0x002fe40008011406 */
[----:B------:R-:W-:Y:S01]  /*e900*/  @!UP0 UIMAD.WIDE.U32 UR24, UR6, UR4, URZ ;  /* 0x00000004061882a5 */ /* 0x000fe2000f8e003f */
[----:B---3--:R-:W-:Y:S01]  /*e910*/  FADD.FTZ R2, R2, R241 ;  /* 0x000000f102027221 */ /* 0x008fe20000010000 */
[----:B------:R-:W-:Y:S01]  /*e920*/  @!UP0 UIMAD UR11, UR11, UR4, URZ ;  /* 0x000000040b0b82a4 */ /* 0x000fe2000f8e023f */
[----:B----4-:R-:W-:-:S03]  /*e930*/  FADD.FTZ R0, R0, R244 ;  /* 0x000000f400007221 */ /* 0x010fc60000010000 */
[----:B------:R-:W1:Y:S01]  /*e940*/  SHFL.BFLY PT, R5, R2, 0x1, 0x1f ;  /* 0x0c201f0002057f89 */ /* 0x000e6200000e0000 */
[----:B------:R-:W-:Y:S01]  /*e950*/  ULDC.U8 UR4, c[0x0][0x329] ;  /* 0x0000ca4000047ab9 */ /* 0x000fe20000000000 */
[----:B-----5:R-:W-:Y:S02]  /*e960*/  SHF.R.S32.HI R174, RZ, 0x1f, R173 ;  /* 0x0000001fffae7819 */ /* 0x020fe400000114ad */
[----:B------:R-:W3:Y:S01]  /*e970*/  SHFL.BFLY PT, R4, R0, 0x1, 0x1f ;  /* 0x0c201f0000047f89 */ /* 0x000ee200000e0000 */
[----:B------:R-:W-:Y:S01]  /*e980*/  UISETP.NE.AND UP2, UPT, UR4, URZ, UPT ;  /* 0x0000003f0400728c */ /* 0x000fe2000bf45270 */
[----:B------:R-:W-:Y:S01]  /*e990*/  LEA.HI R172, R174, R173, RZ, 0x2 ;  /* 0x000000adaeac7211 */ /* 0x000fe200078f10ff */
[----:B------:R-:W-:Y:S02]  /*e9a0*/  UISETP.EQ.AND UP3, UPT, UR4, URZ, UP3 ;  /* 0x0000003f0400728c */ /* 0x000fe40009f62270 */
[----:B------:R-:W-:Y:S01]  /*e9b0*/  @!UP0 UIMAD UR11, UR6, UR5, UR11 ;  /* 0x00000005060b82a4 */ /* 0x000fe2000f8e020b */
[----:B------:R-:W-:Y:S01]  /*e9c0*/  SHF.R.S32.HI R17, RZ, 0x2, R172 ;  /* 0x00000002ff117819 */ /* 0x000fe200000114ac */
[----:B------:R-:W-:-:S02]  /*e9d0*/  ULDC UR4, c[0x0][0x1c0] ;  /* 0x0000700000047ab9 */ /* 0x000fc40000000800 */
[----:B------:R-:W-:-:S03]  /*e9e0*/  ULDC UR5, c[0x0][0x234] ;  /* 0x00008d0000057ab9 */ /* 0x000fc60000000800 */
[----:B------:R-:W-:Y:S01]  /*e9f0*/  @!UP2 UISETP.NE.AND UP1, UPT, UR9, URZ, UPT ;  /* 0x0000003f0900a28c */ /* 0x000fe2000bf25270 */
[----:B------:R-:W4:Y:S01]  /*ea00*/  S2UR UR9, SR_CTAID.X ;  /* 0x00000000000979c3 */ /* 0x000f220000002500 */
[----:B------:R-:W-:Y:S02]  /*ea10*/  @UP2 ULDC UR14, c[0x0][0x210] ;  /* 0x00008400000e2ab9 */ /* 0x000fe40000000800 */
[----:B------:R-:W-:Y:S02]  /*ea20*/  @UP2 UIMAD UR14, UR14, UR8, URZ ;  /* 0x000000080e0e22a4 */ /* 0x000fe4000f8e023f */
[----:B------:R-:W-:Y:S01]  /*ea30*/  @!UP2 USEL UR14, UR8, UR5, !UP1 ;  /* 0x00000005080ea287 */ /* 0x000fe2000c800000 */
[----:B-1----:R-:W-:Y:S01]  /*ea40*/  FADD.FTZ R149, R2, R5 ;  /* 0x0000000502957221 */ /* 0x002fe20000010000 */
[----:B------:R-:W-:Y:S01]  /*ea50*/  MOV R2, 0x3f800000 ;  /* 0x3f80000000027802 */ /* 0x000fe20000000f00 */
[----:B------:R-:W-:Y:S01]  /*ea60*/  @UP2 UMOV UR13, 0x1 ;  /* 0x00000001000d2882 */ /* 0x000fe20000000000 */
[----:B---3--:R-:W-:-:S02]  /*ea70*/  FADD.FTZ R150, R0, R4 ;  /* 0x0000000400967221 */ /* 0x008fc40000010000 */
[----:B------:R-:W-:Y:S01]  /*ea80*/  FSETP.NE.FTZ.AND P4, PT, R149, RZ, PT ;  /* 0x000000ff9500720b */ /* 0x000fe20003f95000 */
[----:B------:R-:W-:Y:S01]  /*ea90*/  @!UP2 UIMAD UR13, UR14, UR4, URZ ;  /* 0x000000040e0da2a4 */ /* 0x000fe2000f8e023f */
[----:B------:R-:W-:Y:S01]  /*eaa0*/  MOV R0, 0x3f800000 ;  /* 0x3f80000000007802 */ /* 0x000fe20000000f00 */
[----:B------:R-:W-:Y:S01]  /*eab0*/  @UP3 UIMAD UR16, UR6, UR8, URZ ;  /* 0x00000008061032a4 */ /* 0x000fe2000f8e023f */
[----:B------:R-:W-:Y:S01]  /*eac0*/  FSETP.NE.FTZ.AND P3, PT, R150, RZ, PT ;  /* 0x000000ff9600720b */ /* 0x000fe20003f75000 */
[----:B------:R-:W-:Y:S01]  /*ead0*/  @UP2 ULDC UR15, c[0x0][0x210] ;  /* 0x00008400000f2ab9 */ /* 0x000fe20000000800 */
[----:B------:R-:W-:Y:S01]  /*eae0*/  SHF.R.S32.HI R4, RZ, 0x1f, R172 ;  /* 0x0000001fff047819 */ /* 0x000fe200000114ac */
[----:B------:R-:W-:Y:S02]  /*eaf0*/  UIMAD UR5, UR6, UR13, URZ ;  /* 0x0000000d060572a4 */ /* 0x000fe4000f8e023f */
[----:B------:R-:W-:Y:S01]  /*eb00*/  @!UP2 UMOV UR15, 0x1 ;  /* 0x00000001000fa882 */ /* 0x000fe20000000000 */
[----:B------:R-:W-:Y:S01]  /*eb10*/  LEA.HI R4, R4, R17, RZ, 0x3 ;  /* 0x0000001104047211 */ /* 0x000fe200078f18ff */
[----:B------:R-:W-:-:S02]  /*eb20*/  @UP3 USEL UR16, UR16, UR19, !UP0 ;  /* 0x0000001310103287 */ /* 0x000fc4000c000000 */
[----:B------:R-:W1:Y:S01]  /*eb30*/  @P4 MUFU.RCP R2, R149 ;  /* 0x0000009500024308 */ /* 0x000e620000001000 */
[----:B------:R-:W-:Y:S01]  /*eb40*/  LOP3.LUT R4, R4, 0xfffffff8, RZ, 0xc0, !PT ;  /* 0xfffffff804047812 */ /* 0x000fe200078ec0ff */
[----:B----4-:R-:W-:Y:S02]  /*eb50*/  UIMAD UR4, UR9, UR15, URZ ;  /* 0x0000000f090472a4 */ /* 0x010fe4000f8e023f */
[----:B------:R-:W-:Y:S01]  /*eb60*/  USEL UR5, UR5, URZ, !UP3 ;  /* 0x0000003f05057287 */ /* 0x000fe2000d800000 */
[----:B------:R-:W-:Y:S01]  /*eb70*/  IADD3 R17, R17, -R4, RZ ;  /* 0x8000000411117210 */ /* 0x000fe20007ffe0ff */
[----:B------:R-:W-:Y:S02]  /*eb80*/  USHF.L.U32 UR4, UR4, 0x6, URZ ;  /* 0x0000000604047899 */ /* 0x000fe4000800063f */
[----:B------:R-:W3:Y:S01]  /*eb90*/  @P3 MUFU.RCP R0, R150 ;  /* 0x0000009600003308 */ /* 0x000ee20000001000 */
[----:B------:R-:W-:Y:S01]  /*eba0*/  R2P PR, R17, 0x6 ;  /* 0x0000000611007804 */ /* 0x000fe20000000000 */
[----:B------:R-:W-:-:S02]  /*ebb0*/  UIMAD UR14, UR10, UR14, UR5 ;  /* 0x0000000e0a0e72a4 */ /* 0x000fc4000f8e0205 */
[----:B------:R-:W-:Y:S02]  /*ebc0*/  @!UP3 UMOV UR26, URZ ;  /* 0x0000003f001abc82 */ /* 0x000fe40008000000 */
[----:B------:R-:W-:Y:S01]  /*ebd0*/  @UP3 UMOV UR26, UR16 ;  /* 0x00000010001a3c82 */ /* 0x000fe20008000000 */
[----:B-1----:R-:W-:Y:S01]  /*ebe0*/  FMUL.FTZ R2, R2, c[0x0][0x2dc] ;  /* 0x0000b70002027a20 */ /* 0x002fe20000410000 */
[----:B------:R-:W-:Y:S02]  /*ebf0*/  @!UP3 UMOV UR27, URZ ;  /* 0x0000003f001bbc82 */ /* 0x000fe40008000000 */
[----:B------:R-:W-:Y:S01]  /*ec00*/  USHF.R.S32.HI UR5, URZ, 0x1f, UR4 ;  /* 0x0000001f3f057899 */ /* 0x000fe20008011404 */
[C---:B------:R-:W-:Y:S01]  /*ec10*/  FMUL.FTZ R171, R2.reuse, R152 ;  /* 0x0000009802ab7220 */ /* 0x040fe20000410000 */
[----:B------:R-:W-:Y:S01]  /*ec20*/  @UP3 USHF.R.S32.HI UR27, URZ, 0x1f, UR16 ;  /* 0x0000001f3f1b3899 */ /* 0x000fe20008011410 */
[----:B------:R-:W-:Y:S01]  /*ec30*/  FMUL.FTZ R5, R2, R153 ;  /* 0x0000009902057220 */ /* 0x000fe20000410000 */
[----:B------:R-:W-:Y:S01]  /*ec40*/  USHF.R.S32.HI UR6, URZ, 0x1f, UR14 ;  /* 0x0000001f3f067899 */ /* 0x000fe2000801140e */
[----:B---3--:R-:W-:Y:S01]  /*ec50*/  FMUL.FTZ R0, R0, c[0x0][0x2dc] ;  /* 0x0000b70000007a20 */ /* 0x008fe20000410000 */
[----:B------:R-:W-:Y:S01]  /*ec60*/  UIADD3 UR4, UP2, UP1, UR4, UR26, UR14 ;  /* 0x0000001a04047290 */ /* 0x000fe2000f95e00e */
[C---:B------:R-:W-:Y:S01]  /*ec70*/  FMUL.FTZ R170, R2.reuse, R156 ;  /* 0x0000009c02aa7220 */ /* 0x040fe20000410000 */
[----:B------:R-:W-:Y:S01]  /*ec80*/  F2FP.PACK_AB R5, R5, R171 ;  /* 0x000000ab0505723e */ /* 0x000fe200000000ff */
[C---:B------:R-:W-:Y:S01]  /*ec90*/  FMUL.FTZ R7, R2.reuse, R157 ;  /* 0x0000009d02077220 */ /* 0x040fe20000410000 */
[----:B------:R-:W-:Y:S01]  /*eca0*/  @!UP0 UIADD3 UR7, UR25, UR11, URZ ;  /* 0x0000000b19078290 */ /* 0x000fe2000fffe03f */
[C---:B------:R-:W-:Y:S01]  /*ecb0*/  FMUL.FTZ R169, R2.reuse, R36 ;  /* 0x0000002402a97220 */ /* 0x040fe20000410000 */
[----:B------:R-:W-:Y:S01]  /*ecc0*/  UIADD3.X UR5, UR5, UR27, UR6, UP2, UP1 ;  /* 0x0000001b05057290 */ /* 0x000fe200097e2406 */
[C---:B------:R-:W-:Y:S01]  /*ecd0*/  FMUL.FTZ R168, R2.reuse, R40 ;  /* 0x0000002802a87220 */ /* 0x040fe20000410000 */
[----:B------:R-:W-:Y:S01]  /*ece0*/  F2FP.PACK_AB R7, R7, R170 ;  /* 0x000000aa0707723e */ /* 0x000fe200000000ff */
[C---:B------:R-:W-:Y:S01]  /*ecf0*/  FMUL.FTZ R157, R2.reuse, R44 ;  /* 0x0000002c029d7220 */ /* 0x040fe20000410000 */
[----:B------:R-:W-:Y:S01]  /*ed00*/  @!UP0 UMOV UR12, UR24 ;  /* 0x00000018000c8c82 */ /* 0x000fe20008000000 */
[----:B------:R-:W-:-:S02]  /*ed10*/  FMUL.FTZ R156, R2, R48 ;  /* 0x00000030029c7220 */ /* 0x000fc40000410000 */
[C---:B------:R-:W-:Y:S02]  /*ed20*/  FMUL.FTZ R153, R2.reuse, R52 ;  /* 0x0000003402997220 */ /* 0x040fe40000410000 */
[C---:B------:R-:W-:Y:S02]  /*ed30*/  FMUL.FTZ R152, R2.reuse, R56 ;  /* 0x0000003802987220 */ /* 0x040fe40000410000 */
[C---:B------:R-:W-:Y:S02]  /*ed40*/  FMUL.FTZ R151, R2.reuse, R60 ;  /* 0x0000003c02977220 */ /* 0x040fe40000410000 */
[C---:B------:R-:W-:Y:S02]  /*ed50*/  FMUL.FTZ R8, R2.reuse, R37 ;  /* 0x0000002502087220 */ /* 0x040fe40000410000 */
[C---:B------:R-:W-:Y:S02]  /*ed60*/  FMUL.FTZ R12, R2.reuse, R41 ;  /* 0x00000029020c7220 */ /* 0x040fe40000410000 */
[----:B------:R-:W-:Y:S01]  /*ed70*/  FMUL.FTZ R15, R2, R45 ;  /* 0x0000002d020f7220 */ /* 0x000fe20000410000 */
[----:B------:R-:W-:Y:S01]  /*ed80*/  F2FP.PACK_AB R8, R8, R169 ;  /* 0x000000a90808723e */ /* 0x000fe200000000ff */
[----:B------:R-:W-:Y:S01]  /*ed90*/  FMUL.FTZ R24, R2, R49 ;  /* 0x0000003102187220 */ /* 0x000fe20000410000 */
[----:B------:R-:W-:Y:S01]  /*eda0*/  F2FP.PACK_AB R12, R12, R168 ;  /* 0x000000a80c0c723e */ /* 0x000fe200000000ff */
[C---:B------:R-:W-:Y:S01]  /*edb0*/  FMUL.FTZ R22, R2.reuse, R53 ;  /* 0x0000003502167220 */ /* 0x040fe20000410000 */
[----:B------:R-:W-:Y:S01]  /*edc0*/  F2FP.PACK_AB R15, R15, R157 ;  /* 0x0000009d0f0f723e */ /* 0x000fe200000000ff */
[----:B------:R-:W-:-:S02]  /*edd0*/  FMUL.FTZ R20, R2, R57 ;  /* 0x0000003902147220 */ /* 0x000fc40000410000 */
[C---:B------:R-:W-:Y:S02]  /*ede0*/  FMUL.FTZ R18, R2.reuse, R61 ;  /* 0x0000003d02127220 */ /* 0x040fe40000410000 */
[C---:B------:R-:W-:Y:S02]  /*edf0*/  FMUL.FTZ R28, R2.reuse, R64 ;  /* 0x00000040021c7220 */ /* 0x040fe40000410000 */
[----:B------:R-:W-:Y:S01]  /*ee00*/  FMUL.FTZ R14, R2, R65 ;  /* 0x00000041020e7220 */ /* 0x000fe20000410000 */
[----:B------:R-:W-:Y:S01]  /*ee10*/  F2FP.PACK_AB R64, R18, R151 ;  /* 0x000000971240723e */ /* 0x000fe200000000ff */
[----:B------:R-:W-:Y:S01]  /*ee20*/  FMUL.FTZ R26, R2, R68 ;  /* 0x00000044021a7220 */ /* 0x000fe20000410000 */
[----:B------:R-:W-:Y:S01]  /*ee30*/  F2FP.PACK_AB R68, R22, R153 ;  /* 0x000000991644723e */ /* 0x000fe200000000ff */
[C---:B------:R-:W-:Y:S02]  /*ee40*/  FMUL.FTZ R60, R2.reuse, R69 ;  /* 0x00000045023c7220 */ /* 0x040fe40000410000 */
[----:B------:R-:W-:-:S02]  /*ee50*/  FMUL.FTZ R72, R2, R72 ;  /* 0x0000004802487220 */ /* 0x000fc40000410000 */
[----:B------:R-:W-:Y:S01]  /*ee60*/  FMUL.FTZ R73, R2, R73 ;  /* 0x0000004902497220 */ /* 0x000fe20000410000 */
[----:B------:R-:W-:Y:S01]  /*ee70*/  F2FP.PACK_AB R60, R60, R26 ;  /* 0x0000001a3c3c723e */ /* 0x000fe200000000ff */
[C---:B------:R-:W-:Y:S02]  /*ee80*/  FMUL.FTZ R76, R2.reuse, R76 ;  /* 0x0000004c024c7220 */ /* 0x040fe40000410000 */
[C---:B------:R-:W-:Y:S02]  /*ee90*/  FMUL.FTZ R56, R2.reuse, R77 ;  /* 0x0000004d02387220 */ /* 0x040fe40000410000 */
[C---:B------:R-:W-:Y:S02]  /*eea0*/  FMUL.FTZ R80, R2.reuse, R80 ;  /* 0x0000005002507220 */ /* 0x040fe40000410000 */
[----:B------:R-:W-:Y:S01]  /*eeb0*/  FMUL.FTZ R81, R2, R81 ;  /* 0x0000005102517220 */ /* 0x000fe20000410000 */
[----:B------:R-:W-:Y:S01]  /*eec0*/  F2FP.PACK_AB R56, R56, R76 ;  /* 0x0000004c3838723e */ /* 0x000fe200000000ff */
[----:B------:R-:W-:-:S02]  /*eed0*/  FMUL.FTZ R84, R2, R84 ;  /* 0x0000005402547220 */ /* 0x000fc40000410000 */
[C---:B------:R-:W-:Y:S02]  /*eee0*/  FMUL.FTZ R52, R2.reuse, R85 ;  /* 0x0000005502347220 */ /* 0x040fe40000410000 */
[C---:B------:R-:W-:Y:S02]  /*eef0*/  FMUL.FTZ R88, R2.reuse, R88 ;  /* 0x0000005802587220 */ /* 0x040fe40000410000 */
[----:B------:R-:W-:Y:S01]  /*ef00*/  FMUL.FTZ R89, R2, R89 ;  /* 0x0000005902597220 */ /* 0x000fe20000410000 */
[----:B------:R-:W-:Y:S01]  /*ef10*/  F2FP.PACK_AB R52, R52, R84 ;  /* 0x000000543434723e */ /* 0x000fe200000000ff */
[C---:B------:R-:W-:Y:S02]  /*ef20*/  FMUL.FTZ R92, R2.reuse, R92 ;  /* 0x0000005c025c7220 */ /* 0x040fe40000410000 */
        /* <DEDUP_REMOVED lines=29> */
[C---:B------:R-:W-:Y:S02]  /*f100*/  FMUL.FTZ R137, R2.reuse, R137 ;  /* 0x0000008902897220 */ /* 0x040fe40000410000 */
[C---:B------:R-:W-:Y:S02]  /*f110*/  FMUL.FTZ R160, R2.reuse, R160 ;  /* 0x000000a002a07220 */ /* 0x040fe40000410000 */
[C---:B------:R-:W-:Y:S01]  /*f120*/  FMUL.FTZ R161, R2.reuse, R161 ;  /* 0x000000a102a17220 */ /* 0x040fe20000410000 */
[----:B------:R-:W-:Y:S01]  /*f130*/  F2FP.PACK_AB R26, R137, R136 ;  /* 0x00000088891a723e */ /* 0x000fe200000000ff */
[----:B------:R-:W-:-:S02]  /*f140*/  FMUL.FTZ R140, R2, R140 ;  /* 0x0000008c028c7220 */ /* 0x000fc40000410000 */
[C---:B------:R-:W-:Y:S02]  /*f150*/  FMUL.FTZ R141, R2.reuse, R141 ;  /* 0x0000008d028d7220 */ /* 0x040fe40000410000 */
[C---:B------:R-:W-:Y:S02]  /*f160*/  FMUL.FTZ R164, R2.reuse, R164 ;  /* 0x000000a402a47220 */ /* 0x040fe40000410000 */
[C---:B------:R-:W-:Y:S01]  /*f170*/  FMUL.FTZ R165, R2.reuse, R165 ;  /* 0x000000a502a57220 */ /* 0x040fe20000410000 */
[----:B------:R-:W-:Y:S01]  /*f180*/  F2FP.PACK_AB R22, R141, R140 ;  /* 0x0000008c8d16723e */ /* 0x000fe200000000ff */
[C---:B------:R-:W-:Y:S02]  /*f190*/  FMUL.FTZ R144, R2.reuse, R144 ;  /* 0x0000009002907220 */ /* 0x040fe40000410000 */
[----:B------:R-:W-:Y:S02]  /*f1a0*/  FMUL.FTZ R145, R2, R145 ;  /* 0x0000009102917220 */ /* 0x000fe40000410000 */
[----:B------:R-:W-:-:S02]  /*f1b0*/  FMUL.FTZ R54, R0, R54 ;  /* 0x0000003600367220 */ /* 0x000fc40000410000 */
[C---:B------:R-:W-:Y:S01]  /*f1c0*/  FMUL.FTZ R2, R0.reuse, R55 ;  /* 0x0000003700027220 */ /* 0x040fe20000410000 */
[----:B------:R-:W-:Y:S01]  /*f1d0*/  F2FP.PACK_AB R18, R145, R144 ;  /* 0x000000909112723e */ /* 0x000fe200000000ff */
[C---:B------:R-:W-:Y:S02]  /*f1e0*/  FMUL.FTZ R65, R0.reuse, R59 ;  /* 0x0000003b00417220 */ /* 0x040fe40000410000 */
[C---:B------:R-:W-:Y:S02]  /*f1f0*/  FMUL.FTZ R62, R0.reuse, R62 ;  /* 0x0000003e003e7220 */ /* 0x040fe40000410000 */
[C---:B------:R-:W-:Y:S02]  /*f200*/  FMUL.FTZ R63, R0.reuse, R63 ;  /* 0x0000003f003f7220 */ /* 0x040fe40000410000 */
[----:B------:R-:W-:Y:S01]  /*f210*/  FMUL.FTZ R61, R0, R67 ;  /* 0x00000043003d7220 */ /* 0x000fe20000410000 */
[----:B------:R-:W-:Y:S01]  /*f220*/  F2FP.PACK_AB R67, R2, R54 ;  /* 0x000000360243723e */ /* 0x000fe200000000ff */
[C---:B------:R-:W-:Y:S01]  /*f230*/  FMUL.FTZ R13, R0.reuse, R39 ;  /* 0x00000027000d7220 */ /* 0x040fe20000410000 */
[----:B------:R-:W-:Y:S01]  /*f240*/  F2FP.PACK_AB R54, R81, R80 ;  /* 0x000000505136723e */ /* 0x000fe200000000ff */
[----:B------:R-:W-:Y:S01]  /*f250*/  FMUL.FTZ R11, R0, R43 ;  /* 0x0000002b000b7220 */ /* 0x000fe20000410000 */
[----:B------:R-:W-:Y:S01]  /*f260*/  LEA.HI R80, R174, R173, RZ, 0x5 ;  /* 0x000000adae507211 */ /* 0x000fe200078f28ff */
[C---:B------:R-:W-:Y:S01]  /*f270*/  FMUL.FTZ R16, R0.reuse, R47 ;  /* 0x0000002f00107220 */ /* 0x040fe20000410000 */
[----:B------:R-:W-:Y:S01]  /*f280*/  SHF.L.U32 R2, R17, 0x6, RZ ;  /* 0x0000000611027819 */ /* 0x000fe200000006ff */
[C---:B------:R-:W-:Y:S01]  /*f290*/  FMUL.FTZ R69, R0.reuse, R51 ;  /* 0x0000003300457220 */ /* 0x040fe20000410000 */
[----:B------:R-:W-:Y:S01]  /*f2a0*/  F2FP.PACK_AB R63, R63, R62 ;  /* 0x0000003e3f3f723e */ /* 0x000fe200000000ff */
[----:B------:R-:W-:Y:S01]  /*f2b0*/  FMUL.FTZ R6, R0, R70 ;  /* 0x0000004600067220 */ /* 0x000fe20000410000 */
[----:B------:R-:W-:Y:S01]  /*f2c0*/  F2FP.PACK_AB R62, R14, R28 ;  /* 0x0000001c0e3e723e */ /* 0x000fe200000000ff */
[C---:B------:R-:W-:Y:S01]  /*f2d0*/  FMUL.FTZ R59, R0.reuse, R71 ;  /* 0x00000047003b7220 */ /* 0x040fe20000410000 */
[----:B------:R-:W-:Y:S01]  /*f2e0*/  SHF.R.S32.HI R14, RZ, 0x5, R80 ;  /* 0x00000005ff0e7819 */ /* 0x000fe20000011450 */
[----:B------:R-:W-:Y:S01]  /*f2f0*/  FMUL.FTZ R154, R0, R154 ;  /* 0x0000009a009a7220 */ /* 0x000fe20000410000 */
[----:B------:R-:W-:Y:S01]  /*f300*/  LOP3.LUT R2, R2, 0x1c0, RZ, 0xc0, !PT ;  /* 0x000001c002027812 */ /* 0x000fe200078ec0ff */
[C---:B------:R-:W-:Y:S01]  /*f310*/  FMUL.FTZ R4, R0.reuse, R155 ;  /* 0x0000009b00047220 */ /* 0x040fe20000410000 */
[----:B------:R-:W-:Y:S01]  /*f320*/  F2FP.PACK_AB R59, R59, R6 ;  /* 0x000000063b3b723e */ /* 0x000fe200000000ff */
[C---:B------:R-:W-:Y:S01]  /*f330*/  FMUL.FTZ R158, R0.reuse, R158 ;  /* 0x0000009e009e7220 */ /* 0x040fe20000410000 */
[----:B------:R-:W-:Y:S01]  /*f340*/  LOP3.LUT R6, R17, 0x1, RZ, 0xc0, !PT ;  /* 0x0000000111067812 */ /* 0x000fe200078ec0ff */
[----:B------:R-:W-:Y:S01]  /*f350*/  FMUL.FTZ R9, R0, R159 ;  /* 0x0000009f00097220 */ /* 0x000fe20000410000 */
[----:B------:R-:W-:Y:S01]  /*f360*/  LEA.HI R2, R2, R2, RZ, 0x1d ;  /* 0x0000000202027211 */ /* 0x000fe200078fe8ff */
[----:B------:R-:W-:Y:S01]  /*f370*/  FMUL.FTZ R38, R0, R38 ;  /* 0x0000002600267220 */ /* 0x000fe20000410000 */
[----:B------:R-:W-:Y:S01]  /*f380*/  ISETP.NE.U32.AND P0, PT, R6, 0x1, PT ;  /* 0x000000010600780c */ /* 0x000fe20003f05070 */
[C---:B------:R-:W-:Y:S01]  /*f390*/  FMUL.FTZ R42, R0.reuse, R42 ;  /* 0x0000002a002a7220 */ /* 0x040fe20000410000 */
[----:B------:R-:W-:Y:S01]  /*f3a0*/  MOV R6, 0x20 ;  /* 0x0000002000067802 */ /* 0x000fe20000000f00 */
        /* <DEDUP_REMOVED lines=8> */
[C---:B------:R-:W-:Y:S01]  /*f430*/  FMUL.FTZ R74, R0.reuse, R74 ;  /* 0x0000004a004a7220 */ /* 0x040fe20000410000 */
[----:B------:R-:W-:Y:S01]  /*f440*/  F2FP.PACK_AB R11, R11, R42 ;  /* 0x0000002a0b0b723e */ /* 0x000fe200000000ff */
[C---:B------:R-:W-:Y:S01]  /*f450*/  FMUL.FTZ R57, R0.reuse, R75 ;  /* 0x0000004b00397220 */ /* 0x040fe20000410000 */
[----:B------:R-:W-:Y:S01]  /*f460*/  F2FP.PACK_AB R61, R61, R10 ;  /* 0x0000000a3d3d723e */ /* 0x000fe200000000ff */
[C---:B------:R-:W-:Y:S01]  /*f470*/  FMUL.FTZ R78, R0.reuse, R78 ;  /* 0x0000004e004e7220 */ /* 0x040fe20000410000 */
[----:B------:R-:W-:Y:S01]  /*f480*/  MOV R10, 0x40 ;  /* 0x00000040000a7802 */ /* 0x000fe20000000f00 */
[----:B------:R-:W-:Y:S01]  /*f490*/  FMUL.FTZ R55, R0, R79 ;  /* 0x0000004f00377220 */ /* 0x000fe20000410000 */
[----:B------:R-:W-:Y:S01]  /*f4a0*/  F2FP.PACK_AB R16, R16, R46 ;  /* 0x0000002e1010723e */ /* 0x000fe200000000ff */
[----:B------:R-:W-:Y:S01]  /*f4b0*/  FMUL.FTZ R82, R0, R82 ;  /* 0x0000005200527220 */ /* 0x000fe20000410000 */
[----:B------:R-:W-:Y:S01]  /*f4c0*/  SEL R10, R10, 0xffffffc0, !P2 ;  /* 0xffffffc00a0a7807 */ /* 0x000fe20005000000 */
[----:B------:R-:W-:Y:S01]  /*f4d0*/  FMUL.FTZ R53, R0, R83 ;  /* 0x0000005300357220 */ /* 0x000fe20000410000 */
[----:B------:R-:W-:Y:S01]  /*f4e0*/  F2FP.PACK_AB R70, R24, R156 ;  /* 0x0000009c1846723e */ /* 0x000fe200000000ff */
[C---:B------:R-:W-:Y:S01]  /*f4f0*/  FMUL.FTZ R86, R0.reuse, R86 ;  /* 0x0000005600567220 */ /* 0x040fe20000410000 */
[----:B------:R-:W-:Y:S01]  /*f500*/  F2FP.PACK_AB R69, R69, R50 ;  /* 0x000000324545723e */ /* 0x000fe200000000ff */
[----:B------:R-:W-:Y:S01]  /*f510*/  FMUL.FTZ R51, R0, R87 ;  /* 0x0000005700337220 */ /* 0x000fe20000410000 */
        /* <DEDUP_REMOVED lines=62> */
[----:B------:R-:W-:Y:S01]  /*f900*/  FMUL.FTZ R147, R0, R147 ;  /* 0x0000009300937220 */ /* 0x000fe20000410000 */
[----:B------:R-:W-:Y:S02]  /*f910*/  LOP3.LUT R0, R172, 0x3ffffffc, RZ, 0xc0, !PT ;  /* 0x3ffffffcac007812 */ /* 0x000fe400078ec0ff */
[----:B------:R-:W-:Y:S02]  /*f920*/  F2FP.PACK_AB R19, R19, R166 ;  /* 0x000000a61313723e */ /* 0x000fe400000000ff */
[----:B------:R-:W-:Y:S02]  /*f930*/  IADD3 R0, -R0, R173, RZ ;  /* 0x000000ad00007210 */ /* 0x000fe40007ffe1ff */
[----:B------:R-:W-:-:S02]  /*f940*/  F2FP.PACK_AB R17, R147, R146 ;  /* 0x000000929311723e */ /* 0x000fc400000000ff */
[----:B------:R-:W-:-:S04]  /*f950*/  LEA R0, R14, R0, 0x9 ;  /* 0x000000000e007211 */ /* 0x000fc800078e48ff */
[----:B------:R-:W-:-:S04]  /*f960*/  LEA R0, R0, R2, 0x1 ;  /* 0x0000000200007211 */ /* 0x000fc800078e08ff */
[----:B------:R-:W-:-:S04]  /*f970*/  SHF.L.U32 R0, R0, 0x1, RZ ;  /* 0x0000000100007819 */ /* 0x000fc800000006ff */
[C---:B------:R-:W-:Y:S01]  /*f980*/  IADD3 R2, R0.reuse, -0x10, RZ ;  /* 0xfffffff000027810 */ /* 0x040fe20007ffe0ff */
[----:B------:R1:W-:Y:S01]  /*f990*/  STS [R0], R5 ;  /* 0x0000000500007388 */ /* 0x0003e20000000800 */
[----:B------:R-:W-:-:S03]  /*f9a0*/  @P0 IADD3 R2, R0, 0x10, RZ ;  /* 0x0000001000020810 */ /* 0x000fc60007ffe0ff */
[----:B------:R3:W-:Y:S04]  /*f9b0*/  STS [R0+0x400], R4 ;  /* 0x0004000400007388 */ /* 0x0007e80000000800 */
[----:B------:R4:W-:Y:S04]  /*f9c0*/  STS [R2], R7 ;  /* 0x0000000702007388 */ /* 0x0009e80000000800 */
[----:B------:R5:W-:Y:S01]  /*f9d0*/  STS [R2+0x400], R9 ;  /* 0x0004000902007388 */ /* 0x000be20000000800 */
[----:B-1----:R-:W-:Y:S02]  /*f9e0*/  IADD3 R5, R0, R6, RZ ;  /* 0x0000000600057210 */ /* 0x002fe40007ffe0ff */
[----:B---3--:R-:W-:-:S03]  /*f9f0*/  IADD3 R4, R6, R2, RZ ;  /* 0x0000000206047210 */ /* 0x008fc60007ffe0ff */
[----:B------:R1:W-:Y:S01]  /*fa00*/  STS [R5], R8 ;  /* 0x0000000805007388 */ /* 0x0003e20000000800 */
[----:B----4-:R-:W-:-:S03]  /*fa10*/  IADD3 R7, R5, R10, RZ ;  /* 0x0000000a05077210 */ /* 0x010fc60007ffe0ff */
[----:B------:R-:W-:Y:S01]  /*fa20*/  STS [R5+0x400], R13 ;  /* 0x0004000d05007388 */ /* 0x000fe20000000800 */
[----:B------:R-:W-:Y:S02]  /*fa30*/  IADD3 R6, R4, R10, RZ ;  /* 0x0000000a04067210 */ /* 0x000fe40007ffe0ff */
[----:B-----5:R-:W-:Y:S01]  /*fa40*/  IADD3 R9, R10, R2, RZ ;  /* 0x000000020a097210 */ /* 0x020fe20007ffe0ff */
[----:B------:R-:W-:Y:S04]  /*fa50*/  STS [R4], R12 ;  /* 0x0000000c04007388 */ /* 0x000fe80000000800 */
[----:B------:R-:W-:Y:S01]  /*fa60*/  STS [R4+0x400], R11 ;  /* 0x0004000b04007388 */ /* 0x000fe20000000800 */
[----:B-1----:R-:W-:-:S05]  /*fa70*/  IADD3 R8, R0, R10, RZ ;  /* 0x0000000a00087210 */ /* 0x002fca0007ffe0ff */
        /* <DEDUP_REMOVED lines=43> */
[----:B------:R3:W-:Y:S04]  /*fd30*/  STS [R2+0x6400], R29 ;  /* 0x0064001d02007388 */ /* 0x0007e80000000800 */
[----:B------:R-:W-:Y:S04]  /*fd40*/  STS [R5+0x6000], R28 ;  /* 0x0060001c05007388 */ /* 0x000fe80000000800 */
[----:B------:R4:W-:Y:S04]  /*fd50*/  STS [R5+0x6400], R27 ;  /* 0x0064001b05007388 */ /* 0x0009e80000000800 */
[----:B------:R-:W-:Y:S04]  /*fd60*/  STS [R4+0x6000], R26 ;  /* 0x0060001a04007388 */ /* 0x000fe80000000800 */
[----:B------:R5:W-:Y:S01]  /*fd70*/  STS [R4+0x6400], R25 ;  /* 0x0064001904007388 */ /* 0x000be20000000800 */
[----:B-1----:R-:W-:-:S03]  /*fd80*/  LOP3.LUT R0, R80, 0xffffffe0, RZ, 0xc0, !PT ;  /* 0xffffffe050007812 */ /* 0x002fc600078ec0ff */
[----:B------:R-:W-:Y:S01]  /*fd90*/  STS [R8+0x6000], R24 ;  /* 0x0060001808007388 */ /* 0x000fe20000000800 */
[----:B------:R-:W-:-:S03]  /*fda0*/  IADD3 R0, -R0, R173, RZ ;  /* 0x000000ad00007210 */ /* 0x000fc60007ffe1ff */
[----:B------:R1:W-:Y:S01]  /*fdb0*/  STS [R8+0x6400], R23 ;  /* 0x0064001708007388 */ /* 0x0003e20000000800 */
[----:B---3--:R-:W-:Y:S02]  /*fdc0*/  SHF.R.S32.HI R2, RZ, 0x1f, R14 ;  /* 0x0000001fff027819 */ /* 0x008fe4000001140e */
[----:B------:R-:W-:Y:S01]  /*fdd0*/  LOP3.LUT P0, RZ, R0, 0x3, RZ, 0xc0, !PT ;  /* 0x0000000300ff7812 */ /* 0x000fe2000780c0ff */
[----:B------:R-:W-:Y:S01]  /*fde0*/  STS [R9+0x6000], R22 ;  /* 0x0060001609007388 */ /* 0x000fe20000000800 */
[----:B------:R-:W-:-:S03]  /*fdf0*/  LEA.HI R2, R2, R14, RZ, 0x2 ;  /* 0x0000000e02027211 */ /* 0x000fc600078f10ff */
[----:B------:R-:W-:Y:S01]  /*fe00*/  STS [R9+0x6400], R21 ;  /* 0x0064001509007388 */ /* 0x000fe20000000800 */
[----:B----4-:R-:W3:Y:S01]  /*fe10*/  @P3 MUFU.LG2 R5, R150 ;  /* 0x0000009600053308 */ /* 0x010ee20000000c00 */
[----:B------:R-:W-:Y:S02]  /*fe20*/  LOP3.LUT R2, R2, 0xffffffc, RZ, 0xc0, !PT ;  /* 0x0ffffffc02027812 */ /* 0x000fe400078ec0ff */
[----:B------:R-:W-:Y:S02]  /*fe30*/  STS [R7+0x6000], R20 ;  /* 0x0060001407007388 */ /* 0x000fe40000000800 */
[----:B------:R-:W-:Y:S02]  /*fe40*/  IADD3 R0, R14, -R2, RZ ;  /* 0x800000020e007210 */ /* 0x000fe40007ffe0ff */
[----:B------:R4:W-:Y:S01]  /*fe50*/  STS [R7+0x6400], R19 ;  /* 0x0064001307007388 */ /* 0x0009e20000000800 */
[----:B-----5:R-:W5:Y:S01]  /*fe60*/  @P4 MUFU.LG2 R4, R149 ;  /* 0x0000009500044308 */ /* 0x020f620000000c00 */
[----:B--2---:R-:W-:-:S02]  /*fe70*/  LEA R0, R0, R175, 0x4 ;  /* 0x000000af00007211 */ /* 0x004fc400078e20ff */
[----:B------:R2:W-:Y:S04]  /*fe80*/  STS [R6+0x6000], R18 ;  /* 0x0060001206007388 */ /* 0x0005e80000000800 */
[----:B------:R2:W-:Y:S01]  /*fe90*/  STS [R6+0x6400], R17 ;  /* 0x0064001106007388 */ /* 0x0005e20000000800 */
[----:B---3--:R-:W-:Y:S01]  /*fea0*/  @P3 FMUL.FTZ R2, R5, 0.69314718246459960938 ;  /* 0x3f31721805023820 */ /* 0x008fe20000410000 */
[----:B-1----:R-:W-:Y:S02]  /*feb0*/  MOV R8, 0x7f800000 ;  /* 0x7f80000000087802 */ /* 0x002fe40000000f00 */
[----:B------:R-:W-:Y:S01]  /*fec0*/  BAR.SYNC.DEFER_BLOCKING 0x0 ;  /* 0x0000000000007b1d */ /* 0x000fe20000010000 */
[----:B------:R-:W-:Y:S02]  /*fed0*/  @P3 FFMA.FTZ R8, R3, c[0x0][0x238], R2 ;  /* 0x00008e0003083a23 */ /* 0x000fe40000010002 */
[----:B-----5:R-:W-:Y:S01]  /*fee0*/  @P4 FMUL.FTZ R4, R4, 0.69314718246459960938 ;  /* 0x3f31721804044820 */ /* 0x020fe20000410000 */
[----:B----4-:R-:W-:-:S03]  /*fef0*/  MOV R7, 0x7f800000 ;  /* 0x7f80000000077802 */ /* 0x010fc60000000f00 */
[----:B------:R-:W-:Y:S01]  /*ff00*/  @P4 FFMA.FTZ R7, R148, c[0x0][0x238], R4 ;  /* 0x00008e0094074a23 */ /* 0x000fe20000010004 */
        /* <DEDUP_REMOVED lines=24> */
[C---:B--2---:R-:W-:Y:S02]  /*10090*/  @!P2 IADD3 R6, P0, R0.reuse, UR4, RZ ;  /* 0x000000040006ac10 */ /* 0x044fe4000ff1e0ff */
        /* <DEDUP_REMOVED lines=8> */
.L_x_355:
[----:B---34-:R-:W-:Y:S05]  /*10120*/  BSYNC B0 ;  /* 0x0000000000007941 */ /* 0x018fea0003800000 */
.L_x_354:
[----:B--2---:R-:W2:Y:S04]  /*10130*/  LDL.LU.64 R4, [R1+0x38] ;  /* 0x0000380001047983 */ /* 0x004ea80000300a00 */
[----:B------:R-:W3:Y:S04]  /*10140*/  S2R R3, SR_TID.X ;  /* 0x0000000000037919 */ /* 0x000ee80000002100 */
[----:B------:R-:W4:Y:S01]  /*10150*/  S2R R8, SR_CTAID.Z ;  /* 0x0000000000087919 */ /* 0x000f220000002700 */
[----:B------:R-:W-:-:S02]  /*10160*/  USHF.R.S32.HI UR6, URZ, 0x1f, UR10 ;  /* 0x0000001f3f067899 */ /* 0x000fc4000801140a */
[----:B------:R-:W-:Y:S01]  /*10170*/  ULDC.64 UR4, c[0x0][0x1f0] ;  /* 0x00007c0000047ab9 */ /* 0x000fe20000000a00 */
[----:B------:R1:W5:Y:S01]  /*10180*/  LDL.64 R12, [R1+0x20] ;  /* 0x00002000010c7983 */ /* 0x0003620000100a00 */
[----:B------:R-:W-:Y:S01]  /*10190*/  UIMAD UR4, UR6, UR4, URZ ;  /* 0x00000004060472a4 */ /* 0x000fe2000f8e023f */
[----:B------:R-:W-:Y:S03]  /*101a0*/  BSSY B0, `(.L_x_356) ;  /* 0x0000016000007945 */ /* 0x000fe60003800000 */
[----:B------:R-:W-:Y:S01]  /*101b0*/  UIMAD UR4, UR10, UR5, UR4 ;  /* 0x000000050a0472a4 */ /* 0x000fe2000f8e0204 */
[----:B---3--:R-:W-:-:S04]  /*101c0*/  SHF.R.S32.HI R0, RZ, 0x1f, R3 ;  /* 0x0000001fff007819 */ /* 0x008fc80000011403 */
[----:B------:R-:W-:-:S04]  /*101d0*/  LEA.HI R0, R0, R3, RZ, 0x3 ;  /* 0x0000000300007211 */ /* 0x000fc800078f18ff */
[----:B------:R-:W-:Y:S02]  /*101e0*/  SHF.R.S32.HI R11, RZ, 0x3, R0 ;  /* 0x00000003ff0b7819 */ /* 0x000fe40000011400 */
[----:B--2---:R-:W-:-:S04]  /*101f0*/  IADD3 R2, P0, R4, UR12, RZ ;  /* 0x0000000c04027c10 */ /* 0x004fc8000ff1e0ff */
[----:B------:R-:W-:Y:S02]  /*10200*/  IADD3.X R3, R5, UR7, RZ, P0, !PT ;  /* 0x0000000705037c10 */ /* 0x000fe400087fe4ff */
[----:B------:R-:W-:-:S03]  /*10210*/  ISETP.GE.AND P0, PT, R11, UR18, PT ;  /* 0x000000120b007c0c */ /* 0x000fc6000bf06270 */
[----:B----4-:R-:W-:-:S05]  /*10220*/  IMAD.WIDE.U32 R8, R8, c[0x0][0x1f0], R2 ;  /* 0x00007c0008087a25 */ /* 0x010fca00078e0002 */
[----:B------:R-:W-:-:S05]  /*10230*/  IADD3 R7, R9, UR4, RZ ;  /* 0x0000000409077c10 */ /* 0x000fca000fffe0ff */
[----:B------:R-:W-:Y:S05]  /*10240*/  @P0 BRA `(.L_x_357) ;  /* 0x000000b000000947 */ /* 0x000fea0003800000 */
[----:B-1----:R-:W-:Y:S01]  /*10250*/  MOV R6, R8 ;  /* 0x0000000800067202 */ /* 0x002fe20000000f00 */
[----:B-----5:R-:W-:-:S04]  /*10260*/  IMAD R0, R13, c[0x0][0x1e8], RZ ;  /* 0x00007a000d007a24 */ /* 0x020fc800078e02ff */
[----:B------:R-:W-:-:S04]  /*10270*/  IMAD.WIDE.U32 R4, R12, c[0x0][0x1e8], R6 ;  /* 0x00007a000c047a25 */ /* 0x000fc800078e0006 */
        /* <DEDUP_REMOVED lines=8> */
.L_x_357:
[----:B-1----:R-:W-:Y:S05]  /*10300*/  BSYNC B0 ;  /* 0x0000000000007941 */ /* 0x002fea0003800000 */
.L_x_356:
[----:B------:R-:W-:Y:S01]  /*10310*/  IADD3 R0, R11, 0x10, RZ ;  /* 0x000000100b007810 */ /* 0x000fe20007ffe0ff */
[----:B------:R-:W-:Y:S03]  /*10320*/  BSSY B0, `(.L_x_358) ;  /* 0x0000011000007945 */ /* 0x000fe60003800000 */
[----:B------:R-:W-:-:S13]  /*10330*/  ISETP.GE.AND P0, PT, R0, UR18, PT ;  /* 0x0000001200007c0c */ /* 0x000fda000bf06270 */
[----:B------:R-:W-:Y:S05]  /*10340*/  @P0 BRA `(.L_x_359) ;  /* 0x000000e000000947 */ /* 0x000fea0003800000 */
[----:B-----5:R-:W-:Y:S01]  /*10350*/  IADD3 R10, P0, R12, 0x10, RZ ;  /* 0x000000100c0a7810 */ /* 0x020fe20007f1e0ff */
        /* <DEDUP_REMOVED lines=13> */
.L_x_359:
[----:B------:R-:W-:Y:S05]  /*10430*/  BSYNC B0 ;  /* 0x0000000000007941 */ /* 0x000fea0003800000 */
.L_x_358:
[----:B------:R-:W-:Y:S01]  /*10440*/  IADD3 R0, R11, 0x20, RZ ;  /* 0x000000200b007810 */ /* 0x000fe20007ffe0ff */
[----:B------:R-:W-:Y:S03]  /*10450*/  BSSY B0, `(.L_x_360) ;  /* 0x0000011000007945 */ /* 0x000fe60003800000 */
[----:B------:R-:W-:-:S13]  /*10460*/  ISETP.GE.AND P0, PT, R0, UR18, PT ;  /* 0x0000001200007c0c */ /* 0x000fda000bf06270 */
[----:B------:R-:W-:Y:S05]  /*10470*/  @P0 BRA `(.L_x_361) ;  /* 0x000000e000000947 */ /* 0x000fea0003800000 */
[----:B-----5:R-:W-:Y:S01]  /*10480*/  IADD3 R10, P0, R12, 0x20, RZ ;  /* 0x000000200c0a7810 */ /* 0x020fe20007f1e0ff */
        /* <DEDUP_REMOVED lines=13> */
.L_x_361:
[----:B------:R-:W-:Y:S05]  /*10560*/  BSYNC B0 ;  /* 0x0000000000007941 */ /* 0x000fea0003800000 */
.L_x_360:
[----:B------:R-:W2:Y:S02]  /*10570*/  LDL.LU R0, [R1+0x4c] ;  /* 0x00004c0001007983 */ /* 0x000ea40000300800 */
[----:B--2---:R-:W-:-:S13]  /*10580*/  ISETP.GE.AND P0, PT, R0, UR18, PT ;  /* 0x0000001200007c0c */ /* 0x004fda000bf06270 */
[----:B------:R-:W-:Y:S05]  /*10590*/  @P0 EXIT ;  /* 0x000000000000094d */ /* 0x000fea0003800000 */
        /* <DEDUP_REMOVED lines=15> */
.L_x_343:
[----:B------:R-:W-:Y:S01]  /*10690*/  UISETP.NE.AND UP4, UPT, UR19, -0x1, UPT ;  /* 0xffffffff1300788c */ /* 0x000fe2000bf85270 */
[----:B------:R-:W-:Y:S01]  /*106a0*/  LEA.HI R6, R26, R112, RZ, 0x3 ;  /* 0x000000701a067211 */ /* 0x000fe200078f18ff */
[----:B------:R-:W-:Y:S01]  /*106b0*/  ULDC.64 UR6, c[0x0][0x1e8] ;  /* 0x00007a0000067ab9 */ /* 0x000fe20000000a00 */
[----:B------:R-:W1:Y:S01]  /*106c0*/  S2R R12, SR_CTAID.Z ;  /* 0x00000000000c7919 */ /* 0x000e620000002700 */
[----:B------:R-:W-:Y:S01]  /*106d0*/  ULDC.64 UR4, c[0x0][0x1e0] ;  /* 0x0000780000047ab9 */ /* 0x000fe20000000a00 */
[----:B------:R-:W-:Y:S01]  /*106e0*/  LOP3.LUT R0, R6, 0x1ffffff8, RZ, 0xc0, !PT ;  /* 0x1ffffff806007812 */ /* 0x000fe200078ec0ff */
[----:B------:R-:W-:Y:S01]  /*106f0*/  ULDC.U8 UR16, c[0x0][0x328] ;  /* 0x0000ca0000107ab9 */ /* 0x000fe20000000000 */
[----:B------:R-:W2:Y:S01]  /*10700*/  S2R R4, SR_CTAID.X ;  /* 0x0000000000047919 */ /* 0x000ea20000002500 */
[----:B------:R-:W-:Y:S01]  /*10710*/  USHF.R.S32.HI UR13, URZ, 0x1f, UR9 ;  /* 0x0000001f3f0d7899 */ /* 0x000fe20008011409 */
[----:B------:R-:W-:Y:S01]  /*10720*/  SHF.R.S32.HI R6, RZ, 0x3, R6 ;  /* 0x00000003ff067819 */ /* 0x000fe20000011406 */
[----:B------:R-:W-:Y:S01]  /*10730*/  UISETP.NE.AND UP2, UPT, UR16, URZ, UPT ;  /* 0x0000003f1000728c */ /* 0x000fe2000bf45270 */
[----:B------:R-:W-:Y:S01]  /*10740*/  IMAD.IADD R0, R112, 0x1, -R0 ;  /* 0x0000000170007824 */ /* 0x000fe200078e0a00 */
[----:B------:R-:W-:Y:S01]  /*10750*/  @UP4 UIMAD.WIDE.U32 UR14, UR19, UR6, URZ ;  /* 0x00000006130e42a5 */ /* 0x000fe2000f8e003f */
[----:B------:R-:W-:Y:S01]  /*10760*/  SHF.R.S32.HI R7, RZ, 0x1f, R6 ;  /* 0x0000001fff077819 */ /* 0x000fe20000011406 */
[----:B------:R-:W-:Y:S01]  /*10770*/  @!UP4 USHF.R.S32.HI UR17, URZ, 0x1f, UR12 ;  /* 0x0000001f3f11c899 */ /* 0x000fe2000801140c */
[----:B------:R-:W-:Y:S01]  /*10780*/  IMAD.SHL.U32 R0, R0, 0x8, RZ ;  /* 0x0000000800007824 */ /* 0x000fe200078e00ff */
[----:B------:R-:W-:Y:S01]  /*10790*/  @UP4 UIMAD UR7, UR19, UR7, UR15 ;  /* 0x00000007130742a4 */ /* 0x000fe2000f8e020f */
[----:B------:R-:W-:Y:S01]  /*107a0*/  BSSY B0, `(.L_x_362) ;  /* 0x0000038000007945 */ /* 0x000fe20003800000 */
[----:B------:R-:W-:-:S02]  /*107b0*/  @!UP4 UIMAD UR17, UR17, UR4, URZ ;  /* 0x000000041111c2a4 */ /* 0x000fc4000f8e023f */
[----:B------:R-:W-:Y:S02]  /*107c0*/  ULDC.U8 UR15, c[0x0][0x329] ;  /* 0x0000ca40000f7ab9 */ /* 0x000fe40000000000 */
[----:B------:R-:W-:Y:S02]  /*107d0*/  UISETP.NE.AND UP3, UPT, UR15, URZ, UPT ;  /* 0x0000003f0f00728c */ /* 0x000fe4000bf65270 */
[----:B------:R-:W-:Y:S02]  /*107e0*/  @!UP4 UIMAD.WIDE.U32 UR24, UR12, UR4, URZ ;  /* 0x000000040c18c2a5 */ /* 0x000fe4000f8e003f */
[----:B------:R-:W-:Y:S02]  /*107f0*/  @!UP4 UIMAD UR17, UR12, UR5, UR17 ;  /* 0x000000050c11c2a4 */ /* 0x000fe4000f8e0211 */
[----:B------:R-:W-:Y:S02]  /*10800*/  UISETP.EQ.AND UP2, UPT, UR15, URZ, UP2 ;  /* 0x0000003f0f00728c */ /* 0x000fe40009742270 */
[----:B------:R-:W-:Y:S01]  /*10810*/  ULDC.64 UR4, c[0x0][0x1f0] ;  /* 0x00007c0000047ab9 */ /* 0x000fe20000000a00 */
[----:B--2---:R-:W-:Y:S01]  /*10820*/  IMAD.WIDE R4, R4, 0x40, R6 ;  /* 0x0000004004047825 */ /* 0x004fe200078e0206 */
[----:B------:R-:W-:-:S02]  /*10830*/  UIMAD UR4, UR13, UR4, URZ ;  /* 0x000000040d0472a4 */ /* 0x000fc4000f8e023f */
[----:B------:R-:W-:Y:S02]  /*10840*/  @!UP3 UISETP.NE.AND UP1, UPT, UR16, URZ, UPT ;  /* 0x0000003f1000b28c */ /* 0x000fe4000bf25270 */
[----:B------:R-:W-:Y:S02]  /*10850*/  ULDC UR11, c[0x0][0x214] ;  /* 0x00008500000b7ab9 */ /* 0x000fe40000000800 */
[----:B------:R-:W-:Y:S02]  /*10860*/  @UP3 ULDC UR13, c[0x0][0x210] ;  /* 0x00008400000d3ab9 */ /* 0x000fe40000000800 */
[----:B------:R-:W-:Y:S02]  /*10870*/  ULDC UR8, c[0x0][0x234] ;  /* 0x00008d0000087ab9 */ /* 0x000fe40000000800 */
[----:B------:R-:W-:Y:S02]  /*10880*/  @UP3 UIMAD UR13, UR13, UR11, URZ ;  /* 0x0000000b0d0d32a4 */ /* 0x000fe4000f8e023f */
[----:B------:R-:W-:-:S02]  /*10890*/  UISETP.NE.OR UP0, UPT, UR19, -0x1, !UP2 ;  /* 0xffffffff1300788c */ /* 0x000fc4000d705670 */
[----:B------:R-:W-:Y:S02]  /*108a0*/  @!UP3 USEL UR13, UR11, UR8, !UP1 ;  /* 0x000000080b0db287 */ /* 0x000fe4000c800000 */
        /* <DEDUP_REMOVED lines=12> */
[----:B------:R-:W-:Y:S02]  /*10970*/  USEL UR15, UR15, URZ, !UP2 ;  /* 0x0000003f0f0f7287 */ /* 0x000fe4000d000000 */
[----:B------:R-:W-:Y:S01]  /*10980*/  @!UP3 UMOV UR18, 0x1 ;  /* 0x000000010012b882 */ /* 0x000fe20000000000 */
[----:B-1----:R-:W-:Y:S01]  /*10990*/  IMAD.WIDE.U32 R12, R12, c[0x0][0x1f0], R2 ;  /* 0x00007c000c0c7a25 */ /* 0x002fe200078e0002 */
[----:B------:R-:W-:-:S02]  /*109a0*/  UIMAD UR10, UR10, UR18, URZ ;  /* 0x000000120a0a72a4 */ /* 0x000fc4000f8e023f */
[----:B------:R-:W-:Y:S02]  /*109b0*/  UIMAD UR15, UR9, UR13, UR15 ;  /* 0x0000000d090f72a4 */ /* 0x000fe4000f8e020f */
[----:B------:R-:W-:Y:S02]  /*109c0*/  @!UP2 UMOV UR26, URZ ;  /* 0x0000003f001aac82 */ /* 0x000fe40008000000 */
[----:B------:R-:W-:Y:S02]  /*109d0*/  @UP2 UMOV UR26, UR19 ;  /* 0x00000013001a2c82 */ /* 0x000fe40008000000 */
[----:B------:R-:W-:Y:S02]  /*109e0*/  UIMAD UR4, UR9, UR5, UR4 ;  /* 0x00000005090472a4 */ /* 0x000fe4000f8e0204 */
[----:B------:R-:W-:Y:S02]  /*109f0*/  @!UP2 UMOV UR27, URZ ;  /* 0x0000003f001bac82 */ /* 0x000fe40008000000 */
[----:B------:R-:W-:-:S02]  /*10a00*/  USHF.R.S32.HI UR6, URZ, 0x1f, UR10 ;  /* 0x0000001f3f067899 */ /* 0x000fc4000801140a */
[----:B------:R-:W-:Y:S01]  /*10a10*/  @UP2 USHF.R.S32.HI UR27, URZ, 0x1f, UR19 ;  /* 0x0000001f3f1b2899 */ /* 0x000fe20008011413 */
        /* <DEDUP_REMOVED lines=16> */
.L_x_363:
[----:B------:R-:W-:Y:S05]  /*10b20*/  BSYNC B0 ;  /* 0x0000000000007941 */ /* 0x000fea0003800000 */
.L_x_362:
[----:B------:R-:W-:Y:S01]  /*10b30*/  IADD3 R15, R6, 0x10, RZ ;  /* 0x00000010060f7810 */ /* 0x000fe20007ffe0ff */
[----:B------:R-:W-:Y:S03]  /*10b40*/  BSSY B0, `(.L_x_364) ;  /* 0x0000011000007945 */ /* 0x000fe60003800000 */
[----:B------:R-:W-:-:S13]  /*10b50*/  ISETP.GE.AND P0, PT, R15, UR20, PT ;  /* 0x000000140f007c0c */ /* 0x000fda000bf06270 */
[----:B------:R-:W-:Y:S05]  /*10b60*/  @P0 BRA `(.L_x_365) ;  /* 0x000000e000000947 */ /* 0x000fea0003800000 */
[----:B------:R-:W-:Y:S01]  /*10b70*/  IADD3 R0, P0, R4, 0x10, RZ ;  /* 0x0000001004007810 */ /* 0x000fe20007f1e0ff */
[----:B------:R-:W-:Y:S01]  /*10b80*/  IMAD.MOV.U32 R10, RZ, RZ, R12 ;  /* 0x000000ffff0a7224 */ /* 0x000fe200078e000c */
[----:B------:R-:W-:-:S03]  /*10b90*/  MOV R11, R9 ;  /* 0x00000009000b7202 */ /* 0x000fc60000000f00 */
[----:B-1----:R-:W-:Y:S02]  /*10ba0*/  IMAD.X R2, RZ, RZ, R5, P0 ;  /* 0x000000ffff027224 */ /* 0x002fe400000e0605 */
[----:B------:R-:W-:-:S04]  /*10bb0*/  IMAD.WIDE.U32 R10, R0, c[0x0][0x1e8], R10 ;  /* 0x00007a00000a7a25 */ /* 0x000fc800078e000a */
[----:B------:R-:W-:-:S04]  /*10bc0*/  IMAD R2, R2, c[0x0][0x1e8], RZ ;  /* 0x00007a0002027a24 */ /* 0x000fc800078e02ff */
        /* <DEDUP_REMOVED lines=8> */
.L_x_365:
[----:B------:R-:W-:Y:S05]  /*10c50*/  BSYNC B0 ;  /* 0x0000000000007941 */ /* 0x000fea0003800000 */
.L_x_364:
        /* <DEDUP_REMOVED lines=18> */
.L_x_367:
[----:B------:R-:W-:Y:S05]  /*10d80*/  BSYNC B0 ;  /* 0x0000000000007941 */ /* 0x000fea0003800000 */
.L_x_366:
        /* <DEDUP_REMOVED lines=9> */
[----:B-1----:R-:W-:-:S03]  /*10e20*/  LEA R2, P0, R8, c[0x0][0x1d0], 0x1 ;  /* 0x0000740008027a11 */ /* 0x002fc600078008ff */
[----:B------:R-:W-:-:S05]  /*10e30*/  IMAD R0, R0, c[0x0][0x1ec], R4 ;  /* 0x00007b0000007a24 */ /* 0x000fca00078e0204 */
[----:B------:R-:W-:-:S04]  /*10e40*/  IADD3 R0, R0, R9, RZ ;  /* 0x0000000900007210 */ /* 0x000fc80007ffe0ff */
[----:B------:R-:W-:-:S05]  /*10e50*/  LEA.HI.X R3, R8, c[0x0][0x1d4], R0, 0x1, P0 ;  /* 0x0000750008037a11 */ /* 0x000fca00000f0c00 */
[----:B------:R1:W-:Y:S04]  /*10e60*/  STG.E.128 [R2.64], RZ ;  /* 0x000000ff02007986 */ /* 0x0003e8000c101d16 */
[----:B------:R1:W-:Y:S04]  /*10e70*/  STG.E.128 [R2.64+0x80], RZ ;  /* 0x000080ff02007986 */ /* 0x0003e8000c101d16 */
[----:B------:R1:W-:Y:S04]  /*10e80*/  STG.E.128 [R2.64+0x100], RZ ;  /* 0x000100ff02007986 */ /* 0x0003e8000c101d16 */
[----:B------:R1:W-:Y:S02]  /*10e90*/  STG.E.128 [R2.64+0x180], RZ ;  /* 0x000180ff02007986 */ /* 0x0003e4000c101d16 */
.L_x_369:
[----:B------:R-:W-:Y:S05]  /*10ea0*/  BSYNC B0 ;  /* 0x0000000000007941 */ /* 0x000fea0003800000 */
.L_x_368:
[----:B------:R-:W-:-:S04]  /*10eb0*/  LOP3.LUT P6, RZ, R112, 0x7, RZ, 0xc0, !PT ;  /* 0x0000000770ff7812 */ /* 0x000fc800078cc0ff */
[----:B------:R-:W-:Y:S02]  /*10ec0*/  ISETP.GE.OR P5, PT, R6, UR20, P6 ;  /* 0x0000001406007c0c */ /* 0x000fe4000b7a6670 */
[----:B------:R-:W-:Y:S02]  /*10ed0*/  ISETP.GE.OR P4, PT, R15, UR20, P6 ;  /* 0x000000140f007c0c */ /* 0x000fe4000b786670 */
[----:B------:R-:W-:Y:S02]  /*10ee0*/  ISETP.GE.OR P3, PT, R14, UR20, P6 ;  /* 0x000000140e007c0c */ /* 0x000fe4000b766670 */
[----:B------:R-:W-:-:S07]  /*10ef0*/  ISETP.GE.OR P6, PT, R10, UR20, P6 ;  /* 0x000000140a007c0c */ /* 0x000fce000b7c6670 */
[----:B------:R-:W-:Y:S02]  /*10f00*/  @!P5 IMAD R0, R6, UR18, RZ ;  /* 0x000000120600dc24 */ /* 0x000fe4000f8e02ff */
[----:B-1----:R-:W-:Y:S02]  /*10f10*/  @!P4 IMAD R3, R15, UR18, RZ ;  /* 0x000000120f03cc24 */ /* 0x002fe4000f8e02ff */
        /* <DEDUP_REMOVED lines=28> */
.L_x_370:
        /* <DEDUP_REMOVED lines=10> */
.L_x_1078:


//--------------------- .text._ZN5flash16flash_fwd_kernelI23Flash_fwd_kernel_traitsILi256ELi64ELi64ELi4ELb0ELb0EN7cutlass6half_tE19Flash_kernel_traitsILi256ELi64ELi64ELi4ES3_EELb0ELb1ELb0ELb0ELb0ELb1ELb1ELb0EEEvNS_16Flash_fwd_paramsE --------------------------
	.section	.text._ZN5flash16flash_fwd_kernelI23Flash_fwd_kernel_traitsILi256ELi64ELi64ELi4ELb0ELb0EN7cutlass6half_tE19Flash_kernel_traitsILi256ELi64ELi64ELi4ES3_EELb0ELb1ELb0ELb0ELb0ELb1ELb1ELb0EEEvNS_16Flash_fwd_paramsE,"ax",@progbits
	.sectioninfo	@"SHI_REGISTERS=255"
	.align	128
        .global         _ZN5flash16flash_fwd_kernelI23Flash_fwd_kernel_traitsILi256ELi64ELi64ELi4ELb0ELb0EN7cutlass6half_tE19Flash_kernel_traitsILi256ELi64ELi64ELi4ES3_EELb0ELb1ELb0ELb0ELb0ELb1ELb1ELb0EEEvNS_16Flash_fwd_paramsE
        .type           _ZN5flash16flash_fwd_kernelI23Flash_fwd_kernel_traitsILi256ELi64ELi64ELi4ELb0ELb0EN7cutlass6half_tE19Flash_kernel_traitsILi256ELi64ELi64ELi4ES3_EELb0ELb1ELb0ELb0ELb0ELb1ELb1ELb0EEEvNS_16Flash_fwd_paramsE,@function
        .size           _ZN5flash16flash_fwd_kernelI23Flash_fwd_kernel_traitsILi256ELi64ELi64ELi4ELb0ELb0EN7cutlass6half_tE19Flash_kernel_traitsILi256ELi64ELi64ELi4ES3_EELb0ELb1ELb0ELb0ELb0ELb1ELb1ELb0EEEvNS_16Flash_fwd_paramsE,(.L_x_1079 - _ZN5flash16flash_fwd_kernelI23Flash_fwd_kernel_traitsILi256ELi64ELi64ELi4ELb0ELb0EN7cutlass6half_tE19Flash_kernel_traitsILi256ELi64ELi64ELi4ES3_EELb0ELb1ELb0ELb0ELb0ELb1ELb1ELb0EEEvNS_16Flash_fwd_paramsE)
        .other          _ZN5flash16flash_fwd_kernelI23Flash_fwd_kernel_traitsILi256ELi64ELi64ELi4ELb0ELb0EN7cutlass6half_tE19Flash_kernel_traitsILi256ELi64ELi64ELi4ES3_EELb0ELb1ELb0ELb0ELb0ELb1ELb1ELb0EEEvNS_16Flash_fwd_paramsE,@"STO_CUDA_ENTRY STV_DEFAULT"
_ZN5flash16flash_fwd_kernelI23Flash_fwd_kernel_traitsILi256ELi64ELi64ELi4ELb0ELb0EN7cutlass6half_tE19Flash_kernel_traitsILi256ELi64ELi64ELi4ES3_EELb0ELb1ELb0ELb0ELb0ELb1ELb1ELb0EEEvNS_16Flash_fwd_paramsE:
.text._ZN5flash16flash_fwd_kernelI23Flash_fwd_kernel_traitsILi256ELi64ELi64ELi4ELb0ELb0EN7cutlass6half_tE19Flash_kernel_traitsILi256ELi64ELi64ELi4ES3_EELb0ELb1ELb0ELb0ELb0ELb1ELb1ELb0EEEvNS_16Flash_fwd_paramsE:
        /* <DEDUP_REMOVED lines=27> */
[----:B------:R-:W-:Y:S02]  /*01b0*/  IMAD.U32 R4, RZ, RZ, UR4 ;  /* 0x00000004ff047e24 */ /* 0x000fe4000f8e00ff */
[----:B------:R-:W-:Y:S01]  /*01c0*/  IMAD.U32 R5, RZ, RZ, UR5 ;  /* 0x00000005ff057e24 */ /* 0x000fe2000f8e00ff */
[----:B------:R-:W-:-:S04]  /*01d0*/  PLOP3.LUT P1, PT, PT, PT, UP1, 0x80, 0x0 ;  /* 0x000000000000781c */ /* 0x000fc80003f2f018 */
[----:B------:R4:W5:Y:S01]  /*01e0*/  @P0 LDG.E R4, [R4.64] ;  /* 0x0000001004040981 */ /* 0x000962000c1e1900 */
[----:B------:R-:W-:-:S06]  /*01f0*/  UIMAD.WIDE UR8, UR10, UR7, UR8 ;  /* 0x000000070a0872a5 */ /* 0x000fcc000f8e0208 */
[----:B-1----:R-:W-:Y:S02]  /*0200*/  IMAD.U32 R2, RZ, RZ, UR8 ;  /* 0x00000008ff027e24 */ /* 0x002fe4000f8e00ff */
[----:B------:R-:W-:-:S05]  /*0210*/  IMAD.U32 R3, RZ, RZ, UR9 ;  /* 0x00000009ff037e24 */ /* 0x000fca000f8e00ff */
[----:B----4-:R-:W4:Y:S01]  /*0220*/  @!P1 LDG.E R5, [R2.64] ;  /* 0x0000001002059981 */ /* 0x010f22000c1e1900 */
[----:B------:R-:W-:Y:S02]  /*0230*/  UMOV UR9, 0xffffffff ;  /* 0xffffffff00097882 */ /* 0x000fe40000000000 */
[----:B------:R-:W-:Y:S01]  /*0240*/  UMOV UR14, URZ ;  /* 0x0000003f000e7c82 */ /* 0x000fe20008000000 */
[----:B------:R-:W1:Y:S01]  /*0250*/  S2R R91, SR_TID.X ;  /* 0x00000000005b7919 */ /* 0x000e620000002100 */
[----:B------:R-:W-:Y:S01]  /*0260*/  UMOV UR19, 0xffffffff ;  /* 0xffffffff00137882 */ /* 0x000fe20000000000 */
[----:B------:R-:W1:Y:S08]  /*0270*/  S2UR UR12, SR_CTAID.X ;  /* 0x00000000000c79c3 */ /* 0x000e700000002500 */
[----:B------:R-:W1:Y:S08]  /*0280*/  S2UR UR11, SR_CTAID.Z ;  /* 0x00000000000b79c3 */ /* 0x000e700000002700 */
[----:B--2---:R-:W2:Y:S08]  /*0290*/  @P2 R2UR UR9, R6 ;  /* 0x00000000060923c2 */ /* 0x004eb000000e0000 */
[----:B---3--:R-:W2:Y:S08]  /*02a0*/  @P2 R2UR UR15, R0 ;  /* 0x00000000000f23c2 */ /* 0x008eb000000e0000 */
[----:B-----5:R3:W1:Y:S01]  /*02b0*/  @P0 R2UR UR14, R4 ;  /* 0x00000000040e03c2 */ /* 0x02066200000e0000 */
[----:B------:R-:W-:-:S04]  /*02c0*/  ISETP.NE.U32.AND P0, PT, RZ, c[0x0][0x248], PT ;  /* 0x00009200ff007a0c */ /* 0x000fc80003f05070 */
[----:B------:R-:W-:Y:S01]  /*02d0*/  ISETP.NE.AND.EX P0, PT, RZ, c[0x0][0x24c], PT, P0 ;  /* 0x00009300ff007a0c */ /* 0x000fe20003f05300 */
[----:B--2---:R-:W-:Y:S02]  /*02e0*/  @UP2 UIADD3 UR15, UR15, -UR9, URZ ;  /* 0x800000090f0f2290 */ /* 0x004fe4000fffe03f */
[----:B----4-:R3:W2:Y:S05]  /*02f0*/  @!P1 R2UR UR19, R5 ;  /* 0x00000000051393c2 */ /* 0x0106aa00000e0000 */
[----:B------:R-:W-:-:S05]  /*0300*/  @!UP2 ULDC UR15, c[0x0][0x214] ;  /* 0x00008500000faab9 */ /* 0x000fca0000000800 */
[----:B-123--:R-:W-:Y:S05]  /*0310*/  @!P0 BRA `(.L_x_371) ;  /* 0x0000007000008947 */ /* 0x00efea0003800000 */
[----:B------:R-:W-:-:S13]  /*0320*/  PLOP3.LUT P0, PT, PT, PT, UP3, 0x80, 0x0 ;  /* 0x000000000000781c */ /* 0x000fda0003f0f038 */
[----:B------:R-:W2:Y:S04]  /*0330*/  @P0 LDG.E R0, [R2.64+0x4] ;  /* 0x0000041002000981 */ /* 0x000ea8000c1e1900 */
[----:B------:R-:W3:Y:S01]  /*0340*/  @!P0 LDG.E R2, [R2.64] ;  /* 0x0000001002028981 */ /* 0x000ee2000c1e1900 */
[----:B--2---:R-:W1:Y:S02]  /*0350*/  @P0 R2UR UR6, R0 ;  /* 0x00000000000603c2 */ /* 0x004e6400000e0000 */
[----:B-1----:R-:W-:-:S11]  /*0360*/  @UP3 UIADD3 UR6, UR6, -UR19, URZ ;  /* 0x8000001306063290 */ /* 0x002fd6000fffe03f */
[----:B---3--:R1:W2:Y:S02]  /*0370*/  @!P0 R2UR UR6, R2 ;  /* 0x00000000020683c2 */ /* 0x0082a400000e0000 */
[----:B-12---:R-:W-:Y:S05]  /*0380*/  BRA `(.L_x_372) ;  /* 0x0000001000007947 */ /* 0x006fea0003800000 */
.L_x_371:
[----:B------:R-:W-:Y:S02]  /*0390*/  ULDC UR6, c[0x0][0x218] ;  /* 0x0000860000067ab9 */ /* 0x000fe40000000800 */
.L_x_372:
        /* <DEDUP_REMOVED lines=69> */
.L_x_374:
        /* <DEDUP_REMOVED lines=44> */
.L_x_375:
[----:B------:R-:W-:Y:S01]  /*0ab0*/  SHF.R.S32.HI R93, RZ, 0x1f, R91 ;  /* 0x0000001fff5d7819 */ /* 0x000fe2000001145b */
[----:B------:R-:W1:Y:S01]  /*0ac0*/  S2R R250, SR_CTAID.X ;  /* 0x0000000000fa7919 */ /* 0x000e620000002500 */
[----:B------:R-:W-:Y:S01]  /*0ad0*/  UIADD3 UR10, -UR12, UR15, URZ ;  /* 0x0000000f0c0a7290 */ /* 0x000fe2000fffe13f */
[----:B------:R-:W-:Y:S01]  /*0ae0*/  IMAD.U32 R200, RZ, RZ, UR13 ;  /* 0x0000000dffc87e24 */ /* 0x000fe2000f8e00ff */
[CC--:B------:R-:W-:Y:S01]  /*0af0*/  LEA.HI R3, R93.reuse, R91.reuse, RZ, 0x3 ;  /* 0x0000005b5d037211 */ /* 0x0c0fe200078f18ff */
[----:B------:R-:W2:Y:S01]  /*0b00*/  S2R R22, SR_CTAID.Z ;  /* 0x0000000000167919 */ /* 0x000ea20000002700 */
[----:B------:R-:W-:Y:S01]  /*0b10*/  ULDC.64 UR4, c[0x0][0x1a8] ;  /* 0x00006a0000047ab9 */ /* 0x000fe20000000a00 */
[----:B------:R-:W-:Y:S01]  /*0b20*/  LEA.HI R11, R93, R91, RZ, 0x6 ;  /* 0x0000005b5d0b7211 */ /* 0x000fe200078f30ff */
[----:B------:R-:W-:Y:S01]  /*0b30*/  UIMAD UR4, UR21, UR4, URZ ;  /* 0x00000004150472a4 */ /* 0x000fe2000f8e023f */
[----:B------:R-:W-:Y:S01]  /*0b40*/  SHF.R.S32.HI R6, RZ, 0x3, R3 ;  /* 0x00000003ff067819 */ /* 0x000fe20000011403 */
[----:B------:R-:W-:Y:S01]  /*0b50*/  IMAD.SHL.U32 R201, R91, 0x2, RZ ;  /* 0x000000025bc97824 */ /* 0x000fe200078e00ff */
[----:B------:R-:W-:Y:S01]  /*0b60*/  LOP3.LUT R3, R3, 0xfffffff8, RZ, 0xc0, !PT ;  /* 0xfffffff803037812 */ /* 0x000fe200078ec0ff */
[----:B------:R-:W-:Y:S01]  /*0b70*/  UIMAD UR4, UR11, UR5, UR4 ;  /* 0x000000050b0472a4 */ /* 0x000fe2000f8e0204 */
[C---:B------:R-:W-:Y:S01]  /*0b80*/  IADD3 R5, R6.reuse, 0x20, RZ ;  /* 0x0000002006057810 */ /* 0x040fe20007ffe0ff */
[C---:B------:R-:W-:Y:S01]  /*0b90*/  IMAD.SHL.U32 R2, R6.reuse, 0x40, RZ ;  /* 0x0000004006027824 */ /* 0x040fe200078e00ff */
[----:B------:R-:W-:Y:S01]  /*0ba0*/  IADD3 R10, R6, 0x10, RZ ;  /* 0x00000010060a7810 */ /* 0x000fe20007ffe0ff */
[----:B------:R-:W-:Y:S01]  /*0bb0*/  IMAD.IADD R3, R91, 0x1, -R3 ;  /* 0x000000015b037824 */ /* 0x000fe200078e0a03 */
[----:B------:R-:W-:Y:S01]  /*0bc0*/  SHF.R.S32.HI R7, RZ, 0x1f, R6 ;  /* 0x0000001fff077819 */ /* 0x000fe20000011406 */
[----:B------:R-:W-:Y:S01]  /*0bd0*/  IMAD.SHL.U32 R11, R11, 0x8, RZ ;  /* 0x000000080b0b7824 */ /* 0x000fe200078e00ff */
[----:B------:R-:W-:Y:S01]  /*0be0*/  ISETP.GE.AND P4, PT, R5, UR10, PT ;  /* 0x0000000a05007c0c */ /* 0x000fe2000bf86270 */
[----:B------:R-:W-:Y:S01]  /*0bf0*/  IMAD.SHL.U32 R248, R3, 0x8, RZ ;  /* 0x0000000803f87824 */ /* 0x000fe200078e00ff */
[----:B------:R-:W-:Y:S01]  /*0c00*/  ISETP.GE.AND P1, PT, R10, UR10, PT ;  /* 0x0000000a0a007c0c */ /* 0x000fe2000bf26270 */
[----:B------:R-:W-:Y:S01]  /*0c10*/  IMAD R0, R7, c[0x0][0x198], RZ ;  /* 0x0000660007007a24 */ /* 0x000fe200078e02ff */
[----:B------:R-:W-:-:S02]  /*0c20*/  IADD3 R239, R6, 0x30, RZ ;  /* 0x0000003006ef7810 */ /* 0x000fc40007ffe0ff */
[----:B------:R-:W-:Y:S01]  /*0c30*/  SHF.R.S32.HI R249, RZ, 0x1f, R248 ;  /* 0x0000001ffff97819 */ /* 0x000fe200000114f8 */
[----:B-1----:R-:W-:Y:S01]  /*0c40*/  IMAD.WIDE R250, R250, 0x40, R6 ;  /* 0x00000040fafa7825 */ /* 0x002fe200078e0206 */
[----:B------:R-:W-:Y:S02]  /*0c50*/  IADD3 R12, P3, R248, UR6, RZ ;  /* 0x00000006f80c7c10 */ /* 0x000fe4000ff7e0ff */
[C---:B------:R-:W-:Y:S01]  /*0c60*/  ISETP.GE.AND P2, PT, R6.reuse, UR10, PT ;  /* 0x0000000a06007c0c */ /* 0x040fe2000bf46270 */
[C---:B------:R-:W-:Y:S01]  /*0c70*/  IMAD.WIDE.U32 R8, R6.reuse, c[0x0][0x198], R248 ;  /* 0x0000660006087a25 */ /* 0x040fe200078e00f8 */
[----:B------:R-:W-:Y:S02]  /*0c80*/  ISETP.GE.AND P0, PT, R239, UR10, PT ;  /* 0x0000000aef007c0c */ /* 0x000fe4000bf06270 */
[----:B------:R-:W-:Y:S01]  /*0c90*/  IADD3.X R13, R249, UR18, RZ, P3, !PT ;  /* 0x00000012f90d7c10 */ /* 0x000fe20009ffe4ff */
[----:B------:R-:W-:Y:S01]  /*0ca0*/  IMAD R0, R6, c[0x0][0x19c], R0 ;  /* 0x0000670006007a24 */ /* 0x000fe200078e0200 */
[----:B------:R-:W-:Y:S01]  /*0cb0*/  LOP3.LUT R2, R2, 0x1c0, RZ, 0xc0, !PT ;  /* 0x000001c002027812 */ /* 0x000fe200078ec0ff */
[----:B------:R-:W-:Y:S01]  /*0cc0*/  UIADD3 UR18, UR8, -0x1, URZ ;  /* 0xffffffff08127890 */ /* 0x000fe2000fffe03f */
[----:B------:R-:W-:Y:S01]  /*0cd0*/  IADD3 R242, P3, R8, UR20, RZ ;  /* 0x0000001408f27c10 */ /* 0x000fe2000ff7e0ff */
[----:B--2---:R-:W-:Y:S01]  /*0ce0*/  IMAD.WIDE.U32 R22, R22, c[0x0][0x1a8], R12 ;  /* 0x00006a0016167a25 */ /* 0x004fe200078e000c */
[----:B------:R-:W-:Y:S01]  /*0cf0*/  SHF.R.U32.HI R240, RZ, 0x3, R2 ;  /* 0x00000003fff07819 */ /* 0x000fe20000011602 */
[----:B------:R-:W-:Y:S01]  /*0d00*/  UIMAD UR11, UR18, -0x40, UR13 ;  /* 0xffffffc0120b78a4 */ /* 0x000fe2000f8e020d */
[----:B------:R-:W-:Y:S01]  /*0d10*/  LOP3.LUT R2, R2, 0x38, R248, 0xf8, !PT ;  /* 0x0000003802027812 */ /* 0x000fe200078ef8f8 */
[----:B------:R-:W-:Y:S01]  /*0d20*/  @!P2 IMAD.MOV.U32 R14, RZ, RZ, R22 ;  /* 0x000000ffff0ea224 */ /* 0x000fe200078e0016 */
[----:B------:R-:W-:Y:S01]  /*0d30*/  IADD3.X R243, R9, UR7, R0, P3, !PT ;  /* 0x0000000709f37c10 */ /* 0x000fe20009ffe400 */
[----:B------:R-:W-:Y:S01]  /*0d40*/  @!P2 IMAD R0, R251, c[0x0][0x190], RZ ;  /* 0x00006400fb00aa24 */ /* 0x000fe200078e02ff */
[C---:B------:R-:W-:Y:S01]  /*0d50*/  @!P4 IADD3 R12, P5, R250.reuse, 0x20, RZ ;  /* 0x00000020fa0cc810 */ /* 0x040fe20007fbe0ff */
[----:B------:R-:W-:Y:S01]  /*0d60*/  @!P4 IMAD.MOV.U32 R16, RZ, RZ, R22 ;  /* 0x000000ffff10c224 */ /* 0x000fe200078e0016 */
[C---:B------:R-:W-:Y:S01]  /*0d70*/  @!P1 IADD3 R20, P3, R250.reuse, 0x10, RZ ;  /* 0x00000010fa149810 */ /* 0x040fe20007f7e0ff */
[----:B------:R-:W-:Y:S01]  /*0d80*/  @!P2 IMAD R0, R250, c[0x0][0x194], R0 ;  /* 0x00006500fa00aa24 */ /* 0x000fe200078e0200 */
[----:B------:R-:W-:Y:S01]  /*0d90*/  LOP3.LUT R240, R2, R240, RZ, 0x3c, !PT ;  /* 0x000000f002f07212 */ /* 0x000fe200078e3cff */
[--C-:B------:R-:W-:Y:S01]  /*0da0*/  @!P4 IMAD.X R2, RZ, RZ, R251.reuse, P5 ;  /* 0x000000ffff02c224 */ /* 0x100fe200028e06fb */
[----:B------:R-:W-:Y:S01]  /*0db0*/  IADD3 R15, R23, UR4, RZ ;  /* 0x00000004170f7c10 */ /* 0x000fe2000fffe0ff */
[----:B------:R-:W-:Y:S01]  /*0dc0*/  @!P1 IMAD.X R4, RZ, RZ, R251, P3 ;  /* 0x000000ffff049224 */ /* 0x000fe200018e06fb */
[----:B------:R-:W-:Y:S01]  /*0dd0*/  @!P0 IADD3 R18, P3, R250, 0x30, RZ ;  /* 0x00000030fa128810 */ /* 0x000fe20007f7e0ff */
[----:B------:R-:W-:Y:S01]  /*0de0*/  @!P4 IMAD R2, R2, c[0x0][0x190], RZ ;  /* 0x000064000202ca24 */ /* 0x000fe200078e02ff */
[----:B------:R-:W-:Y:S01]  /*0df0*/  ULDC.64 UR6, c[0x0][0x198] ;  /* 0x0000660000067ab9 */ /* 0x000fe20000000a00 */
[----:B------:R-:W-:Y:S01]  /*0e00*/  @!P1 IMAD.MOV.U32 R25, RZ, RZ, R15 ;  /* 0x000000ffff199224 */ /* 0x000fe200078e000f */
[----:B------:R-:W-:Y:S01]  /*0e10*/  LOP3.LUT R240, R240, 0xfffffe00, R11, 0xf8, !PT ;  /* 0xfffffe00f0f07812 */ /* 0x000fe200078ef80b */
[--C-:B------:R-:W-:Y:S01]  /*0e20*/  @!P4 IMAD.MOV.U32 R17, RZ, RZ, R15.reuse ;  /* 0x000000ffff11c224 */ /* 0x100fe200078e000f */
[----:B------:R-:W-:Y:S01]  /*0e30*/  UMOV UR20, 0x6 ;  /* 0x0000000600147882 */ /* 0x000fe20000000000 */
[--C-:B------:R-:W-:Y:S01]  /*0e40*/  @!P0 IMAD.MOV.U32 R23, RZ, RZ, R15.reuse ;  /* 0x000000ffff178224 */ /* 0x100fe200078e000f */
[----:B------:R-:W-:Y:S01]  /*0e50*/  USHF.L.U32 UR21, UR6, 0x6, URZ ;  /* 0x0000000606157899 */ /* 0x000fe2000800063f */
[----:B------:R-:W-:Y:S01]  /*0e60*/  @!P1 IMAD R4, R4, c[0x0][0x190], RZ ;  /* 0x0000640004049a24 */ /* 0x000fe200078e02ff */
[----:B------:R-:W-:Y:S01]  /*0e70*/  USHF.L.U64.HI UR20, UR6, UR20, UR7 ;  /* 0x0000001406147299 */ /* 0x000fe20008010207 */
[----:B------:R-:W-:Y:S01]  /*0e80*/  @!P2 IMAD.WIDE.U32 R14, R250, c[0x0][0x190], R14 ;  /* 0x00006400fa0eaa25 */ /* 0x000fe200078e000e */
[----:B------:R-:W-:Y:S01]  /*0e90*/  USHF.R.S32.HI UR14, URZ, 0x1f, UR18 ;  /* 0x0000001f3f0e7899 */ /* 0x000fe20008011412 */
[----:B------:R-:W-:Y:S01]  /*0ea0*/  LOP3.LUT R201, R201, 0x6, RZ, 0xc0, !PT ;  /* 0x00000006c9c97812 */ /* 0x000fe200078ec0ff */
[----:B------:R-:W-:Y:S01]  /*0eb0*/  UIMAD UR4, UR20, UR18, URZ ;  /* 0x00000012140472a4 */ /* 0x000fe2000f8e023f */
[----:B------:R-:W-:Y:S01]  /*0ec0*/  @!P1 IMAD.MOV.U32 R24, RZ, RZ, R22 ;  /* 0x000000ffff189224 */ /* 0x000fe200078e0016 */
[----:B------:R-:W-:Y:S01]  /*0ed0*/  UIMAD.WIDE.U32 UR24, UR6, 0x20, URZ ;  /* 0x00000020061878a5 */ /* 0x000fe2000f8e003f */
[----:B------:R-:W-:Y:S01]  /*0ee0*/  @!P0 IMAD.X R8, RZ, RZ, R251, P3 ;  /* 0x000000ffff088224 */ /* 0x000fe200018e06fb */
[----:B------:R-:W-:Y:S01]  /*0ef0*/  UIMAD UR4, UR14, UR21, UR4 ;  /* 0x000000150e0472a4 */ /* 0x000fe2000f8e0204 */
[----:B------:R-:W-:-:S02]  /*0f00*/  @!P4 IMAD R2, R12, c[0x0][0x194], R2 ;  /* 0x000065000c02ca24 */ /* 0x000fc400078e0202 */
[----:B------:R-:W-:Y:S02]  /*0f10*/  @!P1 IMAD R4, R20, c[0x0][0x194], R4 ;  /* 0x0000650014049a24 */ /* 0x000fe400078e0204 */
[----:B------:R-:W-:Y:S01]  /*0f20*/  @!P4 IMAD.WIDE.U32 R12, R12, c[0x0][0x190], R16 ;  /* 0x000064000c0cca25 */ /* 0x000fe200078e0010 */
[----:B------:R-:W-:-:S03]  /*0f30*/  @!P2 LEA R16, P3, R14, c[0x0][0x160], 0x1 ;  /* 0x000058000e10aa11 */ /* 0x000fc600078608ff */
[----:B------:R-:W-:Y:S02]  /*0f40*/  @!P2 IMAD.IADD R0, R15, 0x1, R0 ;  /* 0x000000010f00a824 */ /* 0x000fe400078e0200 */
[----:B------:R-:W-:-:S03]  /*0f50*/  @!P1 IMAD.WIDE.U32 R20, R20, c[0x0][0x190], R24 ;  /* 0x0000640014149a25 */ /* 0x000fc600078e0018 */
[----:B------:R-:W-:Y:S01]  /*0f60*/  @!P2 LEA.HI.X R17, R14, c[0x0][0x164], R0, 0x1, P3 ;  /* 0x000059000e11aa11 */ /* 0x000fe200018f0c00 */
[----:B------:R-:W-:Y:S01]  /*0f70*/  @!P0 IMAD R8, R8, c[0x0][0x190], RZ ;  /* 0x0000640008088a24 */ /* 0x000fe200078e02ff */
[----:B------:R-:W-:Y:S01]  /*0f80*/  SHF.R.S32.HI R0, RZ, 0x1f, R166 ;  /* 0x0000001fff007819 */ /* 0x000fe200000114a6 */
[----:B------:R-:W-:Y:S01]  /*0f90*/  @!P1 IMAD.IADD R4, R21, 0x1, R4 ;  /* 0x0000000115049824 */ /* 0x000fe200078e0204 */
[----:B------:R-:W-:Y:S01]  /*0fa0*/  @!P1 LEA R14, P3, R20, c[0x0][0x160], 0x1 ;  /* 0x00005800140e9a11 */ /* 0x000fe200078608ff */
[C---:B------:R-:W-:Y:S02]  /*0fb0*/  @!P0 IMAD R8, R18.reuse, c[0x0][0x194], R8 ;  /* 0x0000650012088a24 */ /* 0x040fe400078e0208 */
[----:B------:R-:W-:Y:S01]  /*0fc0*/  @!P0 IMAD.WIDE.U32 R18, R18, c[0x0][0x190], R22 ;  /* 0x0000640012128a25 */ /* 0x000fe200078e0016 */
[----:B------:R-:W-:Y:S02]  /*0fd0*/  @!P1 LEA.HI.X R15, R20, c[0x0][0x164], R4, 0x1, P3 ;  /* 0x00005900140f9a11 */ /* 0x000fe400018f0c04 */
[----:B------:R-:W-:Y:S01]  /*0fe0*/  @!P4 LEA R22, P3, R12, c[0x0][0x160], 0x1 ;  /* 0x000058000c16ca11 */ /* 0x000fe200078608ff */
[----:B------:R-:W-:Y:S01]  /*0ff0*/  @!P4 IMAD.IADD R2, R13, 0x1, R2 ;  /* 0x000000010d02c824 */ /* 0x000fe200078e0202 */
[----:B------:R-:W-:Y:S01]  /*1000*/  @!P0 LEA R20, P6, R18, c[0x0][0x160], 0x1 ;  /* 0x0000580012148a11 */ /* 0x000fe200078c08ff */
[----:B------:R-:W-:-:S02]  /*1010*/  IMAD R246, R0, c[0x0][0x1b0], RZ ;  /* 0x00006c0000f67a24 */ /* 0x000fc400078e02ff */
[----:B------:R-:W-:Y:S01]  /*1020*/  @!P0 IMAD.IADD R8, R19, 0x1, R8 ;  /* 0x0000000113088824 */ /* 0x000fe200078e0208 */
[----:B------:R-:W-:Y:S01]  /*1030*/  @!P4 LEA.HI.X R23, R12, c[0x0][0x164], R2, 0x1, P3 ;  /* 0x000059000c17ca11 */ /* 0x000fe200018f0c02 */
[----:B------:R-:W-:Y:S01]  /*1040*/  IMAD R246, R166, c[0x0][0x1b4], R246 ;  /* 0x00006d00a6f67a24 */ /* 0x000fe200078e02f6 */
[----:B------:R-:W-:Y:S01]  /*1050*/  ISETP.GE.AND P3, PT, R10, UR11, PT ;  /* 0x0000000b0a007c0c */ /* 0x000fe2000bf66270 */
[----:B------:R-:W-:Y:S01]  /*1060*/  IMAD.WIDE.U32 R242, R166, c[0x0][0x1b0], R242 ;  /* 0x00006c00a6f27a25 */ /* 0x000fe200078e00f2 */
[----:B------:R-:W-:Y:S02]  /*1070*/  @!P0 LEA.HI.X R21, R18, c[0x0][0x164], R8, 0x1, P6 ;  /* 0x0000590012158a11 */ /* 0x000fe400030f0c08 */
[----:B------:R-:W-:Y:S01]  /*1080*/  ISETP.GE.AND P6, PT, R6, UR11, PT ;  /* 0x0000000b06007c0c */ /* 0x000fe2000bfc6270 */
[----:B------:R-:W-:Y:S02]  /*1090*/  IMAD.SHL.U32 R240, R240, 0x2, RZ ;  /* 0x00000002f0f07824 */ /* 0x000fe400078e00ff */
[----:B------:R-:W-:-:S02]  /*10a0*/  IMAD.IADD R247, R243, 0x1, R246 ;  /* 0x00000001f3f77824 */ /* 0x000fc400078e02f6 */
[----:B------:R-:W-:Y:S01]  /*10b0*/  IMAD.U32 R88, RZ, RZ, UR21 ;  /* 0x00000015ff587e24 */ /* 0x000fe2000f8e00ff */
[----:B------:R-:W-:Y:S01]  /*10c0*/  @!PT LDS RZ, [RZ] ;  /* 0x00000000fffff984 */ /* 0x000fe20000000800 */
[----:B------:R-:W-:Y:S01]  /*10d0*/  @!PT LDS RZ, [RZ] ;  /* 0x00000000fffff984 */ /* 0x000fe20000000800 */
[----:B------:R-:W-:Y:S01]  /*10e0*/  @!PT LDS RZ, [RZ] ;  /* 0x00000000fffff984 */ /* 0x000fe20000000800 */
[----:B------:R1:W-:Y:S01]  /*10f0*/  @!P2 LDGSTS.E.BYPASS.LTC128B.128 [R240], [R16.64] ;  /* 0x0000000010f0afae */ /* 0x0003e2000b901d50 */
[----:B------:R-:W-:Y:S02]  /*1100*/  IMAD.MOV.U32 R246, RZ, RZ, R242 ;  /* 0x000000fffff67224 */ /* 0x000fe400078e00f2 */
[----:B------:R-:W-:Y:S01]  /*1110*/  IMAD.MOV.U32 R4, RZ, RZ, c[0x0][0x198] ;  /* 0x00006600ff047624 */ /* 0x000fe200078e00ff */
[----:B------:R1:W-:Y:S01]  /*1120*/  @!P2 LDGSTS.E.BYPASS.LTC128B.128 [R240+0x2000], [R16.64+0x80] ;  /* 0x0200008010f0afae */ /* 0x0003e2000b901d50 */
[----:B------:R-:W-:-:S03]  /*1130*/  IMAD.WIDE.U32 R12, R88, UR18, R246 ;  /* 0x00000012580c7c25 */ /* 0x000fc6000f8e00f6 */
[----:B------:R1:W-:Y:S01]  /*1140*/  @!P2 LDGSTS.E.BYPASS.LTC128B.128 [R240+0x4000], [R16.64+0x100] ;  /* 0x0400010010f0afae */ /* 0x0003e2000b901d50 */
[----:B------:R-:W-:Y:S01]  /*1150*/  IMAD.U32 R2, RZ, RZ, UR7 ;  /* 0x00000007ff027e24 */ /* 0x000fe2000f8e00ff */
[----:B------:R-:W-:Y:S01]  /*1160*/  IADD3 R13, R13, UR4, RZ ;  /* 0x000000040d0d7c10 */ /* 0x000fe2000fffe0ff */
[----:B------:R-:W-:Y:S01]  /*1170*/  IMAD R244, R0, c[0x0][0x1b8], RZ ;  /* 0x00006e0000f47a24 */ /* 0x000fe200078e02ff */
[----:B------:R1:W-:Y:S01]  /*1180*/  @!P2 LDGSTS.E.BYPASS.LTC128B.128 [R240+0x6000], [R16.64+0x180] ;  /* 0x0600018010f0afae */ /* 0x0003e2000b901d50 */
[C---:B------:R-:W-:Y:S01]  /*1190*/  @!P3 LEA R9, P5, R4.reuse, R12, 0x4 ;  /* 0x0000000c0409b211 */ /* 0x040fe200078a20ff */
[----:B------:R-:W-:Y:S01]  /*11a0*/  ULDC.64 UR4, c[0x0][0x1a0] ;  /* 0x0000680000047ab9 */ /* 0x000fe20000000a00 */
[----:B------:R-:W-:Y:S01]  /*11b0*/  ISETP.GE.AND P2, PT, R5, UR11, PT ;  /* 0x0000000b05007c0c */ /* 0x000fe2000bf46270 */
[----:B------:R2:W-:Y:S01]  /*11c0*/  @!P1 LDGSTS.E.BYPASS.LTC128B.128 [R240+0x800], [R14.64] ;  /* 0x008000000ef09fae */ /* 0x0005e2000b901d50 */
[----:B------:R-:W-:Y:S01]  /*11d0*/  @!P3 LEA.HI.X R2, R4, R13, R2, 0x4, P5 ;  /* 0x0000000d0402b211 */ /* 0x000fe200028f2402 */
[----:B------:R-:W-:Y:S01]  /*11e0*/  IMAD R244, R166, c[0x0][0x1bc], R244 ;  /* 0x00006f00a6f47a24 */ /* 0x000fe200078e02f4 */
[----:B------:R-:W-:Y:S01]  /*11f0*/  @!P3 LEA R8, P5, R9, c[0x0][0x168], 0x1 ;  /* 0x00005a000908ba11 */ /* 0x000fe200078a08ff */
[----:B------:R2:W-:Y:S01]  /*1200*/  @!P1 LDGSTS.E.BYPASS.LTC128B.128 [R240+0x2800], [R14.64+0x80] ;  /* 0x028000800ef09fae */ /* 0x0005e2000b901d50 */
[----:B------:R-:W-:-:S02]  /*1210*/  UIMAD UR14, UR14, UR4, URZ ;  /* 0x000000040e0e72a4 */ /* 0x000fc4000f8e023f */
[----:B------:R-:W-:Y:S01]  /*1220*/  @!P3 LEA.HI.X R9, R9, c[0x0][0x16c], R2, 0x1, P5 ;  /* 0x00005b000909ba11 */ /* 0x000fe200028f0c02 */
[----:B------:R2:W-:Y:S01]  /*1230*/  @!P1 LDGSTS.E.BYPASS.LTC128B.128 [R240+0x4800], [R14.64+0x100] ;  /* 0x048001000ef09fae */ /* 0x0005e2000b901d50 */
[----:B------:R-:W-:Y:S01]  /*1240*/  IMAD R2, R7, c[0x0][0x1a0], RZ ;  /* 0x0000680007027a24 */ /* 0x000fe200078e02ff */
[----:B------:R-:W-:Y:S01]  /*1250*/  UIMAD.WIDE.U32 UR26, UR18, UR4, URZ ;  /* 0x00000004121a72a5 */ /* 0x000fe2000f8e003f */
[-C--:B------:R-:W-:Y:S01]  /*1260*/  LEA.HI R7, R93, R91.reuse, RZ, 0x4 ;  /* 0x0000005b5d077211 */ /* 0x080fe200078f20ff */
[----:B------:R2:W-:Y:S01]  /*1270*/  @!P1 LDGSTS.E.BYPASS.LTC128B.128 [R240+0x6800], [R14.64+0x180] ;  /* 0x068001800ef09fae */ /* 0x0005e2000b901d50 */
[----:B------:R-:W-:Y:S01]  /*1280*/  @!P6 LEA R18, P1, R12, c[0x0][0x168], 0x1 ;  /* 0x00005a000c12ea11 */ /* 0x000fe200078208ff */
[----:B------:R-:W-:Y:S01]  /*1290*/  IMAD R2, R6, c[0x0][0x1a4], R2 ;  /* 0x0000690006027a24 */ /* 0x000fe200078e0202 */
[----:B------:R-:W-:Y:S01]  /*12a0*/  UIMAD UR14, UR18, UR5, UR14 ;  /* 0x00000005120e72a4 */ /* 0x000fe2000f8e020e */
[----:B------:R3:W-:Y:S01]  /*12b0*/  @!P4 LDGSTS.E.BYPASS.LTC128B.128 [R240+0x1000], [R22.64] ;  /* 0x0100000016f0cfae */ /* 0x0007e2000b901d50 */
[----:B------:R-:W-:Y:S01]  /*12c0*/  @!P6 LEA.HI.X R19, R12, c[0x0][0x16c], R13, 0x1, P1 ;  /* 0x00005b000c13ea11 */ /* 0x000fe200008f0c0d */
[----:B------:R-:W-:Y:S01]  /*12d0*/  IMAD.U32 R11, RZ, RZ, UR27 ;  /* 0x0000001bff0b7e24 */ /* 0x000fe2000f8e00ff */
[----:B------:R-:W-:Y:S01]  /*12e0*/  ISETP.GE.AND P1, PT, R239, UR11, PT ;  /* 0x0000000bef007c0c */ /* 0x000fe2000bf26270 */
[----:B------:R3:W-:Y:S01]  /*12f0*/  @!P4 LDGSTS.E.BYPASS.LTC128B.128 [R240+0x3000], [R22.64+0x80] ;  /* 0x0300008016f0cfae */ /* 0x0007e2000b901d50 */
[----:B------:R-:W-:Y:S01]  /*1300*/  UIADD3 UR14, UR27, UR14, URZ ;  /* 0x0000000e1b0e7290 */ /* 0x000fe2000fffe03f */
[----:B------:R-:W-:-:S02]  /*1310*/  LEA.HI R93, R93, R91, RZ, 0x5 ;  /* 0x0000005b5d5d7211 */ /* 0x000fc400078f28ff */
[----:B------:R3:W-:Y:S02]  /*1320*/  @!P4 LDGSTS.E.BYPASS.LTC128B.128 [R240+0x5000], [R22.64+0x100] ;  /* 0x0500010016f0cfae */ /* 0x0007e4000b901d50 */
[----:B------:R-:W-:Y:S02]  /*1330*/  SHF.R.S32.HI R92, RZ, 0x5, R93 ;  /* 0x00000005ff5c7819 */ /* 0x000fe4000001145d */
[----:B------:R3:W-:Y:S01]  /*1340*/  @!P4 LDGSTS.E.BYPASS.LTC128B.128 [R240+0x7000], [R22.64+0x180] ;  /* 0x0700018016f0cfae */ /* 0x0007e2000b901d50 */
[----:B------:R-:W-:-:S03]  /*1350*/  LOP3.LUT R93, R93, 0xffffffe0, RZ, 0xc0, !PT ;  /* 0xffffffe05d5d7812 */ /* 0x000fc600078ec0ff */
[----:B------:R-:W-:Y:S01]  /*1360*/  VOTEU.ALL UP0, P1 ;  /* 0x00000000003f7886 */ /* 0x000fe20000800000 */
[----:B------:R3:W-:Y:S01]  /*1370*/  @!P0 LDGSTS.E.BYPASS.LTC128B.128 [R240+0x1800], [R20.64] ;  /* 0x0180000014f08fae */ /* 0x0007e2000b901d50 */
[----:B------:R-:W-:-:S03]  /*1380*/  IMAD.IADD R93, R91, 0x1, -R93 ;  /* 0x000000015b5d7824 */ /* 0x000fc600078e0a5d */
[----:B------:R3:W-:Y:S01]  /*1390*/  @!P0 LDGSTS.E.BYPASS.LTC128B.128 [R240+0x3800], [R20.64+0x80] ;  /* 0x0380008014f08fae */ /* 0x0007e2000b901d50 */
[----:B--2---:R-:W-:Y:S01]  /*13a0*/  IMAD.WIDE.U32 R14, R6, c[0x0][0x1a0], R248 ;  /* 0x00006800060e7a25 */ /* 0x004fe200078e00f8 */
[----:B------:R-:W-:Y:S02]  /*13b0*/  SHF.R.S32.HI R241, RZ, 0x1f, R93 ;  /* 0x0000001ffff17819 */ /* 0x000fe4000001145d */
[----:B------:R3:W-:Y:S02]  /*13c0*/  @!P0 LDGSTS.E.BYPASS.LTC128B.128 [R240+0x5800], [R20.64+0x100] ;  /* 0x0580010014f08fae */ /* 0x0007e4000b901d50 */
[----:B------:R-:W-:Y:S01]  /*13d0*/  IADD3 R14, P5, R14, UR22, RZ ;  /* 0x000000160e0e7c10 */ /* 0x000fe2000ffbe0ff */
[----:B------:R-:W-:Y:S01]  /*13e0*/  USHF.L.U32 UR22, UR7, 0x5, URZ ;  /* 0x0000000507167899 */ /* 0x000fe2000800063f */
[----:B------:R3:W-:Y:S01]  /*13f0*/  @!P0 LDGSTS.E.BYPASS.LTC128B.128 [R240+0x7800], [R20.64+0x180] ;  /* 0x0780018014f08fae */ /* 0x0007e2000b901d50 */
[----:B------:R-:W-:Y:S02]  /*1400*/  LEA.HI R241, R241, R93, RZ, 0x2 ;  /* 0x0000005df1f17211 */ /* 0x000fe400078f10ff */
[----:B------:R-:W-:Y:S01]  /*1410*/  IADD3.X R15, R15, UR19, R2, P5, !PT ;  /* 0x000000130f0f7c10 */ /* 0x000fe2000affe402 */
[----:B------:R-:W-:Y:S01]  /*1420*/  @!UP0 UIMAD UR19, UR7, 0x30, URZ ;  /* 0x00000030071388a4 */ /* 0x000fe2000f8e023f */
[----:B------:R-:W-:Y:S01]  /*1430*/  IMAD.U32 R0, RZ, RZ, UR22 ;  /* 0x00000016ff007e24 */ /* 0x000fe2000f8e00ff */
[----:B------:R-:W-:Y:S01]  /*1440*/  @!P2 IADD3 R2, P5, R12, UR24, RZ ;  /* 0x000000180c02ac10 */ /* 0x000fe2000ffbe0ff */
[----:B------:R2:W-:Y:S01]  /*1450*/  @!P6 LDGSTS.E.BYPASS.LTC128B.128 [R240+0x8000], [R18.64] ;  /* 0x0800000012f0efae */ /* 0x0005e2000b901d50 */
[----:B------:R-:W-:Y:S01]  /*1460*/  IMAD.WIDE.U32 R166, R166, c[0x0][0x1b8], R14 ;  /* 0x00006e00a6a67a25 */ /* 0x000fe200078e000e */
[----:B------:R-:W-:Y:S01]  /*1470*/  UIMAD.WIDE.U32 UR22, UR4, 0x20, URZ ;  /* 0x00000020041678a5 */ /* 0x000fe2000f8e003f */
[----:B------:R-:W-:Y:S01]  /*1480*/  @!P2 IADD3.X R0, R13, UR25, R0, P5, !PT ;  /* 0x000000190d00ac10 */ /* 0x000fe2000affe400 */
[----:B------:R2:W-:Y:S01]  /*1490*/  @!P6 LDGSTS.E.BYPASS.LTC128B.128 [R240+0xa000], [R18.64+0x80] ;  /* 0x0a00008012f0efae */ /* 0x0005e2000b901d50 */
[----:B------:R-:W-:Y:S01]  /*14a0*/  @!P1 IMAD.WIDE.U32 R12, R4, 0x30, R12 ;  /* 0x00000030040c9825 */ /* 0x000fe200078e000c */
[----:B-1----:R-:W-:-:S02]  /*14b0*/  @!P2 LEA R16, P5, R2, c[0x0][0x168], 0x1 ;  /* 0x00005a000210aa11 */ /* 0x002fc400078a08ff */
[----:B------:R2:W-:Y:S01]  /*14c0*/  @!P6 LDGSTS.E.BYPASS.LTC128B.128 [R240+0xc000], [R18.64+0x100] ;  /* 0x0c00010012f0efae */ /* 0x0005e2000b901d50 */
[----:B------:R-:W-:Y:S01]  /*14d0*/  IMAD.IADD R245, R167, 0x1, R244 ;  /* 0x00000001a7f57824 */ /* 0x000fe200078e02f4 */
[----:B------:R-:W-:Y:S02]  /*14e0*/  @!P1 IADD3 R4, R13, UR19, RZ ;  /* 0x000000130d049c10 */ /* 0x000fe4000fffe0ff */
[----:B------:R-:W-:Y:S01]  /*14f0*/  @!P1 LEA R14, P4, R12, c[0x0][0x168], 0x1 ;  /* 0x00005a000c0e9a11 */ /* 0x000fe200078808ff */
[----:B------:R2:W-:Y:S01]  /*1500*/  @!P6 LDGSTS.E.BYPASS.LTC128B.128 [R240+0xe000], [R18.64+0x180] ;  /* 0x0e00018012f0efae */ /* 0x0005e2000b901d50 */
[----:B------:R-:W-:Y:S01]  /*1510*/  @!P2 LEA.HI.X R17, R2, c[0x0][0x16c], R0, 0x1, P5 ;  /* 0x00005b000211aa11 */ /* 0x000fe200028f0c00 */
[----:B------:R-:W-:Y:S01]  /*1520*/  IMAD.U32 R0, RZ, RZ, UR14 ;  /* 0x0000000eff007e24 */ /* 0x000fe2000f8e00ff */
[----:B------:R-:W-:Y:S01]  /*1530*/  @!P1 LEA.HI.X R15, R12, c[0x0][0x16c], R4, 0x1, P4 ;  /* 0x00005b000c0f9a11 */ /* 0x000fe200020f0c04 */
[----:B------:R1:W-:Y:S01]  /*1540*/  @!P3 LDGSTS.E.BYPASS.LTC128B.128 [R240+0x8800], [R8.64] ;  /* 0x0880000008f0bfae */ /* 0x0003e2000b901d50 */
[----:B------:R-:W-:Y:S01]  /*1550*/  ISETP.GE.AND P5, PT, R10, UR11, PT ;  /* 0x0000000b0a007c0c */ /* 0x000fe2000bfa6270 */
[----:B------:R-:W-:Y:S01]  /*1560*/  IMAD.U32 R10, RZ, RZ, UR26 ;  /* 0x0000001aff0a7e24 */ /* 0x000fe2000f8e00ff */
[----:B------:R-:W-:Y:S01]  /*1570*/  ISETP.GE.AND P6, PT, R6, UR11, PT ;  /* 0x0000000b06007c0c */ /* 0x000fe2000bfc6270 */
[----:B------:R1:W-:Y:S01]  /*1580*/  @!P3 LDGSTS.E.BYPASS.LTC128B.128 [R240+0xa800], [R8.64+0x80] ;  /* 0x0a80008008f0bfae */ /* 0x0003e2000b901d50 */
[----:B------:R-:W-:Y:S01]  /*1590*/  IMAD.U32 R4, RZ, RZ, UR4 ;  /* 0x00000004ff047e24 */ /* 0x000fe2000f8e00ff */
[----:B------:R-:W-:Y:S01]  /*15a0*/  SHF.R.S32.HI R241, RZ, 0x2, R241 ;  /* 0x00000002fff17819 */ /* 0x000fe200000114f1 */
[----:B------:R-:W-:Y:S01]  /*15b0*/  IMAD.U32 R2, RZ, RZ, UR5 ;  /* 0x00000005ff027e24 */ /* 0x000fe2000f8e00ff */
[----:B------:R1:W-:Y:S01]  /*15c0*/  @!P3 LDGSTS.E.BYPASS.LTC128B.128 [R240+0xc800], [R8.64+0x100] ;  /* 0x0c80010008f0bfae */ /* 0x0003e2000b901d50 */
[----:B------:R-:W-:Y:S01]  /*15d0*/  LEA R12, P4, R10, R166, 0x6 ;  /* 0x000000a60a0c7211 */ /* 0x000fe200078830ff */
[----:B------:R-:W-:-:S02]  /*15e0*/  IMAD.SHL.U32 R6, R6, 0x8, RZ ;  /* 0x0000000806067824 */ /* 0x000fc400078e00ff */
[----:B------:R1:W-:Y:S01]  /*15f0*/  @!P3 LDGSTS.E.BYPASS.LTC128B.128 [R240+0xe800], [R8.64+0x180] ;  /* 0x0e80018008f0bfae */ /* 0x0003e2000b901d50 */
[----:B------:R-:W-:Y:S01]  /*1600*/  LEA.HI.X R13, R10, R245, R0, 0x6, P4 ;  /* 0x000000f50a0d7211 */ /* 0x000fe200020f3400 */
[----:B------:R-:W-:Y:S01]  /*1610*/  IMAD.U32 R0, RZ, RZ, UR4 ;  /* 0x00000004ff007e24 */ /* 0x000fe2000f8e00ff */
[----:B------:R-:W-:Y:S01]  /*1620*/  ISETP.GE.AND P4, PT, R5, UR11, PT ;  /* 0x0000000b05007c0c */ /* 0x000fe2000bf86270 */
[----:B------:R4:W-:Y:S01]  /*1630*/  @!P2 LDGSTS.E.BYPASS.LTC128B.128 [R240+0x9000], [R16.64] ;  /* 0x0900000010f0afae */ /* 0x0009e2000b901d50 */
[----:B------:R-:W-:Y:S01]  /*1640*/  LOP3.LUT R10, R7, 0xfffffff0, RZ, 0xc0, !PT ;  /* 0xfffffff0070a7812 */ /* 0x000fe200078ec0ff */
[----:B------:R-:W-:Y:S01]  /*1650*/  IMAD.SHL.U32 R5, R3, 0x40, RZ ;  /* 0x0000004003057824 */ /* 0x000fe200078e00ff */
[----:B------:R-:W-:Y:S01]  /*1660*/  @!P5 LEA R4, P0, R4, R12, 0x4 ;  /* 0x0000000c0404d211 */ /* 0x000fe200078020ff */
[----:B------:R4:W-:Y:S01]  /*1670*/  @!P2 LDGSTS.E.BYPASS.LTC128B.128 [R240+0xb000], [R16.64+0x80] ;  /* 0x0b00008010f0afae */ /* 0x0009e2000b901d50 */
[----:B------:R-:W-:Y:S01]  /*1680*/  ISETP.GE.AND P3, PT, R239, UR11, PT ;  /* 0x0000000bef007c0c */ /* 0x000fe2000bf66270 */
[----:B------:R-:W-:Y:S01]  /*1690*/  IMAD.IADD R10, R91, 0x1, -R10 ;  /* 0x000000015b0a7824 */ /* 0x000fe200078e0a0a */
[----:B------:R-:W-:Y:S01]  /*16a0*/  LOP3.LUT R5, R5, 0x1c0, RZ, 0xc0, !PT ;  /* 0x000001c005057812 */ /* 0x000fe200078ec0ff */
[----:B------:R4:W-:Y:S01]  /*16b0*/  @!P2 LDGSTS.E.BYPASS.LTC128B.128 [R240+0xd000], [R16.64+0x100] ;  /* 0x0d00010010f0afae */ /* 0x0009e2000b901d50 */
[----:B------:R-:W-:Y:S01]  /*16c0*/  @!P5 LEA.HI.X R2, R0, R13, R2, 0x4, P0 ;  /* 0x0000000d0002d211 */ /* 0x000fe200000f2402 */
[----:B------:R-:W-:Y:S01]  /*16d0*/  USHF.L.U32 UR11, UR5, 0x5, URZ ;  /* 0x00000005050b7899 */ /* 0x000fe2000800063f */
[----:B------:R-:W-:Y:S01]  /*16e0*/  SHF.R.S32.HI R0, RZ, 0x1f, R10 ;  /* 0x0000001fff007819 */ /* 0x000fe2000001140a */
[----:B------:R4:W-:Y:S01]  /*16f0*/  @!P2 LDGSTS.E.BYPASS.LTC128B.128 [R240+0xf000], [R16.64+0x180] ;  /* 0x0f00018010f0afae */ /* 0x0009e2000b901d50 */
[----:B------:R-:W-:-:S02]  /*1700*/  LOP3.LUT R6, R5, 0x8, R6, 0xf8, !PT ;  /* 0x0000000805067812 */ /* 0x000fc400078ef806 */
[----:B------:R-:W-:Y:S01]  /*1710*/  SHF.R.U32.HI R5, RZ, 0x3, R5 ;  /* 0x00000003ff057819 */ /* 0x000fe20000011605 */
[----:B------:R5:W-:Y:S01]  /*1720*/  @!P1 LDGSTS.E.BYPASS.LTC128B.128 [R240+0x9800], [R14.64] ;  /* 0x098000000ef09fae */ /* 0x000be2000b901d50 */
[----:B------:R-:W-:Y:S01]  /*1730*/  LEA.HI R0, R0, R10, RZ, 0x3 ;  /* 0x0000000a00007211 */ /* 0x000fe200078f18ff */
[----:B------:R-:W-:Y:S01]  /*1740*/  VOTEU.ALL UP0, P3 ;  /* 0x00000000003f7886 */ /* 0x000fe20001800000 */
[----:B--2---:R-:W-:Y:S01]  /*1750*/  @!P5 LEA R18, P0, R4, c[0x0][0x170], 0x1 ;  /* 0x00005c000412da11 */ /* 0x004fe200078008ff */
[----:B------:R5:W-:Y:S01]  /*1760*/  @!P1 LDGSTS.E.BYPASS.LTC128B.128 [R240+0xb800], [R14.64+0x80] ;  /* 0x0b8000800ef09fae */ /* 0x000be2000b901d50 */
[----:B------:R-:W-:Y:S01]  /*1770*/  LOP3.LUT R5, R6, R5, RZ, 0x3c, !PT ;  /* 0x0000000506057212 */ /* 0x000fe200078e3cff */
[C---:B------:R-:W-:Y:S01]  /*1780*/  IMAD.SHL.U32 R90, R0.reuse, 0x40, RZ ;  /* 0x00000040005a7824 */ /* 0x040fe200078e00ff */
[----:B-1----:R-:W-:Y:S01]  /*1790*/  SHF.R.S32.HI R8, RZ, 0x4, R7 ;  /* 0x00000004ff087819 */ /* 0x002fe20000011407 */
[----:B------:R5:W-:Y:S01]  /*17a0*/  @!P1 LDGSTS.E.BYPASS.LTC128B.128 [R240+0xd800], [R14.64+0x100] ;  /* 0x0d8001000ef09fae */ /* 0x000be2000b901d50 */
[----:B------:R-:W-:Y:S01]  /*17b0*/  LOP3.LUT R9, R0, 0xfffffff8, RZ, 0xc0, !PT ;  /* 0xfffffff800097812 */ /* 0x000fe200078ec0ff */
[----:B------:R-:W-:Y:S01]  /*17c0*/  IMAD.MOV.U32 R0, RZ, RZ, 0x20 ;  /* 0x00000020ff007424 */ /* 0x000fe200078e00ff */
[----:B------:R-:W-:Y:S01]  /*17d0*/  LEA.HI R7, R7, R8, RZ, 0x1 ;  /* 0x0000000807077211 */ /* 0x000fe200078f08ff */
[----:B------:R5:W-:Y:S01]  /*17e0*/  @!P1 LDGSTS.E.BYPASS.LTC128B.128 [R240+0xf800], [R14.64+0x180] ;  /* 0x0f8001800ef09fae */ /* 0x000be2000b901d50 */
[----:B------:R-:W-:Y:S01]  /*17f0*/  @!P5 LEA.HI.X R19, R4, c[0x0][0x174], R2, 0x1, P0 ;  /* 0x00005d000413da11 */ /* 0x000fe200000f0c02 */
[----:B------:R-:W-:Y:S01]  /*1800*/  IMAD.U32 R4, RZ, RZ, UR11 ;  /* 0x0000000bff047e24 */ /* 0x000fe2000f8e00ff */
[----:B------:R-:W-:Y:S01]  /*1810*/  LOP3.LUT R7, R7, 0xfffffffe, RZ, 0xc0, !PT ;  /* 0xfffffffe07077812 */ /* 0x000fe200078ec0ff */
[----:B------:R-:W0:Y:S01]  /*1820*/  LDGDEPBAR ;  /* 0x00000000000079af */ /* 0x000e220000000000 */
[----:B------:R-:W-:Y:S01]  /*1830*/  IMAD.IADD R9, R10, 0x1, -R9 ;  /* 0x000000010a097824 */ /* 0x000fe200078e0a09 */
[----:B------:R-:W-:Y:S01]  /*1840*/  @!P6 LEA R10, P1, R12, c[0x0][0x170], 0x1 ;  /* 0x00005c000c0aea11 */ /* 0x000fe200078208ff */
[----:B------:R-:W-:Y:S01]  /*1850*/  IMAD.U32 R2, RZ, RZ, UR4 ;  /* 0x00000004ff027e24 */ /* 0x000fe2000f8e00ff */
[----:B------:R-:W-:Y:S01]  /*1860*/  @!UP0 UIMAD UR11, UR5, 0x30, URZ ;  /* 0x00000030050b88a4 */ /* 0x000fe2000f8e023f */
[----:B------:R-:W-:Y:S01]  /*1870*/  IMAD.IADD R7, R8, 0x1, -R7 ;  /* 0x0000000108077824 */ /* 0x000fe200078e0a07 */
[----:B------:R-:W-:Y:S01]  /*1880*/  @!P6 LEA.HI.X R11, R12, c[0x0][0x174], R13, 0x1, P1 ;  /* 0x00005d000c0bea11 */ /* 0x000fe200008f0c0d */
[----:B------:R-:W-:Y:S01]  /*1890*/  IMAD.SHL.U32 R6, R9, 0x40, RZ ;  /* 0x0000004009067824 */ /* 0x000fe200078e00ff */
[----:B------:R-:W-:Y:S01]  /*18a0*/  LOP3.LUT R90, R90, 0xfffffe00, RZ, 0xc0, !PT ;  /* 0xfffffe005a5a7812 */ /* 0x000fe200078ec0ff */
[C---:B------:R-:W-:Y:S01]  /*18b0*/  IMAD R237, R7.reuse, 0x200, R5 ;  /* 0x0000020007ed7824 */ /* 0x040fe200078e0205 */
[----:B------:R-:W-:Y:S01]  /*18c0*/  @!P4 IADD3 R5, P0, R12, UR22, RZ ;  /* 0x000000160c05cc10 */ /* 0x000fe2000ff1e0ff */
[----:B------:R-:W-:Y:S01]  /*18d0*/  IMAD.SHL.U32 R7, R7, 0x8, RZ ;  /* 0x0000000807077824 */ /* 0x000fe200078e00ff */
[----:B------:R-:W-:Y:S01]  /*18e0*/  LOP3.LUT R6, R6, 0x1c0, RZ, 0xc0, !PT ;  /* 0x000001c006067812 */ /* 0x000fe200078ec0ff */
[----:B------:R-:W-:Y:S01]  /*18f0*/  IMAD R238, R92, 0x400, R90 ;  /* 0x000004005cee7824 */ /* 0x000fe200078e025a */
[----:B------:R-:W-:Y:S01]  /*1900*/  @!P4 IADD3.X R4, R13, UR23, R4, P0, !PT ;  /* 0x000000170d04cc10 */ /* 0x000fe200087fe404 */
[----:B------:R-:W-:Y:S01]  /*1910*/  @!P3 IMAD.WIDE.U32 R12, R2, 0x30, R12 ;  /* 0x00000030020cb825 */ /* 0x000fe200078e000c */
[----:B------:R-:W-:Y:S01]  /*1920*/  @!P4 LEA R8, P0, R5, c[0x0][0x170], 0x1 ;  /* 0x00005c000508ca11 */ /* 0x000fe200078008ff */
[----:B------:R-:W-:Y:S01]  /*1930*/  UISETP.GE.AND UP0, UPT, UR8, 0x2, UPT ;  /* 0x000000020800788c */ /* 0x000fe2000bf06270 */
[----:B------:R-:W-:Y:S01]  /*1940*/  LOP3.LUT R7, R6, 0x8, R7, 0xf8, !PT ;  /* 0x0000000806077812 */ /* 0x000fe200078ef807 */
[----:B------:R-:W-:Y:S01]  /*1950*/  IMAD.SHL.U32 R237, R237, 0x2, RZ ;  /* 0x00000002eded7824 */ /* 0x000fe200078e00ff */
[----:B------:R-:W-:-:S02]  /*1960*/  SHF.R.U32.HI R89, RZ, 0x3, R6 ;  /* 0x00000003ff597819 */ /* 0x000fc40000011606 */
[----:B------:R-:W-:Y:S01]  /*1970*/  @!P3 IADD3 R2, R13, UR11, RZ ;  /* 0x0000000b0d02bc10 */ /* 0x000fe2000fffe0ff */
[----:B------:R-:W-:-:S04]  /*1980*/  DEPBAR.LE SB0, 0x0 ;  /* 0x000080000000791a */ /* 0x000fc80000000000 */
[----:B------:R-:W-:Y:S02]  /*1990*/  BAR.SYNC.DEFER_BLOCKING 0x0 ;  /* 0x0000000000007b1d */ /* 0x000fe40000010000 */
[----:B------:R-:W-:Y:S02]  /*19a0*/  R2P PR, R9, 0x6 ;  /* 0x0000000609007804 */ /* 0x000fe40000000000 */
[----:B------:R-:W-:Y:S02]  /*19b0*/  @!P4 LEA.HI.X R9, R5, c[0x0][0x174], R4, 0x1, P0 ;  /* 0x00005d000509ca11 */ /* 0x000fe400000f0c04 */
[----:B------:R-:W-:Y:S02]  /*19c0*/  LOP3.LUT R89, R7, R89, RZ, 0x3c, !PT ;  /* 0x0000005907597212 */ /* 0x000fe400078e3cff */
[----:B------:R-:W-:Y:S02]  /*19d0*/  @!P3 LEA R4, P0, R12, c[0x0][0x170], 0x1 ;  /* 0x00005c000c04ba11 */ /* 0x000fe400078008ff */
[----:B------:R-:W-:Y:S01]  /*19e0*/  SEL R0, R0, 0xffffffe0, !P2 ;  /* 0xffffffe000007807 */ /* 0x000fe20005000000 */
[----:B------:R-:W-:Y:S01]  /*19f0*/  IMAD.IADD R238, R89, 0x1, R238 ;  /* 0x0000000159ee7824 */ /* 0x000fe200078e02ee */
[----:B------:R-:W-:Y:S01]  /*1a00*/  @!P3 LEA.HI.X R5, R12, c[0x0][0x174], R2, 0x1, P0 ;  /* 0x00005d000c05ba11 */ /* 0x000fe200000f0c02 */
[----:B------:R-:W-:Y:S01]  /*1a10*/  IMAD.MOV.U32 R2, RZ, RZ, 0x10 ;  /* 0x00000010ff027424 */ /* 0x000fe200078e00ff */
[----:B------:R-:W-:Y:S01]  /*1a20*/  IADD3 R235, R237, 0x8020, RZ ;  /* 0x00008020edeb7810 */ /* 0x000fe20007ffe0ff */
[----:B------:R-:W-:Y:S01]  /*1a30*/  IMAD.SHL.U32 R238, R238, 0x2, RZ ;  /* 0x00000002eeee7824 */ /* 0x000fe200078e00ff */
[----:B------:R-:W-:-:S02]  /*1a40*/  LEA R92, R92, UR12, 0x4 ;  /* 0x0000000c5c5c7c11 */ /* 0x000fc4000f8e20ff */
[----:B------:R-:W-:Y:S01]  /*1a50*/  SEL R2, R2, 0xfffffff0, !P1 ;  /* 0xfffffff002027807 */ /* 0x000fe20004800000 */
[--C-:B------:R-:W-:Y:S01]  /*1a60*/  IMAD R234, R0, 0x2, R238.reuse ;  /* 0x0000000200ea7824 */ /* 0x100fe200078e02ee */
[----:B------:R-:W-:Y:S02]  /*1a70*/  IADD3 R92, R92, 0x1, R241 ;  /* 0x000000015c5c7810 */ /* 0x000fe40007ffe0f1 */
[----:B------:R-:W-:Y:S01]  /*1a80*/  R2P PR, R3, 0x6 ;  /* 0x0000000603007804 */ /* 0x000fe20000000000 */
[----:B------:R-:W-:Y:S01]  /*1a90*/  IMAD R236, R2, 0x2, R238 ;  /* 0x0000000202ec7824 */ /* 0x000fe200078e02ee */
[----:B------:R-:W-:Y:S01]  /*1aa0*/  IADD3 R3, R237, 0x8000, RZ ;  /* 0x00008000ed037810 */ /* 0x000fe20007ffe0ff */
[----:B------:R-:W-:Y:S01]  /*1ab0*/  @P6 STS.128 [R240+0x10000], RZ ;  /* 0x010000fff0006388 */ /* 0x000fe20000000c00 */
[----:B------:R-:W-:Y:S01]  /*1ac0*/  IADD3 R200, R200, -UR15, R92 ;  /* 0x8000000fc8c87c10 */ /* 0x000fe2000fffe05c */
[----:B------:R-:W-:Y:S02]  /*1ad0*/  IMAD R233, R0, 0x2, R236 ;  /* 0x0000000200e97824 */ /* 0x000fe400078e02ec */
[----:B------:R-:W-:Y:S01]  /*1ae0*/  @P6 STS.128 [R240+0x12000], RZ ;  /* 0x012000fff0006388 */ /* 0x000fe20000000c00 */
[----:B------:R-:W-:-:S03]  /*1af0*/  IADD3 R200, R200, c[0x0][0x2e8], RZ ;  /* 0x0000ba00c8c87a10 */ /* 0x000fc60007ffe0ff */
[----:B------:R-:W-:Y:S01]  /*1b00*/  @P6 STS.128 [R240+0x14000], RZ ;  /* 0x014000fff0006388 */ /* 0x000fe20000000c00 */
[C---:B------:R-:W-:Y:S02]  /*1b10*/  IADD3 R165, R200.reuse, 0x8, RZ ;  /* 0x00000008c8a57810 */ /* 0x040fe40007ffe0ff */
[----:B------:R-:W-:Y:S01]  /*1b20*/  @P1 IADD3 R235, R3, -0x20, RZ ;  /* 0xffffffe003eb1810 */ /* 0x000fe20007ffe0ff */
[----:B------:R-:W-:Y:S01]  /*1b30*/  @P6 STS.128 [R240+0x16000], RZ ;  /* 0x016000fff0006388 */ /* 0x000fe20000000c00 */
[----:B------:R-:W-:Y:S01]  /*1b40*/  IMAD.MOV.U32 R3, RZ, RZ, 0x40 ;  /* 0x00000040ff037424 */ /* 0x000fe200078e00ff */
[----:B------:R-:W-:Y:S02]  /*1b50*/  IMNMX R200, R200, UR13, PT ;  /* 0x0000000dc8c87c17 */ /* 0x000fe4000b800200 */
[----:B------:R-:W-:Y:S01]  /*1b60*/  @!PT LDS RZ, [RZ] ;  /* 0x00000000fffff984 */ /* 0x000fe20000000800 */
[----:B------:R-:W-:Y:S01]  /*1b70*/  @!PT LDS RZ, [RZ] ;  /* 0x00000000fffff984 */ /* 0x000fe20000000800 */
[----:B------:R-:W-:Y:S01]  /*1b80*/  @!PT LDS RZ, [RZ] ;  /* 0x00000000fffff984 */ /* 0x000fe20000000800 */
[----:B------:R1:W-:Y:S01]  /*1b90*/  @!P6 LDGSTS.E.BYPASS.LTC128B.128 [R240+0x10000], [R10.64] ;  /* 0x100000000af0efae */ /* 0x0003e2000b901d50 */
[----:B------:R-:W-:Y:S02]  /*1ba0*/  IMNMX R165, R165, UR13, PT ;  /* 0x0000000da5a57c17 */ /* 0x000fe4000b800200 */
[----:B------:R-:W-:Y:S01]  /*1bb0*/  SEL R3, R3, 0xffffffc0, !P2 ;  /* 0xffffffc003037807 */ /* 0x000fe20005000000 */
[----:B------:R1:W-:Y:S01]  /*1bc0*/  @!P6 LDGSTS.E.BYPASS.LTC128B.128 [R240+0x12000], [R10.64+0x80] ;  /* 0x120000800af0efae */ /* 0x0003e2000b901d50 */
[----:B------:R-:W-:-:S02]  /*1bd0*/  IADD3 R227, R235, 0x800, RZ ;  /* 0x00000800ebe37810 */ /* 0x000fc40007ffe0ff */
[----:B------:R-:W-:Y:S01]  /*1be0*/  IADD3 R226, R235, 0x1000, RZ ;  /* 0x00001000ebe27810 */ /* 0x000fe20007ffe0ff */
[----:B------:R1:W-:Y:S01]  /*1bf0*/  @!P6 LDGSTS.E.BYPASS.LTC128B.128 [R240+0x14000], [R10.64+0x100] ;  /* 0x140001000af0efae */ /* 0x0003e2000b901d50 */
[----:B------:R-:W-:Y:S01]  /*1c00*/  IMAD.IADD R231, R237, 0x1, R3 ;  /* 0x00000001ede77824 */ /* 0x000fe200078e0203 */
[----:B------:R-:W-:Y:S01]  /*1c10*/  IADD3 R225, R235, 0x1800, RZ ;  /* 0x00001800ebe17810 */ /* 0x000fe20007ffe0ff */
[----:B------:R-:W-:Y:S01]  /*1c20*/  IMAD.IADD R224, R3, 0x1, R235 ;  /* 0x0000000103e07824 */ /* 0x000fe200078e02eb */
[----:B------:R1:W-:Y:S01]  /*1c30*/  @!P6 LDGSTS.E.BYPASS.LTC128B.128 [R240+0x16000], [R10.64+0x180] ;  /* 0x160001800af0efae */ /* 0x0003e2000b901d50 */
[C---:B------:R-:W-:Y:S02]  /*1c40*/  IADD3 R223, R235.reuse, 0x2000, RZ ;  /* 0x00002000ebdf7810 */ /* 0x040fe40007ffe0ff */
[C---:B------:R-:W-:Y:S01]  /*1c50*/  IADD3 R222, R235.reuse, 0x2800, RZ ;  /* 0x00002800ebde7810 */ /* 0x040fe20007ffe0ff */
[----:B------:R-:W-:Y:S01]  /*1c60*/  @P5 STS.128 [R240+0x10800], RZ ;  /* 0x010800fff0005388 */ /* 0x000fe20000000c00 */
[----:B------:R-:W-:-:S02]  /*1c70*/  IADD3 R221, R235, 0x3000, RZ ;  /* 0x00003000ebdd7810 */ /* 0x000fc40007ffe0ff */
[C---:B------:R-:W-:Y:S01]  /*1c80*/  IADD3 R220, R235.reuse, 0x3800, RZ ;  /* 0x00003800ebdc7810 */ /* 0x040fe20007ffe0ff */
[----:B------:R-:W-:Y:S01]  /*1c90*/  @P5 STS.128 [R240+0x12800], RZ ;  /* 0x012800fff0005388 */ /* 0x000fe20000000c00 */
[C---:B------:R-:W-:Y:S02]  /*1ca0*/  IADD3 R219, R235.reuse, 0x4000, RZ ;  /* 0x00004000ebdb7810 */ /* 0x040fe40007ffe0ff */
[C---:B------:R-:W-:Y:S01]  /*1cb0*/  IADD3 R218, R235.reuse, 0x4800, RZ ;  /* 0x00004800ebda7810 */ /* 0x040fe20007ffe0ff */
[----:B------:R-:W-:Y:S01]  /*1cc0*/  @P5 STS.128 [R240+0x14800], RZ ;  /* 0x014800fff0005388 */ /* 0x000fe20000000c00 */
[C---:B------:R-:W-:Y:S02]  /*1cd0*/  IADD3 R217, R235.reuse, 0x5000, RZ ;  /* 0x00005000ebd97810 */ /* 0x040fe40007ffe0ff */
[C---:B------:R-:W-:Y:S01]  /*1ce0*/  IADD3 R216, R235.reuse, 0x5800, RZ ;  /* 0x00005800ebd87810 */ /* 0x040fe20007ffe0ff */
[----:B------:R-:W-:Y:S01]  /*1cf0*/  @P5 STS.128 [R240+0x16800], RZ ;  /* 0x016800fff0005388 */ /* 0x000fe20000000c00 */
[----:B------:R-:W-:-:S02]  /*1d00*/  IADD3 R215, R235, 0x6000, RZ ;  /* 0x00006000ebd77810 */ /* 0x000fc40007ffe0ff */
[C---:B------:R-:W-:Y:S01]  /*1d10*/  IADD3 R214, R235.reuse, 0x6800, RZ ;  /* 0x00006800ebd67810 */ /* 0x040fe20007ffe0ff */
[----:B------:R-:W-:Y:S01]  /*1d20*/  @!PT LDS RZ, [RZ] ;  /* 0x00000000fffff984 */ /* 0x000fe20000000800 */
[----:B------:R-:W-:Y:S01]  /*1d30*/  @!PT LDS RZ, [RZ] ;  /* 0x00000000fffff984 */ /* 0x000fe20000000800 */
[----:B------:R-:W-:Y:S01]  /*1d40*/  @!PT LDS RZ, [RZ] ;  /* 0x00000000fffff984 */ /* 0x000fe20000000800 */
[----:B------:R4:W-:Y:S01]  /*1d50*/  @!P5 LDGSTS.E.BYPASS.LTC128B.128 [R240+0x10800], [R18.64] ;  /* 0x1080000012f0dfae */ /* 0x0009e2000b901d50 */
[C---:B------:R-:W-:Y:S02]  /*1d60*/  IADD3 R213, R235.reuse, 0x7000, RZ ;  /* 0x00007000ebd57810 */ /* 0x040fe40007ffe0ff */
[----:B------:R-:W-:Y:S01]  /*1d70*/  IADD3 R212, R235, 0x7800, RZ ;  /* 0x00007800ebd47810 */ /* 0x000fe20007ffe0ff */
        /* <DEDUP_REMOVED lines=25> */
[----:B------:R-:W-:Y:S04]  /*1f10*/  LDSM.16.M88.4 R44, [R238] ;  /* 0x00000000ee2c783b */ /* 0x000fe80000000200 */
[----:B----4-:R-:W3:Y:S04]  /*1f20*/  LDSM.16.M88.4 R16, [R237+0x8000] ;  /* 0x00800000ed10783b */ /* 0x010ee80000000200 */
[----:B------:R-:W4:Y:S04]  /*1f30*/  LDSM.16.M88.4 R40, [R237+0x8800] ;  /* 0x00880000ed28783b */ /* 0x000f280000000200 */
[----:B------:R-:W4:Y:S04]  /*1f40*/  LDSM.16.M88.4 R60, [R237+0x9000] ;  /* 0x00900000ed3c783b */ /* 0x000f280000000200 */
[----:B------:R-:W4:Y:S04]  /*1f50*/  LDSM.16.M88.4 R24, [R237+0x9800] ;  /* 0x00980000ed18783b */ /* 0x000f280000000200 */
[----:B-1----:R-:W-:Y:S04]  /*1f60*/  LDSM.16.M88.4 R8, [R236] ;  /* 0x00000000ec08783b */ /* 0x002fe80000000200 */
[----:B-----5:R-:W1:Y:S04]  /*1f70*/  LDSM.16.M88.4 R12, [R235] ;  /* 0x00000000eb0c783b */ /* 0x020e680000000200 */
[----:B--2---:R-:W2:Y:S04]  /*1f80*/  LDSM.16.M88.4 R4, [R235+0x800] ;  /* 0x00080000eb04783b */ /* 0x004ea80000000200 */
[----:B------:R-:W5:Y:S04]  /*1f90*/  LDSM.16.M88.4 R36, [R235+0x1800] ;  /* 0x00180000eb24783b */ /* 0x000f680000000200 */
[----:B------:R-:W-:Y:S04]  /*1fa0*/  LDSM.16.M88.4 R52, [R234] ;  /* 0x00000000ea34783b */ /* 0x000fe80000000200 */
[----:B------:R-:W-:Y:S01]  /*1fb0*/  LDSM.16.M88.4 R76, [R231+0x9000] ;  /* 0x00900000e74c783b */ /* 0x000fe20000000200 */
[C---:B---3--:R-:W-:Y:S03]  /*1fc0*/  HMMA.16816.F32 R20, R44.reuse, R16, RZ ;  /* 0x000000102c14723c */ /* 0x048fe600000018ff */
[----:B------:R-:W-:Y:S04]  /*1fd0*/  LDSM.16.M88.4 R32, [R224] ;  /* 0x00000000e020783b */ /* 0x000fe80000000200 */
[----:B------:R-:W-:Y:S01]  /*1fe0*/  LDSM.16.M88.4 R72, [R231+0x9800] ;  /* 0x00980000e748783b */ /* 0x000fe20000000200 */
[C---:B------:R-:W-:Y:S03]  /*1ff0*/  HMMA.16816.F32 R16, R44.reuse, R18, RZ ;  /* 0x000000122c10723c */ /* 0x040fe600000018ff */
[----:B------:R-:W-:Y:S04]  /*2000*/  LDSM.16.M88.4 R48, [R224+0x1000] ;  /* 0x00100000e030783b */ /* 0x000fe80000000200 */
[----:B------:R-:W-:Y:S01]  /*2010*/  LDSM.16.M88.4 R68, [R238+0x2000] ;  /* 0x00200000ee44783b */ /* 0x000fe20000000200 */
[C---:B----4-:R-:W-:Y:S03]  /*2020*/  HMMA.16816.F32 R28, R44.reuse, R40, RZ ;  /* 0x000000282c1c723c */ /* 0x050fe600000018ff */
[----:B------:R-:W-:Y:S04]  /*2030*/  LDSM.16.M88.4 R84, [R224+0x4800] ;  /* 0x00480000e054783b */ /* 0x000fe80000000200 */
[----:B------:R-:W-:Y:S01]  /*2040*/  LDSM.16.M88.4 R80, [R237+0xe800] ;  /* 0x00e80000ed50783b */ /* 0x000fe20000000200 */
[C---:B------:R-:W-:Y:S03]  /*2050*/  HMMA.16816.F32 R64, R44.reuse, R60, RZ ;  /* 0x0000003c2c40723c */ /* 0x040fe600000018ff */
[----:B------:R-:W0:Y:S05]  /*2060*/  LDGDEPBAR ;  /* 0x00000000000079af */ /* 0x000e2a0000000000 */
[C---:B------:R-:W-:Y:S08]  /*2070*/  HMMA.16816.F32 R40, R44.reuse, R42, RZ ;  /* 0x0000002a2c28723c */ /* 0x040ff000000018ff */
[C---:B------:R-:W-:Y:S08]  /*2080*/  HMMA.16816.F32 R60, R44.reuse, R62, RZ ;  /* 0x0000003e2c3c723c */ /* 0x040ff000000018ff */
[C---:B------:R-:W-:Y:S08]  /*2090*/  HMMA.16816.F32 R56, R44.reuse, R24, RZ ;  /* 0x000000182c38723c */ /* 0x040ff000000018ff */
[----:B------:R-:W-:Y:S01]  /*20a0*/  HMMA.16816.F32 R44, R44, R26, RZ ;  /* 0x0000001a2c2c723c */ /* 0x000fe200000018ff */
[----:B------:R-:W3:Y:S07]  /*20b0*/  LDSM.16.M88.4 R24, [R235+0x1000] ;  /* 0x00100000eb18783b */ /* 0x000eee0000000200 */
[C---:B-1----:R-:W-:Y:S08]  /*20c0*/  HMMA.16816.F32 R20, R8.reuse, R12, R20 ;  /* 0x0000000c0814723c */ /* 0x042ff00000001814 */
[C---:B------:R-:W-:Y:S01]  /*20d0*/  HMMA.16816.F32 R16, R8.reuse, R14, R16 ;  /* 0x0000000e0810723c */ /* 0x040fe20000001810 */
[----:B------:R-:W1:Y:S07]  /*20e0*/  LDSM.16.M88.4 R12, [R231+0x8000] ;  /* 0x00800000e70c783b */ /* 0x000e6e0000000200 */
[C---:B--2---:R-:W-:Y:S08]  /*20f0*/  HMMA.16816.F32 R28, R8.reuse, R4, R28 ;  /* 0x00000004081c723c */ /* 0x044ff0000000181c */
[C---:B------:R-:W-:Y:S01]  /*2100*/  HMMA.16816.F32 R40, R8.reuse, R6, R40 ;  /* 0x000000060828723c */ /* 0x040fe20000001828 */
[----:B------:R-:W2:Y:S07]  /*2110*/  LDSM.16.M88.4 R4, [R231+0x8800] ;  /* 0x00880000e704783b */ /* 0x000eae0000000200 */
[C---:B-----5:R-:W-:Y:S08]  /*2120*/  HMMA.16816.F32 R56, R8.reuse, R36, R56 ;  /* 0x000000240838723c */ /* 0x060ff00000001838 */
[C---:B---3--:R-:W-:Y:S08]  /*2130*/  HMMA.16816.F32 R64, R8.reuse, R24, R64 ;  /* 0x000000180840723c */ /* 0x048ff00000001840 */
[C---:B------:R-:W-:Y:S01]  /*2140*/  HMMA.16816.F32 R60, R8.reuse, R26, R60 ;  /* 0x0000001a083c723c */ /* 0x040fe2000000183c */
[----:B------:R-:W3:Y:S07]  /*2150*/  LDSM.16.M88.4 R24, [R233] ;  /* 0x00000000e918783b */ /* 0x000eee0000000200 */
        /* <DEDUP_REMOVED lines=11> */
[----:B------:R-:W5:Y:S07]  /*2210*/  LDSM.16.M88.4 R76, [R237+0xb000] ;  /* 0x00b00000ed4c783b */ /* 0x000f6e0000000200 */
[C---:B---3--:R-:W-:Y:S08]  /*2220*/  HMMA.16816.F32 R20, R24.reuse, R32, R20 ;  /* 0x000000201814723c */ /* 0x048ff00000001814 */
[----:B------:R-:W-:Y:S01]  /*2230*/  HMMA.16816.F32 R16, R24, R34, R16 ;  /* 0x000000221810723c */ /* 0x000fe20000001810 */
[----:B------:R-:W-:Y:S07]  /*2240*/  LDSM.16.M88.4 R32, [R236+0x2000] ;  /* 0x00200000ec20783b */ /* 0x000fee0000000200 */
[C---:B------:R-:W-:Y:S08]  /*2250*/  HMMA.16816.F32 R56, R52.reuse, R72, R56 ;  /* 0x000000483438723c */ /* 0x040ff00000001838 */
[----:B------:R-:W-:Y:S01]  /*2260*/  HMMA.16816.F32 R52, R52, R74, R44 ;  /* 0x0000004a3434723c */ /* 0x000fe2000000182c */
[----:B------:R-:W-:Y:S04]  /*2270*/  LDSM.16.M88.4 R72, [R237+0xb800] ;  /* 0x00b80000ed48783b */ /* 0x000fe80000000200 */
[----:B------:R-:W-:Y:S03]  /*2280*/  LDSM.16.M88.4 R44, [R235+0x2800] ;  /* 0x00280000eb2c783b */ /* 0x000fe60000000200 */
[C---:B----4-:R-:W-:Y:S08]  /*2290*/  HMMA.16816.F32 R28, R24.reuse, R8, R28 ;  /* 0x00000008181c723c */ /* 0x050ff0000000181c */
[C---:B------:R-:W-:Y:S01]  /*22a0*/  HMMA.16816.F32 R40, R24.reuse, R10, R40 ;  /* 0x0000000a1828723c */ /* 0x040fe20000001828 */
[----:B------:R-:W3:Y:S07]  /*22b0*/  LDSM.16.M88.4 R8, [R235+0x2000] ;  /* 0x00200000eb08783b */ /* 0x000eee0000000200 */
[C---:B------:R-:W-:Y:S08]  /*22c0*/  HMMA.16816.F32 R64, R24.reuse, R48, R64 ;  /* 0x000000301840723c */ /* 0x040ff00000001840 */
[----:B------:R-:W-:Y:S01]  /*22d0*/  HMMA.16816.F32 R60, R24, R50, R60 ;  /* 0x00000032183c723c */ /* 0x000fe2000000183c */
[----:B------:R-:W4:Y:S07]  /*22e0*/  LDSM.16.M88.4 R48, [R235+0x3000] ;  /* 0x00300000eb30783b */ /* 0x000f2e0000000200 */
[C---:B-1----:R-:W-:Y:S08]  /*22f0*/  HMMA.16816.F32 R20, R68.reuse, R12, R20 ;  /* 0x0000000c4414723c */ /* 0x042ff00000001814 */
[----:B------:R-:W-:Y:S01]  /*2300*/  HMMA.16816.F32 R16, R68, R14, R16 ;  /* 0x0000000e4410723c */ /* 0x000fe20000001810 */
[----:B------:R-:W-:Y:S07]  /*2310*/  LDSM.16.M88.4 R12, [R231+0xa000] ;  /* 0x00a00000e70c783b */ /* 0x000fee0000000200 */
[C---:B------:R-:W-:Y:S08]  /*2320*/  HMMA.16816.F32 R56, R24.reuse, R36, R56 ;  /* 0x000000241838723c */ /* 0x040ff00000001838 */
[----:B------:R-:W-:Y:S01]  /*2330*/  HMMA.16816.F32 R52, R24, R38, R52 ;  /* 0x000000261834723c */ /* 0x000fe20000001834 */
[----:B------:R-:W-:Y:S04]  /*2340*/  LDSM.16.M88.4 R36, [R235+0x3800] ;  /* 0x00380000eb24783b */ /* 0x000fe80000000200 */
[----:B------:R-:W-:Y:S03]  /*2350*/  LDSM.16.M88.4 R24, [R231+0xa800] ;  /* 0x00a80000e718783b */ /* 0x000fe60000000200 */
[C---:B--2---:R-:W-:Y:S08]  /*2360*/  HMMA.16816.F32 R28, R68.reuse, R4, R28 ;  /* 0x00000004441c723c */ /* 0x044ff0000000181c */
[C---:B------:R-:W-:Y:S01]  /*2370*/  HMMA.16816.F32 R40, R68.reuse, R6, R40 ;  /* 0x000000064428723c */ /* 0x040fe20000001828 */
[----:B------:R-:W1:Y:S07]  /*2380*/  LDSM.16.M88.4 R4, [R234+0x2000] ;  /* 0x00200000ea04783b */ /* 0x000e6e0000000200 */
[C---:B-----5:R-:W-:Y:S08]  /*2390*/  HMMA.16816.F32 R64, R68.reuse, R76, R64 ;  /* 0x0000004c4440723c */ /* 0x060ff00000001840 */
[----:B------:R-:W-:Y:S01]  /*23a0*/  HMMA.16816.F32 R60, R68, R78, R60 ;  /* 0x0000004e443c723c */ /* 0x000fe2000000183c */
[----:B------:R-:W-:Y:S07]  /*23b0*/  LDSM.16.M88.4 R76, [R233+0x4000] ;  /* 0x00400000e94c783b */ /* 0x000fee0000000200 */
[C---:B---3--:R-:W-:Y:S08]  /*23c0*/  HMMA.16816.F32 R20, R32.reuse, R8, R20 ;  /* 0x000000082014723c */ /* 0x048ff00000001814 */
[----:B------:R-:W-:Y:S01]  /*23d0*/  HMMA.16816.F32 R16, R32, R10, R16 ;  /* 0x0000000a2010723c */ /* 0x000fe20000001810 */
[----:B------:R-:W2:Y:S07]  /*23e0*/  LDSM.16.M88.4 R8, [R231+0xb000] ;  /* 0x00b00000e708783b */ /* 0x000eae0000000200 */
[C---:B------:R-:W-:Y:S08]  /*23f0*/  HMMA.16816.F32 R56, R68.reuse, R72, R56 ;  /* 0x000000484438723c */ /* 0x040ff00000001838 */
[----:B------:R-:W-:Y:S01]  /*2400*/  HMMA.16816.F32 R52, R68, R74, R52 ;  /* 0x0000004a4434723c */ /* 0x000fe20000001834 */
[----:B------:R-:W-:Y:S04]  /*2410*/  LDSM.16.M88.4 R68, [R224+0x2000] ;  /* 0x00200000e044783b */ /* 0x000fe80000000200 */
[----:B------:R-:W-:Y:S03]  /*2420*/  LDSM.16.M88.4 R72, [R235+0x4000] ;  /* 0x00400000eb48783b */ /* 0x000fe60000000200 */
[C---:B------:R-:W-:Y:S08]  /*2430*/  HMMA.16816.F32 R28, R32.reuse, R44, R28 ;  /* 0x0000002c201c723c */ /* 0x040ff0000000181c */
[C---:B------:R-:W-:Y:S01]  /*2440*/  HMMA.16816.F32 R40, R32.reuse, R46, R40 ;  /* 0x0000002e2028723c */ /* 0x040fe20000001828 */
[----:B------:R-:W3:Y:S07]  /*2450*/  LDSM.16.M88.4 R44, [R231+0xb800] ;  /* 0x00b80000e72c783b */ /* 0x000eee0000000200 */
[C---:B----4-:R-:W-:Y:S08]  /*2460*/  HMMA.16816.F32 R64, R32.reuse, R48, R64 ;  /* 0x000000302040723c */ /* 0x050ff00000001840 */
[----:B------:R-:W-:Y:S01]  /*2470*/  HMMA.16816.F32 R60, R32, R50, R60 ;  /* 0x00000032203c723c */ /* 0x000fe2000000183c */
[----:B------:R-:W-:Y:S07]  /*2480*/  LDSM.16.M88.4 R48, [R224+0x2800] ;  /* 0x00280000e030783b */ /* 0x000fee0000000200 */
[C---:B-1----:R-:W-:Y:S08]  /*2490*/  HMMA.16816.F32 R20, R4.reuse, R12, R20 ;  /* 0x0000000c0414723c */ /* 0x042ff00000001814 */
[----:B------:R-:W-:Y:S01]  /*24a0*/  HMMA.16816.F32 R16, R4, R14, R16 ;  /* 0x0000000e0410723c */ /* 0x000fe20000001810 */
[----:B------:R-:W1:Y:S07]  /*24b0*/  LDSM.16.M88.4 R12, [R233+0x2000] ;  /* 0x00200000e90c783b */ /* 0x000e6e0000000200 */
[C---:B------:R-:W-:Y:S08]  /*24c0*/  HMMA.16816.F32 R56, R32.reuse, R36, R56 ;  /* 0x000000242038723c */ /* 0x040ff00000001838 */
[----:B------:R-:W-:Y:S01]  /*24d0*/  HMMA.16816.F32 R52, R32, R38, R52 ;  /* 0x000000262034723c */ /* 0x000fe20000001834 */
[----:B------:R-:W4:Y:S04]  /*24e0*/  LDSM.16.M88.4 R36, [R224+0x3000] ;  /* 0x00300000e024783b */ /* 0x000f280000000200 */
[----:B------:R-:W-:Y:S03]  /*24f0*/  LDSM.16.M88.4 R32, [R238+0x4000] ;  /* 0x00400000ee20783b */ /* 0x000fe60000000200 */
[C---:B------:R-:W-:Y:S08]  /*2500*/  HMMA.16816.F32 R28, R4.reuse, R24, R28 ;  /* 0x00000018041c723c */ /* 0x040ff0000000181c */
[C---:B------:R-:W-:Y:S01]  /*2510*/  HMMA.16816.F32 R40, R4.reuse, R26, R40 ;  /* 0x0000001a0428723c */ /* 0x040fe20000001828 */
[----:B------:R-:W-:Y:S07]  /*2520*/  LDSM.16.M88.4 R24, [R224+0x3800] ;  /* 0x00380000e018783b */ /* 0x000fee0000000200 */
[C---:B--2---:R-:W-:Y:S08]  /*2530*/  HMMA.16816.F32 R64, R4.reuse, R8, R64 ;  /* 0x000000080440723c */ /* 0x044ff00000001840 */
        /* <DEDUP_REMOVED lines=8> */
[----:B------:R-:W-:Y:S07]  /*25c0*/  LDSM.16.M88.4 R68, [R224+0x4000] ;  /* 0x00400000e044783b */ /* 0x000fee0000000200 */
[C---:B------:R-:W-:Y:S08]  /*25d0*/  HMMA.16816.F32 R28, R12.reuse, R48, R28 ;  /* 0x000000300c1c723c */ /* 0x040ff0000000181c */
[C---:B------:R-:W-:Y:S01]  /*25e0*/  HMMA.16816.F32 R40, R12.reuse, R50, R40 ;  /* 0x000000320c28723c */ /* 0x040fe20000001828 */
[----:B------:R-:W-:Y:S07]  /*25f0*/  LDSM.16.M88.4 R48, [R237+0xd800] ;  /* 0x00d80000ed30783b */ /* 0x000fee0000000200 */
[C---:B----4-:R-:W-:Y:S08]  /*2600*/  HMMA.16816.F32 R64, R12.reuse, R36, R64 ;  /* 0x000000240c40723c */ /* 0x050ff00000001840 */
[----:B------:R-:W-:Y:S01]  /*2610*/  HMMA.16816.F32 R60, R12, R38, R60 ;  /* 0x000000260c3c723c */ /* 0x000fe2000000183c */
[----:B------:R-:W1:Y:S07]  /*2620*/  LDSM.16.M88.4 R36, [R236+0x4000] ;  /* 0x00400000ec24783b */ /* 0x000e6e0000000200 */
[C---:B--2---:R-:W-:Y:S08]  /*2630*/  HMMA.16816.F32 R20, R32.reuse, R8, R20 ;  /* 0x000000082014723c */ /* 0x044ff00000001814 */
[C---:B------:R-:W-:Y:S01]  /*2640*/  HMMA.16816.F32 R16, R32.reuse, R10, R16 ;  /* 0x0000000a2010723c */ /* 0x040fe20000001810 */
[----:B------:R-:W-:Y:S07]  /*2650*/  LDSM.16.M88.4 R8, [R231+0xc000] ;  /* 0x00c00000e708783b */ /* 0x000fee0000000200 */
[C---:B---3--:R-:W-:Y:S08]  /*2660*/  HMMA.16816.F32 R28, R32.reuse, R4, R28 ;  /* 0x00000004201c723c */ /* 0x048ff0000000181c */
[----:B------:R-:W-:Y:S01]  /*2670*/  HMMA.16816.F32 R40, R32, R6, R40 ;  /* 0x000000062028723c */ /* 0x000fe20000001828 */
[----:B------:R-:W2:Y:S07]  /*2680*/  LDSM.16.M88.4 R4, [R234+0x4000] ;  /* 0x00400000ea04783b */ /* 0x000eae0000000200 */
[C---:B------:R-:W-:Y:S08]  /*2690*/  HMMA.16816.F32 R56, R12.reuse, R24, R56 ;  /* 0x000000180c38723c */ /* 0x040ff00000001838 */
[----:B------:R-:W-:Y:S01]  /*26a0*/  HMMA.16816.F32 R52, R12, R26, R52 ;  /* 0x0000001a0c34723c */ /* 0x000fe20000001834 */
[----:B------:R-:W3:Y:S04]  /*26b0*/  LDSM.16.M88.4 R24, [R235+0x4800] ;  /* 0x00480000eb18783b */ /* 0x000ee80000000200 */
[----:B------:R-:W4:Y:S03]  /*26c0*/  LDSM.16.M88.4 R12, [R235+0x5000] ;  /* 0x00500000eb0c783b */ /* 0x000f260000000200 */
[C---:B-1----:R-:W-:Y:S08]  /*26d0*/  HMMA.16816.F32 R20, R36.reuse, R72, R20 ;  /* 0x000000482414723c */ /* 0x042ff00000001814 */
[----:B------:R-:W-:Y:S01]  /*26e0*/  HMMA.16816.F32 R16, R36, R74, R16 ;  /* 0x0000004a2410723c */ /* 0x000fe20000001810 */
[----:B------:R-:W-:Y:S07]  /*26f0*/  LDSM.16.M88.4 R72, [R224+0x5000] ;  /* 0x00500000e048783b */ /* 0x000fee0000000200 */
[C---:B------:R-:W-:Y:S08]  /*2700*/  HMMA.16816.F32 R64, R32.reuse, R44, R64 ;  /* 0x0000002c2040723c */ /* 0x040ff00000001840 */
[----:B------:R-:W-:Y:S01]  /*2710*/  HMMA.16816.F32 R60, R32, R46, R60 ;  /* 0x0000002e203c723c */ /* 0x000fe2000000183c */
[----:B------:R-:W1:Y:S07]  /*2720*/  LDSM.16.M88.4 R44, [R235+0x5800] ;  /* 0x00580000eb2c783b */ /* 0x000e6e0000000200 */
[----:B--2---:R-:W-:Y:S08]  /*2730*/  HMMA.16816.F32 R20, R4, R8, R20 ;  /* 0x000000080414723c */ /* 0x004ff00000001814 */
[C---:B------:R-:W-:Y:S08]  /*2740*/  HMMA.16816.F32 R56, R32.reuse, R48, R56 ;  /* 0x000000302038723c */ /* 0x040ff00000001838 */
[----:B------:R-:W-:Y:S01]  /*2750*/  HMMA.16816.F32 R52, R32, R50, R52 ;  /* 0x000000322034723c */ /* 0x000fe20000001834 */
[----:B------:R-:W-:Y:S04]  /*2760*/  LDSM.16.M88.4 R48, [R238+0x6000] ;  /* 0x00600000ee30783b */ /* 0x000fe80000000200 */
[----:B------:R-:W2:Y:S03]  /*2770*/  LDSM.16.M88.4 R32, [R237+0xe000] ;  /* 0x00e00000ed20783b */ /* 0x000ea60000000200 */
[C---:B---3--:R-:W-:Y:S08]  /*2780*/  HMMA.16816.F32 R28, R36.reuse, R24, R28 ;  /* 0x00000018241c723c */ /* 0x048ff0000000181c */
[----:B------:R-:W-:Y:S01]  /*2790*/  HMMA.16816.F32 R40, R36, R26, R40 ;  /* 0x0000001a2428723c */ /* 0x000fe20000001828 */
[----:B------:R-:W3:Y:S07]  /*27a0*/  LDSM.16.M88.4 R24, [R231+0xc800] ;  /* 0x00c80000e718783b */ /* 0x000eee0000000200 */
[----:B------:R-:W-:Y:S01]  /*27b0*/  HMMA.16816.F32 R16, R4, R10, R16 ;  /* 0x0000000a0410723c */ /* 0x000fe20000001810 */
[----:B------:R-:W-:Y:S07]  /*27c0*/  LDSM.16.M88.4 R8, [R231+0xd800] ;  /* 0x00d80000e708783b */ /* 0x000fee0000000200 */
[C---:B----4-:R-:W-:Y:S08]  /*27d0*/  HMMA.16816.F32 R64, R36.reuse, R12, R64 ;  /* 0x0000000c2440723c */ /* 0x050ff00000001840 */
[----:B------:R-:W-:Y:S01]  /*27e0*/  HMMA.16816.F32 R60, R36, R14, R60 ;  /* 0x0000000e243c723c */ /* 0x000fe2000000183c */
[----:B------:R-:W4:Y:S07]  /*27f0*/  LDSM.16.M88.4 R12, [R231+0xd000] ;  /* 0x00d00000e70c783b */ /* 0x000f2e0000000200 */
[----:B------:R-:W-:Y:S08]  /*2800*/  HMMA.16816.F32 R20, R76, R68, R20 ;  /* 0x000000444c14723c */ /* 0x000ff00000001814 */
[C---:B-1----:R-:W-:Y:S08]  /*2810*/  HMMA.16816.F32 R56, R36.reuse, R44, R56 ;  /* 0x0000002c2438723c */ /* 0x042ff00000001838 */
[----:B------:R-:W-:Y:S01]  /*2820*/  HMMA.16816.F32 R52, R36, R46, R52 ;  /* 0x0000002e2434723c */ /* 0x000fe20000001834 */
[----:B------:R-:W-:Y:S04]  /*2830*/  LDSM.16.M88.4 R36, [R236+0x6000] ;  /* 0x00600000ec24783b */ /* 0x000fe80000000200 */
[----:B------:R-:W1:Y:S03]  /*2840*/  LDSM.16.M88.4 R44, [R235+0x6000] ;  /* 0x00600000eb2c783b */ /* 0x000e660000000200 */
[----:B------:R-:W-:Y:S01]  /*2850*/  HMMA.16816.F32 R16, R76, R70, R16 ;  /* 0x000000464c10723c */ /* 0x000fe20000001810 */
[----:B------:R-:W-:Y:S07]  /*2860*/  LDSM.16.M88.4 R68, [R224+0x5800] ;  /* 0x00580000e044783b */ /* 0x000fee0000000200 */
[----:B--2---:R-:W-:Y:S08]  /*2870*/  HMMA.16816.F32 R20, R48, R32, R20 ;  /* 0x000000203014723c */ /* 0x004ff00000001814 */
[C---:B---3--:R-:W-:Y:S08]  /*2880*/  HMMA.16816.F32 R28, R4.reuse, R24, R28 ;  /* 0x00000018041c723c */ /* 0x048ff0000000181c */
[C---:B------:R-:W-:Y:S01]  /*2890*/  HMMA.16816.F32 R40, R4.reuse, R26, R40 ;  /* 0x0000001a0428723c */ /* 0x040fe20000001828 */
[----:B------:R-:W-:Y:S07]  /*28a0*/  LDSM.16.M88.4 R24, [R231+0xe000] ;  /* 0x00e00000e718783b */ /* 0x000fee0000000200 */
[C---:B----4-:R-:W-:Y:S08]  /*28b0*/  HMMA.16816.F32 R64, R4.reuse, R12, R64 ;  /* 0x0000000c0440723c */ /* 0x050ff00000001840 */
[----:B------:R-:W-:Y:S01]  /*28c0*/  HMMA.16816.F32 R60, R4, R14, R60 ;  /* 0x0000000e043c723c */ /* 0x000fe2000000183c */
[----:B------:R-:W2:Y:S07]  /*28d0*/  LDSM.16.M88.4 R12, [R234+0x6000] ;  /* 0x00600000ea0c783b */ /* 0x000eae0000000200 */
[----:B------:R-:W-:Y:S01]  /*28e0*/  HMMA.16816.F32 R16, R48, R34, R16 ;  /* 0x000000223010723c */ /* 0x000fe20000001810 */
[----:B------:R-:W-:Y:S07]  /*28f0*/  LDSM.16.M88.4 R32, [R235+0x6800] ;  /* 0x00680000eb20783b */ /* 0x000fee0000000200 */
[----:B-1----:R-:W-:Y:S08]  /*2900*/  HMMA.16816.F32 R20, R36, R44, R20 ;  /* 0x0000002c2414723c */ /* 0x002ff00000001814 */
[----:B------:R-:W-:Y:S08]  /*2910*/  HMMA.16816.F32 R28, R76, R84, R28 ;  /* 0x000000544c1c723c */ /* 0x000ff0000000181c */
[C---:B------:R-:W-:Y:S08]  /*2920*/  HMMA.16816.F32 R56, R4.reuse, R8, R56 ;  /* 0x000000080438723c */ /* 0x040ff00000001838 */
[----:B------:R-:W-:Y:S01]  /*2930*/  HMMA.16816.F32 R52, R4, R10, R52 ;  /* 0x0000000a0434723c */ /* 0x000fe20000001834 */
[----:B------:R-:W-:Y:S04]  /*2940*/  LDSM.16.M88.4 R8, [R233+0x6000] ;  /* 0x00600000e908783b */ /* 0x000fe80000000200 */
[----:B------:R-:W1:Y:S03]  /*2950*/  LDSM.16.M88.4 R4, [R224+0x6000] ;  /* 0x00600000e004783b */ /* 0x000e660000000200 */
[----:B------:R-:W-:Y:S01]  /*2960*/  HMMA.16816.F32 R16, R36, R46, R16 ;  /* 0x0000002e2410723c */ /* 0x000fe20000001810 */
[----:B------:R-:W3:Y:S07]  /*2970*/  LDSM.16.M88.4 R44, [R237+0xf000] ;  /* 0x00f00000ed2c783b */ /* 0x000eee0000000200 */
[----:B--2---:R-:W-:Y:S08]  /*2980*/  HMMA.16816.F32 R20, R12, R24, R20 ;  /* 0x000000180c14723c */ /* 0x004ff00000001814 */
[----:B------:R-:W-:Y:S08]  /*2990*/  HMMA.16816.F32 R28, R48, R80, R28 ;  /* 0x00000050301c723c */ /* 0x000ff0000000181c */
[C---:B------:R-:W-:Y:S08]  /*29a0*/  HMMA.16816.F32 R40, R76.reuse, R86, R40 ;  /* 0x000000564c28723c */ /* 0x040ff00000001828 */
[----:B------:R-:W-:Y:S01]  /*29b0*/  HMMA.16816.F32 R84, R76, R72, R64 ;  /* 0x000000484c54723c */ /* 0x000fe20000001840 */
[----:B------:R-:W2:Y:S07]  /*29c0*/  LDSM.16.M88.4 R64, [R231+0xe800] ;  /* 0x00e80000e740783b */ /* 0x000eae0000000200 */
[----:B------:R-:W-:Y:S01]  /*29d0*/  HMMA.16816.F32 R16, R12, R26, R16 ;  /* 0x0000001a0c10723c */ /* 0x000fe20000001810 */
[----:B------:R-:W4:Y:S07]  /*29e0*/  LDSM.16.M88.4 R24, [R237+0xf800] ;  /* 0x00f80000ed18783b */ /* 0x000f2e0000000200 */
[----:B-1----:R-:W-:Y:S08]  /*29f0*/  HMMA.16816.F32 R20, R8, R4, R20 ;  /* 0x000000040814723c */ /* 0x002ff00000001814 */
[----:B------:R-:W-:Y:S08]  /*2a00*/  HMMA.16816.F32 R56, R76, R68, R56 ;  /* 0x000000444c38723c */ /* 0x000ff00000001838 */
[----:B------:R-:W-:Y:S08]  /*2a10*/  HMMA.16816.F32 R28, R36, R32, R28 ;  /* 0x00000020241c723c */ /* 0x000ff0000000181c */
[----:B------:R-:W-:Y:S01]  /*2a20*/  HMMA.16816.F32 R68, R76, R70, R52 ;  /* 0x000000464c44723c */ /* 0x000fe20000001834 */
[----:B------:R-:W1:Y:S01]  /*2a30*/  LDSM.16.M88.4 R52, [R224+0x6800] ;  /* 0x00680000e034783b */ /* 0x000e620000000200 */
[----:B------:R-:W-:-:S02]  /*2a40*/  FMUL.FTZ R21, R21, c[0x0][0x2ec] ;  /* 0x0000bb0015157a20 */ /* 0x000fc40000410000 */
[----:B------:R-:W-:Y:S02]  /*2a50*/  FMUL.FTZ R22, R22, c[0x0][0x2ec] ;  /* 0x0000bb0016167a20 */ /* 0x000fe40000410000 */
[----:B------:R-:W-:Y:S02]  /*2a60*/  FMUL.FTZ R23, R23, c[0x0][0x2ec] ;  /* 0x0000bb0017177a20 */ /* 0x000fe40000410000 */
[----:B------:R-:W-:Y:S01]  /*2a70*/  HMMA.16816.F32 R60, R76, R74, R60 ;  /* 0x0000004a4c3c723c */ /* 0x000fe2000000183c */
[----:B------:R-:W5:Y:S01]  /*2a80*/  LDSM.16.M88.4 R72, [R235+0x7000] ;  /* 0x00700000eb48783b */ /* 0x000f620000000200 */
[----:B------:R-:W-:-:S06]  /*2a90*/  FMUL.FTZ R3, R20, c[0x0][0x2ec] ;  /* 0x0000bb0014037a20 */ /* 0x000fcc0000410000 */
[----:B------:R-:W-:Y:S01]  /*2aa0*/  HMMA.16816.F32 R16, R8, R6, R16 ;  /* 0x000000060810723c */ /* 0x000fe20000001810 */
[----:B------:R-:W1:Y:S01]  /*2ab0*/  LDSM.16.M88.4 R4, [R231+0xf000] ;  /* 0x00f00000e704783b */ /* 0x000e620000000200 */
[----:B------:R-:W-:Y:S06]  /*2ac0*/  MUFU.TANH R3, R3 ;  /* 0x0000000300037308 */ /* 0x000fec0000002400 */
[C---:B------:R-:W-:Y:S08]  /*2ad0*/  HMMA.16816.F32 R40, R48.reuse, R82, R40 ;  /* 0x000000523028723c */ /* 0x040ff00000001828 */
[----:B---3--:R-:W-:Y:S01]  /*2ae0*/  HMMA.16816.F32 R84, R48, R44, R84 ;  /* 0x0000002c3054723c */ /* 0x008fe20000001854 */
[----:B------:R-:W3:Y:S07]  /*2af0*/  MUFU.TANH R44, R21 ;  /* 0x00000015002c7308 */ /* 0x000eee0000002400 */
[----:B--2---:R-:W-:Y:S01]  /*2b00*/  HMMA.16816.F32 R28, R12, R64, R28 ;  /* 0x000000400c1c723c */ /* 0x004fe2000000181c */
[----:B------:R-:W-:-:S02]  /*2b10*/  FMUL.FTZ R16, R16, c[0x0][0x2ec] ;  /* 0x0000bb0010107a20 */ /* 0x000fc40000410000 */
[----:B------:R-:W-:Y:S02]  /*2b20*/  FMUL.FTZ R17, R17, c[0x0][0x2ec] ;  /* 0x0000bb0011117a20 */ /* 0x000fe40000410000 */
[----:B------:R-:W-:Y:S01]  /*2b30*/  FMUL.FTZ R18, R18, c[0x0][0x2ec] ;  /* 0x0000bb0012127a20 */ /* 0x000fe20000410000 */
[----:B------:R-:W-:Y:S01]  /*2b40*/  MUFU.TANH R45, R16 ;  /* 0x00000010002d7308 */ /* 0x000fe20000002400 */
[----:B------:R-:W-:Y:S01]  /*2b50*/  FMUL.FTZ R19, R19, c[0x0][0x2ec] ;  /* 0x0000bb0013137a20 */ /* 0x000fe20000410000 */
[C---:B----4-:R-:W-:Y:S06]  /*2b60*/  HMMA.16816.F32 R56, R48.reuse, R24, R56 ;  /* 0x000000183038723c */ /* 0x050fec0000001838 */
[----:B------:R-:W-:Y:S02]  /*2b70*/  MUFU.TANH R24, R22 ;  /* 0x0000001600187308 */ /* 0x000fe40000002400 */
[----:B------:R-:W-:Y:S06]  /*2b80*/  HMMA.16816.F32 R60, R48, R46, R60 ;  /* 0x0000002e303c723c */ /* 0x000fec000000183c */
[----:B------:R2:W-:Y:S02]  /*2b90*/  MUFU.TANH R25, R23 ;  /* 0x0000001700197308 */ /* 0x0005e40000002400 */
[----:B------:R-:W-:Y:S01]  /*2ba0*/  HMMA.16816.F32 R40, R36, R34, R40 ;  /* 0x000000222428723c */ /* 0x000fe20000001828 */
[----:B------:R-:W-:Y:S05]  /*2bb0*/  LDSM.16.M88.4 R32, [R224+0x7000] ;  /* 0x00700000e020783b */ /* 0x000fea0000000200 */
[----:B------:R-:W-:Y:S02]  /*2bc0*/  MUFU.TANH R46, R17 ;  /* 0x00000011002e7308 */ /* 0x000fe40000002400 */
[----:B-1----:R-:W-:Y:S01]  /*2bd0*/  HMMA.16816.F32 R28, R8, R52, R28 ;  /* 0x00000034081c723c */ /* 0x002fe2000000181c */
[----:B--2---:R-:W1:Y:S05]  /*2be0*/  LDSM.16.M88.4 R20, [R235+0x7800] ;  /* 0x00780000eb14783b */ /* 0x004e6a0000000200 */
[----:B------:R-:W2:Y:S02]  /*2bf0*/  MUFU.TANH R52, R18 ;  /* 0x0000001200347308 */ /* 0x000ea40000002400 */
[----:B------:R-:W-:Y:S06]  /*2c00*/  HMMA.16816.F32 R68, R48, R26, R68 ;  /* 0x0000001a3044723c */ /* 0x000fec0000001844 */
[----:B------:R4:W1:Y:S02]  /*2c10*/  MUFU.TANH R47, R19 ;  /* 0x00000013002f7308 */ /* 0x0008640000002400 */
[C---:B-----5:R-:W-:Y:S08]  /*2c20*/  HMMA.16816.F32 R84, R36.reuse, R72, R84 ;  /* 0x000000482454723c */ /* 0x060ff00000001854 */
[----:B------:R-:W-:Y:S01]  /*2c30*/  HMMA.16816.F32 R60, R36, R74, R60 ;  /* 0x0000004a243c723c */ /* 0x000fe2000000183c */
[----:B------:R-:W-:-:S02]  /*2c40*/  FMUL.FTZ R27, R31, c[0x0][0x2ec] ;  /* 0x0000bb001f1b7a20 */ /* 0x000fc40000410000 */
[----:B------:R-:W-:Y:S02]  /*2c50*/  IMAD.U32 R31, RZ, RZ, UR18 ;  /* 0x00000012ff1f7e24 */ /* 0x000fe4000f8e00ff */
[----:B------:R-:W-:Y:S01]  /*2c60*/  FMUL.FTZ R28, R28, c[0x0][0x2ec] ;  /* 0x0000bb001c1c7a20 */ /* 0x000fe20000410000 */
[----:B----4-:R-:W4:Y:S02]  /*2c70*/  LDSM.16.M88.4 R16, [R231+0xf800] ;  /* 0x00f80000e710783b */ /* 0x010f240000000200 */
[----:B------:R-:W-:Y:S01]  /*2c80*/  HMMA.16816.F32 R40, R12, R66, R40 ;  /* 0x000000420c28723c */ /* 0x000fe20000001828 */
[----:B------:R-:W-:Y:S01]  /*2c90*/  IMAD R31, R31, 0x40, R201 ;  /* 0x000000401f1f7824 */ /* 0x000fe200078e02c9 */
[----:B------:R-:W-:Y:S01]  /*2ca0*/  MUFU.TANH R27, R27 ;  /* 0x0000001b001b7308 */ /* 0x000fe20000002400 */
[----:B------:R-:W-:-:S05]  /*2cb0*/  FMUL.FTZ R26, R30, c[0x0][0x2ec] ;  /* 0x0000bb001e1a7a20 */ /* 0x000fca0000410000 */
[----:B------:R-:W-:Y:S02]  /*2cc0*/  HMMA.16816.F32 R84, R12, R4, R84 ;  /* 0x000000040c54723c */ /* 0x000fe40000001854 */
[----:B------:R-:W5:Y:S05]  /*2cd0*/  MUFU.TANH R28, R28 ;  /* 0x0000001c001c7308 */ /* 0x000f6a0000002400 */
[----:B------:R-:W-:Y:S01]  /*2ce0*/  FMUL.FTZ R5, R29, c[0x0][0x2ec] ;  /* 0x0000bb001d057a20 */ /* 0x000fe20000410000 */
[C---:B-1----:R-:W-:Y:S01]  /*2cf0*/  HMMA.16816.F32 R56, R36.reuse, R20, R56 ;  /* 0x000000142438723c */ /* 0x042fe20000001838 */
[----:B------:R-:W-:Y:S01]  /*2d00*/  IMAD.IADD R4, R90, 0x1, R89 ;  /* 0x000000015a047824 */ /* 0x000fe200078e0259 */
[----:B------:R-:W1:Y:S06]  /*2d10*/  MUFU.TANH R26, R26 ;  /* 0x0000001a001a7308 */ /* 0x000e6c0000002400 */
[----:B------:R-:W-:Y:S01]  /*2d20*/  HMMA.16816.F32 R68, R36, R22, R68 ;  /* 0x000000162444723c */ /* 0x000fe20000001844 */
[----:B------:R-:W1:Y:S01]  /*2d30*/  LDSM.16.M88.4 R20, [R224+0x7800] ;  /* 0x00780000e014783b */ /* 0x000e620000000200 */
[----:B------:R-:W1:Y:S01]  /*2d40*/  MUFU.TANH R5, R5 ;  /* 0x0000000500057308 */ /* 0x000e620000002400 */
[----:B------:R-:W-:-:S05]  /*2d50*/  DEPBAR.LE SB0, 0x0 ;  /* 0x000080000000791a */ /* 0x000fca0000000000 */
[C---:B------:R-:W-:Y:S07]  /*2d60*/  HMMA.16816.F32 R60, R12.reuse, R6, R60 ;  /* 0x000000060c3c723c */ /* 0x040fee000000183c */
[C---:B------:R-:W-:Y:S01]  /*2d70*/  IADD3 R6, R31.reuse, 0x1, RZ ;  /* 0x000000011f067810 */ /* 0x040fe20007ffe0ff */
[----:B----4-:R-:W-:Y:S01]  /*2d80*/  HMMA.16816.F32 R56, R12, R16, R56 ;  /* 0x000000100c38723c */ /* 0x010fe20000001838 */
[----:B------:R-:W-:Y:S02]  /*2d90*/  IADD3 R7, R31, 0x8, RZ ;  /* 0x000000081f077810 */ /* 0x000fe40007ffe0ff */
[----:B------:R-:W-:-:S02]  /*2da0*/  ISETP.GE.AND P6, PT, R6, R200, PT ;  /* 0x000000c80600720c */ /* 0x000fc40003fc6270 */
[-C--:B------:R-:W-:Y:S02]  /*2db0*/  ISETP.GE.AND P3, PT, R6, R165.reuse, PT ;  /* 0x000000a50600720c */ /* 0x080fe40003f66270 */
[----:B------:R-:W-:Y:S01]  /*2dc0*/  IADD3 R6, R31, 0x9, RZ ;  /* 0x000000091f067810 */ /* 0x000fe20007ffe0ff */
[C---:B------:R-:W-:Y:S01]  /*2dd0*/  HMMA.16816.F32 R40, R8.reuse, R54, R40 ;  /* 0x000000360828723c */ /* 0x040fe20000001828 */
[CC--:B------:R-:W-:Y:S02]  /*2de0*/  ISETP.GE.AND P4, PT, R7.reuse, R200.reuse, PT ;  /* 0x000000c80700720c */ /* 0x0c0fe40003f86270 */
[-C--:B------:R-:W-:Y:S02]  /*2df0*/  ISETP.GE.AND P1, PT, R7, R165.reuse, PT ;  /* 0x000000a50700720c */ /* 0x080fe40003f26270 */
[----:B------:R-:W-:Y:S02]  /*2e00*/  IADD3 R7, R31, 0x10, RZ ;  /* 0x000000101f077810 */ /* 0x000fe40007ffe0ff */
[C---:B------:R-:W-:Y:S01]  /*2e10*/  ISETP.GE.AND P0, PT, R6.reuse, R200, PT ;  /* 0x000000c80600720c */ /* 0x040fe20003f06270 */
[----:B------:R-:W-:Y:S01]  /*2e20*/  HMMA.16816.F32 R84, R8, R32, R84 ;  /* 0x000000200854723c */ /* 0x000fe20000001854 */
[----:B------:R-:W-:-:S02]  /*2e30*/  ISETP.GE.AND P5, PT, R6, R165, PT ;  /* 0x000000a50600720c */ /* 0x000fc40003fa6270 */
[----:B---3--:R-:W-:Y:S02]  /*2e40*/  FSEL R44, R44, -INF , !P6 ;  /* 0xff8000002c2c7808 */ /* 0x008fe40007000000 */
[----:B------:R-:W-:Y:S02]  /*2e50*/  IADD3 R6, R31, 0x18, RZ ;  /* 0x000000181f067810 */ /* 0x000fe40007ffe0ff */
[C---:B------:R-:W-:Y:S01]  /*2e60*/  ISETP.GE.AND P2, PT, R7.reuse, R200, PT ;  /* 0x000000c80700720c */ /* 0x040fe20003f46270 */
[----:B------:R-:W-:Y:S01]  /*2e70*/  HMMA.16816.F32 R68, R12, R18, R68 ;  /* 0x000000120c44723c */ /* 0x000fe20000001844 */
[----:B------:R-:W-:Y:S02]  /*2e80*/  ISETP.GE.AND P6, PT, R7, R165, PT ;  /* 0x000000a50700720c */ /* 0x000fe40003fc6270 */
[----:B------:R-:W-:Y:S02]  /*2e90*/  IADD3 R7, R31, 0x11, RZ ;  /* 0x000000111f077810 */ /* 0x000fe40007ffe0ff */
[----:B--2---:R-:W-:-:S02]  /*2ea0*/  FSEL R52, R52, -INF , !P1 ;  /* 0xff80000034347808 */ /* 0x004fc40004800000 */
[----:B------:R-:W-:Y:S01]  /*2eb0*/  FSEL R46, R46, -INF , !P0 ;  /* 0xff8000002e2e7808 */ /* 0x000fe20004000000 */
[C---:B------:R-:W-:Y:S01]  /*2ec0*/  HMMA.16816.F32 R60, R8.reuse, R34, R60 ;  /* 0x00000022083c723c */ /* 0x040fe2000000183c */
[----:B------:R-:W-:Y:S01]  /*2ed0*/  FMUL.FTZ R29, R40, c[0x0][0x2ec] ;  /* 0x0000bb00281d7a20 */ /* 0x000fe20000410000 */
[CC--:B------:R-:W-:Y:S01]  /*2ee0*/  ISETP.GE.AND P1, PT, R6.reuse, R200.reuse, PT ;  /* 0x000000c80600720c */ /* 0x0c0fe20003f26270 */
[----:B------:R-:W-:Y:S01]  /*2ef0*/  FMUL.FTZ R30, R41, c[0x0][0x2ec] ;  /* 0x0000bb00291e7a20 */ /* 0x000fe20000410000 */
[-C--:B------:R-:W-:Y:S01]  /*2f00*/  ISETP.GE.AND P0, PT, R6, R165.reuse, PT ;  /* 0x000000a50600720c */ /* 0x080fe20003f06270 */
[----:B------:R-:W-:Y:S01]  /*2f10*/  FMUL.FTZ R33, R42, c[0x0][0x2ec] ;  /* 0x0000bb002a217a20 */ /* 0x000fe20000410000 */
[----:B------:R-:W-:Y:S01]  /*2f20*/  FSEL R25, R25, -INF , !P3 ;  /* 0xff80000019197808 */ /* 0x000fe20005800000 */
[----:B------:R-:W-:Y:S01]  /*2f30*/  FMUL.FTZ R32, R43, c[0x0][0x2ec] ;  /* 0x0000bb002b207a20 */ /* 0x000fe20000410000 */
[C---:B-1----:R-:W-:Y:S01]  /*2f40*/  HMMA.16816.F32 R56, R8.reuse, R20, R56 ;  /* 0x000000140838723c */ /* 0x042fe20000001838 */
[----:B------:R-:W1:Y:S01]  /*2f50*/  MUFU.TANH R29, R29 ;  /* 0x0000001d001d7308 */ /* 0x000e620000002400 */
[----:B------:R-:W-:Y:S01]  /*2f60*/  FMUL.FTZ R84, R84, c[0x0][0x2ec] ;  /* 0x0000bb0054547a20 */ /* 0x000fe20000410000 */
[----:B------:R-:W-:Y:S01]  /*2f70*/  IADD3 R6, R31, 0x19, RZ ;  /* 0x000000191f067810 */ /* 0x000fe20007ffe0ff */
[----:B------:R-:W-:Y:S01]  /*2f80*/  FMUL.FTZ R86, R86, c[0x0][0x2ec] ;  /* 0x0000bb0056567a20 */ /* 0x000fe20000410000 */
[----:B------:R-:W-:Y:S01]  /*2f90*/  ISETP.GE.AND P3, PT, R7, R200, PT ;  /* 0x000000c80700720c */ /* 0x000fe20003f66270 */
[----:B------:R-:W-:Y:S01]  /*2fa0*/  FMUL.FTZ R85, R85, c[0x0][0x2ec] ;  /* 0x0000bb0055557a20 */ /* 0x000fe20000410000 */
[----:B------:R-:W-:Y:S01]  /*2fb0*/  FSEL R45, R45, -INF , !P4 ;  /* 0xff8000002d2d7808 */ /* 0x000fe20006000000 */
[----:B------:R-:W-:Y:S01]  /*2fc0*/  HMMA.16816.F32 R68, R8, R22, R68 ;  /* 0x000000160844723c */ /* 0x000fe20000001844 */
[----:B------:R-:W-:Y:S01]  /*2fd0*/  MUFU.TANH R30, R30 ;  /* 0x0000001e001e7308 */ /* 0x000fe20000002400 */
[----:B------:R-:W-:Y:S01]  /*2fe0*/  ISETP.GE.AND P4, PT, R7, R165, PT ;  /* 0x000000a50700720c */ /* 0x000fe20003f86270 */
[----:B------:R-:W-:Y:S01]  /*2ff0*/  FMUL.FTZ R87, R87, c[0x0][0x2ec] ;  /* 0x0000bb0057577a20 */ /* 0x000fe20000410000 */
[----:B------:R-:W-:-:S02]  /*3000*/  IADD3 R12, R31, 0x20, RZ ;  /* 0x000000201f0c7810 */ /* 0x000fc40007ffe0ff */
[----:B------:R-:W-:Y:S02]  /*3010*/  FSEL R47, R47, -INF , !P5 ;  /* 0xff8000002f2f7808 */ /* 0x000fe40006800000 */
[----:B------:R-:W-:Y:S01]  /*3020*/  FMUL.FTZ R60, R60, c[0x0][0x2ec] ;  /* 0x0000bb003c3c7a20 */ /* 0x000fe20000410000 */
[----:B------:R-:W2:Y:S01]  /*3030*/  MUFU.TANH R33, R33 ;  /* 0x0000002100217308 */ /* 0x000ea20000002400 */
[----:B-----5:R-:W-:Y:S01]  /*3040*/  FSEL R7, R28, -INF , !P2 ;  /* 0xff8000001c077808 */ /* 0x020fe20005000000 */
[----:B------:R-:W-:Y:S01]  /*3050*/  FMUL.FTZ R63, R63, c[0x0][0x2ec] ;  /* 0x0000bb003f3f7a20 */ /* 0x000fe20000410000 */
[CC--:B------:R-:W-:Y:S01]  /*3060*/  ISETP.GE.AND P5, PT, R6.reuse, R200.reuse, PT ;  /* 0x000000c80600720c */ /* 0x0c0fe20003fa6270 */
[----:B------:R-:W-:Y:S01]  /*3070*/  FMUL.FTZ R61, R61, c[0x0][0x2ec] ;  /* 0x0000bb003d3d7a20 */ /* 0x000fe20000410000 */
[-C--:B------:R-:W-:Y:S01]  /*3080*/  ISETP.GE.AND P2, PT, R6, R165.reuse, PT ;  /* 0x000000a50600720c */ /* 0x080fe20003f46270 */
[----:B------:R-:W-:Y:S01]  /*3090*/  FMUL.FTZ R62, R62, c[0x0][0x2ec] ;  /* 0x0000bb003e3e7a20 */ /* 0x000fe20000410000 */
[----:B------:R-:W-:Y:S01]  /*30a0*/  FSEL R15, R26, -INF , !P6 ;  /* 0xff8000001a0f7808 */ /* 0x000fe20007000000 */
[----:B------:R-:W3:Y:S01]  /*30b0*/  MUFU.TANH R32, R32 ;  /* 0x0000002000207308 */ /* 0x000ee20000002400 */
[----:B------:R-:W-:Y:S01]  /*30c0*/  FMUL.FTZ R59, R59, c[0x0][0x2ec] ;  /* 0x0000bb003b3b7a20 */ /* 0x000fe20000410000 */
[----:B------:R-:W-:Y:S01]  /*30d0*/  FSEL R6, R5, -INF , !P3 ;  /* 0xff80000005067808 */ /* 0x000fe20005800000 */
[----:B------:R-:W-:Y:S01]  /*30e0*/  FMUL.FTZ R56, R56, c[0x0][0x2ec] ;  /* 0x0000bb0038387a20 */ /* 0x000fe20000410000 */
[----:B------:R-:W-:Y:S01]  /*30f0*/  IADD3 R13, R31, 0x21, RZ ;  /* 0x000000211f0d7810 */ /* 0x000fe20007ffe0ff */
[----:B------:R-:W-:Y:S01]  /*3100*/  FMUL.FTZ R57, R57, c[0x0][0x2ec] ;  /* 0x0000bb0039397a20 */ /* 0x000fe20000410000 */
[----:B------:R-:W-:Y:S01]  /*3110*/  ISETP.GE.AND P6, PT, R12, R200, PT ;  /* 0x000000c80c00720c */ /* 0x000fe20003fc6270 */
[----:B------:R-:W-:Y:S01]  /*3120*/  FMUL.FTZ R35, R68, c[0x0][0x2ec] ;  /* 0x0000bb0044237a20 */ /* 0x000fe20000410000 */
[----:B------:R-:W4:Y:S01]  /*3130*/  MUFU.TANH R182, R84 ;  /* 0x0000005400b67308 */ /* 0x000f220000002400 */
[----:B------:R-:W-:Y:S01]  /*3140*/  ISETP.GE.AND P3, PT, R12, R165, PT ;  /* 0x000000a50c00720c */ /* 0x000fe20003f66270 */
[----:B------:R-:W-:Y:S01]  /*3150*/  FMUL.FTZ R70, R70, c[0x0][0x2ec] ;  /* 0x0000bb0046467a20 */ /* 0x000fe20000410000 */
[----:B------:R-:W-:Y:S01]  /*3160*/  IADD3 R12, R31, 0x28, RZ ;  /* 0x000000281f0c7810 */ /* 0x000fe20007ffe0ff */
[----:B------:R-:W-:Y:S01]  /*3170*/  FMUL.FTZ R71, R71, c[0x0][0x2ec] ;  /* 0x0000bb0047477a20 */ /* 0x000fe20000410000 */
[----:B------:R-:W-:-:S02]  /*3180*/  FSEL R14, R27, -INF , !P4 ;  /* 0xff8000001b0e7808 */ /* 0x000fc40006000000 */
[----:B-1----:R-:W-:Y:S01]  /*3190*/  FSEL R5, R29, -INF , !P1 ;  /* 0xff8000001d057808 */ /* 0x002fe20004800000 */
[----:B------:R-:W1:Y:S01]  /*31a0*/  MUFU.TANH R184, R60 ;  /* 0x0000003c00b87308 */ /* 0x000e620000002400 */
[CC--:B------:R-:W-:Y:S02]  /*31b0*/  ISETP.GE.AND P4, PT, R13.reuse, R200.reuse, PT ;  /* 0x000000c80d00720c */ /* 0x0c0fe40003f86270 */
[----:B------:R-:W-:Y:S02]  /*31c0*/  ISETP.GE.AND P1, PT, R13, R165, PT ;  /* 0x000000a50d00720c */ /* 0x000fe40003f26270 */
[----:B--2---:R-:W-:Y:S01]  /*31d0*/  FSEL R13, R33, -INF , !P0 ;  /* 0xff800000210d7808 */ /* 0x004fe20004000000 */
[----:B------:R-:W-:Y:S01]  /*31e0*/  FMUL.FTZ R33, R69, c[0x0][0x2ec] ;  /* 0x0000bb0045217a20 */ /* 0x000fe20000410000 */
[----:B------:R-:W-:Y:S01]  /*31f0*/  FSEL R16, R30, -INF , !P5 ;  /* 0xff8000001e107808 */ /* 0x000fe20006800000 */
[----:B------:R-:W2:Y:S01]  /*3200*/  MUFU.TANH R189, R59 ;  /* 0x0000003b00bd7308 */ /* 0x000ea20000002400 */
[----:B------:R-:W-:-:S02]  /*3210*/  ISETP.GE.AND P0, PT, R12, R200, PT ;  /* 0x000000c80c00720c */ /* 0x000fc40003f06270 */
[-C--:B------:R-:W-:Y:S02]  /*3220*/  ISETP.GE.AND P5, PT, R12, R165.reuse, PT ;  /* 0x000000a50c00720c */ /* 0x080fe40003fa6270 */
[----:B------:R-:W-:Y:S02]  /*3230*/  IADD3 R9, R31, 0x29, RZ ;  /* 0x000000291f097810 */ /* 0x000fe40007ffe0ff */
[----:B---3--:R-:W-:Y:S01]  /*3240*/  FSEL R12, R32, -INF , !P2 ;  /* 0xff800000200c7808 */ /* 0x008fe20005000000 */
[----:B------:R-:W3:Y:S01]  /*3250*/  MUFU.TANH R190, R86 ;  /* 0x0000005600be7308 */ /* 0x000ee20000002400 */
[----:B------:R-:W-:Y:S01]  /*3260*/  FMUL.FTZ R32, R58, c[0x0][0x2ec] ;  /* 0x0000bb003a207a20 */ /* 0x000fe20000410000 */
[----:B----4-:R-:W-:Y:S02]  /*3270*/  FSEL R182, R182, -INF , !P6 ;  /* 0xff800000b6b67808 */ /* 0x010fe40007000000 */
[C---:B------:R-:W-:Y:S02]  /*3280*/  ISETP.GE.AND P2, PT, R9.reuse, R200, PT ;  /* 0x000000c80900720c */ /* 0x040fe40003f46270 */
[----:B------:R-:W-:-:S02]  /*3290*/  ISETP.GE.AND P6, PT, R9, R165, PT ;  /* 0x000000a50900720c */ /* 0x000fc40003fc6270 */
[----:B------:R-:W4:Y:S01]  /*32a0*/  MUFU.TANH R183, R85 ;  /* 0x0000005500b77308 */ /* 0x000f220000002400 */
[----:B------:R-:W-:Y:S02]  /*32b0*/  IADD3 R9, R31, 0x31, RZ ;  /* 0x000000311f097810 */ /* 0x000fe40007ffe0ff */
[----:B-1----:R-:W-:Y:S02]  /*32c0*/  FSEL R184, R184, -INF , !P0 ;  /* 0xff800000b8b87808 */ /* 0x002fe40004000000 */
[----:B------:R-:W-:Y:S02]  /*32d0*/  ISETP.GE.AND P0, PT, R9, R165, PT ;  /* 0x000000a50900720c */ /* 0x000fe40003f06270 */
[----:B------:R-:W-:Y:S01]  /*32e0*/  IADD3 R8, R31, 0x30, RZ ;  /* 0x000000301f087810 */ /* 0x000fe20007ffe0ff */
[----:B------:R-:W1:Y:S01]  /*32f0*/  MUFU.TANH R191, R87 ;  /* 0x0000005700bf7308 */ /* 0x000e620000002400 */
[----:B--2---:R-:W-:Y:S02]  /*3300*/  FSEL R189, R189, -INF , !P0 ;  /* 0xff800000bdbd7808 */ /* 0x004fe40004000000 */
[----:B---3--:R-:W-:-:S02]  /*3310*/  FSEL R190, R190, -INF , !P3 ;  /* 0xff800000bebe7808 */ /* 0x008fc40005800000 */
[----:B------:R-:W-:Y:S02]  /*3320*/  PLOP3.LUT P0, PT, PT, PT, UP0, 0x80, 0x0 ;  /* 0x000000000000781c */ /* 0x000fe40003f0f008 */
[C---:B------:R-:W-:Y:S01]  /*3330*/  ISETP.GE.AND P3, PT, R8.reuse, R200, PT ;  /* 0x000000c80800720c */ /* 0x040fe20003f66270 */
[----:B------:R-:W2:Y:S01]  /*3340*/  MUFU.TANH R193, R63 ;  /* 0x0000003f00c17308 */ /* 0x000ea20000002400 */
[----:B----4-:R-:W-:Y:S02]  /*3350*/  FSEL R183, R183, -INF , !P4 ;  /* 0xff800000b7b77808 */ /* 0x010fe40006000000 */
[----:B------:R-:W-:Y:S02]  /*3360*/  ISETP.GE.AND P4, PT, R8, R165, PT ;  /* 0x000000a50800720c */ /* 0x000fe40003f86270 */
[----:B------:R-:W-:-:S03]  /*3370*/  IADD3 R8, R31, 0x38, RZ ;  /* 0x000000381f087810 */ /* 0x000fc60007ffe0ff */
[----:B------:R-:W3:Y:S01]  /*3380*/  MUFU.TANH R56, R56 ;  /* 0x0000003800387308 */ /* 0x000ee20000002400 */
[----:B-1----:R-:W-:Y:S02]  /*3390*/  FSEL R191, R191, -INF , !P1 ;  /* 0xff800000bfbf7808 */ /* 0x002fe40004800000 */
[----:B------:R-:W-:-:S05]  /*33a0*/  ISETP.GE.AND P1, PT, R9, R200, PT ;  /* 0x000000c80900720c */ /* 0x000fca0003f26270 */
[----:B------:R-:W1:Y:S01]  /*33b0*/  MUFU.TANH R185, R61 ;  /* 0x0000003d00b97308 */ /* 0x000e620000002400 */
[----:B--2---:R-:W-:Y:S02]  /*33c0*/  FSEL R193, R193, -INF , !P6 ;  /* 0xff800000c1c17808 */ /* 0x004fe40007000000 */
[----:B------:R-:W-:-:S04]  /*33d0*/  ISETP.GE.AND P6, PT, R31, R200, PT ;  /* 0x000000c81f00720c */ /* 0x000fc80003fc6270 */
[----:B------:R-:W-:Y:S01]  /*33e0*/  FSEL R3, R3, -INF , !P6 ;  /* 0xff80000003037808 */ /* 0x000fe20007000000 */
[----:B------:R-:W2:Y:S01]  /*33f0*/  MUFU.TANH R192, R62 ;  /* 0x0000003e00c07308 */ /* 0x000ea20000002400 */
[----:B---3--:R-:W-:Y:S02]  /*3400*/  FSEL R195, R56, -INF , !P3 ;  /* 0xff80000038c37808 */ /* 0x008fe40005800000 */
[C---:B------:R-:W-:Y:S02]  /*3410*/  ISETP.GE.AND P3, PT, R31.reuse, R165, PT ;  /* 0x000000a51f00720c */ /* 0x040fe40003f66270 */
[----:B------:R-:W-:Y:S02]  /*3420*/  IADD3 R31, R31, 0x39, RZ ;  /* 0x000000391f1f7810 */ /* 0x000fe40007ffe0ff */
[----:B------:R-:W-:Y:S01]  /*3430*/  FSEL R24, R24, -INF , !P3 ;  /* 0xff80000018187808 */ /* 0x000fe20005800000 */
[----:B------:R-:W3:Y:S01]  /*3440*/  MUFU.TANH R194, R57 ;  /* 0x0000003900c27308 */ /* 0x000ee20000002400 */
[----:B-1----:R-:W-:-:S02]  /*3450*/  FSEL R185, R185, -INF , !P2 ;  /* 0xff800000b9b97808 */ /* 0x002fc40005000000 */
[----:B------:R-:W-:-:S05]  /*3460*/  ISETP.GE.AND P2, PT, R8, R165, PT ;  /* 0x000000a50800720c */ /* 0x000fca0003f46270 */
[----:B------:R-:W1:Y:S01]  /*3470*/  MUFU.TANH R32, R32 ;  /* 0x0000002000207308 */ /* 0x000e620000002400 */
[----:B--2---:R-:W-:Y:S01]  /*3480*/  FSEL R192, R192, -INF , !P5 ;  /* 0xff800000c0c07808 */ /* 0x004fe20006800000 */
[----:B------:R-:W-:Y:S01]  /*3490*/  BAR.SYNC.DEFER_BLOCKING 0x0 ;  /* 0x0000000000007b1d */ /* 0x000fe20000010000 */
[----:B------:R-:W-:-:S05]  /*34a0*/  ISETP.GE.AND P5, PT, R8, R200, PT ;  /* 0x000000c80800720c */ /* 0x000fca0003fa6270 */
[----:B------:R-:W2:Y:S01]  /*34b0*/  MUFU.TANH R35, R35 ;  /* 0x0000002300237308 */ /* 0x000ea20000002400 */
[----:B---3--:R-:W-:Y:S02]  /*34c0*/  FSEL R194, R194, -INF , !P1 ;  /* 0xff800000c2c27808 */ /* 0x008fe40004800000 */
[----:B------:R-:W-:-:S05]  /*34d0*/  ISETP.GE.AND P1, PT, R31, R165, PT ;  /* 0x000000a51f00720c */ /* 0x000fca0003f26270 */
[----:B------:R-:W3:Y:S01]  /*34e0*/  MUFU.TANH R33, R33 ;  /* 0x0000002100217308 */ /* 0x000ee20000002400 */
[----:B-1----:R-:W-:Y:S02]  /*34f0*/  FSEL R32, R32, -INF , !P4 ;  /* 0xff80000020207808 */ /* 0x002fe40006000000 */
[----:B------:R-:W-:-:S05]  /*3500*/  ISETP.GE.AND P4, PT, R31, R200, PT ;  /* 0x000000c81f00720c */ /* 0x000fca0003f86270 */
[----:B------:R-:W1:Y:S01]  /*3510*/  MUFU.TANH R187, R70 ;  /* 0x0000004600bb7308 */ /* 0x000e620000002400 */
[----:B--2---:R-:W-:-:S07]  /*3520*/  FSEL R35, R35, -INF , !P5 ;  /* 0xff80000023237808 */ /* 0x004fce0006800000 */
[----:B------:R-:W2:Y:S01]  /*3530*/  MUFU.TANH R186, R71 ;  /* 0x0000004700ba7308 */ /* 0x000ea20000002400 */
[----:B---3--:R-:W-:Y:S02]  /*3540*/  FSEL R33, R33, -INF , !P4 ;  /* 0xff80000021217808 */ /* 0x008fe40006000000 */
[----:B-1----:R-:W-:Y:S02]  /*3550*/  FSEL R187, R187, -INF , !P2 ;  /* 0xff800000bbbb7808 */ /* 0x002fe40005000000 */
[----:B--2---:R-:W-:Y:S01]  /*3560*/  FSEL R186, R186, -INF , !P1 ;  /* 0xff800000baba7808 */ /* 0x004fe20004800000 */
        /* <DEDUP_REMOVED lines=37> */
.L_x_376:
        /* <DEDUP_REMOVED lines=51> */
[C---:B------:R-:W-:Y:S01]  /*3af0*/  FSETP.NEU.FTZ.AND P1, PT, R164.reuse, -INF , PT ;  /* 0xff800000a400780b */ /* 0x040fe20003f3d000 */
[----:B------:R-:W-:Y:S02]  /*3b00*/  FMUL.FTZ R34, R164, c[0x0][0x23c] ;  /* 0x00008f00a4227a20 */ /* 0x000fe40000410000 */
[----:B------:R-:W1:Y:S03]  /*3b10*/  LDSM.16.MT88.4 R88, [R229+0x14000] ;  /* 0x01400000e558783b */ /* 0x000e660000004200 */
[----:B------:R-:W-:Y:S01]  /*3b20*/  FSEL R34, R34, RZ, P1 ;  /* 0x000000ff22227208 */ /* 0x000fe20000800000 */
[----:B------:R-:W1:Y:S04]  /*3b30*/  LDSM.16.MT88.4 R96, [R228+0x14000] ;  /* 0x01400000e460783b */ /* 0x000e680000004200 */
[--C-:B------:R-:W-:Y:S01]  /*3b40*/  FFMA.FTZ R179, R3, c[0x0][0x23c], -R34.reuse ;  /* 0x00008f0003b37a23 */ /* 0x100fe20000010822 */
[----:B--2---:R-:W-:Y:S01]  /*3b50*/  FMNMX.FTZ R3, R9, R8, !PT ;  /* 0x0000000809037209 */ /* 0x004fe20007810000 */
[--C-:B------:R-:W-:Y:S01]  /*3b60*/  FFMA.FTZ R178, R44, c[0x0][0x23c], -R34.reuse ;  /* 0x00008f002cb27a23 */ /* 0x100fe20000010822 */
[----:B------:R-:W2:Y:S01]  /*3b70*/  LDSM.16.MT88.4 R104, [R232+0x16000] ;  /* 0x01600000e868783b */ /* 0x000ea20000004200 */
[--C-:B------:R-:W-:Y:S01]  /*3b80*/  FFMA.FTZ R177, R45, c[0x0][0x23c], -R34.reuse ;  /* 0x00008f002db17a23 */ /* 0x100fe20000010822 */
[C---:B------:R-:W-:Y:S01]  /*3b90*/  FSETP.NEU.FTZ.AND P1, PT, R3.reuse, -INF , PT ;  /* 0xff8000000300780b */ /* 0x040fe20003f3d000 */
[----:B------:R-:W-:Y:S01]  /*3ba0*/  FMUL.FTZ R188, R3, c[0x0][0x23c] ;  /* 0x00008f0003bc7a20 */ /* 0x000fe20000410000 */
[----:B------:R-:W1:Y:S01]  /*3bb0*/  LDSM.16.MT88.4 R112, [R230+0x16000] ;  /* 0x01600000e670783b */ /* 0x000e620000004200 */
[--C-:B------:R-:W-:Y:S01]  /*3bc0*/  FFMA.FTZ R172, R46, c[0x0][0x23c], -R34.reuse ;  /* 0x00008f002eac7a23 */ /* 0x100fe20000010822 */
[----:B------:R-:W-:Y:S01]  /*3bd0*/  MUFU.EX2 R179, R179 ;  /* 0x000000b300b37308 */ /* 0x000fe20000000800 */
[--C-:B------:R-:W-:Y:S01]  /*3be0*/  FFMA.FTZ R175, R7, c[0x0][0x23c], -R34.reuse ;  /* 0x00008f0007af7a23 */ /* 0x100fe20000010822 */
[----:B------:R-:W-:Y:S01]  /*3bf0*/  FSEL R188, R188, RZ, P1 ;  /* 0x000000ffbcbc7208 */ /* 0x000fe20000800000 */
[----:B------:R-:W1:Y:S01]  /*3c00*/  LDSM.16.MT88.4 R120, [R229+0x16000] ;  /* 0x01600000e578783b */ /* 0x000e620000004200 */
[----:B------:R-:W-:-:S02]  /*3c10*/  FFMA.FTZ R171, R6, c[0x0][0x23c], -R34 ;  /* 0x00008f0006ab7a23 */ /* 0x000fc40000010822 */
[----:B------:R-:W-:Y:S01]  /*3c20*/  FFMA.FTZ R170, R5, c[0x0][0x23c], -R34 ;  /* 0x00008f0005aa7a23 */ /* 0x000fe20000010822 */
[----:B------:R-:W-:Y:S01]  /*3c30*/  LDSM.16.MT88.4 R8, [R230+0x10800] ;  /* 0x01080000e608783b */ /* 0x000fe20000004200 */
[--C-:B------:R-:W-:Y:S01]  /*3c40*/  FFMA.FTZ R176, R24, c[0x0][0x23c], -R188.reuse ;  /* 0x00008f0018b07a23 */ /* 0x100fe200000108bc */
[----:B------:R-:W3:Y:S01]  /*3c50*/  MUFU.EX2 R178, R178 ;  /* 0x000000b200b27308 */ /* 0x000ee20000000800 */
[--C-:B------:R-:W-:Y:S01]  /*3c60*/  FFMA.FTZ R180, R25, c[0x0][0x23c], -R188.reuse ;  /* 0x00008f0019b47a23 */ /* 0x100fe200000108bc */
[----:B------:R-:W1:Y:S01]  /*3c70*/  LDSM.16.MT88.4 R4, [R228+0x16000] ;  /* 0x01600000e404783b */ /* 0x000e620000004200 */
[--C-:B------:R-:W-:Y:S02]  /*3c80*/  FFMA.FTZ R181, R52, c[0x0][0x23c], -R188.reuse ;  /* 0x00008f0034b57a23 */ /* 0x100fe400000108bc */
[----:B------:R-:W-:Y:S01]  /*3c90*/  FFMA.FTZ R174, R47, c[0x0][0x23c], -R188 ;  /* 0x00008f002fae7a23 */ /* 0x000fe200000108bc */
[----:B------:R-:W-:Y:S01]  /*3ca0*/  LDSM.16.MT88.4 R28, [R232+0x10800] ;  /* 0x01080000e81c783b */ /* 0x000fe20000004200 */
[----:B------:R-:W-:Y:S01]  /*3cb0*/  FFMA.FTZ R2, R16, c[0x0][0x23c], -R34 ;  /* 0x00008f0010027a23 */ /* 0x000fe20000010822 */
[----:B------:R-:W-:Y:S01]  /*3cc0*/  MUFU.EX2 R177, R177 ;  /* 0x000000b100b17308 */ /* 0x000fe20000000800 */
[--C-:B------:R-:W-:Y:S01]  /*3cd0*/  FFMA.FTZ R173, R15, c[0x0][0x23c], -R188.reuse ;  /* 0x00008f000fad7a23 */ /* 0x100fe200000108bc */
[----:B------:R-:W-:Y:S01]  /*3ce0*/  LDSM.16.MT88.4 R16, [R228+0x10800] ;  /* 0x01080000e410783b */ /* 0x000fe20000004200 */
[----:B------:R-:W-:-:S02]  /*3cf0*/  FFMA.FTZ R169, R14, c[0x0][0x23c], -R188 ;  /* 0x00008f000ea97a23 */ /* 0x000fc400000108bc */
[--C-:B------:R-:W-:Y:S01]  /*3d00*/  FFMA.FTZ R168, R13, c[0x0][0x23c], -R188.reuse ;  /* 0x00008f000da87a23 */ /* 0x100fe200000108bc */
[----:B------:R-:W-:Y:S01]  /*3d10*/  LDSM.16.MT88.4 R24, [R229+0x10800] ;  /* 0x01080000e518783b */ /* 0x000fe20000004200 */
[----:B------:R-:W-:Y:S01]  /*3d20*/  FFMA.FTZ R0, R12, c[0x0][0x23c], -R188 ;  /* 0x00008f000c007a23 */ /* 0x000fe200000108bc */
[----:B------:R-:W2:Y:S01]  /*3d30*/  MUFU.EX2 R172, R172 ;  /* 0x000000ac00ac7308 */ /* 0x000ea20000000800 */
[----:B---3--:R-:W-:Y:S01]  /*3d40*/  F2FP.PACK_AB R128, R178, R179 ;  /* 0x000000b3b280723e */ /* 0x008fe200000000ff */
[----:B------:R-:W3:Y:S01]  /*3d50*/  LDSM.16.MT88.4 R12, [R230+0x12800] ;  /* 0x01280000e60c783b */ /* 0x000ee20000004200 */
[--C-:B------:R-:W-:Y:S02]  /*3d60*/  FFMA.FTZ R182, R182, c[0x0][0x23c], -R34.reuse ;  /* 0x00008f00b6b67a23 */ /* 0x100fe40000010822 */
[--C-:B------:R-:W-:Y:S01]  /*3d70*/  FFMA.FTZ R183, R183, c[0x0][0x23c], -R34.reuse ;  /* 0x00008f00b7b77a23 */ /* 0x100fe20000010822 */
[----:B------:R-:W-:Y:S01]  /*3d80*/  LDSM.16.MT88.4 R20, [R232+0x12800] ;  /* 0x01280000e814783b */ /* 0x000fe20000004200 */
[--C-:B------:R-:W-:Y:S01]  /*3d90*/  FFMA.FTZ R184, R184, c[0x0][0x23c], -R34.reuse ;  /* 0x00008f00b8b87a23 */ /* 0x100fe20000010822 */
[----:B------:R-:W-:Y:S01]  /*3da0*/  MUFU.EX2 R176, R176 ;  /* 0x000000b000b07308 */ /* 0x000fe20000000800 */
[----:B------:R-:W-:-:S02]  /*3db0*/  FFMA.FTZ R185, R185, c[0x0][0x23c], -R34 ;  /* 0x00008f00b9b97a23 */ /* 0x000fc40000010822 */
[--C-:B------:R-:W-:Y:S02]  /*3dc0*/  FFMA.FTZ R190, R190, c[0x0][0x23c], -R188.reuse ;  /* 0x00008f00bebe7a23 */ /* 0x100fe400000108bc */
[--C-:B------:R-:W-:Y:S02]  /*3dd0*/  FFMA.FTZ R191, R191, c[0x0][0x23c], -R188.reuse ;  /* 0x00008f00bfbf7a23 */ /* 0x100fe400000108bc */
[--C-:B------:R-:W-:Y:S01]  /*3de0*/  FFMA.FTZ R192, R192, c[0x0][0x23c], -R188.reuse ;  /* 0x00008f00c0c07a23 */ /* 0x100fe200000108bc */
[----:B------:R-:W1:Y:S01]  /*3df0*/  MUFU.EX2 R180, R180 ;  /* 0x000000b400b47308 */ /* 0x000e620000000800 */
[----:B--2---:R-:W-:Y:S01]  /*3e00*/  F2FP.PACK_AB R130, R172, R177 ;  /* 0x000000b1ac82723e */ /* 0x004fe200000000ff */
[----:B------:R-:W-:Y:S02]  /*3e10*/  FFMA.FTZ R193, R193, c[0x0][0x23c], -R188 ;  /* 0x00008f00c1c17a23 */ /* 0x000fe400000108bc */
[--C-:B------:R-:W-:Y:S02]  /*3e20*/  FFMA.FTZ R195, R195, c[0x0][0x23c], -R34.reuse ;  /* 0x00008f00c3c37a23 */ /* 0x100fe40000010822 */
[----:B------:R-:W-:-:S02]  /*3e30*/  FFMA.FTZ R194, R194, c[0x0][0x23c], -R34 ;  /* 0x00008f00c2c27a23 */ /* 0x000fc40000010822 */
[----:B------:R-:W-:Y:S01]  /*3e40*/  MUFU.EX2 R181, R181 ;  /* 0x000000b500b57308 */ /* 0x000fe20000000800 */
[--C-:B------:R-:W-:Y:S02]  /*3e50*/  FFMA.FTZ R196, R35, c[0x0][0x23c], -R34.reuse ;  /* 0x00008f0023c47a23 */ /* 0x100fe40000010822 */
[----:B------:R-:W-:Y:S02]  /*3e60*/  FFMA.FTZ R197, R33, c[0x0][0x23c], -R34 ;  /* 0x00008f0021c57a23 */ /* 0x000fe40000010822 */
[--C-:B------:R-:W-:Y:S02]  /*3e70*/  FFMA.FTZ R198, R32, c[0x0][0x23c], -R188.reuse ;  /* 0x00008f0020c67a23 */ /* 0x100fe400000108bc */
[--C-:B------:R-:W-:Y:S01]  /*3e80*/  FFMA.FTZ R189, R189, c[0x0][0x23c], -R188.reuse ;  /* 0x00008f00bdbd7a23 */ /* 0x100fe200000108bc */
[----:B------:R-:W2:Y:S01]  /*3e90*/  MUFU.EX2 R174, R174 ;  /* 0x000000ae00ae7308 */ /* 0x000ea20000000800 */
[----:B-1----:R-:W-:Y:S01]  /*3ea0*/  F2FP.PACK_AB R129, R180, R176 ;  /* 0x000000b0b481723e */ /* 0x002fe200000000ff */
        /* <DEDUP_REMOVED lines=9> */
[----:B------:R-:W1:Y:S01]  /*3f40*/  MUFU.EX2 R171, R171 ;  /* 0x000000ab00ab7308 */ /* 0x000e620000000800 */
        /* <DEDUP_REMOVED lines=9> */
[----:B------:R-:W2:Y:S06]  /*3fe0*/  MUFU.EX2 R169, R169 ;  /* 0x000000a900a97308 */ /* 0x000eac0000000800 */
[C---:B------:R-:W-:Y:S02]  /*3ff0*/  HMMA.16816.F32 R136, R128.reuse, R132, RZ ;  /* 0x000000848088723c */ /* 0x040fe400000018ff */
[----:B------:R-:W-:Y:S06]  /*4000*/  MUFU.EX2 R168, R168 ;  /* 0x000000a800a87308 */ /* 0x000fec0000000800 */
[C---:B------:R-:W-:Y:S02]  /*4010*/  HMMA.16816.F32 R36, R128.reuse, R40, RZ ;  /* 0x000000288024723c */ /* 0x040fe400000018ff */
[----:B------:R-:W1:Y:S06]  /*4020*/  MUFU.EX2 R0, R0 ;  /* 0x0000000000007308 */ /* 0x000e6c0000000800 */
[C---:B------:R-:W-:Y:S02]  /*4030*/  HMMA.16816.F32 R44, R128.reuse, R48, RZ ;  /* 0x00000030802c723c */ /* 0x040fe400000018ff */
[----:B------:R-:W-:Y:S06]  /*4040*/  MUFU.EX2 R182, R182 ;  /* 0x000000b600b67308 */ /* 0x000fec0000000800 */
[C---:B----4-:R-:W-:Y:S02]  /*4050*/  HMMA.16816.F32 R52, R128.reuse, R56, RZ ;  /* 0x000000388034723c */ /* 0x050fe400000018ff */
[----:B------:R-:W4:Y:S06]  /*4060*/  MUFU.EX2 R183, R183 ;  /* 0x000000b700b77308 */ /* 0x000f2c0000000800 */
[C---:B-----5:R-:W-:Y:S02]  /*4070*/  HMMA.16816.F32 R60, R128.reuse, R64, RZ ;  /* 0x00000040803c723c */ /* 0x060fe400000018ff */
[----:B------:R-:W-:Y:S06]  /*4080*/  MUFU.EX2 R184, R184 ;  /* 0x000000b800b87308 */ /* 0x000fec0000000800 */
[C---:B------:R-:W-:Y:S02]  /*4090*/  HMMA.16816.F32 R68, R128.reuse, R72, RZ ;  /* 0x000000488044723c */ /* 0x040fe400000018ff */
[----:B------:R-:W-:Y:S06]  /*40a0*/  MUFU.EX2 R185, R185 ;  /* 0x000000b900b97308 */ /* 0x000fec0000000800 */
        /* <DEDUP_REMOVED lines=33> */
[----:B-1----:R-:W-:Y:S01]  /*42c0*/  F2FP.PACK_AB R4, R171, R175 ;  /* 0x000000afab04723e */ /* 0x002fe200000000ff */
[----:B------:R-:W-:Y:S01]  /*42d0*/  HMMA.16816.F32 R128, R128, R6, RZ ;  /* 0x000000068080723c */ /* 0x000fe200000018ff */
[----:B--2---:R-:W-:Y:S01]  /*42e0*/  F2FP.PACK_AB R5, R169, R173 ;  /* 0x000000ada905723e */ /* 0x004fe200000000ff */
        /* <DEDUP_REMOVED lines=12> */
[----:B------:R-:W1:Y:S07]  /*43b0*/  LDSM.16.MT88.4 R8, [R229+0x12800] ;  /* 0x01280000e508783b */ /* 0x000e6e0000004200 */
[C---:B---3--:R-:W-:Y:S08]  /*43c0*/  HMMA.16816.F32 R44, R4.reuse, R12, R44 ;  /* 0x0000000c042c723c */ /* 0x048ff0000000182c */
        /* <DEDUP_REMOVED lines=22> */
[----:B------:R-:W3:Y:S07]  /*4530*/  LDSM.16.MT88.4 R20, [R232+0x16800] ;  /* 0x01680000e814783b */ /* 0x000eee0000004200 */
[C---:B------:R-:W-:Y:S08]  /*4540*/  HMMA.16816.F32 R68, R4.reuse, R16, R68 ;  /* 0x000000100444723c */ /* 0x040ff00000001844 */
        /* <DEDUP_REMOVED lines=14> */
[C---:B---3--:R-:W-:Y:S08]  /*4630*/  HMMA.16816.F32 R100, R4.reuse, R20, R100 ;  /* 0x000000140464723c */ /* 0x048ff00000001864 */
[C---:B------:R-:W-:Y:S01]  /*4640*/  HMMA.16816.F32 R104, R4.reuse, R22, R104 ;  /* 0x000000160468723c */ /* 0x040fe20000001868 */
[----:B------:R-:W3:Y:S07]  /*4650*/  LDSM.16.MT88.4 R20, [R232+0x11000] ;  /* 0x01100000e814783b */ /* 0x000eee0000004200 */
[C---:B------:R-:W-:Y:S08]  /*4660*/  HMMA.16816.F32 R108, R4.reuse, R16, R108 ;  /* 0x00000010046c723c */ /* 0x040ff0000000186c */
[----:B------:R-:W-:Y:S01]  /*4670*/  HMMA.16816.F32 R112, R4, R18, R112 ;  /* 0x000000120470723c */ /* 0x000fe20000001870 */
[----:B------:R-:W3:Y:S06]  /*4680*/  LDSM.16.MT88.4 R16, [R230+0x11000] ;  /* 0x01100000e610783b */ /* 0x000eec0000004200 */
[----:B----4-:R-:W-:Y:S01]  /*4690*/  F2FP.PACK_AB R4, R183, R182 ;  /* 0x000000b6b704723e */ /* 0x010fe200000000ff */
[----:B------:R-:W-:Y:S01]  /*46a0*/  FADD.FTZ R182, R182, R170 ;  /* 0x000000aab6b67221 */ /* 0x000fe20000010000 */
[----:B-----5:R-:W-:Y:S01]  /*46b0*/  F2FP.PACK_AB R5, R191, R190 ;  /* 0x000000bebf05723e */ /* 0x020fe200000000ff */
        /* <DEDUP_REMOVED lines=13> */
[----:B------:R-:W2:Y:S01]  /*4790*/  LDSM.16.MT88.4 R12, [R229+0x15000] ;  /* 0x01500000e50c783b */ /* 0x000ea20000004200 */
[----:B------:R-:W-:-:S02]  /*47a0*/  FADD.FTZ R184, R194, R184 ;  /* 0x000000b8c2b87221 */ /* 0x000fc40000010000 */
[----:B------:R-:W-:Y:S02]  /*47b0*/  FADD.FTZ R192, R189, R192 ;  /* 0x000000c0bdc07221 */ /* 0x000fe40000010000 */
[----:B------:R-:W-:Y:S02]  /*47c0*/  FADD.FTZ R184, R196, R184 ;  /* 0x000000b8c4b87221 */ /* 0x000fe40000010000 */
[----:B-1----:R-:W-:Y:S01]  /*47d0*/  HMMA.16816.F32 R44, R4, R8, R44 ;  /* 0x00000008042c723c */ /* 0x002fe2000000182c */
[----:B------:R-:W-:Y:S02]  /*47e0*/  FADD.FTZ R192, R187, R192 ;  /* 0x000000c0bbc07221 */ /* 0x000fe40000010000 */
[----:B------:R-:W-:-:S05]  /*47f0*/  FADD.FTZ R203, R197, R184 ;  /* 0x000000b8c5cb7221 */ /* 0x000fca0000010000 */
[C---:B------:R-:W-:Y:S01]  /*4800*/  HMMA.16816.F32 R48, R4.reuse, R10, R48 ;  /* 0x0000000a0430723c */ /* 0x040fe20000001830 */
[----:B------:R-:W1:Y:S04]  /*4810*/  LDSM.16.MT88.4 R8, [R228+0x15000] ;  /* 0x01500000e408783b */ /* 0x000e680000004200 */
[----:B------:R-:W-:Y:S03]  /*4820*/  STL [R1], R203 ;  /* 0x000000cb01007387 */ /* 0x000fe60000100800 */
        /* <DEDUP_REMOVED lines=44> */
[----:B------:R-:W-:Y:S02]  /*4af0*/  F2FP.PACK_AB R6, R197, R196 ;  /* 0x000000c4c506723e */ /* 0x000fe400000000ff */
[C---:B------:R-:W-:Y:S01]  /*4b00*/  F2FP.PACK_AB R7, R252.reuse, R187 ;  /* 0x000000bbfc07723e */ /* 0x040fe200000000ff */
[----:B------:R-:W-:-:S06]  /*4b10*/  FADD.FTZ R252, R252, R192 ;  /* 0x000000c0fcfc7221 */ /* 0x000fcc0000010000 */
        /* <DEDUP_REMOVED lines=116> */
[----:B------:R-:W-:Y:S07]  /*5260*/  LDSM.16.M88.4 R196, [R237+0xa800] ;  /* 0x00a80000edc4783b */ /* 0x000fee0000000200 */
[C---:B------:R-:W-:Y:S08]  /*5270*/  HMMA.16816.F32 R188, R12.reuse, R192, R188 ;  /* 0x000000c00cbc723c */ /* 0x040ff000000018bc */
        /* <DEDUP_REMOVED lines=14> */
[----:B------:R-:W-:Y:S04]  /*5360*/  LDSM.16.M88.4 R176, [R238+0x2000] ;  /* 0x00200000eeb0783b */ /* 0x000fe80000000200 */
[----:B------:R-:W5:Y:S03]  /*5370*/  LDSM.16.M88.4 R8, [R237+0xa000] ;  /* 0x00a00000ed08783b */ /* 0x000f660000000200 */
        /* <DEDUP_REMOVED lines=11> */
[----:B------:R-:W-:Y:S04]  /*5430*/  LDSM.16.M88.4 R12, [R222] ;  /* 0x00000000de0c783b */ /* 0x000fe80000000200 */
[----:B------:R-:W-:Y:S03]  /*5440*/  LDSM.16.M88.4 R28, [R221] ;  /* 0x00000000dd1c783b */ /* 0x000fe60000000200 */
[C---:B-----5:R-:W-:Y:S08]  /*5450*/  HMMA.16816.F32 R4, R176.reuse, R8, R4 ;  /* 0x00000008b004723c */ /* 0x060ff00000001804 */
[C---:B------:R-:W-:Y:S01]  /*5460*/  HMMA.16816.F32 R24, R176.reuse, R10, R24 ;  /* 0x0000000ab018723c */ /* 0x040fe20000001818 */
[----:B------:R-:W2:Y:S07]  /*5470*/  LDSM.16.M88.4 R8, [R236+0x2000] ;  /* 0x00200000ec08783b */ /* 0x000eae0000000200 */
[C---:B------:R-:W-:Y:S08]  /*5480*/  HMMA.16816.F32 R20, R176.reuse, R196, R20 ;  /* 0x000000c4b014723c */ /* 0x040ff00000001814 */
[C---:B------:R-:W-:Y:S01]  /*5490*/  HMMA.16816.F32 R16, R176.reuse, R198, R16 ;  /* 0x000000c6b010723c */ /* 0x040fe20000001810 */
[----:B------:R-:W-:Y:S07]  /*54a0*/  LDSM.16.M88.4 R196, [R224+0x2000] ;  /* 0x00200000e0c4783b */ /* 0x000fee0000000200 */
[C---:B----4-:R-:W-:Y:S08]  /*54b0*/  HMMA.16816.F32 R172, R176.reuse, R192, R172 ;  /* 0x000000c0b0ac723c */ /* 0x050ff000000018ac */
[C---:B------:R-:W-:Y:S01]  /*54c0*/  HMMA.16816.F32 R168, R176.reuse, R194, R168 ;  /* 0x000000c2b0a8723c */ /* 0x040fe200000018a8 */
[----:B------:R-:W3:Y:S07]  /*54d0*/  LDSM.16.M88.4 R192, [R220] ;  /* 0x00000000dcc0783b */ /* 0x000eee0000000200 */
[C---:B-1----:R-:W-:Y:S08]  /*54e0*/  HMMA.16816.F32 R188, R176.reuse, R180, R188 ;  /* 0x000000b4b0bc723c */ /* 0x042ff000000018bc */
[----:B------:R-:W-:Y:S01]  /*54f0*/  HMMA.16816.F32 R184, R176, R182, R184 ;  /* 0x000000b6b0b8723c */ /* 0x000fe200000018b8 */
[----:B------:R-:W-:Y:S04]  /*5500*/  LDSM.16.M88.4 R180, [R231+0xa000] ;  /* 0x00a00000e7b4783b */ /* 0x000fe80000000200 */
[----:B------:R-:W-:Y:S03]  /*5510*/  LDSM.16.M88.4 R176, [R231+0xa800] ;  /* 0x00a80000e7b0783b */ /* 0x000fe60000000200 */
[C---:B--2---:R-:W-:Y:S08]  /*5520*/  HMMA.16816.F32 R4, R8.reuse, R32, R4 ;  /* 0x000000200804723c */ /* 0x044ff00000001804 */
[C---:B------:R-:W-:Y:S01]  /*5530*/  HMMA.16816.F32 R24, R8.reuse, R34, R24 ;  /* 0x000000220818723c */ /* 0x040fe20000001818 */
[----:B------:R-:W-:Y:S07]  /*5540*/  LDSM.16.M88.4 R32, [R231+0xb000] ;  /* 0x00b00000e720783b */ /* 0x000fee0000000200 */
[C---:B------:R-:W-:Y:S08]  /*5550*/  HMMA.16816.F32 R20, R8.reuse, R12, R20 ;  /* 0x0000000c0814723c */ /* 0x040ff00000001814 */
        /* <DEDUP_REMOVED lines=17> */
[----:B------:R-:W5:Y:S07]  /*5670*/  LDSM.16.M88.4 R32, [R224+0x3800] ;  /* 0x00380000e020783b */ /* 0x000f6e0000000200 */
[C---:B--2---:R-:W-:Y:S08]  /*5680*/  HMMA.16816.F32 R188, R12.reuse, R28, R188 ;  /* 0x0000001c0cbc723c */ /* 0x044ff000000018bc */
[----:B------:R-:W-:Y:S01]  /*5690*/  HMMA.16816.F32 R184, R12, R30, R184 ;  /* 0x0000001e0cb8723c */ /* 0x000fe200000018b8 */
[----:B------:R-:W-:Y:S04]  /*56a0*/  LDSM.16.M88.4 R28, [R238+0x4000] ;  /* 0x00400000ee1c783b */ /* 0x000fe80000000200 */
[----:B------:R-:W2:Y:S03]  /*56b0*/  LDSM.16.M88.4 R12, [R237+0xc000] ;  /* 0x00c00000ed0c783b */ /* 0x000ea60000000200 */
[C---:B---3--:R-:W-:Y:S08]  /*56c0*/  HMMA.16816.F32 R4, R8.reuse, R196, R4 ;  /* 0x000000c40804723c */ /* 0x048ff00000001804 */
[C---:B------:R-:W-:Y:S01]  /*56d0*/  HMMA.16816.F32 R24, R8.reuse, R198, R24 ;  /* 0x000000c60818723c */ /* 0x040fe20000001818 */
[----:B------:R-:W-:Y:S07]  /*56e0*/  LDSM.16.M88.4 R196, [R217] ;  /* 0x00000000d9c4783b */ /* 0x000fee0000000200 */
[C---:B-1----:R-:W-:Y:S08]  /*56f0*/  HMMA.16816.F32 R20, R8.reuse, R180, R20 ;  /* 0x000000b40814723c */ /* 0x042ff00000001814 */
[C---:B------:R-:W-:Y:S01]  /*5700*/  HMMA.16816.F32 R16, R8.reuse, R182, R16 ;  /* 0x000000b60810723c */ /* 0x040fe20000001810 */
[----:B------:R-:W1:Y:S07]  /*5710*/  LDSM.16.M88.4 R180, [R237+0xd000] ;  /* 0x00d00000edb4783b */ /* 0x000e6e0000000200 */
[C---:B----4-:R-:W-:Y:S08]  /*5720*/  HMMA.16816.F32 R172, R8.reuse, R176, R172 ;  /* 0x000000b008ac723c */ /* 0x050ff000000018ac */
[C---:B------:R-:W-:Y:S01]  /*5730*/  HMMA.16816.F32 R168, R8.reuse, R178, R168 ;  /* 0x000000b208a8723c */ /* 0x040fe200000018a8 */
[----:B------:R-:W3:Y:S07]  /*5740*/  LDSM.16.M88.4 R176, [R237+0xd800] ;  /* 0x00d80000edb0783b */ /* 0x000eee0000000200 */
[C---:B-----5:R-:W-:Y:S08]  /*5750*/  HMMA.16816.F32 R188, R8.reuse, R32, R188 ;  /* 0x0000002008bc723c */ /* 0x060ff000000018bc */
        /* <DEDUP_REMOVED lines=8> */
[----:B------:R-:W-:Y:S07]  /*57e0*/  LDSM.16.M88.4 R192, [R231+0xd800] ;  /* 0x00d80000e7c0783b */ /* 0x000fee0000000200 */
[C---:B-1----:R-:W-:Y:S08]  /*57f0*/  HMMA.16816.F32 R172, R28.reuse, R180, R172 ;  /* 0x000000b41cac723c */ /* 0x042ff000000018ac */
[C---:B------:R-:W-:Y:S01]  /*5800*/  HMMA.16816.F32 R168, R28.reuse, R182, R168 ;  /* 0x000000b61ca8723c */ /* 0x040fe200000018a8 */
[----:B------:R-:W1:Y:S07]  /*5810*/  LDSM.16.M88.4 R180, [R216] ;  /* 0x00000000d8b4783b */ /* 0x000e6e0000000200 */
[C---:B---3--:R-:W-:Y:S08]  /*5820*/  HMMA.16816.F32 R188, R28.reuse, R176, R188 ;  /* 0x000000b01cbc723c */ /* 0x048ff000000018bc */
[----:B------:R-:W-:Y:S01]  /*5830*/  HMMA.16816.F32 R184, R28, R178, R184 ;  /* 0x000000b21cb8723c */ /* 0x000fe200000018b8 */
[----:B------:R-:W-:Y:S04]  /*5840*/  LDSM.16.M88.4 R176, [R234+0x4000] ;  /* 0x00400000eab0783b */ /* 0x000fe80000000200 */
[----:B------:R-:W-:Y:S03]  /*5850*/  LDSM.16.M88.4 R28, [R231+0xc800] ;  /* 0x00c80000e71c783b */ /* 0x000fe60000000200 */
[C---:B----4-:R-:W-:Y:S08]  /*5860*/  HMMA.16816.F32 R4, R32.reuse, R8, R4 ;  /* 0x000000082004723c */ /* 0x050ff00000001804 */
[C---:B------:R-:W-:Y:S01]  /*5870*/  HMMA.16816.F32 R24, R32.reuse, R10, R24 ;  /* 0x0000000a2018723c */ /* 0x040fe20000001818 */
[----:B------:R-:W3:Y:S07]  /*5880*/  LDSM.16.M88.4 R8, [R231+0xc000] ;  /* 0x00c00000e708783b */ /* 0x000eee0000000200 */
[C---:B--2---:R-:W-:Y:S08]  /*5890*/  HMMA.16816.F32 R20, R32.reuse, R12, R20 ;  /* 0x0000000c2014723c */ /* 0x044ff00000001814 */
[C---:B------:R-:W-:Y:S01]  /*58a0*/  HMMA.16816.F32 R16, R32.reuse, R14, R16 ;  /* 0x0000000e2010723c */ /* 0x040fe20000001810 */
[----:B------:R-:W2:Y:S07]  /*58b0*/  LDSM.16.M88.4 R12, [R231+0xd000] ;  /* 0x00d00000e70c783b */ /* 0x000eae0000000200 */
[C---:B------:R-:W-:Y:S08]  /*58c0*/  HMMA.16816.F32 R172, R32.reuse, R196, R172 ;  /* 0x000000c420ac723c */ /* 0x040ff000000018ac */
[C---:B------:R-:W-:Y:S01]  /*58d0*/  HMMA.16816.F32 R168, R32.reuse, R198, R168 ;  /* 0x000000c620a8723c */ /* 0x040fe200000018a8 */
[----:B------:R-:W-:Y:S07]  /*58e0*/  LDSM.16.M88.4 R196, [R231+0xe000] ;  /* 0x00e00000e7c4783b */ /* 0x000fee0000000200 */
[C---:B-1----:R-:W-:Y:S08]  /*58f0*/  HMMA.16816.F32 R188, R32.reuse, R180, R188 ;  /* 0x000000b420bc723c */ /* 0x042ff000000018bc */
[----:B------:R-:W-:Y:S01]  /*5900*/  HMMA.16816.F32 R184, R32, R182, R184 ;  /* 0x000000b620b8723c */ /* 0x000fe200000018b8 */
[----:B------:R-:W-:Y:S04]  /*5910*/  LDSM.16.M88.4 R32, [R224+0x4000] ;  /* 0x00400000e020783b */ /* 0x000fe80000000200 */
[----:B------:R-:W-:Y:S03]  /*5920*/  LDSM.16.M88.4 R180, [R224+0x4800] ;  /* 0x00480000e0b4783b */ /* 0x000fe60000000200 */
[C---:B---3--:R-:W-:Y:S08]  /*5930*/  HMMA.16816.F32 R4, R176.reuse, R8, R4 ;  /* 0x00000008b004723c */ /* 0x048ff00000001804 */
[C---:B------:R-:W-:Y:S01]  /*5940*/  HMMA.16816.F32 R24, R176.reuse, R10, R24 ;  /* 0x0000000ab018723c */ /* 0x040fe20000001818 */
[----:B------:R-:W1:Y:S07]  /*5950*/  LDSM.16.M88.4 R8, [R233+0x4000] ;  /* 0x00400000e908783b */ /* 0x000e6e0000000200 */
[C---:B------:R-:W-:Y:S08]  /*5960*/  HMMA.16816.F32 R20, R176.reuse, R28, R20 ;  /* 0x0000001cb014723c */ /* 0x040ff00000001814 */
        /* <DEDUP_REMOVED lines=14> */
[----:B------:R-:W-:Y:S07]  /*5a50*/  LDSM.16.M88.4 R180, [R236+0x6000] ;  /* 0x00600000ecb4783b */ /* 0x000fee0000000200 */
[C---:B---3--:R-:W-:Y:S08]  /*5a60*/  HMMA.16816.F32 R172, R8.reuse, R28, R172 ;  /* 0x0000001c08ac723c */ /* 0x048ff000000018ac */
[C---:B------:R-:W-:Y:S01]  /*5a70*/  HMMA.16816.F32 R168, R8.reuse, R30, R168 ;  /* 0x0000001e08a8723c */ /* 0x040fe200000018a8 */
[----:B------:R-:W-:Y:S07]  /*5a80*/  LDSM.16.M88.4 R28, [R214] ;  /* 0x00000000d61c783b */ /* 0x000fee0000000200 */
[C---:B--2---:R-:W-:Y:S08]  /*5a90*/  HMMA.16816.F32 R188, R8.reuse, R12, R188 ;  /* 0x0000000c08bc723c */ /* 0x044ff000000018bc */
[----:B------:R-:W-:Y:S01]  /*5aa0*/  HMMA.16816.F32 R184, R8, R14, R184 ;  /* 0x0000000e08b8723c */ /* 0x000fe200000018b8 */
[----:B------:R-:W2:Y:S04]  /*5ab0*/  LDSM.16.M88.4 R8, [R215] ;  /* 0x00000000d708783b */ /* 0x000ea80000000200 */
[----:B------:R-:W3:Y:S03]  /*5ac0*/  LDSM.16.M88.4 R12, [R237+0xf000] ;  /* 0x00f00000ed0c783b */ /* 0x000ee60000000200 */
[C---:B----4-:R-:W-:Y:S08]  /*5ad0*/  HMMA.16816.F32 R4, R192.reuse, R176, R4 ;  /* 0x000000b0c004723c */ /* 0x050ff00000001804 */
[C---:B------:R-:W-:Y:S01]  /*5ae0*/  HMMA.16816.F32 R24, R192.reuse, R178, R24 ;  /* 0x000000b2c018723c */ /* 0x040fe20000001818 */
[----:B------:R-:W-:Y:S07]  /*5af0*/  LDSM.16.M88.4 R176, [R213] ;  /* 0x00000000d5b0783b */ /* 0x000fee0000000200 */
[C---:B-1----:R-:W-:Y:S08]  /*5b00*/  HMMA.16816.F32 R20, R192.reuse, R32, R20 ;  /* 0x00000020c014723c */ /* 0x042ff00000001814 */
[----:B------:R-:W-:Y:S01]  /*5b10*/  HMMA.16816.F32 R16, R192, R34, R16 ;  /* 0x00000022c010723c */ /* 0x000fe20000001810 */
[----:B------:R-:W1:Y:S07]  /*5b20*/  LDSM.16.M88.4 R32, [R234+0x6000] ;  /* 0x00600000ea20783b */ /* 0x000e6e0000000200 */
[----:B--2---:R-:W-:Y:S08]  /*5b30*/  HMMA.16816.F32 R4, R180, R8, R4 ;  /* 0x00000008b404723c */ /* 0x004ff00000001804 */
[C---:B---3--:R-:W-:Y:S08]  /*5b40*/  HMMA.16816.F32 R172, R192.reuse, R12, R172 ;  /* 0x0000000cc0ac723c */ /* 0x048ff000000018ac */
[----:B------:R-:W-:Y:S01]  /*5b50*/  HMMA.16816.F32 R168, R192, R14, R168 ;  /* 0x0000000ec0a8723c */ /* 0x000fe200000018a8 */
[----:B------:R-:W-:Y:S07]  /*5b60*/  LDSM.16.M88.4 R12, [R233+0x6000] ;  /* 0x00600000e90c783b */ /* 0x000fee0000000200 */
[----:B------:R-:W-:Y:S01]  /*5b70*/  HMMA.16816.F32 R24, R180, R10, R24 ;  /* 0x0000000ab418723c */ /* 0x000fe20000001818 */
[----:B------:R-:W2:Y:S07]  /*5b80*/  LDSM.16.M88.4 R8, [R224+0x6000] ;  /* 0x00600000e008783b */ /* 0x000eae0000000200 */
[----:B-1----:R-:W-:Y:S08]  /*5b90*/  HMMA.16816.F32 R4, R32, R196, R4 ;  /* 0x000000c42004723c */ /* 0x002ff00000001804 */
[C---:B------:R-:W-:Y:S08]  /*5ba0*/  HMMA.16816.F32 R20, R180.reuse, R28, R20 ;  /* 0x0000001cb414723c */ /* 0x040ff00000001814 */
[C---:B------:R-:W-:Y:S01]  /*5bb0*/  HMMA.16816.F32 R16, R180.reuse, R30, R16 ;  /* 0x0000001eb410723c */ /* 0x040fe20000001810 */
[----:B------:R-:W1:Y:S07]  /*5bc0*/  LDSM.16.M88.4 R28, [R231+0xe800] ;  /* 0x00e80000e71c783b */ /* 0x000e6e0000000200 */
[C---:B------:R-:W-:Y:S08]  /*5bd0*/  HMMA.16816.F32 R172, R180.reuse, R176, R172 ;  /* 0x000000b0b4ac723c */ /* 0x040ff000000018ac */
[----:B------:R-:W-:Y:S01]  /*5be0*/  HMMA.16816.F32 R168, R180, R178, R168 ;  /* 0x000000b2b4a8723c */ /* 0x000fe200000018a8 */
[----:B------:R-:W3:Y:S07]  /*5bf0*/  LDSM.16.M88.4 R176, [R231+0xf000] ;  /* 0x00f00000e7b0783b */ /* 0x000eee0000000200 */
[----:B------:R-:W-:Y:S01]  /*5c00*/  HMMA.16816.F32 R24, R32, R198, R24 ;  /* 0x000000c62018723c */ /* 0x000fe20000001818 */
[----:B------:R-:W4:Y:S07]  /*5c10*/  LDSM.16.M88.4 R196, [R224+0x6800] ;  /* 0x00680000e0c4783b */ /* 0x000f2e0000000200 */
[----:B--2---:R-:W-:Y:S08]  /*5c20*/  HMMA.16816.F32 R4, R12, R8, R4 ;  /* 0x000000080c04723c */ /* 0x004ff00000001804 */
[----:B-1----:R-:W-:Y:S08]  /*5c30*/  HMMA.16816.F32 R20, R32, R28, R20 ;  /* 0x0000001c2014723c */ /* 0x002ff00000001814 */
[----:B------:R-:W-:Y:S01]  /*5c40*/  HMMA.16816.F32 R24, R12, R10, R24 ;  /* 0x0000000a0c18723c */ /* 0x000fe20000001818 */
[----:B------:R-:W1:Y:S07]  /*5c50*/  LDSM.16.M88.4 R8, [R237+0xf800] ;  /* 0x00f80000ed08783b */ /* 0x000e6e0000000200 */
[----:B------:R-:W-:Y:S01]  /*5c60*/  FMUL.FTZ R5, R5, c[0x0][0x2ec] ;  /* 0x0000bb0005057a20 */ /* 0x000fe20000410000 */
[----:B---3--:R-:W-:Y:S01]  /*5c70*/  HMMA.16816.F32 R172, R32, R176, R172 ;  /* 0x000000b020ac723c */ /* 0x008fe200000018ac */
[----:B------:R-:W-:-:S02]  /*5c80*/  FMUL.FTZ R7, R7, c[0x0][0x2ec] ;  /* 0x0000bb0007077a20 */ /* 0x000fc40000410000 */
[----:B------:R-:W-:Y:S01]  /*5c90*/  FMUL.FTZ R0, R4, c[0x0][0x2ec] ;  /* 0x0000bb0004007a20 */ /* 0x000fe20000410000 */
[----:B------:R-:W2:Y:S01]  /*5ca0*/  MUFU.TANH R202, R5 ;  /* 0x0000000500ca7308 */ /* 0x000ea20000002400 */
[----:B------:R-:W-:-:S03]  /*5cb0*/  FMUL.FTZ R2, R6, c[0x0][0x2ec] ;  /* 0x0000bb0006027a20 */ /* 0x000fc60000410000 */
[----:B----4-:R-:W-:Y:S04]  /*5cc0*/  HMMA.16816.F32 R20, R12, R196, R20 ;  /* 0x000000c40c14723c */ /* 0x010fe80000001814 */
[----:B------:R3:W4:Y:S04]  /*5cd0*/  MUFU.TANH R176, R7 ;  /* 0x0000000700b07308 */ /* 0x0007280000002400 */
[----:B------:R-:W-:Y:S01]  /*5ce0*/  HMMA.16816.F32 R16, R32, R30, R16 ;  /* 0x0000001e2010723c */ /* 0x000fe20000001810 */
[----:B------:R-:W5:Y:S01]  /*5cf0*/  LDSM.16.M88.4 R28, [R212] ;  /* 0x00000000d41c783b */ /* 0x000f620000000200 */
[----:B------:R-:W-:-:S02]  /*5d00*/  FMUL.FTZ R24, R24, c[0x0][0x2ec] ;  /* 0x0000bb0018187a20 */ /* 0x000fc40000410000 */
[----:B------:R-:W-:Y:S01]  /*5d10*/  FMUL.FTZ R26, R26, c[0x0][0x2ec] ;  /* 0x0000bb001a1a7a20 */ /* 0x000fe20000410000 */
[----:B------:R-:W-:Y:S01]  /*5d20*/  MUFU.TANH R0, R0 ;  /* 0x0000000000007308 */ /* 0x000fe20000002400 */
[----:B------:R-:W-:Y:S02]  /*5d30*/  FMUL.FTZ R25, R25, c[0x0][0x2ec] ;  /* 0x0000bb0019197a20 */ /* 0x000fe40000410000 */
[----:B------:R-:W-:Y:S01]  /*5d40*/  HMMA.16816.F32 R168, R32, R178, R168 ;  /* 0x000000b220a8723c */ /* 0x000fe200000018a8 */
[----:B------:R-:W-:Y:S01]  /*5d50*/  FMUL.FTZ R27, R27, c[0x0][0x2ec] ;  /* 0x0000bb001b1b7a20 */ /* 0x000fe20000410000 */
[----:B---3--:R-:W3:Y:S03]  /*5d60*/  LDSM.16.M88.4 R4, [R224+0x7000] ;  /* 0x00700000e004783b */ /* 0x008ee60000000200 */
[----:B------:R-:W-:Y:S03]  /*5d70*/  MUFU.TANH R24, R24 ;  /* 0x0000001800187308 */ /* 0x000fe60000002400 */
[----:B------:R-:W-:Y:S01]  /*5d80*/  FMUL.FTZ R20, R20, c[0x0][0x2ec] ;  /* 0x0000bb0014147a20 */ /* 0x000fe20000410000 */
[----:B-1----:R-:W-:Y:S01]  /*5d90*/  HMMA.16816.F32 R188, R192, R8, R188 ;  /* 0x00000008c0bc723c */ /* 0x002fe200000018bc */
[----:B------:R-:W-:-:S02]  /*5da0*/  FMUL.FTZ R21, R21, c[0x0][0x2ec] ;  /* 0x0000bb0015157a20 */ /* 0x000fc40000410000 */
[----:B------:R-:W-:Y:S01]  /*5db0*/  FMUL.FTZ R22, R22, c[0x0][0x2ec] ;  /* 0x0000bb0016167a20 */ /* 0x000fe20000410000 */
[----:B------:R-:W-:Y:S01]  /*5dc0*/  MUFU.TANH R177, R20 ;  /* 0x0000001400b17308 */ /* 0x000fe20000002400 */
[----:B------:R-:W-:-:S03]  /*5dd0*/  FMUL.FTZ R23, R23, c[0x0][0x2ec] ;  /* 0x0000bb0017177a20 */ /* 0x000fc60000410000 */
[----:B------:R-:W-:Y:S01]  /*5de0*/  HMMA.16816.F32 R184, R192, R10, R184 ;  /* 0x0000000ac0b8723c */ /* 0x000fe200000018b8 */
[----:B------:R-:W-:Y:S03]  /*5df0*/  LDSM.16.M88.4 R8, [R224+0x7800] ;  /* 0x00780000e008783b */ /* 0x000fe60000000200 */
[----:B------:R-:W-:Y:S04]  /*5e00*/  MUFU.TANH R178, R21 ;  /* 0x0000001500b27308 */ /* 0x000fe80000002400 */
[----:B------:R-:W-:Y:S04]  /*5e10*/  HMMA.16816.F32 R16, R12, R198, R16 ;  /* 0x000000c60c10723c */ /* 0x000fe80000001810 */
[----:B------:R-:W-:Y:S04]  /*5e20*/  MUFU.TANH R179, R22 ;  /* 0x0000001600b37308 */ /* 0x000fe80000002400 */
[C---:B-----5:R-:W-:Y:S04]  /*5e30*/  HMMA.16816.F32 R188, R180.reuse, R28, R188 ;  /* 0x0000001cb4bc723c */ /* 0x060fe800000018bc */
[----:B------:R-:W-:Y:S04]  /*5e40*/  MUFU.TANH R26, R26 ;  /* 0x0000001a001a7308 */ /* 0x000fe80000002400 */
[----:B------:R-:W-:Y:S04]  /*5e50*/  HMMA.16816.F32 R184, R180, R30, R184 ;  /* 0x0000001eb4b8723c */ /* 0x000fe800000018b8 */
[----:B------:R-:W1:Y:S04]  /*5e60*/  MUFU.TANH R25, R25 ;  /* 0x0000001900197308 */ /* 0x000e680000002400 */
[C---:B---3--:R-:W-:Y:S04]  /*5e70*/  HMMA.16816.F32 R172, R12.reuse, R4, R172 ;  /* 0x000000040cac723c */ /* 0x048fe800000018ac */
[----:B------:R3:W-:Y:S03]  /*5e80*/  MUFU.TANH R5, R23 ;  /* 0x0000001700057308 */ /* 0x0007e60000002400 */
[----:B------:R-:W-:Y:S01]  /*5e90*/  FMUL.FTZ R4, R16, c[0x0][0x2ec] ;  /* 0x0000bb0010047a20 */ /* 0x000fe20000410000 */
[----:B------:R-:W-:Y:S01]  /*5ea0*/  HMMA.16816.F32 R168, R12, R6, R168 ;  /* 0x000000060ca8723c */ /* 0x000fe200000018a8 */
[----:B------:R-:W-:-:S02]  /*5eb0*/  FMUL.FTZ R16, R17, c[0x0][0x2ec] ;  /* 0x0000bb0011107a20 */ /* 0x000fc40000410000 */
[----:B------:R-:W-:Y:S01]  /*5ec0*/  FMUL.FTZ R17, R18, c[0x0][0x2ec] ;  /* 0x0000bb0012117a20 */ /* 0x000fe20000410000 */
[----:B------:R-:W5:Y:S01]  /*5ed0*/  MUFU.TANH R27, R27 ;  /* 0x0000001b001b7308 */ /* 0x000f620000002400 */
[----:B------:R-:W-:Y:S02]  /*5ee0*/  FMUL.FTZ R18, R19, c[0x0][0x2ec] ;  /* 0x0000bb0013127a20 */ /* 0x000fe40000410000 */
[----:B------:R-:W-:-:S04]  /*5ef0*/  IMAD.U32 R6, RZ, RZ, UR18 ;  /* 0x00000012ff067e24 */ /* 0x000fc8000f8e00ff */
[----:B------:R-:W-:Y:S01]  /*5f00*/  IMAD R201, R6, 0x40, R201 ;  /* 0x0000004006c97824 */ /* 0x000fe200078e02c9 */
[----:B---3--:R-:W3:Y:S01]  /*5f10*/  LDSM.16.M88.4 R20, [R231+0xf800] ;  /* 0x00f80000e714783b */ /* 0x008ee20000000200 */
[----:B------:R-:W1:Y:S01]  /*5f20*/  MUFU.TANH R4, R4 ;  /* 0x0000000400047308 */ /* 0x000e620000002400 */
[----:B------:R-:W-:-:S04]  /*5f30*/  DEPBAR.LE SB0, 0x0 ;  /* 0x000080000000791a */ /* 0x000fc80000000000 */
[C---:B------:R-:W-:Y:S01]  /*5f40*/  IADD3 R6, R201.reuse, 0x1, RZ ;  /* 0x00000001c9067810 */ /* 0x040fe20007ffe0ff */
[----:B------:R-:W-:Y:S01]  /*5f50*/  FMUL.FTZ R172, R172, c[0x0][0x2ec] ;  /* 0x0000bb00acac7a20 */ /* 0x000fe20000410000 */
[----:B------:R-:W-:Y:S01]  /*5f60*/  IADD3 R7, R201, 0x9, RZ ;  /* 0x00000009c9077810 */ /* 0x000fe20007ffe0ff */
[----:B------:R-:W1:Y:S01]  /*5f70*/  MUFU.TANH R17, R17 ;  /* 0x0000001100117308 */ /* 0x000e620000002400 */
[CC--:B------:R-:W-:Y:S01]  /*5f80*/  ISETP.GE.AND P5, PT, R6.reuse, R200.reuse, PT ;  /* 0x000000c80600720c */ /* 0x0c0fe20003fa6270 */
[----:B------:R-:W-:Y:S01]  /*5f90*/  FMUL.FTZ R19, R175, c[0x0][0x2ec] ;  /* 0x0000bb00af137a20 */ /* 0x000fe20000410000 */
[-C--:B------:R-:W-:Y:S01]  /*5fa0*/  ISETP.GE.AND P2, PT, R6, R165.reuse, PT ;  /* 0x000000a50600720c */ /* 0x080fe20003f46270 */
[----:B------:R-:W-:Y:S01]  /*5fb0*/  FMUL.FTZ R168, R168, c[0x0][0x2ec] ;  /* 0x0000bb00a8a87a20 */ /* 0x000fe20000410000 */
[----:B------:R-:W-:Y:S01]  /*5fc0*/  IADD3 R6, R201, 0x8, RZ ;  /* 0x00000008c9067810 */ /* 0x000fe20007ffe0ff */
[----:B------:R-:W-:Y:S01]  /*5fd0*/  FMUL.FTZ R29, R170, c[0x0][0x2ec] ;  /* 0x0000bb00aa1d7a20 */ /* 0x000fe20000410000 */
[----:B--2---:R-:W-:Y:S01]  /*5fe0*/  FSEL R202, R202, -INF , !P5 ;  /* 0xff800000caca7808 */ /* 0x004fe20006800000 */
[----:B------:R-:W2:Y:S01]  /*5ff0*/  MUFU.TANH R18, R18 ;  /* 0x0000001200127308 */ /* 0x000ea20000002400 */
[CC--:B------:R-:W-:Y:S01]  /*6000*/  ISETP.GE.AND P4, PT, R6.reuse, R200.reuse, PT ;  /* 0x000000c80600720c */ /* 0x0c0fe20003f86270 */
[----:B------:R-:W-:Y:S01]  /*6010*/  FMUL.FTZ R173, R173, c[0x0][0x2ec] ;  /* 0x0000bb00adad7a20 */ /* 0x000fe20000410000 */
[-C--:B------:R-:W-:Y:S01]  /*6020*/  ISETP.GE.AND P1, PT, R6, R165.reuse, PT ;  /* 0x000000a50600720c */ /* 0x080fe20003f26270 */
[----:B------:R-:W-:Y:S01]  /*6030*/  FMUL.FTZ R174, R174, c[0x0][0x2ec] ;  /* 0x0000bb00aeae7a20 */ /* 0x000fe20000410000 */
[----:B------:R-:W-:Y:S01]  /*6040*/  IADD3 R6, R201, 0x10, RZ ;  /* 0x00000010c9067810 */ /* 0x000fe20007ffe0ff */
[----:B------:R-:W-:Y:S01]  /*6050*/  FMUL.FTZ R169, R169, c[0x0][0x2ec] ;  /* 0x0000bb00a9a97a20 */ /* 0x000fe20000410000 */
[-C--:B------:R-:W-:Y:S01]  /*6060*/  ISETP.GE.AND P0, PT, R7, R200.reuse, PT ;  /* 0x000000c80700720c */ /* 0x080fe20003f06270 */
[----:B------:R-:W2:Y:S01]  /*6070*/  MUFU.TANH R196, R172 ;  /* 0x000000ac00c47308 */ /* 0x000ea20000002400 */
[C---:B------:R-:W-:Y:S01]  /*6080*/  ISETP.GE.AND P3, PT, R6.reuse, R200, PT ;  /* 0x000000c80600720c */ /* 0x040fe20003f66270 */
[----:B------:R-:W-:Y:S01]  /*6090*/  FMUL.FTZ R30, R171, c[0x0][0x2ec] ;  /* 0x0000bb00ab1e7a20 */ /* 0x000fe20000410000 */
[----:B------:R-:W-:-:S02]  /*60a0*/  ISETP.GE.AND P5, PT, R6, R165, PT ;  /* 0x000000a50600720c */ /* 0x000fc40003fa6270 */
[----:B------:R-:W-:Y:S02]  /*60b0*/  IADD3 R6, R201, 0x11, RZ ;  /* 0x00000011c9067810 */ /* 0x000fe40007ffe0ff */
[----:B------:R-:W-:Y:S01]  /*60c0*/  ISETP.GE.AND P6, PT, R7, R165, PT ;  /* 0x000000a50700720c */ /* 0x000fe20003fc6270 */
[----:B------:R-:W2:Y:S01]  /*60d0*/  MUFU.TANH R194, R168 ;  /* 0x000000a800c27308 */ /* 0x000ea20000002400 */
[----:B----4-:R-:W-:Y:S02]  /*60e0*/  FSEL R7, R176, -INF , !P2 ;  /* 0xff800000b0077808 */ /* 0x010fe40005000000 */
[----:B------:R-:W-:Y:S02]  /*60f0*/  ISETP.GE.AND P2, PT, R6, R200, PT ;  /* 0x000000c80600720c */ /* 0x000fe40003f46270 */
[----:B-1----:R-:W-:Y:S01]  /*6100*/  FSEL R28, R25, -INF , !P0 ;  /* 0xff800000191c7808 */ /* 0x002fe20004000000 */
[C---:B---3--:R-:W-:Y:S02]  /*6110*/  HMMA.16816.F32 R188, R32.reuse, R20, R188 ;  /* 0x0000001420bc723c */ /* 0x048fe400000018bc */
[----:B------:R-:W-:Y:S05]  /*6120*/  MUFU.TANH R16, R16 ;  /* 0x0000001000107308 */ /* 0x000fea0000002400 */
[----:B------:R-:W-:Y:S01]  /*6130*/  IADD3 R20, R201, 0x19, RZ ;  /* 0x00000019c9147810 */ /* 0x000fe20007ffe0ff */
[----:B------:R-:W-:Y:S02]  /*6140*/  HMMA.16816.F32 R184, R32, R22, R184 ;  /* 0x0000001620b8723c */ /* 0x000fe400000018b8 */
[----:B------:R-:W-:Y:S05]  /*6150*/  MUFU.TANH R19, R19 ;  /* 0x0000001300137308 */ /* 0x000fea0000002400 */
[----:B------:R-:W-:-:S02]  /*6160*/  FSEL R23, R178, -INF , !P2 ;  /* 0xff800000b2177808 */ /* 0x000fc40005000000 */
[----:B------:R-:W-:Y:S01]  /*6170*/  FSEL R22, R177, -INF , !P3 ;  /* 0xff800000b1167808 */ /* 0x000fe20005800000 */
[----:B------:R-:W-:Y:S01]  /*6180*/  MUFU.TANH R195, R173 ;  /* 0x000000ad00c37308 */ /* 0x000fe20000002400 */
[----:B------:R-:W-:-:S05]  /*6190*/  ISETP.GE.AND P3, PT, R20, R165, PT ;  /* 0x000000a51400720c */ /* 0x000fca0003f66270 */
[C---:B------:R-:W-:Y:S02]  /*61a0*/  HMMA.16816.F32 R188, R12.reuse, R8, R188 ;  /* 0x000000080cbc723c */ /* 0x040fe400000018bc */
[----:B------:R-:W-:Y:S05]  /*61b0*/  MUFU.TANH R192, R174 ;  /* 0x000000ae00c07308 */ /* 0x000fea0000002400 */
[----:B------:R-:W-:Y:S01]  /*61c0*/  FSEL R9, R24, -INF , !P4 ;  /* 0xff80000018097808 */ /* 0x000fe20006000000 */
[----:B------:R-:W-:Y:S01]  /*61d0*/  HMMA.16816.F32 R184, R12, R10, R184 ;  /* 0x0000000a0cb8723c */ /* 0x000fe200000018b8 */
[----:B------:R-:W-:Y:S01]  /*61e0*/  ISETP.GE.AND P4, PT, R6, R165, PT ;  /* 0x000000a50600720c */ /* 0x000fe20003f86270 */
[----:B------:R-:W-:Y:S01]  /*61f0*/  MUFU.TANH R193, R169 ;  /* 0x000000a900c17308 */ /* 0x000fe20000002400 */
[----:B------:R-:W-:-:S02]  /*6200*/  IADD3 R6, R201, 0x18, RZ ;  /* 0x00000018c9067810 */ /* 0x000fc40007ffe0ff */
[----:B------:R-:W-:Y:S02]  /*6210*/  FSEL R8, R26, -INF , !P1 ;  /* 0xff8000001a087808 */ /* 0x000fe40004800000 */
[CC--:B------:R-:W-:Y:S02]  /*6220*/  ISETP.GE.AND P1, PT, R6.reuse, R200.reuse, PT ;  /* 0x000000c80600720c */ /* 0x0c0fe40003f26270 */
[----:B------:R-:W-:Y:S01]  /*6230*/  IADD3 R11, R201, 0x20, RZ ;  /* 0x00000020c90b7810 */ /* 0x000fe20007ffe0ff */
[----:B------:R-:W-:Y:S01]  /*6240*/  MUFU.TANH R29, R29 ;  /* 0x0000001d001d7308 */ /* 0x000fe20000002400 */
[----:B------:R-:W-:Y:S02]  /*6250*/  ISETP.GE.AND P0, PT, R6, R165, PT ;  /* 0x000000a50600720c */ /* 0x000fe40003f06270 */
[----:B-----5:R-:W-:Y:S02]  /*6260*/  FSEL R6, R27, -INF , !P6 ;  /* 0xff8000001b067808 */ /* 0x020fe40007000000 */
[----:B------:R-:W-:Y:S01]  /*6270*/  FSEL R27, R179, -INF , !P5 ;  /* 0xff800000b31b7808 */ /* 0x000fe20006800000 */
[----:B------:R-:W-:Y:S01]  /*6280*/  FMUL.FTZ R178, R191, c[0x0][0x2ec] ;  /* 0x0000bb00bfb27a20 */ /* 0x000fe20000410000 */
[-C--:B------:R-:W-:Y:S01]  /*6290*/  ISETP.GE.AND P5, PT, R11, R200.reuse, PT ;  /* 0x000000c80b00720c */ /* 0x080fe20003fa6270 */
[----:B------:R-:W-:Y:S01]  /*62a0*/  FMUL.FTZ R181, R188, c[0x0][0x2ec] ;  /* 0x0000bb00bcb57a20 */ /* 0x000fe20000410000 */
[----:B------:R-:W-:Y:S01]  /*62b0*/  FSEL R26, R5, -INF , !P4 ;  /* 0xff800000051a7808 */ /* 0x000fe20006000000 */
[----:B------:R-:W-:Y:S01]  /*62c0*/  FMUL.FTZ R180, R189, c[0x0][0x2ec] ;  /* 0x0000bb00bdb47a20 */ /* 0x000fe20000410000 */
[----:B------:R-:W-:Y:S01]  /*62d0*/  FSEL R21, R4, -INF , !P1 ;  /* 0xff80000004157808 */ /* 0x000fe20004800000 */
[----:B------:R-:W1:Y:S01]  /*62e0*/  MUFU.TANH R178, R178 ;  /* 0x000000b200b27308 */ /* 0x000e620000002400 */
[C---:B------:R-:W-:Y:S01]  /*62f0*/  IADD3 R5, R201.reuse, 0x28, RZ ;  /* 0x00000028c9057810 */ /* 0x040fe20007ffe0ff */
[----:B------:R-:W-:Y:S01]  /*6300*/  FMUL.FTZ R32, R190, c[0x0][0x2ec] ;  /* 0x0000bb00be207a20 */ /* 0x000fe20000410000 */
[----:B------:R-:W-:Y:S01]  /*6310*/  IADD3 R4, R201, 0x29, RZ ;  /* 0x00000029c9047810 */ /* 0x000fe20007ffe0ff */
[----:B------:R-:W-:Y:S01]  /*6320*/  FMUL.FTZ R35, R184, c[0x0][0x2ec] ;  /* 0x0000bb00b8237a20 */ /* 0x000fe20000410000 */
[----:B------:R-:W-:Y:S01]  /*6330*/  FSEL R25, R17, -INF , !P0 ;  /* 0xff80000011197808 */ /* 0x000fe20004000000 */
[----:B------:R-:W-:Y:S01]  /*6340*/  FMUL.FTZ R33, R185, c[0x0][0x2ec] ;  /* 0x0000bb00b9217a20 */ /* 0x000fe20000410000 */
[----:B--2---:R-:W-:Y:S01]  /*6350*/  FSEL R24, R18, -INF , !P3 ;  /* 0xff80000012187808 */ /* 0x004fe20005800000 */
[----:B------:R-:W-:Y:S01]  /*6360*/  FMUL.FTZ R176, R186, c[0x0][0x2ec] ;  /* 0x0000bb00bab07a20 */ /* 0x000fe20000410000 */
[----:B------:R-:W-:Y:S01]  /*6370*/  FSEL R196, R196, -INF , !P5 ;  /* 0xff800000c4c47808 */ /* 0x000fe20006800000 */
[----:B------:R-:W-:Y:S01]  /*6380*/  FMUL.FTZ R175, R187, c[0x0][0x2ec] ;  /* 0x0000bb00bbaf7a20 */ /* 0x000fe20000410000 */
[-C--:B------:R-:W-:Y:S01]  /*6390*/  ISETP.GE.AND P0, PT, R5, R200.reuse, PT ;  /* 0x000000c80500720c */ /* 0x080fe20003f06270 */
[----:B------:R-:W2:Y:S01]  /*63a0*/  MUFU.TANH R30, R30 ;  /* 0x0000001e001e7308 */ /* 0x000ea20000002400 */
[----:B------:R-:W-:-:S02]  /*63b0*/  ISETP.GE.AND P3, PT, R4, R200, PT ;  /* 0x000000c80400720c */ /* 0x000fc40003f66270 */
[-C--:B------:R-:W-:Y:S02]  /*63c0*/  ISETP.GE.AND P5, PT, R4, R165.reuse, PT ;  /* 0x000000a50400720c */ /* 0x080fe40003fa6270 */
[C---:B------:R-:W-:Y:S02]  /*63d0*/  IADD3 R4, R201.reuse, 0x31, RZ ;  /* 0x00000031c9047810 */ /* 0x040fe40007ffe0ff */
[----:B------:R-:W-:Y:S01]  /*63e0*/  FSEL R194, R194, -INF , !P0 ;  /* 0xff800000c2c27808 */ /* 0x000fe20004000000 */
[----:B------:R-:W3:Y:S01]  /*63f0*/  MUFU.TANH R181, R181 ;  /* 0x000000b500b57308 */ /* 0x000ee20000002400 */
[----:B------:R-:W-:Y:S02]  /*6400*/  ISETP.GE.AND P0, PT, R4, R165, PT ;  /* 0x000000a50400720c */ /* 0x000fe40003f06270 */
[----:B------:R-:W-:Y:S02]  /*6410*/  ISETP.GE.AND P6, PT, R20, R200, PT ;  /* 0x000000c81400720c */ /* 0x000fe40003fc6270 */
[----:B------:R-:W-:-:S02]  /*6420*/  IADD3 R10, R201, 0x21, RZ ;  /* 0x00000021c90a7810 */ /* 0x000fc40007ffe0ff */
[----:B-1----:R-:W-:Y:S01]  /*6430*/  FSEL R178, R178, -INF , !P0 ;  /* 0xff800000b2b27808 */ /* 0x002fe20004000000 */
[----:B------:R-:W-:Y:S01]  /*6440*/  MUFU.TANH R180, R180 ;  /* 0x000000b400b47308 */ /* 0x000fe20000002400 */
[-C--:B------:R-:W-:Y:S02]  /*6450*/  ISETP.GE.AND P1, PT, R10, R165.reuse, PT ;  /* 0x000000a50a00720c */ /* 0x080fe40003f26270 */
[----:B------:R-:W-:Y:S02]  /*6460*/  FSEL R20, R16, -INF , !P6 ;  /* 0xff80000010147808 */ /* 0x000fe40007000000 */
[----:B------:R-:W-:Y:S02]  /*6470*/  PLOP3.LUT P0, PT, PT, PT, UP0, 0x80, 0x0 ;  /* 0x000000000000781c */ /* 0x000fe40003f0f008 */
[----:B------:R-:W-:Y:S01]  /*6480*/  ISETP.GE.AND P2, PT, R11, R165, PT ;  /* 0x000000a50b00720c */ /* 0x000fe20003f46270 */
[----:B------:R-:W1:Y:S01]  /*6490*/  MUFU.TANH R32, R32 ;  /* 0x0000002000207308 */ /* 0x000e620000002400 */
[----:B------:R-:W-:-:S02]  /*64a0*/  ISETP.GE.AND P4, PT, R10, R200, PT ;  /* 0x000000c80a00720c */ /* 0x000fc40003f86270 */
[----:B------:R-:W-:Y:S02]  /*64b0*/  ISETP.GE.AND P6, PT, R5, R165, PT ;  /* 0x000000a50500720c */ /* 0x000fe40003fc6270 */
[----:B------:R-:W-:Y:S02]  /*64c0*/  IADD3 R5, R201, 0x30, RZ ;  /* 0x00000030c9057810 */ /* 0x000fe40007ffe0ff */
[----:B------:R-:W-:Y:S01]  /*64d0*/  FSEL R191, R19, -INF , !P1 ;  /* 0xff80000013bf7808 */ /* 0x000fe20004800000 */
[----:B------:R-:W-:Y:S01]  /*64e0*/  MUFU.TANH R2, R2 ;  /* 0x0000000200027308 */ /* 0x000fe20000002400 */
[----:B------:R-:W-:Y:S02]  /*64f0*/  FSEL R192, R192, -INF , !P2 ;  /* 0xff800000c0c07808 */ /* 0x000fe40005000000 */
[----:B------:R-:W-:Y:S02]  /*6500*/  FSEL R195, R195, -INF , !P4 ;  /* 0xff800000c3c37808 */ /* 0x000fe40006000000 */
[----:B------:R-:W-:-:S02]  /*6510*/  ISETP.GE.AND P1, PT, R4, R200, PT ;  /* 0x000000c80400720c */ /* 0x000fc40003f26270 */
[----:B------:R-:W-:Y:S01]  /*6520*/  FSEL R190, R29, -INF , !P6 ;  /* 0xff8000001dbe7808 */ /* 0x000fe20007000000 */
[----:B------:R-:W4:Y:S01]  /*6530*/  MUFU.TANH R35, R35 ;  /* 0x0000002300237308 */ /* 0x000f220000002400 */
[----:B------:R-:W-:Y:S02]  /*6540*/  FSEL R193, R193, -INF , !P3 ;  /* 0xff800000c1c17808 */ /* 0x000fe40005800000 */
[CC--:B------:R-:W-:Y:S02]  /*6550*/  ISETP.GE.AND P2, PT, R5.reuse, R200.reuse, PT ;  /* 0x000000c80500720c */ /* 0x0c0fe40003f46270 */
[-C--:B------:R-:W-:Y:S02]  /*6560*/  ISETP.GE.AND P4, PT, R5, R165.reuse, PT ;  /* 0x000000a50500720c */ /* 0x080fe40003f86270 */
[C---:B------:R-:W-:Y:S01]  /*6570*/  ISETP.GE.AND P6, PT, R201.reuse, R200, PT ;  /* 0x000000c8c900720c */ /* 0x040fe20003fc6270 */
[----:B------:R-:W5:Y:S01]  /*6580*/  MUFU.TANH R33, R33 ;  /* 0x0000002100217308 */ /* 0x000f620000002400 */
[----:B------:R-:W-:-:S02]  /*6590*/  ISETP.GE.AND P3, PT, R201, R165, PT ;  /* 0x000000a5c900720c */ /* 0x000fc40003f66270 */
[C---:B------:R-:W-:Y:S02]  /*65a0*/  IADD3 R4, R201.reuse, 0x38, RZ ;  /* 0x00000038c9047810 */ /* 0x040fe40007ffe0ff */
[----:B------:R-:W-:Y:S02]  /*65b0*/  IADD3 R201, R201, 0x39, RZ ;  /* 0x00000039c9c97810 */ /* 0x000fe40007ffe0ff */
[----:B--2---:R-:W-:Y:S01]  /*65c0*/  FSEL R189, R30, -INF , !P5 ;  /* 0xff8000001ebd7808 */ /* 0x004fe20006800000 */
[----:B------:R-:W2:Y:S01]  /*65d0*/  MUFU.TANH R176, R176 ;  /* 0x000000b000b07308 */ /* 0x000ea20000002400 */
[----:B---3--:R-:W-:Y:S02]  /*65e0*/  FSEL R181, R181, -INF , !P2 ;  /* 0xff800000b5b57808 */ /* 0x008fe40005000000 */
[----:B-1----:R-:W-:Y:S02]  /*65f0*/  FSEL R32, R32, -INF , !P4 ;  /* 0xff80000020207808 */ /* 0x002fe40006000000 */
[----:B------:R-:W-:Y:S01]  /*6600*/  FSEL R180, R180, -INF , !P1 ;  /* 0xff800000b4b47808 */ /* 0x000fe20004800000 */
[----:B------:R-:W-:Y:S01]  /*6610*/  BAR.SYNC.DEFER_BLOCKING 0x0 ;  /* 0x0000000000007b1d */ /* 0x000fe20000010000 */
[----:B------:R-:W-:-:S02]  /*6620*/  ISETP.GE.AND P5, PT, R4, R200, PT ;  /* 0x000000c80400720c */ /* 0x000fc40003fa6270 */
[-C--:B------:R-:W-:Y:S02]  /*6630*/  ISETP.GE.AND P2, PT, R4, R165.reuse, PT ;  /* 0x000000a50400720c */ /* 0x080fe40003f46270 */
[C---:B------:R-:W-:Y:S01]  /*6640*/  ISETP.GE.AND P4, PT, R201.reuse, R200, PT ;  /* 0x000000c8c900720c */ /* 0x040fe20003f86270 */
[----:B------:R-:W1:Y:S01]  /*6650*/  MUFU.TANH R175, R175 ;  /* 0x000000af00af7308 */ /* 0x000e620000002400 */
[----:B------:R-:W-:Y:S02]  /*6660*/  ISETP.GE.AND P1, PT, R201, R165, PT ;  /* 0x000000a5c900720c */ /* 0x000fe40003f26270 */
[----:B------:R-:W-:Y:S02]  /*6670*/  FSEL R0, R0, -INF , !P6 ;  /* 0xff80000000007808 */ /* 0x000fe40007000000 */
[----:B----4-:R-:W-:Y:S02]  /*6680*/  FSEL R35, R35, -INF , !P5 ;  /* 0xff80000023237808 */ /* 0x010fe40006800000 */
[----:B-----5:R-:W-:-:S02]  /*6690*/  FSEL R33, R33, -INF , !P4 ;  /* 0xff80000021217808 */ /* 0x020fc40006000000 */
[----:B------:R-:W-:Y:S02]  /*66a0*/  FSEL R4, R2, -INF , !P3 ;  /* 0xff80000002047808 */ /* 0x000fe40005800000 */
[----:B--2---:R-:W-:Y:S02]  /*66b0*/  FSEL R176, R176, -INF , !P2 ;  /* 0xff800000b0b07808 */ /* 0x004fe40005000000 */
[----:B-1----:R-:W-:Y:S01]  /*66c0*/  FSEL R175, R175, -INF , !P1 ;  /* 0xff800000afaf7808 */ /* 0x002fe20004800000 */
[----:B------:R-:W-:Y:S05]  /*66d0*/  @!P0 BRA `(.L_x_378) ;  /* 0x000002a000008947 */ /* 0x000fea0003800000 */
[----:B------:R-:W-:Y:S02]  /*66e0*/  UIADD3 UR11, UR8, -0x3, URZ ;  /* 0xfffffffd080b7890 */ /* 0x000fe4000fffe03f */
[----:B------:R-:W-:Y:S02]  /*66f0*/  ULDC.64 UR12, c[0x0][0x198] ;  /* 0x00006600000c7ab9 */ /* 0x000fe40000000a00 */
        /* <DEDUP_REMOVED lines=10> */
[C---:B------:R-:W-:Y:S01]  /*67a0*/  LEA R10, P1, R5.reuse, c[0x0][0x168], 0x1 ;  /* 0x00005a00050a7a11 */ /* 0x040fe200078208ff */
        /* <DEDUP_REMOVED lines=29> */
.L_x_378:
[----:B------:R-:W-:Y:S01]  /*6980*/  FMNMX.FTZ R2, R164, R0, !PT ;  /* 0x00000000a4027209 */ /* 0x000fe20007810000 */
[----:B-1----:R-:W-:Y:S01]  /*6990*/  LDSM.16.MT88.4 R16, [R232+0x10000] ;  /* 0x01000000e810783b */ /* 0x002fe20000004200 */
[----:B------:R-:W-:Y:S01]  /*69a0*/  FMNMX.FTZ R5, R3, R4, !PT ;  /* 0x0000000403057209 */ /* 0x000fe20007810000 */
[----:B------:R-:W-:Y:S01]  /*69b0*/  UISETP.GE.AND UP0, UPT, UR8, 0x3, UPT ;  /* 0x000000030800788c */ /* 0x000fe2000bf06270 */
[----:B------:R-:W-:Y:S01]  /*69c0*/  FMNMX.FTZ R2, R202, R2, !PT ;  /* 0x00000002ca027209 */ /* 0x000fe20007810000 */
[----:B------:R-:W-:Y:S01]  /*69d0*/  LDSM.16.MT88.4 R12, [R230+0x10000] ;  /* 0x01000000e60c783b */ /* 0x000fe20000004200 */
[----:B------:R-:W-:-:S02]  /*69e0*/  FMNMX.FTZ R5, R7, R5, !PT ;  /* 0x0000000507057209 */ /* 0x000fc40007810000 */
[----:B------:R-:W-:Y:S02]  /*69f0*/  FMNMX.FTZ R2, R9, R2, !PT ;  /* 0x0000000209027209 */ /* 0x000fe40007810000 */
        /* <DEDUP_REMOVED lines=40> */
[--C-:B------:R-:W-:Y:S02]  /*6c80*/  FFMA.FTZ R172, R202, c[0x0][0x23c], -R34.reuse ;  /* 0x00008f00caac7a23 */ /* 0x100fe40000010822 */
[--C-:B------:R-:W-:Y:S01]  /*6c90*/  FFMA.FTZ R171, R9, c[0x0][0x23c], -R34.reuse ;  /* 0x00008f0009ab7a23 */ /* 0x100fe20000010822 */
[C---:B------:R-:W-:Y:S01]  /*6ca0*/  FSETP.NEU.FTZ.AND P0, PT, R0.reuse, -INF , PT ;  /* 0xff8000000000780b */ /* 0x040fe20003f1d000 */
[----:B------:R-:W-:Y:S01]  /*6cb0*/  FMUL.FTZ R177, R0, c[0x0][0x23c] ;  /* 0x00008f0000b17a20 */ /* 0x000fe20000410000 */
[----:B------:R-:W-:Y:S01]  /*6cc0*/  MUFU.EX2 R173, R173 ;  /* 0x000000ad00ad7308 */ /* 0x000fe20000000800 */
[--C-:B------:R-:W-:Y:S01]  /*6cd0*/  FFMA.FTZ R170, R28, c[0x0][0x23c], -R34.reuse ;  /* 0x00008f001caa7a23 */ /* 0x100fe20000010822 */
[----:B------:R-:W-:Y:S01]  /*6ce0*/  FSEL R5, R0, RZ, P0 ;  /* 0x000000ff00057208 */ /* 0x000fe20000000000 */
[--C-:B------:R-:W-:Y:S01]  /*6cf0*/  FFMA.FTZ R179, R22, c[0x0][0x23c], -R34.reuse ;  /* 0x00008f0016b37a23 */ /* 0x100fe20000010822 */
[----:B------:R-:W-:Y:S01]  /*6d00*/  FSEL R177, R177, RZ, P0 ;  /* 0x000000ffb1b17208 */ /* 0x000fe20000000000 */
[----:B------:R-:W-:Y:S01]  /*6d10*/  FFMA.FTZ R182, R23, c[0x0][0x23c], -R34 ;  /* 0x00008f0017b67a23 */ /* 0x000fe20000010822 */
[----:B------:R-:W-:Y:S01]  /*6d20*/  LDSM.16.MT88.4 R28, [R232+0x14800] ;  /* 0x01480000e81c783b */ /* 0x000fe20000004200 */
[----:B------:R-:W-:Y:S01]  /*6d30*/  FADD.FTZ R5, R3, -R5 ;  /* 0x8000000503057221 */ /* 0x000fe20000010000 */
[----:B------:R-:W-:Y:S01]  /*6d40*/  MUFU.EX2 R172, R172 ;  /* 0x000000ac00ac7308 */ /* 0x000fe20000000800 */
[--C-:B------:R-:W-:Y:S01]  /*6d50*/  FFMA.FTZ R169, R4, c[0x0][0x23c], -R177.reuse ;  /* 0x00008f0004a97a23 */ /* 0x100fe200000108b1 */
[----:B------:R-:W-:Y:S01]  /*6d60*/  FSEL R4, R2, RZ, P1 ;  /* 0x000000ff02047208 */ /* 0x000fe20000800000 */
[--C-:B------:R-:W-:Y:S01]  /*6d70*/  FFMA.FTZ R168, R7, c[0x0][0x23c], -R177.reuse ;  /* 0x00008f0007a87a23 */ /* 0x100fe200000108b1 */
[----:B------:R-:W-:Y:S01]  /*6d80*/  PLOP3.LUT P0, PT, PT, PT, UP0, 0x80, 0x0 ;  /* 0x000000000000781c */ /* 0x000fe20003f0f008 */
[----:B------:R-:W-:-:S02]  /*6d90*/  FFMA.FTZ R165, R8, c[0x0][0x23c], -R177 ;  /* 0x00008f0008a57a23 */ /* 0x000fc400000108b1 */
[----:B------:R-:W-:Y:S01]  /*6da0*/  FADD.FTZ R4, R164, -R4 ;  /* 0x80000004a4047221 */ /* 0x000fe20000010000 */
[----:B------:R-:W-:Y:S01]  /*6db0*/  MUFU.EX2 R171, R171 ;  /* 0x000000ab00ab7308 */ /* 0x000fe20000000800 */
[----:B------:R-:W-:Y:S01]  /*6dc0*/  FFMA.FTZ R164, R6, c[0x0][0x23c], -R177 ;  /* 0x00008f0006a47a23 */ /* 0x000fe200000108b1 */
[----:B------:R-:W1:Y:S01]  /*6dd0*/  LDSM.16.MT88.4 R8, [R229+0x10000] ;  /* 0x01000000e508783b */ /* 0x000e620000004200 */
[----:B------:R-:W-:Y:S02]  /*6de0*/  FMUL.FTZ R3, R5, c[0x0][0x23c] ;  /* 0x00008f0005037a20 */ /* 0x000fe40000410000 */
[----:B------:R-:W-:Y:S02]  /*6df0*/  FMUL.FTZ R4, R4, c[0x0][0x23c] ;  /* 0x00008f0004047a20 */ /* 0x000fe40000410000 */
[--C-:B------:R-:W-:Y:S01]  /*6e00*/  FFMA.FTZ R183, R21, c[0x0][0x23c], -R34.reuse ;  /* 0x00008f0015b77a23 */ /* 0x100fe20000010822 */
[----:B------:R-:W2:Y:S01]  /*6e10*/  MUFU.EX2 R170, R170 ;  /* 0x000000aa00aa7308 */ /* 0x000ea20000000800 */
[----:B------:R-:W-:-:S02]  /*6e20*/  FFMA.FTZ R184, R20, c[0x0][0x23c], -R34 ;  /* 0x00008f0014b87a23 */ /* 0x000fc40000010822 */
[----:B------:R-:W-:Y:S01]  /*6e30*/  LDSM.16.MT88.4 R20, [R228+0x16000] ;  /* 0x01600000e414783b */ /* 0x000fe20000004200 */
[--C-:B------:R-:W-:Y:S02]  /*6e40*/  FFMA.FTZ R185, R27, c[0x0][0x23c], -R177.reuse ;  /* 0x00008f001bb97a23 */ /* 0x100fe400000108b1 */
[--C-:B------:R-:W-:Y:S02]  /*6e50*/  FFMA.FTZ R186, R26, c[0x0][0x23c], -R177.reuse ;  /* 0x00008f001aba7a23 */ /* 0x100fe400000108b1 */
[----:B------:R-:W-:Y:S01]  /*6e60*/  MUFU.EX2 R169, R169 ;  /* 0x000000a900a97308 */ /* 0x000fe20000000800 */
[--C-:B------:R-:W-:Y:S02]  /*6e70*/  FFMA.FTZ R187, R25, c[0x0][0x23c], -R177.reuse ;  /* 0x00008f0019bb7a23 */ /* 0x100fe400000108b1 */
[----:B------:R-:W-:Y:S02]  /*6e80*/  FFMA.FTZ R188, R24, c[0x0][0x23c], -R177 ;  /* 0x00008f0018bc7a23 */ /* 0x000fe400000108b1 */
[----:B------:R-:W-:Y:S01]  /*6e90*/  LDSM.16.MT88.4 R24, [R228+0x10800] ;  /* 0x01080000e418783b */ /* 0x000fe20000004200 */
[----:B------:R-:W-:-:S02]  /*6ea0*/  FFMA.FTZ R196, R196, c[0x0][0x23c], -R34 ;  /* 0x00008f00c4c47a23 */ /* 0x000fc40000010822 */
[----:B------:R-:W3:Y:S01]  /*6eb0*/  MUFU.EX2 R168, R168 ;  /* 0x000000a800a87308 */ /* 0x000ee20000000800 */
[----:B--2---:R-:W-:Y:S01]  /*6ec0*/  F2FP.PACK_AB R6, R170, R171 ;  /* 0x000000abaa06723e */ /* 0x004fe200000000ff */
[--C-:B------:R-:W-:Y:S02]  /*6ed0*/  FFMA.FTZ R195, R195, c[0x0][0x23c], -R34.reuse ;  /* 0x00008f00c3c37a23 */ /* 0x100fe40000010822 */
[--C-:B------:R-:W-:Y:S02]  /*6ee0*/  FFMA.FTZ R194, R194, c[0x0][0x23c], -R34.reuse ;  /* 0x00008f00c2c27a23 */ /* 0x100fe40000010822 */
[----:B------:R-:W-:Y:S02]  /*6ef0*/  FFMA.FTZ R193, R193, c[0x0][0x23c], -R34 ;  /* 0x00008f00c1c17a23 */ /* 0x000fe40000010822 */
[----:B------:R-:W-:Y:S01]  /*6f00*/  MUFU.EX2 R165, R165 ;  /* 0x000000a500a57308 */ /* 0x000fe20000000800 */
[--C-:B------:R-:W-:Y:S02]  /*6f10*/  FFMA.FTZ R192, R192, c[0x0][0x23c], -R177.reuse ;  /* 0x00008f00c0c07a23 */ /* 0x100fe400000108b1 */
[----:B------:R-:W-:-:S02]  /*6f20*/  FFMA.FTZ R191, R191, c[0x0][0x23c], -R177 ;  /* 0x00008f00bfbf7a23 */ /* 0x000fc400000108b1 */
[--C-:B------:R-:W-:Y:S02]  /*6f30*/  FFMA.FTZ R190, R190, c[0x0][0x23c], -R177.reuse ;  /* 0x00008f00bebe7a23 */ /* 0x100fe400000108b1 */
[----:B------:R-:W-:Y:S01]  /*6f40*/  FFMA.FTZ R189, R189, c[0x0][0x23c], -R177 ;  /* 0x00008f00bdbd7a23 */ /* 0x000fe200000108b1 */
[----:B------:R-:W2:Y:S01]  /*6f50*/  MUFU.EX2 R164, R164 ;  /* 0x000000a400a47308 */ /* 0x000ea20000000800 */
[----:B---3--:R-:W-:Y:S01]  /*6f60*/  F2FP.PACK_AB R5, R168, R169 ;  /* 0x000000a9a805723e */ /* 0x008fe200000000ff */
[--C-:B------:R-:W-:Y:S02]  /*6f70*/  FFMA.FTZ R181, R181, c[0x0][0x23c], -R34.reuse ;  /* 0x00008f00b5b57a23 */ /* 0x100fe40000010822 */
[--C-:B------:R-:W-:Y:S02]  /*6f80*/  FFMA.FTZ R180, R180, c[0x0][0x23c], -R34.reuse ;  /* 0x00008f00b4b47a23 */ /* 0x100fe40000010822 */
[--C-:B------:R-:W-:Y:S02]  /*6f90*/  FFMA.FTZ R197, R35, c[0x0][0x23c], -R34.reuse ;  /* 0x00008f0023c57a23 */ /* 0x100fe40000010822 */
[----:B------:R3:W4:Y:S01]  /*6fa0*/  MUFU.EX2 R174, R4 ;  /* 0x0000000400ae7308 */ /* 0x0007220000000800 */
[----:B------:R-:W-:-:S02]  /*6fb0*/  FFMA.FTZ R198, R33, c[0x0][0x23c], -R34 ;  /* 0x00008f0021c67a23 */ /* 0x000fc40000010822 */
[--C-:B------:R-:W-:Y:S02]  /*6fc0*/  FFMA.FTZ R199, R32, c[0x0][0x23c], -R177.reuse ;  /* 0x00008f0020c77a23 */ /* 0x100fe400000108b1 */
[--C-:B------:R-:W-:Y:S01]  /*6fd0*/  FFMA.FTZ R178, R178, c[0x0][0x23c], -R177.reuse ;  /* 0x00008f00b2b27a23 */ /* 0x100fe200000108b1 */
[----:B------:R-:W-:Y:S01]  /*6fe0*/  LDSM.16.MT88.4 R32, [R232+0x11800] ;  /* 0x01180000e820783b */ /* 0x000fe20000004200 */
[--C-:B------:R-:W-:Y:S01]  /*6ff0*/  FFMA.FTZ R176, R176, c[0x0][0x23c], -R177.reuse ;  /* 0x00008f00b0b07a23 */ /* 0x100fe200000108b1 */
[----:B------:R-:W5:Y:S01]  /*7000*/  MUFU.EX2 R3, R3 ;  /* 0x0000000300037308 */ /* 0x000f620000000800 */
[----:B--2---:R-:W-:Y:S01]  /*7010*/  F2FP.PACK_AB R7, R164, R165 ;  /* 0x000000a5a407723e */ /* 0x004fe200000000ff */
[----:B------:R-:W-:Y:S01]  /*7020*/  FFMA.FTZ R175, R175, c[0x0][0x23c], -R177 ;  /* 0x00008f00afaf7a23 */ /* 0x000fe200000108b1 */
        /* <DEDUP_REMOVED lines=205> */
[-C--:B------:R-:W-:Y:S01]  /*7d00*/  MOV R3, R0.reuse ;  /* 0x0000000000037202 */ /* 0x080fe20000000f00 */
[----:B------:R-:W-:Y:S01]  /*7d10*/  FADD.FTZ R170, R170, R172 ;  /* 0x000000acaaaa7221 */ /* 0x000fe20000010000 */
[----:B------:R-:W-:Y:S01]  /*7d20*/  HMMA.16816.F32 R128, R4, R22, R128 ;  /* 0x000000160480723c */ /* 0x000fe20000001880 */
[----:B------:R-:W1:Y:S01]  /*7d30*/  LDSM.16.MT88.4 R20, [R232+0x12800] ;  /* 0x01280000e814783b */ /* 0x000e620000004200 */
[----:B------:R-:W-:Y:S01]  /*7d40*/  FADD.FTZ R165, R164, R165 ;  /* 0x000000a5a4a57221 */ /* 0x000fe20000010000 */
[----:B------:R-:W-:Y:S01]  /*7d50*/  @P0 MOV R3, R0 ;  /* 0x0000000000030202 */ /* 0x000fe20000000f00 */
[----:B------:R-:W-:Y:S01]  /*7d60*/  FADD.FTZ R170, R179, R170 ;  /* 0x000000aab3aa7221 */ /* 0x000fe20000010000 */
[----:B------:R-:W-:-:S02]  /*7d70*/  MOV R164, R2 ;  /* 0x0000000200a47202 */ /* 0x000fc40000000f00 */
        /* <DEDUP_REMOVED lines=82> */
[----:B------:R-:W-:Y:S02]  /*82a0*/  FADD.FTZ R190, R176, R190 ;  /* 0x000000beb0be7221 */ /* 0x000fe40000010000 */
[----:B------:R-:W-:Y:S02]  /*82b0*/  STL [R1], R0 ;  /* 0x0000000001007387 */ /* 0x000fe40000100800 */
        /* <DEDUP_REMOVED lines=91> */
.L_x_377:
[----:B------:R-:W-:-:S12]  /*8870*/  UIADD3 UR11, UR18, -0x1, URZ ;  /* 0xffffffff120b7890 */ /* 0x000fd8000fffe03f */
.L_x_379:
        /* <DEDUP_REMOVED lines=13> */
.L_x_383:
        /* <DEDUP_REMOVED lines=41> */
.L_x_381:
[----:B------:R-:W-:Y:S04]  /*8be0*/  DEPBAR.LE SB0, 0x0 ;  /* 0x000080000000791a */ /* 0x000fe80000000000 */
[----:B------:R-:W-:Y:S01]  /*8bf0*/  BAR.SYNC.DEFER_BLOCKING 0x0 ;  /* 0x0000000000007b1d */ /* 0x000fe20000010000 */
[----:B------:R-:W-:Y:S01]  /*8c00*/  MOV R3, UR11 ;  /* 0x0000000b00037c02 */ /* 0x000fe20008000f00 */
[----:B------:R-:W-:Y:S02]  /*8c10*/  USHF.R.S32.HI UR5, URZ, 0x1f, UR11 ;  /* 0x0000001f3f057899 */ /* 0x000fe4000801140b */
[----:B------:R-:W-:Y:S02]  /*8c20*/  UIMAD UR4, UR12, UR11, URZ ;  /* 0x0000000b0c0472a4 */ /* 0x000fe4000f8e023f */
[----:B------:R-:W-:Y:S02]  /*8c30*/  IMAD.WIDE.U32 R6, R3, UR13, R244 ;  /* 0x0000000d03067c25 */ /* 0x000fe4000f8e00f4 */
[----:B------:R-:W-:Y:S03]  /*8c40*/  UIMAD UR4, UR5, UR13, UR4 ;  /* 0x0000000d050472a4 */ /* 0x000fe6000f8e0204 */
[C---:B------:R-:W-:Y:S03]  /*8c50*/  LEA R4, P0, R6.reuse, c[0x0][0x170], 0x1 ;  /* 0x00005c0006047a11 */ /* 0x040fe600078008ff */
        /* <DEDUP_REMOVED lines=8> */
[----:B------:R-:W-:Y:S03]  /*8ce0*/  IADD3 R6, P0, R8, UR6, RZ ;  /* 0x0000000608067c10 */ /* 0x000fe6000ff1e0ff */
[----:B------:R1:W-:Y:S01]  /*8cf0*/  LDGSTS.E.BYPASS.LTC128B.128 [R240+0x12000], [R4.64+0x80] ;  /* 0x1200008004f07fae */ /* 0x0003e2000b901d50 */
[----:B------:R-:W-:Y:S02]  /*8d00*/  IADD3.X R7, R9, UR8, RZ, P0, !PT ;  /* 0x0000000809077c10 */ /* 0x000fe400087fe4ff */
[----:B------:R-:W-:Y:S03]  /*8d10*/  IADD3 R12, P0, R6, UR6, RZ ;  /* 0x00000006060c7c10 */ /* 0x000fe6000ff1e0ff */
[----:B------:R1:W-:Y:S01]  /*8d20*/  LDGSTS.E.BYPASS.LTC128B.128 [R240+0x14000], [R4.64+0x100] ;  /* 0x1400010004f07fae */ /* 0x0003e2000b901d50 */
[----:B------:R-:W-:Y:S02]  /*8d30*/  IADD3.X R13, R7, UR8, RZ, P0, !PT ;  /* 0x00000008070d7c10 */ /* 0x000fe400087fe4ff */
[----:B------:R-:W-:Y:S03]  /*8d40*/  ISETP.LT.AND P0, PT, RZ, UR11, PT ;  /* 0x0000000bff007c0c */ /* 0x000fe6000bf01270 */
[----:B------:R1:W-:Y:S06]  /*8d50*/  LDGSTS.E.BYPASS.LTC128B.128 [R240+0x16000], [R4.64+0x180] ;  /* 0x1600018004f07fae */ /* 0x0003ec000b901d50 */
[----:B------:R2:W-:Y:S06]  /*8d60*/  LDGSTS.E.BYPASS.LTC128B.128 [R240+0x10800], [R8.64] ;  /* 0x1080000008f07fae */ /* 0x0005ec000b901d50 */
[----:B------:R2:W-:Y:S06]  /*8d70*/  LDGSTS.E.BYPASS.LTC128B.128 [R240+0x12800], [R8.64+0x80] ;  /* 0x1280008008f07fae */ /* 0x0005ec000b901d50 */
[----:B------:R2:W-:Y:S06]  /*8d80*/  LDGSTS.E.BYPASS.LTC128B.128 [R240+0x14800], [R8.64+0x100] ;  /* 0x1480010008f07fae */ /* 0x0005ec000b901d50 */
        /* <DEDUP_REMOVED lines=9> */
[----:B------:R-:W-:Y:S06]  /*8e20*/  LDSM.16.M88.4 R32, [R238] ;  /* 0x00000000ee20783b */ /* 0x000fec0000000200 */
[----:B--2---:R-:W1:Y:S06]  /*8e30*/  LDSM.16.M88.4 R8, [R237+0x8000] ;  /* 0x00800000ed08783b */ /* 0x004e6c0000000200 */
[----:B------:R-:W3:Y:S06]  /*8e40*/  LDSM.16.M88.4 R16, [R237+0x8800] ;  /* 0x00880000ed10783b */ /* 0x000eec0000000200 */
[----:B------:R-:W2:Y:S06]  /*8e50*/  LDSM.16.M88.4 R24, [R237+0x9000] ;  /* 0x00900000ed18783b */ /* 0x000eac0000000200 */
[----:B------:R-:W0:Y:S06]  /*8e60*/  LDGDEPBAR ;  /* 0x00000000000079af */ /* 0x000e2c0000000000 */
[----:B------:R-:W4:Y:S06]  /*8e70*/  LDSM.16.M88.4 R164, [R237+0x9800] ;  /* 0x00980000eda4783b */ /* 0x000f2c0000000200 */
[----:B------:R-:W-:Y:S06]  /*8e80*/  LDSM.16.M88.4 R168, [R236] ;  /* 0x00000000eca8783b */ /* 0x000fec0000000200 */
[----:B------:R-:W5:Y:S01]  /*8e90*/  LDSM.16.M88.4 R172, [R235] ;  /* 0x00000000ebac783b */ /* 0x000f620000000200 */
[C---:B-1----:R-:W-:Y:S05]  /*8ea0*/  HMMA.16816.F32 R4, R32.reuse, R8, RZ ;  /* 0x000000082004723c */ /* 0x042fea00000018ff */
[----:B------:R-:W1:Y:S03]  /*8eb0*/  LDSM.16.M88.4 R176, [R227] ;  /* 0x00000000e3b0783b */ /* 0x000e660000000200 */
[C---:B------:R-:W-:Y:S03]  /*8ec0*/  HMMA.16816.F32 R8, R32.reuse, R10, RZ ;  /* 0x0000000a2008723c */ /* 0x040fe600000018ff */
[----:B------:R-:W1:Y:S06]  /*8ed0*/  LDSM.16.M88.4 R180, [R226] ;  /* 0x00000000e2b4783b */ /* 0x000e6c0000000200 */
[----:B------:R-:W1:Y:S01]  /*8ee0*/  LDSM.16.M88.4 R184, [R225] ;  /* 0x00000000e1b8783b */ /* 0x000e620000000200 */
[C---:B---3--:R-:W-:Y:S05]  /*8ef0*/  HMMA.16816.F32 R12, R32.reuse, R16, RZ ;  /* 0x00000010200c723c */ /* 0x048fea00000018ff */
[----:B------:R-:W-:Y:S03]  /*8f00*/  LDSM.16.M88.4 R188, [R234] ;  /* 0x00000000eabc783b */ /* 0x000fe60000000200 */
[C---:B------:R-:W-:Y:S03]  /*8f10*/  HMMA.16816.F32 R16, R32.reuse, R18, RZ ;  /* 0x000000122010723c */ /* 0x040fe600000018ff */
[----:B------:R-:W3:Y:S05]  /*8f20*/  LDSM.16.M88.4 R192, [R231+0x8000] ;  /* 0x00800000e7c0783b */ /* 0x000eea0000000200 */
[C---:B--2---:R-:W-:Y:S01]  /*8f30*/  HMMA.16816.F32 R20, R32.reuse, R24, RZ ;  /* 0x000000182014723c */ /* 0x044fe200000018ff */
[----:B------:R-:W-:Y:S06]  /*8f40*/  LDSM.16.M88.4 R196, [R231+0x9000] ;  /* 0x00900000e7c4783b */ /* 0x000fec0000000200 */
[----:B------:R-:W-:Y:S01]  /*8f50*/  LDSM.16.M88.4 R200, [R231+0x9800] ;  /* 0x00980000e7c8783b */ /* 0x000fe20000000200 */
[C---:B------:R-:W-:Y:S05]  /*8f60*/  HMMA.16816.F32 R24, R32.reuse, R26, RZ ;  /* 0x0000001a2018723c */ /* 0x040fea00000018ff */
[----:B------:R-:W-:Y:S03]  /*8f70*/  LDSM.16.M88.4 R204, [R233] ;  /* 0x00000000e9cc783b */ /* 0x000fe60000000200 */
[C---:B----4-:R-:W-:Y:S03]  /*8f80*/  HMMA.16816.F32 R28, R32.reuse, R164, RZ ;  /* 0x000000a4201c723c */ /* 0x050fe600000018ff */
[----:B------:R-:W-:Y:S05]  /*8f90*/  LDSM.16.M88.4 R208, [R224] ;  /* 0x00000000e0d0783b */ /* 0x000fea0000000200 */
[----:B------:R-:W-:Y:S01]  /*8fa0*/  HMMA.16816.F32 R32, R32, R166, RZ ;  /* 0x000000a62020723c */ /* 0x000fe200000018ff */
[----:B------:R-:W2:Y:S07]  /*8fb0*/  LDSM.16.M88.4 R164, [R231+0x8800] ;  /* 0x00880000e7a4783b */ /* 0x000eae0000000200 */
[C---:B-----5:R-:W-:Y:S08]  /*8fc0*/  HMMA.16816.F32 R4, R168.reuse, R172, R4 ;  /* 0x000000aca804723c */ /* 0x060ff00000001804 */
        /* <DEDUP_REMOVED lines=10> */
[----:B------:R-:W1:Y:S06]  /*9070*/  LDSM.16.M88.4 R168, [R224+0x800] ;  /* 0x00080000e0a8783b */ /* 0x000e6c0000000200 */
[----:B------:R-:W4:Y:S01]  /*9080*/  LDSM.16.M88.4 R184, [R237+0xa000] ;  /* 0x00a00000edb8783b */ /* 0x000f220000000200 */
[C---:B---3--:R-:W-:Y:S08]  /*9090*/  HMMA.16816.F32 R4, R188.reuse, R192, R4 ;  /* 0x000000c0bc04723c */ /* 0x048ff00000001804 */
[C---:B------:R-:W-:Y:S01]  /*90a0*/  HMMA.16816.F32 R8, R188.reuse, R194, R8 ;  /* 0x000000c2bc08723c */ /* 0x040fe20000001808 */
[----:B------:R-:W-:Y:S07]  /*90b0*/  LDSM.16.M88.4 R192, [R237+0xb800] ;  /* 0x00b80000edc0783b */ /* 0x000fee0000000200 */
[C---:B--2---:R-:W-:Y:S08]  /*90c0*/  HMMA.16816.F32 R12, R188.reuse, R164, R12 ;  /* 0x000000a4bc0c723c */ /* 0x044ff0000000180c */
[C---:B------:R-:W-:Y:S01]  /*90d0*/  HMMA.16816.F32 R16, R188.reuse, R166, R16 ;  /* 0x000000a6bc10723c */ /* 0x040fe20000001810 */
[----:B------:R-:W2:Y:S07]  /*90e0*/  LDSM.16.M88.4 R164, [R237+0xa800] ;  /* 0x00a80000eda4783b */ /* 0x000eae0000000200 */
[C---:B------:R-:W-:Y:S08]  /*90f0*/  HMMA.16816.F32 R20, R188.reuse, R196, R20 ;  /* 0x000000c4bc14723c */ /* 0x040ff00000001814 */
[C---:B------:R-:W-:Y:S01]  /*9100*/  HMMA.16816.F32 R24, R188.reuse, R198, R24 ;  /* 0x000000c6bc18723c */ /* 0x040fe20000001818 */
[----:B------:R-:W-:Y:S07]  /*9110*/  LDSM.16.M88.4 R196, [R236+0x2000] ;  /* 0x00200000ecc4783b */ /* 0x000fee0000000200 */
[C---:B------:R-:W-:Y:S08]  /*9120*/  HMMA.16816.F32 R28, R188.reuse, R200, R28 ;  /* 0x000000c8bc1c723c */ /* 0x040ff0000000181c */
[----:B------:R-:W-:Y:S01]  /*9130*/  HMMA.16816.F32 R32, R188, R202, R32 ;  /* 0x000000cabc20723c */ /* 0x000fe20000001820 */
[----:B------:R-:W3:Y:S06]  /*9140*/  LDSM.16.M88.4 R188, [R237+0xb000] ;  /* 0x00b00000edbc783b */ /* 0x000eec0000000200 */
[----:B------:R-:W5:Y:S01]  /*9150*/  LDSM.16.M88.4 R200, [R223] ;  /* 0x00000000dfc8783b */ /* 0x000f620000000200 */
        /* <DEDUP_REMOVED lines=8> */
[----:B------:R-:W1:Y:S07]  /*91e0*/  LDSM.16.M88.4 R172, [R221] ;  /* 0x00000000ddac783b */ /* 0x000e6e0000000200 */
[C---:B------:R-:W-:Y:S08]  /*91f0*/  HMMA.16816.F32 R28, R204.reuse, R176, R28 ;  /* 0x000000b0cc1c723c */ /* 0x040ff0000000181c */
[----:B------:R-:W-:Y:S01]  /*9200*/  HMMA.16816.F32 R32, R204, R178, R32 ;  /* 0x000000b2cc20723c */ /* 0x000fe20000001820 */
[----:B------:R-:W1:Y:S06]  /*9210*/  LDSM.16.M88.4 R176, [R220] ;  /* 0x00000000dcb0783b */ /* 0x000e6c0000000200 */
[----:B------:R-:W1:Y:S01]  /*9220*/  LDSM.16.M88.4 R204, [R234+0x2000] ;  /* 0x00200000eacc783b */ /* 0x000e620000000200 */
[C---:B----4-:R-:W-:Y:S08]  /*9230*/  HMMA.16816.F32 R4, R180.reuse, R184, R4 ;  /* 0x000000b8b404723c */ /* 0x050ff00000001804 */
[C---:B------:R-:W-:Y:S01]  /*9240*/  HMMA.16816.F32 R8, R180.reuse, R186, R8 ;  /* 0x000000bab408723c */ /* 0x040fe20000001808 */
[----:B------:R-:W-:Y:S07]  /*9250*/  LDSM.16.M88.4 R184, [R231+0xb800] ;  /* 0x00b80000e7b8783b */ /* 0x000fee0000000200 */
[C---:B--2---:R-:W-:Y:S08]  /*9260*/  HMMA.16816.F32 R12, R180.reuse, R164, R12 ;  /* 0x000000a4b40c723c */ /* 0x044ff0000000180c */
[C---:B------:R-:W-:Y:S01]  /*9270*/  HMMA.16816.F32 R16, R180.reuse, R166, R16 ;  /* 0x000000a6b410723c */ /* 0x040fe20000001810 */
[----:B------:R-:W2:Y:S07]  /*9280*/  LDSM.16.M88.4 R164, [R231+0xa800] ;  /* 0x00a80000e7a4783b */ /* 0x000eae0000000200 */
[C---:B---3--:R-:W-:Y:S08]  /*9290*/  HMMA.16816.F32 R20, R180.reuse, R188, R20 ;  /* 0x000000bcb414723c */ /* 0x048ff00000001814 */
[C---:B------:R-:W-:Y:S01]  /*92a0*/  HMMA.16816.F32 R24, R180.reuse, R190, R24 ;  /* 0x000000beb418723c */ /* 0x040fe20000001818 */
[----:B------:R-:W-:Y:S07]  /*92b0*/  LDSM.16.M88.4 R188, [R233+0x2000] ;  /* 0x00200000e9bc783b */ /* 0x000fee0000000200 */
[C---:B------:R-:W-:Y:S08]  /*92c0*/  HMMA.16816.F32 R28, R180.reuse, R192, R28 ;  /* 0x000000c0b41c723c */ /* 0x040ff0000000181c */
[----:B------:R-:W-:Y:S01]  /*92d0*/  HMMA.16816.F32 R32, R180, R194, R32 ;  /* 0x000000c2b420723c */ /* 0x000fe20000001820 */
[----:B------:R-:W3:Y:S06]  /*92e0*/  LDSM.16.M88.4 R180, [R231+0xb000] ;  /* 0x00b00000e7b4783b */ /* 0x000eec0000000200 */
[----:B------:R-:W4:Y:S01]  /*92f0*/  LDSM.16.M88.4 R192, [R224+0x2000] ;  /* 0x00200000e0c0783b */ /* 0x000f220000000200 */
[C---:B-----5:R-:W-:Y:S08]  /*9300*/  HMMA.16816.F32 R4, R196.reuse, R200, R4 ;  /* 0x000000c8c404723c */ /* 0x060ff00000001804 */
[C---:B------:R-:W-:Y:S01]  /*9310*/  HMMA.16816.F32 R8, R196.reuse, R202, R8 ;  /* 0x000000cac408723c */ /* 0x040fe20000001808 */
[----:B------:R-:W-:Y:S07]  /*9320*/  LDSM.16.M88.4 R200, [R237+0xc000] ;  /* 0x00c00000edc8783b */ /* 0x000fee0000000200 */
[C---:B-1----:R-:W-:Y:S08]  /*9330*/  HMMA.16816.F32 R12, R196.reuse, R168, R12 ;  /* 0x000000a8c40c723c */ /* 0x042ff0000000180c */
[C---:B------:R-:W-:Y:S01]  /*9340*/  HMMA.16816.F32 R16, R196.reuse, R170, R16 ;  /* 0x000000aac410723c */ /* 0x040fe20000001810 */
[----:B------:R-:W1:Y:S07]  /*9350*/  LDSM.16.M88.4 R168, [R224+0x2800] ;  /* 0x00280000e0a8783b */ /* 0x000e6e0000000200 */
[C---:B------:R-:W-:Y:S08]  /*9360*/  HMMA.16816.F32 R20, R196.reuse, R172, R20 ;  /* 0x000000acc414723c */ /* 0x040ff00000001814 */
[C---:B------:R-:W-:Y:S01]  /*9370*/  HMMA.16816.F32 R24, R196.reuse, R174, R24 ;  /* 0x000000aec418723c */ /* 0x040fe20000001818 */
[----:B------:R-:W5:Y:S07]  /*9380*/  LDSM.16.M88.4 R172, [R224+0x3000] ;  /* 0x00300000e0ac783b */ /* 0x000f6e0000000200 */
[C---:B------:R-:W-:Y:S08]  /*9390*/  HMMA.16816.F32 R28, R196.reuse, R176, R28 ;  /* 0x000000b0c41c723c */ /* 0x040ff0000000181c */
[----:B------:R-:W-:Y:S01]  /*93a0*/  HMMA.16816.F32 R32, R196, R178, R32 ;  /* 0x000000b2c420723c */ /* 0x000fe20000001820 */
[----:B------:R-:W1:Y:S06]  /*93b0*/  LDSM.16.M88.4 R176, [R224+0x3800] ;  /* 0x00380000e0b0783b */ /* 0x000e6c0000000200 */
[----:B------:R-:W1:Y:S01]  /*93c0*/  LDSM.16.M88.4 R196, [R238+0x4000] ;  /* 0x00400000eec4783b */ /* 0x000e620000000200 */
        /* <DEDUP_REMOVED lines=11> */
[----:B------:R-:W2:Y:S06]  /*9480*/  LDSM.16.M88.4 R184, [R237+0xd800] ;  /* 0x00d80000edb8783b */ /* 0x000eac0000000200 */
[----:B------:R-:W2:Y:S01]  /*9490*/  LDSM.16.M88.4 R204, [R236+0x4000] ;  /* 0x00400000eccc783b */ /* 0x000ea20000000200 */
[C---:B----4-:R-:W-:Y:S08]  /*94a0*/  HMMA.16816.F32 R4, R188.reuse, R192, R4 ;  /* 0x000000c0bc04723c */ /* 0x050ff00000001804 */
[C---:B------:R-:W-:Y:S01]  /*94b0*/  HMMA.16816.F32 R8, R188.reuse, R194, R8 ;  /* 0x000000c2bc08723c */ /* 0x040fe20000001808 */
[----:B------:R-:W-:Y:S07]  /*94c0*/  LDSM.16.M88.4 R192, [R231+0xc000] ;  /* 0x00c00000e7c0783b */ /* 0x000fee0000000200 */
[C---:B-1----:R-:W-:Y:S08]  /*94d0*/  HMMA.16816.F32 R12, R188.reuse, R168, R12 ;  /* 0x000000a8bc0c723c */ /* 0x042ff0000000180c */
[C---:B------:R-:W-:Y:S01]  /*94e0*/  HMMA.16816.F32 R16, R188.reuse, R170, R16 ;  /* 0x000000aabc10723c */ /* 0x040fe20000001810 */
[----:B------:R-:W1:Y:S07]  /*94f0*/  LDSM.16.M88.4 R168, [R218] ;  /* 0x00000000daa8783b */ /* 0x000e6e0000000200 */
[C---:B-----5:R-:W-:Y:S08]  /*9500*/  HMMA.16816.F32 R20, R188.reuse, R172, R20 ;  /* 0x000000acbc14723c */ /* 0x060ff00000001814 */
[C---:B------:R-:W-:Y:S01]  /*9510*/  HMMA.16816.F32 R24, R188.reuse, R174, R24 ;  /* 0x000000aebc18723c */ /* 0x040fe20000001818 */
[----:B------:R-:W4:Y:S07]  /*9520*/  LDSM.16.M88.4 R172, [R217] ;  /* 0x00000000d9ac783b */ /* 0x000f2e0000000200 */
[C---:B------:R-:W-:Y:S08]  /*9530*/  HMMA.16816.F32 R28, R188.reuse, R176, R28 ;  /* 0x000000b0bc1c723c */ /* 0x040ff0000000181c */
[----:B------:R-:W-:Y:S01]  /*9540*/  HMMA.16816.F32 R32, R188, R178, R32 ;  /* 0x000000b2bc20723c */ /* 0x000fe20000001820 */
[----:B------:R-:W5:Y:S06]  /*9550*/  LDSM.16.M88.4 R176, [R216] ;  /* 0x00000000d8b0783b */ /* 0x000f6c0000000200 */
[----:B------:R-:W1:Y:S01]  /*9560*/  LDSM.16.M88.4 R188, [R234+0x4000] ;  /* 0x00400000eabc783b */ /* 0x000e620000000200 */
[C---:B------:R-:W-:Y:S08]  /*9570*/  HMMA.16816.F32 R4, R196.reuse, R200, R4 ;  /* 0x000000c8c404723c */ /* 0x040ff00000001804 */
[C---:B------:R-:W-:Y:S01]  /*9580*/  HMMA.16816.F32 R8, R196.reuse, R202, R8 ;  /* 0x000000cac408723c */ /* 0x040fe20000001808 */
[----:B------:R-:W-:Y:S07]  /*9590*/  LDSM.16.M88.4 R200, [R224+0x4000] ;  /* 0x00400000e0c8783b */ /* 0x000fee0000000200 */
        /* <DEDUP_REMOVED lines=10> */
[C---:B------:R-:W-:Y:S08]  /*9640*/  HMMA.16816.F32 R4, R204.reuse, R208, R4 ;  /* 0x000000d0cc04723c */ /* 0x040ff00000001804 */
[C---:B------:R-:W-:Y:S01]  /*9650*/  HMMA.16816.F32 R8, R204.reuse, R210, R8 ;  /* 0x000000d2cc08723c */ /* 0x040fe20000001808 */
[----:B------:R-:W-:Y:S07]  /*9660*/  LDSM.16.M88.4 R208, [R237+0xe000] ;  /* 0x00e00000edd0783b */ /* 0x000fee0000000200 */
[C---:B-1----:R-:W-:Y:S08]  /*9670*/  HMMA.16816.F32 R12, R204.reuse, R168, R12 ;  /* 0x000000a8cc0c723c */ /* 0x042ff0000000180c */
[C---:B------:R-:W-:Y:S01]  /*9680*/  HMMA.16816.F32 R16, R204.reuse, R170, R16 ;  /* 0x000000aacc10723c */ /* 0x040fe20000001810 */
[----:B------:R-:W1:Y:S07]  /*9690*/  LDSM.16.M88.4 R168, [R224+0x4800] ;  /* 0x00480000e0a8783b */ /* 0x000e6e0000000200 */
[C---:B----4-:R-:W-:Y:S08]  /*96a0*/  HMMA.16816.F32 R20, R204.reuse, R172, R20 ;  /* 0x000000accc14723c */ /* 0x050ff00000001814 */
[C---:B------:R-:W-:Y:S01]  /*96b0*/  HMMA.16816.F32 R24, R204.reuse, R174, R24 ;  /* 0x000000aecc18723c */ /* 0x040fe20000001818 */
[----:B------:R-:W4:Y:S07]  /*96c0*/  LDSM.16.M88.4 R172, [R224+0x5000] ;  /* 0x00500000e0ac783b */ /* 0x000f2e0000000200 */
[C---:B-----5:R-:W-:Y:S08]  /*96d0*/  HMMA.16816.F32 R28, R204.reuse, R176, R28 ;  /* 0x000000b0cc1c723c */ /* 0x060ff0000000181c */
[----:B------:R-:W-:Y:S01]  /*96e0*/  HMMA.16816.F32 R32, R204, R178, R32 ;  /* 0x000000b2cc20723c */ /* 0x000fe20000001820 */
[----:B------:R-:W5:Y:S06]  /*96f0*/  LDSM.16.M88.4 R176, [R224+0x5800] ;  /* 0x00580000e0b0783b */ /* 0x000f6c0000000200 */
        /* <DEDUP_REMOVED lines=19> */
[----:B------:R-:W1:Y:S07]  /*9830*/  LDSM.16.M88.4 R168, [R214] ;  /* 0x00000000d6a8783b */ /* 0x000e6e0000000200 */
[C---:B----4-:R-:W-:Y:S08]  /*9840*/  HMMA.16816.F32 R20, R196.reuse, R172, R20 ;  /* 0x000000acc414723c */ /* 0x050ff00000001814 */
[C---:B------:R-:W-:Y:S01]  /*9850*/  HMMA.16816.F32 R24, R196.reuse, R174, R24 ;  /* 0x000000aec418723c */ /* 0x040fe20000001818 */
[----:B------:R-:W4:Y:S07]  /*9860*/  LDSM.16.M88.4 R172, [R213] ;  /* 0x00000000d5ac783b */ /* 0x000f2e0000000200 */
[C---:B-----5:R-:W-:Y:S08]  /*9870*/  HMMA.16816.F32 R28, R196.reuse, R176, R28 ;  /* 0x000000b0c41c723c */ /* 0x060ff0000000181c */
        /* <DEDUP_REMOVED lines=17> */
[C---:B------:R-:W-:Y:S08]  /*9990*/  HMMA.16816.F32 R8, R188.reuse, R194, R8 ;  /* 0x000000c2bc08723c */ /* 0x040ff00000001808 */
[C---:B-1----:R-:W-:Y:S08]  /*99a0*/  HMMA.16816.F32 R12, R188.reuse, R168, R12 ;  /* 0x000000a8bc0c723c */ /* 0x042ff0000000180c */
[C---:B------:R-:W-:Y:S08]  /*99b0*/  HMMA.16816.F32 R16, R188.reuse, R170, R16 ;  /* 0x000000aabc10723c */ /* 0x040ff00000001810 */
[C---:B----4-:R-:W-:Y:S08]  /*99c0*/  HMMA.16816.F32 R20, R188.reuse, R172, R20 ;  /* 0x000000acbc14723c */ /* 0x050ff00000001814 */
[C---:B------:R-:W-:Y:S08]  /*99d0*/  HMMA.16816.F32 R24, R188.reuse, R174, R24 ;  /* 0x000000aebc18723c */ /* 0x040ff00000001818 */
[C---:B-----5:R-:W-:Y:S08]  /*99e0*/  HMMA.16816.F32 R28, R188.reuse, R176, R28 ;  /* 0x000000b0bc1c723c */ /* 0x060ff0000000181c */
[----:B------:R-:W-:Y:S08]  /*99f0*/  HMMA.16816.F32 R32, R188, R178, R32 ;  /* 0x000000b2bc20723c */ /* 0x000ff00000001820 */
[C---:B------:R-:W-:Y:S08]  /*9a00*/  HMMA.16816.F32 R4, R196.reuse, R200, R4 ;  /* 0x000000c8c404723c */ /* 0x040ff00000001804 */
[C---:B------:R-:W-:Y:S08]  /*9a10*/  HMMA.16816.F32 R8, R196.reuse, R202, R8 ;  /* 0x000000cac408723c */ /* 0x040ff00000001808 */
[C---:B--2---:R-:W-:Y:S08]  /*9a20*/  HMMA.16816.F32 R12, R196.reuse, R164, R12 ;  /* 0x000000a4c40c723c */ /* 0x044ff0000000180c */
[C---:B------:R-:W-:Y:S01]  /*9a30*/  HMMA.16816.F32 R16, R196.reuse, R166, R16 ;  /* 0x000000a6c410723c */ /* 0x040fe20000001810 */
[----:B------:R-:W1:Y:S07]  /*9a40*/  LDSM.16.M88.4 R164, [R224+0x6800] ;  /* 0x00680000e0a4783b */ /* 0x000e6e0000000200 */
[C---:B---3--:R-:W-:Y:S08]  /*9a50*/  HMMA.16816.F32 R20, R196.reuse, R180, R20 ;  /* 0x000000b4c414723c */ /* 0x048ff00000001814 */
[C---:B------:R-:W-:Y:S08]  /*9a60*/  HMMA.16816.F32 R24, R196.reuse, R182, R24 ;  /* 0x000000b6c418723c */ /* 0x040ff00000001818 */
[C---:B------:R-:W-:Y:S08]  /*9a70*/  HMMA.16816.F32 R28, R196.reuse, R184, R28 ;  /* 0x000000b8c41c723c */ /* 0x040ff0000000181c */
[----:B------:R-:W-:Y:S08]  /*9a80*/  HMMA.16816.F32 R32, R196, R186, R32 ;  /* 0x000000bac420723c */ /* 0x000ff00000001820 */
[C---:B------:R-:W-:Y:S08]  /*9a90*/  HMMA.16816.F32 R4, R204.reuse, R208, R4 ;  /* 0x000000d0cc04723c */ /* 0x040ff00000001804 */
[C---:B------:R-:W-:Y:S08]  /*9aa0*/  HMMA.16816.F32 R8, R204.reuse, R210, R8 ;  /* 0x000000d2cc08723c */ /* 0x040ff00000001808 */
[C---:B-1----:R-:W-:Y:S08]  /*9ab0*/  HMMA.16816.F32 R12, R204.reuse, R164, R12 ;  /* 0x000000a4cc0c723c */ /* 0x042ff0000000180c */
[----:B------:R-:W-:Y:S01]  /*9ac0*/  FMUL.FTZ R4, R4, c[0x0][0x2ec] ;  /* 0x0000bb0004047a20 */ /* 0x000fe20000410000 */
[C---:B------:R-:W-:Y:S03]  /*9ad0*/  HMMA.16816.F32 R16, R204.reuse, R166, R16 ;  /* 0x000000a6cc10723c */ /* 0x040fe60000001810 */
[----:B------:R-:W1:Y:S01]  /*9ae0*/  MUFU.TANH R183, R4 ;  /* 0x0000000400b77308 */ /* 0x000e620000002400 */
[----:B------:R-:W-:Y:S02]  /*9af0*/  FMUL.FTZ R5, R5, c[0x0][0x2ec] ;  /* 0x0000bb0005057a20 */ /* 0x000fe40000410000 */
[----:B------:R-:W-:Y:S02]  /*9b00*/  FMUL.FTZ R6, R6, c[0x0][0x2ec] ;  /* 0x0000bb0006067a20 */ /* 0x000fe40000410000 */
[----:B------:R-:W-:Y:S04]  /*9b10*/  FMUL.FTZ R7, R7, c[0x0][0x2ec] ;  /* 0x0000bb0007077a20 */ /* 0x000fe80000410000 */
[----:B------:R-:W-:Y:S01]  /*9b20*/  FMUL.FTZ R8, R8, c[0x0][0x2ec] ;  /* 0x0000bb0008087a20 */ /* 0x000fe20000410000 */
[----:B------:R-:W2:Y:S01]  /*9b30*/  MUFU.TANH R177, R5 ;  /* 0x0000000500b17308 */ /* 0x000ea20000002400 */
[----:B------:R-:W-:Y:S02]  /*9b40*/  FMUL.FTZ R9, R9, c[0x0][0x2ec] ;  /* 0x0000bb0009097a20 */ /* 0x000fe40000410000 */
[----:B------:R-:W-:Y:S02]  /*9b50*/  FMUL.FTZ R10, R10, c[0x0][0x2ec] ;  /* 0x0000bb000a0a7a20 */ /* 0x000fe40000410000 */
[----:B------:R-:W-:Y:S02]  /*9b60*/  FMUL.FTZ R11, R11, c[0x0][0x2ec] ;  /* 0x0000bb000b0b7a20 */ /* 0x000fe40000410000 */
[----:B------:R-:W-:Y:S02]  /*9b70*/  FMUL.FTZ R12, R12, c[0x0][0x2ec] ;  /* 0x0000bb000c0c7a20 */ /* 0x000fe40000410000 */
[----:B------:R-:W-:Y:S01]  /*9b80*/  FMUL.FTZ R13, R13, c[0x0][0x2ec] ;  /* 0x0000bb000d0d7a20 */ /* 0x000fe20000410000 */
[----:B------:R-:W3:Y:S01]  /*9b90*/  MUFU.TANH R182, R6 ;  /* 0x0000000600b67308 */ /* 0x000ee20000002400 */
[----:B------:R-:W-:Y:S02]  /*9ba0*/  FMUL.FTZ R14, R14, c[0x0][0x2ec] ;  /* 0x0000bb000e0e7a20 */ /* 0x000fe40000410000 */
[----:B------:R-:W-:Y:S02]  /*9bb0*/  FMUL.FTZ R15, R15, c[0x0][0x2ec] ;  /* 0x0000bb000f0f7a20 */ /* 0x000fe40000410000 */
[----:B------:R-:W-:Y:S02]  /*9bc0*/  FMUL.FTZ R16, R16, c[0x0][0x2ec] ;  /* 0x0000bb0010107a20 */ /* 0x000fe40000410000 */
[----:B------:R-:W-:Y:S02]  /*9bd0*/  FMUL.FTZ R17, R17, c[0x0][0x2ec] ;  /* 0x0000bb0011117a20 */ /* 0x000fe40000410000 */
[----:B------:R-:W-:Y:S01]  /*9be0*/  FMUL.FTZ R18, R18, c[0x0][0x2ec] ;  /* 0x0000bb0012127a20 */ /* 0x000fe20000410000 */
[----:B------:R4:W1:Y:S01]  /*9bf0*/  MUFU.TANH R181, R7 ;  /* 0x0000000700b57308 */ /* 0x0008620000002400 */
[----:B------:R-:W-:Y:S09]  /*9c00*/  FMUL.FTZ R19, R19, c[0x0][0x2ec] ;  /* 0x0000bb0013137a20 */ /* 0x000ff20000410000 */
[----:B------:R-:W1:Y:S10]  /*9c10*/  MUFU.TANH R180, R8 ;  /* 0x0000000800b47308 */ /* 0x000e740000002400 */
[----:B------:R-:W1:Y:S01]  /*9c20*/  MUFU.TANH R193, R9 ;  /* 0x0000000900c17308 */ /* 0x000e620000002400 */
[----:B----4-:R-:W4:Y:S09]  /*9c30*/  LDSM.16.M88.4 R4, [R224+0x7000] ;  /* 0x00700000e004783b */ /* 0x010f320000000200 */
[----:B------:R-:W1:Y:S10]  /*9c40*/  MUFU.TANH R192, R10 ;  /* 0x0000000a00c07308 */ /* 0x000e740000002400 */
[----:B------:R5:W1:Y:S10]  /*9c50*/  MUFU.TANH R191, R11 ;  /* 0x0000000b00bf7308 */ /* 0x000a740000002400 */
[----:B------:R1:W1:Y:S10]  /*9c60*/  MUFU.TANH R175, R12 ;  /* 0x0000000c00af7308 */ /* 0x0002740000002400 */
[----:B------:R1:W1:Y:S01]  /*9c70*/  MUFU.TANH R174, R13 ;  /* 0x0000000d00ae7308 */ /* 0x0002620000002400 */
[----:B-----5:R-:W5:Y:S01]  /*9c80*/  LDSM.16.M88.4 R8, [R224+0x7800] ;  /* 0x00780000e008783b */ /* 0x020f620000000200 */
[----:B------:R-:W-:Y:S04]  /*9c90*/  DEPBAR.LE SB0, 0x0 ;  /* 0x000080000000791a */ /* 0x000fe80000000000 */
[C---:B----4-:R-:W-:Y:S04]  /*9ca0*/  HMMA.16816.F32 R20, R204.reuse, R4, R20 ;  /* 0x00000004cc14723c */ /* 0x050fe80000001814 */
[----:B------:R4:W1:Y:S01]  /*9cb0*/  MUFU.TANH R173, R14 ;  /* 0x0000000e00ad7308 */ /* 0x0008620000002400 */
[----:B------:R-:W-:Y:S03]  /*9cc0*/  BAR.SYNC.DEFER_BLOCKING 0x0 ;  /* 0x0000000000007b1d */ /* 0x000fe60000010000 */
[C---:B------:R-:W-:Y:S06]  /*9cd0*/  HMMA.16816.F32 R24, R204.reuse, R6, R24 ;  /* 0x00000006cc18723c */ /* 0x040fec0000001818 */
[----:B------:R4:W1:Y:S10]  /*9ce0*/  MUFU.TANH R172, R15 ;  /* 0x0000000f00ac7308 */ /* 0x0008740000002400 */
[----:B------:R4:W1:Y:S01]  /*9cf0*/  MUFU.TANH R171, R16 ;  /* 0x0000001000ab7308 */ /* 0x0008620000002400 */
[----:B------:R-:W-:Y:S02]  /*9d00*/  FMUL.FTZ R20, R20, c[0x0][0x2ec] ;  /* 0x0000bb0014147a20 */ /* 0x000fe40000410000 */
[----:B------:R-:W-:Y:S02]  /*9d10*/  FMUL.FTZ R21, R21, c[0x0][0x2ec] ;  /* 0x0000bb0015157a20 */ /* 0x000fe40000410000 */
[----:B------:R-:W-:Y:S02]  /*9d20*/  FMUL.FTZ R22, R22, c[0x0][0x2ec] ;  /* 0x0000bb0016167a20 */ /* 0x000fe40000410000 */
[----:B------:R-:W-:Y:S03]  /*9d30*/  FMUL.FTZ R23, R23, c[0x0][0x2ec] ;  /* 0x0000bb0017177a20 */ /* 0x000fe60000410000 */
[----:B------:R4:W1:Y:S01]  /*9d40*/  MUFU.TANH R170, R17 ;  /* 0x0000001100aa7308 */ /* 0x0008620000002400 */
[----:B------:R-:W-:Y:S02]  /*9d50*/  FMUL.FTZ R24, R24, c[0x0][0x2ec] ;  /* 0x0000bb0018187a20 */ /* 0x000fe40000410000 */
[----:B------:R-:W-:Y:S01]  /*9d60*/  FMUL.FTZ R25, R25, c[0x0][0x2ec] ;  /* 0x0000bb0019197a20 */ /* 0x000fe20000410000 */
[C---:B-----5:R-:W-:Y:S03]  /*9d70*/  HMMA.16816.F32 R28, R204.reuse, R8, R28 ;  /* 0x00000008cc1c723c */ /* 0x060fe6000000181c */
[----:B------:R-:W-:Y:S02]  /*9d80*/  FMUL.FTZ R26, R26, c[0x0][0x2ec] ;  /* 0x0000bb001a1a7a20 */ /* 0x000fe40000410000 */
[----:B------:R-:W-:Y:S01]  /*9d90*/  FMUL.FTZ R27, R27, c[0x0][0x2ec] ;  /* 0x0000bb001b1b7a20 */ /* 0x000fe20000410000 */
[----:B------:R4:W1:Y:S02]  /*9da0*/  MUFU.TANH R169, R18 ;  /* 0x0000001200a97308 */ /* 0x0008640000002400 */
[----:B------:R-:W-:Y:S08]  /*9db0*/  HMMA.16816.F32 R32, R204, R10, R32 ;  /* 0x0000000acc20723c */ /* 0x000ff00000001820 */
[----:B------:R4:W1:Y:S08]  /*9dc0*/  MUFU.TANH R168, R19 ;  /* 0x0000001300a87308 */ /* 0x0008700000002400 */
[----:B------:R-:W-:Y:S02]  /*9dd0*/  FMUL.FTZ R28, R28, c[0x0][0x2ec] ;  /* 0x0000bb001c1c7a20 */ /* 0x000fe40000410000 */
[----:B------:R4:W1:Y:S01]  /*9de0*/  MUFU.TANH R210, R20 ;  /* 0x0000001400d27308 */ /* 0x0008620000002400 */
[----:B------:R-:W-:Y:S02]  /*9df0*/  FMUL.FTZ R29, R29, c[0x0][0x2ec] ;  /* 0x0000bb001d1d7a20 */ /* 0x000fe40000410000 */
[----:B------:R-:W-:Y:S02]  /*9e00*/  FMUL.FTZ R30, R30, c[0x0][0x2ec] ;  /* 0x0000bb001e1e7a20 */ /* 0x000fe40000410000 */
[----:B------:R-:W-:Y:S02]  /*9e10*/  FMUL.FTZ R31, R31, c[0x0][0x2ec] ;  /* 0x0000bb001f1f7a20 */ /* 0x000fe40000410000 */
[----:B------:R-:W-:Y:S02]  /*9e20*/  FMUL.FTZ R32, R32, c[0x0][0x2ec] ;  /* 0x0000bb0020207a20 */ /* 0x000fe40000410000 */
[----:B------:R-:W-:Y:S01]  /*9e30*/  FMUL.FTZ R33, R33, c[0x0][0x2ec] ;  /* 0x0000bb0021217a20 */ /* 0x000fe20000410000 */
[----:B------:R4:W1:Y:S01]  /*9e40*/  MUFU.TANH R209, R21 ;  /* 0x0000001500d17308 */ /* 0x0008620000002400 */
[----:B------:R-:W-:Y:S02]  /*9e50*/  FMUL.FTZ R34, R34, c[0x0][0x2ec] ;  /* 0x0000bb0022227a20 */ /* 0x000fe40000410000 */
[----:B------:R-:W-:Y:S07]  /*9e60*/  FMUL.FTZ R35, R35, c[0x0][0x2ec] ;  /* 0x0000bb0023237a20 */ /* 0x000fee0000410000 */
[----:B------:R4:W1:Y:S10]  /*9e70*/  MUFU.TANH R208, R22 ;  /* 0x0000001600d07308 */ /* 0x0008740000002400 */
        /* <DEDUP_REMOVED lines=12> */
[----:B------:R4:W1:Y:S02]  /*9f40*/  MUFU.TANH R165, R35 ;  /* 0x0000002300a57308 */ /* 0x0008640000002400 */
[----:B-1234-:R-:W-:-:S05]  /*9f50*/  @P0 BRA `(.L_x_383) ;  /* 0xffffe9f000000947 */ /* 0x01efca000383ffff */
.L_x_382:
        /* <DEDUP_REMOVED lines=17> */
[----:B------:R-:W2:Y:S01]  /*a070*/  LDL.LU R211, [R1] ;  /* 0x0000000001d37983 */ /* 0x000ea20000300800 */
        /* <DEDUP_REMOVED lines=19> */
[----:B------:R-:W1:Y:S08]  /*a1b0*/  SHFL.BFLY PT, R6, R5, 0x2, 0x1f ;  /* 0x0c401f0005067f89 */ /* 0x000e7000000e0000 */
[----:B------:R-:W3:Y:S01]  /*a1c0*/  SHFL.BFLY PT, R4, R3, 0x2, 0x1f ;  /* 0x0c401f0003047f89 */ /* 0x000ee200000e0000 */
[----:B-1----:R-:W-:Y:S07]  /*a1d0*/  FMNMX.FTZ R5, R5, R6, !PT ;  /* 0x0000000605057209 */ /* 0x002fee0007810000 */
[----:B------:R-:W1:Y:S01]  /*a1e0*/  SHFL.BFLY PT, R164, R5, 0x1, 0x1f ;  /* 0x0c201f0005a47f89 */ /* 0x000e6200000e0000 */
[----:B---3--:R-:W-:Y:S07]  /*a1f0*/  FMNMX.FTZ R4, R3, R4, !PT ;  /* 0x0000000403047209 */ /* 0x008fee0007810000 */
[----:B------:R-:W3:Y:S01]  /*a200*/  SHFL.BFLY PT, R3, R4, 0x1, 0x1f ;  /* 0x0c201f0004037f89 */ /* 0x000ee200000e0000 */
[----:B-1----:R-:W-:Y:S04]  /*a210*/  FMNMX.FTZ R164, R5, R164, !PT ;  /* 0x000000a405a47209 */ /* 0x002fe80007810000 */
[C---:B------:R-:W-:Y:S01]  /*a220*/  FSETP.NEU.FTZ.AND P1, PT, R164.reuse, -INF , PT ;  /* 0xff800000a400780b */ /* 0x040fe20003f3d000 */
[C---:B------:R-:W-:Y:S02]  /*a230*/  FMUL.FTZ R187, R164.reuse, c[0x0][0x23c] ;  /* 0x00008f00a4bb7a20 */ /* 0x040fe40000410000 */
[----:B------:R-:W-:Y:S01]  /*a240*/  FADD.FTZ R2, -R164, R2 ;  /* 0x00000002a4027221 */ /* 0x000fe20000010100 */
[----:B---3--:R-:W-:Y:S02]  /*a250*/  FMNMX.FTZ R3, R4, R3, !PT ;  /* 0x0000000304037209 */ /* 0x008fe40007810000 */
[----:B------:R-:W-:Y:S01]  /*a260*/  FSEL R187, R187, RZ, P1 ;  /* 0x000000ffbbbb7208 */ /* 0x000fe20000800000 */
[----:B------:R-:W-:Y:S01]  /*a270*/  FMUL.FTZ R2, R2, c[0x0][0x23c] ;  /* 0x00008f0002027a20 */ /* 0x000fe20000410000 */
[C---:B------:R-:W-:Y:S01]  /*a280*/  FSETP.NEU.FTZ.AND P1, PT, R3.reuse, -INF , PT ;  /* 0xff8000000300780b */ /* 0x040fe20003f3d000 */
[----:B------:R-:W-:Y:S02]  /*a290*/  FMUL.FTZ R4, R3, c[0x0][0x23c] ;  /* 0x00008f0003047a20 */ /* 0x000fe40000410000 */
[--C-:B------:R-:W-:Y:S02]  /*a2a0*/  FFMA.FTZ R185, R177, c[0x0][0x23c], -R187.reuse ;  /* 0x00008f00b1b97a23 */ /* 0x100fe400000108bb */
[----:B------:R-:W-:Y:S01]  /*a2b0*/  FADD.FTZ R0, -R3, R0 ;  /* 0x0000000003007221 */ /* 0x000fe20000010100 */
[----:B------:R-:W-:Y:S01]  /*a2c0*/  FSEL R177, R4, RZ, P1 ;  /* 0x000000ff04b17208 */ /* 0x000fe20000800000 */
[--C-:B------:R-:W-:Y:S01]  /*a2d0*/  FFMA.FTZ R186, R183, c[0x0][0x23c], -R187.reuse ;  /* 0x00008f00b7ba7a23 */ /* 0x100fe200000108bb */
[----:B------:R-:W1:Y:S01]  /*a2e0*/  MUFU.EX2 R2, R2 ;  /* 0x0000000200027308 */ /* 0x000e620000000800 */
[----:B------:R-:W-:Y:S02]  /*a2f0*/  FFMA.FTZ R184, R180, c[0x0][0x23c], -R187 ;  /* 0x00008f00b4b87a23 */ /* 0x000fe400000108bb */
[--C-:B------:R-:W-:Y:S02]  /*a300*/  FFMA.FTZ R182, R182, c[0x0][0x23c], -R177.reuse ;  /* 0x00008f00b6b67a23 */ /* 0x100fe400000108b1 */
[----:B------:R-:W-:Y:S02]  /*a310*/  FFMA.FTZ R181, R181, c[0x0][0x23c], -R177 ;  /* 0x00008f00b5b57a23 */ /* 0x000fe400000108b1 */
[----:B------:R-:W-:Y:S02]  /*a320*/  FFMA.FTZ R183, R193, c[0x0][0x23c], -R187 ;  /* 0x00008f00c1b77a23 */ /* 0x000fe400000108bb */
[--C-:B------:R-:W-:Y:S01]  /*a330*/  FFMA.FTZ R180, R192, c[0x0][0x23c], -R177.reuse ;  /* 0x00008f00c0b47a23 */ /* 0x100fe200000108b1 */
[----:B------:R-:W-:Y:S01]  /*a340*/  MUFU.EX2 R186, R186 ;  /* 0x000000ba00ba7308 */ /* 0x000fe20000000800 */
[----:B------:R-:W-:Y:S02]  /*a350*/  FFMA.FTZ R167, R191, c[0x0][0x23c], -R177 ;  /* 0x00008f00bfa77a23 */ /* 0x000fe400000108b1 */
[----:B------:R-:W-:Y:S02]  /*a360*/  FMUL.FTZ R0, R0, c[0x0][0x23c] ;  /* 0x00008f0000007a20 */ /* 0x000fe40000410000 */
[--C-:B------:R-:W-:Y:S02]  /*a370*/  FFMA.FTZ R191, R175, c[0x0][0x23c], -R187.reuse ;  /* 0x00008f00afbf7a23 */ /* 0x100fe400000108bb */
[----:B------:R-:W-:Y:S02]  /*a380*/  FFMA.FTZ R192, R174, c[0x0][0x23c], -R187 ;  /* 0x00008f00aec07a23 */ /* 0x000fe400000108bb */
[--C-:B------:R-:W-:Y:S01]  /*a390*/  FFMA.FTZ R193, R173, c[0x0][0x23c], -R177.reuse ;  /* 0x00008f00adc17a23 */ /* 0x100fe200000108b1 */
[----:B------:R-:W3:Y:S01]  /*a3a0*/  MUFU.EX2 R0, R0 ;  /* 0x0000000000007308 */ /* 0x000ee20000000800 */
[----:B------:R-:W-:Y:S02]  /*a3b0*/  FFMA.FTZ R194, R172, c[0x0][0x23c], -R177 ;  /* 0x00008f00acc27a23 */ /* 0x000fe400000108b1 */
[----:B------:R-:W-:Y:S01]  /*a3c0*/  LDSM.16.MT88.4 R172, [R232+0x14800] ;  /* 0x01480000e8ac783b */ /* 0x000fe20000004200 */
[C---:B-1----:R-:W-:Y:S02]  /*a3d0*/  FMUL.FTZ R4, R2.reuse, R160 ;  /* 0x000000a002047220 */ /* 0x042fe40000410000 */
[C---:B------:R-:W-:Y:S02]  /*a3e0*/  FMUL.FTZ R5, R2.reuse, R161 ;  /* 0x000000a102057220 */ /* 0x040fe40000410000 */
[C---:B------:R-:W-:Y:S02]  /*a3f0*/  FMUL.FTZ R8, R2.reuse, R156 ;  /* 0x0000009c02087220 */ /* 0x040fe40000410000 */
        /* <DEDUP_REMOVED lines=9> */
[C---:B---3--:R-:W-:Y:S02]  /*a490*/  FMUL.FTZ R6, R0.reuse, R162 ;  /* 0x000000a200067220 */ /* 0x048fe40000410000 */
[C---:B------:R-:W-:Y:S02]  /*a4a0*/  FMUL.FTZ R7, R0.reuse, R163 ;  /* 0x000000a300077220 */ /* 0x040fe40000410000 */
[C---:B------:R-:W-:Y:S01]  /*a4b0*/  FMUL.FTZ R10, R0.reuse, R158 ;  /* 0x0000009e000a7220 */ /* 0x040fe20000410000 */
[----:B------:R-:W3:Y:S01]  /*a4c0*/  MUFU.EX2 R181, R181 ;  /* 0x000000b500b57308 */ /* 0x000ee20000000800 */
[C---:B------:R-:W-:Y:S02]  /*a4d0*/  FMUL.FTZ R11, R0.reuse, R159 ;  /* 0x0000009f000b7220 */ /* 0x040fe40000410000 */
[C---:B------:R-:W-:Y:S01]  /*a4e0*/  FMUL.FTZ R18, R0.reuse, R150 ;  /* 0x0000009600127220 */ /* 0x040fe20000410000 */
[----:B-1----:R-:W-:Y:S01]  /*a4f0*/  F2FP.PACK_AB R160, R185, R186 ;  /* 0x000000bab9a0723e */ /* 0x002fe200000000ff */
[C---:B------:R-:W-:Y:S01]  /*a500*/  FMUL.FTZ R19, R0.reuse, R151 ;  /* 0x0000009700137220 */ /* 0x040fe20000410000 */
[----:B------:R-:W-:Y:S01]  /*a510*/  LDSM.16.MT88.4 R156, [R230+0x12800] ;  /* 0x01280000e69c783b */ /* 0x000fe20000004200 */
[C---:B------:R-:W-:Y:S02]  /*a520*/  FMUL.FTZ R26, R0.reuse, R142 ;  /* 0x0000008e001a7220 */ /* 0x040fe40000410000 */
[C---:B------:R-:W-:Y:S01]  /*a530*/  FMUL.FTZ R27, R0.reuse, R143 ;  /* 0x0000008f001b7220 */ /* 0x040fe20000410000 */
[----:B------:R-:W-:Y:S01]  /*a540*/  MUFU.EX2 R184, R184 ;  /* 0x000000b800b87308 */ /* 0x000fe20000000800 */
[C---:B------:R-:W-:Y:S02]  /*a550*/  FMUL.FTZ R34, R0.reuse, R134 ;  /* 0x0000008600227220 */ /* 0x040fe40000410000 */
[----:B------:R-:W-:Y:S01]  /*a560*/  FMUL.FTZ R35, R0, R135 ;  /* 0x0000008700237220 */ /* 0x000fe20000410000 */
[----:B------:R-:W-:Y:S01]  /*a570*/  LDSM.16.MT88.4 R140, [R228+0x12000] ;  /* 0x01200000e48c783b */ /* 0x000fe20000004200 */
[--C-:B------:R-:W-:Y:S02]  /*a580*/  FFMA.FTZ R196, R171, c[0x0][0x23c], -R187.reuse ;  /* 0x00008f00abc47a23 */ /* 0x100fe400000108bb */
[----:B------:R-:W-:Y:S02]  /*a590*/  FFMA.FTZ R195, R170, c[0x0][0x23c], -R187 ;  /* 0x00008f00aac37a23 */ /* 0x000fe400000108bb */
[--C-:B------:R-:W-:Y:S01]  /*a5a0*/  FFMA.FTZ R197, R169, c[0x0][0x23c], -R177.reuse ;  /* 0x00008f00a9c57a23 */ /* 0x100fe200000108b1 */
[----:B------:R-:W1:Y:S01]  /*a5b0*/  MUFU.EX2 R183, R183 ;  /* 0x000000b700b77308 */ /* 0x000e620000000800 */
[--C-:B------:R-:W-:Y:S01]  /*a5c0*/  FFMA.FTZ R198, R168, c[0x0][0x23c], -R177.reuse ;  /* 0x00008f00a8c67a23 */ /* 0x100fe200000108b1 */
[----:B------:R-:W-:Y:S01]  /*a5d0*/  LDSM.16.MT88.4 R132, [R229+0x12000] ;  /* 0x01200000e584783b */ /* 0x000fe20000004200 */
[----:B------:R-:W-:Y:S01]  /*a5e0*/  FFMA.FTZ R207, R179, c[0x0][0x23c], -R177 ;  /* 0x00008f00b3cf7a23 */ /* 0x000fe200000108b1 */
[----:B---3--:R-:W-:Y:S01]  /*a5f0*/  F2FP.PACK_AB R161, R181, R182 ;  /* 0x000000b6b5a1723e */ /* 0x008fe200000000ff */
[C---:B------:R-:W-:Y:S02]  /*a600*/  FMUL.FTZ R36, R2.reuse, R36 ;  /* 0x0000002402247220 */ /* 0x040fe40000410000 */
[----:B------:R-:W-:Y:S02]  /*a610*/  FMUL.FTZ R37, R2, R37 ;  /* 0x0000002502257220 */ /* 0x000fe40000410000 */
[C---:B------:R-:W-:Y:S01]  /*a620*/  FMUL.FTZ R38, R0.reuse, R38 ;  /* 0x0000002600267220 */ /* 0x040fe20000410000 */
[----:B------:R-:W-:Y:S01]  /*a630*/  MUFU.EX2 R180, R180 ;  /* 0x000000b400b47308 */ /* 0x000fe20000000800 */
[----:B------:R-:W-:Y:S01]  /*a640*/  LDSM.16.MT88.4 R148, [R228+0x10800] ;  /* 0x01080000e494783b */ /* 0x000fe20000004200 */
[----:B------:R-:W-:Y:S02]  /*a650*/  FMUL.FTZ R39, R0, R39 ;  /* 0x0000002700277220 */ /* 0x000fe40000410000 */
[C---:B------:R-:W-:Y:S02]  /*a660*/  FMUL.FTZ R40, R2.reuse, R40 ;  /* 0x0000002802287220 */ /* 0x040fe40000410000 */
[----:B------:R-:W-:Y:S02]  /*a670*/  FMUL.FTZ R41, R2, R41 ;  /* 0x0000002902297220 */ /* 0x000fe40000410000 */
[C---:B------:R-:W-:Y:S01]  /*a680*/  FMUL.FTZ R42, R0.reuse, R42 ;  /* 0x0000002a002a7220 */ /* 0x040fe20000410000 */
[----:B------:R-:W-:Y:S01]  /*a690*/  LDSM.16.MT88.4 R168, [R228+0x12800] ;  /* 0x01280000e4a8783b */ /* 0x000fe20000004200 */
[----:B------:R-:W3:Y:S01]  /*a6a0*/  MUFU.EX2 R167, R167 ;  /* 0x000000a700a77308 */ /* 0x000ee20000000800 */
        /* <DEDUP_REMOVED lines=12> */
[----:B------:R-:W1:Y:S01]  /*a770*/  MUFU.EX2 R192, R192 ;  /* 0x000000c000c07308 */ /* 0x000e620000000800 */
[----:B------:R-:W-:Y:S02]  /*a780*/  FMUL.FTZ R53, R2, R53 ;  /* 0x0000003502357220 */ /* 0x000fe40000410000 */
[C---:B------:R-:W-:Y:S01]  /*a790*/  FMUL.FTZ R54, R0.reuse, R54 ;  /* 0x0000003600367220 */ /* 0x040fe20000410000 */
[----:B---3--:R-:W-:Y:S01]  /*a7a0*/  F2FP.PACK_AB R163, R167, R180 ;  /* 0x000000b4a7a3723e */ /* 0x008fe200000000ff */
[----:B------:R-:W-:Y:S02]  /*a7b0*/  FMUL.FTZ R55, R0, R55 ;  /* 0x0000003700377220 */ /* 0x000fe40000410000 */
[C---:B------:R-:W-:Y:S02]  /*a7c0*/  FMUL.FTZ R56, R2.reuse, R56 ;  /* 0x0000003802387220 */ /* 0x040fe40000410000 */
[----:B------:R-:W-:Y:S01]  /*a7d0*/  FMUL.FTZ R57, R2, R57 ;  /* 0x0000003902397220 */ /* 0x000fe20000410000 */
[----:B------:R-:W-:Y:S01]  /*a7e0*/  MUFU.EX2 R193, R193 ;  /* 0x000000c100c17308 */ /* 0x000fe20000000800 */
[C---:B------:R-:W-:Y:S05]  /*a7f0*/  HMMA.16816.F32 R4, R160.reuse, R12, R4 ;  /* 0x0000000ca004723c */ /* 0x040fea0000001804 */
[----:B------:R-:W-:Y:S02]  /*a800*/  FMUL.FTZ R58, R0, R58 ;  /* 0x0000003a003a7220 */ /* 0x000fe40000410000 */
[C---:B------:R-:W-:Y:S01]  /*a810*/  FMUL.FTZ R12, R2.reuse, R152 ;  /* 0x00000098020c7220 */ /* 0x040fe20000410000 */
[C---:B------:R-:W-:Y:S01]  /*a820*/  HMMA.16816.F32 R8, R160.reuse, R14, R8 ;  /* 0x0000000ea008723c */ /* 0x040fe20000001808 */
[----:B------:R-:W3:Y:S03]  /*a830*/  MUFU.EX2 R194, R194 ;  /* 0x000000c200c27308 */ /* 0x000ee60000000800 */
[----:B------:R-:W-:Y:S02]  /*a840*/  FMUL.FTZ R13, R2, R153 ;  /* 0x00000099020d7220 */ /* 0x000fe40000410000 */
[C---:B------:R-:W-:Y:S02]  /*a850*/  FMUL.FTZ R59, R0.reuse, R59 ;  /* 0x0000003b003b7220 */ /* 0x040fe40000410000 */
[C---:B------:R-:W-:Y:S03]  /*a860*/  FMUL.FTZ R14, R0.reuse, R154 ;  /* 0x0000009a000e7220 */ /* 0x040fe60000410000 */
[----:B------:R-:W-:Y:S01]  /*a870*/  MUFU.EX2 R196, R196 ;  /* 0x000000c400c47308 */ /* 0x000fe20000000800 */
[----:B------:R-:W-:Y:S02]  /*a880*/  FMUL.FTZ R15, R0, R155 ;  /* 0x0000009b000f7220 */ /* 0x000fe40000410000 */
[----:B------:R-:W4:Y:S01]  /*a890*/  LDSM.16.MT88.4 R152, [R228+0x10000] ;  /* 0x01000000e498783b */ /* 0x000f220000004200 */
[C---:B------:R-:W-:Y:S02]  /*a8a0*/  FMUL.FTZ R60, R2.reuse, R60 ;  /* 0x0000003c023c7220 */ /* 0x040fe40000410000 */
[----:B------:R-:W-:Y:S02]  /*a8b0*/  FMUL.FTZ R61, R2, R61 ;  /* 0x0000003d023d7220 */ /* 0x000fe40000410000 */
[C---:B------:R-:W-:Y:S02]  /*a8c0*/  HMMA.16816.F32 R12, R160.reuse, R20, R12 ;  /* 0x00000014a00c723c */ /* 0x040fe4000000180c */
[----:B------:R-:W5:Y:S01]  /*a8d0*/  MUFU.EX2 R195, R195 ;  /* 0x000000c300c37308 */ /* 0x000f620000000800 */
[C---:B------:R-:W-:Y:S02]  /*a8e0*/  FMUL.FTZ R62, R0.reuse, R62 ;  /* 0x0000003e003e7220 */ /* 0x040fe40000410000 */
[----:B------:R-:W-:Y:S02]  /*a8f0*/  FMUL.FTZ R63, R0, R63 ;  /* 0x0000003f003f7220 */ /* 0x000fe40000410000 */
[C---:B------:R-:W-:Y:S01]  /*a900*/  FMUL.FTZ R20, R2.reuse, R144 ;  /* 0x0000009002147220 */ /* 0x040fe20000410000 */
[C---:B------:R-:W-:Y:S04]  /*a910*/  HMMA.16816.F32 R16, R160.reuse, R22, R16 ;  /* 0x00000016a010723c */ /* 0x040fe80000001810 */
[C---:B------:R-:W-:Y:S01]  /*a920*/  FMUL.FTZ R21, R2.reuse, R145 ;  /* 0x0000009102157220 */ /* 0x040fe20000410000 */
[----:B------:R-:W-:Y:S01]  /*a930*/  MUFU.EX2 R197, R197 ;  /* 0x000000c500c57308 */ /* 0x000fe20000000800 */
[----:B------:R-:W-:Y:S02]  /*a940*/  FMUL.FTZ R64, R2, R64 ;  /* 0x0000004002407220 */ /* 0x000fe40000410000 */
[C---:B------:R-:W-:Y:S04]  /*a950*/  FMUL.FTZ R22, R0.reuse, R146 ;  /* 0x0000009200167220 */ /* 0x040fe80000410000 */
[----:B------:R-:W-:Y:S02]  /*a960*/  FMUL.FTZ R23, R0, R147 ;  /* 0x0000009300177220 */ /* 0x000fe40000410000 */
[----:B------:R-:W1:Y:S01]  /*a970*/  LDSM.16.MT88.4 R144, [R232+0x12000] ;  /* 0x01200000e890783b */ /* 0x000e620000004200 */
[----:B------:R-:W-:Y:S01]  /*a980*/  FMUL.FTZ R65, R2, R65 ;  /* 0x0000004102417220 */ /* 0x000fe20000410000 */
[----:B------:R-:W1:Y:S01]  /*a990*/  MUFU.EX2 R198, R198 ;  /* 0x000000c600c67308 */ /* 0x000e620000000800 */
[C---:B------:R-:W-:Y:S02]  /*a9a0*/  FMUL.FTZ R66, R0.reuse, R66 ;  /* 0x0000004200427220 */ /* 0x040fe40000410000 */
[C---:B------:R-:W-:Y:S03]  /*a9b0*/  HMMA.16816.F32 R20, R160.reuse, R28, R20 ;  /* 0x0000001ca014723c */ /* 0x040fe60000001814 */
[----:B------:R-:W-:Y:S02]  /*a9c0*/  FMUL.FTZ R67, R0, R67 ;  /* 0x0000004300437220 */ /* 0x000fe40000410000 */
[C---:B------:R-:W-:Y:S02]  /*a9d0*/  FMUL.FTZ R68, R2.reuse, R68 ;  /* 0x0000004402447220 */ /* 0x040fe40000410000 */
[C---:B------:R-:W-:Y:S01]  /*a9e0*/  FMUL.FTZ R28, R2.reuse, R136 ;  /* 0x00000088021c7220 */ /* 0x040fe20000410000 */
[C---:B------:R-:W-:Y:S01]  /*a9f0*/  HMMA.16816.F32 R24, R160.reuse, R30, R24 ;  /* 0x0000001ea018723c */ /* 0x040fe20000001818 */
[----:B------:R-:W-:Y:S03]  /*aa00*/  MUFU.EX2 R207, R207 ;  /* 0x000000cf00cf7308 */ /* 0x000fe60000000800 */
[C---:B------:R-:W-:Y:S02]  /*aa10*/  FMUL.FTZ R29, R2.reuse, R137 ;  /* 0x00000089021d7220 */ /* 0x040fe40000410000 */
[----:B------:R-:W-:Y:S02]  /*aa20*/  FMUL.FTZ R69, R2, R69 ;  /* 0x0000004502457220 */ /* 0x000fe40000410000 */
[C---:B------:R-:W-:Y:S04]  /*aa30*/  FMUL.FTZ R30, R0.reuse, R138 ;  /* 0x0000008a001e7220 */ /* 0x040fe80000410000 */
[C---:B------:R-:W-:Y:S02]  /*aa40*/  FMUL.FTZ R31, R0.reuse, R139 ;  /* 0x0000008b001f7220 */ /* 0x040fe40000410000 */
[----:B------:R-:W2:Y:S01]  /*aa50*/  LDSM.16.MT88.4 R136, [R230+0x12000] ;  /* 0x01200000e688783b */ /* 0x000ea20000004200 */
[C---:B------:R-:W-:Y:S02]  /*aa60*/  FMUL.FTZ R70, R0.reuse, R70 ;  /* 0x0000004600467220 */ /* 0x040fe40000410000 */
[----:B------:R-:W-:Y:S02]  /*aa70*/  FMUL.FTZ R71, R0, R71 ;  /* 0x0000004700477220 */ /* 0x000fe40000410000 */
[C---:B----4-:R-:W-:Y:S03]  /*aa80*/  HMMA.16816.F32 R28, R160.reuse, R152, R28 ;  /* 0x00000098a01c723c */ /* 0x050fe6000000181c */
[C---:B------:R-:W-:Y:S02]  /*aa90*/  FMUL.FTZ R72, R2.reuse, R72 ;  /* 0x0000004802487220 */ /* 0x040fe40000410000 */
[----:B------:R-:W-:Y:S02]  /*aaa0*/  FMUL.FTZ R73, R2, R73 ;  /* 0x0000004902497220 */ /* 0x000fe40000410000 */
[C---:B------:R-:W-:Y:S01]  /*aab0*/  FMUL.FTZ R74, R0.reuse, R74 ;  /* 0x0000004a004a7220 */ /* 0x040fe20000410000 */
[C---:B------:R-:W-:Y:S01]  /*aac0*/  HMMA.16816.F32 R32, R160.reuse, R154, R32 ;  /* 0x0000009aa020723c */ /* 0x040fe20000001820 */
[----:B------:R-:W-:Y:S03]  /*aad0*/  LDSM.16.MT88.4 R152, [R232+0x12800] ;  /* 0x01280000e898783b */ /* 0x000fe60000004200 */
[----:B------:R-:W-:Y:S02]  /*aae0*/  FMUL.FTZ R75, R0, R75 ;  /* 0x0000004b004b7220 */ /* 0x000fe40000410000 */
[C---:B------:R-:W-:Y:S02]  /*aaf0*/  FMUL.FTZ R76, R2.reuse, R76 ;  /* 0x0000004c024c7220 */ /* 0x040fe40000410000 */
[C---:B-1----:R-:W-:Y:S04]  /*ab00*/  HMMA.16816.F32 R36, R160.reuse, R144, R36 ;  /* 0x00000090a024723c */ /* 0x042fe80000001824 */
[----:B------:R-:W-:Y:S02]  /*ab10*/  FMUL.FTZ R77, R2, R77 ;  /* 0x0000004d024d7220 */ /* 0x000fe40000410000 */
[C---:B------:R-:W-:Y:S02]  /*ab20*/  FMUL.FTZ R78, R0.reuse, R78 ;  /* 0x0000004e004e7220 */ /* 0x040fe40000410000 */
[C---:B------:R-:W-:Y:S01]  /*ab30*/  HMMA.16816.F32 R40, R160.reuse, R146, R40 ;  /* 0x00000092a028723c */ /* 0x040fe20000001828 */
[----:B------:R-:W-:Y:S03]  /*ab40*/  LDSM.16.MT88.4 R144, [R229+0x10800] ;  /* 0x01080000e590783b */ /* 0x000fe60000004200 */
        /* <DEDUP_REMOVED lines=22> */
[----:B------:R-:W4:Y:S03]  /*acb0*/  LDSM.16.MT88.4 R140, [R229+0x14000] ;  /* 0x01400000e58c783b */ /* 0x000f260000004200 */
        /* <DEDUP_REMOVED lines=18> */
[C---:B----4-:R-:W-:Y:S04]  /*ade0*/  HMMA.16816.F32 R84, R160.reuse, R140, R84 ;  /* 0x0000008ca054723c */ /* 0x050fe80000001854 */
        /* <DEDUP_REMOVED lines=38> */
[----:B------:R-:W-:Y:S03]  /*b050*/  FMUL.FTZ R129, R2, R129 ;  /* 0x0000008102817220 */ /* 0x000fe60000410000 */
[C---:B--2---:R-:W-:Y:S03]  /*b060*/  HMMA.16816.F32 R124, R160.reuse, R132, R124 ;  /* 0x00000084a07c723c */ /* 0x044fe6000000187c */
[C---:B------:R-:W-:Y:S02]  /*b070*/  FMUL.FTZ R130, R0.reuse, R130 ;  /* 0x0000008200827220 */ /* 0x040fe40000410000 */
[----:B------:R-:W-:Y:S02]  /*b080*/  FMUL.FTZ R131, R0, R131 ;  /* 0x0000008300837220 */ /* 0x000fe40000410000 */
[----:B------:R-:W-:Y:S01]  /*b090*/  F2FP.PACK_AB R132, R192, R191 ;  /* 0x000000bfc084723e */ /* 0x000fe200000000ff */
[--C-:B------:R-:W-:Y:S01]  /*b0a0*/  FFMA.FTZ R204, R210, c[0x0][0x23c], -R187.reuse ;  /* 0x00008f00d2cc7a23 */ /* 0x100fe200000108bb */
[----:B---3--:R-:W-:Y:S03]  /*b0b0*/  F2FP.PACK_AB R133, R194, R193 ;  /* 0x000000c1c285723e */ /* 0x008fe600000000ff */
[----:B------:R-:W-:Y:S01]  /*b0c0*/  HMMA.16816.F32 R128, R160, R134, R128 ;  /* 0x00000086a080723c */ /* 0x000fe20000001880 */
[----:B------:R-:W2:Y:S01]  /*b0d0*/  LDSM.16.MT88.4 R160, [R229+0x12800] ;  /* 0x01280000e5a0783b */ /* 0x000ea20000004200 */
[----:B------:R-:W-:Y:S01]  /*b0e0*/  MUFU.EX2 R204, R204 ;  /* 0x000000cc00cc7308 */ /* 0x000fe20000000800 */
[----:B------:R-:W-:Y:S02]  /*b0f0*/  FFMA.FTZ R205, R209, c[0x0][0x23c], -R187 ;  /* 0x00008f00d1cd7a23 */ /* 0x000fe400000108bb */
[----:B------:R-:W-:Y:S02]  /*b100*/  FFMA.FTZ R206, R208, c[0x0][0x23c], -R177 ;  /* 0x00008f00d0ce7a23 */ /* 0x000fe400000108b1 */
[----:B-----5:R-:W-:Y:S01]  /*b110*/  F2FP.PACK_AB R134, R195, R196 ;  /* 0x000000c4c386723e */ /* 0x020fe200000000ff */
[----:B------:R-:W-:Y:S01]  /*b120*/  FFMA.FTZ R208, R178, c[0x0][0x23c], -R187 ;  /* 0x00008f00b2d07a23 */ /* 0x000fe200000108bb */
[----:B------:R-:W-:Y:S03]  /*b130*/  F2FP.PACK_AB R135, R198, R197 ;  /* 0x000000c5c687723e */ /* 0x000fe600000000ff */
[----:B------:R-:W-:Y:S01]  /*b140*/  FFMA.FTZ R203, R203, c[0x0][0x23c], -R177 ;  /* 0x00008f00cbcb7a23 */ /* 0x000fe200000108b1 */
[----:B------:R-:W-:Y:S01]  /*b150*/  MUFU.EX2 R205, R205 ;  /* 0x000000cd00cd7308 */ /* 0x000fe20000000800 */
[--C-:B------:R-:W-:Y:S02]  /*b160*/  FFMA.FTZ R202, R202, c[0x0][0x23c], -R187.reuse ;  /* 0x00008f00caca7a23 */ /* 0x100fe400000108bb */
[C---:B----4-:R-:W-:Y:S05]  /*b170*/  HMMA.16816.F32 R4, R132.reuse, R140, R4 ;  /* 0x0000008c8404723c */ /* 0x050fea0000001804 */
[----:B------:R-:W-:Y:S02]  /*b180*/  FFMA.FTZ R201, R201, c[0x0][0x23c], -R187 ;  /* 0x00008f00c9c97a23 */ /* 0x000fe400000108bb */
[--C-:B------:R-:W-:Y:S01]  /*b190*/  FFMA.FTZ R200, R200, c[0x0][0x23c], -R177.reuse ;  /* 0x00008f00c8c87a23 */ /* 0x100fe200000108b1 */
[C---:B------:R-:W-:Y:S01]  /*b1a0*/  HMMA.16816.F32 R8, R132.reuse, R142, R8 ;  /* 0x0000008e8408723c */ /* 0x040fe20000001808 */
[----:B------:R-:W3:Y:S01]  /*b1b0*/  LDSM.16.MT88.4 R140, [R230+0x14800] ;  /* 0x01480000e68c783b */ /* 0x000ee20000004200 */
[----:B------:R-:W4:Y:S02]  /*b1c0*/  MUFU.EX2 R206, R206 ;  /* 0x000000ce00ce7308 */ /* 0x000f240000000800 */
[----:B------:R-:W-:Y:S02]  /*b1d0*/  FFMA.FTZ R199, R199, c[0x0][0x23c], -R177 ;  /* 0x00008f00c7c77a23 */ /* 0x000fe400000108b1 */
[--C-:B------:R-:W-:Y:S02]  /*b1e0*/  FFMA.FTZ R189, R189, c[0x0][0x23c], -R187.reuse ;  /* 0x00008f00bdbd7a23 */ /* 0x100fe400000108bb */
[C---:B-1----:R-:W-:Y:S04]  /*b1f0*/  HMMA.16816.F32 R12, R132.reuse, R136, R12 ;  /* 0x00000088840c723c */ /* 0x042fe8000000180c */
[--C-:B------:R-:W-:Y:S01]  /*b200*/  FFMA.FTZ R190, R190, c[0x0][0x23c], -R187.reuse ;  /* 0x00008f00bebe7a23 */ /* 0x100fe200000108bb */
[----:B------:R-:W1:Y:S01]  /*b210*/  MUFU.EX2 R203, R203 ;  /* 0x000000cb00cb7308 */ /* 0x000e620000000800 */
[----:B------:R-:W-:Y:S02]  /*b220*/  FFMA.FTZ R187, R176, c[0x0][0x23c], -R187 ;  /* 0x00008f00b0bb7a23 */ /* 0x000fe400000108bb */
[C---:B------:R-:W-:Y:S01]  /*b230*/  HMMA.16816.F32 R16, R132.reuse, R138, R16 ;  /* 0x0000008a8410723c */ /* 0x040fe20000001810 */
[----:B------:R-:W5:Y:S03]  /*b240*/  LDSM.16.MT88.4 R136, [R229+0x14800] ;  /* 0x01480000e588783b */ /* 0x000f660000004200 */
[--C-:B------:R-:W-:Y:S02]  /*b250*/  FFMA.FTZ R188, R188, c[0x0][0x23c], -R177.reuse ;  /* 0x00008f00bcbc7a23 */ /* 0x100fe400000108b1 */
[--C-:B------:R-:W-:Y:S01]  /*b260*/  FFMA.FTZ R166, R166, c[0x0][0x23c], -R177.reuse ;  /* 0x00008f00a6a67a23 */ /* 0x100fe200000108b1 */
[----:B------:R-:W-:Y:S01]  /*b270*/  MUFU.EX2 R187, R187 ;  /* 0x000000bb00bb7308 */ /* 0x000fe20000000800 */
[C---:B------:R-:W-:Y:S04]  /*b280*/  HMMA.16816.F32 R20, R132.reuse, R144, R20 ;  /* 0x000000908414723c */ /* 0x040fe80000001814 */
[----:B------:R-:W-:Y:S02]  /*b290*/  FFMA.FTZ R177, R165, c[0x0][0x23c], -R177 ;  /* 0x00008f00a5b17a23 */ /* 0x000fe400000108b1 */
[----:B------:R-:W-:Y:S02]  /*b2a0*/  FFMA.FTZ R182, R0, R252, R182 ;  /* 0x000000fc00b67223 */ /* 0x000fe400000100b6 */
[C---:B------:R-:W-:Y:S01]  /*b2b0*/  HMMA.16816.F32 R24, R132.reuse, R146, R24 ;  /* 0x000000928418723c */ /* 0x040fe20000001818 */
[----:B------:R-:W1:Y:S01]  /*b2c0*/  LDSM.16.MT88.4 R144, [R228+0x14800] ;  /* 0x01480000e490783b */ /* 0x000e620000004200 */
[----:B------:R2:W-:Y:S02]  /*b2d0*/  MUFU.EX2 R165, R177 ;  /* 0x000000b100a57308 */ /* 0x0005e40000000800 */
[----:B------:R-:W-:Y:S01]  /*b2e0*/  FFMA.FTZ R186, R2, R211, R186 ;  /* 0x000000d302ba7223 */ /* 0x000fe200000100ba */
[----:B------:R-:W-:Y:S01]  /*b2f0*/  MOV R2, R164 ;  /* 0x000000a400027202 */ /* 0x000fe20000000f00 */
[----:B------:R-:W-:Y:S02]  /*b300*/  FADD.FTZ R182, R181, R182 ;  /* 0x000000b6b5b67221 */ /* 0x000fe40000010000 */
[C---:B------:R-:W-:Y:S04]  /*b310*/  HMMA.16816.F32 R28, R132.reuse, R148, R28 ;  /* 0x00000094841c723c */ /* 0x040fe8000000181c */
[----:B------:R-:W-:Y:S01]  /*b320*/  MUFU.EX2 R202, R202 ;  /* 0x000000ca00ca7308 */ /* 0x000fe20000000800 */
[----:B------:R-:W-:Y:S02]  /*b330*/  FADD.FTZ R186, R185, R186 ;  /* 0x000000bab9ba7221 */ /* 0x000fe40000010000 */
[----:B------:R-:W-:Y:S01]  /*b340*/  FADD.FTZ R182, R180, R182 ;  /* 0x000000b6b4b67221 */ /* 0x000fe20000010000 */
[C---:B------:R-:W-:Y:S01]  /*b350*/  HMMA.16816.F32 R32, R132.reuse, R150, R32 ;  /* 0x000000968420723c */ /* 0x040fe20000001820 */
[----:B------:R-:W1:Y:S03]  /*b360*/  LDSM.16.MT88.4 R148, [R232+0x16800] ;  /* 0x01680000e894783b */ /* 0x000e660000004200 */
[----:B------:R-:W-:Y:S02]  /*b370*/  FADD.FTZ R186, R184, R186 ;  /* 0x000000bab8ba7221 */ /* 0x000fe40000010000 */
[----:B------:R-:W1:Y:S01]  /*b380*/  MUFU.EX2 R201, R201 ;  /* 0x000000c900c97308 */ /* 0x000e620000000800 */
[----:B------:R-:W-:Y:S01]  /*b390*/  FADD.FTZ R167, R167, R182 ;  /* 0x000000b6a7a77221 */ /* 0x000fe20000010000 */
[C---:B------:R-:W-:Y:S01]  /*b3a0*/  HMMA.16816.F32 R36, R132.reuse, R152, R36 ;  /* 0x000000988424723c */ /* 0x040fe20000001824 */
[----:B--2---:R-:W-:Y:S03]  /*b3b0*/  LDSM.16.MT88.4 R176, [R228+0x15800] ;  /* 0x01580000e4b0783b */ /* 0x004fe60000004200 */
[----:B------:R-:W-:Y:S02]  /*b3c0*/  FADD.FTZ R183, R183, R186 ;  /* 0x000000bab7b77221 */ /* 0x000fe40000010000 */
[----:B------:R-:W-:Y:S02]  /*b3d0*/  FADD.FTZ R167, R193, R167 ;  /* 0x000000a7c1a77221 */ /* 0x000fe40000010000 */
[C---:B------:R-:W-:Y:S01]  /*b3e0*/  HMMA.16816.F32 R40, R132.reuse, R154, R40 ;  /* 0x0000009a8428723c */ /* 0x040fe20000001828 */
[----:B------:R-:W-:Y:S01]  /*b3f0*/  MUFU.EX2 R200, R200 ;  /* 0x000000c800c87308 */ /* 0x000fe20000000800 */
[----:B------:R-:W-:Y:S02]  /*b400*/  LDSM.16.MT88.4 R152, [R228+0x11000] ;  /* 0x01100000e498783b */ /* 0x000fe40000004200 */
[----:B------:R-:W-:Y:S02]  /*b410*/  FADD.FTZ R183, R191, R183 ;  /* 0x000000b7bfb77221 */ /* 0x000fe40000010000 */
[----:B------:R-:W-:Y:S02]  /*b420*/  FADD.FTZ R194, R194, R167 ;  /* 0x000000a7c2c27221 */ /* 0x000fe40000010000 */
[C---:B------:R-:W-:Y:S03]  /*b430*/  HMMA.16816.F32 R44, R132.reuse, R156, R44 ;  /* 0x0000009c842c723c */ /* 0x040fe6000000182c */
[----:B------:R-:W2:Y:S01]  /*b440*/  MUFU.EX2 R199, R199 ;  /* 0x000000c700c77308 */ /* 0x000ea20000000800 */
[----:B------:R-:W-:Y:S02]  /*b450*/  FADD.FTZ R192, R192, R183 ;  /* 0x000000b7c0c07221 */ /* 0x000fe40000010000 */
[----:B------:R-:W-:Y:S02]  /*b460*/  FADD.FTZ R194, R197, R194 ;  /* 0x000000c2c5c27221 */ /* 0x000fe40000010000 */
[C---:B------:R-:W-:Y:S01]  /*b470*/  HMMA.16816.F32 R48, R132.reuse, R158, R48 ;  /* 0x0000009e8430723c */ /* 0x040fe20000001830 */
[----:B------:R-:W-:Y:S03]  /*b480*/  LDSM.16.MT88.4 R156, [R230+0x13000] ;  /* 0x01300000e69c783b */ /* 0x000fe60000004200 */
[----:B------:R-:W-:Y:S01]  /*b490*/  FADD.FTZ R192, R196, R192 ;  /* 0x000000c0c4c07221 */ /* 0x000fe20000010000 */
[----:B------:R-:W1:Y:S01]  /*b4a0*/  MUFU.EX2 R189, R189 ;  /* 0x000000bd00bd7308 */ /* 0x000e620000000800 */
[----:B------:R-:W-:Y:S02]  /*b4b0*/  FADD.FTZ R198, R198, R194 ;  /* 0x000000c2c6c67221 */ /* 0x000fe40000010000 */
[C---:B------:R-:W-:Y:S04]  /*b4c0*/  HMMA.16816.F32 R52, R132.reuse, R160, R52 ;  /* 0x000000a08434723c */ /* 0x040fe80000001834 */
[----:B------:R-:W-:Y:S02]  /*b4d0*/  FADD.FTZ R195, R195, R192 ;  /* 0x000000c0c3c37221 */ /* 0x000fe40000010000 */
[----:B----4-:R-:W-:Y:S01]  /*b4e0*/  FADD.FTZ R198, R206, R198 ;  /* 0x000000c6cec67221 */ /* 0x010fe20000010000 */
[----:B------:R-:W4:Y:S01]  /*b4f0*/  MUFU.EX2 R190, R190 ;  /* 0x000000be00be7308 */ /* 0x000f220000000800 */
[C---:B------:R-:W-:Y:S01]  /*b500*/  HMMA.16816.F32 R56, R132.reuse, R162, R56 ;  /* 0x000000a28438723c */ /* 0x040fe20000001838 */
[----:B------:R-:W-:Y:S03]  /*b510*/  LDSM.16.MT88.4 R160, [R229+0x13000] ;  /* 0x01300000e5a0783b */ /* 0x000fe60000004200 */
[----:B------:R-:W-:Y:S04]  /*b520*/  FADD.FTZ R195, R204, R195 ;  /* 0x000000c3ccc37221 */ /* 0x000fe80000010000 */
[C---:B------:R-:W-:Y:S01]  /*b530*/  HMMA.16816.F32 R60, R132.reuse, R168, R60 ;  /* 0x000000a8843c723c */ /* 0x040fe2000000183c */
[----:B------:R-:W-:Y:S07]  /*b540*/  MUFU.EX2 R188, R188 ;  /* 0x000000bc00bc7308 */ /* 0x000fee0000000800 */
[C---:B------:R-:W-:Y:S01]  /*b550*/  HMMA.16816.F32 R64, R132.reuse, R170, R64 ;  /* 0x000000aa8440723c */ /* 0x040fe20000001840 */
[----:B------:R-:W-:Y:S02]  /*b560*/  LDSM.16.MT88.4 R168, [R228+0x13000] ;  /* 0x01300000e4a8783b */ /* 0x000fe40000004200 */
[----:B------:R-:W1:Y:S05]  /*b570*/  MUFU.EX2 R208, R208 ;  /* 0x000000d000d07308 */ /* 0x000e6a0000000800 */
[C---:B------:R-:W-:Y:S05]  /*b580*/  HMMA.16816.F32 R68, R132.reuse, R172, R68 ;  /* 0x000000ac8444723c */ /* 0x040fea0000001844 */
[----:B------:R-:W1:Y:S03]  /*b590*/  MUFU.EX2 R166, R166 ;  /* 0x000000a600a67308 */ /* 0x000e660000000800 */
[C---:B------:R-:W-:Y:S01]  /*b5a0*/  HMMA.16816.F32 R72, R132.reuse, R174, R72 ;  /* 0x000000ae8448723c */ /* 0x040fe20000001848 */
[----:B------:R-:W-:Y:S07]  /*b5b0*/  LDSM.16.MT88.4 R172, [R232+0x15000] ;  /* 0x01500000e8ac783b */ /* 0x000fee0000004200 */
[C---:B---3--:R-:W-:Y:S08]  /*b5c0*/  HMMA.16816.F32 R76, R132.reuse, R140, R76 ;  /* 0x0000008c844c723c */ /* 0x048ff0000000184c */
[C---:B------:R-:W-:Y:S01]  /*b5d0*/  HMMA.16816.F32 R80, R132.reuse, R142, R80 ;  /* 0x0000008e8450723c */ /* 0x040fe20000001850 */
[----:B------:R-:W3:Y:S07]  /*b5e0*/  LDSM.16.MT88.4 R140, [R230+0x16800] ;  /* 0x01680000e68c783b */ /* 0x000eee0000004200 */
[C---:B-----5:R-:W-:Y:S08]  /*b5f0*/  HMMA.16816.F32 R84, R132.reuse, R136, R84 ;  /* 0x000000888454723c */ /* 0x060ff00000001854 */
[C---:B------:R-:W-:Y:S01]  /*b600*/  HMMA.16816.F32 R88, R132.reuse, R138, R88 ;  /* 0x0000008a8458723c */ /* 0x040fe20000001858 */
[----:B------:R-:W5:Y:S07]  /*b610*/  LDSM.16.MT88.4 R136, [R229+0x16800] ;  /* 0x01680000e588783b */ /* 0x000f6e0000004200 */
[C---:B-1----:R-:W-:Y:S08]  /*b620*/  HMMA.16816.F32 R92, R132.reuse, R144, R92 ;  /* 0x00000090845c723c */ /* 0x042ff0000000185c */
[C---:B------:R-:W-:Y:S01]  /*b630*/  HMMA.16816.F32 R96, R132.reuse, R146, R96 ;  /* 0x000000928460723c */ /* 0x040fe20000001860 */
[----:B------:R-:W1:Y:S07]  /*b640*/  LDSM.16.MT88.4 R144, [R228+0x16800] ;  /* 0x01680000e490783b */ /* 0x000e6e0000004200 */
[C---:B------:R-:W-:Y:S08]  /*b650*/  HMMA.16816.F32 R100, R132.reuse, R148, R100 ;  /* 0x000000948464723c */ /* 0x040ff00000001864 */
        /* <DEDUP_REMOVED lines=9> */
[----:B------:R-:W-:Y:S01]  /*b6f0*/  HMMA.16816.F32 R128, R132, R146, R128 ;  /* 0x000000928480723c */ /* 0x000fe20000001880 */
[----:B------:R-:W1:Y:S06]  /*b700*/  LDSM.16.MT88.4 R144, [R232+0x13000] ;  /* 0x01300000e890783b */ /* 0x000e6c0000004200 */
[C---:B------:R-:W-:Y:S01]  /*b710*/  F2FP.PACK_AB R132, R205.reuse, R204 ;  /* 0x000000cccd84723e */ /* 0x040fe200000000ff */
[----:B------:R-:W-:Y:S01]  /*b720*/  FADD.FTZ R205, R205, R195 ;  /* 0x000000c3cdcd7221 */ /* 0x000fe20000010000 */
[----:B------:R-:W-:Y:S03]  /*b730*/  F2FP.PACK_AB R133, R203, R206 ;  /* 0x000000cecb85723e */ /* 0x000fe600000000ff */
[----:B------:R-:W-:Y:S01]  /*b740*/  F2FP.PACK_AB R134, R201, R202 ;  /* 0x000000cac986723e */ /* 0x000fe200000000ff */
[----:B------:R-:W-:Y:S01]  /*b750*/  FADD.FTZ R205, R202, R205 ;  /* 0x000000cdcacd7221 */ /* 0x000fe20000010000 */
[----:B--2---:R-:W-:Y:S01]  /*b760*/  F2FP.PACK_AB R135, R199, R200 ;  /* 0x000000c8c787723e */ /* 0x004fe200000000ff */
[----:B------:R-:W-:Y:S02]  /*b770*/  FADD.FTZ R203, R203, R198 ;  /* 0x000000c6cbcb7221 */ /* 0x000fe40000010000 */
[----:B------:R-:W-:Y:S02]  /*b780*/  FADD.FTZ R201, R201, R205 ;  /* 0x000000cdc9c97221 */ /* 0x000fe40000010000 */
[----:B------:R-:W-:Y:S02]  /*b790*/  FADD.FTZ R203, R200, R203 ;  /* 0x000000cbc8cb7221 */ /* 0x000fe40000010000 */
[C---:B---3--:R-:W-:Y:S03]  /*b7a0*/  HMMA.16816.F32 R4, R132.reuse, R140, R4 ;  /* 0x0000008c8404723c */ /* 0x048fe60000001804 */
[----:B------:R-:W-:Y:S02]  /*b7b0*/  FADD.FTZ R201, R189, R201 ;  /* 0x000000c9bdc97221 */ /* 0x000fe40000010000 */
[----:B------:R-:W-:Y:S02]  /*b7c0*/  FADD.FTZ R199, R199, R203 ;  /* 0x000000cbc7c77221 */ /* 0x000fe40000010000 */
[----:B----4-:R-:W-:Y:S01]  /*b7d0*/  FADD.FTZ R201, R190, R201 ;  /* 0x000000c9bec97221 */ /* 0x010fe20000010000 */
[C---:B------:R-:W-:Y:S01]  /*b7e0*/  HMMA.16816.F32 R8, R132.reuse, R142, R8 ;  /* 0x0000008e8408723c */ /* 0x040fe20000001808 */
[----:B------:R-:W2:Y:S03]  /*b7f0*/  LDSM.16.MT88.4 R140, [R230+0x15000] ;  /* 0x01500000e68c783b */ /* 0x000ea60000004200 */
[----:B------:R-:W-:Y:S02]  /*b800*/  FADD.FTZ R201, R208, R201 ;  /* 0x000000c9d0c97221 */ /* 0x000fe40000010000 */
[----:B------:R-:W-:Y:S02]  /*b810*/  FADD.FTZ R199, R188, R199 ;  /* 0x000000c7bcc77221 */ /* 0x000fe40000010000 */
[C---:B-----5:R-:W-:Y:S04]  /*b820*/  HMMA.16816.F32 R12, R132.reuse, R136, R12 ;  /* 0x00000088840c723c */ /* 0x060fe8000000180c */
[----:B------:R-:W-:Y:S02]  /*b830*/  FADD.FTZ R0, R187, R201 ;  /* 0x000000c9bb007221 */ /* 0x000fe40000010000 */
[----:B------:R-:W-:Y:S02]  /*b840*/  FADD.FTZ R199, R207, R199 ;  /* 0x000000c7cfc77221 */ /* 0x000fe40000010000 */
[C---:B------:R-:W-:Y:S01]  /*b850*/  HMMA.16816.F32 R16, R132.reuse, R138, R16 ;  /* 0x0000008a8410723c */ /* 0x040fe20000001810 */
[----:B------:R-:W3:Y:S03]  /*b860*/  LDSM.16.MT88.4 R136, [R229+0x15000] ;  /* 0x01500000e588783b */ /* 0x000ee60000004200 */
[----:B------:R-:W-:Y:S04]  /*b870*/  FADD.FTZ R199, R166, R199 ;  /* 0x000000c7a6c77221 */ /* 0x000fe80000010000 */
[C---:B------:R-:W-:Y:S01]  /*b880*/  HMMA.16816.F32 R20, R132.reuse, R148, R20 ;  /* 0x000000948414723c */ /* 0x040fe20000001814 */
[----:B------:R4:W-:Y:S03]  /*b890*/  STL [R1], R0 ;  /* 0x0000000001007387 */ /* 0x0009e60000100800 */
[----:B------:R-:W-:Y:S04]  /*b8a0*/  FADD.FTZ R252, R165, R199 ;  /* 0x000000c7a5fc7221 */ /* 0x000fe80000010000 */
[C---:B------:R-:W-:Y:S01]  /*b8b0*/  HMMA.16816.F32 R24, R132.reuse, R150, R24 ;  /* 0x000000968418723c */ /* 0x040fe20000001818 */
[----:B------:R-:W-:Y:S07]  /*b8c0*/  LDSM.16.MT88.4 R148, [R232+0x17000] ;  /* 0x01700000e894783b */ /* 0x000fee0000004200 */
[C---:B------:R-:W-:Y:S08]  /*b8d0*/  HMMA.16816.F32 R28, R132.reuse, R152, R28 ;  /* 0x00000098841c723c */ /* 0x040ff0000000181c */
[C---:B------:R-:W-:Y:S04]  /*b8e0*/  HMMA.16816.F32 R32, R132.reuse, R154, R32 ;  /* 0x0000009a8420723c */ /* 0x040fe80000001820 */
[----:B----4-:R-:W-:Y:S04]  /*b8f0*/  MOV R0, R3 ;  /* 0x0000000300007202 */ /* 0x010fe80000000f00 */
[C---:B-1----:R-:W-:Y:S08]  /*b900*/  HMMA.16816.F32 R36, R132.reuse, R144, R36 ;  /* 0x000000908424723c */ /* 0x042ff00000001824 */
[C---:B------:R-:W-:Y:S01]  /*b910*/  HMMA.16816.F32 R40, R132.reuse, R146, R40 ;  /* 0x000000928428723c */ /* 0x040fe20000001828 */
[----:B------:R-:W1:Y:S07]  /*b920*/  LDSM.16.MT88.4 R144, [R228+0x15000] ;  /* 0x01500000e490783b */ /* 0x000e6e0000004200 */
[C---:B------:R-:W-:Y:S08]  /*b930*/  HMMA.16816.F32 R44, R132.reuse, R156, R44 ;  /* 0x0000009c842c723c */ /* 0x040ff0000000182c */
[C---:B------:R-:W-:Y:S01]  /*b940*/  HMMA.16816.F32 R48, R132.reuse, R158, R48 ;  /* 0x0000009e8430723c */ /* 0x040fe20000001830 */
[----:B------:R-:W-:Y:S07]  /*b950*/  LDSM.16.MT88.4 R156, [R232+0x11800] ;  /* 0x01180000e89c783b */ /* 0x000fee0000004200 */
[C---:B------:R-:W-:Y:S08]  /*b960*/  HMMA.16816.F32 R52, R132.reuse, R160, R52 ;  /* 0x000000a08434723c */ /* 0x040ff00000001834 */
[C---:B------:R-:W-:Y:S08]  /*b970*/  HMMA.16816.F32 R56, R132.reuse, R162, R56 ;  /* 0x000000a28438723c */ /* 0x040ff00000001838 */
[C---:B------:R-:W-:Y:S07]  /*b980*/  HMMA.16816.F32 R60, R132.reuse, R168, R60 ;  /* 0x000000a8843c723c */ /* 0x040fee000000183c */
[----:B------:R-:W-:Y:S01]  /*b990*/  F2FP.PACK_AB R168, R190, R189 ;  /* 0x000000bdbea8723e */ /* 0x000fe200000000ff */
[C---:B------:R-:W-:Y:S04]  /*b9a0*/  HMMA.16816.F32 R64, R132.reuse, R170, R64 ;  /* 0x000000aa8440723c */ /* 0x040fe80000001840 */
[----:B------:R-:W-:Y:S03]  /*b9b0*/  F2FP.PACK_AB R169, R207, R188 ;  /* 0x000000bccfa9723e */ /* 0x000fe600000000ff */
[----:B------:R-:W-:Y:S01]  /*b9c0*/  F2FP.PACK_AB R170, R187, R208 ;  /* 0x000000d0bbaa723e */ /* 0x000fe200000000ff */
[C---:B------:R-:W-:Y:S04]  /*b9d0*/  HMMA.16816.F32 R68, R132.reuse, R172, R68 ;  /* 0x000000ac8444723c */ /* 0x040fe80000001844 */
[----:B------:R-:W-:Y:S04]  /*b9e0*/  F2FP.PACK_AB R171, R165, R166 ;  /* 0x000000a6a5ab723e */ /* 0x000fe800000000ff */
        /* <DEDUP_REMOVED lines=18> */
[C---:B------:R-:W-:Y:S08]  /*bb10*/  HMMA.16816.F32 R120, R132.reuse, R138, R120 ;  /* 0x0000008a8478723c */ /* 0x040ff00000001878 */
[C---:B-1----:R-:W-:Y:S08]  /*bb20*/  HMMA.16816.F32 R124, R132.reuse, R144, R124 ;  /* 0x00000090847c723c */ /* 0x042ff0000000187c */
[----:B------:R-:W-:Y:S08]  /*bb30*/  HMMA.16816.F32 R128, R132, R146, R128 ;  /* 0x000000928480723c */ /* 0x000ff00000001880 */
[C---:B------:R-:W-:Y:S01]  /*bb40*/  HMMA.16816.F32 R160, R168.reuse, R156, R4 ;  /* 0x0000009ca8a0723c */ /* 0x040fe20000001804 */
[----:B------:R-:W1:Y:S07]  /*bb50*/  LDSM.16.MT88.4 R4, [R232+0x13800] ;  /* 0x01380000e804783b */ /* 0x000e6e0000004200 */
[C---:B------:R-:W-:Y:S01]  /*bb60*/  HMMA.16816.F32 R156, R168.reuse, R158, R8 ;  /* 0x0000009ea89c723c */ /* 0x040fe20000001808 */
[----:B------:R-:W3:Y:S07]  /*bb70*/  LDSM.16.MT88.4 R8, [R230+0x13800] ;  /* 0x01380000e608783b */ /* 0x000eee0000004200 */
[C---:B----4-:R-:W-:Y:S01]  /*bb80*/  HMMA.16816.F32 R152, R168.reuse, R148, R12 ;  /* 0x00000094a898723c */ /* 0x050fe2000000180c */
[----:B------:R-:W4:Y:S07]  /*bb90*/  LDSM.16.MT88.4 R12, [R229+0x13800] ;  /* 0x01380000e50c783b */ /* 0x000f2e0000004200 */
[C---:B------:R-:W-:Y:S01]  /*bba0*/  HMMA.16816.F32 R148, R168.reuse, R150, R16 ;  /* 0x00000096a894723c */ /* 0x040fe20000001810 */
[----:B------:R-:W5:Y:S07]  /*bbb0*/  LDSM.16.MT88.4 R16, [R228+0x13800] ;  /* 0x01380000e410783b */ /* 0x000f6e0000004200 */
[C---:B--2---:R-:W-:Y:S01]  /*bbc0*/  HMMA.16816.F32 R144, R168.reuse, R140, R20 ;  /* 0x0000008ca890723c */ /* 0x044fe20000001814 */
[----:B------:R-:W2:Y:S07]  /*bbd0*/  LDSM.16.MT88.4 R20, [R232+0x15800] ;  /* 0x01580000e814783b */ /* 0x000eae0000004200 */
[C---:B------:R-:W-:Y:S01]  /*bbe0*/  HMMA.16816.F32 R140, R168.reuse, R142, R24 ;  /* 0x0000008ea88c723c */ /* 0x040fe20000001818 */
[----:B------:R-:W2:Y:S07]  /*bbf0*/  LDSM.16.MT88.4 R24, [R230+0x15800] ;  /* 0x01580000e618783b */ /* 0x000eae0000004200 */
[C---:B------:R-:W-:Y:S01]  /*bc00*/  HMMA.16816.F32 R136, R168.reuse, R172, R28 ;  /* 0x000000aca888723c */ /* 0x040fe2000000181c */
[----:B------:R-:W2:Y:S07]  /*bc10*/  LDSM.16.MT88.4 R28, [R229+0x15800] ;  /* 0x01580000e51c783b */ /* 0x000eae0000004200 */
        /* <DEDUP_REMOVED lines=13> */
[C---:B--2---:R-:W-:Y:S08]  /*bcf0*/  HMMA.16816.F32 R68, R168.reuse, R20, R68 ;  /* 0x00000014a844723c */ /* 0x044ff00000001844 */
        /* <DEDUP_REMOVED lines=16> */
.L_x_380:
[----:B------:R-:W2:Y:S01]  /*be00*/  LDL.LU R5, [R1] ;  /* 0x0000000001057983 */ /* 0x000ea20000300800 */
[----:B------:R-:W1:Y:S01]  /*be10*/  S2UR UR6, SR_CTAID.Y ;  /* 0x00000000000679c3 */ /* 0x000e620000002600 */
[----:B------:R-:W-:Y:S01]  /*be20*/  UISETP.NE.AND UP0, UPT, UR9, -0x1, UPT ;  /* 0xffffffff0900788c */ /* 0x000fe2000bf05270 */
[----:B------:R-:W-:Y:S01]  /*be30*/  BSSY B0, `(.L_x_384) ;  /* 0x000018c000007945 */ /* 0x000fe20003800000 */
[----:B------:R-:W3:Y:S01]  /*be40*/  SHFL.BFLY PT, R0, R252, 0x2, 0x1f ;  /* 0x0c401f00fc007f89 */ /* 0x000ee200000e0000 */
[----:B------:R-:W-:-:S02]  /*be50*/  ULDC.64 UR4, c[0x0][0x1e8] ;  /* 0x00007a0000047ab9 */ /* 0x000fc40000000a00 */
[----:B------:R-:W-:Y:S01]  /*be60*/  ULDC UR8, c[0x0][0x214] ;  /* 0x0000850000087ab9 */ /* 0x000fe20000000800 */
[----:B------:R-:W4:Y:S01]  /*be70*/  S2R R6, SR_TID.X ;  /* 0x0000000000067919 */ /* 0x000f220000002100 */
[----:B------:R-:W5:Y:S01]  /*be80*/  S2UR UR11, SR_CTAID.X ;  /* 0x00000000000b79c3 */ /* 0x000f620000002500 */
[----:B------:R-:W-:Y:S02]  /*be90*/  UMOV UR24, URZ ;  /* 0x0000003f00187c82 */ /* 0x000fe40008000000 */
[----:B------:R-:W-:Y:S02]  /*bea0*/  UMOV UR25, URZ ;  /* 0x0000003f00197c82 */ /* 0x000fe40008000000 */
[----:B------:R-:W-:-:S03]  /*beb0*/  @UP0 UIMAD.WIDE.U32 UR18, UR9, UR4, URZ ;  /* 0x00000004091202a5 */ /* 0x000fc6000f8e003f */
[----:B------:R-:W5:Y:S01]  /*bec0*/  S2UR UR12, SR_CTAID.Z ;  /* 0x00000000000c79c3 */ /* 0x000f620000002700 */
[----:B------:R-:W-:-:S03]  /*bed0*/  @UP0 UIMAD UR7, UR9, UR5, UR19 ;  /* 0x00000005090702a4 */ /* 0x000fc6000f8e0213 */
[----:B------:R-:W-:Y:S02]  /*bee0*/  ULDC.64 UR4, c[0x0][0x1e0] ;  /* 0x0000780000047ab9 */ /* 0x000fe40000000a00 */
[----:B-1----:R-:W-:Y:S02]  /*bef0*/  @!UP0 USHF.R.S32.HI UR13, URZ, 0x1f, UR6 ;  /* 0x0000001f3f0d8899 */ /* 0x002fe40008011406 */
[----:B------:R-:W-:Y:S01]  /*bf00*/  @!UP0 UIMAD.WIDE.U32 UR22, UR6, UR4, URZ ;  /* 0x00000004061682a5 */ /* 0x000fe2000f8e003f */
[----:B---3--:R-:W-:Y:S01]  /*bf10*/  FADD.FTZ R252, R0, R252 ;  /* 0x000000fc00fc7221 */ /* 0x008fe20000010000 */
[----:B------:R-:W-:Y:S01]  /*bf20*/  @!UP0 UIMAD UR13, UR13, UR4, URZ ;  /* 0x000000040d0d82a4 */ /* 0x000fe2000f8e023f */
[----:B----4-:R-:W-:-:S03]  /*bf30*/  SHF.R.S32.HI R7, RZ, 0x1f, R6 ;  /* 0x0000001fff077819 */ /* 0x010fc60000011406 */
[----:B------:R-:W1:Y:S01]  /*bf40*/  SHFL.BFLY PT, R0, R252, 0x1, 0x1f ;  /* 0x0c201f00fc007f89 */ /* 0x000e6200000e0000 */
[----:B------:R-:W-:Y:S01]  /*bf50*/  ULDC.U8 UR4, c[0x0][0x329] ;  /* 0x0000ca4000047ab9 */ /* 0x000fe20000000000 */
[CC--:B------:R-:W-:Y:S01]  /*bf60*/  LEA.HI R8, R7.reuse, R6.reuse, RZ, 0x2 ;  /* 0x0000000607087211 */ /* 0x0c0fe200078f10ff */
[----:B------:R-:W-:Y:S01]  /*bf70*/  UISETP.NE.AND UP1, UPT, UR4, URZ, UPT ;  /* 0x0000003f0400728c */ /* 0x000fe2000bf25270 */
[----:B------:R-:W-:Y:S01]  /*bf80*/  LEA.HI R7, R7, R6, RZ, 0x5 ;  /* 0x0000000607077211 */ /* 0x000fe200078f28ff */
[----:B------:R-:W-:Y:S01]  /*bf90*/  @!UP0 UIMAD UR13, UR6, UR5, UR13 ;  /* 0x00000005060d82a4 */ /* 0x000fe2000f8e020d */
[--C-:B------:R-:W-:Y:S01]  /*bfa0*/  SHF.R.S32.HI R10, RZ, 0x2, R8.reuse ;  /* 0x00000002ff0a7819 */ /* 0x100fe20000011408 */
[----:B------:R-:W-:Y:S01]  /*bfb0*/  @!UP0 UMOV UR18, UR22 ;  /* 0x0000001600128c82 */ /* 0x000fe20008000000 */
[----:B------:R-:W-:Y:S01]  /*bfc0*/  SHF.R.S32.HI R9, RZ, 0x1f, R8 ;  /* 0x0000001fff097819 */ /* 0x000fe20000011408 */
[----:B------:R-:W-:Y:S01]  /*bfd0*/  ULDC.U8 UR5, c[0x0][0x328] ;  /* 0x0000ca0000057ab9 */ /* 0x000fe20000000000 */
[----:B------:R-:W-:Y:S01]  /*bfe0*/  LOP3.LUT R8, R8, 0x3ffffffc, RZ, 0xc0, !PT ;  /* 0x3ffffffc08087812 */ /* 0x000fe200078ec0ff */
[----:B------:R-:W-:Y:S01]  /*bff0*/  UISETP.NE.AND UP2, UPT, UR5, URZ, UPT ;  /* 0x0000003f0500728c */ /* 0x000fe2000bf45270 */
[----:B------:R-:W-:Y:S01]  /*c000*/  LEA.HI R9, R9, R10, RZ, 0x3 ;  /* 0x0000000a09097211 */ /* 0x000fe200078f18ff */
[----:B------:R-:W-:Y:S01]  /*c010*/  @!UP0 UIADD3 UR7, UR23, UR13, URZ ;  /* 0x0000000d17078290 */ /* 0x000fe2000fffe03f */
[----:B------:R-:W-:Y:S01]  /*c020*/  IADD3 R8, -R8, R6, RZ ;  /* 0x0000000608087210 */ /* 0x000fe20007ffe1ff */
[----:B------:R-:W-:Y:S01]  /*c030*/  UISETP.NE.OR UP3, UPT, UR4, URZ, !UP2 ;  /* 0x0000003f0400728c */ /* 0x000fe2000d765670 */
[----:B------:R-:W-:Y:S01]  /*c040*/  LOP3.LUT R9, R9, 0xfffffff8, RZ, 0xc0, !PT ;  /* 0xfffffff809097812 */ /* 0x000fe200078ec0ff */
[----:B------:R-:W-:-:S02]  /*c050*/  @UP1 ULDC UR14, c[0x0][0x210] ;  /* 0x00008400000e1ab9 */ /* 0x000fc40000000800 */
[----:B------:R-:W-:Y:S01]  /*c060*/  ULDC UR5, c[0x0][0x234] ;  /* 0x00008d0000057ab9 */ /* 0x000fe20000000800 */
[----:B------:R-:W-:Y:S01]  /*c070*/  IADD3 R9, R10, -R9, RZ ;  /* 0x800000090a097210 */ /* 0x000fe20007ffe0ff */
[----:B------:R-:W-:Y:S01]  /*c080*/  @UP1 UIMAD UR14, UR14, UR8, URZ ;  /* 0x000000080e0e12a4 */ /* 0x000fe2000f8e023f */
[----:B------:R-:W-:Y:S01]  /*c090*/  SHF.R.S32.HI R10, RZ, 0x5, R7 ;  /* 0x00000005ff0a7819 */ /* 0x000fe20000011407 */
[----:B-1----:R-:W-:Y:S01]  /*c0a0*/  FADD.FTZ R0, R252, R0 ;  /* 0x00000000fc007221 */ /* 0x002fe20000010000 */
[C---:B------:R-:W-:Y:S01]  /*c0b0*/  SHF.L.U32 R11, R9.reuse, 0x6, RZ ;  /* 0x00000006090b7819 */ /* 0x040fe200000006ff */
[----:B------:R-:W-:Y:S01]  /*c0c0*/  @!UP1 USEL UR14, UR8, UR5, !UP2 ;  /* 0x00000005080e9287 */ /* 0x000fe2000d000000 */
[----:B------:R-:W-:Y:S01]  /*c0d0*/  LOP3.LUT R12, R9, 0x1, RZ, 0xc0, !PT ;  /* 0x00000001090c7812 */ /* 0x000fe200078ec0ff */
[----:B------:R-:W-:Y:S01]  /*c0e0*/  ULDC UR4, c[0x0][0x1c0] ;  /* 0x0000700000047ab9 */ /* 0x000fe20000000800 */
[----:B------:R-:W-:Y:S01]  /*c0f0*/  FSETP.NE.FTZ.AND P3, PT, R0, RZ, PT ;  /* 0x000000ff0000720b */ /* 0x000fe20003f75000 */
[----:B------:R-:W-:Y:S01]  /*c100*/  @UP1 UMOV UR19, 0x1 ;  /* 0x0000000100131882 */ /* 0x000fe20000000000 */
[----:B------:R-:W-:Y:S01]  /*c110*/  LOP3.LUT R11, R11, 0x1c0, RZ, 0xc0, !PT ;  /* 0x000001c00b0b7812 */ /* 0x000fe200078ec0ff */
[----:B------:R-:W-:Y:S01]  /*c120*/  @!UP1 UIMAD UR19, UR14, UR4, URZ ;  /* 0x000000040e1392a4 */ /* 0x000fe2000f8e023f */
[----:B------:R-:W-:Y:S01]  /*c130*/  LEA R8, R10, R8, 0x9 ;  /* 0x000000080a087211 */ /* 0x000fe200078e48ff */
[----:B------:R-:W-:Y:S01]  /*c140*/  @!UP3 UIMAD UR21, UR6, UR8, URZ ;  /* 0x000000080615b2a4 */ /* 0x000fe2000f8e023f */
[----:B------:R-:W-:Y:S01]  /*c150*/  LEA.HI R11, R11, R11, RZ, 0x1d ;  /* 0x0000000b0b0b7211 */ /* 0x000fe200078fe8ff */
[----:B------:R-:W-:Y:S01]  /*c160*/  @UP1 ULDC UR20, c[0x0][0x210] ;  /* 0x0000840000141ab9 */ /* 0x000fe20000000800 */
[----:B------:R-:W-:Y:S01]  /*c170*/  ISETP.NE.U32.AND P0, PT, R12, 0x1, PT ;  /* 0x000000010c00780c */ /* 0x000fe20003f05070 */
[----:B------:R-:W-:Y:S01]  /*c180*/  UIMAD UR5, UR6, UR19, URZ ;  /* 0x00000013060572a4 */ /* 0x000fe2000f8e023f */
[----:B------:R-:W-:Y:S01]  /*c190*/  LEA R8, R8, R11, 0x1 ;  /* 0x0000000b08087211 */ /* 0x000fe200078e08ff */
[----:B------:R-:W-:Y:S01]  /*c1a0*/  @!UP1 UMOV UR20, 0x1 ;  /* 0x0000000100149882 */ /* 0x000fe20000000000 */
[----:B------:R-:W-:Y:S01]  /*c1b0*/  MOV R12, 0x40 ;  /* 0x00000040000c7802 */ /* 0x000fe20000000f00 */
[----:B------:R-:W-:Y:S01]  /*c1c0*/  @!UP3 USEL UR21, UR21, UR9, !UP0 ;  /* 0x000000091515b287 */ /* 0x000fe2000c000000 */
[----:B------:R-:W-:Y:S01]  /*c1d0*/  SHF.L.U32 R8, R8, 0x1, RZ ;  /* 0x0000000108087819 */ /* 0x000fe200000006ff */
[----:B-----5:R-:W-:Y:S01]  /*c1e0*/  UIMAD UR4, UR11, UR20, URZ ;  /* 0x000000140b0472a4 */ /* 0x020fe2000f8e023f */
[----:B------:R-:W-:Y:S01]  /*c1f0*/  LOP3.LUT R7, R7, 0xffffffe0, RZ, 0xc0, !PT ;  /* 0xffffffe007077812 */ /* 0x000fe200078ec0ff */
[----:B------:R-:W-:Y:S01]  /*c200*/  USEL UR5, UR5, URZ, UP3 ;  /* 0x0000003f05057287 */ /* 0x000fe20009800000 */
[----:B------:R-:W-:Y:S01]  /*c210*/  IADD3 R11, R8, -0x10, RZ ;  /* 0xfffffff0080b7810 */ /* 0x000fe20007ffe0ff */
[----:B------:R-:W-:Y:S01]  /*c220*/  USHF.L.U32 UR4, UR4, 0x6, URZ ;  /* 0x0000000604047899 */ /* 0x000fe2000800063f */
[----:B------:R-:W-:Y:S01]  /*c230*/  IADD3 R7, R6, -R7, RZ ;  /* 0x8000000706077210 */ /* 0x000fe20007ffe0ff */
[----:B------:R-:W-:Y:S01]  /*c240*/  UIMAD UR14, UR12, UR14, UR5 ;  /* 0x0000000e0c0e72a4 */ /* 0x000fe2000f8e0205 */
[----:B------:R-:W-:Y:S01]  /*c250*/  @P0 IADD3 R11, R8, 0x10, RZ ;  /* 0x00000010080b0810 */ /* 0x000fe20007ffe0ff */
[----:B------:R-:W-:Y:S01]  /*c260*/  @!UP3 UMOV UR24, UR21 ;  /* 0x000000150018bc82 */ /* 0x000fe20008000000 */
[----:B------:R-:W-:Y:S01]  /*c270*/  MOV R6, 0x7f800000 ;  /* 0x7f80000000067802 */ /* 0x000fe20000000f00 */
[----:B------:R-:W-:-:S02]  /*c280*/  USHF.R.S32.HI UR5, URZ, 0x1f, UR4 ;  /* 0x0000001f3f057899 */ /* 0x000fc40008011404 */
[----:B------:R-:W-:Y:S02]  /*c290*/  @!UP3 USHF.R.S32.HI UR25, URZ, 0x1f, UR21 ;  /* 0x0000001f3f19b899 */ /* 0x000fe40008011415 */
[----:B------:R-:W-:Y:S02]  /*c2a0*/  USHF.R.S32.HI UR6, URZ, 0x1f, UR14 ;  /* 0x0000001f3f067899 */ /* 0x000fe4000801140e */
[----:B------:R-:W-:-:S04]  /*c2b0*/  UIADD3 UR4, UP2, UP1, UR4, UR24, UR14 ;  /* 0x0000001804047290 */ /* 0x000fc8000f95e00e */
[----:B------:R-:W-:Y:S01]  /*c2c0*/  UIADD3.X UR5, UR5, UR25, UR6, UP2, UP1 ;  /* 0x0000001905057290 */ /* 0x000fe200097e2406 */
[----:B--2---:R-:W1:Y:S02]  /*c2d0*/  SHFL.BFLY PT, R4, R5, 0x2, 0x1f ;  /* 0x0c401f0005047f89 */ /* 0x004e6400000e0000 */
[----:B-1----:R-:W-:Y:S01]  /*c2e0*/  FADD.FTZ R4, R4, R5 ;  /* 0x0000000504047221 */ /* 0x002fe20000010000 */
[----:B------:R-:W-:-:S04]  /*c2f0*/  MOV R5, 0x3f800000 ;  /* 0x3f80000000057802 */ /* 0x000fc80000000f00 */
[----:B------:R-:W1:Y:S02]  /*c300*/  SHFL.BFLY PT, R2, R4, 0x1, 0x1f ;  /* 0x0c201f0004027f89 */ /* 0x000e6400000e0000 */
[----:B------:R-:W2:Y:S08]  /*c310*/  @P3 MUFU.RCP R5, R0 ;  /* 0x0000000000053308 */ /* 0x000eb00000001000 */
[----:B------:R-:W-:Y:S01]  /*c320*/  @P3 MUFU.LG2 R0, R0 ;  /* 0x0000000000003308 */ /* 0x000fe20000000c00 */
[----:B--2---:R-:W-:-:S02]  /*c330*/  FMUL.FTZ R163, R5, R163 ;  /* 0x000000a305a37220 */ /* 0x004fc40000410000 */
[C---:B------:R-:W-:Y:S02]  /*c340*/  FMUL.FTZ R162, R5.reuse, R162 ;  /* 0x000000a205a27220 */ /* 0x040fe40000410000 */
[C---:B------:R-:W-:Y:S02]  /*c350*/  FMUL.FTZ R159, R5.reuse, R159 ;  /* 0x0000009f059f7220 */ /* 0x040fe40000410000 */
[----:B-1----:R-:W-:Y:S01]  /*c360*/  FADD.FTZ R2, R4, R2 ;  /* 0x0000000204027221 */ /* 0x002fe20000010000 */
[----:B------:R-:W-:Y:S01]  /*c370*/  MOV R4, 0x3f800000 ;  /* 0x3f80000000047802 */ /* 0x000fe20000000f00 */
[----:B------:R-:W-:Y:S01]  /*c380*/  FMUL.FTZ R158, R5, R158 ;  /* 0x0000009e059e7220 */ /* 0x000fe20000410000 */
[----:B------:R-:W-:Y:S01]  /*c390*/  F2FP.PACK_AB R162, R163, R162 ;  /* 0x000000a2a3a2723e */ /* 0x000fe200000000ff */
[C---:B------:R-:W-:Y:S01]  /*c3a0*/  FMUL.FTZ R155, R5.reuse, R155 ;  /* 0x0000009b059b7220 */ /* 0x040fe20000410000 */
[----:B------:R-:W-:Y:S01]  /*c3b0*/  FSETP.NE.FTZ.AND P4, PT, R2, RZ, PT ;  /* 0x000000ff0200720b */ /* 0x000fe20003f95000 */
[----:B------:R-:W-:Y:S01]  /*c3c0*/  FMUL.FTZ R154, R5, R154 ;  /* 0x0000009a059a7220 */ /* 0x000fe20000410000 */
[----:B------:R-:W-:Y:S01]  /*c3d0*/  F2FP.PACK_AB R158, R159, R158 ;  /* 0x0000009e9f9e723e */ /* 0x000fe200000000ff */
[----:B------:R-:W-:Y:S01]  /*c3e0*/  FMUL.FTZ R151, R5, R151 ;  /* 0x0000009705977220 */ /* 0x000fe20000410000 */
[----:B------:R-:W-:Y:S01]  /*c3f0*/  R2P PR, R9, 0x6 ;  /* 0x0000000609007804 */ /* 0x000fe20000000000 */
[C---:B------:R-:W-:Y:S01]  /*c400*/  FMUL.FTZ R150, R5.reuse, R150 ;  /* 0x0000009605967220 */ /* 0x040fe20000410000 */
[----:B------:R-:W-:Y:S01]  /*c410*/  MOV R9, 0x20 ;  /* 0x0000002000097802 */ /* 0x000fe20000000f00 */
[----:B------:R-:W-:Y:S01]  /*c420*/  FMUL.FTZ R147, R5, R147 ;  /* 0x0000009305937220 */ /* 0x000fe20000410000 */
[----:B------:R-:W-:Y:S01]  /*c430*/  F2FP.PACK_AB R154, R155, R154 ;  /* 0x0000009a9b9a723e */ /* 0x000fe200000000ff */
[----:B------:R-:W-:Y:S01]  /*c440*/  FMUL.FTZ R146, R5, R146 ;  /* 0x0000009205927220 */ /* 0x000fe20000410000 */
[----:B------:R-:W-:Y:S01]  /*c450*/  SEL R9, R9, 0xffffffe0, !P1 ;  /* 0xffffffe009097807 */ /* 0x000fe20004800000 */
[C---:B------:R-:W-:Y:S01]  /*c460*/  FMUL.FTZ R143, R5.reuse, R143 ;  /* 0x0000008f058f7220 */ /* 0x040fe20000410000 */
[----:B------:R-:W-:Y:S01]  /*c470*/  SEL R12, R12, 0xffffffc0, !P2 ;  /* 0xffffffc00c0c7807 */ /* 0x000fe20005000000 */
[----:B------:R-:W1:Y:S01]  /*c480*/  @P4 MUFU.RCP R4, R2 ;  /* 0x0000000200044308 */ /* 0x000e620000001000 */
[C---:B------:R-:W-:Y:S01]  /*c490*/  FMUL.FTZ R142, R5.reuse, R142 ;  /* 0x0000008e058e7220 */ /* 0x040fe20000410000 */
[C---:B------:R-:W-:Y:S01]  /*c4a0*/  IADD3 R13, R8.reuse, R9, RZ ;  /* 0x00000009080d7210 */ /* 0x040fe20007ffe0ff */
        /* <DEDUP_REMOVED lines=13> */
[----:B------:R-:W-:Y:S01]  /*c580*/  IADD3 R15, R12, R11, RZ ;  /* 0x0000000b0c0f7210 */ /* 0x000fe20007ffe0ff */
[C---:B-1----:R-:W-:Y:S01]  /*c590*/  FMUL.FTZ R160, R4.reuse, R160 ;  /* 0x000000a004a07220 */ /* 0x042fe20000410000 */
[----:B------:R-:W-:Y:S01]  /*c5a0*/  F2FP.PACK_AB R138, R139, R138 ;  /* 0x0000008a8b8a723e */ /* 0x000fe200000000ff */
[C---:B------:R-:W-:Y:S01]  /*c5b0*/  FMUL.FTZ R161, R4.reuse, R161 ;  /* 0x000000a104a17220 */ /* 0x040fe20000410000 */
[----:B------:R-:W-:Y:S01]  /*c5c0*/  IADD3 R16, R13, R12, RZ ;  /* 0x0000000c0d107210 */ /* 0x000fe20007ffe0ff */
[C---:B------:R-:W-:Y:S01]  /*c5d0*/  FMUL.FTZ R156, R4.reuse, R156 ;  /* 0x0000009c049c7220 */ /* 0x040fe20000410000 */
[----:B------:R-:W-:Y:S01]  /*c5e0*/  F2FP.PACK_AB R134, R135, R134 ;  /* 0x000000868786723e */ /* 0x000fe200000000ff */
[C---:B------:R-:W-:Y:S01]  /*c5f0*/  FMUL.FTZ R157, R4.reuse, R157 ;  /* 0x0000009d049d7220 */ /* 0x040fe20000410000 */
[----:B------:R-:W-:Y:S01]  /*c600*/  F2FP.PACK_AB R160, R161, R160 ;  /* 0x000000a0a1a0723e */ /* 0x000fe200000000ff */
[C---:B------:R-:W-:Y:S01]  /*c610*/  FMUL.FTZ R152, R4.reuse, R152 ;  /* 0x0000009804987220 */ /* 0x040fe20000410000 */
[----:B------:R-:W-:Y:S01]  /*c620*/  IADD3 R12, R9, R12, RZ ;  /* 0x0000000c090c7210 */ /* 0x000fe20007ffe0ff */
[C---:B------:R-:W-:Y:S01]  /*c630*/  FMUL.FTZ R153, R4.reuse, R153 ;  /* 0x0000009904997220 */ /* 0x040fe20000410000 */
[----:B------:R-:W-:Y:S01]  /*c640*/  F2FP.PACK_AB R156, R157, R156 ;  /* 0x0000009c9d9c723e */ /* 0x000fe200000000ff */
[C---:B------:R-:W-:Y:S01]  /*c650*/  FMUL.FTZ R148, R4.reuse, R148 ;  /* 0x0000009404947220 */ /* 0x040fe20000410000 */
[----:B------:R-:W-:Y:S01]  /*c660*/  STS [R8], R160 ;  /* 0x000000a008007388 */ /* 0x000fe20000000800 */
[C---:B------:R-:W-:Y:S01]  /*c670*/  FMUL.FTZ R149, R4.reuse, R149 ;  /* 0x0000009504957220 */ /* 0x040fe20000410000 */
[----:B------:R-:W-:Y:S01]  /*c680*/  F2FP.PACK_AB R152, R153, R152 ;  /* 0x000000989998723e */ /* 0x000fe200000000ff */
[C---:B------:R-:W-:Y:S01]  /*c690*/  FMUL.FTZ R144, R4.reuse, R144 ;  /* 0x0000009004907220 */ /* 0x040fe20000410000 */
[----:B------:R-:W-:Y:S01]  /*c6a0*/  STS [R11], R156 ;  /* 0x0000009c0b007388 */ /* 0x000fe20000000800 */
[C---:B------:R-:W-:Y:S01]  /*c6b0*/  FMUL.FTZ R145, R4.reuse, R145 ;  /* 0x0000009104917220 */ /* 0x040fe20000410000 */
[----:B------:R-:W-:Y:S01]  /*c6c0*/  F2FP.PACK_AB R148, R149, R148 ;  /* 0x000000949594723e */ /* 0x000fe200000000ff */
[C---:B------:R-:W-:Y:S01]  /*c6d0*/  FMUL.FTZ R140, R4.reuse, R140 ;  /* 0x0000008c048c7220 */ /* 0x040fe20000410000 */
[----:B------:R-:W-:Y:S01]  /*c6e0*/  STS [R11+0x400], R158 ;  /* 0x0004009e0b007388 */ /* 0x000fe20000000800 */
        /* <DEDUP_REMOVED lines=11> */
[----:B------:R-:W-:Y:S01]  /*c7a0*/  F2FP.PACK_AB R38, R39, R38 ;  /* 0x000000262726723e */ /* 0x000fe200000000ff */
[C---:B------:R-:W-:Y:S01]  /*c7b0*/  FMUL.FTZ R37, R4.reuse, R37 ;  /* 0x0000002504257220 */ /* 0x040fe20000410000 */
[----:B------:R-:W-:Y:S01]  /*c7c0*/  F2FP.PACK_AB R132, R133, R132 ;  /* 0x000000848584723e */ /* 0x000fe200000000ff */
[C---:B------:R-:W-:Y:S01]  /*c7d0*/  FMUL.FTZ R40, R4.reuse, R40 ;  /* 0x0000002804287220 */ /* 0x040fe20000410000 */
[----:B------:R-:W-:Y:S01]  /*c7e0*/  STS [R9], R148 ;  /* 0x0000009409007388 */ /* 0x000fe20000000800 */
[C---:B------:R-:W-:Y:S01]  /*c7f0*/  FMUL.FTZ R41, R4.reuse, R41 ;  /* 0x0000002904297220 */ /* 0x040fe20000410000 */
[----:B------:R-:W-:Y:S01]  /*c800*/  F2FP.PACK_AB R36, R37, R36 ;  /* 0x000000242524723e */ /* 0x000fe200000000ff */
[----:B------:R-:W-:Y:S01]  /*c810*/  FMUL.FTZ R42, R5, R42 ;  /* 0x0000002a052a7220 */ /* 0x000fe20000410000 */
[----:B------:R-:W-:Y:S01]  /*c820*/  STS [R9+0x400], R150 ;  /* 0x0004009609007388 */ /* 0x000fe20000000800 */
[C---:B------:R-:W-:Y:S01]  /*c830*/  FMUL.FTZ R44, R4.reuse, R44 ;  /* 0x0000002c042c7220 */ /* 0x040fe20000410000 */
[----:B------:R-:W-:Y:S01]  /*c840*/  F2FP.PACK_AB R40, R41, R40 ;  /* 0x000000282928723e */ /* 0x000fe200000000ff */
        /* <DEDUP_REMOVED lines=169> */
[----:B------:R-:W1:Y:S01]  /*d2e0*/  @P4 MUFU.LG2 R2, R2 ;  /* 0x0000000200024308 */ /* 0x000e620000000c00 */
[----:B------:R-:W-:Y:S01]  /*d2f0*/  FMUL.FTZ R4, R4, R129 ;  /* 0x0000008104047220 */ /* 0x000fe20000410000 */
[----:B------:R-:W-:Y:S01]  /*d300*/  F2FP.PACK_AB R126, R127, R126 ;  /* 0x0000007e7f7e723e */ /* 0x000fe200000000ff */
[----:B------:R-:W-:Y:S01]  /*d310*/  FMUL.FTZ R5, R5, R130 ;  /* 0x0000008205057220 */ /* 0x000fe20000410000 */
[----:B------:R-:W-:Y:S01]  /*d320*/  STS [R11+0x6000], R104 ;  /* 0x006000680b007388 */ /* 0x000fe20000000800 */
[----:B------:R-:W-:Y:S01]  /*d330*/  LOP3.LUT P0, RZ, R7, 0x3, RZ, 0xc0, !PT ;  /* 0x0000000307ff7812 */ /* 0x000fe2000780c0ff */
[----:B------:R-:W-:Y:S01]  /*d340*/  @P3 FMUL.FTZ R0, R0, 0.69314718246459960938 ;  /* 0x3f31721800003820 */ /* 0x000fe20000410000 */
[----:B------:R-:W-:Y:S01]  /*d350*/  F2FP.PACK_AB R4, R4, R128 ;  /* 0x000000800404723e */ /* 0x000fe200000000ff */
[----:B------:R-:W-:Y:S01]  /*d360*/  STS [R11+0x6400], R106 ;  /* 0x0064006a0b007388 */ /* 0x000fe20000000800 */
[----:B------:R-:W-:Y:S01]  /*d370*/  F2FP.PACK_AB R5, R131, R5 ;  /* 0x000000058305723e */ /* 0x000fe200000000ff */
[----:B------:R-:W-:-:S02]  /*d380*/  @P3 FFMA.FTZ R6, R3, c[0x0][0x238], R0 ;  /* 0x00008e0003063a23 */ /* 0x000fc40000010000 */
[----:B------:R-:W-:Y:S04]  /*d390*/  STS [R13+0x6000], R108 ;  /* 0x0060006c0d007388 */ /* 0x000fe80000000800 */
[----:B------:R-:W-:Y:S01]  /*d3a0*/  STS [R13+0x6400], R110 ;  /* 0x0064006e0d007388 */ /* 0x000fe20000000800 */
[----:B-1----:R-:W-:-:S03]  /*d3b0*/  @P4 FMUL.FTZ R2, R2, 0.69314718246459960938 ;  /* 0x3f31721802024820 */ /* 0x002fc60000410000 */
        /* <DEDUP_REMOVED lines=10> */
[----:B------:R-:W-:Y:S01]  /*d460*/  BAR.SYNC.DEFER_BLOCKING 0x0 ;  /* 0x0000000000007b1d */ /* 0x000fe20000010000 */
[----:B-1----:R-:W-:-:S04]  /*d470*/  SHF.R.S32.HI R4, RZ, 0x1f, R10 ;  /* 0x0000001fff047819 */ /* 0x002fc8000001140a */
[----:B------:R-:W-:Y:S02]  /*d480*/  LEA.HI R4, R4, R10, RZ, 0x2 ;  /* 0x0000000a04047211 */ /* 0x000fe400078f10ff */
[----:B--2---:R-:W-:Y:S01]  /*d490*/  MOV R5, 0x7f800000 ;  /* 0x7f80000000057802 */ /* 0x004fe20000000f00 */
[----:B------:R1:W2:Y:S01]  /*d4a0*/  LDS.128 R68, [R240] ;  /* 0x00000000f0447984 */ /* 0x0002a20000000c00 */
[----:B------:R-:W-:Y:S01]  /*d4b0*/  LOP3.LUT R4, R4, 0xffffffc, RZ, 0xc0, !PT ;  /* 0x0ffffffc04047812 */ /* 0x000fe200078ec0ff */
[----:B------:R-:W-:Y:S02]  /*d4c0*/  @P4 FFMA.FTZ R5, R164, c[0x0][0x238], R2 ;  /* 0x00008e00a4054a23 */ /* 0x000fe40000010002 */
[----:B------:R1:W3:Y:S01]  /*d4d0*/  LDS.128 R64, [R240+0x800] ;  /* 0x00080000f0407984 */ /* 0x0002e20000000c00 */
[----:B------:R-:W-:-:S03]  /*d4e0*/  IADD3 R4, R10, -R4, RZ ;  /* 0x800000040a047210 */ /* 0x000fc60007ffe0ff */
[----:B------:R1:W4:Y:S01]  /*d4f0*/  LDS.128 R60, [R240+0x1000] ;  /* 0x00100000f03c7984 */ /* 0x0003220000000c00 */
[----:B------:R-:W-:-:S03]  /*d500*/  LEA R4, R4, R241, 0x4 ;  /* 0x000000f104047211 */ /* 0x000fc600078e20ff */
        /* <DEDUP_REMOVED lines=30> */
.L_x_385:
[----:B--234-:R-:W-:Y:S05]  /*d6f0*/  BSYNC B0 ;  /* 0x0000000000007941 */ /* 0x01cfea0003800000 */
.L_x_384:
[----:B------:R-:W2:Y:S01]  /*d700*/  S2R R3, SR_TID.X ;  /* 0x0000000000037919 */ /* 0x000ea20000002100 */
[----:B------:R-:W-:Y:S01]  /*d710*/  IADD3 R4, P0, R248, UR18, RZ ;  /* 0x00000012f8047c10 */ /* 0x000fe2000ff1e0ff */
[----:B------:R-:W-:Y:S01]  /*d720*/  USHF.R.S32.HI UR6, URZ, 0x1f, UR12 ;  /* 0x0000001f3f067899 */ /* 0x000fe2000801140c */
[----:B------:R-:W-:Y:S01]  /*d730*/  BSSY B0, `(.L_x_386) ;  /* 0x0000018000007945 */ /* 0x000fe20003800000 */
[----:B------:R-:W3:Y:S01]  /*d740*/  S2R R0, SR_CTAID.Z ;  /* 0x0000000000007919 */ /* 0x000ee20000002700 */
[----:B------:R-:W-:Y:S01]  /*d750*/  IADD3.X R5, R249, UR7, RZ, P0, !PT ;  /* 0x00000007f9057c10 */ /* 0x000fe200087fe4ff */
[----:B------:R-:W-:-:S02]  /*d760*/  ULDC.64 UR4, c[0x0][0x1f0] ;  /* 0x00007c0000047ab9 */ /* 0x000fc40000000a00 */
[----:B------:R-:W-:-:S04]  /*d770*/  UIMAD UR4, UR6, UR4, URZ ;  /* 0x00000004060472a4 */ /* 0x000fc8000f8e023f */
[----:B------:R-:W-:Y:S01]  /*d780*/  UIMAD UR4, UR12, UR5, UR4 ;  /* 0x000000050c0472a4 */ /* 0x000fe2000f8e0204 */
[----:B--2---:R-:W-:-:S04]  /*d790*/  SHF.R.S32.HI R2, RZ, 0x1f, R3 ;  /* 0x0000001fff027819 */ /* 0x004fc80000011403 */
[----:B------:R-:W-:Y:S01]  /*d7a0*/  LEA.HI R2, R2, R3, RZ, 0x3 ;  /* 0x0000000302027211 */ /* 0x000fe200078f18ff */
[----:B---3--:R-:W-:-:S03]  /*d7b0*/  IMAD.WIDE.U32 R4, R0, c[0x0][0x1f0], R4 ;  /* 0x00007c0000047a25 */ /* 0x008fc600078e0004 */
        /* <DEDUP_REMOVED lines=11> */
[----:B------:R2:W-:Y:S04]  /*d870*/  STG.E.128 [R10.64], R68 ;  /* 0x000000440a007986 */ /* 0x0005e8000c101d10 */
[----:B-1----:R2:W-:Y:S04]  /*d880*/  STG.E.128 [R10.64+0x80], R52 ;  /* 0x000080340a007986 */ /* 0x0025e8000c101d10 */
[----:B------:R2:W-:Y:S04]  /*d890*/  STG.E.128 [R10.64+0x100], R36 ;  /* 0x000100240a007986 */ /* 0x0005e8000c101d10 */
[----:B------:R2:W-:Y:S02]  /*d8a0*/  STG.E.128 [R10.64+0x180], R20 ;  /* 0x000180140a007986 */ /* 0x0005e4000c101d10 */
.L_x_387:
[----:B------:R-:W-:Y:S05]  /*d8b0*/  BSYNC B0 ;  /* 0x0000000000007941 */ /* 0x000fea0003800000 */
.L_x_386:
[----:B------:R-:W-:Y:S01]  /*d8c0*/  IADD3 R0, R2, 0x10, RZ ;  /* 0x0000001002007810 */ /* 0x000fe20007ffe0ff */
        /* <DEDUP_REMOVED lines=9> */
[----:B--2---:R-:W-:-:S03]  /*d960*/  LEA R10, P0, R8, c[0x0][0x1d0], 0x1 ;  /* 0x00007400080a7a11 */ /* 0x004fc600078008ff */
[----:B------:R-:W-:-:S05]  /*d970*/  IMAD R0, R3, c[0x0][0x1ec], R0 ;  /* 0x00007b0003007a24 */ /* 0x000fca00078e0200 */
[----:B------:R-:W-:-:S04]  /*d980*/  IADD3 R0, R9, R0, RZ ;  /* 0x0000000009007210 */ /* 0x000fc80007ffe0ff */
[----:B------:R-:W-:-:S05]  /*d990*/  LEA.HI.X R11, R8, c[0x0][0x1d4], R0, 0x1, P0 ;  /* 0x00007500080b7a11 */ /* 0x000fca00000f0c00 */
[----:B------:R2:W-:Y:S04]  /*d9a0*/  STG.E.128 [R10.64], R64 ;  /* 0x000000400a007986 */ /* 0x0005e8000c101d10 */
[----:B-1----:R2:W-:Y:S04]  /*d9b0*/  STG.E.128 [R10.64+0x80], R48 ;  /* 0x000080300a007986 */ /* 0x0025e8000c101d10 */
[----:B------:R2:W-:Y:S04]  /*d9c0*/  STG.E.128 [R10.64+0x100], R32 ;  /* 0x000100200a007986 */ /* 0x0005e8000c101d10 */
[----:B------:R2:W-:Y:S02]  /*d9d0*/  STG.E.128 [R10.64+0x180], R16 ;  /* 0x000180100a007986 */ /* 0x0005e4000c101d10 */
.L_x_389:
[----:B------:R-:W-:Y:S05]  /*d9e0*/  BSYNC B0 ;  /* 0x0000000000007941 */ /* 0x000fea0003800000 */
.L_x_388:
        /* <DEDUP_REMOVED lines=18> */
.L_x_391:
[----:B------:R-:W-:Y:S05]  /*db10*/  BSYNC B0 ;  /* 0x0000000000007941 */ /* 0x000fea0003800000 */
.L_x_390:
[----:B------:R-:W-:-:S13]  /*db20*/  ISETP.GE.AND P0, PT, R239, UR10, PT ;  /* 0x0000000aef007c0c */ /* 0x000fda000bf06270 */
[----:B------:R-:W-:Y:S05]  /*db30*/  @P0 EXIT ;  /* 0x000000000000094d */ /* 0x000fea0003800000 */
[----:B------:R-:W-:Y:S01]  /*db40*/  IADD3 R0, P0, R250, 0x30, RZ ;  /* 0x00000030fa007810 */ /* 0x000fe20007f1e0ff */
[----:B---3--:R-:W-:Y:S01]  /*db50*/  IMAD.MOV.U32 R2, RZ, RZ, R4 ;  /* 0x000000ffff027224 */ /* 0x008fe200078e0004 */
        /* <DEDUP_REMOVED lines=8> */
[----:B-1----:R-:W-:Y:S04]  /*dbe0*/  STG.E.128 [R4.64], R56 ;  /* 0x0000003804007986 */ /* 0x002fe8000c101d10 */
[----:B------:R-:W-:Y:S04]  /*dbf0*/  STG.E.128 [R4.64+0x80], R40 ;  /* 0x0000802804007986 */ /* 0x000fe8000c101d10 */
[----:B------:R-:W-:Y:S04]  /*dc00*/  STG.E.128 [R4.64+0x100], R24 ;  /* 0x0001001804007986 */ /* 0x000fe8000c101d10 */
[----:B------:R-:W-:Y:S01]  /*dc10*/  STG.E.128 [R4.64+0x180], R72 ;  /* 0x0001804804007986 */ /* 0x000fe2000c101d10 */
[----:B------:R-:W-:Y:S05]  /*dc20*/  EXIT ;  /* 0x000000000000794d */ /* 0x000fea0003800000 */
.L_x_373:
        /* <DEDUP_REMOVED lines=73> */
.L_x_393:
[----:B------:R-:W-:Y:S05]  /*e0c0*/  BSYNC B0 ;  /* 0x0000000000007941 */ /* 0x000fea0003800000 */
.L_x_392:
        /* <DEDUP_REMOVED lines=18> */
.L_x_395:
[----:B------:R-:W-:Y:S05]  /*e1f0*/  BSYNC B0 ;  /* 0x0000000000007941 */ /* 0x000fea0003800000 */
.L_x_394:
[----:B------:R-:W-:Y:S01]  /*e200*/  IADD3 R4, R6, 0x20, RZ ;  /* 0x0000002006047810 */ /* 0x000fe20007ffe0ff */
[----:B------:R-:W-:Y:S03]  /*e210*/  BSSY B0, `(.L_x_396) ;  /* 0x0000011000007945 */ /* 0x000fe60003800000 */
[----:B------:R-:W-:-:S13]  /*e220*/  ISETP.GE.AND P0, PT, R4, UR15, PT ;  /* 0x0000000f04007c0c */ /* 0x000fda000bf06270 */
[----:B------:R-:W-:Y:S05]  /*e230*/  @P0 BRA `(.L_x_397) ;  /* 0x000000e000000947 */ /* 0x000fea0003800000 */
[----:B-1----:R-:W-:Y:S01]  /*e240*/  IADD3 R2, P0, R12, 0x20, RZ ;  /* 0x000000200c027810 */ /* 0x002fe20007f1e0ff */
        /* <DEDUP_REMOVED lines=13> */
.L_x_397:
[----:B------:R-:W-:Y:S05]  /*e320*/  BSYNC B0 ;  /* 0x0000000000007941 */ /* 0x000fea0003800000 */
.L_x_396:
[----:B-1----:R-:W-:Y:S01]  /*e330*/  IADD3 R3, R6, 0x30, RZ ;  /* 0x0000003006037810 */ /* 0x002fe20007ffe0ff */
        /* <DEDUP_REMOVED lines=16> */
.L_x_399:
[----:B------:R-:W-:Y:S05]  /*e440*/  BSYNC B0 ;  /* 0x0000000000007941 */ /* 0x000fea0003800000 */
.L_x_398:
        /* <DEDUP_REMOVED lines=11> */
[----:B-1----:R-:W-:-:S02]  /*e500*/  @!P5 LEA R10, P2, R6, c[0x0][0x200], 0x2 ;  /* 0x00008000060ada11 */ /* 0x002fc400078410ff */
        /* <DEDUP_REMOVED lines=23> */
.L_x_400:
        /* <DEDUP_REMOVED lines=16> */
.L_x_1079:


//--------------------- .text._ZN5flash16flash_fwd_kernelI23Flash_fwd_kernel_traitsILi256ELi64ELi64ELi4ELb0ELb0EN7cutlass6half_tE19Flash_kernel_traitsILi256ELi64ELi64ELi4ES3_EELb1ELb1ELb0ELb1ELb0ELb0ELb0ELb0EEEvNS_16Flash_fwd_paramsE --------------------------
	.section	.text._ZN5flash16flash_fwd_kernelI23Flash_fwd_kernel_traitsILi256ELi64ELi64ELi4ELb0ELb0EN7cutlass6half_tE19Flash_kernel_traitsILi256ELi64ELi64ELi4ES3_EELb1ELb1ELb0ELb1ELb0ELb0ELb0ELb0EEEvNS_16Flash_fwd_paramsE,"ax",@progbits
	.sectioninfo	@"SHI_REGISTERS=255"
	.align	128
        .global         _ZN5flash16flash_fwd_kernelI23Flash_fwd_kernel_traitsILi256ELi64ELi64ELi4ELb0ELb0EN7cutlass6half_tE19Flash_kernel_traitsILi256ELi64ELi64ELi4ES3_EELb1ELb1ELb0ELb1ELb0ELb0ELb0ELb0EEEvNS_16Flash_fwd_paramsE
        .type           _ZN5flash16flash_fwd_kernelI23Flash_fwd_kernel_traitsILi256ELi64ELi64ELi4ELb0ELb0EN7cutlass6half_tE19Flash_kernel_traitsILi256ELi64ELi64ELi4ES3_EELb1ELb1ELb0ELb1ELb0ELb0ELb0ELb0EEEvNS_16Flash_fwd_paramsE,@function
        .size           _ZN5flash16flash_fwd_kernelI23Flash_fwd_kernel_traitsILi256ELi64ELi64ELi4ELb0ELb0EN7cutlass6half_tE19Flash_kernel_traitsILi256ELi64ELi64ELi4ES3_EELb1ELb1ELb0ELb1ELb0ELb0ELb0ELb0EEEvNS_16Flash_fwd_paramsE,(.L_x_1080 - _ZN5flash16flash_fwd_kernelI23Flash_fwd_kernel_traitsILi256ELi64ELi64ELi4ELb0ELb0EN7cutlass6half_tE19Flash_kernel_traitsILi256ELi64ELi64ELi4ES3_EELb1ELb1ELb0ELb1ELb0ELb0ELb0ELb0EEEvNS_16Flash_fwd_paramsE)
        .other          _ZN5flash16flash_fwd_kernelI23Flash_fwd_kernel_traitsILi256ELi64ELi64ELi4ELb0ELb0EN7cutlass6half_tE19Flash_kernel_traitsILi256ELi64ELi64ELi4ES3_EELb1ELb1ELb0ELb1ELb0ELb0ELb0ELb0EEEvNS_16Flash_fwd_paramsE,@"STO_CUDA_ENTRY STV_DEFAULT"
_ZN5flash16flash_fwd_kernelI23Flash_fwd_kernel_traitsILi256ELi64ELi64ELi4ELb0ELb0EN7cutlass6half_tE19Flash_kernel_traitsILi256ELi64ELi64ELi4ES3_EELb1ELb1ELb0ELb1ELb0ELb0ELb0ELb0EEEvNS_16Flash_fwd_paramsE:
.text._ZN5flash16flash_fwd_kernelI23Flash_fwd_kernel_traitsILi256ELi64ELi64ELi4ELb0ELb0EN7cutlass6half_tE19Flash_kernel_traitsILi256ELi64ELi64ELi4ES3_EELb1ELb1ELb0ELb1ELb0ELb0ELb0ELb0EEEvNS_16Flash_fwd_paramsE:
        /* <DEDUP_REMOVED lines=18> */
[----:B------:R-:W1:Y:S01]  /*0120*/  S2UR UR20, SR_CTAID.Y ;  /* 0x00000000001479c3 */ /* 0x000e620000002600 */
        /* <DEDUP_REMOVED lines=11> */
[----:B------:R-:W-:Y:S02]  /*01e0*/  UISETP.EQ.OR.EX UP0, UPT, URZ, UR5, !UP3, UP0 ;  /* 0x000000053f00728c */ /* 0x000fe4000df02700 */
[----:B-1----:R-:W-:-:S06]  /*01f0*/  ULOP3.LUT UR8, UR18, UR14, UR20, 0xfe, !UPT ;  /* 0x0000000e12087292 */ /* 0x002fcc000f8efe14 */
[----:B--2---:R-:W-:Y:S01]  /*0200*/  LOP3.LUT P3, RZ, R27, UR8, RZ, 0xfc, !PT ;  /* 0x000000081bff7c12 */ /* 0x004fe2000f86fcff */
[----:B------:R-:W-:Y:S02]  /*0210*/  ULDC.64 UR8, c[0x0][0x240] ;  /* 0x0000900000087ab9 */ /* 0x000fe40000000a00 */
[----:B------:R-:W-:Y:S02]  /*0220*/  UIMAD.WIDE UR8, UR20, UR10, UR8 ;  /* 0x0000000a140872a5 */ /* 0x000fe4000f8e0208 */
[----:B------:R-:W-:-:S08]  /*0230*/  ULDC.64 UR4, c[0x0][0x248] ;  /* 0x0000920000047ab9 */ /* 0x000fd00000000a00 */
[----:B------:R-:W-:Y:S02]  /*0240*/  @!P3 IMAD.MOV.U32 R10, RZ, RZ, c[0x0][0x308] ;  /* 0x0000c200ff0ab624 */ /* 0x000fe400078e00ff */
[----:B------:R-:W-:Y:S01]  /*0250*/  @!P3 IMAD.MOV.U32 R11, RZ, RZ, c[0x0][0x30c] ;  /* 0x0000c300ff0bb624 */ /* 0x000fe200078e00ff */
[----:B------:R-:W-:Y:S02]  /*0260*/  UIMAD.WIDE UR4, UR20, UR10, UR4 ;  /* 0x0000000a140472a5 */ /* 0x000fe4000f8e0204 */
[----:B------:R-:W-:Y:S02]  /*0270*/  ULDC.64 UR6, c[0x0][0x250] ;  /* 0x0000940000067ab9 */ /* 0x000fe40000000a00 */
[----:B------:R-:W-:Y:S01]  /*0280*/  @UP1 UIMAD.WIDE UR6, UR20, UR10, UR6 ;  /* 0x0000000a140612a5 */ /* 0x000fe2000f8e0206 */
        /* <DEDUP_REMOVED lines=10> */
[----:B------:R-:W-:Y:S02]  /*0330*/  PLOP3.LUT P1, PT, PT, PT, UP1, 0x80, 0x0 ;  /* 0x000000000000781c */ /* 0x000fe40003f2f018 */
        /* <DEDUP_REMOVED lines=42> */
.L_x_401:
[----:B------:R-:W-:Y:S02]  /*05e0*/  ULDC UR6, c[0x0][0x218] ;  /* 0x0000860000067ab9 */ /* 0x000fe40000000800 */
.L_x_402:
        /* <DEDUP_REMOVED lines=40> */
[----:B------:R-:W-:Y:S01]  /*0870*/  PLOP3.LUT P0, PT, PT, PT, UP0, 0x80, 0x0 ;  /* 0x000000000000781c */ /* 0x000fe20003f0f008 */
[----:B------:R-:W-:Y:S02]  /*0880*/  ULDC.64 UR4, c[0x0][0x198] ;  /* 0x0000660000047ab9 */ /* 0x000fe40000000a00 */
[----:B------:R-:W-:-:S02]  /*0890*/  @!UP1 USHF.R.S32.HI UR11, URZ, 0x1f, UR20 ;  /* 0x0000001f3f0b9899 */ /* 0x000fc40008011414 */
[----:B------:R-:W-:Y:S02]  /*08a0*/  @UP0 UIADD3 UR12, UR28, UR8, URZ ;  /* 0x000000081c0c0290 */ /* 0x000fe4000fffe03f */
[----:B------:R-:W-:Y:S02]  /*08b0*/  @UP1 UIMAD.WIDE.U32 UR30, UR13, UR26, URZ ;  /* 0x0000001a0d1e12a5 */ /* 0x000fe4000f8e003f */
[----:B------:R-:W-:Y:S02]  /*08c0*/  @!UP1 UIMAD UR11, UR11, UR6, URZ ;  /* 0x000000060b0b92a4 */ /* 0x000fe4000f8e023f */
[----:B------:R-:W-:Y:S02]  /*08d0*/  @UP0 UIMAD.WIDE.U32 UR32, UR12, UR4, URZ ;  /* 0x000000040c2002a5 */ /* 0x000fe4000f8e003f */
[----:B------:R-:W-:Y:S02]  /*08e0*/  @!UP1 UIMAD.WIDE.U32 UR34, UR20, UR6, URZ ;  /* 0x00000006142292a5 */ /* 0x000fe4000f8e003f */
[----:B------:R-:W-:-:S02]  /*08f0*/  @!UP1 UIMAD UR7, UR20, UR7, UR11 ;  /* 0x00000007140792a4 */ /* 0x000fc4000f8e020b */
[----:B------:R-:W-:Y:S02]  /*0900*/  @UP1 UIMAD UR27, UR13, UR27, UR31 ;  /* 0x0000001b0d1b12a4 */ /* 0x000fe4000f8e021f */
[----:B------:R-:W-:Y:S02]  /*0910*/  @UP0 UIMAD UR11, UR12, UR5, UR33 ;  /* 0x000000050c0b02a4 */ /* 0x000fe4000f8e0221 */
[----:B------:R-:W-:Y:S02]  /*0920*/  @UP1 UMOV UR6, UR30 ;  /* 0x0000001e00061c82 */ /* 0x000fe40008000000 */
[----:B------:R-:W-:Y:S02]  /*0930*/  USHF.R.S32.HI UR19, URZ, 0x1f, UR18 ;  /* 0x0000001f3f137899 */ /* 0x000fe40008011412 */
        /* <DEDUP_REMOVED lines=12> */
[----:B------:R-:W-:Y:S02]  /*0a00*/  UIMAD UR7, UR7, UR4, URZ ;  /* 0x00000004070772a4 */ /* 0x000fe4000f8e023f */
[----:B------:R-:W-:Y:S02]  /*0a10*/  UIMAD.WIDE.U32 UR30, UR20, UR4, UR30 ;  /* 0x00000004141e72a5 */ /* 0x000fe4000f8e001e */
[----:B------:R-:W-:-:S04]  /*0a20*/  UIMAD UR5, UR20, UR5, UR7 ;  /* 0x00000005140572a4 */ /* 0x000fc8000f8e0207 */
[----:B------:R-:W-:Y:S02]  /*0a30*/  UIADD3 UR11, UR31, UR5, URZ ;  /* 0x000000051f0b7290 */ /* 0x000fe4000fffe03f */
[----:B------:R-:W-:Y:S02]  /*0a40*/  UMOV UR12, UR30 ;  /* 0x0000001e000c7c82 */ /* 0x000fe40008000000 */
.L_x_404:
[----:B------:R-:W-:Y:S01]  /*0a50*/  IABS R0, c[0x0][0x1c8] ;  /* 0x0000720000007a13 */ /* 0x000fe20000000000 */
[----:B------:R-:W1:Y:S01]  /*0a60*/  S2R R2, SR_CTAID.Z ;  /* 0x0000000000027919 */ /* 0x000e620000002700 */
[----:B------:R-:W-:Y:S02]  /*0a70*/  UMOV UR30, URZ ;  /* 0x0000003f001e7c82 */ /* 0x000fe40008000000 */
[----:B------:R-:W2:Y:S02]  /*0a80*/  R2UR UR7, R0 ;  /* 0x00000000000773c2 */ /* 0x000ea400000e0000 */
[----:B--2---:R-:W2:Y:S08]  /*0a90*/  I2F.RP R0, UR7 ;  /* 0x0000000700007d06 */ /* 0x004eb00008209400 */
[----:B--2---:R-:W2:Y:S02]  /*0aa0*/  MUFU.RCP R0, R0 ;  /* 0x0000000000007308 */ /* 0x004ea40000001000 */
[----:B--2---:R-:W-:-:S06]  /*0ab0*/  IADD3 R0, R0, 0xffffffe, RZ ;  /* 0x0ffffffe00007810 */ /* 0x004fcc0007ffe0ff */
[----:B------:R-:W2:Y:S02]  /*0ac0*/  F2I.FTZ.U32.TRUNC.NTZ R0, R0 ;  /* 0x0000000000007305 */ /* 0x000ea4000021f000 */
[----:B--2---:R1:W2:Y:S02]  /*0ad0*/  R2UR UR31, R0 ;  /* 0x00000000001f73c2 */ /* 0x0042a400000e0000 */
[----:B-1----:R-:W-:Y:S01]  /*0ae0*/  IABS R0, R2 ;  /* 0x0000000200007213 */ /* 0x002fe20000000000 */
[----:B--2---:R-:W-:-:S05]  /*0af0*/  UIADD3 UR5, URZ, -UR31, URZ ;  /* 0x8000001f3f057290 */ /* 0x004fca000fffe03f */
[----:B------:R-:W1:Y:S01]  /*0b00*/  R2UR UR4, R0 ;  /* 0x00000000000473c2 */ /* 0x000e6200000e0000 */
[----:B------:R-:W-:-:S04]  /*0b10*/  UIMAD UR5, UR5, UR7, URZ ;  /* 0x00000007050572a4 */ /* 0x000fc8000f8e023f */
[----:B------:R-:W-:-:S07]  /*0b20*/  UIMAD.WIDE.U32 UR30, UR31, UR5, UR30 ;  /* 0x000000051f1e72a5 */ /* 0x000fce000f8e001e */
[----:B------:R-:W-:Y:S02]  /*0b30*/  UMOV UR5, UR31 ;  /* 0x0000001f00057c82 */ /* 0x000fe40008000000 */
[----:B-1----:R-:W-:-:S07]  /*0b40*/  UIMAD.WIDE.U32 UR30, UR5, UR4, URZ ;  /* 0x00000004051e72a5 */ /* 0x002fce000f8e003f */
[----:B------:R-:W-:Y:S02]  /*0b50*/  UMOV UR5, UR31 ;  /* 0x0000001f00057c82 */ /* 0x000fe40008000000 */
[----:B------:R-:W-:-:S04]  /*0b60*/  UIADD3 UR21, -UR5, URZ, URZ ;  /* 0x0000003f05157290 */ /* 0x000fc8000fffe13f */
[----:B------:R-:W-:Y:S02]  /*0b70*/  UIMAD UR4, UR7, UR21, UR4 ;  /* 0x00000015070472a4 */ /* 0x000fe4000f8e0204 */
[----:B------:R-:W-:Y:S02]  /*0b80*/  @UP0 UIADD3 UR21, UR28, UR8, URZ ;  /* 0x000000081c150290 */ /* 0x000fe4000fffe03f */
        /* <DEDUP_REMOVED lines=8> */
[----:B------:R-:W-:-:S05]  /*0c10*/  UISETP.NE.AND UP2, UPT, URZ, UR7, UPT ;  /* 0x000000073f00728c */ /* 0x000fca000bf45270 */
[----:B------:R-:W-:Y:S02]  /*0c20*/  UMOV UR8, UR5 ;  /* 0x0000000500087c82 */ /* 0x000fe40008000000 */
[----:B------:R-:W-:Y:S02]  /*0c30*/  ULDC.64 UR4, c[0x0][0x1a0] ;  /* 0x0000680000047ab9 */ /* 0x000fe40000000a00 */
[----:B------:R-:W-:Y:S02]  /*0c40*/  @UP0 UIMAD.WIDE.U32 UR30, UR21, UR4, URZ ;  /* 0x00000004151e02a5 */ /* 0x000fe4000f8e003f */
[----:B------:R-:W-:Y:S02]  /*0c50*/  @!UP1 UIADD3 UR8, -UR8, URZ, URZ ;  /* 0x0000003f08089290 */ /* 0x000fe4000fffe13f */
[----:B------:R-:W-:Y:S02]  /*0c60*/  @!UP2 ULOP3.LUT UR8, URZ, UR7, URZ, 0x33, !UPT ;  /* 0x000000073f08a292 */ /* 0x000fe4000f8e333f */
[----:B------:R-:W-:-:S02]  /*0c70*/  @UP0 UIMAD UR21, UR21, UR5, UR31 ;  /* 0x00000005151502a4 */ /* 0x000fc4000f8e021f */
[----:B------:R-:W-:Y:S02]  /*0c80*/  USHF.R.S32.HI UR29, URZ, 0x1f, UR8 ;  /* 0x0000001f3f1d7899 */ /* 0x000fe40008011408 */
        /* <DEDUP_REMOVED lines=15> */
.L_x_405:
[CC--:B------:R-:W-:Y:S01]  /*0d80*/  LEA.HI R4, R11.reuse, R27.reuse, RZ, 0x4 ;  /* 0x0000001b0b047211 */ /* 0x0c0fe200078f20ff */
[----:B------:R-:W1:Y:S01]  /*0d90*/  S2R R20, SR_CTAID.Z ;  /* 0x0000000000147919 */ /* 0x000e620000002700 */
[----:B------:R-:W-:Y:S01]  /*0da0*/  LEA.HI R0, R11, R27, RZ, 0x3 ;  /* 0x0000001b0b007211 */ /* 0x000fe200078f18ff */
[----:B------:R-:W-:Y:S01]  /*0db0*/  ULDC.64 UR4, c[0x0][0x1b8] ;  /* 0x00006e0000047ab9 */ /* 0x000fe20000000a00 */
[----:B------:R-:W-:Y:S01]  /*0dc0*/  SHF.R.S32.HI R5, RZ, 0x4, R4 ;  /* 0x00000004ff057819 */ /* 0x000fe20000011404 */
[----:B------:R-:W-:Y:S01]  /*0dd0*/  UIMAD UR4, UR29, UR4, URZ ;  /* 0x000000041d0472a4 */ /* 0x000fe2000f8e023f */
[----:B------:R-:W-:Y:S01]  /*0de0*/  LOP3.LUT R2, R0, 0xfffffff8, RZ, 0xc0, !PT ;  /* 0xfffffff800027812 */ /* 0x000fe200078ec0ff */
[----:B------:R-:W-:Y:S01]  /*0df0*/  IMAD.U32 R8, RZ, RZ, UR14 ;  /* 0x0000000eff087e24 */ /* 0x000fe2000f8e00ff */
[C---:B------:R-:W-:Y:S01]  /*0e00*/  LEA.HI R3, R4.reuse, R5, RZ, 0x1 ;  /* 0x0000000504037211 */ /* 0x040fe200078f08ff */
        /* <DEDUP_REMOVED lines=9> */
[----:B------:R-:W-:Y:S01]  /*0ea0*/  IMAD.IADD R26, R5, 0x1, -R0 ;  /* 0x00000001051a7824 */ /* 0x000fe200078e0a00 */
[----:B------:R-:W-:Y:S01]  /*0eb0*/  LOP3.LUT R0, R3, 0x1c0, RZ, 0xc0, !PT ;  /* 0x000001c003007812 */ /* 0x000fe200078ec0ff */
[----:B------:R-:W-:Y:S01]  /*0ec0*/  IMAD.SHL.U32 R114, R25, 0x8, RZ ;  /* 0x0000000819727824 */ /* 0x000fe200078e00ff */
[----:B------:R-:W-:Y:S01]  /*0ed0*/  SHF.R.S32.HI R3, RZ, 0x1f, R6 ;  /* 0x0000001fff037819 */ /* 0x000fe20000011406 */
[----:B------:R-:W-:Y:S01]  /*0ee0*/  IMAD R7, R19, c[0x0][0x198], RZ ;  /* 0x0000660013077a24 */ /* 0x000fe200078e02ff */
[----:B------:R-:W-:Y:S01]  /*0ef0*/  SHF.R.S32.HI R24, RZ, 0x5, R24 ;  /* 0x00000005ff187819 */ /* 0x000fe20000011418 */
[----:B------:R-:W-:Y:S01]  /*0f00*/  IMAD.SHL.U32 R11, R11, 0x8, RZ ;  /* 0x000000080b0b7824 */ /* 0x000fe200078e00ff */
[----:B------:R-:W-:Y:S01]  /*0f10*/  LOP3.LUT R2, R0, 0x38, R114, 0xf8, !PT ;  /* 0x0000003800027812 */ /* 0x000fe200078ef872 */
[----:B------:R-:W-:Y:S01]  /*0f20*/  IMAD.WIDE R8, R8, 0x40, R18 ;  /* 0x0000004008087825 */ /* 0x000fe200078e0212 */
[----:B------:R-:W-:-:S02]  /*0f30*/  SHF.R.U32.HI R0, RZ, 0x3, R0 ;  /* 0x00000003ff007819 */ /* 0x000fc40000011600 */
[----:B------:R-:W-:Y:S02]  /*0f40*/  LEA.HI R12, R3, R6, RZ, 0x3 ;  /* 0x00000006030c7211 */ /* 0x000fe400078f18ff */
[--C-:B------:R-:W-:Y:S02]  /*0f50*/  SHF.R.S32.HI R115, RZ, 0x1f, R114.reuse ;  /* 0x0000001fff737819 */ /* 0x100fe40000011472 */
[----:B------:R-:W-:Y:S02]  /*0f60*/  LOP3.LUT R10, R2, R0, RZ, 0x3c, !PT ;  /* 0x00000000020a7212 */ /* 0x000fe400078e3cff */
[----:B------:R-:W-:Y:S01]  /*0f70*/  LOP3.LUT R0, R12, 0xfffffff8, RZ, 0xc0, !PT ;  /* 0xfffffff80c007812 */ /* 0x000fe200078ec0ff */
[----:B------:R-:W-:Y:S01]  /*0f80*/  IMAD.WIDE.U32 R4, R18, c[0x0][0x198], R114 ;  /* 0x0000660012047a25 */ /* 0x000fe200078e0072 */
[C---:B------:R-:W-:Y:S01]  /*0f90*/  IADD3 R2, P0, R114.reuse, UR6, RZ ;  /* 0x0000000672027c10 */ /* 0x040fe2000ff1e0ff */
[----:B------:R-:W-:Y:S01]  /*0fa0*/  ULDC.64 UR6, c[0x0][0x1b0] ;  /* 0x00006c0000067ab9 */ /* 0x000fe20000000a00 */
[----:B------:R-:W-:Y:S01]  /*0fb0*/  IADD3 R111, R114, 0x40, RZ ;  /* 0x00000040726f7810 */ /* 0x000fe20007ffe0ff */
[----:B------:R-:W-:Y:S01]  /*0fc0*/  IMAD.IADD R6, R6, 0x1, -R0 ;  /* 0x0000000106067824 */ /* 0x000fe200078e0a00 */
[----:B------:R-:W-:Y:S01]  /*0fd0*/  IADD3.X R3, R115, UR27, RZ, P0, !PT ;  /* 0x0000001b73037c10 */ /* 0x000fe200087fe4ff */
[----:B------:R-:W-:Y:S01]  /*0fe0*/  IMAD R0, R18, c[0x0][0x19c], R7 ;  /* 0x0000670012007a24 */ /* 0x000fe200078e0207 */
[----:B------:R-:W-:Y:S01]  /*0ff0*/  IADD3 R4, P0, R4, UR12, RZ ;  /* 0x0000000c04047c10 */ /* 0x000fe2000ff1e0ff */
[----:B------:R-:W-:Y:S01]  /*1000*/  IMAD.SHL.U32 R7, R26, 0x8, RZ ;  /* 0x000000081a077824 */ /* 0x000fe200078e00ff */
[----:B------:R-:W-:Y:S01]  /*1010*/  LOP3.LUT P2, RZ, R6, 0x4, RZ, 0xc0, !PT ;  /* 0x0000000406ff7812 */ /* 0x000fe2000784c0ff */
[----:B-1----:R-:W-:Y:S01]  /*1020*/  IMAD.WIDE.U32 R20, R20, c[0x0][0x1a8], R2 ;  /* 0x00006a0014147a25 */ /* 0x002fe200078e0002 */
[----:B------:R-:W-:Y:S01]  /*1030*/  IADD3.X R5, R5, UR11, R0, P0, !PT ;  /* 0x0000000b05057c10 */ /* 0x000fe200087fe400 */
[----:B------:R-:W-:Y:S01]  /*1040*/  UIMAD UR6, UR29, UR6, URZ ;  /* 0x000000061d0672a4 */ /* 0x000fe2000f8e023f */
[C---:B------:R-:W-:Y:S01]  /*1050*/  LOP3.LUT P1, RZ, R6.reuse, 0x2, RZ, 0xc0, !PT ;  /* 0x0000000206ff7812 */ /* 0x040fe2000782c0ff */
[----:B------:R-:W-:Y:S01]  /*1060*/  IMAD.SHL.U32 R0, R6, 0x40, RZ ;  /* 0x0000004006007824 */ /* 0x000fe200078e00ff */
[----:B------:R-:W-:Y:S01]  /*1070*/  UIMAD UR27, UR8, UR5, UR4 ;  /* 0x00000005081b72a4 */ /* 0x000fe2000f8e0204 */
[----:B------:R-:W-:Y:S01]  /*1080*/  IMAD R6, R19, c[0x0][0x1a0], RZ ;  /* 0x0000680013067a24 */ /* 0x000fe200078e02ff */
[----:B------:R-:W-:Y:S01]  /*1090*/  UIMAD UR7, UR8, UR7, UR6 ;  /* 0x00000007080772a4 */ /* 0x000fe2000f8e0206 */
[----:B------:R-:W-:Y:S01]  /*10a0*/  IMAD.WIDE.U32 R2, R18, c[0x0][0x1a0], R114 ;  /* 0x0000680012027a25 */ /* 0x000fe200078e0072 */
[----:B------:R-:W-:Y:S01]  /*10b0*/  LOP3.LUT R0, R0, 0x1c0, RZ, 0xc0, !PT ;  /* 0x000001c000007812 */ /* 0x000fe200078ec0ff */
[----:B------:R1:W-:Y:S01]  /*10c0*/  STL.64 [R1+0x8], R114 ;  /* 0x0000087201007387 */ /* 0x0003e20000100a00 */
[----:B------:R-:W-:Y:S01]  /*10d0*/  IADD3 R110, R114, 0x80, RZ ;  /* 0x00000080726e7810 */ /* 0x000fe20007ffe0ff */
[----:B------:R-:W-:Y:S01]  /*10e0*/  IMAD R6, R18, c[0x0][0x1a4], R6 ;  /* 0x0000690012067a24 */ /* 0x000fe200078e0206 */
[----:B------:R-:W-:Y:S01]  /*10f0*/  LOP3.LUT R7, R0, 0x8, R7, 0xf8, !PT ;  /* 0x0000000800077812 */ /* 0x000fe200078ef807 */
[----:B------:R-:W-:Y:S01]  /*1100*/  UIADD3 UR6, -UR15, UR17, URZ ;  /* 0x000000110f067290 */ /* 0x000fe2000fffe13f */
[----:B------:R-:W-:Y:S01]  /*1110*/  IADD3 R2, P0, R2, UR26, RZ ;  /* 0x0000001a02027c10 */ /* 0x000fe2000ff1e0ff */
[----:B------:R-:W-:Y:S01]  /*1120*/  ULDC.64 UR4, c[0x0][0x1a8] ;  /* 0x00006a0000047ab9 */ /* 0x000fe20000000a00 */
[----:B------:R-:W-:Y:S01]  /*1130*/  SHF.R.U32.HI R0, RZ, 0x3, R0 ;  /* 0x00000003ff007819 */ /* 0x000fe20000011600 */
[----:B------:R-:W-:Y:S01]  /*1140*/  UIMAD UR4, UR19, UR4, URZ ;  /* 0x00000004130472a4 */ /* 0x000fe2000f8e023f */
[----:B------:R-:W-:Y:S01]  /*1150*/  IADD3.X R3, R3, UR21, R6, P0, !PT ;  /* 0x0000001503037c10 */ /* 0x000fe200087fe406 */
[----:B------:R-:W-:Y:S01]  /*1160*/  IMAD.U32 R6, RZ, RZ, UR8 ;  /* 0x00000008ff067e24 */ /* 0x000fe2000f8e00ff */
[----:B------:R-:W-:Y:S01]  /*1170*/  LOP3.LUT R7, R7, R0, RZ, 0x3c, !PT ;  /* 0x0000000007077212 */ /* 0x000fe200078e3cff */
[----:B------:R-:W-:Y:S01]  /*1180*/  IMAD.U32 R0, RZ, RZ, UR8 ;  /* 0x00000008ff007e24 */ /* 0x000fe2000f8e00ff */
[----:B------:R-:W-:Y:S01]  /*1190*/  IADD3 R109, R114, 0xc0, RZ ;  /* 0x000000c0726d7810 */ /* 0x000fe20007ffe0ff */
[----:B------:R-:W-:Y:S01]  /*11a0*/  IMAD.WIDE.U32 R28, R6, c[0x0][0x1b8], R2 ;  /* 0x00006e00061c7a25 */ /* 0x000fe200078e0002 */
[----:B------:R-:W-:Y:S01]  /*11b0*/  ISETP.GE.AND P0, PT, R18, UR6, PT ;  /* 0x0000000612007c0c */ /* 0x000fe2000bf06270 */
[----:B------:R-:W-:Y:S01]  /*11c0*/  UIMAD UR4, UR18, UR5, UR4 ;  /* 0x00000005120472a4 */ /* 0x000fe2000f8e0204 */
[----:B------:R-:W-:Y:S01]  /*11d0*/  LOP3.LUT R10, R10, 0xfffffe00, R11, 0xf8, !PT ;  /* 0xfffffe000a0a7812 */ /* 0x000fe200078ef80b */
[----:B------:R-:W-:Y:S01]  /*11e0*/  IMAD.WIDE.U32 R32, R0, c[0x0][0x1b0], R4 ;  /* 0x00006c0000207a25 */ /* 0x000fe200078e0004 */
[----:B------:R-:W-:-:S03]  /*11f0*/  IADD3 R31, R29, UR27, RZ ;  /* 0x0000001b1d1f7c10 */ /* 0x000fc6000fffe0ff */
[----:B------:R-:W-:Y:S01]  /*1200*/  IMAD.SHL.U32 R5, R12, 0x40, RZ ;  /* 0x000000400c057824 */ /* 0x000fe200078e00ff */
[----:B------:R1:W-:Y:S01]  /*1210*/  STL.64 [R1+0x30], R32 ;  /* 0x0000302001007387 */ /* 0x0003e20000100a00 */
[----:B------:R-:W-:Y:S01]  /*1220*/  IADD3 R35, R33, UR7, RZ ;  /* 0x0000000721237c10 */ /* 0x000fe2000fffe0ff */
[----:B------:R-:W-:Y:S02]  /*1230*/  IMAD.MOV.U32 R4, RZ, RZ, 0x10 ;  /* 0x00000010ff047424 */ /* 0x000fe400078e00ff */
[----:B------:R1:W-:Y:S01]  /*1240*/  STL.64 [R1+0x50], R28 ;  /* 0x0000501c01007387 */ /* 0x0003e20000100a00 */
[----:B------:R-:W-:Y:S01]  /*1250*/  IMAD.MOV.U32 R0, RZ, RZ, 0x20 ;  /* 0x00000020ff007424 */ /* 0x000fe200078e00ff */
[----:B------:R-:W-:Y:S01]  /*1260*/  LOP3.LUT R5, R7, 0xfffffe00, R5, 0xf8, !PT ;  /* 0xfffffe0007057812 */ /* 0x000fe200078ef805 */
[----:B------:R-:W-:Y:S01]  /*1270*/  IMAD.SHL.U32 R223, R10, 0x2, RZ ;  /* 0x000000020adf7824 */ /* 0x000fe200078e00ff */
[----:B------:R1:W-:Y:S01]  /*1280*/  STL [R1+0x24], R111 ;  /* 0x0000246f01007387 */ /* 0x0003e20000100800 */
[----:B------:R-:W-:-:S02]  /*1290*/  IADD3 R7, R21, UR4, RZ ;  /* 0x0000000415077c10 */ /* 0x000fc4000fffe0ff */
[----:B------:R-:W-:Y:S01]  /*12a0*/  SEL R4, R4, 0xfffffff0, !P1 ;  /* 0xfffffff004047807 */ /* 0x000fe20004800000 */
[----:B------:R1:W-:Y:S01]  /*12b0*/  STL [R1+0x20], R110 ;  /* 0x0000206e01007387 */ /* 0x0003e20000100800 */
[----:B------:R-:W-:-:S03]  /*12c0*/  SEL R0, R0, 0xffffffe0, !P2 ;  /* 0xffffffe000007807 */ /* 0x000fc60005000000 */
[----:B------:R1:W-:Y:S04]  /*12d0*/  STL [R1+0x28], R109 ;  /* 0x0000286d01007387 */ /* 0x0003e80000100800 */
[----:B------:R1:W-:Y:S04]  /*12e0*/  STL [R1+0x44], R31 ;  /* 0x0000441f01007387 */ /* 0x0003e80000100800 */
[----:B------:R1:W-:Y:S01]  /*12f0*/  STL [R1+0x1c], R35 ;  /* 0x00001c2301007387 */ /* 0x0003e20000100800 */
        /* <DEDUP_REMOVED lines=39> */
.L_x_407:
[----:B------:R-:W-:Y:S05]  /*1570*/  BSYNC B0 ;  /* 0x0000000000007941 */ /* 0x000fea0003800000 */
.L_x_406:
[----:B------:R-:W-:Y:S01]  /*1580*/  IADD3 R22, R18, 0x10, RZ ;  /* 0x0000001012167810 */ /* 0x000fe20007ffe0ff */
[----:B------:R-:W-:Y:S03]  /*1590*/  BSSY B0, `(.L_x_408) ;  /* 0x000002c000007945 */ /* 0x000fe60003800000 */
[----:B------:R-:W-:-:S13]  /*15a0*/  ISETP.GE.AND P0, PT, R22, UR6, PT ;  /* 0x0000000616007c0c */ /* 0x000fda000bf06270 */
[----:B------:R-:W-:Y:S05]  /*15b0*/  @P0 BRA `(.L_x_409) ;  /* 0x0000029000000947 */ /* 0x000fea0003800000 */
[----:B--2---:R-:W-:Y:S01]  /*15c0*/  IADD3 R10, P0, R8, 0x10, RZ ;  /* 0x00000010080a7810 */ /* 0x004fe20007f1e0ff */
[----:B------:R-:W-:Y:S01]  /*15d0*/  IMAD.MOV.U32 R3, RZ, RZ, R7 ;  /* 0x000000ffff037224 */ /* 0x000fe200078e0007 */
[----:B------:R-:W-:Y:S02]  /*15e0*/  ISETP.GE.AND P5, PT, R114, c[0x0][0x220], PT ;  /* 0x0000880072007a0c */ /* 0x000fe40003fa6270 */
[----:B------:R-:W-:Y:S01]  /*15f0*/  ISETP.GE.AND P4, PT, R111, c[0x0][0x220], PT ;  /* 0x000088006f007a0c */ /* 0x000fe20003f86270 */
[----:B------:R-:W-:Y:S01]  /*1600*/  IMAD.X R2, RZ, RZ, R9, P0 ;  /* 0x000000ffff027224 */ /* 0x000fe200000e0609 */
[----:B------:R-:W-:Y:S02]  /*1610*/  ISETP.GE.AND P2, PT, R110, c[0x0][0x220], PT ;  /* 0x000088006e007a0c */ /* 0x000fe40003f46270 */
[----:B------:R-:W-:Y:S01]  /*1620*/  ISETP.GE.AND P0, PT, R109, c[0x0][0x220], PT ;  /* 0x000088006d007a0c */ /* 0x000fe20003f06270 */
[----:B------:R-:W-:Y:S02]  /*1630*/  IMAD R16, R2, c[0x0][0x190], RZ ;  /* 0x0000640002107a24 */ /* 0x000fe400078e02ff */
[----:B------:R-:W-:-:S02]  /*1640*/  IMAD.MOV.U32 R2, RZ, RZ, R20 ;  /* 0x000000ffff027224 */ /* 0x000fc400078e0014 */
[C---:B------:R-:W-:Y:S02]  /*1650*/  IMAD R16, R10.reuse, c[0x0][0x194], R16 ;  /* 0x000065000a107a24 */ /* 0x040fe400078e0210 */
[----:B------:R-:W-:Y:S01]  /*1660*/  IMAD.WIDE.U32 R2, R10, c[0x0][0x190], R2 ;  /* 0x000064000a027a25 */ /* 0x000fe200078e0002 */
[----:B------:R2:W-:Y:S03]  /*1670*/  @P5 STS.128 [R223+0x800], RZ ;  /* 0x000800ffdf005388 */ /* 0x0005e60000000c00 */
[----:B------:R-:W-:Y:S01]  /*1680*/  IMAD.IADD R16, R3, 0x1, R16 ;  /* 0x0000000103107824 */ /* 0x000fe200078e0210 */
[C---:B------:R-:W-:Y:S02]  /*1690*/  @!P5 LEA R14, P6, R2.reuse, c[0x0][0x160], 0x1 ;  /* 0x00005800020eda11 */ /* 0x040fe400078c08ff */
[C---:B------:R-:W-:Y:S02]  /*16a0*/  @!P4 LEA R12, P3, R2.reuse, c[0x0][0x160], 0x1 ;  /* 0x00005800020cca11 */ /* 0x040fe400078608ff */
[----:B------:R-:W-:-:S02]  /*16b0*/  @!P2 LEA R10, P1, R2, c[0x0][0x160], 0x1 ;  /* 0x00005800020aaa11 */ /* 0x000fc400078208ff */
        /* <DEDUP_REMOVED lines=25> */
.L_x_409:
[----:B------:R-:W-:Y:S05]  /*1850*/  BSYNC B0 ;  /* 0x0000000000007941 */ /* 0x000fea0003800000 */
.L_x_408:
        /* <DEDUP_REMOVED lines=45> */
.L_x_411:
[----:B------:R-:W-:Y:S05]  /*1b30*/  BSYNC B0 ;  /* 0x0000000000007941 */ /* 0x000fea0003800000 */
.L_x_410:
        /* <DEDUP_REMOVED lines=8> */
[----:B--2---:R-:W-:Y:S01]  /*1bc0*/  IADD3 R2, P0, R8, 0x30, RZ ;  /* 0x0000003008027810 */ /* 0x004fe20007f1e0ff */
        /* <DEDUP_REMOVED lines=39> */
.L_x_413:
[----:B------:R-:W-:Y:S05]  /*1e40*/  BSYNC B0 ;  /* 0x0000000000007941 */ /* 0x000fea0003800000 */
.L_x_412:
[----:B------:R-:W-:Y:S01]  /*1e50*/  IMAD.MOV.U32 R112, RZ, RZ, R34 ;  /* 0x000000ffff707224 */ /* 0x000fe200078e0022 */
[----:B------:R-:W-:Y:S01]  /*1e60*/  UIADD3 UR30, UR9, -0x1, URZ ;  /* 0xffffffff091e7890 */ /* 0x000fe2000fffe03f */
[----:B------:R-:W-:Y:S01]  /*1e70*/  IMAD.MOV.U32 R113, RZ, RZ, R35 ;  /* 0x000000ffff717224 */ /* 0x000fe200078e0023 */
[----:B------:R-:W-:Y:S01]  /*1e80*/  MOV R112, R32 ;  /* 0x0000002000707202 */ /* 0x000fe20000000f00 */
[----:B------:R-:W-:Y:S01]  /*1e90*/  BSSY B0, `(.L_x_414) ;  /* 0x000002c000007945 */ /* 0x000fe20003800000 */
[----:B------:R-:W-:Y:S01]  /*1ea0*/  UIMAD UR29, UR30, -0x40, UR16 ;  /* 0xffffffc01e1d78a4 */ /* 0x000fe2000f8e0210 */
[----:B------:R-:W-:Y:S01]  /*1eb0*/  MOV R106, UR32 ;  /* 0x00000020006a7c02 */ /* 0x000fe20008000f00 */
[----:B------:R-:W-:Y:S01]  /*1ec0*/  USHF.R.S32.HI UR33, URZ, 0x1f, UR30 ;  /* 0x0000001f3f217899 */ /* 0x000fe2000801141e */
[----:B------:R3:W-:Y:S01]  /*1ed0*/  STL.64 [R1+0x18], R112 ;  /* 0x0000187001007387 */ /* 0x0007e20000100a00 */
[----:B------:R-:W-:Y:S02]  /*1ee0*/  UIMAD UR5, UR31, UR30, URZ ;  /* 0x0000001e1f0572a4 */ /* 0x000fe4000f8e023f */
[----:B------:R-:W-:Y:S01]  /*1ef0*/  ISETP.GE.AND P0, PT, R18, UR29, PT ;  /* 0x0000001d12007c0c */ /* 0x000fe2000bf06270 */
[----:B--2---:R-:W-:Y:S01]  /*1f00*/  IMAD.WIDE.U32 R2, R106, UR30, R112 ;  /* 0x0000001e6a027c25 */ /* 0x004fe2000f8e0070 */
[----:B------:R-:W-:-:S06]  /*1f10*/  UIMAD UR5, UR33, UR32, UR5 ;  /* 0x00000020210572a4 */ /* 0x000fcc000f8e0205 */
[----:B------:R-:W-:-:S05]  /*1f20*/  IADD3 R7, R3, UR5, RZ ;  /* 0x0000000503077c10 */ /* 0x000fca000fffe0ff */
[----:B------:R-:W-:Y:S05]  /*1f30*/  @P0 BRA `(.L_x_415) ;  /* 0x0000021000000947 */ /* 0x000fea0003800000 */
[----:B------:R-:W-:Y:S02]  /*1f40*/  ISETP.GE.AND P5, PT, R114, c[0x0][0x220], PT ;  /* 0x0000880072007a0c */ /* 0x000fe40003fa6270 */
        /* <DEDUP_REMOVED lines=32> */
.L_x_415:
[----:B------:R-:W-:Y:S05]  /*2150*/  BSYNC B0 ;  /* 0x0000000000007941 */ /* 0x000fea0003800000 */
.L_x_414:
        /* <DEDUP_REMOVED lines=41> */
.L_x_417:
[----:B------:R-:W-:Y:S05]  /*23f0*/  BSYNC B0 ;  /* 0x0000000000007941 */ /* 0x000fea0003800000 */
.L_x_416:
        /* <DEDUP_REMOVED lines=40> */
.L_x_419:
[----:B------:R-:W-:Y:S05]  /*2680*/  BSYNC B0 ;  /* 0x0000000000007941 */ /* 0x000fea0003800000 */
.L_x_418:
[----:B------:R-:W-:Y:S01]  /*2690*/  ISETP.GE.AND P0, PT, R16, UR29, PT ;  /* 0x0000001d10007c0c */ /* 0x000fe2000bf06270 */
[----:B------:R-:W-:-:S12]  /*26a0*/  BSSY B0, `(.L_x_420) ;  /* 0x0000029000007945 */ /* 0x000fd80003800000 */
[----:B------:R-:W-:Y:S05]  /*26b0*/  @P0 BRA `(.L_x_421) ;  /* 0x0000027000000947 */ /* 0x000fea0003800000 */
[----:B------:R-:W-:Y:S01]  /*26c0*/  ISETP.GE.AND P5, PT, R114, c[0x0][0x220], PT ;  /* 0x0000880072007a0c */ /* 0x000fe20003fa6270 */
[----:B--2---:R-:W-:Y:S01]  /*26d0*/  IMAD.MOV.U32 R10, RZ, RZ, c[0x0][0x198] ;  /* 0x00006600ff0a7624 */ /* 0x004fe200078e00ff */
        /* <DEDUP_REMOVED lines=37> */
.L_x_421:
[----:B------:R-:W-:Y:S05]  /*2930*/  BSYNC B0 ;  /* 0x0000000000007941 */ /* 0x000fea0003800000 */
.L_x_420:
[----:B------:R-:W-:Y:S01]  /*2940*/  ULDC.64 UR4, c[0x0][0x318] ;  /* 0x0000c60000047ab9 */ /* 0x000fe20000000a00 */
[----:B------:R-:W0:Y:S01]  /*2950*/  LDGDEPBAR ;  /* 0x00000000000079af */ /* 0x000e220000000000 */
[----:B------:R-:W-:Y:S01]  /*2960*/  UISETP.NE.U32.AND UP1, UPT, URZ, UR4, UPT ;  /* 0x000000043f00728c */ /* 0x000fe2000bf25070 */
[----:B--2---:R-:W-:Y:S02]  /*2970*/  IMAD.MOV.U32 R8, RZ, RZ, R30 ;  /* 0x000000ffff087224 */ /* 0x004fe400078e001e */
[----:B------:R-:W-:Y:S01]  /*2980*/  IMAD.MOV.U32 R9, RZ, RZ, R31 ;  /* 0x000000ffff097224 */ /* 0x000fe200078e001f */
[----:B------:R-:W-:-:S03]  /*2990*/  UISETP.NE.AND.EX UP1, UPT, URZ, UR5, UPT, UP1 ;  /* 0x000000053f00728c */ /* 0x000fc6000bf25310 */
[----:B------:R-:W-:-:S03]  /*29a0*/  ULDC.64 UR4, c[0x0][0x320] ;  /* 0x0000c80000047ab9 */ /* 0x000fc60000000a00 */
[----:B------:R-:W-:-:S05]  /*29b0*/  PLOP3.LUT P0, PT, PT, PT, UP1, 0x80, 0x0 ;  /* 0x000000000000781c */ /* 0x000fca0003f0f018 */
[----:B------:R-:W-:Y:S02]  /*29c0*/  @UP1 USHF.R.S32.HI UR6, URZ, 0x1f, UR20 ;  /* 0x0000001f3f061899 */ /* 0x000fe40008011414 */
[----:B------:R-:W-:Y:S02]  /*29d0*/  @UP1 UIMAD.WIDE.U32 UR18, UR20, UR4, UR18 ;  /* 0x00000004141212a5 */ /* 0x000fe4000f8e0012 */
[----:B------:R-:W-:-:S03]  /*29e0*/  @UP1 UIMAD UR6, UR6, UR4, URZ ;  /* 0x00000004060612a4 */ /* 0x000fc6000f8e023f */
[----:B------:R-:W-:Y:S01]  /*29f0*/  ULDC UR4, c[0x0][0x318] ;  /* 0x0000c60000047ab9 */ /* 0x000fe20000000800 */
[----:B------:R-:W-:-:S04]  /*2a00*/  DEPBAR.LE SB0, 0x0 ;  /* 0x000080000000791a */ /* 0x000fc80000000000 */
[----:B------:R-:W-:Y:S02]  /*2a10*/  @UP1 UIMAD UR5, UR20, UR5, UR6 ;  /* 0x00000005140512a4 */ /* 0x000fe4000f8e0206 */
[----:B------:R-:W-:Y:S02]  /*2a20*/  @UP1 ULEA UR6, UP0, UR18, UR4, 0x2 ;  /* 0x0000000412061291 */ /* 0x000fe4000f80103f */
[----:B------:R-:W-:Y:S02]  /*2a30*/  @UP1 UIADD3 UR5, UR19, UR5, URZ ;  /* 0x0000000513051290 */ /* 0x000fe4000fffe03f */
[----:B------:R-:W-:Y:S02]  /*2a40*/  ULDC UR4, c[0x0][0x31c] ;  /* 0x0000c70000047ab9 */ /* 0x000fe40000000800 */
[----:B------:R-:W-:Y:S01]  /*2a50*/  @UP1 ULEA.HI.X UR7, UR18, UR4, UR5, 0x2, UP0 ;  /* 0x0000000412071291 */ /* 0x000fe200080f1405 */
[----:B------:R-:W-:-:S05]  /*2a60*/  IMAD.U32 R2, RZ, RZ, UR6 ;  /* 0x00000006ff027e24 */ /* 0x000fca000f8e00ff */
[----:B------:R-:W-:Y:S02]  /*2a70*/  MOV R3, UR7 ;  /* 0x0000000700037c02 */ /* 0x000fe40008000f00 */
[----:B------:R-:W-:Y:S02]  /*2a80*/  ISETP.GE.AND P1, PT, R18, UR29, PT ;  /* 0x0000001d12007c0c */ /* 0x000fe4000bf26270 */
[----:B------:R-:W-:Y:S01]  /*2a90*/  MOV R7, UR14 ;  /* 0x0000000e00077c02 */ /* 0x000fe20008000f00 */
[----:B------:R2:W4:Y:S01]  /*2aa0*/  @P0 LDG.E R2, [R2.64] ;  /* 0x0000001602020981 */ /* 0x000522000c1e1900 */
[----:B------:R-:W-:Y:S01]  /*2ab0*/  IMAD.MOV.U32 R8, RZ, RZ, R28 ;  /* 0x000000ffff087224 */ /* 0x000fe200078e001c */
[----:B------:R-:W-:Y:S01]  /*2ac0*/  ULDC.64 UR6, c[0x0][0x1a0] ;  /* 0x0000680000067ab9 */ /* 0x000fe20000000a00 */
[----:B------:R-:W-:Y:S01]  /*2ad0*/  LEA R108, R7, R24, 0x2 ;  /* 0x00000018076c7211 */ /* 0x000fe200078e10ff */
[----:B------:R-:W-:Y:S01]  /*2ae0*/  BAR.SYNC.DEFER_BLOCKING 0x0 ;  /* 0x0000000000007b1d */ /* 0x000fe20000010000 */
[----:B------:R-:W-:Y:S01]  /*2af0*/  USHF.L.U64.HI UR5, UR6, UR34, UR7 ;  /* 0x0000002206057299 */ /* 0x000fe20008010207 */
[----:B------:R-:W-:Y:S01]  /*2b00*/  SHF.R.S32.HI R6, RZ, 0x1f, R23 ;  /* 0x0000001fff067819 */ /* 0x000fe20000011417 */
[----:B------:R-:W-:Y:S01]  /*2b10*/  USHF.L.U32 UR20, UR6, 0x6, URZ ;  /* 0x0000000606147899 */ /* 0x000fe2000800063f */
[----:B------:R-:W-:Y:S01]  /*2b20*/  IMAD.SHL.U32 R27, R27, 0x2, RZ ;  /* 0x000000021b1b7824 */ /* 0x000fe200078e00ff */
[----:B------:R-:W-:Y:S01]  /*2b30*/  UIMAD UR4, UR5, UR30, URZ ;  /* 0x0000001e050472a4 */ /* 0x000fe2000f8e023f */
[----:B------:R1:W-:Y:S01]  /*2b40*/  STL.64 [R1+0x40], R8 ;  /* 0x0000400801007387 */ /* 0x0003e20000100a00 */
[----:B------:R-:W-:Y:S01]  /*2b50*/  LEA.HI R6, R6, R23, RZ, 0x2 ;  /* 0x0000001706067211 */ /* 0x000fe200078f10ff */
[----:B------:R-:W-:Y:S01]  /*2b60*/  BSSY B0, `(.L_x_422) ;  /* 0x0000033000007945 */ /* 0x000fe20003800000 */
[----:B------:R-:W-:Y:S01]  /*2b70*/  UIMAD UR33, UR33, UR20, UR4 ;  /* 0x00000014212172a4 */ /* 0x000fe2000f8e0204 */
[----:B------:R1:W-:Y:S01]  /*2b80*/  STL [R1+0x38], R108 ;  /* 0x0000386c01007387 */ /* 0x0003e20000100800 */
[----:B------:R-:W-:Y:S01]  /*2b90*/  LOP3.LUT R116, R27, 0x6, RZ, 0xc0, !PT ;  /* 0x000000061b747812 */ /* 0x000fe200078ec0ff */
[----:B------:R-:W-:Y:S01]  /*2ba0*/  UMOV UR4, URZ ;  /* 0x0000003f00047c82 */ /* 0x000fe20008000000 */
[----:B------:R-:W-:Y:S01]  /*2bb0*/  SHF.R.S32.HI R6, RZ, 0x2, R6 ;  /* 0x00000002ff067819 */ /* 0x000fe20000011406 */
[----:B--2---:R-:W4:Y:S01]  /*2bc0*/  @P0 MUFU.RCP R3, c[0x0][0x238] ;  /* 0x00008e0000030b08 */ /* 0x004f220000001000 */
[----:B------:R1:W-:Y:S04]  /*2bd0*/  @P1 STS.128 [R223+0x10000], RZ ;  /* 0x010000ffdf001388 */ /* 0x0003e80000000c00 */
[----:B------:R1:W-:Y:S04]  /*2be0*/  @P1 STS.128 [R223+0x12000], RZ ;  /* 0x012000ffdf001388 */ /* 0x0003e80000000c00 */
[----:B------:R1:W-:Y:S04]  /*2bf0*/  @P1 STS.128 [R223+0x14000], RZ ;  /* 0x014000ffdf001388 */ /* 0x0003e80000000c00 */
[----:B------:R1:W-:Y:S01]  /*2c00*/  @P1 STS.128 [R223+0x16000], RZ ;  /* 0x016000ffdf001388 */ /* 0x0003e20000000c00 */
[----:B----4-:R-:W-:-:S04]  /*2c10*/  @P0 FMUL.FTZ R2, R2, R3 ;  /* 0x0000000302020220 */ /* 0x010fc80000410000 */
[----:B------:R2:W4:Y:S02]  /*2c20*/  @P0 R2UR UR18, R2 ;  /* 0x00000000021203c2 */ /* 0x00052400000e0000 */
[----:B--2---:R-:W-:Y:S01]  /*2c30*/  IMAD.U32 R2, RZ, RZ, UR30 ;  /* 0x0000001eff027e24 */ /* 0x004fe2000f8e00ff */
[----:B----4-:R-:W-:-:S03]  /*2c40*/  @UP1 UMOV UR4, UR18 ;  /* 0x0000001200041c82 */ /* 0x010fc60008000000 */
[----:B------:R-:W-:-:S05]  /*2c50*/  IMAD.WIDE.U32 R2, R2, UR20, R8 ;  /* 0x0000001402027c25 */ /* 0x000fca000f8e0008 */
[----:B------:R-:W-:Y:S01]  /*2c60*/  IADD3 R7, R3, UR33, RZ ;  /* 0x0000002103077c10 */ /* 0x000fe2000fffe0ff */
[----:B------:R-:W-:Y:S05]  /*2c70*/  @P1 BRA `(.L_x_423) ;  /* 0x0000021000001947 */ /* 0x000fea0003800000 */
[----:B-1----:R-:W-:Y:S02]  /*2c80*/  ISETP.GE.AND P5, PT, R114, c[0x0][0x220], PT ;  /* 0x0000880072007a0c */ /* 0x002fe40003fa6270 */
        /* <DEDUP_REMOVED lines=32> */
.L_x_423:
[----:B-1----:R-:W-:Y:S05]  /*2e90*/  BSYNC B0 ;  /* 0x0000000000007941 */ /* 0x002fea0003800000 */
.L_x_422:
[----:B------:R-:W-:Y:S01]  /*2ea0*/  ISETP.GE.AND P0, PT, R22, UR29, PT ;  /* 0x0000001d16007c0c */ /* 0x000fe2000bf06270 */
[----:B------:R-:W-:Y:S01]  /*2eb0*/  IMAD.U32 R8, RZ, RZ, UR16 ;  /* 0x00000010ff087e24 */ /* 0x000fe2000f8e00ff */
[----:B------:R-:W-:Y:S01]  /*2ec0*/  LEA R9, R24, UR15, 0x4 ;  /* 0x0000000f18097c11 */ /* 0x000fe2000f8e20ff */
[----:B------:R-:W-:Y:S01]  /*2ed0*/  ULDC UR7, c[0x0][0x1a4] ;  /* 0x0000690000077ab9 */ /* 0x000fe20000000800 */
[----:B------:R-:W-:Y:S01]  /*2ee0*/  BSSY B0, `(.L_x_424) ;  /* 0x000002e000007945 */ /* 0x000fe20003800000 */
[----:B------:R-:W-:Y:S01]  /*2ef0*/  USHF.L.U32 UR15, UR6, 0x4, URZ ;  /* 0x00000004060f7899 */ /* 0x000fe2000800063f */
[----:B------:R-:W-:Y:S01]  /*2f00*/  IADD3 R9, R9, 0x1, R6 ;  /* 0x0000000109097810 */ /* 0x000fe20007ffe006 */
[----:B------:R-:W-:-:S03]  /*2f10*/  USHF.L.U64.HI UR10, UR6, UR10, UR7 ;  /* 0x0000000a060a7299 */ /* 0x000fc60008010207 */
[----:B------:R-:W-:-:S03]  /*2f20*/  IADD3 R8, R8, -UR17, R9 ;  /* 0x8000001108087c10 */ /* 0x000fc6000fffe009 */
[----:B------:R1:W-:Y:S01]  /*2f30*/  @P0 STS.128 [R223+0x10800], RZ ;  /* 0x010800ffdf000388 */ /* 0x0003e20000000c00 */
[----:B------:R-:W-:-:S03]  /*2f40*/  IADD3 R104, R8, c[0x0][0x2e8], RZ ;  /* 0x0000ba0008687a10 */ /* 0x000fc60007ffe0ff */
        /* <DEDUP_REMOVED lines=39> */
.L_x_425:
[----:B------:R-:W-:Y:S05]  /*31c0*/  BSYNC B0 ;  /* 0x0000000000007941 */ /* 0x000fea0003800000 */
.L_x_424:
        /* <DEDUP_REMOVED lines=10> */
[----:B--2---:R-:W-:Y:S01]  /*3270*/  IMAD.MOV.U32 R10, RZ, RZ, c[0x0][0x1a4] ;  /* 0x00006900ff0a7624 */ /* 0x004fe200078e00ff */
[----:B------:R-:W-:-:S02]  /*3280*/  ISETP.GE.AND P2, PT, R110, c[0x0][0x220], PT ;  /* 0x000088006e007a0c */ /* 0x000fc40003f46270 */
        /* <DEDUP_REMOVED lines=32> */
.L_x_427:
[----:B------:R-:W-:Y:S05]  /*3490*/  BSYNC B0 ;  /* 0x0000000000007941 */ /* 0x000fea0003800000 */
.L_x_426:
[----:B------:R-:W-:Y:S01]  /*34a0*/  ISETP.GE.AND P0, PT, R16, UR29, PT ;  /* 0x0000001d10007c0c */ /* 0x000fe2000bf06270 */
[----:B------:R-:W1:Y:S01]  /*34b0*/  LDC.U8 R251, c[0x0][0x2d8] ;  /* 0x0000b600fffb7b82 */ /* 0x000e620000000000 */
[----:B------:R-:W-:Y:S11]  /*34c0*/  BSSY B0, `(.L_x_428) ;  /* 0x000002d000007945 */ /* 0x000ff60003800000 */
[----:B------:R2:W-:Y:S04]  /*34d0*/  @P0 STS.128 [R223+0x11800], RZ ;  /* 0x011800ffdf000388 */ /* 0x0005e80000000c00 */
[----:B------:R2:W-:Y:S04]  /*34e0*/  @P0 STS.128 [R223+0x13800], RZ ;  /* 0x013800ffdf000388 */ /* 0x0005e80000000c00 */
[----:B------:R2:W-:Y:S04]  /*34f0*/  @P0 STS.128 [R223+0x15800], RZ ;  /* 0x015800ffdf000388 */ /* 0x0005e80000000c00 */
[----:B------:R2:W-:Y:S01]  /*3500*/  @P0 STS.128 [R223+0x17800], RZ ;  /* 0x017800ffdf000388 */ /* 0x0005e20000000c00 */
[----:B------:R-:W-:Y:S05]  /*3510*/  @P0 BRA `(.L_x_429) ;  /* 0x0000027000000947 */ /* 0x000fea0003800000 */
[----:B-1----:R-:W-:Y:S01]  /*3520*/  ISETP.GE.AND P5, PT, R114, c[0x0][0x220], PT ;  /* 0x0000880072007a0c */ /* 0x002fe20003fa6270 */
        /* <DEDUP_REMOVED lines=38> */
.L_x_429:
[----:B-1----:R-:W-:Y:S05]  /*3790*/  BSYNC B0 ;  /* 0x0000000000007941 */ /* 0x002fea0003800000 */
.L_x_428:
[C---:B------:R-:W-:Y:S01]  /*37a0*/  IMAD.SHL.U32 R2, R25.reuse, 0x40, RZ ;  /* 0x0000004019027824 */ /* 0x040fe200078e00ff */
[----:B------:R-:W-:Y:S01]  /*37b0*/  R2P PR, R25, 0x6 ;  /* 0x0000000619007804 */ /* 0x000fe20000000000 */
[----:B------:R-:W-:Y:S01]  /*37c0*/  IMAD.SHL.U32 R3, R18, 0x8, RZ ;  /* 0x0000000812037824 */ /* 0x000fe200078e00ff */
[----:B------:R-:W0:Y:S01]  /*37d0*/  LDGDEPBAR ;  /* 0x00000000000079af */ /* 0x000e220000000000 */
[----:B------:R-:W-:Y:S01]  /*37e0*/  UISETP.GE.AND UP0, UPT, UR9, 0x2, UPT ;  /* 0x000000020900788c */ /* 0x000fe2000bf06270 */
[----:B------:R-:W-:Y:S01]  /*37f0*/  LOP3.LUT R2, R2, 0x1c0, RZ, 0xc0, !PT ;  /* 0x000001c002027812 */ /* 0x000fe200078ec0ff */
[----:B------:R-:W-:-:S03]  /*3800*/  UIADD3 UR6, UR25, 0x646e171e, URZ ;  /* 0x646e171e19067890 */ /* 0x000fc6000fffe03f */
[----:B------:R-:W-:Y:S02]  /*3810*/  LOP3.LUT R3, R2, 0x8, R3, 0xf8, !PT ;  /* 0x0000000802037812 */ /* 0x000fe400078ef803 */
[----:B------:R-:W-:-:S04]  /*3820*/  SHF.R.U32.HI R2, RZ, 0x3, R2 ;  /* 0x00000003ff027819 */ /* 0x000fc80000011602 */
[----:B------:R-:W-:Y:S01]  /*3830*/  LOP3.LUT R2, R3, R2, RZ, 0x3c, !PT ;  /* 0x0000000203027212 */ /* 0x000fe200078e3cff */
[----:B------:R-:W-:-:S04]  /*3840*/  IMAD R3, R24, 0x400, R5 ;  /* 0x0000040018037824 */ /* 0x000fc800078e0205 */
[----:B------:R-:W-:Y:S02]  /*3850*/  IMAD R2, R26, 0x200, R2 ;  /* 0x000002001a027824 */ /* 0x000fe400078e0202 */
[----:B------:R-:W-:Y:S01]  /*3860*/  IMAD.SHL.U32 R203, R3, 0x2, RZ ;  /* 0x0000000203cb7824 */ /* 0x000fe200078e00ff */
[----:B------:R-:W-:Y:S01]  /*3870*/  IADD3 R3, R104, 0x8, RZ ;  /* 0x0000000868037810 */ /* 0x000fe20007ffe0ff */
[----:B------:R-:W-:Y:S02]  /*3880*/  IMAD.SHL.U32 R196, R2, 0x2, RZ ;  /* 0x0000000202c47824 */ /* 0x000fe400078e00ff */
[--C-:B------:R-:W-:Y:S01]  /*3890*/  IMAD R204, R4, 0x2, R203.reuse ;  /* 0x0000000204cc7824 */ /* 0x100fe200078e02cb */
[----:B--2---:R-:W-:Y:S01]  /*38a0*/  LDSM.16.M88.4 R8, [R203] ;  /* 0x00000000cb08783b */ /* 0x004fe20000000200 */
[----:B------:R-:W-:Y:S01]  /*38b0*/  IMAD R206, R0, 0x2, R203 ;  /* 0x0000000200ce7824 */ /* 0x000fe200078e02cb */
[----:B------:R-:W-:Y:S01]  /*38c0*/  IADD3 R2, R196, 0x8000, RZ ;  /* 0x00008000c4027810 */ /* 0x000fe20007ffe0ff */
[----:B------:R-:W-:Y:S01]  /*38d0*/  IMAD R205, R0, 0x2, R204 ;  /* 0x0000000200cd7824 */ /* 0x000fe200078e02cc */
[----:B------:R-:W1:Y:S01]  /*38e0*/  LDSM.16.M88.4 R16, [R196+0x8000] ;  /* 0x00800000c410783b */ /* 0x000e620000000200 */
[----:B------:R-:W-:-:S02]  /*38f0*/  IADD3 R207, R196, 0x8020, RZ ;  /* 0x00008020c4cf7810 */ /* 0x000fc40007ffe0ff */
[----:B------:R-:W-:Y:S01]  /*3900*/  @P1 IADD3 R207, R2, -0x20, RZ ;  /* 0xffffffe002cf1810 */ /* 0x000fe20007ffe0ff */
[----:B------:R-:W2:Y:S01]  /*3910*/  LDSM.16.M88.4 R32, [R196+0x8800] ;  /* 0x00880000c420783b */ /* 0x000ea20000000200 */
[----:B------:R-:W-:Y:S02]  /*3920*/  IMAD.MOV.U32 R2, RZ, RZ, 0x40 ;  /* 0x00000040ff027424 */ /* 0x000fe400078e00ff */
[C---:B------:R-:W-:Y:S01]  /*3930*/  IADD3 R222, R207.reuse, 0x800, RZ ;  /* 0x00000800cfde7810 */ /* 0x040fe20007ffe0ff */
[----:B------:R-:W5:Y:S01]  /*3940*/  LDSM.16.M88.4 R28, [R196+0x9000] ;  /* 0x00900000c41c783b */ /* 0x000f620000000200 */
[C---:B------:R-:W-:Y:S02]  /*3950*/  IADD3 R221, R207.reuse, 0x1000, RZ ;  /* 0x00001000cfdd7810 */ /* 0x040fe40007ffe0ff */
[----:B------:R-:W-:Y:S01]  /*3960*/  SEL R2, R2, 0xffffffc0, !P2 ;  /* 0xffffffc002027807 */ /* 0x000fe20005000000 */
[----:B------:R-:W3:Y:S01]  /*3970*/  LDSM.16.M88.4 R24, [R196+0x9800] ;  /* 0x00980000c418783b */ /* 0x000ee20000000200 */
[----:B------:R-:W-:-:S02]  /*3980*/  IADD3 R220, R207, 0x1800, RZ ;  /* 0x00001800cfdc7810 */ /* 0x000fc40007ffe0ff */
[C---:B------:R-:W-:Y:S01]  /*3990*/  IADD3 R219, R207.reuse, 0x2000, RZ ;  /* 0x00002000cfdb7810 */ /* 0x040fe20007ffe0ff */
[----:B------:R-:W-:Y:S01]  /*39a0*/  LDSM.16.M88.4 R12, [R204] ;  /* 0x00000000cc0c783b */ /* 0x000fe20000000200 */
[----:B------:R-:W-:Y:S01]  /*39b0*/  IMAD.IADD R202, R196, 0x1, R2 ;  /* 0x00000001c4ca7824 */ /* 0x000fe200078e0202 */
[C---:B------:R-:W-:Y:S01]  /*39c0*/  IADD3 R218, R207.reuse, 0x2800, RZ ;  /* 0x00002800cfda7810 */ /* 0x040fe20007ffe0ff */
[----:B------:R-:W-:Y:S01]  /*39d0*/  IMAD.IADD R201, R2, 0x1, R207 ;  /* 0x0000000102c97824 */ /* 0x000fe200078e02cf */
[----:B------:R-:W4:Y:S01]  /*39e0*/  LDSM.16.M88.4 R40, [R207] ;  /* 0x00000000cf28783b */ /* 0x000f220000000200 */
[----:B------:R-:W-:Y:S01]  /*39f0*/  IMAD.U32 R2, RZ, RZ, UR30 ;  /* 0x0000001eff027e24 */ /* 0x000fe2000f8e00ff */
[C---:B------:R-:W-:Y:S02]  /*3a00*/  IADD3 R217, R207.reuse, 0x3000, RZ ;  /* 0x00003000cfd97810 */ /* 0x040fe40007ffe0ff */
[----:B------:R-:W3:Y:S01]  /*3a10*/  LDSM.16.M88.4 R64, [R207+0x800] ;  /* 0x00080000cf40783b */ /* 0x000ee20000000200 */
[----:B------:R-:W-:Y:S01]  /*3a20*/  IMAD R2, R2, 0x40, R116 ;  /* 0x0000004002027824 */ /* 0x000fe200078e0274 */
[----:B------:R-:W-:-:S02]  /*3a30*/  IADD3 R216, R207, 0x3800, RZ ;  /* 0x00003800cfd87810 */ /* 0x000fc40007ffe0ff */
[----:B------:R-:W3:Y:S01]  /*3a40*/  LDSM.16.M88.4 R72, [R207+0x1000] ;  /* 0x00100000cf48783b */ /* 0x000ee20000000200 */
[C---:B------:R-:W-:Y:S02]  /*3a50*/  IADD3 R215, R207.reuse, 0x4000, RZ ;  /* 0x00004000cfd77810 */ /* 0x040fe40007ffe0ff */
[C---:B------:R-:W-:Y:S01]  /*3a60*/  IADD3 R7, R2.reuse, 0x1, RZ ;  /* 0x0000000102077810 */ /* 0x040fe20007ffe0ff */
[----:B------:R-:W3:Y:S01]  /*3a70*/  LDSM.16.M88.4 R76, [R207+0x1800] ;  /* 0x00180000cf4c783b */ /* 0x000ee20000000200 */
[----:B------:R-:W-:Y:S02]  /*3a80*/  IADD3 R6, R2, 0x8, RZ ;  /* 0x0000000802067810 */ /* 0x000fe40007ffe0ff */
[C---:B------:R-:W-:Y:S01]  /*3a90*/  IADD3 R214, R207.reuse, 0x4800, RZ ;  /* 0x00004800cfd67810 */ /* 0x040fe20007ffe0ff */
[----:B------:R-:W-:Y:S01]  /*3aa0*/  LDSM.16.M88.4 R20, [R206] ;  /* 0x00000000ce14783b */ /* 0x000fe20000000200 */
[C---:B------:R-:W-:Y:S02]  /*3ab0*/  IADD3 R213, R207.reuse, 0x5000, RZ ;  /* 0x00005000cfd57810 */ /* 0x040fe40007ffe0ff */
[C---:B------:R-:W-:Y:S01]  /*3ac0*/  IADD3 R212, R207.reuse, 0x5800, RZ ;  /* 0x00005800cfd47810 */ /* 0x040fe20007ffe0ff */
[----:B-1----:R-:W-:Y:S01]  /*3ad0*/  HMMA.16816.F32 R36, R8, R16, RZ ;  /* 0x000000100824723c */ /* 0x002fe200000018ff */
[----:B------:R-:W1:Y:S01]  /*3ae0*/  LDSM.16.M88.4 R88, [R202+0x8000] ;  /* 0x00800000ca58783b */ /* 0x000e620000000200 */
[----:B------:R-:W-:-:S02]  /*3af0*/  IADD3 R211, R207, 0x6000, RZ ;  /* 0x00006000cfd37810 */ /* 0x000fc40007ffe0ff */
[C---:B------:R-:W-:Y:S01]  /*3b00*/  IADD3 R210, R207.reuse, 0x6800, RZ ;  /* 0x00006800cfd27810 */ /* 0x040fe20007ffe0ff */
[----:B------:R-:W1:Y:S01]  /*3b10*/  LDSM.16.M88.4 R80, [R202+0x8800] ;  /* 0x00880000ca50783b */ /* 0x000e620000000200 */
[C---:B------:R-:W-:Y:S02]  /*3b20*/  IADD3 R209, R207.reuse, 0x7000, RZ ;  /* 0x00007000cfd17810 */ /* 0x040fe40007ffe0ff */
[----:B------:R-:W-:Y:S01]  /*3b30*/  HMMA.16816.F32 R44, R8, R18, RZ ;  /* 0x00000012082c723c */ /* 0x000fe200000018ff */
[----:B------:R-:W1:Y:S01]  /*3b40*/  LDSM.16.M88.4 R84, [R202+0x9000] ;  /* 0x00900000ca54783b */ /* 0x000e620000000200 */
[----:B------:R-:W-:-:S03]  /*3b50*/  IADD3 R208, R207, 0x7800, RZ ;  /* 0x00007800cfd07810 */ /* 0x000fc60007ffe0ff */
[----:B------:R-:W1:Y:S03]  /*3b60*/  LDSM.16.M88.4 R92, [R202+0x9800] ;  /* 0x00980000ca5c783b */ /* 0x000e660000000200 */
[C---:B--2---:R-:W-:Y:S01]  /*3b70*/  HMMA.16816.F32 R52, R8.reuse, R34, RZ ;  /* 0x000000220834723c */ /* 0x044fe200000018ff */
[----:B------:R-:W-:Y:S04]  /*3b80*/  LDSM.16.M88.4 R100, [R201] ;  /* 0x00000000c964783b */ /* 0x000fe80000000200 */
[----:B------:R-:W-:Y:S03]  /*3b90*/  LDSM.16.M88.4 R96, [R196+0xa000] ;  /* 0x00a00000c460783b */ /* 0x000fe60000000200 */
[C---:B-----5:R-:W-:Y:S08]  /*3ba0*/  HMMA.16816.F32 R56, R8.reuse, R28, RZ ;  /* 0x0000001c0838723c */ /* 0x060ff000000018ff */
[C---:B------:R-:W-:Y:S08]  /*3bb0*/  HMMA.16816.F32 R48, R8.reuse, R32, RZ ;  /* 0x000000200830723c */ /* 0x040ff000000018ff */
[C---:B------:R-:W-:Y:S08]  /*3bc0*/  HMMA.16816.F32 R60, R8.reuse, R30, RZ ;  /* 0x0000001e083c723c */ /* 0x040ff000000018ff */
[C---:B---3--:R-:W-:Y:S08]  /*3bd0*/  HMMA.16816.F32 R68, R8.reuse, R24, RZ ;  /* 0x000000180844723c */ /* 0x048ff000000018ff */
[----:B------:R-:W-:Y:S01]  /*3be0*/  HMMA.16816.F32 R16, R8, R26, RZ ;  /* 0x0000001a0810723c */ /* 0x000fe200000018ff */
[----:B------:R-:W2:Y:S04]  /*3bf0*/  LDSM.16.M88.4 R8, [R205] ;  /* 0x00000000cd08783b */ /* 0x000ea80000000200 */
[----:B------:R-:W3:Y:S03]  /*3c00*/  LDSM.16.M88.4 R24, [R201+0x800] ;  /* 0x00080000c918783b */ /* 0x000ee60000000200 */
[C---:B----4-:R-:W-:Y:S08]  /*3c10*/  HMMA.16816.F32 R28, R12.reuse, R40, R36 ;  /* 0x000000280c1c723c */ /* 0x050ff00000001824 */
[C---:B------:R-:W-:Y:S08]  /*3c20*/  HMMA.16816.F32 R32, R12.reuse, R42, R44 ;  /* 0x0000002a0c20723c */ /* 0x040ff0000000182c */
[C---:B------:R-:W-:Y:S01]  /*3c30*/  HMMA.16816.F32 R40, R12.reuse, R66, R52 ;  /* 0x000000420c28723c */ /* 0x040fe20000001834 */
[----:B------:R-:W4:Y:S07]  /*3c40*/  LDSM.16.M88.4 R52, [R201+0x1000] ;  /* 0x00100000c934783b */ /* 0x000f2e0000000200 */
[C---:B------:R-:W-:Y:S08]  /*3c50*/  HMMA.16816.F32 R44, R12.reuse, R72, R56 ;  /* 0x000000480c2c723c */ /* 0x040ff00000001838 */
[C---:B------:R-:W-:Y:S01]  /*3c60*/  HMMA.16816.F32 R36, R12.reuse, R64, R48 ;  /* 0x000000400c24723c */ /* 0x040fe20000001830 */
[----:B------:R-:W-:Y:S04]  /*3c70*/  LDSM.16.M88.4 R48, [R196+0xa800] ;  /* 0x00a80000c430783b */ /* 0x000fe80000000200 */
[----:B------:R-:W-:Y:S03]  /*3c80*/  LDSM.16.M88.4 R64, [R196+0xb000] ;  /* 0x00b00000c440783b */ /* 0x000fe60000000200 */
[C---:B------:R-:W-:Y:S01]  /*3c90*/  HMMA.16816.F32 R56, R12.reuse, R74, R60 ;  /* 0x0000004a0c38723c */ /* 0x040fe2000000183c */
[----:B------:R-:W-:Y:S07]  /*3ca0*/  LDSM.16.M88.4 R72, [R207+0x3800] ;  /* 0x00380000cf48783b */ /* 0x000fee0000000200 */
[C---:B------:R-:W-:Y:S01]  /*3cb0*/  HMMA.16816.F32 R60, R12.reuse, R76, R68 ;  /* 0x0000004c0c3c723c */ /* 0x040fe20000001844 */
[----:B------:R-:W5:Y:S07]  /*3cc0*/  LDSM.16.M88.4 R68, [R201+0x1800] ;  /* 0x00180000c944783b */ /* 0x000f6e0000000200 */
[----:B------:R-:W-:Y:S01]  /*3cd0*/  HMMA.16816.F32 R12, R12, R78, R16 ;  /* 0x0000004e0c0c723c */ /* 0x000fe20000001810 */
[----:B------:R-:W2:Y:S04]  /*3ce0*/  LDSM.16.M88.4 R16, [R203+0x2000] ;  /* 0x00200000cb10783b */ /* 0x000ea80000000200 */
[----:B------:R-:W2:Y:S03]  /*3cf0*/  LDSM.16.M88.4 R76, [R196+0xb800] ;  /* 0x00b80000c44c783b */ /* 0x000ea60000000200 */
[C---:B-1----:R-:W-:Y:S08]  /*3d00*/  HMMA.16816.F32 R28, R20.reuse, R88, R28 ;  /* 0x00000058141c723c */ /* 0x042ff0000000181c */
[C---:B------:R-:W-:Y:S01]  /*3d10*/  HMMA.16816.F32 R32, R20.reuse, R90, R32 ;  /* 0x0000005a1420723c */ /* 0x040fe20000001820 */
[----:B------:R-:W-:Y:S07]  /*3d20*/  LDSM.16.M88.4 R88, [R201+0x2000] ;  /* 0x00200000c958783b */ /* 0x000fee0000000200 */
[C---:B------:R-:W-:Y:S08]  /*3d30*/  HMMA.16816.F32 R40, R20.reuse, R82, R40 ;  /* 0x000000521428723c */ /* 0x040ff00000001828 */
[C---:B------:R-:W-:Y:S08]  /*3d40*/  HMMA.16816.F32 R44, R20.reuse, R84, R44 ;  /* 0x00000054142c723c */ /* 0x040ff0000000182c */
[C---:B------:R-:W-:Y:S01]  /*3d50*/  HMMA.16816.F32 R36, R20.reuse, R80, R36 ;  /* 0x000000501424723c */ /* 0x040fe20000001824 */
[----:B------:R-:W-:Y:S07]  /*3d60*/  LDSM.16.M88.4 R80, [R207+0x2000] ;  /* 0x00200000cf50783b */ /* 0x000fee0000000200 */
[C---:B------:R-:W-:Y:S01]  /*3d70*/  HMMA.16816.F32 R56, R20.reuse, R86, R56 ;  /* 0x000000561438723c */ /* 0x040fe20000001838 */
[----:B------:R-:W-:Y:S07]  /*3d80*/  LDSM.16.M88.4 R84, [R196+0xc000] ;  /* 0x00c00000c454783b */ /* 0x000fee0000000200 */
        /* <DEDUP_REMOVED lines=8> */
[C---:B----4-:R-:W-:Y:S08]  /*3e10*/  HMMA.16816.F32 R44, R8.reuse, R52, R44 ;  /* 0x00000034082c723c */ /* 0x050ff0000000182c */
[C---:B------:R-:W-:Y:S01]  /*3e20*/  HMMA.16816.F32 R36, R8.reuse, R24, R36 ;  /* 0x000000180824723c */ /* 0x040fe20000001824 */
[----:B------:R-:W2:Y:S07]  /*3e30*/  LDSM.16.M88.4 R24, [R207+0x2800] ;  /* 0x00280000cf18783b */ /* 0x000eae0000000200 */
[C---:B------:R-:W-:Y:S01]  /*3e40*/  HMMA.16816.F32 R56, R8.reuse, R54, R56 ;  /* 0x000000360838723c */ /* 0x040fe20000001838 */
[----:B------:R-:W3:Y:S07]  /*3e50*/  LDSM.16.M88.4 R52, [R207+0x3000] ;  /* 0x00300000cf34783b */ /* 0x000eee0000000200 */
[C---:B-----5:R-:W-:Y:S08]  /*3e60*/  HMMA.16816.F32 R60, R8.reuse, R68, R60 ;  /* 0x00000044083c723c */ /* 0x060ff0000000183c */
[----:B------:R-:W-:Y:S01]  /*3e70*/  HMMA.16816.F32 R8, R8, R70, R12 ;  /* 0x000000460808723c */ /* 0x000fe2000000180c */
[----:B------:R-:W4:Y:S04]  /*3e80*/  LDSM.16.M88.4 R12, [R206+0x2000] ;  /* 0x00200000ce0c783b */ /* 0x000f280000000200 */
[----:B------:R-:W-:Y:S03]  /*3e90*/  LDSM.16.M88.4 R68, [R202+0xb000] ;  /* 0x00b00000ca44783b */ /* 0x000fe60000000200 */
[C---:B------:R-:W-:Y:S08]  /*3ea0*/  HMMA.16816.F32 R28, R16.reuse, R96, R28 ;  /* 0x00000060101c723c */ /* 0x040ff0000000181c */
[C---:B------:R-:W-:Y:S01]  /*3eb0*/  HMMA.16816.F32 R32, R16.reuse, R98, R32 ;  /* 0x000000621020723c */ /* 0x040fe20000001820 */
[----:B------:R-:W-:Y:S07]  /*3ec0*/  LDSM.16.M88.4 R96, [R202+0xc000] ;  /* 0x00c00000ca60783b */ /* 0x000fee0000000200 */
[C---:B------:R-:W-:Y:S08]  /*3ed0*/  HMMA.16816.F32 R40, R16.reuse, R50, R40 ;  /* 0x000000321028723c */ /* 0x040ff00000001828 */
[C---:B------:R-:W-:Y:S08]  /*3ee0*/  HMMA.16816.F32 R44, R16.reuse, R64, R44 ;  /* 0x00000040102c723c */ /* 0x040ff0000000182c */
[C---:B------:R-:W-:Y:S01]  /*3ef0*/  HMMA.16816.F32 R36, R16.reuse, R48, R36 ;  /* 0x000000301024723c */ /* 0x040fe20000001824 */
[----:B------:R-:W5:Y:S07]  /*3f00*/  LDSM.16.M88.4 R48, [R202+0xa800] ;  /* 0x00a80000ca30783b */ /* 0x000f6e0000000200 */
        /* <DEDUP_REMOVED lines=8> */
[----:B------:R-:W-:Y:S07]  /*3f90*/  LDSM.16.M88.4 R80, [R196+0xd800] ;  /* 0x00d80000c450783b */ /* 0x000fee0000000200 */
[C---:B--2---:R-:W-:Y:S08]  /*3fa0*/  HMMA.16816.F32 R40, R20.reuse, R26, R40 ;  /* 0x0000001a1428723c */ /* 0x044ff00000001828 */
[C---:B---3--:R-:W-:Y:S08]  /*3fb0*/  HMMA.16816.F32 R44, R20.reuse, R52, R44 ;  /* 0x00000034142c723c */ /* 0x048ff0000000182c */
[C---:B------:R-:W-:Y:S01]  /*3fc0*/  HMMA.16816.F32 R36, R20.reuse, R24, R36 ;  /* 0x000000181424723c */ /* 0x040fe20000001824 */
[----:B------:R-:W1:Y:S07]  /*3fd0*/  LDSM.16.M88.4 R24, [R201+0x2800] ;  /* 0x00280000c918783b */ /* 0x000e6e0000000200 */
[C---:B------:R-:W-:Y:S01]  /*3fe0*/  HMMA.16816.F32 R56, R20.reuse, R54, R56 ;  /* 0x000000361438723c */ /* 0x040fe20000001838 */
[----:B------:R-:W-:Y:S07]  /*3ff0*/  LDSM.16.M88.4 R52, [R196+0xc800] ;  /* 0x00c80000c434783b */ /* 0x000fee0000000200 */
[C---:B------:R-:W-:Y:S08]  /*4000*/  HMMA.16816.F32 R60, R20.reuse, R72, R60 ;  /* 0x00000048143c723c */ /* 0x040ff0000000183c */
[----:B------:R-:W-:Y:S01]  /*4010*/  HMMA.16816.F32 R16, R20, R74, R16 ;  /* 0x0000004a1410723c */ /* 0x000fe20000001810 */
[----:B------:R-:W2:Y:S04]  /*4020*/  LDSM.16.M88.4 R72, [R201+0x3800] ;  /* 0x00380000c948783b */ /* 0x000ea80000000200 */
[----:B------:R-:W3:Y:S03]  /*4030*/  LDSM.16.M88.4 R20, [R203+0x4000] ;  /* 0x00400000cb14783b */ /* 0x000ee60000000200 */
[C---:B----4-:R-:W-:Y:S08]  /*4040*/  HMMA.16816.F32 R28, R12.reuse, R92, R28 ;  /* 0x0000005c0c1c723c */ /* 0x050ff0000000181c */
[C---:B------:R-:W-:Y:S01]  /*4050*/  HMMA.16816.F32 R32, R12.reuse, R94, R32 ;  /* 0x0000005e0c20723c */ /* 0x040fe20000001820 */
[----:B------:R-:W-:Y:S07]  /*4060*/  LDSM.16.M88.4 R92, [R201+0x4000] ;  /* 0x00400000c95c783b */ /* 0x000fee0000000200 */
[C---:B-----5:R-:W-:Y:S08]  /*4070*/  HMMA.16816.F32 R40, R12.reuse, R50, R40 ;  /* 0x000000320c28723c */ /* 0x060ff00000001828 */
[C---:B------:R-:W-:Y:S08]  /*4080*/  HMMA.16816.F32 R44, R12.reuse, R68, R44 ;  /* 0x000000440c2c723c */ /* 0x040ff0000000182c */
[C---:B------:R-:W-:Y:S01]  /*4090*/  HMMA.16816.F32 R36, R12.reuse, R48, R36 ;  /* 0x000000300c24723c */ /* 0x040fe20000001824 */
[----:B------:R-:W-:Y:S07]  /*40a0*/  LDSM.16.M88.4 R48, [R207+0x4800] ;  /* 0x00480000cf30783b */ /* 0x000fee0000000200 */
[C---:B------:R-:W-:Y:S01]  /*40b0*/  HMMA.16816.F32 R56, R12.reuse, R70, R56 ;  /* 0x000000460c38723c */ /* 0x040fe20000001838 */
[----:B------:R-:W4:Y:S07]  /*40c0*/  LDSM.16.M88.4 R68, [R196+0xd000] ;  /* 0x00d00000c444783b */ /* 0x000f2e0000000200 */
[C---:B------:R-:W-:Y:S08]  /*40d0*/  HMMA.16816.F32 R60, R12.reuse, R76, R60 ;  /* 0x0000004c0c3c723c */ /* 0x040ff0000000183c */
[----:B------:R-:W-:Y:S01]  /*40e0*/  HMMA.16816.F32 R12, R12, R78, R16 ;  /* 0x0000004e0c0c723c */ /* 0x000fe20000001810 */
[----:B------:R-:W5:Y:S04]  /*40f0*/  LDSM.16.M88.4 R16, [R204+0x4000] ;  /* 0x00400000cc10783b */ /* 0x000f680000000200 */
[----:B------:R-:W-:Y:S03]  /*4100*/  LDSM.16.M88.4 R76, [R207+0x5800] ;  /* 0x00580000cf4c783b */ /* 0x000fe60000000200 */
[C---:B------:R-:W-:Y:S08]  /*4110*/  HMMA.16816.F32 R28, R8.reuse, R88, R28 ;  /* 0x00000058081c723c */ /* 0x040ff0000000181c */
[C---:B------:R-:W-:Y:S01]  /*4120*/  HMMA.16816.F32 R32, R8.reuse, R90, R32 ;  /* 0x0000005a0820723c */ /* 0x040fe20000001820 */
[----:B------:R-:W-:Y:S07]  /*4130*/  LDSM.16.M88.4 R88, [R196+0xe000] ;  /* 0x00e00000c458783b */ /* 0x000fee0000000200 */
[C---:B-1----:R-:W-:Y:S08]  /*4140*/  HMMA.16816.F32 R40, R8.reuse, R26, R40 ;  /* 0x0000001a0828723c */ /* 0x042ff00000001828 */
[C---:B------:R-:W-:Y:S08]  /*4150*/  HMMA.16816.F32 R44, R8.reuse, R64, R44 ;  /* 0x00000040082c723c */ /* 0x040ff0000000182c */
        /* <DEDUP_REMOVED lines=11> */
[C---:B----4-:R-:W-:Y:S08]  /*4210*/  HMMA.16816.F32 R44, R20.reuse, R68, R44 ;  /* 0x00000044142c723c */ /* 0x050ff0000000182c */
[C---:B------:R-:W-:Y:S08]  /*4220*/  HMMA.16816.F32 R28, R20.reuse, R52, R36 ;  /* 0x00000034141c723c */ /* 0x040ff00000001824 */
[C---:B------:R-:W-:Y:S01]  /*4230*/  HMMA.16816.F32 R56, R20.reuse, R70, R56 ;  /* 0x000000461438723c */ /* 0x040fe20000001838 */
[----:B------:R-:W3:Y:S07]  /*4240*/  LDSM.16.M88.4 R68, [R202+0xc800] ;  /* 0x00c80000ca44783b */ /* 0x000eee0000000200 */
[C---:B------:R-:W-:Y:S08]  /*4250*/  HMMA.16816.F32 R60, R20.reuse, R80, R60 ;  /* 0x00000050143c723c */ /* 0x040ff0000000183c */
[----:B------:R-:W-:Y:S01]  /*4260*/  HMMA.16816.F32 R36, R20, R82, R24 ;  /* 0x000000521424723c */ /* 0x000fe20000001818 */
[----:B------:R-:W4:Y:S07]  /*4270*/  LDSM.16.M88.4 R80, [R202+0xd800] ;  /* 0x00d80000ca50783b */ /* 0x000f2e0000000200 */
[C---:B-----5:R-:W-:Y:S01]  /*4280*/  HMMA.16816.F32 R20, R16.reuse, R100, R8 ;  /* 0x000000641014723c */ /* 0x060fe20000001808 */
[----:B------:R-:W5:Y:S07]  /*4290*/  LDSM.16.M88.4 R8, [R205+0x4000] ;  /* 0x00400000cd08783b */ /* 0x000f6e0000000200 */
[C---:B------:R-:W-:Y:S08]  /*42a0*/  HMMA.16816.F32 R32, R16.reuse, R102, R32 ;  /* 0x000000661020723c */ /* 0x040ff00000001820 */
[C---:B------:R-:W-:Y:S08]  /*42b0*/  HMMA.16816.F32 R24, R16.reuse, R50, R40 ;  /* 0x000000321018723c */ /* 0x040ff00000001828 */
[C---:B-1----:R-:W-:Y:S08]  /*42c0*/  HMMA.16816.F32 R40, R16.reuse, R64, R44 ;  /* 0x000000401028723c */ /* 0x042ff0000000182c */
[C---:B------:R-:W-:Y:S08]  /*42d0*/  HMMA.16816.F32 R28, R16.reuse, R48, R28 ;  /* 0x00000030101c723c */ /* 0x040ff0000000181c */
[C---:B------:R-:W-:Y:S01]  /*42e0*/  HMMA.16816.F32 R56, R16.reuse, R66, R56 ;  /* 0x000000421038723c */ /* 0x040fe20000001838 */
[----:B------:R-:W-:Y:S07]  /*42f0*/  LDSM.16.M88.4 R64, [R201+0x4800] ;  /* 0x00480000c940783b */ /* 0x000fee0000000200 */
[C---:B------:R-:W-:Y:S08]  /*4300*/  HMMA.16816.F32 R60, R16.reuse, R76, R60 ;  /* 0x0000004c103c723c */ /* 0x040ff0000000183c */
[----:B------:R-:W-:Y:S01]  /*4310*/  HMMA.16816.F32 R16, R16, R78, R36 ;  /* 0x0000004e1010723c */ /* 0x000fe20000001824 */
[----:B------:R-:W1:Y:S07]  /*4320*/  LDSM.16.M88.4 R76, [R201+0x5000] ;  /* 0x00500000c94c783b */ /* 0x000e6e0000000200 */
[C---:B--2---:R-:W-:Y:S01]  /*4330*/  HMMA.16816.F32 R52, R12.reuse, R96, R20 ;  /* 0x000000600c34723c */ /* 0x044fe20000001814 */
[----:B------:R-:W2:Y:S07]  /*4340*/  LDSM.16.M88.4 R20, [R203+0x6000] ;  /* 0x00600000cb14783b */ /* 0x000eae0000000200 */
[C---:B------:R-:W-:Y:S08]  /*4350*/  HMMA.16816.F32 R48, R12.reuse, R98, R32 ;  /* 0x000000620c30723c */ /* 0x040ff00000001820 */
[C---:B------:R-:W-:Y:S08]  /*4360*/  HMMA.16816.F32 R32, R12.reuse, R72, R40 ;  /* 0x000000480c20723c */ /* 0x040ff00000001828 */
[C---:B---3--:R-:W-:Y:S08]  /*4370*/  HMMA.16816.F32 R44, R12.reuse, R68, R28 ;  /* 0x000000440c2c723c */ /* 0x048ff0000000181c */
[C---:B------:R-:W-:Y:S01]  /*4380*/  HMMA.16816.F32 R36, R12.reuse, R70, R24 ;  /* 0x000000460c24723c */ /* 0x040fe20000001818 */
[----:B------:R-:W-:Y:S07]  /*4390*/  LDSM.16.M88.4 R68, [R207+0x6800] ;  /* 0x00680000cf44783b */ /* 0x000fee0000000200 */
[C---:B------:R-:W-:Y:S01]  /*43a0*/  HMMA.16816.F32 R28, R12.reuse, R74, R56 ;  /* 0x0000004a0c1c723c */ /* 0x040fe20000001838 */
[----:B------:R-:W-:Y:S07]  /*43b0*/  LDSM.16.M88.4 R72, [R196+0xe800] ;  /* 0x00e80000c448783b */ /* 0x000fee0000000200 */
[C---:B----4-:R-:W-:Y:S08]  /*43c0*/  HMMA.16816.F32 R24, R12.reuse, R80, R60 ;  /* 0x000000500c18723c */ /* 0x050ff0000000183c */
[----:B------:R-:W-:Y:S01]  /*43d0*/  HMMA.16816.F32 R16, R12, R82, R16 ;  /* 0x000000520c10723c */ /* 0x000fe20000001810 */
[----:B------:R-:W3:Y:S07]  /*43e0*/  LDSM.16.M88.4 R80, [R196+0xf000] ;  /* 0x00f00000c450783b */ /* 0x000eee0000000200 */
[C---:B-----5:R-:W-:Y:S08]  /*43f0*/  HMMA.16816.F32 R12, R8.reuse, R92, R52 ;  /* 0x0000005c080c723c */ /* 0x060ff00000001834 */
[C---:B------:R-:W-:Y:S01]  /*4400*/  HMMA.16816.F32 R60, R8.reuse, R94, R48 ;  /* 0x0000005e083c723c */ /* 0x040fe20000001830 */
[----:B------:R-:W4:Y:S07]  /*4410*/  LDSM.16.M88.4 R92, [R196+0xf800] ;  /* 0x00f80000c45c783b */ /* 0x000f2e0000000200 */
[C---:B-1----:R-:W-:Y:S01]  /*4420*/  HMMA.16816.F32 R52, R8.reuse, R76, R32 ;  /* 0x0000004c0834723c */ /* 0x042fe20000001820 */
[----:B------:R-:W-:Y:S07]  /*4430*/  LDSM.16.M88.4 R32, [R207+0x6000] ;  /* 0x00600000cf20783b */ /* 0x000fee0000000200 */
[C---:B------:R-:W-:Y:S08]  /*4440*/  HMMA.16816.F32 R56, R8.reuse, R64, R44 ;  /* 0x000000400838723c */ /* 0x040ff0000000182c */
[C---:B------:R-:W-:Y:S08]  /*4450*/  HMMA.16816.F32 R44, R8.reuse, R66, R36 ;  /* 0x00000042082c723c */ /* 0x040ff00000001824 */
[C---:B------:R-:W-:Y:S01]  /*4460*/  HMMA.16816.F32 R48, R8.reuse, R78, R28 ;  /* 0x0000004e0830723c */ /* 0x040fe2000000181c */
[----:B------:R-:W-:Y:S07]  /*4470*/  LDSM.16.M88.4 R76, [R202+0xe000] ;  /* 0x00e00000ca4c783b */ /* 0x000fee0000000200 */
[C---:B------:R-:W-:Y:S08]  /*4480*/  HMMA.16816.F32 R40, R8.reuse, R84, R24 ;  /* 0x000000540828723c */ /* 0x040ff00000001818 */
[----:B------:R-:W-:Y:S01]  /*4490*/  HMMA.16816.F32 R36, R8, R86, R16 ;  /* 0x000000560824723c */ /* 0x000fe20000001810 */
[----:B------:R-:W1:Y:S04]  /*44a0*/  LDSM.16.M88.4 R16, [R204+0x6000] ;  /* 0x00600000cc10783b */ /* 0x000e680000000200 */
[----:B------:R-:W-:Y:S03]  /*44b0*/  LDSM.16.M88.4 R84, [R202+0xe800] ;  /* 0x00e80000ca54783b */ /* 0x000fe60000000200 */
[C---:B--2---:R-:W-:Y:S01]  /*44c0*/  HMMA.16816.F32 R28, R20.reuse, R88, R12 ;  /* 0x00000058141c723c */ /* 0x044fe2000000180c */
[----:B------:R-:W-:Y:S07]  /*44d0*/  LDSM.16.M88.4 R12, [R206+0x6000] ;  /* 0x00600000ce0c783b */ /* 0x000fee0000000200 */
[C---:B------:R-:W-:Y:S01]  /*44e0*/  HMMA.16816.F32 R24, R20.reuse, R90, R60 ;  /* 0x0000005a1418723c */ /* 0x040fe2000000183c */
[----:B------:R-:W2:Y:S07]  /*44f0*/  LDSM.16.M88.4 R88, [R207+0x7000] ;  /* 0x00700000cf58783b */ /* 0x000eae0000000200 */
[C---:B---3--:R-:W-:Y:S08]  /*4500*/  HMMA.16816.F32 R52, R20.reuse, R80, R52 ;  /* 0x000000501434723c */ /* 0x048ff00000001834 */
[C---:B------:R-:W-:Y:S08]  /*4510*/  HMMA.16816.F32 R8, R20.reuse, R72, R56 ;  /* 0x000000481408723c */ /* 0x040ff00000001838 */
[C---:B------:R-:W-:Y:S01]  /*4520*/  HMMA.16816.F32 R44, R20.reuse, R74, R44 ;  /* 0x0000004a142c723c */ /* 0x040fe2000000182c */
[----:B------:R-:W3:Y:S07]  /*4530*/  LDSM.16.M88.4 R72, [R207+0x7800] ;  /* 0x00780000cf48783b */ /* 0x000eee0000000200 */
[C---:B----4-:R-:W-:Y:S08]  /*4540*/  HMMA.16816.F32 R60, R20.reuse, R92, R40 ;  /* 0x0000005c143c723c */ /* 0x050ff00000001828 */
[C---:B------:R-:W-:Y:S01]  /*4550*/  HMMA.16816.F32 R56, R20.reuse, R94, R36 ;  /* 0x0000005e1438723c */ /* 0x040fe20000001824 */
[----:B------:R-:W4:Y:S07]  /*4560*/  LDSM.16.M88.4 R92, [R202+0xf000] ;  /* 0x00f00000ca5c783b */ /* 0x000f2e0000000200 */
[----:B------:R-:W-:Y:S01]  /*4570*/  HMMA.16816.F32 R64, R20, R82, R48 ;  /* 0x000000521440723c */ /* 0x000fe20000001830 */
[----:B------:R-:W-:Y:S04]  /*4580*/  LDSM.16.M88.4 R48, [R201+0x6000] ;  /* 0x00600000c930783b */ /* 0x000fe80000000200 */
[----:B------:R-:W-:Y:S03]  /*4590*/  LDSM.16.M88.4 R80, [R202+0xf800] ;  /* 0x00f80000ca50783b */ /* 0x000fe60000000200 */
[C---:B-1----:R-:W-:Y:S08]  /*45a0*/  HMMA.16816.F32 R36, R16.reuse, R32, R28 ;  /* 0x000000201024723c */ /* 0x042ff0000000181c */
[C---:B------:R-:W-:Y:S08]  /*45b0*/  HMMA.16816.F32 R20, R16.reuse, R34, R24 ;  /* 0x000000221014723c */ /* 0x040ff00000001818 */
[C---:B--2---:R-:W-:Y:S08]  /*45c0*/  HMMA.16816.F32 R24, R16.reuse, R88, R52 ;  /* 0x000000581018723c */ /* 0x044ff00000001834 */
[C---:B------:R-:W-:Y:S01]  /*45d0*/  HMMA.16816.F32 R32, R16.reuse, R68, R8 ;  /* 0x000000441020723c */ /* 0x040fe20000001808 */
[----:B------:R-:W1:Y:S07]  /*45e0*/  LDSM.16.M88.4 R8, [R205+0x6000] ;  /* 0x00600000cd08783b */ /* 0x000e6e0000000200 */
[C---:B------:R-:W-:Y:S08]  /*45f0*/  HMMA.16816.F32 R28, R16.reuse, R70, R44 ;  /* 0x00000046101c723c */ /* 0x040ff0000000182c */
[C---:B------:R-:W-:Y:S08]  /*4600*/  HMMA.16816.F32 R40, R16.reuse, R90, R64 ;  /* 0x0000005a1028723c */ /* 0x040ff00000001840 */
[C---:B---3--:R-:W-:Y:S08]  /*4610*/  HMMA.16816.F32 R44, R16.reuse, R72, R60 ;  /* 0x00000048102c723c */ /* 0x048ff0000000183c */
[----:B------:R-:W-:Y:S08]  /*4620*/  HMMA.16816.F32 R56, R16, R74, R56 ;  /* 0x0000004a1038723c */ /* 0x000ff00000001838 */
[C---:B------:R-:W-:Y:S01]  /*4630*/  HMMA.16816.F32 R16, R12.reuse, R76, R36 ;  /* 0x0000004c0c10723c */ /* 0x040fe20000001824 */
[----:B------:R-:W-:Y:S01]  /*4640*/  LDSM.16.M88.4 R36, [R201+0x7000] ;  /* 0x00700000c924783b */ /* 0x000fe20000000200 */
[----:B------:R-:W-:Y:S06]  /*4650*/  I2F R76, R2 ;  /* 0x00000002004c7306 */ /* 0x000fec0000201400 */
[C---:B----4-:R-:W-:Y:S01]  /*4660*/  HMMA.16816.F32 R60, R12.reuse, R92, R24 ;  /* 0x0000005c0c3c723c */ /* 0x050fe20000001818 */
[----:B------:R-:W2:Y:S07]  /*4670*/  LDSM.16.M88.4 R24, [R201+0x6800] ;  /* 0x00680000c918783b */ /* 0x000eae0000000200 */
[C---:B------:R-:W-:Y:S08]  /*4680*/  HMMA.16816.F32 R20, R12.reuse, R78, R20 ;  /* 0x0000004e0c14723c */ /* 0x040ff00000001814 */
[----:B------:R-:W-:Y:S08]  /*4690*/  HMMA.16816.F32 R32, R12, R84, R32 ;  /* 0x000000540c20723c */ /* 0x000ff00000001820 */
[C---:B-1----:R-:W-:Y:S01]  /*46a0*/  HMMA.16816.F32 R64, R8.reuse, R48, R16 ;  /* 0x000000300840723c */ /* 0x042fe20000001810 */
[----:B------:R-:W1:Y:S06]  /*46b0*/  I2F R19, R7 ;  /* 0x0000000700137306 */ /* 0x000e6c0000201400 */
[----:B------:R-:W-:Y:S01]  /*46c0*/  IMNMX R17, R3, UR16, PT ;  /* 0x0000001003117c17 */ /* 0x000fe2000b800200 */
[----:B------:R-:W-:Y:S01]  /*46d0*/  HMMA.16816.F32 R20, R8, R50, R20 ;  /* 0x000000320814723c */ /* 0x000fe20000001814 */
[----:B------:R-:W-:Y:S01]  /*46e0*/  IADD3 R3, R2, 0x9, RZ ;  /* 0x0000000902037810 */ /* 0x000fe20007ffe0ff */
[----:B------:R3:W4:Y:S01]  /*46f0*/  I2F R18, R6 ;  /* 0x0000000600127306 */ /* 0x0007220000201400 */
[----:B------:R-:W-:-:S02]  /*4700*/  IMNMX R16, R104, UR16, PT ;  /* 0x0000001068107c17 */ /* 0x000fc4000b800200 */
[CC--:B------:R-:W-:Y:S02]  /*4710*/  ISETP.GE.AND P1, PT, R6.reuse, R17.reuse, PT ;  /* 0x000000110600720c */ /* 0x0c0fe40003f26270 */
[-C--:B------:R-:W-:Y:S01]  /*4720*/  ISETP.GE.AND P4, PT, R6, R16.reuse, PT ;  /* 0x000000100600720c */ /* 0x080fe20003f86270 */
[C---:B------:R-:W-:Y:S01]  /*4730*/  HMMA.16816.F32 R52, R12.reuse, R86, R28 ;  /* 0x000000560c34723c */ /* 0x040fe2000000181c */
[CC--:B------:R-:W-:Y:S02]  /*4740*/  ISETP.GE.AND P0, PT, R3.reuse, R16.reuse, PT ;  /* 0x000000100300720c */ /* 0x0c0fe40003f06270 */
[-C--:B------:R-:W-:Y:S02]  /*4750*/  ISETP.GE.AND P6, PT, R3, R17.reuse, PT ;  /* 0x000000110300720c */ /* 0x080fe40003fc6270 */
[C---:B------:R-:W-:Y:S02]  /*4760*/  ISETP.GE.AND P5, PT, R7.reuse, R16, PT ;  /* 0x000000100700720c */ /* 0x040fe40003fa6270 */
[----:B------:R-:W-:Y:S01]  /*4770*/  ISETP.GE.AND P2, PT, R7, R17, PT ;  /* 0x000000110700720c */ /* 0x000fe20003f46270 */
[----:B------:R-:W-:Y:S01]  /*4780*/  HMMA.16816.F32 R68, R12, R94, R40 ;  /* 0x0000005e0c44723c */ /* 0x000fe20000001828 */
[----:B-1----:R-:W-:Y:S01]  /*4790*/  FFMA.FTZ R7, R19, UR4, R67 ;  /* 0x0000000413077c23 */ /* 0x002fe20008010043 */
[----:B---3--:R-:W-:Y:S01]  /*47a0*/  IADD3 R6, R2, 0x10, RZ ;  /* 0x0000001002067810 */ /* 0x008fe20007ffe0ff */
[----:B------:R-:W1:Y:S01]  /*47b0*/  LDSM.16.M88.4 R40, [R201+0x7800] ;  /* 0x00780000c928783b */ /* 0x000e620000000200 */
[----:B------:R-:W-:-:S04]  /*47c0*/  DEPBAR.LE SB0, 0x0 ;  /* 0x000080000000791a */ /* 0x000fc80000000000 */
[----:B------:R-:W-:Y:S01]  /*47d0*/  HMMA.16816.F32 R72, R12, R80, R44 ;  /* 0x000000500c48723c */ /* 0x000fe2000000182c */
[----:B------:R3:W-:Y:S01]  /*47e0*/  I2F R28, R6 ;  /* 0x00000006001c7306 */ /* 0x0007e20000201400 */
[----:B------:R-:W-:Y:S01]  /*47f0*/  BAR.SYNC.DEFER_BLOCKING 0x0 ;  /* 0x0000000000007b1d */ /* 0x000fe20000010000 */
[----:B------:R-:W-:Y:S02]  /*4800*/  ISETP.GE.AND P3, PT, R6, R16, PT ;  /* 0x000000100600720c */ /* 0x000fe40003f66270 */
[----:B------:R-:W-:-:S03]  /*4810*/  FSEL R67, R7, -INF , !P2 ;  /* 0xff80000007437808 */ /* 0x000fc60005000000 */
[----:B------:R-:W-:Y:S01]  /*4820*/  HMMA.16816.F32 R56, R12, R82, R56 ;  /* 0x000000520c38723c */ /* 0x000fe20000001838 */
[----:B------:R5:W5:Y:S06]  /*4830*/  I2F R15, R3 ;  /* 0x00000003000f7306 */ /* 0x000b6c0000201400 */
[----:B------:R-:W-:Y:S01]  /*4840*/  FFMA.FTZ R13, R19, UR4, R65 ;  /* 0x00000004130d7c23 */ /* 0x000fe20008010041 */
[----:B--2---:R-:W-:Y:S01]  /*4850*/  HMMA.16816.F32 R32, R8, R24, R32 ;  /* 0x000000180820723c */ /* 0x004fe20000001820 */
[----:B----4-:R-:W-:-:S03]  /*4860*/  FFMA.FTZ R12, R18, UR4, R20 ;  /* 0x00000004120c7c23 */ /* 0x010fc60008010014 */
[----:B------:R-:W-:Y:S02]  /*4870*/  FSEL R48, R13, -INF , !P5 ;  /* 0xff8000000d307808 */ /* 0x000fe40006800000 */
[----:B------:R-:W-:Y:S01]  /*4880*/  ISETP.GE.AND P5, PT, R6, R17, PT ;  /* 0x000000110600720c */ /* 0x000fe20003fa6270 */
[----:B---3--:R-:W-:Y:S01]  /*4890*/  FFMA.FTZ R6, R18, UR4, R22 ;  /* 0x0000000412067c23 */ /* 0x008fe20008010016 */
[----:B------:R-:W-:Y:S01]  /*48a0*/  HMMA.16816.F32 R24, R8, R26, R52 ;  /* 0x0000001a0818723c */ /* 0x000fe20000001834 */
[----:B-----5:R-:W-:Y:S01]  /*48b0*/  IADD3 R3, R2, 0x11, RZ ;  /* 0x0000001102037810 */ /* 0x020fe20007ffe0ff */
[----:B------:R-:W-:Y:S01]  /*48c0*/  FFMA.FTZ R7, R15, UR4, R21 ;  /* 0x000000040f077c23 */ /* 0x000fe20008010015 */
[----:B------:R-:W-:Y:S02]  /*48d0*/  FSEL R49, R12, -INF , !P4 ;  /* 0xff8000000c317808 */ /* 0x000fe40006000000 */
[----:B------:R2:W3:Y:S01]  /*48e0*/  I2F R14, R3 ;  /* 0x00000003000e7306 */ /* 0x0004e20000201400 */
[----:B------:R-:W-:-:S02]  /*48f0*/  FSEL R50, R6, -INF , !P1 ;  /* 0xff80000006327808 */ /* 0x000fc40004800000 */
[----:B------:R-:W-:Y:S01]  /*4900*/  IADD3 R6, R2, 0x19, RZ ;  /* 0x0000001902067810 */ /* 0x000fe20007ffe0ff */
[C---:B------:R-:W-:Y:S01]  /*4910*/  HMMA.16816.F32 R44, R8.reuse, R36, R60 ;  /* 0x00000024082c723c */ /* 0x040fe2000000183c */
[----:B------:R-:W-:Y:S01]  /*4920*/  FSEL R22, R7, -INF , !P0 ;  /* 0xff80000007167808 */ /* 0x000fe20004000000 */
[----:B------:R-:W-:Y:S01]  /*4930*/  FFMA.FTZ R7, R15, UR4, R23 ;  /* 0x000000040f077c23 */ /* 0x000fe20008010017 */
[CC--:B------:R-:W-:Y:S01]  /*4940*/  ISETP.GE.AND P2, PT, R3.reuse, R16.reuse, PT ;  /* 0x000000100300720c */ /* 0x0c0fe20003f46270 */
[----:B------:R4:W5:Y:S01]  /*4950*/  I2F R18, R6 ;  /* 0x0000000600127306 */ /* 0x0009620000201400 */
[----:B------:R-:W-:Y:S02]  /*4960*/  ISETP.GE.AND P4, PT, R3, R17, PT ;  /* 0x000000110300720c */ /* 0x000fe40003f86270 */
[C---:B------:R-:W-:Y:S01]  /*4970*/  FFMA.FTZ R13, R28.reuse, UR4, R32 ;  /* 0x000000041c0d7c23 */ /* 0x040fe20008010020 */
[----:B------:R-:W-:Y:S01]  /*4980*/  FSEL R23, R7, -INF , !P6 ;  /* 0xff80000007177808 */ /* 0x000fe20007000000 */
[----:B------:R-:W-:Y:S01]  /*4990*/  FFMA.FTZ R12, R28, UR4, R34 ;  /* 0x000000041c0c7c23 */ /* 0x000fe20008010022 */
[----:B------:R-:W-:Y:S01]  /*49a0*/  ISETP.GE.AND P6, PT, R6, R16, PT ;  /* 0x000000100600720c */ /* 0x000fe20003fc6270 */
[----:B------:R-:W-:Y:S01]  /*49b0*/  HMMA.16816.F32 R36, R8, R38, R68 ;  /* 0x000000260824723c */ /* 0x000fe20000001844 */
[----:B--2---:R-:W-:Y:S01]  /*49c0*/  IADD3 R3, R2, 0x18, RZ ;  /* 0x0000001802037810 */ /* 0x004fe20007ffe0ff */
[----:B---3--:R-:W-:Y:S01]  /*49d0*/  FFMA.FTZ R7, R14, UR4, R33 ;  /* 0x000000040e077c23 */ /* 0x008fe20008010021 */
[----:B------:R-:W-:-:S02]  /*49e0*/  FSEL R144, R13, -INF , !P3 ;  /* 0xff8000000d907808 */ /* 0x000fc40005800000 */
[----:B------:R2:W3:Y:S01]  /*49f0*/  I2F R19, R3 ;  /* 0x0000000300137306 */ /* 0x0004e20000201400 */
[C---:B------:R-:W-:Y:S02]  /*4a00*/  ISETP.GE.AND P1, PT, R3.reuse, R16, PT ;  /* 0x000000100300720c */ /* 0x040fe40003f26270 */
[-C--:B------:R-:W-:Y:S01]  /*4a10*/  ISETP.GE.AND P0, PT, R3, R17.reuse, PT ;  /* 0x000000110300720c */ /* 0x080fe20003f06270 */
[----:B-1----:R-:W-:Y:S01]  /*4a20*/  HMMA.16816.F32 R28, R8, R40, R72 ;  /* 0x00000028081c723c */ /* 0x002fe20000001848 */
[----:B------:R-:W-:Y:S02]  /*4a30*/  ISETP.GE.AND P3, PT, R6, R17, PT ;  /* 0x000000110600720c */ /* 0x000fe40003f66270 */
[----:B----4-:R-:W-:Y:S02]  /*4a40*/  IADD3 R6, R2, 0x21, RZ ;  /* 0x0000002102067810 */ /* 0x010fe40007ffe0ff */
[----:B------:R-:W-:Y:S01]  /*4a50*/  FSEL R152, R7, -INF , !P2 ;  /* 0xff80000007987808 */ /* 0x000fe20005000000 */
[----:B------:R-:W-:Y:S01]  /*4a60*/  FFMA.FTZ R7, R14, UR4, R35 ;  /* 0x000000040e077c23 */ /* 0x000fe20008010023 */
[----:B------:R-:W1:Y:S01]  /*4a70*/  I2F R21, R6 ;  /* 0x0000000600157306 */ /* 0x000e620000201400 */
[----:B------:R-:W-:-:S03]  /*4a80*/  FSEL R168, R12, -INF , !P5 ;  /* 0xff8000000ca87808 */ /* 0x000fc60006800000 */
[----:B------:R-:W-:Y:S01]  /*4a90*/  FSEL R157, R7, -INF , !P4 ;  /* 0xff800000079d7808 */ /* 0x000fe20006000000 */
[----:B-----5:R-:W-:Y:S01]  /*4aa0*/  FFMA.FTZ R7, R18, UR4, R25 ;  /* 0x0000000412077c23 */ /* 0x020fe20008010019 */
[----:B--2---:R-:W-:Y:S01]  /*4ab0*/  IADD3 R3, R2, 0x20, RZ ;  /* 0x0000002002037810 */ /* 0x004fe20007ffe0ff */
[C---:B---3--:R-:W-:Y:S01]  /*4ac0*/  FFMA.FTZ R13, R19.reuse, UR4, R24 ;  /* 0x00000004130d7c23 */ /* 0x048fe20008010018 */
[-C--:B------:R-:W-:Y:S01]  /*4ad0*/  ISETP.GE.AND P4, PT, R6, R16.reuse, PT ;  /* 0x000000100600720c */ /* 0x080fe20003f86270 */
[----:B------:R-:W-:Y:S01]  /*4ae0*/  FFMA.FTZ R12, R19, UR4, R26 ;  /* 0x00000004130c7c23 */ /* 0x000fe2000801001a */
[----:B------:R-:W2:Y:S01]  /*4af0*/  I2F R15, R3 ;  /* 0x00000003000f7306 */ /* 0x000ea20000201400 */
[C---:B------:R-:W-:Y:S02]  /*4b00*/  ISETP.GE.AND P5, PT, R3.reuse, R16, PT ;  /* 0x000000100300720c */ /* 0x040fe40003fa6270 */
[----:B------:R-:W-:Y:S02]  /*4b10*/  ISETP.GE.AND P2, PT, R3, R17, PT ;  /* 0x000000110300720c */ /* 0x000fe40003f46270 */
[----:B------:R-:W-:Y:S01]  /*4b20*/  FSEL R151, R7, -INF , !P6 ;  /* 0xff80000007977808 */ /* 0x000fe20007000000 */
[----:B------:R-:W-:Y:S01]  /*4b30*/  FFMA.FTZ R7, R18, UR4, R27 ;  /* 0x0000000412077c23 */ /* 0x000fe2000801001b */
[----:B------:R-:W-:-:S02]  /*4b40*/  FSEL R149, R13, -INF , !P1 ;  /* 0xff8000000d957808 */ /* 0x000fc40004800000 */
[----:B------:R-:W-:Y:S02]  /*4b50*/  FSEL R156, R12, -INF , !P0 ;  /* 0xff8000000c9c7808 */ /* 0x000fe40004000000 */
[----:B------:R-:W-:Y:S01]  /*4b60*/  FSEL R150, R7, -INF , !P3 ;  /* 0xff80000007967808 */ /* 0x000fe20005800000 */
[----:B-1----:R-:W-:Y:S01]  /*4b70*/  FFMA.FTZ R7, R21, UR4, R45 ;  /* 0x0000000415077c23 */ /* 0x002fe2000801002d */
[----:B------:R-:W-:Y:S02]  /*4b80*/  ISETP.GE.AND P1, PT, R6, R17, PT ;  /* 0x000000110600720c */ /* 0x000fe40003f26270 */
[C---:B------:R-:W-:Y:S01]  /*4b90*/  IADD3 R6, R2.reuse, 0x29, RZ ;  /* 0x0000002902067810 */ /* 0x040fe20007ffe0ff */
[C---:B--2---:R-:W-:Y:S01]  /*4ba0*/  FFMA.FTZ R12, R15.reuse, UR4, R46 ;  /* 0x000000040f0c7c23 */ /* 0x044fe2000801002e */
[----:B------:R-:W-:Y:S01]  /*4bb0*/  IADD3 R3, R2, 0x28, RZ ;  /* 0x0000002802037810 */ /* 0x000fe20007ffe0ff */
[----:B------:R-:W-:Y:S01]  /*4bc0*/  FFMA.FTZ R13, R15, UR4, R44 ;  /* 0x000000040f0d7c23 */ /* 0x000fe2000801002c */
[----:B------:R1:W2:Y:S01]  /*4bd0*/  I2F R19, R6 ;  /* 0x0000000600137306 */ /* 0x0002a20000201400 */
[----:B------:R-:W-:-:S02]  /*4be0*/  FSEL R252, R7, -INF , !P4 ;  /* 0xff80000007fc7808 */ /* 0x000fc40006000000 */
[CC--:B------:R-:W-:Y:S02]  /*4bf0*/  ISETP.GE.AND P0, PT, R3.reuse, R16.reuse, PT ;  /* 0x000000100300720c */ /* 0x0c0fe40003f06270 */
[-C--:B------:R-:W-:Y:S02]  /*4c00*/  ISETP.GE.AND P6, PT, R3, R17.reuse, PT ;  /* 0x000000110300720c */ /* 0x080fe40003fc6270 */
[----:B------:R-:W-:Y:S01]  /*4c10*/  FSEL R77, R12, -INF , !P2 ;  /* 0xff8000000c4d7808 */ /* 0x000fe20005000000 */
[----:B------:R3:W4:Y:S01]  /*4c20*/  I2F R20, R3 ;  /* 0x0000000300147306 */ /* 0x0007220000201400 */
[----:B------:R-:W-:Y:S02]  /*4c30*/  FSEL R248, R13, -INF , !P5 ;  /* 0xff8000000df87808 */ /* 0x000fe40006800000 */
[----:B------:R-:W-:Y:S01]  /*4c40*/  HMMA.16816.F32 R12, R8, R42, R56 ;  /* 0x0000002a080c723c */ /* 0x000fe20000001838 */
[C---:B------:R-:W-:Y:S02]  /*4c50*/  ISETP.GE.AND P3, PT, R6.reuse, R16, PT ;  /* 0x000000100600720c */ /* 0x040fe40003f66270 */
[----:B------:R-:W-:Y:S01]  /*4c60*/  ISETP.GE.AND P5, PT, R6, R17, PT ;  /* 0x000000110600720c */ /* 0x000fe20003fa6270 */
[----:B-1----:R-:W-:-:S03]  /*4c70*/  FFMA.FTZ R6, R21, UR4, R47 ;  /* 0x0000000415067c23 */ /* 0x002fc6000801002f */
[----:B------:R-:W-:Y:S02]  /*4c80*/  IADD3 R9, R2, 0x38, RZ ;  /* 0x0000003802097810 */ /* 0x000fe40007ffe0ff */
[----:B------:R-:W-:Y:S01]  /*4c90*/  FSEL R229, R6, -INF , !P1 ;  /* 0xff80000006e57808 */ /* 0x000fe20004800000 */
[----:B--2---:R-:W-:Y:S01]  /*4ca0*/  FFMA.FTZ R6, R19, UR4, R39 ;  /* 0x0000000413067c23 */ /* 0x004fe20008010027 */
[----:B------:R-:W-:Y:S01]  /*4cb0*/  I2F R10, R9 ;  /* 0x00000009000a7306 */ /* 0x000fe20000201400 */
[----:B---3--:R-:W-:Y:S01]  /*4cc0*/  IADD3 R3, R2, 0x30, RZ ;  /* 0x0000003002037810 */ /* 0x008fe20007ffe0ff */
[C---:B----4-:R-:W-:Y:S02]  /*4cd0*/  FFMA.FTZ R7, R20.reuse, UR4, R36 ;  /* 0x0000000414077c23 */ /* 0x050fe40008010024 */
[----:B------:R-:W-:Y:S01]  /*4ce0*/  FFMA.FTZ R8, R20, UR4, R38 ;  /* 0x0000000414087c23 */ /* 0x000fe20008010026 */
[C---:B------:R-:W-:Y:S02]  /*4cf0*/  ISETP.GE.AND P2, PT, R3.reuse, R16, PT ;  /* 0x000000100300720c */ /* 0x040fe40003f46270 */
[----:B------:R-:W-:Y:S01]  /*4d00*/  ISETP.GE.AND P4, PT, R3, R17, PT ;  /* 0x000000110300720c */ /* 0x000fe20003f86270 */
[----:B------:R1:W2:Y:S01]  /*4d10*/  I2F R18, R3 ;  /* 0x0000000300127306 */ /* 0x0002a20000201400 */
[----:B------:R-:W-:-:S02]  /*4d20*/  FSEL R249, R7, -INF , !P0 ;  /* 0xff80000007f97808 */ /* 0x000fc40004000000 */
[----:B------:R-:W-:Y:S02]  /*4d30*/  FSEL R191, R6, -INF , !P5 ;  /* 0xff80000006bf7808 */ /* 0x000fe40006800000 */
[----:B------:R-:W-:Y:S02]  /*4d40*/  FSEL R186, R8, -INF , !P6 ;  /* 0xff80000008ba7808 */ /* 0x000fe40007000000 */
[CC--:B------:R-:W-:Y:S02]  /*4d50*/  ISETP.GE.AND P6, PT, R2.reuse, R16.reuse, PT ;  /* 0x000000100200720c */ /* 0x0c0fe40003fc6270 */
[----:B------:R-:W-:Y:S02]  /*4d60*/  ISETP.GE.AND P5, PT, R9, R16, PT ;  /* 0x000000100900720c */ /* 0x000fe40003fa6270 */
[----:B-1----:R-:W-:Y:S01]  /*4d70*/  IADD3 R3, R2, 0x31, RZ ;  /* 0x0000003102037810 */ /* 0x002fe20007ffe0ff */
[----:B--2---:R-:W-:-:S03]  /*4d80*/  FFMA.FTZ R7, R18, UR4, R28 ;  /* 0x0000000412077c23 */ /* 0x004fc6000801001c */
[----:B------:R1:W2:Y:S01]  /*4d90*/  I2F R11, R3 ;  /* 0x00000003000b7306 */ /* 0x0002a20000201400 */
[C---:B------:R-:W-:Y:S02]  /*4da0*/  ISETP.GE.AND P1, PT, R3.reuse, R16, PT ;  /* 0x000000100300720c */ /* 0x040fe40003f26270 */
[-C--:B------:R-:W-:Y:S02]  /*4db0*/  ISETP.GE.AND P0, PT, R3, R17.reuse, PT ;  /* 0x000000110300720c */ /* 0x080fe40003f06270 */
[----:B------:R-:W-:Y:S01]  /*4dc0*/  FSEL R225, R7, -INF , !P2 ;  /* 0xff80000007e17808 */ /* 0x000fe20005000000 */
[C---:B------:R-:W-:Y:S01]  /*4dd0*/  FFMA.FTZ R7, R76.reuse, UR4, R66 ;  /* 0x000000044c077c23 */ /* 0x040fe20008010042 */
[----:B------:R-:W-:Y:S01]  /*4de0*/  ISETP.GE.AND P2, PT, R9, R17, PT ;  /* 0x000000110900720c */ /* 0x000fe20003f46270 */
[----:B------:R-:W-:-:S05]  /*4df0*/  FFMA.FTZ R9, R76, UR4, R64 ;  /* 0x000000044c097c23 */ /* 0x000fca0008010040 */
[----:B------:R-:W-:Y:S01]  /*4e00*/  FSEL R20, R9, -INF , !P6 ;  /* 0xff80000009147808 */ /* 0x000fe20007000000 */
[----:B-1----:R-:W-:Y:S02]  /*4e10*/  FFMA.FTZ R3, R19, UR4, R37 ;  /* 0x0000000413037c23 */ /* 0x002fe40008010025 */
[----:B--2---:R-:W-:-:S03]  /*4e20*/  FFMA.FTZ R6, R11, UR4, R29 ;  /* 0x000000040b067c23 */ /* 0x004fc6000801001d */
[----:B------:R-:W-:Y:S01]  /*4e30*/  FSEL R250, R3, -INF , !P3 ;  /* 0xff80000003fa7808 */ /* 0x000fe20005800000 */
[----:B------:R-:W-:Y:S01]  /*4e40*/  FFMA.FTZ R3, R18, UR4, R30 ;  /* 0x0000000412037c23 */ /* 0x000fe2000801001e */
[CC--:B------:R-:W-:Y:S02]  /*4e50*/  ISETP.GE.AND P3, PT, R2.reuse, R17.reuse, PT ;  /* 0x000000110200720c */ /* 0x0c0fe40003f66270 */
[----:B------:R-:W-:Y:S02]  /*4e60*/  IADD3 R2, R2, 0x39, RZ ;  /* 0x0000003902027810 */ /* 0x000fe40007ffe0ff */
[----:B------:R-:W-:Y:S02]  /*4e70*/  FSEL R224, R3, -INF , !P4 ;  /* 0xff80000003e07808 */ /* 0x000fe40006000000 */
[----:B------:R-:W-:Y:S01]  /*4e80*/  FSEL R230, R6, -INF , !P1 ;  /* 0xff80000006e67808 */ /* 0x000fe20004800000 */
[----:B------:R1:W2:Y:S01]  /*4e90*/  I2F R8, R2 ;  /* 0x0000000200087306 */ /* 0x0002a20000201400 */
[----:B------:R-:W-:Y:S01]  /*4ea0*/  ISETP.GE.AND P4, PT, R2, R16, PT ;  /* 0x000000100200720c */ /* 0x000fe20003f86270 */
[----:B------:R-:W-:Y:S01]  /*4eb0*/  FFMA.FTZ R6, R10, UR4, R14 ;  /* 0x000000040a067c23 */ /* 0x000fe2000801000e */
[----:B------:R-:W-:-:S02]  /*4ec0*/  ISETP.GE.AND P1, PT, R2, R17, PT ;  /* 0x000000110200720c */ /* 0x000fc40003f26270 */
[----:B------:R-:W-:Y:S01]  /*4ed0*/  FSEL R21, R7, -INF , !P3 ;  /* 0xff80000007157808 */ /* 0x000fe20005800000 */
[----:B-1----:R-:W-:Y:S02]  /*4ee0*/  FFMA.FTZ R2, R11, UR4, R31 ;  /* 0x000000040b027c23 */ /* 0x002fe4000801001f */
[----:B--2---:R-:W-:Y:S02]  /*4ef0*/  FFMA.FTZ R3, R8, UR4, R13 ;  /* 0x0000000408037c23 */ /* 0x004fe4000801000d */
[----:B------:R-:W-:Y:S01]  /*4f00*/  FFMA.FTZ R11, R10, UR4, R12 ;  /* 0x000000040a0b7c23 */ /* 0x000fe2000801000c */
[----:B------:R-:W-:Y:S01]  /*4f10*/  FSEL R2, R2, -INF , !P0 ;  /* 0xff80000002027808 */ /* 0x000fe20004000000 */
[----:B------:R-:W-:Y:S01]  /*4f20*/  FFMA.FTZ R8, R8, UR4, R15 ;  /* 0x0000000408087c23 */ /* 0x000fe2000801000f */
[----:B------:R-:W-:Y:S02]  /*4f30*/  PLOP3.LUT P0, PT, PT, PT, UP0, 0x80, 0x0 ;  /* 0x000000000000781c */ /* 0x000fe40003f0f008 */
[----:B------:R-:W-:Y:S01]  /*4f40*/  FSEL R184, R11, -INF , !P5 ;  /* 0xff8000000bb87808 */ /* 0x000fe20006800000 */
[----:B------:R1:W-:Y:S01]  /*4f50*/  STL [R1+0x10], R2 ;  /* 0x0000100201007387 */ /* 0x0003e20000100800 */
[----:B------:R-:W-:-:S02]  /*4f60*/  FSEL R179, R3, -INF , !P4 ;  /* 0xff80000003b37808 */ /* 0x000fc40006000000 */
[----:B------:R-:W-:Y:S02]  /*4f70*/  FSEL R185, R8, -INF , !P1 ;  /* 0xff80000008b97808 */ /* 0x000fe40004800000 */
[----:B-1----:R-:W-:-:S05]  /*4f80*/  FSEL R2, R6, -INF , !P2 ;  /* 0xff80000006027808 */ /* 0x002fca0005000000 */
[----:B------:R1:W-:Y:S01]  /*4f90*/  STL [R1+0x14], R2 ;  /* 0x0000140201007387 */ /* 0x0003e20000100800 */
        /* <DEDUP_REMOVED lines=8> */
[----:B-1----:R-:W-:Y:S01]  /*5020*/  IMAD.WIDE.U32 R2, R106, UR16, R112 ;  /* 0x000000106a027c25 */ /* 0x002fe2000f8e0070 */
        /* <DEDUP_REMOVED lines=42> */
[----:B------:R1:W-:Y:S01]  /*52d0*/  @P5 STS.128 [R223+0xa800], RZ ;  /* 0x00a800ffdf005388 */ /* 0x0003e20000000c00 */
[----:B----4-:R-:W-:-:S03]  /*52e0*/  @!P3 LEA R12, P2, R3, c[0x0][0x168], 0x1 ;  /* 0x00005a00030cba11 */ /* 0x010fc600078408ff */
[----:B------:R-:W-:Y:S01]  /*52f0*/  @!PT LDS RZ, [RZ] ;  /* 0x00000000fffff984 */ /* 0x000fe20000000800 */
[----:B------:R-:W-:Y:S01]  /*5300*/  @!PT LDS RZ, [RZ] ;  /* 0x00000000fffff984 */ /* 0x000fe20000000800 */
[----:B------:R-:W-:Y:S01]  /*5310*/  @!PT LDS RZ, [RZ] ;  /* 0x00000000fffff984 */ /* 0x000fe20000000800 */
[----:B------:R3:W-:Y:S01]  /*5320*/  @!P5 LDGSTS.E.BYPASS.LTC128B.128 [R223+0xa800], [R8.64+0x80] ;  /* 0x0a80008008dfdfae */ /* 0x0007e2000b901d56 */
[----:B------:R-:W-:-:S03]  /*5330*/  @!P3 LEA.HI.X R13, R3, c[0x0][0x16c], R6, 0x1, P2 ;  /* 0x00005b00030dba11 */ /* 0x000fc600010f0c06 */
[----:B------:R1:W-:Y:S01]  /*5340*/  @P4 STS.128 [R223+0xc800], RZ ;  /* 0x00c800ffdf004388 */ /* 0x0003e20000000c00 */
[----:B-----5:R-:W-:-:S04]  /*5350*/  @!P4 LEA R14, P1, R3, c[0x0][0x168], 0x1 ;  /* 0x00005a00030eca11 */ /* 0x020fc800078208ff */
[C---:B------:R-:W-:Y:S02]  /*5360*/  @!P4 LEA.HI.X R15, R3.reuse, c[0x0][0x16c], R6, 0x1, P1 ;  /* 0x00005b00030fca11 */ /* 0x040fe400008f0c06 */
[----:B------:R-:W-:-:S03]  /*5370*/  IADD3 R2, P1, R3, UR27, RZ ;  /* 0x0000001b03027c10 */ /* 0x000fc6000ff3e0ff */
[----:B------:R-:W-:Y:S01]  /*5380*/  @!PT LDS RZ, [RZ] ;  /* 0x00000000fffff984 */ /* 0x000fe20000000800 */
[----:B------:R-:W-:Y:S01]  /*5390*/  @!PT LDS RZ, [RZ] ;  /* 0x00000000fffff984 */ /* 0x000fe20000000800 */
[----:B------:R-:W-:Y:S01]  /*53a0*/  @!PT LDS RZ, [RZ] ;  /* 0x00000000fffff984 */ /* 0x000fe20000000800 */
[----:B------:R4:W-:Y:S01]  /*53b0*/  @!P4 LDGSTS.E.BYPASS.LTC128B.128 [R223+0xc800], [R14.64+0x100] ;  /* 0x0c8001000edfcfae */ /* 0x0009e2000b901d56 */
[----:B------:R-:W-:Y:S02]  /*53c0*/  IADD3.X R6, R6, UR28, RZ, P1, !PT ;  /* 0x0000001c06067c10 */ /* 0x000fe40008ffe4ff */
[C---:B--2---:R-:W-:Y:S01]  /*53d0*/  @!P6 LEA R10, P2, R2.reuse, c[0x0][0x168], 0x1 ;  /* 0x00005a00020aea11 */ /* 0x044fe200078408ff */
[----:B------:R1:W-:Y:S03]  /*53e0*/  @P3 STS.128 [R223+0xe800], RZ ;  /* 0x00e800ffdf003388 */ /* 0x0003e60000000c00 */
[C-C-:B------:R-:W-:Y:S01]  /*53f0*/  @!P6 LEA.HI.X R11, R2.reuse, c[0x0][0x16c], R6.reuse, 0x1, P2 ;  /* 0x00005b00020bea11 */ /* 0x140fe200010f0c06 */
[----:B------:R-:W-:Y:S01]  /*5400*/  @!PT LDS RZ, [RZ] ;  /* 0x00000000fffff984 */ /* 0x000fe20000000800 */
[----:B------:R-:W-:Y:S01]  /*5410*/  @!PT LDS RZ, [RZ] ;  /* 0x00000000fffff984 */ /* 0x000fe20000000800 */
[----:B------:R-:W-:Y:S01]  /*5420*/  @!PT LDS RZ, [RZ] ;  /* 0x00000000fffff984 */ /* 0x000fe20000000800 */
[----:B------:R2:W-:Y:S01]  /*5430*/  @!P3 LDGSTS.E.BYPASS.LTC128B.128 [R223+0xe800], [R12.64+0x180] ;  /* 0x0e8001800cdfbfae */ /* 0x0005e2000b901d56 */
[C---:B------:R-:W-:Y:S02]  /*5440*/  @!P4 LEA R18, P2, R2.reuse, c[0x0][0x168], 0x1 ;  /* 0x00005a000212ca11 */ /* 0x040fe400078408ff */
[C---:B---3--:R-:W-:Y:S01]  /*5450*/  @!P5 LEA R8, P1, R2.reuse, c[0x0][0x168], 0x1 ;  /* 0x00005a000208da11 */ /* 0x048fe200078208ff */
[----:B------:R1:W-:Y:S01]  /*5460*/  @P6 STS.128 [R223+0x9000], RZ ;  /* 0x009000ffdf006388 */ /* 0x0003e20000000c00 */
[----:B------:R-:W-:-:S02]  /*5470*/  @!P4 LEA.HI.X R19, R2, c[0x0][0x16c], R6, 0x1, P2 ;  /* 0x00005b000213ca11 */ /* 0x000fc400010f0c06 */
[C---:B------:R-:W-:Y:S01]  /*5480*/  @!P5 LEA.HI.X R9, R2.reuse, c[0x0][0x16c], R6, 0x1, P1 ;  /* 0x00005b000209da11 */ /* 0x040fe200008f0c06 */
[----:B------:R-:W-:Y:S01]  /*5490*/  @!PT LDS RZ, [RZ] ;  /* 0x00000000fffff984 */ /* 0x000fe20000000800 */
[----:B------:R-:W-:Y:S01]  /*54a0*/  @!PT LDS RZ, [RZ] ;  /* 0x00000000fffff984 */ /* 0x000fe20000000800 */
[----:B------:R-:W-:Y:S01]  /*54b0*/  @!PT LDS RZ, [RZ] ;  /* 0x00000000fffff984 */ /* 0x000fe20000000800 */
[----:B------:R3:W-:Y:S01]  /*54c0*/  @!P6 LDGSTS.E.BYPASS.LTC128B.128 [R223+0x9000], [R10.64] ;  /* 0x090000000adfefae */ /* 0x0007e2000b901d56 */
[----:B------:R-:W-:-:S03]  /*54d0*/  IADD3 R3, P2, R2, UR27, RZ ;  /* 0x0000001b02037c10 */ /* 0x000fc6000ff5e0ff */
[----:B------:R1:W-:Y:S04]  /*54e0*/  @P5 STS.128 [R223+0xb000], RZ ;  /* 0x00b000ffdf005388 */ /* 0x0003e80000000c00 */
[----:B------:R-:W-:Y:S01]  /*54f0*/  @!PT LDS RZ, [RZ] ;  /* 0x00000000fffff984 */ /* 0x000fe20000000800 */
[----:B------:R-:W-:Y:S01]  /*5500*/  @!PT LDS RZ, [RZ] ;  /* 0x00000000fffff984 */ /* 0x000fe20000000800 */
[----:B------:R-:W-:Y:S01]  /*5510*/  @!PT LDS RZ, [RZ] ;  /* 0x00000000fffff984 */ /* 0x000fe20000000800 */
[----:B------:R5:W-:Y:S01]  /*5520*/  @!P5 LDGSTS.E.BYPASS.LTC128B.128 [R223+0xb000], [R8.64+0x80] ;  /* 0x0b00008008dfdfae */ /* 0x000be2000b901d56 */
[----:B----4-:R-:W-:-:S03]  /*5530*/  @!P3 LEA R14, P1, R2, c[0x0][0x168], 0x1 ;  /* 0x00005a00020eba11 */ /* 0x010fc600078208ff */
[----:B------:R1:W-:Y:S01]  /*5540*/  @P4 STS.128 [R223+0xd000], RZ ;  /* 0x00d000ffdf004388 */ /* 0x0003e20000000c00 */
[----:B------:R-:W-:-:S03]  /*5550*/  @!P3 LEA.HI.X R15, R2, c[0x0][0x16c], R6, 0x1, P1 ;  /* 0x00005b00020fba11 */ /* 0x000fc600008f0c06 */
[----:B------:R-:W-:Y:S01]  /*5560*/  @!PT LDS RZ, [RZ] ;  /* 0x00000000fffff984 */ /* 0x000fe20000000800 */
[----:B------:R-:W-:Y:S01]  /*5570*/  @!PT LDS RZ, [RZ] ;  /* 0x00000000fffff984 */ /* 0x000fe20000000800 */
[----:B------:R-:W-:Y:S01]  /*5580*/  @!PT LDS RZ, [RZ] ;  /* 0x00000000fffff984 */ /* 0x000fe20000000800 */
[----:B------:R1:W-:Y:S01]  /*5590*/  @!P4 LDGSTS.E.BYPASS.LTC128B.128 [R223+0xd000], [R18.64+0x100] ;  /* 0x0d00010012dfcfae */ /* 0x0003e2000b901d56 */
[----:B------:R-:W-:Y:S02]  /*55a0*/  IADD3.X R6, R6, UR28, RZ, P2, !PT ;  /* 0x0000001c06067c10 */ /* 0x000fe400097fe4ff */
[C---:B--2---:R-:W-:Y:S01]  /*55b0*/  @!P6 LEA R12, P1, R3.reuse, c[0x0][0x168], 0x1 ;  /* 0x00005a00030cea11 */ /* 0x044fe200078208ff */
[----:B------:R1:W-:Y:S03]  /*55c0*/  @P3 STS.128 [R223+0xf000], RZ ;  /* 0x00f000ffdf003388 */ /* 0x0003e60000000c00 */
[C---:B------:R-:W-:Y:S01]  /*55d0*/  @!P6 LEA.HI.X R13, R3.reuse, c[0x0][0x16c], R6, 0x1, P1 ;  /* 0x00005b00030dea11 */ /* 0x040fe200008f0c06 */
[----:B------:R-:W-:Y:S01]  /*55e0*/  @!PT LDS RZ, [RZ] ;  /* 0x00000000fffff984 */ /* 0x000fe20000000800 */
[----:B------:R-:W-:Y:S01]  /*55f0*/  @!PT LDS RZ, [RZ] ;  /* 0x00000000fffff984 */ /* 0x000fe20000000800 */
[----:B------:R-:W-:Y:S01]  /*5600*/  @!PT LDS RZ, [RZ] ;  /* 0x00000000fffff984 */ /* 0x000fe20000000800 */
[----:B------:R1:W-:Y:S01]  /*5610*/  @!P3 LDGSTS.E.BYPASS.LTC128B.128 [R223+0xf000], [R14.64+0x180] ;  /* 0x0f0001800edfbfae */ /* 0x0003e2000b901d56 */
[----:B---3--:R-:W-:-:S03]  /*5620*/  @!P5 LEA R10, P2, R3, c[0x0][0x168], 0x1 ;  /* 0x00005a00030ada11 */ /* 0x008fc600078408ff */
[----:B------:R1:W-:Y:S01]  /*5630*/  @P6 STS.128 [R223+0x9800], RZ ;  /* 0x009800ffdf006388 */ /* 0x0003e20000000c00 */
[----:B------:R-:W-:-:S03]  /*5640*/  @!P5 LEA.HI.X R11, R3, c[0x0][0x16c], R6, 0x1, P2 ;  /* 0x00005b00030bda11 */ /* 0x000fc600010f0c06 */
[----:B------:R-:W-:Y:S01]  /*5650*/  @!PT LDS RZ, [RZ] ;  /* 0x00000000fffff984 */ /* 0x000fe20000000800 */
[----:B------:R-:W-:Y:S01]  /*5660*/  @!PT LDS RZ, [RZ] ;  /* 0x00000000fffff984 */ /* 0x000fe20000000800 */
[----:B------:R-:W-:Y:S01]  /*5670*/  @!PT LDS RZ, [RZ] ;  /* 0x00000000fffff984 */ /* 0x000fe20000000800 */
[----:B------:R1:W-:Y:S01]  /*5680*/  @!P6 LDGSTS.E.BYPASS.LTC128B.128 [R223+0x9800], [R12.64] ;  /* 0x098000000cdfefae */ /* 0x0003e2000b901d56 */
[----:B-----5:R-:W-:-:S03]  /*5690*/  @!P4 LEA R8, P1, R3, c[0x0][0x168], 0x1 ;  /* 0x00005a000308ca11 */ /* 0x020fc600078208ff */
        /* <DEDUP_REMOVED lines=19> */
.L_x_432:
[----:B------:R-:W-:Y:S05]  /*57d0*/  BSYNC B0 ;  /* 0x0000000000007941 */ /* 0x000fea0003800000 */
.L_x_431:
[----:B------:R-:W0:Y:S02]  /*57e0*/  LDGDEPBAR ;  /* 0x00000000000079af */ /* 0x000e240000000000 */
.L_x_430:
[----:B------:R3:W-:Y:S01]  /*57f0*/  STL [R1+0x84], R208 ;  /* 0x000084d001007387 */ /* 0x0007e20000100800 */
[----:B------:R-:W-:-:S03]  /*5800*/  IMAD.MOV.U32 R66, RZ, RZ, R77 ;  /* 0x000000ffff427224 */ /* 0x000fc600078e004d */
[----:B---3--:R-:W3:Y:S04]  /*5810*/  LDL.LU R208, [R1+0x10] ;  /* 0x0000100001d07983 */ /* 0x008ee80000300800 */
[----:B------:R-:W-:Y:S04]  /*5820*/  STL [R1+0x80], R207 ;  /* 0x000080cf01007387 */ /* 0x000fe80000100800 */
[----:B------:R-:W-:Y:S04]  /*5830*/  STL [R1+0x7c], R206 ;  /* 0x00007cce01007387 */ /* 0x000fe80000100800 */
[----:B------:R-:W-:Y:S04]  /*5840*/  STL [R1+0x78], R205 ;  /* 0x000078cd01007387 */ /* 0x000fe80000100800 */
[----:B------:R-:W-:Y:S04]  /*5850*/  STL [R1+0x74], R204 ;  /* 0x000074cc01007387 */ /* 0x000fe80000100800 */
[----:B------:R-:W-:Y:S04]  /*5860*/  STL [R1+0x70], R203 ;  /* 0x000070cb01007387 */ /* 0x000fe80000100800 */
[----:B------:R-:W-:Y:S04]  /*5870*/  STL [R1+0x6c], R202 ;  /* 0x00006cca01007387 */ /* 0x000fe80000100800 */
[----:B------:R-:W-:Y:S04]  /*5880*/  STL [R1+0x68], R201 ;  /* 0x000068c901007387 */ /* 0x000fe80000100800 */
[----:B------:R4:W-:Y:S04]  /*5890*/  STL [R1+0x64], R196 ;  /* 0x000064c401007387 */ /* 0x0009e80000100800 */
[----:B----4-:R-:W4:Y:S01]  /*58a0*/  LDL.LU R196, [R1+0x14] ;  /* 0x0000140001c47983 */ /* 0x010f220000300800 */
[----:B-12---:R-:W-:Y:S01]  /*58b0*/  FMNMX.FTZ R2, R20, R48, !PT ;  /* 0x0000003014027209 */ /* 0x006fe20007810000 */
[----:B------:R-:W-:Y:S01]  /*58c0*/  IMAD.WIDE.U32 R176, R108, -0x326172a9, RZ ;  /* 0xcd9e8d576cb07825 */ /* 0x000fe200078e00ff */
[----:B------:R-:W-:Y:S01]  /*58d0*/  USHF.L.U32 UR37, UR30, 0x1, URZ ;  /* 0x000000011e257899 */ /* 0x000fe2000800063f */
[----:B------:R-:W-:Y:S01]  /*58e0*/  STL [R1+0x60], R17 ;  /* 0x0000601101007387 */ /* 0x000fe20000100800 */
[----:B------:R-:W-:Y:S01]  /*58f0*/  FMNMX.FTZ R2, R49, R2, !PT ;  /* 0x0000000231027209 */ /* 0x000fe20007810000 */
[----:B------:R-:W-:Y:S01]  /*5900*/  UIADD3 UR19, UR25, -0x4498517b, URZ ;  /* 0xbb67ae8519137890 */ /* 0x000fe2000fffe03f */
[----:B------:R-:W-:Y:S01]  /*5910*/  IMAD.WIDE.U32 R158, R107, -0x2daee0ad, RZ ;  /* 0xd2511f536b9e7825 */ /* 0x000fe200078e00ff */
[----:B------:R-:W-:Y:S01]  /*5920*/  STL [R1+0x5c], R16 ;  /* 0x00005c1001007387 */ /* 0x000fe20000100800 */
[----:B------:R-:W-:Y:S01]  /*5930*/  FMNMX.FTZ R2, R22, R2, !PT ;  /* 0x0000000216027209 */ /* 0x000fe20007810000 */
[----:B------:R-:W-:Y:S01]  /*5940*/  UIADD3 UR7, UR24, -0x61c88647, URZ ;  /* 0x9e3779b918077890 */ /* 0x000fe2000fffe03f */
        /* <DEDUP_REMOVED lines=9> */
[----:B------:R-:W-:Y:S01]  /*59e0*/  UIADD3 UR32, UR24, 0x78dde6e4, URZ ;  /* 0x78dde6e418207890 */ /* 0x000fe2000fffe03f */
[----:B------:R-:W-:Y:S01]  /*59f0*/  FMNMX.FTZ R2, R149, R2, !PT ;  /* 0x0000000295027209 */ /* 0x000fe20007810000 */
[----:B------:R-:W-:Y:S01]  /*5a00*/  UIADD3 UR16, UR25, -0x56f99767, URZ ;  /* 0xa906689919107890 */ /* 0x000fe2000fffe03f */
[----:B------:R-:W-:Y:S01]  /*5a10*/  PRMT R251, R251, 0x7054, R251 ;  /* 0x00007054fbfb7816 */ /* 0x000fe200000000fb */
[----:B------:R-:W-:Y:S01]  /*5a20*/  UIADD3 UR31, UR25, -0x126145ec, URZ ;  /* 0xed9eba14191f7890 */ /* 0x000fe2000fffe03f */
[----:B------:R-:W-:Y:S01]  /*5a30*/  FMNMX.FTZ R3, R151, R2, !PT ;  /* 0x0000000297037209 */ /* 0x000fe20007810000 */
[----:B------:R-:W-:Y:S01]  /*5a40*/  UIADD3 UR36, UR24, -0x4ab325aa, URZ ;  /* 0xb54cda5618247890 */ /* 0x000fe2000fffe03f */
[----:B------:R-:W-:Y:S01]  /*5a50*/  FMNMX.FTZ R2, R21, R67, !PT ;  /* 0x0000004315027209 */ /* 0x000fe20007810000 */
[----:B------:R-:W-:Y:S01]  /*5a60*/  IMAD R199, R0, 0x2, R198 ;  /* 0x0000000200c77824 */ /* 0x000fe200078e02c6 */
[----:B------:R-:W-:Y:S01]  /*5a70*/  FMNMX.FTZ R3, R248, R3, !PT ;  /* 0x00000003f8037209 */ /* 0x000fe20007810000 */
[----:B------:R-:W-:Y:S01]  /*5a80*/  LDSM.16.MT88.4 R36, [R197+0x10000] ;  /* 0x01000000c524783b */ /* 0x000fe20000004200 */
[----:B------:R-:W-:Y:S01]  /*5a90*/  FMNMX.FTZ R2, R50, R2, !PT ;  /* 0x0000000232027209 */ /* 0x000fe20007810000 */
[----:B------:R-:W-:Y:S01]  /*5aa0*/  UIADD3 UR29, UR24, 0x1715609d, URZ ;  /* 0x1715609d181d7890 */ /* 0x000fe2000fffe03f */
        /* <DEDUP_REMOVED lines=20> */
[----:B------:R-:W-:-:S03]  /*5bf0*/  FMNMX.FTZ R2, R229, R2, !PT ;  /* 0x00000002e5027209 */ /* 0x000fc60007810000 */
[----:B------:R-:W1:Y:S01]  /*5c00*/  SHFL.BFLY PT, R3, R148, 0x2, 0x1f ;  /* 0x0c401f0094037f89 */ /* 0x000e6200000e0000 */
[----:B------:R-:W-:-:S04]  /*5c10*/  FMNMX.FTZ R2, R186, R2, !PT ;  /* 0x00000002ba027209 */ /* 0x000fc80007810000 */
[----:B------:R-:W-:-:S04]  /*5c20*/  FMNMX.FTZ R2, R191, R2, !PT ;  /* 0x00000002bf027209 */ /* 0x000fc80007810000 */
[----:B------:R-:W-:Y:S02]  /*5c30*/  FMNMX.FTZ R2, R224, R2, !PT ;  /* 0x00000002e0027209 */ /* 0x000fe40007810000 */
[----:B-1----:R-:W-:Y:S02]  /*5c40*/  FMNMX.FTZ R148, R148, R3, !PT ;  /* 0x0000000394947209 */ /* 0x002fe40007810000 */
[----:B------:R-:W-:-:S03]  /*5c50*/  LOP3.LUT R3, R105, UR24, RZ, 0x3c, !PT ;  /* 0x0000001869037c12 */ /* 0x000fc6000f8e3cff */
[----:B------:R-:W1:Y:S01]  /*5c60*/  SHFL.BFLY PT, R9, R148, 0x1, 0x1f ;  /* 0x0c201f0094097f89 */ /* 0x000e6200000e0000 */
[----:B------:R-:W-:-:S03]  /*5c70*/  LOP3.LUT R6, R177, R3, RZ, 0x3c, !PT ;  /* 0x00000003b1067212 */ /* 0x000fc600078e3cff */
[----:B------:R2:W-:Y:S02]  /*5c80*/  STL [R1+0x48], R3 ;  /* 0x0000480301007387 */ /* 0x0005e40000100800 */
[----:B------:R-:W-:-:S05]  /*5c90*/  IMAD.WIDE.U32 R64, R6, -0x2daee0ad, RZ ;  /* 0xd2511f5306407825 */ /* 0x000fca00078e00ff */
[----:B------:R-:W-:-:S05]  /*5ca0*/  LOP3.LUT R8, R65, UR19, R158, 0x96, !PT ;  /* 0x0000001341087c12 */ /* 0x000fca000f8e969e */
[----:B------:R-:W-:Y:S01]  /*5cb0*/  IMAD.WIDE.U32 R46, R8, -0x326172a9, RZ ;  /* 0xcd9e8d57082e7825 */ /* 0x000fe200078e00ff */
[----:B-1----:R-:W-:-:S04]  /*5cc0*/  FMNMX.FTZ R148, R148, R9, !PT ;  /* 0x0000000994947209 */ /* 0x002fc80007810000 */
[C---:B------:R-:W-:Y:S01]  /*5cd0*/  FSETP.NEU.FTZ.AND P1, PT, R148.reuse, -INF , PT ;  /* 0xff8000009400780b */ /* 0x040fe20003f3d000 */
[----:B--2---:R-:W-:Y:S01]  /*5ce0*/  IMAD.U32 R3, RZ, RZ, UR37 ;  /* 0x00000025ff037e24 */ /* 0x004fe2000f8e00ff */
[----:B------:R-:W-:Y:S01]  /*5cf0*/  UIADD3 UR37, UR37, 0x1, URZ ;  /* 0x0000000125257890 */ /* 0x000fe2000fffe03f */
[----:B------:R-:W-:-:S03]  /*5d00*/  FMUL.FTZ R12, R148, c[0x0][0x23c] ;  /* 0x00008f00940c7a20 */ /* 0x000fc60000410000 */
[----:B------:R-:W-:Y:S02]  /*5d10*/  LOP3.LUT R3, R159, UR25, R3, 0x96, !PT ;  /* 0x000000199f037c12 */ /* 0x000fe4000f8e9603 */
[----:B------:R-:W-:-:S03]  /*5d20*/  FSEL R12, R12, RZ, P1 ;  /* 0x000000ff0c0c7208 */ /* 0x000fc60000800000 */
[----:B------:R-:W-:-:S05]  /*5d30*/  IMAD.WIDE.U32 R6, R3, -0x326172a9, RZ ;  /* 0xcd9e8d5703067825 */ /* 0x000fca00078e00ff */
[----:B------:R-:W-:-:S05]  /*5d40*/  LOP3.LUT R8, R47, UR18, R6, 0x96, !PT ;  /* 0x000000122f087c12 */ /* 0x000fca000f8e9606 */
[----:B------:R-:W-:Y:S01]  /*5d50*/  IMAD.WIDE.U32 R8, R8, -0x2daee0ad, RZ ;  /* 0xd2511f5308087825 */ /* 0x000fe200078e00ff */
[----:B---3--:R-:W-:-:S04]  /*5d60*/  FMNMX.FTZ R2, R208, R2, !PT ;  /* 0x00000002d0027209 */ /* 0x008fc80007810000 */
[----:B----4-:R-:W-:-:S04]  /*5d70*/  FMNMX.FTZ R2, R196, R2, !PT ;  /* 0x00000002c4027209 */ /* 0x010fc80007810000 */
[----:B------:R-:W-:-:S05]  /*5d80*/  FMNMX.FTZ R2, R185, R2, !PT ;  /* 0x00000002b9027209 */ /* 0x000fca0007810000 */
[----:B------:R-:W1:Y:S02]  /*5d90*/  SHFL.BFLY PT, R10, R2, 0x2, 0x1f ;  /* 0x0c401f00020a7f89 */ /* 0x000e6400000e0000 */
[----:B-1----:R-:W-:Y:S02]  /*5da0*/  FMNMX.FTZ R10, R2, R10, !PT ;  /* 0x0000000a020a7209 */ /* 0x002fe40007810000 */
[----:B------:R-:W-:Y:S01]  /*5db0*/  LOP3.LUT R2, R7, UR7, R176, 0x96, !PT ;  /* 0x0000000707027c12 */ /* 0x000fe2000f8e96b0 */
[----:B------:R-:W-:Y:S02]  /*5dc0*/  FFMA.FTZ R7, R20, c[0x0][0x23c], -R12 ;  /* 0x00008f0014077a23 */ /* 0x000fe4000001080c */
[----:B------:R-:W1:Y:S02]  /*5dd0*/  SHFL.BFLY PT, R11, R10, 0x1, 0x1f ;  /* 0x0c201f000a0b7f89 */ /* 0x000e6400000e0000 */
[----:B------:R-:W-:Y:S01]  /*5de0*/  IMAD.WIDE.U32 R2, R2, -0x2daee0ad, RZ ;  /* 0xd2511f5302027825 */ /* 0x000fe200078e00ff */
[----:B------:R2:W-:Y:S04]  /*5df0*/  MUFU.EX2 R17, R7 ;  /* 0x0000000700117308 */ /* 0x0005e80000000800 */
[----:B------:R-:W-:-:S02]  /*5e00*/  LOP3.LUT R3, R3, UR35, R64, 0x96, !PT ;  /* 0x0000002303037c12 */ /* 0x000fc4000f8e9640 */
[----:B------:R-:W-:Y:S01]  /*5e10*/  LOP3.LUT R6, R9, UR33, R2, 0x96, !PT ;  /* 0x0000002109067c12 */ /* 0x000fe2000f8e9602 */
[----:B------:R-:W-:Y:S02]  /*5e20*/  FFMA.FTZ R9, R22, c[0x0][0x23c], -R12 ;  /* 0x00008f0016097a23 */ /* 0x000fe4000001080c */
[----:B------:R-:W-:Y:S02]  /*5e30*/  IMAD.WIDE.U32 R2, R3, -0x326172a9, RZ ;  /* 0xcd9e8d5703027825 */ /* 0x000fe400078e00ff */
[----:B------:R-:W-:Y:S02]  /*5e40*/  MUFU.EX2 R16, R9 ;  /* 0x0000000900107308 */ /* 0x000fe40000000800 */
[----:B------:R-:W-:Y:S01]  /*5e50*/  IMAD.WIDE.U32 R18, R6, -0x326172a9, RZ ;  /* 0xcd9e8d5706127825 */ /* 0x000fe200078e00ff */
[----:B------:R-:W-:-:S03]  /*5e60*/  LOP3.LUT R6, R3, UR34, R46, 0x96, !PT ;  /* 0x0000002203067c12 */ /* 0x000fc6000f8e962e */
[----:B------:R-:W-:Y:S01]  /*5e70*/  FFMA.FTZ R3, R48, c[0x0][0x23c], -R12 ;  /* 0x00008f0030037a23 */ /* 0x000fe2000001080c */
[----:B------:R-:W-:Y:S01]  /*5e80*/  LOP3.LUT R2, R19, UR32, R2, 0x96, !PT ;  /* 0x0000002013027c12 */ /* 0x000fe2000f8e9602 */
[----:B--2---:R-:W-:Y:S02]  /*5e90*/  IMAD.WIDE.U32 R6, R6, -0x2daee0ad, RZ ;  /* 0xd2511f5306067825 */ /* 0x004fe400078e00ff */
[----:B------:R1:W-:Y:S02]  /*5ea0*/  MUFU.EX2 R227, R3 ;  /* 0x0000000300e37308 */ /* 0x0003e40000000800 */
[----:B------:R-:W-:Y:S01]  /*5eb0*/  IMAD.WIDE.U32 R44, R2, -0x2daee0ad, RZ ;  /* 0xd2511f53022c7825 */ /* 0x000fe200078e00ff */
[----:B------:R-:W-:-:S03]  /*5ec0*/  LOP3.LUT R8, R7, UR31, R8, 0x96, !PT ;  /* 0x0000001f07087c12 */ /* 0x000fc6000f8e9608 */
[----:B------:R-:W-:Y:S01]  /*5ed0*/  FFMA.FTZ R2, R49, c[0x0][0x23c], -R12 ;  /* 0x00008f0031027a23 */ /* 0x000fe2000001080c */
[----:B------:R-:W-:Y:S01]  /*5ee0*/  LOP3.LUT R6, R45, UR16, R6, 0x96, !PT ;  /* 0x000000102d067c12 */ /* 0x000fe2000f8e9606 */
[----:B------:R-:W-:Y:S02]  /*5ef0*/  IMAD.WIDE.U32 R14, R8, -0x326172a9, RZ ;  /* 0xcd9e8d57080e7825 */ /* 0x000fe400078e00ff */
[----:B------:R2:W-:Y:S02]  /*5f00*/  MUFU.EX2 R206, R2 ;  /* 0x0000000200ce7308 */ /* 0x0005e40000000800 */
[----:B------:R-:W-:Y:S01]  /*5f10*/  IMAD.WIDE.U32 R6, R6, -0x326172a9, RZ ;  /* 0xcd9e8d5706067825 */ /* 0x000fe200078e00ff */
[----:B-1----:R-:W-:-:S04]  /*5f20*/  FMNMX.FTZ R3, R10, R11, !PT ;  /* 0x0000000b0a037209 */ /* 0x002fc80007810000 */
[C---:B------:R-:W-:Y:S02]  /*5f30*/  LOP3.LUT R8, R6.reuse, 0xffff, RZ, 0xc0, !PT ;  /* 0x0000ffff06087812 */ /* 0x040fe400078ec0ff */
[C---:B------:R-:W-:Y:S02]  /*5f40*/  FSETP.NEU.FTZ.AND P1, PT, R3.reuse, -INF , PT ;  /* 0xff8000000300780b */ /* 0x040fe40003f3d000 */
[----:B------:R-:W-:Y:S02]  /*5f50*/  LOP3.LUT R11, R6, 0xff, RZ, 0xc0, !PT ;  /* 0x000000ff060b7812 */ /* 0x000fe400078ec0ff */
[--C-:B------:R-:W-:Y:S01]  /*5f60*/  SHF.R.U32.HI R9, RZ, 0x10, R6.reuse ;  /* 0x00000010ff097819 */ /* 0x100fe20000011606 */
[----:B--2---:R-:W-:Y:S01]  /*5f70*/  FMUL.FTZ R2, R3, c[0x0][0x23c] ;  /* 0x00008f0003027a20 */ /* 0x004fe20000410000 */
[----:B------:R-:W-:Y:S02]  /*5f80*/  SHF.R.U32.HI R13, RZ, 0x18, R6 ;  /* 0x00000018ff0d7819 */ /* 0x000fe40000011606 */
[----:B------:R-:W-:-:S02]  /*5f90*/  LOP3.LUT R6, R7, UR36, R14, 0x96, !PT ;  /* 0x0000002407067c12 */ /* 0x000fc4000f8e960e */
[----:B------:R-:W-:Y:S02]  /*5fa0*/  FSEL R2, R2, RZ, P1 ;  /* 0x000000ff02027208 */ /* 0x000fe40000800000 */
[----:B------:R-:W-:Y:S02]  /*5fb0*/  SHF.R.U32.HI R8, RZ, 0x8, R8 ;  /* 0x00000008ff087819 */ /* 0x000fe40000011608 */
[----:B------:R-:W-:Y:S01]  /*5fc0*/  LOP3.LUT R9, R9, 0xff, RZ, 0xc0, !PT ;  /* 0x000000ff09097812 */ /* 0x000fe200078ec0ff */
[--C-:B------:R-:W-:Y:S01]  /*5fd0*/  FFMA.FTZ R10, R50, c[0x0][0x23c], -R2.reuse ;  /* 0x00008f00320a7a23 */ /* 0x100fe20000010802 */
[C---:B------:R-:W-:Y:S01]  /*5fe0*/  LOP3.LUT R0, R6.reuse, 0xffff, RZ, 0xc0, !PT ;  /* 0x0000ffff06007812 */ /* 0x040fe200078ec0ff */
[----:B------:R-:W-:Y:S01]  /*5ff0*/  FFMA.FTZ R7, R23, c[0x0][0x23c], -R2 ;  /* 0x00008f0017077a23 */ /* 0x000fe20000010802 */
[----:B------:R-:W-:Y:S01]  /*6000*/  PRMT R14, R11, 0x5410, R8 ;  /* 0x000054100b0e7816 */ /* 0x000fe20000000008 */
[----:B------:R1:W-:Y:S01]  /*6010*/  MUFU.EX2 R187, R10 ;  /* 0x0000000a00bb7308 */ /* 0x0003e20000000800 */
[--C-:B------:R-:W-:Y:S01]  /*6020*/  FFMA.FTZ R4, R21, c[0x0][0x23c], -R2.reuse ;  /* 0x00008f0015047a23 */ /* 0x100fe20000010802 */
[----:B------:R-:W-:Y:S01]  /*6030*/  PRMT R11, R9, 0x5410, R13 ;  /* 0x00005410090b7816 */ /* 0x000fe2000000000d */
[----:B------:R-:W-:Y:S01]  /*6040*/  FFMA.FTZ R5, R67, c[0x0][0x23c], -R2 ;  /* 0x00008f0043057a23 */ /* 0x000fe20000010802 */
[----:B------:R-:W-:Y:S01]  /*6050*/  SHF.R.U32.HI R9, RZ, 0x18, R6 ;  /* 0x00000018ff097819 */ /* 0x000fe20000011606 */
[----:B------:R-:W-:Y:S01]  /*6060*/  LDSM.16.MT88.4 R20, [R198+0x14000] ;  /* 0x01400000c614783b */ /* 0x000fe20000004200 */
[----:B------:R-:W-:Y:S01]  /*6070*/  SHF.R.U32.HI R8, RZ, 0x8, R0 ;  /* 0x00000008ff087819 */ /* 0x000fe20000011600 */
[----:B------:R-:W-:Y:S01]  /*6080*/  HSET2.LE.AND R0, R14, R251, PT ;  /* 0x000000fb0e007233 */ /* 0x000fe20003803000 */
[----:B------:R-:W2:Y:S01]  /*6090*/  MUFU.EX2 R178, R7 ;  /* 0x0000000700b27308 */ /* 0x000ea20000000800 */
[----:B------:R-:W-:Y:S07]  /*60a0*/  LDSM.16.MT88.4 R48, [R198+0x12000] ;  /* 0x01200000c630783b */ /* 0x000fee0000004200 */
[----:B------:R3:W-:Y:S01]  /*60b0*/  MUFU.EX2 R201, R4 ;  /* 0x0000000400c97308 */ /* 0x0007e20000000800 */
[----:B-1----:R-:W-:-:S04]  /*60c0*/  LOP3.LUT R10, R6, 0xff, RZ, 0xc0, !PT ;  /* 0x000000ff060a7812 */ /* 0x002fc800078ec0ff */
[----:B------:R-:W-:-:S03]  /*60d0*/  PRMT R8, R10, 0x5410, R8 ;  /* 0x000054100a087816 */ /* 0x000fc60000000008 */
[----:B------:R1:W4:Y:S01]  /*60e0*/  MUFU.EX2 R231, R5 ;  /* 0x0000000500e77308 */ /* 0x0003220000000800 */
[----:B---3--:R-:W-:Y:S02]  /*60f0*/  SHF.R.U32.HI R4, RZ, 0x10, R6 ;  /* 0x00000010ff047819 */ /* 0x008fe40000011606 */
[----:B--2---:R-:W-:Y:S02]  /*6100*/  F2FP.PACK_AB R6, R178, R187 ;  /* 0x000000bbb206723e */ /* 0x004fe400000000ff */
[----:B------:R-:W-:Y:S02]  /*6110*/  LOP3.LUT R7, R4, 0xff, RZ, 0xc0, !PT ;  /* 0x000000ff04077812 */ /* 0x000fe400078ec0ff */
[----:B------:R-:W-:Y:S01]  /*6120*/  F2FP.PACK_AB R4, R16, R206 ;  /* 0x000000ce1004723e */ /* 0x000fe200000000ff */
[--C-:B-1----:R-:W-:Y:S01]  /*6130*/  HSET2.LE.AND R5, R11, R251.reuse, PT ;  /* 0x000000fb0b057233 */ /* 0x102fe20003803000 */
[----:B------:R-:W-:Y:S02]  /*6140*/  PRMT R7, R7, 0x5410, R9 ;  /* 0x0000541007077816 */ /* 0x000fe40000000009 */
[----:B------:R-:W-:Y:S01]  /*6150*/  LOP3.LUT R10, R0, R4, RZ, 0xc0, !PT ;  /* 0x00000004000a7212 */ /* 0x000fe200078ec0ff */
[--C-:B------:R-:W-:Y:S01]  /*6160*/  HSET2.LE.AND R0, R8, R251.reuse, PT ;  /* 0x000000fb08007233 */ /* 0x100fe20003803000 */
[----:B------:R-:W-:Y:S01]  /*6170*/  LOP3.LUT R11, R5, R6, RZ, 0xc0, !PT ;  /* 0x00000006050b7212 */ /* 0x000fe200078ec0ff */
[----:B------:R-:W-:Y:S01]  /*6180*/  HSET2.LE.AND R5, R7, R251, PT ;  /* 0x000000fb07057233 */ /* 0x000fe20003803000 */
[----:B------:R-:W-:-:S02]  /*6190*/  F2FP.PACK_AB R4, R227, R17 ;  /* 0x00000011e304723e */ /* 0x000fc400000000ff */
[----:B----4-:R-:W-:Y:S02]  /*61a0*/  F2FP.PACK_AB R6, R231, R201 ;  /* 0x000000c9e706723e */ /* 0x010fe400000000ff */
[----:B------:R-:W-:Y:S01]  /*61b0*/  LOP3.LUT R8, R0, R4, RZ, 0xc0, !PT ;  /* 0x0000000400087212 */ /* 0x000fe200078ec0ff */
[--C-:B------:R-:W-:Y:S01]  /*61c0*/  FFMA.FTZ R0, R144, c[0x0][0x23c], -R12.reuse ;  /* 0x00008f0090007a23 */ /* 0x100fe2000001080c */
[----:B------:R-:W-:Y:S02]  /*61d0*/  LOP3.LUT R9, R5, R6, RZ, 0xc0, !PT ;  /* 0x0000000605097212 */ /* 0x000fe400078ec0ff */
[----:B------:R-:W1:Y:S01]  /*61e0*/  LDSM.16.MT88.4 R4, [R200+0x14000] ;  /* 0x01400000c804783b */ /* 0x000e620000004200 */
[----:B------:R2:W-:Y:S04]  /*61f0*/  MUFU.EX2 R226, R0 ;  /* 0x0000000000e27308 */ /* 0x0005e80000000800 */
[C---:B------:R-:W-:Y:S08]  /*6200*/  HMMA.16816.F32 R104, R8.reuse, R36, RZ ;  /* 0x000000240868723c */ /* 0x040ff000000018ff */
[----:B------:R-:W-:Y:S01]  /*6210*/  HMMA.16816.F32 R136, R8, R38, RZ ;  /* 0x000000260888723c */ /* 0x000fe200000018ff */
[----:B------:R-:W3:Y:S01]  /*6220*/  LDSM.16.MT88.4 R36, [R199+0x14000] ;  /* 0x01400000c724783b */ /* 0x000ee20000004200 */
[----:B--2---:R-:W-:-:S06]  /*6230*/  FFMA.FTZ R0, R152, c[0x0][0x23c], -R12 ;  /* 0x00008f0098007a23 */ /* 0x004fcc000001080c */
[C---:B------:R-:W-:Y:S01]  /*6240*/  HMMA.16816.F32 R88, R8.reuse, R60, RZ ;  /* 0x0000003c0858723c */ /* 0x040fe200000018ff */
[----:B------:R2:W-:Y:S07]  /*6250*/  MUFU.EX2 R190, R0 ;  /* 0x0000000000be7308 */ /* 0x0005ee0000000800 */
[C---:B------:R-:W-:Y:S08]  /*6260*/  HMMA.16816.F32 R120, R8.reuse, R62, RZ ;  /* 0x0000003e0878723c */ /* 0x040ff000000018ff */
[----:B------:R-:W-:Y:S01]  /*6270*/  HMMA.16816.F32 R100, R8, R40, RZ ;  /* 0x000000280864723c */ /* 0x000fe200000018ff */
[----:B--2---:R-:W-:-:S07]  /*6280*/  LOP3.LUT R0, R15, UR29, R18, 0x96, !PT ;  /* 0x0000001d0f007c12 */ /* 0x004fce000f8e9612 */
[C---:B-1----:R-:W-:Y:S07]  /*6290*/  HMMA.16816.F32 R60, R8.reuse, R4, RZ ;  /* 0x00000004083c723c */ /* 0x042fee00000018ff */
[----:B------:R-:W-:Y:S01]  /*62a0*/  FFMA.FTZ R4, R149, c[0x0][0x23c], -R12 ;  /* 0x00008f0095047a23 */ /* 0x000fe2000001080c */
[C---:B------:R-:W-:Y:S01]  /*62b0*/  HMMA.16816.F32 R132, R8.reuse, R42, RZ ;  /* 0x0000002a0884723c */ /* 0x040fe200000018ff */
[----:B------:R-:W1:Y:S02]  /*62c0*/  LDSM.16.MT88.4 R40, [R197+0x16000] ;  /* 0x01600000c528783b */ /* 0x000e640000004200 */
[----:B------:R2:W-:Y:S05]  /*62d0*/  MUFU.EX2 R149, R4 ;  /* 0x0000000400957308 */ /* 0x0005ea0000000800 */
[C---:B------:R-:W-:Y:S08]  /*62e0*/  HMMA.16816.F32 R92, R8.reuse, R52, RZ ;  /* 0x00000034085c723c */ /* 0x040ff000000018ff */
[----:B------:R-:W-:Y:S01]  /*62f0*/  HMMA.16816.F32 R124, R8, R54, RZ ;  /* 0x00000036087c723c */ /* 0x000fe200000018ff */
[----:B--2---:R-:W-:-:S07]  /*6300*/  IMAD.WIDE.U32 R4, R0, -0x2daee0ad, RZ ;  /* 0xd2511f5300047825 */ /* 0x004fce00078e00ff */
[----:B------:R-:W-:Y:S01]  /*6310*/  HMMA.16816.F32 R76, R8, R28, RZ ;  /* 0x0000001c084c723c */ /* 0x000fe200000018ff */
[----:B------:R-:W-:Y:S02]  /*6320*/  LOP3.LUT R0, R5, UR6, R44, 0x96, !PT ;  /* 0x0000000605007c12 */ /* 0x000fe4000f8e962c */
[----:B------:R-:W-:Y:S02]  /*6330*/  LOP3.LUT R14, R4, 0xff, RZ, 0xc0, !PT ;  /* 0x000000ff040e7812 */ /* 0x000fe400078ec0ff */
[----:B------:R-:W-:-:S03]  /*6340*/  SHF.R.U32.HI R15, RZ, 0x18, R4 ;  /* 0x00000018ff0f7819 */ /* 0x000fc60000011604 */
[C---:B------:R-:W-:Y:S01]  /*6350*/  HMMA.16816.F32 R112, R8.reuse, R30, RZ ;  /* 0x0000001e0870723c */ /* 0x040fe200000018ff */
[----:B------:R-:W-:Y:S07]  /*6360*/  LDSM.16.MT88.4 R28, [R199+0x16000] ;  /* 0x01600000c71c783b */ /* 0x000fee0000004200 */
[C---:B------:R-:W-:Y:S08]  /*6370*/  HMMA.16816.F32 R72, R8.reuse, R24, RZ ;  /* 0x000000180848723c */ /* 0x040ff000000018ff */
[C---:B------:R-:W-:Y:S01]  /*6380*/  HMMA.16816.F32 R52, R8.reuse, R26, RZ ;  /* 0x0000001a0834723c */ /* 0x040fe200000018ff */
[----:B------:R-:W2:Y:S07]  /*6390*/  LDSM.16.MT88.4 R24, [R198+0x16000] ;  /* 0x01600000c618783b */ /* 0x000eae0000004200 */
[C---:B------:R-:W-:Y:S08]  /*63a0*/  HMMA.16816.F32 R68, R8.reuse, R20, RZ ;  /* 0x000000140844723c */ /* 0x040ff000000018ff */
[C---:B------:R-:W-:Y:S01]  /*63b0*/  HMMA.16816.F32 R108, R8.reuse, R22, RZ ;  /* 0x00000016086c723c */ /* 0x040fe200000018ff */
[----:B------:R-:W4:Y:S07]  /*63c0*/  LDSM.16.MT88.4 R20, [R200+0x16000] ;  /* 0x01600000c814783b */ /* 0x000f2e0000004200 */
[C---:B------:R-:W-:Y:S08]  /*63d0*/  HMMA.16816.F32 R96, R8.reuse, R56, RZ ;  /* 0x000000380860723c */ /* 0x040ff000000018ff */
[C---:B------:R-:W-:Y:S08]  /*63e0*/  HMMA.16816.F32 R128, R8.reuse, R58, RZ ;  /* 0x0000003a0880723c */ /* 0x040ff000000018ff */
[C---:B------:R-:W-:Y:S08]  /*63f0*/  HMMA.16816.F32 R84, R8.reuse, R48, RZ ;  /* 0x000000300854723c */ /* 0x040ff000000018ff */
[C---:B------:R-:W-:Y:S08]  /*6400*/  HMMA.16816.F32 R56, R8.reuse, R50, RZ ;  /* 0x000000320838723c */ /* 0x040ff000000018ff */
[C---:B------:R-:W-:Y:S07]  /*6410*/  HMMA.16816.F32 R48, R8.reuse, R6, RZ ;  /* 0x000000060830723c */ /* 0x040fee00000018ff */
[----:B------:R-:W-:Y:S01]  /*6420*/  LOP3.LUT R7, R4, 0xffff, RZ, 0xc0, !PT ;  /* 0x0000ffff04077812 */ /* 0x000fe200078ec0ff */
[----:B------:R-:W-:Y:S01]  /*6430*/  FFMA.FTZ R6, R151, c[0x0][0x23c], -R12 ;  /* 0x00008f0097067a23 */ /* 0x000fe2000001080c */
[----:B------:R-:W-:Y:S01]  /*6440*/  SHF.R.U32.HI R5, RZ, 0x10, R4 ;  /* 0x00000010ff057819 */ /* 0x000fe20000011604 */
[----:B------:R-:W-:Y:S01]  /*6450*/  FFMA.FTZ R4, R150, c[0x0][0x23c], -R2 ;  /* 0x00008f0096047a23 */ /* 0x000fe20000010802 */
[----:B------:R-:W-:Y:S01]  /*6460*/  SHF.R.U32.HI R13, RZ, 0x8, R7 ;  /* 0x00000008ff0d7819 */ /* 0x000fe20000011607 */
[----:B------:R1:W-:Y:S01]  /*6470*/  MUFU.EX2 R228, R6 ;  /* 0x0000000600e47308 */ /* 0x0003e20000000800 */
[----:B------:R-:W-:Y:S01]  /*6480*/  LOP3.LUT R7, R5, 0xff, RZ, 0xc0, !PT ;  /* 0x000000ff05077812 */ /* 0x000fe200078ec0ff */
[----:B---3--:R-:W-:Y:S01]  /*6490*/  HMMA.16816.F32 R140, R8, R36, RZ ;  /* 0x00000024088c723c */ /* 0x008fe200000018ff */
[----:B------:R-:W-:Y:S01]  /*64a0*/  LOP3.LUT R5, R0, 0xff, RZ, 0xc0, !PT ;  /* 0x000000ff00057812 */ /* 0x000fe200078ec0ff */
[----:B------:R-:W-:Y:S01]  /*64b0*/  IMAD.MOV.U32 R150, RZ, RZ, R178 ;  /* 0x000000ffff967224 */ /* 0x000fe200078e00b2 */
[----:B------:R-:W-:-:S02]  /*64c0*/  PRMT R7, R7, 0x5410, R15 ;  /* 0x0000541007077816 */ /* 0x000fc4000000000f */
[----:B------:R-:W-:Y:S01]  /*64d0*/  PRMT R14, R14, 0x5410, R13 ;  /* 0x000054100e0e7816 */ /* 0x000fe2000000000d */
[----:B------:R3:W-:Y:S01]  /*64e0*/  MUFU.EX2 R188, R4 ;  /* 0x0000000400bc7308 */ /* 0x0007e20000000800 */
[----:B------:R-:W-:Y:S01]  /*64f0*/  SHF.R.U32.HI R13, RZ, 0x18, R0 ;  /* 0x00000018ff0d7819 */ /* 0x000fe20000011600 */
[----:B------:R-:W-:Y:S01]  /*6500*/  HMMA.16816.F32 R144, R8, R38, RZ ;  /* 0x000000260890723c */ /* 0x000fe200000018ff */
[----:B------:R-:W2:Y:S01]  /*6510*/  LDSM.16.MT88.4 R36, [R197+0x10800] ;  /* 0x01080000c524783b */ /* 0x000ea20000004200 */
[----:B------:R-:W-:Y:S01]  /*6520*/  HSET2.LE.AND R7, R7, R251, PT ;  /* 0x000000fb07077233 */ /* 0x000fe20003803000 */
[----:B------:R-:W-:Y:S01]  /*6530*/  MOV R151, R184 ;  /* 0x000000b800977202 */ /* 0x000fe20000000f00 */
[----:B-1----:R-:W-:-:S04]  /*6540*/  FFMA.FTZ R6, R156, c[0x0][0x23c], -R2 ;  /* 0x00008f009c067a23 */ /* 0x002fc80000010802 */
[----:B------:R-:W-:Y:S01]  /*6550*/  HMMA.16816.F32 R152, R8, R40, RZ ;  /* 0x000000280898723c */ /* 0x000fe200000018ff */
[----:B------:R1:W1:Y:S01]  /*6560*/  MUFU.EX2 R156, R6 ;  /* 0x00000006009c7308 */ /* 0x0002620000000800 */
[----:B---3--:R-:W-:-:S06]  /*6570*/  LOP3.LUT R4, R0, 0xffff, RZ, 0xc0, !PT ;  /* 0x0000ffff00047812 */ /* 0x008fcc00078ec0ff */
[----:B------:R-:W-:Y:S01]  /*6580*/  HMMA.16816.F32 R80, R8, R32, RZ ;  /* 0x000000200850723c */ /* 0x000fe200000018ff */
[----:B------:R-:W-:-:S04]  /*6590*/  SHF.R.U32.HI R4, RZ, 0x8, R4 ;  /* 0x00000008ff047819 */ /* 0x000fc80000011604 */
[----:B------:R-:W-:Y:S01]  /*65a0*/  PRMT R15, R5, 0x5410, R4 ;  /* 0x00005410050f7816 */ /* 0x000fe20000000004 */
[----:B------:R-:W-:Y:S01]  /*65b0*/  FFMA.FTZ R5, R157, c[0x0][0x23c], -R2 ;  /* 0x00008f009d057a23 */ /* 0x000fe20000010802 */
[----:B------:R-:W-:Y:S01]  /*65c0*/  SHF.R.U32.HI R4, RZ, 0x10, R0 ;  /* 0x00000010ff047819 */ /* 0x000fe20000011600 */
[C---:B------:R-:W-:Y:S01]  /*65d0*/  HMMA.16816.F32 R116, R8.reuse, R34, RZ ;  /* 0x000000220874723c */ /* 0x040fe200000018ff */
[----:B-1----:R-:W-:Y:S01]  /*65e0*/  FFMA.FTZ R6, R168, c[0x0][0x23c], -R2 ;  /* 0x00008f00a8067a23 */ /* 0x002fe20000010802 */
[----:B------:R1:W-:Y:S01]  /*65f0*/  MUFU.EX2 R244, R5 ;  /* 0x0000000500f47308 */ /* 0x0003e20000000800 */
[----:B------:R-:W-:Y:S01]  /*6600*/  HSET2.LE.AND R0, R14, R251, PT ;  /* 0x000000fb0e007233 */ /* 0x000fe20003803000 */
[----:B------:R-:W3:Y:S01]  /*6610*/  LDSM.16.MT88.4 R32, [R198+0x10800] ;  /* 0x01080000c620783b */ /* 0x000ee20000004200 */
[----:B------:R-:W-:Y:S01]  /*6620*/  MOV R14, R225 ;  /* 0x000000e1000e7202 */ /* 0x000fe20000000f00 */
[----:B------:R-:W-:Y:S02]  /*6630*/  IMAD.MOV.U32 R157, RZ, RZ, R185 ;  /* 0x000000ffff9d7224 */ /* 0x000fe400078e00b9 */
[C---:B------:R-:W-:Y:S02]  /*6640*/  HMMA.16816.F32 R40, R8.reuse, R42, RZ ;  /* 0x0000002a0828723c */ /* 0x040fe400000018ff */
[----:B------:R4:W3:Y:S06]  /*6650*/  MUFU.EX2 R189, R6 ;  /* 0x0000000600bd7308 */ /* 0x0008ec0000000800 */
[----:B--2---:R-:W-:Y:S01]  /*6660*/  HMMA.16816.F32 R160, R8, R24, RZ ;  /* 0x0000001808a0723c */ /* 0x004fe200000018ff */
[----:B-1----:R-:W-:-:S02]  /*6670*/  LOP3.LUT R5, R4, 0xff, RZ, 0xc0, !PT ;  /* 0x000000ff04057812 */ /* 0x002fc400078ec0ff */
[----:B------:R-:W-:Y:S02]  /*6680*/  F2FP.PACK_AB R4, R188, R156 ;  /* 0x0000009cbc04723e */ /* 0x000fe400000000ff */
[----:B------:R-:W-:-:S03]  /*6690*/  PRMT R5, R5, 0x5410, R13 ;  /* 0x0000541005057816 */ /* 0x000fc6000000000d */
[C---:B------:R-:W-:Y:S01]  /*66a0*/  HMMA.16816.F32 R164, R8.reuse, R26, RZ ;  /* 0x0000001a08a4723c */ /* 0x040fe200000018ff */
[----:B------:R-:W1:Y:S01]  /*66b0*/  LDSM.16.MT88.4 R24, [R199+0x10800] ;  /* 0x01080000c718783b */ /* 0x000e620000004200 */
[----:B----4-:R-:W-:Y:S01]  /*66c0*/  F2FP.PACK_AB R6, R228, R149 ;  /* 0x00000095e406723e */ /* 0x010fe200000000ff */
[--C-:B------:R-:W-:Y:S01]  /*66d0*/  HSET2.LE.AND R5, R5, R251.reuse, PT ;  /* 0x000000fb05057233 */ /* 0x100fe20003803000 */
[----:B------:R-:W-:Y:S02]  /*66e0*/  LOP3.LUT R7, R7, R4, RZ, 0xc0, !PT ;  /* 0x0000000407077212 */ /* 0x000fe400078ec0ff */
[----:B------:R-:W-:Y:S01]  /*66f0*/  LOP3.LUT R6, R0, R6, RZ, 0xc0, !PT ;  /* 0x0000000600067212 */ /* 0x000fe200078ec0ff */
[----:B------:R-:W-:Y:S01]  /*6700*/  HSET2.LE.AND R0, R15, R251, PT ;  /* 0x000000fb0f007233 */ /* 0x000fe20003803000 */
[----:B------:R-:W-:Y:S01]  /*6710*/  HMMA.16816.F32 R172, R8, R20, RZ ;  /* 0x0000001408ac723c */ /* 0x000fe200000018ff */
[----:B------:R-:W-:Y:S01]  /*6720*/  F2FP.PACK_AB R4, R190, R226 ;  /* 0x000000e2be04723e */ /* 0x000fe200000000ff */
[----:B------:R-:W-:-:S03]  /*6730*/  IMAD.MOV.U32 R15, RZ, RZ, R224 ;  /* 0x000000ffff0f7224 */ /* 0x000fc600078e00e0 */
[----:B------:R-:W-:-:S03]  /*6740*/  LOP3.LUT R4, R0, R4, RZ, 0xc0, !PT ;  /* 0x0000000400047212 */ /* 0x000fc600078ec0ff */
[C---:B------:R-:W-:Y:S01]  /*6750*/  HMMA.16816.F32 R168, R8.reuse, R22, RZ ;  /* 0x0000001608a8723c */ /* 0x040fe200000018ff */
[----:B------:R-:W-:Y:S07]  /*6760*/  LDSM.16.MT88.4 R20, [R197+0x12800] ;  /* 0x01280000c514783b */ /* 0x000fee0000004200 */
[C---:B------:R-:W-:Y:S08]  /*6770*/  HMMA.16816.F32 R180, R8.reuse, R28, RZ ;  /* 0x0000001c08b4723c */ /* 0x040ff000000018ff */
[----:B------:R-:W-:Y:S01]  /*6780*/  HMMA.16816.F32 R192, R8, R30, RZ ;  /* 0x0000001e08c0723c */ /* 0x000fe200000018ff */
[----:B------:R-:W2:Y:S06]  /*6790*/  LDSM.16.MT88.4 R28, [R200+0x10800] ;  /* 0x01080000c81c783b */ /* 0x000eac0000004200 */
[----:B---3--:R-:W-:-:S04]  /*67a0*/  F2FP.PACK_AB R8, R244, R189 ;  /* 0x000000bdf408723e */ /* 0x008fc800000000ff */
[----:B------:R-:W-:Y:S02]  /*67b0*/  LOP3.LUT R5, R5, R8, RZ, 0xc0, !PT ;  /* 0x0000000805057212 */ /* 0x000fe400078ec0ff */
[----:B------:R-:W3:Y:S05]  /*67c0*/  LDSM.16.MT88.4 R8, [R198+0x12800] ;  /* 0x01280000c608783b */ /* 0x000eea0000004200 */
[C---:B------:R-:W-:Y:S08]  /*67d0*/  HMMA.16816.F32 R232, R4.reuse, R36, R104 ;  /* 0x0000002404e8723c */ /* 0x040ff00000001868 */
[C---:B------:R-:W-:Y:S08]  /*67e0*/  HMMA.16816.F32 R100, R4.reuse, R32, R100 ;  /* 0x000000200464723c */ /* 0x040ff00000001864 */
[C---:B------:R-:W-:Y:S01]  /*67f0*/  HMMA.16816.F32 R236, R4.reuse, R34, R132 ;  /* 0x0000002204ec723c */ /* 0x040fe20000001884 */
[----:B------:R-:W4:Y:S07]  /*6800*/  LDSM.16.MT88.4 R32, [R200+0x12800] ;  /* 0x01280000c820783b */ /* 0x000f2e0000004200 */
[----:B------:R-:W-:Y:S01]  /*6810*/  MOV R0, R235 ;  /* 0x000000eb00007202 */ /* 0x000fe20000000f00 */
[----:B------:R-:W-:Y:S01]  /*6820*/  IMAD.MOV.U32 R67, RZ, RZ, R233 ;  /* 0x000000ffff437224 */ /* 0x000fe200078e00e9 */
[----:B------:R-:W-:Y:S01]  /*6830*/  MOV R207, R232 ;  /* 0x000000e800cf7202 */ /* 0x000fe20000000f00 */
[----:B------:R-:W-:Y:S01]  /*6840*/  IMAD.MOV.U32 R45, RZ, RZ, R234 ;  /* 0x000000ffff2d7224 */ /* 0x000fe200078e00ea */
[C---:B-1----:R-:W-:Y:S07]  /*6850*/  HMMA.16816.F32 R104, R4.reuse, R24, R92 ;  /* 0x000000180468723c */ /* 0x042fee000000185c */
[----:B------:R-:W-:Y:S01]  /*6860*/  IMAD.MOV.U32 R95, RZ, RZ, R191 ;  /* 0x000000ffff5f7224 */ /* 0x000fe200078e00bf */
[----:B--2---:R-:W-:Y:S01]  /*6870*/  HMMA.16816.F32 R232, R4, R30, R128 ;  /* 0x0000001e04e8723c */ /* 0x004fe20000001880 */
[----:B------:R-:W-:Y:S01]  /*6880*/  MOV R94, R190 ;  /* 0x000000be005e7202 */ /* 0x000fe20000000f00 */
[----:B------:R-:W-:-:S02]  /*6890*/  IMAD.MOV.U32 R93, RZ, RZ, R189 ;  /* 0x000000ffff5d7224 */ /* 0x000fc400078e00bd */
[----:B------:R-:W-:-:S04]  /*68a0*/  IMAD.MOV.U32 R92, RZ, RZ, R230 ;  /* 0x000000ffff5c7224 */ /* 0x000fc800078e00e6 */
[C---:B------:R-:W-:Y:S08]  /*68b0*/  HMMA.16816.F32 R132, R4.reuse, R26, R124 ;  /* 0x0000001a0484723c */ /* 0x040ff0000000187c */
[C---:B---3--:R-:W-:Y:S08]  /*68c0*/  HMMA.16816.F32 R24, R4.reuse, R8, R84 ;  /* 0x000000080418723c */ /* 0x048ff00000001854 */
[C---:B------:R-:W-:Y:S01]  /*68d0*/  HMMA.16816.F32 R128, R4.reuse, R10, R56 ;  /* 0x0000000a0480723c */ /* 0x040fe20000001838 */
[----:B------:R-:W1:Y:S06]  /*68e0*/  LDSM.16.MT88.4 R8, [R197+0x14800] ;  /* 0x01480000c508783b */ /* 0x000e6c0000004200 */
[----:B------:R-:W-:Y:S01]  /*68f0*/  IMAD.MOV.U32 R59, RZ, RZ, R188 ;  /* 0x000000ffff3b7224 */ /* 0x000fe200078e00bc */
[----:B------:R-:W-:Y:S01]  /*6900*/  HMMA.16816.F32 R88, R4, R20, R88 ;  /* 0x000000140458723c */ /* 0x000fe20000001858 */
[----:B------:R-:W-:Y:S01]  /*6910*/  MOV R58, R187 ;  /* 0x000000bb003a7202 */ /* 0x000fe20000000f00 */
[----:B------:R-:W-:-:S02]  /*6920*/  IMAD.MOV.U32 R57, RZ, RZ, R186 ;  /* 0x000000ffff397224 */ /* 0x000fc400078e00ba */
[----:B------:R-:W-:-:S04]  /*6930*/  IMAD.MOV.U32 R56, RZ, RZ, R179 ;  /* 0x000000ffff387224 */ /* 0x000fc800078e00b3 */
[C---:B------:R-:W-:Y:S01]  /*6940*/  HMMA.16816.F32 R124, R4.reuse, R22, R120 ;  /* 0x00000016047c723c */ /* 0x040fe20000001878 */
[----:B------:R-:W-:Y:S01]  /*6950*/  IMAD.MOV.U32 R36, RZ, RZ, R25 ;  /* 0x000000ffff247224 */ /* 0x000fe200078e0019 */
[----:B------:R-:W-:Y:S01]  /*6960*/  MOV R19, R27 ;  /* 0x0000001b00137202 */ /* 0x000fe20000000f00 */
[----:B------:R-:W-:Y:S02]  /*6970*/  IMAD.MOV.U32 R18, RZ, RZ, R24 ;  /* 0x000000ffff127224 */ /* 0x000fe400078e0018 */
[----:B------:R-:W-:Y:S02]  /*6980*/  IMAD.MOV.U32 R13, RZ, RZ, R26 ;  /* 0x000000ffff0d7224 */ /* 0x000fe400078e001a */
[----:B------:R-:W-:Y:S01]  /*6990*/  LDSM.16.MT88.4 R24, [R198+0x14800] ;  /* 0x01480000c618783b */ /* 0x000fe20000004200 */
[C---:B----4-:R-:W-:Y:S07]  /*69a0*/  HMMA.16816.F32 R20, R4.reuse, R32, R80 ;  /* 0x000000200414723c */ /* 0x050fee0000001850 */
[----:B------:R-:W-:Y:S01]  /*69b0*/  IMAD.MOV.U32 R32, RZ, RZ, R244 ;  /* 0x000000ffff207224 */ /* 0x000fe200078e00f4 */
[----:B------:R-:W-:Y:S01]  /*69c0*/  HMMA.16816.F32 R96, R4, R28, R96 ;  /* 0x0000001c0460723c */ /* 0x000fe20000001860 */
[----:B------:R-:W2:Y:S01]  /*69d0*/  LDSM.16.MT88.4 R28, [R199+0x12800] ;  /* 0x01280000c71c783b */ /* 0x000ea20000004200 */
[----:B------:R-:W-:Y:S01]  /*69e0*/  IMAD.MOV.U32 R33, RZ, RZ, R0 ;  /* 0x000000ffff217224 */ /* 0x000fe200078e0000 */
[----:B------:R-:W-:Y:S01]  /*69f0*/  MOV R203, R90 ;  /* 0x0000005a00cb7202 */ /* 0x000fe20000000f00 */
[----:B------:R-:W-:-:S02]  /*6a00*/  IMAD.U32 R0, RZ, RZ, UR37 ;  /* 0x00000025ff007e24 */ /* 0x000fc4000f8e00ff */
[----:B------:R-:W-:Y:S02]  /*6a10*/  IMAD.MOV.U32 R205, RZ, RZ, R88 ;  /* 0x000000ffffcd7224 */ /* 0x000fe400078e0058 */
[----:B------:R-:W-:Y:S01]  /*6a20*/  HMMA.16816.F32 R240, R4, R38, R136 ;  /* 0x0000002604f0723c */ /* 0x000fe20000001888 */
[----:B------:R-:W-:Y:S01]  /*6a30*/  LOP3.LUT R0, R159, UR25, R0, 0x96, !PT ;  /* 0x000000199f007c12 */ /* 0x000fe2000f8e9600 */
[----:B------:R-:W-:Y:S02]  /*6a40*/  IMAD.MOV.U32 R204, RZ, RZ, R89 ;  /* 0x000000ffffcc7224 */ /* 0x000fe400078e0059 */
[----:B------:R-:W-:-:S04]  /*6a50*/  IMAD.MOV.U32 R202, RZ, RZ, R91 ;  /* 0x000000ffffca7224 */ /* 0x000fc800078e005b */
[C---:B-1----:R-:W-:Y:S01]  /*6a60*/  HMMA.16816.F32 R244, R4.reuse, R8, R72 ;  /* 0x0000000804f4723c */ /* 0x042fe20000001848 */
[----:B------:R-:W-:Y:S01]  /*6a70*/  MOV R44, R21 ;  /* 0x00000015002c7202 */ /* 0x000fe20000000f00 */
[----:B------:R-:W-:Y:S01]  /*6a80*/  IMAD.MOV.U32 R39, RZ, RZ, R22 ;  /* 0x000000ffff277224 */ /* 0x000fe200078e0016 */
[----:B------:R-:W-:Y:S01]  /*6a90*/  MOV R37, R20 ;  /* 0x0000001400257202 */ /* 0x000fe20000000f00 */
[----:B------:R-:W-:Y:S02]  /*6aa0*/  IMAD.MOV.U32 R38, RZ, RZ, R23 ;  /* 0x000000ffff267224 */ /* 0x000fe400078e0017 */
[----:B------:R-:W-:Y:S02]  /*6ab0*/  LDSM.16.MT88.4 R20, [R200+0x14800] ;  /* 0x01480000c814783b */ /* 0x000fe40000004200 */
[C---:B------:R-:W-:Y:S02]  /*6ac0*/  HMMA.16816.F32 R188, R4.reuse, R10, R52 ;  /* 0x0000000a04bc723c */ /* 0x040fe40000001834 */
[----:B------:R-:W1:Y:S05]  /*6ad0*/  LDSM.16.MT88.4 R8, [R199+0x14800] ;  /* 0x01480000c708783b */ /* 0x000e6a0000004200 */
[----:B------:R-:W-:Y:S01]  /*6ae0*/  IMAD.MOV.U32 R55, RZ, RZ, R18 ;  /* 0x000000ffff377224 */ /* 0x000fe200078e0012 */
[C---:B------:R-:W-:Y:S07]  /*6af0*/  HMMA.16816.F32 R136, R4.reuse, R34, R116 ;  /* 0x000000220488723c */ /* 0x040fee0000001874 */
[----:B------:R-:W-:Y:S01]  /*6b00*/  IMAD.MOV.U32 R118, RZ, RZ, R227 ;  /* 0x000000ffff767224 */ /* 0x000fe200078e00e3 */
[----:B------:R-:W-:Y:S01]  /*6b10*/  MOV R35, R231 ;  /* 0x000000e700237202 */ /* 0x000fe20000000f00 */
[----:B------:R-:W-:Y:S01]  /*6b20*/  IMAD.MOV.U32 R119, RZ, RZ, R226 ;  /* 0x000000ffff777224 */ /* 0x000fe200078e00e2 */
[----:B------:R-:W-:Y:S01]  /*6b30*/  MOV R117, R228 ;  /* 0x000000e400757202 */ /* 0x000fe20000000f00 */
[C---:B--2---:R-:W-:Y:S01]  /*6b40*/  HMMA.16816.F32 R224, R4.reuse, R28, R76 ;  /* 0x0000001c04e0723c */ /* 0x044fe2000000184c */
[----:B------:R-:W-:Y:S01]  /*6b50*/  IMAD.MOV.U32 R116, RZ, RZ, R229 ;  /* 0x000000ffff747224 */ /* 0x000fe200078e00e5 */
[----:B------:R-:W-:Y:S01]  /*6b60*/  MOV R34, R36 ;  /* 0x0000002400227202 */ /* 0x000fe20000000f00 */
[----:B------:R-:W-:Y:S01]  /*6b70*/  IMAD.MOV.U32 R54, RZ, RZ, R118 ;  /* 0x000000ffff367224 */ /* 0x000fe200078e0076 */
[----:B------:R-:W-:Y:S01]  /*6b80*/  MOV R53, R119 ;  /* 0x0000007700357202 */ /* 0x000fe20000000f00 */
[----:B------:R-:W-:Y:S01]  /*6b90*/  IMAD.MOV.U32 R118, RZ, RZ, R59 ;  /* 0x000000ffff767224 */ /* 0x000fe200078e003b */
[----:B------:R-:W-:Y:S01]  /*6ba0*/  MOV R119, R58 ;  /* 0x0000003a00777202 */ /* 0x000fe20000000f00 */
[----:B------:R-:W-:Y:S01]  /*6bb0*/  IMAD.MOV.U32 R76, RZ, RZ, R38 ;  /* 0x000000ffff4c7224 */ /* 0x000fe200078e0026 */
[----:B------:R-:W-:Y:S01]  /*6bc0*/  MOV R78, R176 ;  /* 0x000000b0004e7202 */ /* 0x000fe20000000f00 */
[----:B------:R-:W-:Y:S01]  /*6bd0*/  HMMA.16816.F32 R228, R4, R30, R112 ;  /* 0x0000001e04e4723c */ /* 0x000fe20000001870 */
[----:B------:R-:W2:Y:S01]  /*6be0*/  LDSM.16.MT88.4 R28, [R197+0x16800] ;  /* 0x01680000c51c783b */ /* 0x000ea20000004200 */
[----:B------:R-:W-:Y:S01]  /*6bf0*/  IMAD.MOV.U32 R79, RZ, RZ, R177 ;  /* 0x000000ffff4f7224 */ /* 0x000fe200078e00b1 */
[----:B------:R-:W-:Y:S01]  /*6c00*/  MOV R79, R35 ;  /* 0x00000023004f7202 */ /* 0x000fe20000000f00 */
[----:B------:R-:W-:-:S02]  /*6c10*/  IMAD.MOV.U32 R77, RZ, RZ, R66 ;  /* 0x000000ffff4d7224 */ /* 0x000fc400078e0042 */
[----:B------:R-:W-:Y:S01]  /*6c20*/  IMAD.MOV.U32 R35, RZ, RZ, R67 ;  /* 0x000000ffff237224 */ /* 0x000fe200078e0043 */
[----:B------:R-:W-:Y:S01]  /*6c30*/  MOV R115, R39 ;  /* 0x0000002700737202 */ /* 0x000fe20000000f00 */
[----:B------:R-:W-:Y:S01]  /*6c40*/  IMAD.MOV.U32 R113, RZ, RZ, R37 ;  /* 0x000000ffff717224 */ /* 0x000fe200078e0025 */
[----:B------:R-:W-:Y:S01]  /*6c50*/  HMMA.16816.F32 R184, R4, R24, R68 ;  /* 0x0000001804b8723c */ /* 0x000fe20000001844 */
[----:B------:R-:W-:Y:S02]  /*6c60*/  IMAD.MOV.U32 R112, RZ, RZ, R19 ;  /* 0x000000ffff707224 */ /* 0x000fe400078e0013 */
[----:B------:R-:W-:-:S04]  /*6c70*/  IMAD.MOV.U32 R114, RZ, RZ, R44 ;  /* 0x000000ffff727224 */ /* 0x000fc800078e002c */
[----:B------:R-:W-:Y:S01]  /*6c80*/  IMAD.MOV.U32 R68, RZ, RZ, R77 ;  /* 0x000000ffff447224 */ /* 0x000fe200078e004d */
[C---:B-1----:R-:W-:Y:S01]  /*6c90*/  HMMA.16816.F32 R80, R4.reuse, R8, R140 ;  /* 0x000000080450723c */ /* 0x042fe2000000188c */
[----:B------:R-:W-:Y:S01]  /*6ca0*/  MOV R69, R116 ;  /* 0x0000007400457202 */ /* 0x000fe20000000f00 */
[----:B------:R-:W-:Y:S01]  /*6cb0*/  IMAD.MOV.U32 R70, RZ, RZ, R57 ;  /* 0x000000ffff467224 */ /* 0x000fe200078e0039 */
[----:B------:R-:W-:Y:S01]  /*6cc0*/  MOV R116, R94 ;  /* 0x0000005e00747202 */ /* 0x000fe20000000f00 */
[----:B------:R-:W-:Y:S01]  /*6cd0*/  IMAD.MOV.U32 R71, RZ, RZ, R95 ;  /* 0x000000ffff477224 */ /* 0x000fe200078e005f */
[----:B------:R-:W-:Y:S01]  /*6ce0*/  MOV R94, R14 ;  /* 0x0000000e005e7202 */ /* 0x000fe20000000f00 */
[----:B------:R-:W-:Y:S02]  /*6cf0*/  IMAD.MOV.U32 R95, RZ, RZ, R15 ;  /* 0x000000ffff5f7224 */ /* 0x000fe400078e000f */
[----:B------:R-:W-:Y:S01]  /*6d00*/  IMAD.WIDE.U32 R8, R0, -0x326172a9, RZ ;  /* 0xcd9e8d5700087825 */ /* 0x000fe200078e00ff */
[----:B------:R-:W-:Y:S03]  /*6d10*/  HMMA.16816.F32 R84, R4, R10, R144 ;  /* 0x0000000a0454723c */ /* 0x000fe60000001890 */
[----:B------:R-:W-:Y:S01]  /*6d20*/  IMAD.MOV.U32 R77, RZ, RZ, R56 ;  /* 0x000000ffff4d7224 */ /* 0x000fe200078e0038 */
[----:B------:R-:W-:Y:S01]  /*6d30*/  LOP3.LUT R9, R9, UR7, R78, 0x96, !PT ;  /* 0x0000000709097c12 */ /* 0x000fe2000f8e964e */
[----:B------:R-:W-:Y:S01]  /*6d40*/  IMAD.MOV.U32 R78, RZ, RZ, R32 ;  /* 0x000000ffff4e7224 */ /* 0x000fe200078e0020 */
[----:B------:R-:W-:-:S02]  /*6d50*/  LOP3.LUT R0, R47, UR18, R8, 0x96, !PT ;  /* 0x000000122f007c12 */ /* 0x000fc4000f8e9608 */
[C---:B------:R-:W-:Y:S01]  /*6d60*/  HMMA.16816.F32 R176, R4.reuse, R26, R108 ;  /* 0x0000001a04b0723c */ /* 0x040fe2000000186c */
[----:B------:R-:W-:Y:S01]  /*6d70*/  IMAD.WIDE.U32 R8, R9, -0x2daee0ad, RZ ;  /* 0xd2511f5309087825 */ /* 0x000fe200078e00ff */
[----:B------:R-:W1:Y:S01]  /*6d80*/  LDSM.16.MT88.4 R24, [R200+0x16800] ;  /* 0x01680000c818783b */ /* 0x000e620000004200 */
[----:B------:R-:W-:Y:S02]  /*6d90*/  MOV R32, R45 ;  /* 0x0000002d00207202 */ /* 0x000fe40000000f00 */
[----:B------:R-:W-:Y:S01]  /*6da0*/  IMAD.WIDE.U32 R10, R0, -0x2daee0ad, RZ ;  /* 0xd2511f53000a7825 */ /* 0x000fe200078e00ff */
[----:B------:R-:W-:Y:S02]  /*6db0*/  LOP3.LUT R9, R9, UR35, R64, 0x96, !PT ;  /* 0x0000002309097c12 */ /* 0x000fe4000f8e9640 */
[----:B------:R-:W-:Y:S02]  /*6dc0*/  HMMA.16816.F32 R120, R4, R20, R60 ;  /* 0x000000140478723c */ /* 0x000fe4000000183c */
[----:B------:R-:W-:Y:S01]  /*6dd0*/  LOP3.LUT R0, R11, UR33, R8, 0x96, !PT ;  /* 0x000000210b007c12 */ /* 0x000fe2000f8e9608 */
[----:B------:R-:W-:-:S04]  /*6de0*/  IMAD.WIDE.U32 R8, R9, -0x326172a9, RZ ;  /* 0xcd9e8d5709087825 */ /* 0x000fc800078e00ff */
[----:B------:R-:W-:Y:S01]  /*6df0*/  IMAD.WIDE.U32 R38, R0, -0x326172a9, RZ ;  /* 0xcd9e8d5700267825 */ /* 0x000fe200078e00ff */
[----:B------:R-:W-:Y:S01]  /*6e00*/  LOP3.LUT R9, R9, UR34, R46, 0x96, !PT ;  /* 0x0000002209097c12 */ /* 0x000fe2000f8e962e */
[C---:B------:R-:W-:Y:S01]  /*6e10*/  HMMA.16816.F32 R88, R4.reuse, R22, R48 ;  /* 0x000000160458723c */ /* 0x040fe20000001830 */
[----:B------:R-:W3:Y:S01]  /*6e20*/  LDSM.16.MT88.4 R20, [R198+0x16800] ;  /* 0x01680000c614783b */ /* 0x000ee20000004200 */
[----:B------:R-:W-:Y:S01]  /*6e30*/  FFMA.FTZ R11, R248, c[0x0][0x23c], -R12 ;  /* 0x00008f00f80b7a23 */ /* 0x000fe2000001080c */
[----:B------:R-:W-:Y:S01]  /*6e40*/  LOP3.LUT R0, R39, UR32, R8, 0x96, !PT ;  /* 0x0000002027007c12 */ /* 0x000fe2000f8e9608 */
[----:B------:R-:W-:Y:S02]  /*6e50*/  IMAD.WIDE.U32 R8, R9, -0x2daee0ad, RZ ;  /* 0xd2511f5309087825 */ /* 0x000fe400078e00ff */
[----:B------:R4:W4:Y:S02]  /*6e60*/  MUFU.EX2 R52, R11 ;  /* 0x0000000b00347308 */ /* 0x0009240000000800 */
[----:B------:R-:W-:Y:S01]  /*6e70*/  IMAD.WIDE.U32 R36, R0, -0x2daee0ad, RZ ;  /* 0xd2511f5300247825 */ /* 0x000fe200078e00ff */
[----:B------:R-:W-:Y:S01]  /*6e80*/  LOP3.LUT R10, R9, UR31, R10, 0x96, !PT ;  /* 0x0000001f090a7c12 */ /* 0x000fe2000f8e960a */
[----:B--2---:R-:W-:Y:S02]  /*6e90*/  HMMA.16816.F32 R72, R4, R28, R152 ;  /* 0x0000001c0448723c */ /* 0x004fe40000001898 */
[----:B------:R-:W-:-:S02]  /*6ea0*/  FFMA.FTZ R0, R252, c[0x0][0x23c], -R12 ;  /* 0x00008f00fc007a23 */ /* 0x000fc4000001080c */
[----:B------:R-:W-:Y:S02]  /*6eb0*/  IMAD.WIDE.U32 R18, R10, -0x326172a9, RZ ;  /* 0xcd9e8d570a127825 */ /* 0x000fe400078e00ff */
[----:B------:R2:W-:Y:S02]  /*6ec0*/  MUFU.EX2 R142, R0 ;  /* 0x00000000008e7308 */ /* 0x0005e40000000800 */
[--C-:B------:R-:W-:Y:S01]  /*6ed0*/  FFMA.FTZ R10, R250, c[0x0][0x23c], -R12.reuse ;  /* 0x00008f00fa0a7a23 */ /* 0x100fe2000001080c */
[C---:B------:R-:W-:Y:S01]  /*6ee0*/  HMMA.16816.F32 R64, R4.reuse, R30, R40 ;  /* 0x0000001e0440723c */ /* 0x040fe20000001828 */
[----:B------:R-:W3:Y:S01]  /*6ef0*/  LDSM.16.MT88.4 R28, [R199+0x16800] ;  /* 0x01680000c71c783b */ /* 0x000ee20000004200 */
[----:B----4-:R-:W-:Y:S01]  /*6f00*/  FFMA.FTZ R11, R249, c[0x0][0x23c], -R12 ;  /* 0x00008f00f90b7a23 */ /* 0x010fe2000001080c */
[----:B------:R-:W-:Y:S01]  /*6f10*/  MOV R250, R52 ;  /* 0x0000003400fa7202 */ /* 0x000fe20000000f00 */
[----:B------:R-:W-:Y:S02]  /*6f20*/  IMAD.MOV.U32 R52, RZ, RZ, R55 ;  /* 0x000000ffff347224 */ /* 0x000fe400078e0037 */
[----:B------:R4:W-:Y:S01]  /*6f30*/  MUFU.EX2 R140, R11 ;  /* 0x0000000b008c7308 */ /* 0x0009e20000000800 */
[----:B------:R-:W-:Y:S01]  /*6f40*/  IMAD.MOV.U32 R110, RZ, RZ, R207 ;  /* 0x000000ffff6e7224 */ /* 0x000fe200078e00cf */
[----:B-1----:R-:W-:Y:S01]  /*6f50*/  HMMA.16816.F32 R40, R4, R24, R172 ;  /* 0x000000180428723c */ /* 0x002fe200000018ac */
[----:B------:R-:W-:-:S02]  /*6f60*/  IMAD.MOV.U32 R111, RZ, RZ, R35 ;  /* 0x000000ffff6f7224 */ /* 0x000fc400078e0023 */
[----:B------:R-:W-:Y:S01]  /*6f70*/  IMAD.MOV.U32 R55, RZ, RZ, R117 ;  /* 0x000000ffff377224 */ /* 0x000fe200078e0075 */
[----:B--2---:R-:W-:Y:S01]  /*6f80*/  LOP3.LUT R0, R37, UR16, R8, 0x96, !PT ;  /* 0x0000001025007c12 */ /* 0x004fe2000f8e9608 */
[----:B------:R-:W-:Y:S02]  /*6f90*/  IMAD.MOV.U32 R117, RZ, RZ, R93 ;  /* 0x000000ffff757224 */ /* 0x000fe400078e005d */
[----:B------:R-:W-:Y:S02]  /*6fa0*/  IMAD.MOV.U32 R93, RZ, RZ, R208 ;  /* 0x000000ffff5d7224 */ /* 0x000fe400078e00d0 */
[----:B------:R-:W-:Y:S01]  /*6fb0*/  IMAD.WIDE.U32 R8, R0, -0x326172a9, RZ ;  /* 0xcd9e8d5700087825 */ /* 0x000fe200078e00ff */
[----:B------:R1:W5:Y:S01]  /*6fc0*/  LDL.LU R208, [R1+0x84] ;  /* 0x0000840001d07983 */ /* 0x0003620000300800 */
[----:B---3--:R-:W-:Y:S03]  /*6fd0*/  HMMA.16816.F32 R44, R4, R22, R164 ;  /* 0x00000016042c723c */ /* 0x008fe600000018a4 */
[----:B------:R-:W-:Y:S01]  /*6fe0*/  LOP3.LUT R0, R9, UR36, R18, 0x96, !PT ;  /* 0x0000002409007c12 */ /* 0x000fe2000f8e9612 */
[----:B------:R1:W5:Y:S01]  /*6ff0*/  LDL.LU R207, [R1+0x80] ;  /* 0x0000800001cf7983 */ /* 0x0003620000300800 */
[----:B----4-:R-:W-:Y:S01]  /*7000*/  LOP3.LUT R11, R8, 0xffff, RZ, 0xc0, !PT ;  /* 0x0000ffff080b7812 */ /* 0x010fe200078ec0ff */
[----:B------:R-:W-:-:S02]  /*7010*/  FFMA.FTZ R9, R68, c[0x0][0x23c], -R2 ;  /* 0x00008f0044097a23 */ /* 0x000fc40000010802 */
[----:B------:R-:W-:Y:S01]  /*7020*/  IMAD.MOV.U32 R68, RZ, RZ, R69 ;  /* 0x000000ffff447224 */ /* 0x000fe200078e0045 */
[----:B------:R-:W-:Y:S01]  /*7030*/  MOV R69, R70 ;  /* 0x0000004600457202 */ /* 0x000fe20000000f00 */
[----:B------:R-:W-:Y:S01]  /*7040*/  IMAD.MOV.U32 R70, RZ, RZ, R71 ;  /* 0x000000ffff467224 */ /* 0x000fe200078e0047 */
[----:B------:R2:W-:Y:S01]  /*7050*/  MUFU.EX2 R143, R9 ;  /* 0x00000009008f7308 */ /* 0x0005e20000000800 */
[C---:B------:R-:W-:Y:S01]  /*7060*/  HMMA.16816.F32 R56, R4.reuse, R26, R168 ;  /* 0x0000001a0438723c */ /* 0x040fe200000018a8 */
[----:B------:R-:W-:Y:S01]  /*7070*/  MOV R108, R69 ;  /* 0x00000045006c7202 */ /* 0x000fe20000000f00 */
[----:B------:R-:W-:Y:S01]  /*7080*/  IMAD.MOV.U32 R109, RZ, RZ, R70 ;  /* 0x000000ffff6d7224 */ /* 0x000fe200078e0046 */
[----:B------:R-:W-:Y:S01]  /*7090*/  LOP3.LUT R15, R8, 0xff, RZ, 0xc0, !PT ;  /* 0x000000ff080f7812 */ /* 0x000fe200078ec0ff */
[----:B------:R-:W-:Y:S01]  /*70a0*/  IMAD.MOV.U32 R69, RZ, RZ, R52 ;  /* 0x000000ffff457224 */ /* 0x000fe200078e0034 */
[----:B------:R-:W-:Y:S01]  /*70b0*/  MOV R52, R33 ;  /* 0x0000002100347202 */ /* 0x000fe20000000f00 */
[----:B------:R-:W-:Y:S01]  /*70c0*/  IMAD.MOV.U32 R175, RZ, RZ, R201 ;  /* 0x000000ffffaf7224 */ /* 0x000fe200078e00c9 */
[----:B------:R3:W-:Y:S01]  /*70d0*/  MUFU.EX2 R141, R10 ;  /* 0x0000000a008d7308 */ /* 0x0007e20000000800 */
[----:B------:R-:W-:Y:S01]  /*70e0*/  SHF.R.U32.HI R14, RZ, 0x18, R8 ;  /* 0x00000018ff0e7819 */ /* 0x000fe20000011608 */
[----:B------:R-:W-:Y:S01]  /*70f0*/  IMAD.MOV.U32 R71, RZ, RZ, R13 ;  /* 0x000000ffff477224 */ /* 0x000fe200078e000d */
[C---:B------:R-:W-:Y:S01]  /*7100*/  HMMA.16816.F32 R48, R4.reuse, R20, R160 ;  /* 0x000000140430723c */ /* 0x040fe200000018a0 */
[----:B--2---:R-:W-:Y:S01]  /*7110*/  FFMA.FTZ R9, R68, c[0x0][0x23c], -R2 ;  /* 0x00008f0044097a23 */ /* 0x004fe20000010802 */
[----:B------:R-:W-:Y:S01]  /*7120*/  MOV R164, R196 ;  /* 0x000000c400a47202 */ /* 0x000fe20000000f00 */
[----:B------:R-:W-:Y:S01]  /*7130*/  IMAD.MOV.U32 R68, RZ, RZ, R32 ;  /* 0x000000ffff447224 */ /* 0x000fe200078e0020 */
[----:B------:R-:W-:Y:S01]  /*7140*/  SHF.R.U32.HI R13, RZ, 0x8, R11 ;  /* 0x00000008ff0d7819 */ /* 0x000fe2000001160b */
[----:B------:R2:W4:Y:S01]  /*7150*/  MUFU.EX2 R252, R9 ;  /* 0x0000000900fc7308 */ /* 0x0005220000000800 */
[----:B------:R-:W-:Y:S01]  /*7160*/  IMAD.MOV.U32 R166, RZ, RZ, R17 ;  /* 0x000000ffffa67224 */ /* 0x000fe200078e0011 */
[----:B------:R-:W1:Y:S01]  /*7170*/  LDSM.16.MT88.4 R24, [R197+0x11000] ;  /* 0x01100000c518783b */ /* 0x000e620000004200 */
[----:B---3--:R-:W-:Y:S01]  /*7180*/  SHF.R.U32.HI R10, RZ, 0x10, R8 ;  /* 0x00000010ff0a7819 */ /* 0x008fe20000011608 */
[----:B------:R-:W-:Y:S01]  /*7190*/  IMAD.MOV.U32 R165, RZ, RZ, R16 ;  /* 0x000000ffffa57224 */ /* 0x000fe200078e0010 */
[----:B------:R-:W-:Y:S01]  /*71a0*/  HMMA.16816.F32 R60, R4, R28, R180 ;  /* 0x0000001c043c723c */ /* 0x000fe200000018b4 */
[----:B------:R-:W-:Y:S01]  /*71b0*/  MOV R70, R34 ;  /* 0x0000002200467202 */ /* 0x000fe20000000f00 */
[----:B------:R-:W-:Y:S01]  /*71c0*/  LDSM.16.MT88.4 R20, [R200+0x11000] ;  /* 0x01100000c814783b */ /* 0x000fe20000004200 */
[----:B--2---:R-:W-:Y:S01]  /*71d0*/  FFMA.FTZ R9, R108, c[0x0][0x23c], -R2 ;  /* 0x00008f006c097a23 */ /* 0x004fe20000010802 */
[----:B------:R-:W-:Y:S01]  /*71e0*/  LOP3.LUT R8, R0, 0xffff, RZ, 0xc0, !PT ;  /* 0x0000ffff00087812 */ /* 0x000fe200078ec0ff */
[----:B------:R-:W-:Y:S01]  /*71f0*/  IMAD.MOV.U32 R108, RZ, RZ, R109 ;  /* 0x000000ffff6c7224 */ /* 0x000fe200078e006d */
[----:B------:R-:W-:Y:S01]  /*7200*/  MOV R109, R110 ;  /* 0x0000006e006d7202 */ /* 0x000fe20000000f00 */
[----:B------:R-:W-:Y:S01]  /*7210*/  IMAD.MOV.U32 R110, RZ, RZ, R111 ;  /* 0x000000ffff6e7224 */ /* 0x000fe200078e006f */
[----:B------:R-:W-:Y:S01]  /*7220*/  LOP3.LUT R11, R10, 0xff, RZ, 0xc0, !PT ;  /* 0x000000ff0a0b7812 */ /* 0x000fe200078ec0ff */
[----:B------:R-:W-:Y:S01]  /*7230*/  IMAD.MOV.U32 R111, RZ, RZ, R68 ;  /* 0x000000ffff6f7224 */ /* 0x000fe200078e0044 */
[----:B------:R-:W-:Y:S01]  /*7240*/  MOV R68, R52 ;  /* 0x0000003400447202 */ /* 0x000fe20000000f00 */
[----:B------:R-:W-:Y:S01]  /*7250*/  IMAD.MOV.U32 R52, RZ, RZ, R53 ;  /* 0x000000ffff347224 */ /* 0x000fe200078e0035 */
[----:B------:R-:W-:Y:S01]  /*7260*/  PRMT R13, R15, 0x5410, R13 ;  /* 0x000054100f0d7816 */ /* 0x000fe2000000000d */
[----:B------:R-:W-:Y:S01]  /*7270*/  IMAD.MOV.U32 R53, RZ, RZ, R54 ;  /* 0x000000ffff357224 */ /* 0x000fe200078e0036 */
[----:B------:R-:W-:Y:S01]  /*7280*/  MOV R54, R55 ;  /* 0x0000003700367202 */ /* 0x000fe20000000f00 */
[----:B------:R-:W-:Y:S01]  /*7290*/  IMAD.MOV.U32 R152, RZ, RZ, R109 ;  /* 0x000000ffff987224 */ /* 0x000fe200078e006d */
[----:B------:R-:W-:Y:S01]  /*72a0*/  MOV R153, R110 ;  /* 0x0000006e00997202 */ /* 0x000fe20000000f00 */
[----:B------:R-:W-:Y:S01]  /*72b0*/  IMAD.MOV.U32 R55, RZ, RZ, R206 ;  /* 0x000000ffff377224 */ /* 0x000fe200078e00ce */
[----:B------:R-:W-:Y:S01]  /*72c0*/  LDSM.16.MT88.4 R32, [R198+0x11000] ;  /* 0x01100000c620783b */ /* 0x000fe20000004200 */
[----:B------:R-:W-:-:S02]  /*72d0*/  IMAD.MOV.U32 R109, RZ, RZ, R116 ;  /* 0x000000ffff6d7224 */ /* 0x000fc400078e0074 */
[----:B------:R-:W-:Y:S01]  /*72e0*/  IMAD.MOV.U32 R154, RZ, RZ, R111 ;  /* 0x000000ffff9a7224 */ /* 0x000fe200078e006f */
[----:B------:R2:W5:Y:S01]  /*72f0*/  LDL.LU R206, [R1+0x7c] ;  /* 0x00007c0001ce7983 */ /* 0x0005620000300800 */
[----:B------:R-:W-:Y:S01]  /*7300*/  IMAD.MOV.U32 R110, RZ, RZ, R117 ;  /* 0x000000ffff6e7224 */ /* 0x000fe200078e0075 */
[----:B------:R-:W-:Y:S01]  /*7310*/  MOV R111, R118 ;  /* 0x00000076006f7202 */ /* 0x000fe20000000f00 */
[----:B------:R-:W-:Y:S01]  /*7320*/  IMAD.MOV.U32 R116, RZ, RZ, R205 ;  /* 0x000000ffff747224 */ /* 0x000fe200078e00cd */
[----:B------:R-:W-:Y:S01]  /*7330*/  MOV R117, R204 ;  /* 0x000000cc00757202 */ /* 0x000fe20000000f00 */
[----:B------:R-:W-:Y:S01]  /*7340*/  IMAD.MOV.U32 R155, RZ, RZ, R68 ;  /* 0x000000ffff9b7224 */ /* 0x000fe200078e0044 */
[----:B------:R2:W5:Y:S01]  /*7350*/  LDL.LU R205, [R1+0x78] ;  /* 0x0000780001cd7983 */ /* 0x0005620000300800 */
[----:B------:R-:W-:Y:S02]  /*7360*/  IMAD.MOV.U32 R68, RZ, RZ, R119 ;  /* 0x000000ffff447224 */ /* 0x000fe400078e0077 */
[----:B------:R-:W-:Y:S01]  /*7370*/  IMAD.MOV.U32 R118, RZ, RZ, R203 ;  /* 0x000000ffff767224 */ /* 0x000fe200078e00cb */
[----:B------:R2:W5:Y:S01]  /*7380*/  LDL.LU R204, [R1+0x74] ;  /* 0x0000740001cc7983 */ /* 0x0005620000300800 */
[----:B------:R-:W-:-:S03]  /*7390*/  IMAD.MOV.U32 R119, RZ, RZ, R202 ;  /* 0x000000ffff777224 */ /* 0x000fc600078e00ca */
[----:B------:R2:W5:Y:S04]  /*73a0*/  LDL.LU R203, [R1+0x70] ;  /* 0x0000700001cb7983 */ /* 0x0005680000300800 */
[----:B------:R2:W5:Y:S04]  /*73b0*/  LDL.LU R202, [R1+0x6c] ;  /* 0x00006c0001ca7983 */ /* 0x0005680000300800 */
[----:B------:R2:W5:Y:S01]  /*73c0*/  LDL.LU R201, [R1+0x68] ;  /* 0x0000680001c97983 */ /* 0x0005620000300800 */
[----:B------:R-:W-:-:S03]  /*73d0*/  LOP3.LUT R10, R0, 0xff, RZ, 0xc0, !PT ;  /* 0x000000ff000a7812 */ /* 0x000fc600078ec0ff */
[----:B------:R2:W5:Y:S01]  /*73e0*/  LDL.LU R196, [R1+0x64] ;  /* 0x0000640001c47983 */ /* 0x0005620000300800 */
[----:B------:R-:W-:-:S03]  /*73f0*/  SHF.R.U32.HI R8, RZ, 0x8, R8 ;  /* 0x00000008ff087819 */ /* 0x000fc60000011608 */
[----:B------:R2:W5:Y:S04]  /*7400*/  LDL.LU R17, [R1+0x60] ;  /* 0x0000600001117983 */ /* 0x0005680000300800 */
[----:B------:R2:W5:Y:S01]  /*7410*/  LDL.LU R16, [R1+0x5c] ;  /* 0x00005c0001107983 */ /* 0x0005620000300800 */
[----:B------:R-:W-:Y:S02]  /*7420*/  PRMT R14, R11, 0x5410, R14 ;  /* 0x000054100b0e7816 */ /* 0x000fe4000000000e */
[----:B------:R-:W-:Y:S02]  /*7430*/  PRMT R11, R10, 0x5410, R8 ;  /* 0x000054100a0b7816 */ /* 0x000fe40000000008 */
[--C-:B------:R-:W-:Y:S02]  /*7440*/  SHF.R.U32.HI R8, RZ, 0x10, R0.reuse ;  /* 0x00000010ff087819 */ /* 0x100fe40000011600 */
[----:B------:R-:W-:-:S02]  /*7450*/  SHF.R.U32.HI R10, RZ, 0x18, R0 ;  /* 0x00000018ff0a7819 */ /* 0x000fc40000011600 */
[----:B------:R-:W-:Y:S01]  /*7460*/  LOP3.LUT R0, R8, 0xff, RZ, 0xc0, !PT ;  /* 0x000000ff08007812 */ /* 0x000fe200078ec0ff */
[----:B------:R3:W-:Y:S01]  /*7470*/  MUFU.EX2 R249, R9 ;  /* 0x0000000900f97308 */ /* 0x0007e20000000800 */
[----:B------:R-:W-:Y:S01]  /*7480*/  FFMA.FTZ R8, R108, c[0x0][0x23c], -R2 ;  /* 0x00008f006c087a23 */ /* 0x000fe20000010802 */
[----:B------:R-:W-:Y:S01]  /*7490*/  MOV R147, R52 ;  /* 0x0000003400937202 */ /* 0x000fe20000000f00 */
[----:B------:R-:W-:Y:S01]  /*74a0*/  IMAD.MOV.U32 R158, RZ, RZ, R53 ;  /* 0x000000ffff9e7224 */ /* 0x000fe200078e0035 */
[----:B------:R-:W-:Y:S01]  /*74b0*/  MOV R108, R55 ;  /* 0x00000037006c7202 */ /* 0x000fe20000000f00 */
[----:B------:R-:W-:Y:S02]  /*74c0*/  IMAD.MOV.U32 R159, RZ, RZ, R54 ;  /* 0x000000ffff9f7224 */ /* 0x000fe400078e0036 */
[----:B------:R-:W-:Y:S01]  /*74d0*/  HMMA.16816.F32 R52, R4, R30, R192 ;  /* 0x0000001e0434723c */ /* 0x000fe200000018c0 */
[----:B------:R1:W1:Y:S01]  /*74e0*/  MUFU.EX2 R248, R8 ;  /* 0x0000000800f87308 */ /* 0x0002620000000800 */
[----:B------:R-:W-:Y:S01]  /*74f0*/  IMAD.MOV.U32 R167, RZ, RZ, R68 ;  /* 0x000000ffffa77224 */ /* 0x000fe200078e0044 */
[----:B------:R-:W-:Y:S01]  /*7500*/  LDSM.16.MT88.4 R28, [R197+0x13000] ;  /* 0x01300000c51c783b */ /* 0x000fe20000004200 */
[----:B---3--:R-:W-:-:S03]  /*7510*/  PRMT R9, R0, 0x5410, R10 ;  /* 0x0000541000097816 */ /* 0x008fc6000000000a */
[--C-:B------:R-:W-:Y:S01]  /*7520*/  HSET2.LE.AND R7, R13, R251.reuse, PT ;  /* 0x000000fb0d077233 */ /* 0x100fe20003803000 */
[----:B----4-:R-:W-:Y:S01]  /*7530*/  F2FP.PACK_AB R6, R252, R143 ;  /* 0x0000008ffc06723e */ /* 0x010fe200000000ff */
[--C-:B------:R-:W-:Y:S01]  /*7540*/  HSET2.LE.AND R5, R9, R251.reuse, PT ;  /* 0x000000fb09057233 */ /* 0x100fe20003803000 */
[----:B-1----:R-:W-:Y:S01]  /*7550*/  F2FP.PACK_AB R8, R141, R140 ;  /* 0x0000008c8d08723e */ /* 0x002fe200000000ff */
[----:B------:R-:W-:-:S03]  /*7560*/  HSET2.LE.AND R0, R11, R251, PT ;  /* 0x000000fb0b007233 */ /* 0x000fc60003803000 */
[----:B------:R-:W-:Y:S02]  /*7570*/  LOP3.LUT R5, R5, R6, RZ, 0xc0, !PT ;  /* 0x0000000605057212 */ /* 0x000fe400078ec0ff */
[----:B------:R-:W-:Y:S02]  /*7580*/  LOP3.LUT R6, R7, R8, RZ, 0xc0, !PT ;  /* 0x0000000807067212 */ /* 0x000fe400078ec0ff */
[----:B------:R-:W1:Y:S01]  /*7590*/  LDSM.16.MT88.4 R8, [R199+0x11000] ;  /* 0x01100000c708783b */ /* 0x000e620000004200 */
[----:B------:R-:W-:Y:S02]  /*75a0*/  F2FP.PACK_AB R4, R142, R250 ;  /* 0x000000fa8e04723e */ /* 0x000fe400000000ff */
[----:B------:R-:W-:Y:S02]  /*75b0*/  F2FP.PACK_AB R7, R248, R249 ;  /* 0x000000f9f807723e */ /* 0x000fe400000000ff */
[----:B------:R-:W-:Y:S01]  /*75c0*/  LOP3.LUT R4, R0, R4, RZ, 0xc0, !PT ;  /* 0x0000000400047212 */ /* 0x000fe200078ec0ff */
[----:B------:R-:W-:-:S05]  /*75d0*/  HSET2.LE.AND R0, R14, R251, PT ;  /* 0x000000fb0e007233 */ /* 0x000fca0003803000 */
[----:B------:R-:W-:Y:S01]  /*75e0*/  LOP3.LUT R7, R0, R7, RZ, 0xc0, !PT ;  /* 0x0000000700077212 */ /* 0x000fe200078ec0ff */
[----:B------:R-:W-:Y:S01]  /*75f0*/  IMAD.MOV.U32 R192, RZ, RZ, R69 ;  /* 0x000000ffffc07224 */ /* 0x000fe200078e0045 */
[----:B------:R-:W-:Y:S01]  /*7600*/  MOV R193, R70 ;  /* 0x0000004600c17202 */ /* 0x000fe20000000f00 */
[----:B------:R-:W-:-:S04]  /*7610*/  IMAD.MOV.U32 R194, RZ, RZ, R71 ;  /* 0x000000ffffc27224 */ /* 0x000fc800078e0047 */
[C---:B------:R-:W-:Y:S08]  /*7620*/  HMMA.16816.F32 R152, R4.reuse, R24, R152 ;  /* 0x000000180498723c */ /* 0x040ff00000001898 */
[----:B------:R-:W-:Y:S01]  /*7630*/  HMMA.16816.F32 R68, R4, R26, R240 ;  /* 0x0000001a0444723c */ /* 0x000fe200000018f0 */
[----:B------:R-:W3:Y:S01]  /*7640*/  LDSM.16.MT88.4 R24, [R198+0x13000] ;  /* 0x01300000c618783b */ /* 0x000ee20000004200 */
        /* <DEDUP_REMOVED lines=8> */
[----:B------:R-:W-:-:S02]  /*76d0*/  IMAD.MOV.U32 R171, RZ, RZ, R77 ;  /* 0x000000ffffab7224 */ /* 0x000fc400078e004d */
[----:B------:R-:W-:Y:S01]  /*76e0*/  IMAD.MOV.U32 R159, RZ, RZ, R78 ;  /* 0x000000ffff9f7224 */ /* 0x000fe200078e004e */
[C---:B-1----:R-:W-:Y:S08]  /*76f0*/  HMMA.16816.F32 R104, R4.reuse, R8, R104 ;  /* 0x000000080468723c */ /* 0x042ff00000001868 */
[C---:B------:R-:W-:Y:S01]  /*7700*/  HMMA.16816.F32 R108, R4.reuse, R10, R132 ;  /* 0x0000000a046c723c */ /* 0x040fe20000001884 */
[----:B------:R-:W1:Y:S07]  /*7710*/  LDSM.16.MT88.4 R8, [R199+0x13000] ;  /* 0x01300000c708783b */ /* 0x000e6e0000004200 */
[C---:B------:R-:W-:Y:S08]  /*7720*/  HMMA.16816.F32 R76, R4.reuse, R32, R100 ;  /* 0x00000020044c723c */ /* 0x040ff00000001864 */
[C---:B------:R-:W-:Y:S08]  /*7730*/  HMMA.16816.F32 R96, R4.reuse, R20, R96 ;  /* 0x000000140460723c */ /* 0x040ff00000001860 */
[C---:B------:R-:W-:Y:S01]  /*7740*/  HMMA.16816.F32 R100, R4.reuse, R22, R232 ;  /* 0x000000160464723c */ /* 0x040fe200000018e8 */
[----:B------:R-:W4:Y:S01]  /*7750*/  LDSM.16.MT88.4 R20, [R200+0x13000] ;  /* 0x01300000c814783b */ /* 0x000f220000004200 */
[----:B------:R-:W-:Y:S01]  /*7760*/  IMAD.MOV.U32 R195, RZ, RZ, R112 ;  /* 0x000000ffffc37224 */ /* 0x000fe200078e0070 */
[----:B------:R-:W-:Y:S01]  /*7770*/  MOV R146, R147 ;  /* 0x0000009300927202 */ /* 0x000fe20000000f00 */
[----:B------:R-:W-:Y:S01]  /*7780*/  IMAD.MOV.U32 R181, RZ, RZ, R114 ;  /* 0x000000ffffb57224 */ /* 0x000fe200078e0072 */
[----:B------:R-:W-:Y:S01]  /*7790*/  MOV R180, R113 ;  /* 0x0000007100b47202 */ /* 0x000fe20000000f00 */
[----:B------:R-:W-:Y:S01]  /*77a0*/  IMAD.MOV.U32 R182, RZ, RZ, R115 ;  /* 0x000000ffffb67224 */ /* 0x000fe200078e0073 */
[----:B------:R-:W-:Y:S01]  /*77b0*/  MOV R173, R94 ;  /* 0x0000005e00ad7202 */ /* 0x000fe20000000f00 */
[----:B------:R-:W-:Y:S01]  /*77c0*/  IMAD.MOV.U32 R172, RZ, RZ, R92 ;  /* 0x000000ffffac7224 */ /* 0x000fe200078e005c */
[----:B------:R-:W-:Y:S01]  /*77d0*/  HMMA.16816.F32 R112, R4, R28, R116 ;  /* 0x0000001c0470723c */ /* 0x000fe20000001874 */
[----:B------:R-:W-:-:S02]  /*77e0*/  IMAD.MOV.U32 R147, RZ, RZ, R93 ;  /* 0x000000ffff937224 */ /* 0x000fc400078e005d */
[----:B------:R-:W-:-:S05]  /*77f0*/  IMAD.MOV.U32 R174, RZ, RZ, R95 ;  /* 0x000000ffffae7224 */ /* 0x000fca00078e005f */
[C---:B------:R-:W-:Y:S01]  /*7800*/  HMMA.16816.F32 R92, R4.reuse, R34, R236 ;  /* 0x00000022045c723c */ /* 0x040fe200000018ec */
[----:B------:R-:W2:Y:S07]  /*7810*/  LDSM.16.MT88.4 R32, [R197+0x15000] ;  /* 0x01500000c520783b */ /* 0x000eae0000004200 */
        /* <DEDUP_REMOVED lines=10> */
[----:B------:R-:W4:Y:S01]  /*78c0*/  LDSM.16.MT88.4 R20, [R197+0x17000] ;  /* 0x01700000c514783b */ /* 0x000f220000004200 */
[----:B------:R-:W-:Y:S01]  /*78d0*/  MOV R243, R171 ;  /* 0x000000ab00f37202 */ /* 0x000fe20000000f00 */
[----:B------:R-:W-:Y:S01]  /*78e0*/  IMAD.MOV.U32 R171, RZ, RZ, R172 ;  /* 0x000000ffffab7224 */ /* 0x000fe200078e00ac */
[----:B------:R-:W-:Y:S01]  /*78f0*/  MOV R169, R174 ;  /* 0x000000ae00a97202 */ /* 0x000fe20000000f00 */
[----:B------:R-:W-:Y:S01]  /*7900*/  IMAD.MOV.U32 R172, RZ, RZ, R164 ;  /* 0x000000ffffac7224 */ /* 0x000fe200078e00a4 */
[----:B------:R-:W-:Y:S01]  /*7910*/  MOV R164, R167 ;  /* 0x000000a700a47202 */ /* 0x000fe20000000f00 */
[----:B------:R-:W-:Y:S01]  /*7920*/  IMAD.MOV.U32 R168, RZ, RZ, R173 ;  /* 0x000000ffffa87224 */ /* 0x000fe200078e00ad */
[----:B------:R-:W-:Y:S01]  /*7930*/  MOV R174, R162 ;  /* 0x000000a200ae7202 */ /* 0x000fe20000000f00 */
[----:B------:R-:W-:Y:S01]  /*7940*/  IMAD.MOV.U32 R170, RZ, RZ, R175 ;  /* 0x000000ffffaa7224 */ /* 0x000fe200078e00af */
[----:B--2---:R-:W-:Y:S01]  /*7950*/  HMMA.16816.F32 R232, R4, R34, R188 ;  /* 0x0000002204e8723c */ /* 0x004fe200000018bc */
[----:B------:R-:W-:-:S02]  /*7960*/  IMAD.MOV.U32 R173, RZ, RZ, R160 ;  /* 0x000000ffffad7224 */ /* 0x000fc400078e00a0 */
[----:B------:R-:W-:Y:S02]  /*7970*/  IMAD.MOV.U32 R167, RZ, RZ, R161 ;  /* 0x000000ffffa77224 */ /* 0x000fe400078e00a1 */
[----:B------:R-:W-:-:S03]  /*7980*/  IMAD.MOV.U32 R175, RZ, RZ, R163 ;  /* 0x000000ffffaf7224 */ /* 0x000fc600078e00a3 */
[C---:B------:R-:W-:Y:S08]  /*7990*/  HMMA.16816.F32 R160, R4.reuse, R28, R184 ;  /* 0x0000001c04a0723c */ /* 0x040ff000000018b8 */
[C---:B---3--:R-:W-:Y:S08]  /*79a0*/  HMMA.16816.F32 R188, R4.reuse, R24, R120 ;  /* 0x0000001804bc723c */ /* 0x048ff00000001878 */
[----:B------:R-:W-:Y:S01]  /*79b0*/  HMMA.16816.F32 R184, R4, R26, R88 ;  /* 0x0000001a04b8723c */ /* 0x000fe20000001858 */
[----:B------:R-:W2:Y:S01]  /*79c0*/  LDSM.16.MT88.4 R24, [R200+0x17000] ;  /* 0x01700000c818783b */ /* 0x000ea20000004200 */
[----:B------:R-:W-:-:S04]  /*79d0*/  FFMA.FTZ R0, R168, c[0x0][0x23c], -R12 ;  /* 0x00008f00a8007a23 */ /* 0x000fc8000001080c */
[----:B------:R3:W-:Y:S01]  /*79e0*/  MUFU.EX2 R241, R0 ;  /* 0x0000000000f17308 */ /* 0x0007e20000000800 */
[----:B------:R-:W-:Y:S01]  /*79f0*/  IMAD.MOV.U32 R242, RZ, RZ, R173 ;  /* 0x000000fffff27224 */ /* 0x000fe200078e00ad */
[----:B------:R-:W-:Y:S01]  /*7a00*/  HMMA.16816.F32 R236, R4, R32, R244 ;  /* 0x0000002004ec723c */ /* 0x000fe200000018f4 */
[----:B------:R-:W-:Y:S01]  /*7a10*/  MOV R14, R174 ;  /* 0x000000ae000e7202 */ /* 0x000fe20000000f00 */
[----:B------:R-:W-:Y:S02]  /*7a20*/  IMAD.MOV.U32 R13, RZ, RZ, R175 ;  /* 0x000000ffff0d7224 */ /* 0x000fe400078e00af */
[----:B---3--:R-:W-:-:S04]  /*7a30*/  FFMA.FTZ R0, R171, c[0x0][0x23c], -R12 ;  /* 0x00008f00ab007a23 */ /* 0x008fc8000001080c */
[----:B------:R3:W2:Y:S01]  /*7a40*/  MUFU.EX2 R240, R0 ;  /* 0x0000000000f07308 */ /* 0x0006a20000000800 */
[----:B-1----:R-:W-:Y:S01]  /*7a50*/  HMMA.16816.F32 R180, R4, R8, R80 ;  /* 0x0000000804b4723c */ /* 0x002fe20000001850 */
[----:B------:R-:W-:Y:S02]  /*7a60*/  IMAD.MOV.U32 R246, RZ, RZ, R169 ;  /* 0x000000fffff67224 */ /* 0x000fe400078e00a9 */
[----:B------:R-:W-:-:S04]  /*7a70*/  IMAD.MOV.U32 R247, RZ, RZ, R172 ;  /* 0x000000fffff77224 */ /* 0x000fc800078e00ac */
[--C-:B------:R-:W-:Y:S01]  /*7a80*/  FFMA.FTZ R8, R243, c[0x0][0x23c], -R12.reuse ;  /* 0x00008f00f3087a23 */ /* 0x100fe2000001080c */
[----:B------:R-:W-:Y:S01]  /*7a90*/  HMMA.16816.F32 R192, R4, R30, R176 ;  /* 0x0000001e04c0723c */ /* 0x000fe200000018b0 */
[----:B------:R-:W1:Y:S01]  /*7aa0*/  LDSM.16.MT88.4 R28, [R198+0x17000] ;  /* 0x01700000c61c783b */ /* 0x000e620000004200 */
[----:B---3--:R-:W-:-:S06]  /*7ab0*/  FFMA.FTZ R0, R151, c[0x0][0x23c], -R12 ;  /* 0x00008f0097007a23 */ /* 0x008fcc000001080c */
[----:B----4-:R-:W-:Y:S01]  /*7ac0*/  HMMA.16816.F32 R172, R4, R20, R72 ;  /* 0x0000001404ac723c */ /* 0x010fe20000001848 */
[----:B------:R-:W-:Y:S01]  /*7ad0*/  MUFU.EX2 R243, R8 ;  /* 0x0000000800f37308 */ /* 0x000fe20000000800 */
[----:B------:R-:W-:-:S07]  /*7ae0*/  IMAD.MOV.U32 R91, RZ, RZ, R14 ;  /* 0x000000ffff5b7224 */ /* 0x000fce00078e000e */
[----:B------:R3:W4:Y:S01]  /*7af0*/  MUFU.EX2 R151, R0 ;  /* 0x0000000000977308 */ /* 0x0007220000000800 */
[C---:B------:R-:W-:Y:S01]  /*7b00*/  HMMA.16816.F32 R32, R4.reuse, R22, R64 ;  /* 0x000000160420723c */ /* 0x040fe20000001840 */
[----:B------:R-:W1:Y:S01]  /*7b10*/  LDSM.16.MT88.4 R20, [R199+0x17000] ;  /* 0x01700000c714783b */ /* 0x000e620000004200 */
[----:B------:R-:W-:Y:S01]  /*7b20*/  MOV R14, R150 ;  /* 0x00000096000e7202 */ /* 0x000fe20000000f00 */
[----:B------:R-:W-:Y:S02]  /*7b30*/  IMAD.MOV.U32 R122, RZ, RZ, R145 ;  /* 0x000000ffff7a7224 */ /* 0x000fe400078e0091 */
[----:B------:R-:W-:Y:S01]  /*7b40*/  IMAD.MOV.U32 R89, RZ, RZ, R247 ;  /* 0x000000ffff597224 */ /* 0x000fe200078e00f7 */
[----:B------:R-:W-:Y:S01]  /*7b50*/  MOV R90, R242 ;  /* 0x000000f2005a7202 */ /* 0x000fe20000000f00 */
[----:B------:R-:W-:Y:S01]  /*7b60*/  IMAD.MOV.U32 R244, RZ, RZ, R157 ;  /* 0x000000fffff47224 */ /* 0x000fe200078e009d */
[----:B------:R-:W-:Y:S01]  /*7b70*/  HMMA.16816.F32 R176, R4, R10, R84 ;  /* 0x0000000a04b0723c */ /* 0x000fe20000001854 */
[----:B------:R-:W-:Y:S01]  /*7b80*/  IMAD.MOV.U32 R123, RZ, RZ, R13 ;  /* 0x000000ffff7b7224 */ /* 0x000fe200078e000d */
[----:B------:R-:W-:Y:S01]  /*7b90*/  MOV R120, R144 ;  /* 0x0000009000787202 */ /* 0x000fe20000000f00 */
[----:B------:R-:W-:Y:S01]  /*7ba0*/  IMAD.MOV.U32 R245, RZ, RZ, R143 ;  /* 0x000000fffff57224 */ /* 0x000fe200078e008f */
[----:B------:R-:W-:Y:S01]  /*7bb0*/  MOV R15, R170 ;  /* 0x000000aa000f7202 */ /* 0x000fe20000000f00 */
[----:B------:R-:W-:Y:S01]  /*7bc0*/  IMAD.MOV.U32 R121, RZ, RZ, R146 ;  /* 0x000000ffff797224 */ /* 0x000fe200078e0092 */
[----:B------:R-:W-:Y:S01]  /*7bd0*/  LDSM.16.MT88.4 R72, [R198+0x13800] ;  /* 0x01380000c648783b */ /* 0x000fe20000004200 */
[----:B---3--:R-:W-:Y:S01]  /*7be0*/  LOP3.LUT R0, R19, UR29, R38, 0x96, !PT ;  /* 0x0000001d13007c12 */ /* 0x008fe2000f8e9626 */
[----:B------:R-:W-:-:S02]  /*7bf0*/  FFMA.FTZ R10, R246, c[0x0][0x23c], -R2 ;  /* 0x00008f00f60a7a23 */ /* 0x000fc40000010802 */
[----:B------:R-:W-:Y:S02]  /*7c00*/  LDSM.16.MT88.4 R64, [R197+0x13800] ;  /* 0x01380000c540783b */ /* 0x000fe40000004200 */
[----:B------:R-:W-:Y:S01]  /*7c10*/  IMAD.WIDE.U32 R8, R0, -0x2daee0ad, RZ ;  /* 0xd2511f5300087825 */ /* 0x000fe200078e00ff */
[----:B------:R3:W-:Y:S01]  /*7c20*/  MUFU.EX2 R150, R10 ;  /* 0x0000000a00967308 */ /* 0x0007e20000000800 */
[----:B------:R-:W-:-:S03]  /*7c30*/  MOV R145, R149 ;  /* 0x0000009500917202 */ /* 0x000fc60000000f00 */
[----:B------:R-:W-:Y:S01]  /*7c40*/  LOP3.LUT R0, R9, UR6, R36, 0x96, !PT ;  /* 0x0000000609007c12 */ /* 0x000fe2000f8e9624 */
[----:B------:R-:W-:Y:S01]  /*7c50*/  IMAD.MOV.U32 R246, RZ, RZ, R142 ;  /* 0x000000fffff67224 */ /* 0x000fe200078e008e */
[----:B------:R-:W-:Y:S01]  /*7c60*/  MOV R242, R141 ;  /* 0x0000008d00f27202 */ /* 0x000fe20000000f00 */
[----:B------:R-:W-:Y:S01]  /*7c70*/  IMAD.MOV.U32 R247, RZ, RZ, R140 ;  /* 0x000000fffff77224 */ /* 0x000fe200078e008c */
[----:B------:R-:W-:Y:S01]  /*7c80*/  LOP3.LUT R13, R8, 0xffff, RZ, 0xc0, !PT ;  /* 0x0000ffff080d7812 */ /* 0x000fe200078ec0ff */
[----:B---3--:R-:W-:-:S04]  /*7c90*/  FFMA.FTZ R10, R147, c[0x0][0x23c], -R2 ;  /* 0x00008f00930a7a23 */ /* 0x008fc80000010802 */
[----:B------:R3:W1:Y:S01]  /*7ca0*/  MUFU.EX2 R149, R10 ;  /* 0x0000000a00957308 */ /* 0x0006620000000800 */
[C---:B--2---:R-:W-:Y:S01]  /*7cb0*/  HMMA.16816.F32 R140, R4.reuse, R24, R40 ;  /* 0x00000018048c723c */ /* 0x044fe20000001828 */
[----:B------:R-:W-:Y:S01]  /*7cc0*/  LOP3.LUT R9, R0, 0xff, RZ, 0xc0, !PT ;  /* 0x000000ff00097812 */ /* 0x000fe200078ec0ff */
[----:B------:R-:W-:Y:S02]  /*7cd0*/  FFMA.FTZ R11, R89, c[0x0][0x23c], -R2 ;  /* 0x00008f00590b7a23 */ /* 0x000fe40000010802 */
[----:B------:R-:W-:Y:S01]  /*7ce0*/  IMAD.MOV.U32 R88, RZ, RZ, R90 ;  /* 0x000000ffff587224 */ /* 0x000fe200078e005a */
[----:B------:R-:W-:Y:S01]  /*7cf0*/  LOP3.LUT R18, R8, 0xff, RZ, 0xc0, !PT ;  /* 0x000000ff08127812 */ /* 0x000fe200078ec0ff */
[----:B------:R-:W-:Y:S02]  /*7d00*/  FFMA.FTZ R2, R244, c[0x0][0x23c], -R2 ;  /* 0x00008f00f4027a23 */ /* 0x000fe40000010802 */
[----:B------:R-:W-:Y:S01]  /*7d10*/  HMMA.16816.F32 R24, R4, R26, R56 ;  /* 0x0000001a0418723c */ /* 0x000fe20000001838 */
[----:B------:R-:W2:Y:S01]  /*7d20*/  LDSM.16.MT88.4 R56, [R199+0x11800] ;  /* 0x01180000c738783b */ /* 0x000ea20000004200 */
[----:B---3--:R-:W-:-:S02]  /*7d30*/  LOP3.LUT R10, R0, 0xffff, RZ, 0xc0, !PT ;  /* 0x0000ffff000a7812 */ /* 0x008fc400078ec0ff */
[----:B------:R-:W-:Y:S01]  /*7d40*/  SHF.R.U32.HI R12, RZ, 0x18, R0 ;  /* 0x00000018ff0c7819 */ /* 0x000fe20000011600 */
[----:B------:R-:W-:Y:S01]  /*7d50*/  IMAD.MOV.U32 R147, RZ, RZ, R158 ;  /* 0x000000ffff937224 */ /* 0x000fe200078e009e */
[----:B------:R-:W-:Y:S01]  /*7d60*/  SHF.R.U32.HI R10, RZ, 0x8, R10 ;  /* 0x00000008ff0a7819 */ /* 0x000fe2000001160a */
[----:B------:R-:W-:Y:S01]  /*7d70*/  IMAD.MOV.U32 R244, RZ, RZ, R250 ;  /* 0x000000fffff47224 */ /* 0x000fe200078e00fa */
[----:B------:R-:W-:Y:S01]  /*7d80*/  MOV R90, R120 ;  /* 0x00000078005a7202 */ /* 0x000fe20000000f00 */
[----:B------:R-:W-:Y:S01]  /*7d90*/  IMAD.MOV.U32 R89, RZ, RZ, R91 ;  /* 0x000000ffff597224 */ /* 0x000fe200078e005b */
[----:B------:R-:W-:Y:S01]  /*7da0*/  PRMT R10, R9, 0x5410, R10 ;  /* 0x00005410090a7816 */ /* 0x000fe2000000000a */
[----:B------:R3:W-:Y:S01]  /*7db0*/  MUFU.EX2 R19, R11 ;  /* 0x0000000b00137308 */ /* 0x0007e20000000800 */
[----:B------:R-:W-:Y:S01]  /*7dc0*/  SHF.R.U32.HI R9, RZ, 0x10, R0 ;  /* 0x00000010ff097819 */ /* 0x000fe20000011600 */
[----:B------:R-:W-:Y:S01]  /*7dd0*/  IMAD.MOV.U32 R91, RZ, RZ, R121 ;  /* 0x000000ffff5b7224 */ /* 0x000fe200078e0079 */
[----:B------:R-:W-:Y:S01]  /*7de0*/  MOV R121, R15 ;  /* 0x0000000f00797202 */ /* 0x000fe20000000f00 */
[----:B------:R-:W-:Y:S01]  /*7df0*/  IMAD.MOV.U32 R120, RZ, RZ, R14 ;  /* 0x000000ffff787224 */ /* 0x000fe200078e000e */
[----:B------:R-:W-:Y:S01]  /*7e00*/  SHF.R.U32.HI R14, RZ, 0x10, R8 ;  /* 0x00000010ff0e7819 */ /* 0x000fe20000011608 */
[----:B------:R-:W-:Y:S01]  /*7e10*/  IMAD.MOV.U32 R144, RZ, RZ, R156 ;  /* 0x000000ffff907224 */ /* 0x000fe200078e009c */
[----:B------:R-:W-:Y:S01]  /*7e20*/  MOV R146, R159 ;  /* 0x0000009f00927202 */ /* 0x000fe20000000f00 */
[----:B------:R4:W2:Y:S01]  /*7e30*/  MUFU.EX2 R250, R2 ;  /* 0x0000000200fa7308 */ /* 0x0008a20000000800 */
[----:B------:R-:W-:Y:S01]  /*7e40*/  SHF.R.U32.HI R15, RZ, 0x18, R8 ;  /* 0x00000018ff0f7819 */ /* 0x000fe20000011608 */
[----:B------:R-:W2:Y:S01]  /*7e50*/  LDSM.16.MT88.4 R40, [R198+0x11800] ;  /* 0x01180000c628783b */ /* 0x000ea20000004200 */
[----:B------:R-:W-:-:S02]  /*7e60*/  SHF.R.U32.HI R8, RZ, 0x8, R13 ;  /* 0x00000008ff087819 */ /* 0x000fc4000001160d */
[----:B------:R-:W-:Y:S01]  /*7e70*/  LOP3.LUT R9, R9, 0xff, RZ, 0xc0, !PT ;  /* 0x000000ff09097812 */ /* 0x000fe200078ec0ff */
[----:B------:R-:W-:Y:S01]  /*7e80*/  HSET2.LE.AND R0, R10, R251, PT ;  /* 0x000000fb0a007233 */ /* 0x000fe20003803000 */
[----:B---3--:R-:W-:Y:S01]  /*7e90*/  LOP3.LUT R11, R14, 0xff, RZ, 0xc0, !PT ;  /* 0x000000ff0e0b7812 */ /* 0x008fe200078ec0ff */
[----:B------:R-:W-:Y:S01]  /*7ea0*/  IMAD.MOV.U32 R83, RZ, RZ, R91 ;  /* 0x000000ffff537224 */ /* 0x000fe200078e005b */
[----:B------:R-:W-:Y:S01]  /*7eb0*/  PRMT R8, R18, 0x5410, R8 ;  /* 0x0000541012087816 */ /* 0x000fe20000000008 */
[----:B-1----:R-:W-:Y:S01]  /*7ec0*/  HMMA.16816.F32 R168, R4, R28, R48 ;  /* 0x0000001c04a8723c */ /* 0x002fe20000001830 */
[----:B------:R-:W-:Y:S01]  /*7ed0*/  PRMT R9, R9, 0x5410, R12 ;  /* 0x0000541009097816 */ /* 0x000fe2000000000c */
[----:B------:R-:W1:Y:S01]  /*7ee0*/  LDSM.16.MT88.4 R156, [R197+0x11800] ;  /* 0x01180000c59c783b */ /* 0x000e620000004200 */
[----:B------:R-:W-:Y:S02]  /*7ef0*/  PRMT R10, R11, 0x5410, R15 ;  /* 0x000054100b0a7816 */ /* 0x000fe4000000000f */
[----:B----4-:R-:W-:-:S02]  /*7f00*/  F2FP.PACK_AB R2, R240, R241 ;  /* 0x000000f1f002723e */ /* 0x010fc400000000ff */
[----:B------:R-:W-:Y:S01]  /*7f10*/  MOV R91, R164 ;  /* 0x000000a4005b7202 */ /* 0x000fe20000000f00 */
[--C-:B------:R-:W-:Y:S01]  /*7f20*/  HSET2.LE.AND R8, R8, R251.reuse, PT ;  /* 0x000000fb08087233 */ /* 0x100fe20003803000 */
[----:B------:R-:W-:Y:S01]  /*7f30*/  LOP3.LUT R164, R0, R2, RZ, 0xc0, !PT ;  /* 0x0000000200a47212 */ /* 0x000fe200078ec0ff */
[--C-:B------:R-:W-:Y:S01]  /*7f40*/  HSET2.LE.AND R0, R9, R251.reuse, PT ;  /* 0x000000fb09007233 */ /* 0x100fe20003803000 */
[----:B------:R-:W-:Y:S01]  /*7f50*/  F2FP.PACK_AB R9, R243, R151 ;  /* 0x00000097f309723e */ /* 0x000fe200000000ff */
[----:B------:R-:W-:Y:S01]  /*7f60*/  IMAD.MOV.U32 R13, RZ, RZ, R88 ;  /* 0x000000ffff0d7224 */ /* 0x000fe200078e0058 */
[----:B------:R-:W-:Y:S01]  /*7f70*/  MOV R82, R89 ;  /* 0x0000005900527202 */ /* 0x000fe20000000f00 */
[----:B------:R-:W-:Y:S01]  /*7f80*/  IMAD.MOV.U32 R14, RZ, RZ, R90 ;  /* 0x000000ffff0e7224 */ /* 0x000fe200078e005a */
[----:B------:R-:W-:Y:S01]  /*7f90*/  HSET2.LE.AND R10, R10, R251, PT ;  /* 0x000000fb0a0a7233 */ /* 0x000fe20003803000 */
[----:B------:R-:W-:Y:S01]  /*7fa0*/  MOV R88, R120 ;  /* 0x0000007800587202 */ /* 0x000fe20000000f00 */
[----:B------:R-:W-:Y:S01]  /*7fb0*/  IMAD.MOV.U32 R89, RZ, RZ, R121 ;  /* 0x000000ffff597224 */ /* 0x000fe200078e0079 */
[----:B------:R-:W-:Y:S01]  /*7fc0*/  F2FP.PACK_AB R2, R149, R150 ;  /* 0x000000969502723e */ /* 0x000fe200000000ff */
[----:B------:R-:W-:Y:S01]  /*7fd0*/  IMAD.MOV.U32 R90, RZ, RZ, R123 ;  /* 0x000000ffff5a7224 */ /* 0x000fe200078e007b */
[----:B--2---:R-:W-:Y:S01]  /*7fe0*/  F2FP.PACK_AB R11, R250, R19 ;  /* 0x00000013fa0b723e */ /* 0x004fe200000000ff */
[----:B------:R-:W-:Y:S01]  /*7ff0*/  IMAD.MOV.U32 R121, RZ, RZ, R166 ;  /* 0x000000ffff797224 */ /* 0x000fe200078e00a6 */
[----:B------:R-:W-:Y:S01]  /*8000*/  MOV R18, R144 ;  /* 0x0000009000127202 */ /* 0x000fe20000000f00 */
[----:B------:R-:W-:Y:S01]  /*8010*/  IMAD.MOV.U32 R15, RZ, RZ, R145 ;  /* 0x000000ffff0f7224 */ /* 0x000fe200078e0091 */
[----:B------:R-:W-:Y:S01]  /*8020*/  MOV R123, R147 ;  /* 0x00000093007b7202 */ /* 0x000fe20000000f00 */
[----:B------:R-:W-:Y:S01]  /*8030*/  IMAD.MOV.U32 R12, RZ, RZ, R146 ;  /* 0x000000ffff0c7224 */ /* 0x000fe200078e0092 */
[----:B------:R-:W-:Y:S01]  /*8040*/  LOP3.LUT R166, R8, R9, RZ, 0xc0, !PT ;  /* 0x0000000908a67212 */ /* 0x000fe200078ec0ff */
[----:B------:R-:W-:Y:S01]  /*8050*/  IMAD.MOV.U32 R120, RZ, RZ, R165 ;  /* 0x000000ffff787224 */ /* 0x000fe200078e00a5 */
[C---:B------:R-:W-:Y:S01]  /*8060*/  HMMA.16816.F32 R144, R4.reuse, R20, R60 ;  /* 0x000000140490723c */ /* 0x040fe2000000183c */
[----:B------:R-:W-:Y:S01]  /*8070*/  IMAD.MOV.U32 R8, RZ, RZ, R167 ;  /* 0x000000ffff087224 */ /* 0x000fe200078e00a7 */
[----:B------:R-:W-:Y:S01]  /*8080*/  LOP3.LUT R165, R0, R2, RZ, 0xc0, !PT ;  /* 0x0000000200a57212 */ /* 0x000fe200078ec0ff */
[----:B------:R-:W-:Y:S01]  /*8090*/  IMAD.MOV.U32 R0, RZ, RZ, R89 ;  /* 0x000000ffff007224 */ /* 0x000fe200078e0059 */
[----:B------:R-:W-:Y:S01]  /*80a0*/  LOP3.LUT R167, R10, R11, RZ, 0xc0, !PT ;  /* 0x0000000b0aa77212 */ /* 0x000fe200078ec0ff */
[----:B------:R-:W-:Y:S01]  /*80b0*/  IMAD.MOV.U32 R10, RZ, RZ, R88 ;  /* 0x000000ffff0a7224 */ /* 0x000fe200078e0058 */
[----:B------:R-:W-:Y:S02]  /*80c0*/  LDSM.16.MT88.4 R48, [R200+0x11800] ;  /* 0x01180000c830783b */ /* 0x000fe40000004200 */
[C---:B------:R-:W-:Y:S08]  /*80d0*/  HMMA.16816.F32 R28, R4.reuse, R30, R44 ;  /* 0x0000001e041c723c */ /* 0x040ff0000000182c */
[----:B------:R-:W-:Y:S07]  /*80e0*/  HMMA.16816.F32 R20, R4, R22, R52 ;  /* 0x000000160414723c */ /* 0x000fee0000001834 */
[----:B------:R-:W-:Y:S01]  /*80f0*/  MOV R4, R90 ;  /* 0x0000005a00047202 */ /* 0x000fe20000000f00 */
[----:B------:R-:W-:-:S02]  /*8100*/  IMAD.MOV.U32 R5, RZ, RZ, R91 ;  /* 0x000000ffff057224 */ /* 0x000fc400078e005b */
[----:B------:R-:W2:Y:S01]  /*8110*/  LDSM.16.MT88.4 R88, [R199+0x13800] ;  /* 0x01380000c758783b */ /* 0x000ea20000004200 */
[----:B------:R-:W-:Y:S01]  /*8120*/  IMAD.MOV.U32 R9, RZ, RZ, R82 ;  /* 0x000000ffff097224 */ /* 0x000fe200078e0052 */
[----:B------:R-:W-:Y:S01]  /*8130*/  MOV R11, R83 ;  /* 0x00000053000b7202 */ /* 0x000fe20000000f00 */
[C---:B------:R-:W-:Y:S01]  /*8140*/  HMMA.16816.F32 R52, R164.reuse, R56, R104 ;  /* 0x00000038a434723c */ /* 0x040fe20000001868 */
[----:B------:R-:W3:Y:S04]  /*8150*/  LDSM.16.MT88.4 R80, [R200+0x13800] ;  /* 0x01380000c850783b */ /* 0x000ee80000004200 */
[----:B------:R-:W4:Y:S03]  /*8160*/  LDSM.16.MT88.4 R104, [R198+0x15800] ;  /* 0x01580000c668783b */ /* 0x000f260000004200 */
[----:B------:R-:W-:Y:S01]  /*8170*/  HMMA.16816.F32 R36, R164, R40, R76 ;  /* 0x00000028a424723c */ /* 0x000fe2000000184c */
[----:B------:R-:W-:Y:S01]  /*8180*/  IMAD.MOV.U32 R7, RZ, RZ, R122 ;  /* 0x000000ffff077224 */ /* 0x000fe200078e007a */
[----:B------:R-:W-:-:S06]  /*8190*/  MOV R2, R121 ;  /* 0x0000007900027202 */ /* 0x000fcc0000000f00 */
[C---:B------:R-:W-:Y:S07]  /*81a0*/  HMMA.16816.F32 R40, R164.reuse, R42, R92 ;  /* 0x0000002aa428723c */ /* 0x040fee000000185c */
[----:B------:R-:W-:Y:S02]  /*81b0*/  IMAD.MOV.U32 R95, RZ, RZ, R123 ;  /* 0x000000ffff5f7224 */ /* 0x000fe400078e007b */
[----:B------:R-:W-:Y:S01]  /*81c0*/  IMAD.MOV.U32 R6, RZ, RZ, R120 ;  /* 0x000000ffff067224 */ /* 0x000fe200078e0078 */
[C---:B-1----:R-:W-:Y:S01]  /*81d0*/  HMMA.16816.F32 R152, R164.reuse, R156, R152 ;  /* 0x0000009ca498723c */ /* 0x042fe20000001898 */
[----:B------:R-:W-:Y:S07]  /*81e0*/  LDSM.16.MT88.4 R120, [R199+0x15800] ;  /* 0x01580000c778783b */ /* 0x000fee0000004200 */
[C---:B--2---:R-:W-:Y:S07]  /*81f0*/  HMMA.16816.F32 R84, R164.reuse, R88, R224 ;  /* 0x00000058a454723c */ /* 0x044fee00000018e0 */
[----:B------:R-:W-:Y:S01]  /*8200*/  MOV R224, R95 ;  /* 0x0000005f00e07202 */ /* 0x000fe20000000f00 */
[----:B------:R-:W-:Y:S01]  /*8210*/  HMMA.16816.F32 R88, R164, R90, R228 ;  /* 0x0000005aa458723c */ /* 0x000fe200000018e4 */
[----:B------:R-:W-:-:S02]  /*8220*/  IMAD.MOV.U32 R225, RZ, RZ, R4 ;  /* 0x000000ffffe17224 */ /* 0x000fc400078e0004 */
[----:B------:R-:W-:-:S04]  /*8230*/  IMAD.MOV.U32 R226, RZ, RZ, R5 ;  /* 0x000000ffffe27224 */ /* 0x000fc800078e0005 */
[----:B------:R-:W-:Y:S02]  /*8240*/  IMAD.MOV.U32 R231, RZ, RZ, R7 ;  /* 0x000000ffffe77224 */ /* 0x000fe400078e0007 */
[----:B------:R-:W-:Y:S02]  /*8250*/  FADD.FTZ R0, R0, R224 ;  /* 0x000000e000007221 */ /* 0x000fe40000010000 */
[----:B------:R-:W-:Y:S01]  /*8260*/  FADD.FTZ R2, R2, R231 ;  /* 0x000000e702027221 */ /* 0x000fe20000010000 */
[----:B------:R-:W-:Y:S01]  /*8270*/  MOV R227, R6 ;  /* 0x0000000600e37202 */ /* 0x000fe20000000f00 */
[----:B------:R-:W-:Y:S01]  /*8280*/  FADD.FTZ R0, R226, R0 ;  /* 0x00000000e2007221 */ /* 0x000fe20000010000 */
[----:B------:R-:W-:Y:S01]  /*8290*/  HMMA.16816.F32 R156, R164, R158, R68 ;  /* 0x0000009ea49c723c */ /* 0x000fe20000001844 */
[----:B------:R-:W-:Y:S01]  /*82a0*/  FADD.FTZ R2, R225, R2 ;  /* 0x00000002e1027221 */ /* 0x000fe20000010000 */
[----:B------:R-:W-:Y:S01]  /*82b0*/  LDSM.16.MT88.4 R4, [R199+0x17800] ;  /* 0x01780000c704783b */ /* 0x000fe20000004200 */
[----:B------:R-:W-:-:S02]  /*82c0*/  FADD.FTZ R0, R10, R0 ;  /* 0x000000000a007221 */ /* 0x000fc40000010000 */
[----:B------:R-:W-:-:S03]  /*82d0*/  FADD.FTZ R2, R227, R2 ;  /* 0x00000002e3027221 */ /* 0x000fc60000010000 */
[----:B------:R-:W-:Y:S01]  /*82e0*/  HMMA.16816.F32 R44, R164, R48, R96 ;  /* 0x00000030a42c723c */ /* 0x000fe20000001860 */
[----:B------:R-:W1:Y:S01]  /*82f0*/  LDSM.16.MT88.4 R96, [R197+0x15800] ;  /* 0x01580000c560783b */ /* 0x000e620000004200 */
[----:B------:R-:W-:Y:S02]  /*8300*/  FADD.FTZ R2, R11, R2 ;  /* 0x000000020b027221 */ /* 0x000fe40000010000 */
[----:B------:R-:W-:-:S04]  /*8310*/  FADD.FTZ R0, R8, R0 ;  /* 0x0000000008007221 */ /* 0x000fc80000010000 */
[----:B------:R-:W-:Y:S01]  /*8320*/  HMMA.16816.F32 R48, R164, R50, R100 ;  /* 0x00000032a430723c */ /* 0x000fe20000001864 */
[----:B------:R-:W-:-:S07]  /*8330*/  FADD.FTZ R2, R9, R2 ;  /* 0x0000000209027221 */ /* 0x000fce0000010000 */
[----:B------:R-:W-:Y:S01]  /*8340*/  HMMA.16816.F32 R68, R164, R72, R124 ;  /* 0x00000048a444723c */ /* 0x000fe2000000187c */
[----:B------:R-:W-:-:S07]  /*8350*/  FADD.FTZ R0, R12, R0 ;  /* 0x000000000c007221 */ /* 0x000fce0000010000 */
[C---:B---3--:R-:W-:Y:S08]  /*8360*/  HMMA.16816.F32 R76, R164.reuse, R80, R132 ;  /* 0x00000050a44c723c */ /* 0x048ff00000001884 */
[C---:B------:R-:W-:Y:S01]  /*8370*/  HMMA.16816.F32 R60, R164.reuse, R64, R112 ;  /* 0x00000040a43c723c */ /* 0x040fe20000001870 */
[----:B------:R-:W2:Y:S07]  /*8380*/  LDSM.16.MT88.4 R112, [R200+0x15800] ;  /* 0x01580000c870783b */ /* 0x000eae0000004200 */
[C---:B------:R-:W-:Y:S01]  /*8390*/  HMMA.16816.F32 R72, R164.reuse, R74, R128 ;  /* 0x0000004aa448723c */ /* 0x040fe20000001880 */
[----:B------:R-:W3:Y:S07]  /*83a0*/  LDSM.16.MT88.4 R128, [R197+0x17800] ;  /* 0x01780000c580783b */ /* 0x000eee0000004200 */
[C---:B------:R-:W-:Y:S01]  /*83b0*/  HMMA.16816.F32 R80, R164.reuse, R82, R136 ;  /* 0x00000052a450723c */ /* 0x040fe20000001888 */
[----:B------:R-:W1:Y:S07]  /*83c0*/  LDSM.16.MT88.4 R136, [R198+0x17800] ;  /* 0x01780000c688783b */ /* 0x000e6e0000004200 */
[----:B----4-:R-:W-:Y:S01]  /*83d0*/  HMMA.16816.F32 R100, R164, R104, R160 ;  /* 0x00000068a464723c */ /* 0x010fe200000018a0 */
[----:B------:R-:W4:Y:S01]  /*83e0*/  LDSM.16.MT88.4 R160, [R200+0x17800] ;  /* 0x01780000c8a0783b */ /* 0x000f220000004200 */
[----:B------:R-:W-:-:S02]  /*83f0*/  FADD.FTZ R2, R15, R2 ;  /* 0x000000020f027221 */ /* 0x000fc40000010000 */
[----:B------:R-:W-:Y:S02]  /*8400*/  FADD.FTZ R0, R18, R0 ;  /* 0x0000000012007221 */ /* 0x000fe40000010000 */
[----:B------:R-:W-:Y:S02]  /*8410*/  FADD.FTZ R2, R14, R2 ;  /* 0x000000020e027221 */ /* 0x000fe40000010000 */
[----:B------:R-:W-:Y:S02]  /*8420*/  FADD.FTZ R0, R13, R0 ;  /* 0x000000000d007221 */ /* 0x000fe40000010000 */
[----:B------:R-:W-:Y:S02]  /*8430*/  FADD.FTZ R2, R244, R2 ;  /* 0x00000002f4027221 */ /* 0x000fe40000010000 */
[----:B------:R-:W-:Y:S02]  /*8440*/  FADD.FTZ R0, R245, R0 ;  /* 0x00000000f5007221 */ /* 0x000fe40000010000 */
        /* <DEDUP_REMOVED lines=9> */
[----:B------:R-:W-:Y:S01]  /*84e0*/  FADD.FTZ R0, R149, R0 ;  /* 0x0000000095007221 */ /* 0x000fe20000010000 */
[----:B------:R-:W-:Y:S01]  /*84f0*/  HMMA.16816.F32 R56, R164, R58, R108 ;  /* 0x0000003aa438723c */ /* 0x000fe2000000186c */
[----:B------:R-:W-:Y:S02]  /*8500*/  FADD.FTZ R2, R151, R2 ;  /* 0x0000000297027221 */ /* 0x000fe40000010000 */
[----:B------:R-:W-:-:S05]  /*8510*/  FADD.FTZ R0, R19, R0 ;  /* 0x0000000013007221 */ /* 0x000fca0000010000 */
[----:B------:R-:W-:Y:S01]  /*8520*/  HMMA.16816.F32 R64, R164, R66, R116 ;  /* 0x00000042a440723c */ /* 0x000fe20000001874 */
[----:B------:R-:W-:Y:S02]  /*8530*/  FADD.FTZ R243, R243, R2 ;  /* 0x00000002f3f37221 */ /* 0x000fe40000010000 */
[----:B------:R-:W-:-:S05]  /*8540*/  FADD.FTZ R250, R250, R0 ;  /* 0x00000000fafa7221 */ /* 0x000fca0000010000 */
[C---:B-1----:R-:W-:Y:S08]  /*8550*/  HMMA.16816.F32 R92, R164.reuse, R96, R236 ;  /* 0x00000060a45c723c */ /* 0x042ff000000018ec */
[C---:B--2---:R-:W-:Y:S08]  /*8560*/  HMMA.16816.F32 R108, R164.reuse, R112, R188 ;  /* 0x00000070a46c723c */ /* 0x044ff000000018bc */
[C---:B------:R-:W-:Y:S08]  /*8570*/  HMMA.16816.F32 R116, R164.reuse, R120, R180 ;  /* 0x00000078a474723c */ /* 0x040ff000000018b4 */
[C---:B---3--:R-:W-:Y:S08]  /*8580*/  HMMA.16816.F32 R124, R164.reuse, R128, R172 ;  /* 0x00000080a47c723c */ /* 0x048ff000000018ac */
[C---:B------:R-:W-:Y:S08]  /*8590*/  HMMA.16816.F32 R132, R164.reuse, R136, R168 ;  /* 0x00000088a484723c */ /* 0x040ff000000018a8 */
[C---:B----4-:R-:W-:Y:S08]  /*85a0*/  HMMA.16816.F32 R140, R164.reuse, R160, R140 ;  /* 0x000000a0a48c723c */ /* 0x050ff0000000188c */
        /* <DEDUP_REMOVED lines=11> */
[----:B------:R-:W3:Y:S04]  /*8660*/  LDL R13, [R1+0x20] ;  /* 0x00002000010d7983 */ /* 0x000ee80000100800 */
[----:B------:R-:W4:Y:S04]  /*8670*/  LDL.64 R244, [R1+0x40] ;  /* 0x0000400001f47983 */ /* 0x000f280000100a00 */
[----:B------:R-:W4:Y:S04]  /*8680*/  LDL.64 R246, [R1+0x50] ;  /* 0x0000500001f67983 */ /* 0x000f280000100a00 */
[----:B------:R-:W4:Y:S04]  /*8690*/  LDL R14, [R1+0x24] ;  /* 0x00002400010e7983 */ /* 0x000f280000100800 */
[----:B------:R-:W4:Y:S01]  /*86a0*/  LDL R242, [R1+0x28] ;  /* 0x0000280001f27983 */ /* 0x000f220000100800 */
[----:B------:R-:W-:Y:S01]  /*86b0*/  UIADD3 UR30, UR9, -0x2, URZ ;  /* 0xfffffffe091e7890 */ /* 0x000fe2000fffe03f */
[----:B------:R-:W-:-:S04]  /*86c0*/  DEPBAR.LE SB0, 0x0 ;  /* 0x000080000000791a */ /* 0x000fc80000000000 */
[----:B------:R-:W-:Y:S01]  /*86d0*/  USHF.R.S32.HI UR7, URZ, 0x1f, UR30 ;  /* 0x0000001f3f077899 */ /* 0x000fe2000801141e */
[----:B------:R-:W-:Y:S01]  /*86e0*/  IMAD.U32 R0, RZ, RZ, UR30 ;  /* 0x0000001eff007e24 */ /* 0x000fe2000f8e00ff */
[----:B------:R-:W-:-:S04]  /*86f0*/  UIMAD UR6, UR5, UR30, URZ ;  /* 0x0000001e050672a4 */ /* 0x000fc8000f8e023f */
[----:B------:R-:W-:Y:S01]  /*8700*/  UIMAD UR6, UR7, UR20, UR6 ;  /* 0x00000014070672a4 */ /* 0x000fe2000f8e0206 */
[----:B------:R-:W-:Y:S01]  /*8710*/  BAR.SYNC.DEFER_BLOCKING 0x0 ;  /* 0x0000000000007b1d */ /* 0x000fe20000010000 */
[----:B--2---:R-:W-:Y:S02]  /*8720*/  ISETP.GE.AND P6, PT, R8, c[0x0][0x220], PT ;  /* 0x0000880008007a0c */ /* 0x004fe40003fc6270 */
[----:B---3--:R-:W-:Y:S01]  /*8730*/  ISETP.GE.AND P4, PT, R13, c[0x0][0x220], PT ;  /* 0x000088000d007a0c */ /* 0x008fe20003f86270 */
[----:B----4-:R-:W-:Y:S02]  /*8740*/  IMAD.MOV.U32 R5, RZ, RZ, R245 ;  /* 0x000000ffff057224 */ /* 0x010fe400078e00f5 */
[----:B------:R-:W-:Y:S01]  /*8750*/  IMAD.MOV.U32 R4, RZ, RZ, R246 ;  /* 0x000000ffff047224 */ /* 0x000fe200078e00f6 */
[----:B------:R-:W-:-:S03]  /*8760*/  ISETP.GE.AND P5, PT, R14, c[0x0][0x220], PT ;  /* 0x000088000e007a0c */ /* 0x000fc60003fa6270 */
[----:B------:R-:W-:Y:S01]  /*8770*/  IMAD.WIDE.U32 R4, R0, UR20, R4 ;  /* 0x0000001400047c25 */ /* 0x000fe2000f8e0004 */
[----:B------:R-:W-:-:S04]  /*8780*/  ISETP.GE.AND P3, PT, R242, c[0x0][0x220], PT ;  /* 0x00008800f2007a0c */ /* 0x000fc80003f66270 */
[----:B------:R-:W-:Y:S02]  /*8790*/  IADD3 R0, R5, UR6, RZ ;  /* 0x0000000605007c10 */ /* 0x000fe4000fffe0ff */
[C---:B------:R-:W-:Y:S02]  /*87a0*/  @!P6 LEA R168, P2, R4.reuse, c[0x0][0x170], 0x1 ;  /* 0x00005c0004a8ea11 */ /* 0x040fe400078408ff */
[C---:B------:R-:W-:Y:S02]  /*87b0*/  @!P4 LEA R32, P0, R4.reuse, c[0x0][0x170], 0x1 ;  /* 0x00005c000420ca11 */ /* 0x040fe400078008ff */
[C---:B------:R-:W-:Y:S02]  /*87c0*/  @!P6 LEA.HI.X R169, R4.reuse, c[0x0][0x174], R0, 0x1, P2 ;  /* 0x00005d0004a9ea11 */ /* 0x040fe400010f0c00 */
[C---:B------:R-:W-:Y:S02]  /*87d0*/  @!P5 LEA R34, P1, R4.reuse, c[0x0][0x170], 0x1 ;  /* 0x00005c000422da11 */ /* 0x040fe400078208ff */
[----:B------:R-:W-:-:S02]  /*87e0*/  IADD3 R2, P2, R4, UR15, RZ ;  /* 0x0000000f04027c10 */ /* 0x000fc4000ff5e0ff */
[C-C-:B------:R-:W-:Y:S02]  /*87f0*/  @!P4 LEA.HI.X R33, R4.reuse, c[0x0][0x174], R0.reuse, 0x1, P0 ;  /* 0x00005d000421ca11 */ /* 0x140fe400000f0c00 */
[----:B------:R-:W-:Y:S02]  /*8800*/  @!P5 LEA.HI.X R35, R4, c[0x0][0x174], R0, 0x1, P1 ;  /* 0x00005d000423da11 */ /* 0x000fe400008f0c00 */
[----:B------:R-:W-:Y:S02]  /*8810*/  IADD3.X R5, R0, UR10, RZ, P2, !PT ;  /* 0x0000000a00057c10 */ /* 0x000fe400097fe4ff */
[----:B------:R-:W-:Y:S02]  /*8820*/  @!P6 LEA R150, P0, R2, c[0x0][0x170], 0x1 ;  /* 0x00005c000296ea11 */ /* 0x000fe400078008ff */
[----:B------:R-:W-:Y:S02]  /*8830*/  @!P3 LEA R30, P1, R4, c[0x0][0x170], 0x1 ;  /* 0x00005c00041eba11 */ /* 0x000fe400078208ff */
[C---:B------:R-:W-:Y:S01]  /*8840*/  @!P5 LEA R28, P2, R2.reuse, c[0x0][0x170], 0x1 ;  /* 0x00005c00021cda11 */ /* 0x040fe200078408ff */
[----:B------:R-:W-:Y:S01]  /*8850*/  @P6 STS.128 [R223+0x10000], RZ ;  /* 0x010000ffdf006388 */ /* 0x000fe20000000c00 */
[----:B------:R-:W-:-:S02]  /*8860*/  @!P6 LEA.HI.X R151, R2, c[0x0][0x174], R5, 0x1, P0 ;  /* 0x00005d000297ea11 */ /* 0x000fc400000f0c05 */
[----:B------:R-:W-:Y:S01]  /*8870*/  @!P3 LEA.HI.X R31, R4, c[0x0][0x174], R0, 0x1, P1 ;  /* 0x00005d00041fba11 */ /* 0x000fe200008f0c00 */
[----:B------:R-:W-:Y:S01]  /*8880*/  @!PT LDS RZ, [RZ] ;  /* 0x00000000fffff984 */ /* 0x000fe20000000800 */
[----:B------:R-:W-:Y:S01]  /*8890*/  @!PT LDS RZ, [RZ] ;  /* 0x00000000fffff984 */ /* 0x000fe20000000800 */
[----:B------:R-:W-:Y:S01]  /*88a0*/  @!PT LDS RZ, [RZ] ;  /* 0x00000000fffff984 */ /* 0x000fe20000000800 */
[----:B------:R1:W-:Y:S01]  /*88b0*/  @!P6 LDGSTS.E.BYPASS.LTC128B.128 [R223+0x10000], [R168.64] ;  /* 0x10000000a8dfefae */ /* 0x0003e2000b901d56 */
[C---:B------:R-:W-:Y:S02]  /*88c0*/  @!P3 LEA R24, P0, R2.reuse, c[0x0][0x170], 0x1 ;  /* 0x00005c000218ba11 */ /* 0x040fe400078008ff */
[C-C-:B------:R-:W-:Y:S01]  /*88d0*/  @!P5 LEA.HI.X R29, R2.reuse, c[0x0][0x174], R5.reuse, 0x1, P2 ;  /* 0x00005d00021dda11 */ /* 0x140fe200010f0c05 */
[----:B------:R-:W-:Y:S01]  /*88e0*/  @P5 STS.128 [R223+0x12000], RZ ;  /* 0x012000ffdf005388 */ /* 0x000fe20000000c00 */
[C---:B------:R-:W-:Y:S02]  /*88f0*/  IADD3 R0, P2, R2.reuse, UR15, RZ ;  /* 0x0000000f02007c10 */ /* 0x040fe4000ff5e0ff */
[C---:B------:R-:W-:Y:S01]  /*8900*/  @!P4 LEA R26, P1, R2.reuse, c[0x0][0x170], 0x1 ;  /* 0x00005c00021aca11 */ /* 0x040fe200078208ff */
[----:B------:R-:W-:Y:S01]  /*8910*/  @!PT LDS RZ, [RZ] ;  /* 0x00000000fffff984 */ /* 0x000fe20000000800 */
[----:B------:R-:W-:Y:S01]  /*8920*/  @!PT LDS RZ, [RZ] ;  /* 0x00000000fffff984 */ /* 0x000fe20000000800 */
[----:B------:R-:W-:Y:S01]  /*8930*/  @!PT LDS RZ, [RZ] ;  /* 0x00000000fffff984 */ /* 0x000fe20000000800 */
[----:B------:R2:W-:Y:S01]  /*8940*/  @!P5 LDGSTS.E.BYPASS.LTC128B.128 [R223+0x12000], [R34.64+0x80] ;  /* 0x1200008022dfdfae */ /* 0x0005e2000b901d56 */
[----:B------:R-:W-:-:S03]  /*8950*/  @!P3 LEA.HI.X R25, R2, c[0x0][0x174], R5, 0x1, P0 ;  /* 0x00005d000219ba11 */ /* 0x000fc600000f0c05 */
[----:B------:R-:W-:Y:S01]  /*8960*/  @P4 STS.128 [R223+0x14000], RZ ;  /* 0x014000ffdf004388 */ /* 0x000fe20000000c00 */
[----:B------:R-:W-:Y:S02]  /*8970*/  IADD3.X R4, R5, UR10, RZ, P2, !PT ;  /* 0x0000000a05047c10 */ /* 0x000fe400097fe4ff */
[C---:B------:R-:W-:Y:S01]  /*8980*/  @!P6 LEA R22, P0, R0.reuse, c[0x0][0x170], 0x1 ;  /* 0x00005c000016ea11 */ /* 0x040fe200078008ff */
[----:B------:R-:W-:Y:S01]  /*8990*/  @!PT LDS RZ, [RZ] ;  /* 0x00000000fffff984 */ /* 0x000fe20000000800 */
[----:B------:R-:W-:Y:S01]  /*89a0*/  @!PT LDS RZ, [RZ] ;  /* 0x00000000fffff984 */ /* 0x000fe20000000800 */
[----:B------:R-:W-:Y:S01]  /*89b0*/  @!PT LDS RZ, [RZ] ;  /* 0x00000000fffff984 */ /* 0x000fe20000000800 */
[----:B------:R2:W-:Y:S01]  /*89c0*/  @!P4 LDGSTS.E.BYPASS.LTC128B.128 [R223+0x14000], [R32.64+0x100] ;  /* 0x1400010020dfcfae */ /* 0x0005e2000b901d56 */
[----:B------:R-:W-:-:S03]  /*89d0*/  @!P5 LEA R20, P2, R0, c[0x0][0x170], 0x1 ;  /* 0x00005c000014da11 */ /* 0x000fc600078408ff */
[----:B------:R-:W-:Y:S01]  /*89e0*/  @P3 STS.128 [R223+0x16000], RZ ;  /* 0x016000ffdf003388 */ /* 0x000fe20000000c00 */
[----:B------:R-:W-:-:S03]  /*89f0*/  @!P4 LEA.HI.X R27, R2, c[0x0][0x174], R5, 0x1, P1 ;  /* 0x00005d00021bca11 */ /* 0x000fc600008f0c05 */
[----:B------:R-:W-:Y:S01]  /*8a00*/  @!PT LDS RZ, [RZ] ;  /* 0x00000000fffff984 */ /* 0x000fe20000000800 */
[----:B------:R-:W-:Y:S01]  /*8a10*/  @!PT LDS RZ, [RZ] ;  /* 0x00000000fffff984 */ /* 0x000fe20000000800 */
[----:B------:R-:W-:Y:S01]  /*8a20*/  @!PT LDS RZ, [RZ] ;  /* 0x00000000fffff984 */ /* 0x000fe20000000800 */
[----:B------:R3:W-:Y:S01]  /*8a30*/  @!P3 LDGSTS.E.BYPASS.LTC128B.128 [R223+0x16000], [R30.64+0x180] ;  /* 0x160001801edfbfae */ /* 0x0007e2000b901d56 */
[----:B------:R-:W-:-:S03]  /*8a40*/  @!P6 LEA.HI.X R23, R0, c[0x0][0x174], R4, 0x1, P0 ;  /* 0x00005d000017ea11 */ /* 0x000fc600000f0c04 */
[----:B------:R-:W-:Y:S01]  /*8a50*/  @P6 STS.128 [R223+0x10800], RZ ;  /* 0x010800ffdf006388 */ /* 0x000fe20000000c00 */
[----:B------:R-:W-:-:S03]  /*8a60*/  @!P4 LEA R18, P1, R0, c[0x0][0x170], 0x1 ;  /* 0x00005c000012ca11 */ /* 0x000fc600078208ff */
[----:B------:R-:W-:Y:S01]  /*8a70*/  @!PT LDS RZ, [RZ] ;  /* 0x00000000fffff984 */ /* 0x000fe20000000800 */
[----:B------:R-:W-:Y:S01]  /*8a80*/  @!PT LDS RZ, [RZ] ;  /* 0x00000000fffff984 */ /* 0x000fe20000000800 */
[----:B------:R-:W-:Y:S01]  /*8a90*/  @!PT LDS RZ, [RZ] ;  /* 0x00000000fffff984 */ /* 0x000fe20000000800 */
[----:B------:R4:W-:Y:S01]  /*8aa0*/  @!P6 LDGSTS.E.BYPASS.LTC128B.128 [R223+0x10800], [R150.64] ;  /* 0x1080000096dfefae */ /* 0x0009e2000b901d56 */
[C---:B------:R-:W-:Y:S02]  /*8ab0*/  @!P3 LEA R14, P0, R0.reuse, c[0x0][0x170], 0x1 ;  /* 0x00005c00000eba11 */ /* 0x040fe400078008ff */
[C---:B------:R-:W-:Y:S01]  /*8ac0*/  @!P5 LEA.HI.X R21, R0.reuse, c[0x0][0x174], R4, 0x1, P2 ;  /* 0x00005d000015da11 */ /* 0x040fe200010f0c04 */
[----:B------:R-:W-:Y:S01]  /*8ad0*/  @P5 STS.128 [R223+0x12800], RZ ;  /* 0x012800ffdf005388 */ /* 0x000fe20000000c00 */
[----:B------:R-:W-:-:S03]  /*8ae0*/  IADD3 R2, P2, R0, UR15, RZ ;  /* 0x0000000f00027c10 */ /* 0x000fc6000ff5e0ff */
[----:B------:R-:W-:Y:S01]  /*8af0*/  @!PT LDS RZ, [RZ] ;  /* 0x00000000fffff984 */ /* 0x000fe20000000800 */
[----:B------:R-:W-:Y:S01]  /*8b00*/  @!PT LDS RZ, [RZ] ;  /* 0x00000000fffff984 */ /* 0x000fe20000000800 */
[----:B------:R-:W-:Y:S01]  /*8b10*/  @!PT LDS RZ, [RZ] ;  /* 0x00000000fffff984 */ /* 0x000fe20000000800 */
[----:B------:R3:W-:Y:S01]  /*8b20*/  @!P5 LDGSTS.E.BYPASS.LTC128B.128 [R223+0x12800], [R28.64+0x80] ;  /* 0x128000801cdfdfae */ /* 0x0007e2000b901d56 */
[----:B------:R-:W-:-:S03]  /*8b30*/  @!P4 LEA.HI.X R19, R0, c[0x0][0x174], R4, 0x1, P1 ;  /* 0x00005d000013ca11 */ /* 0x000fc600008f0c04 */
[----:B------:R-:W-:Y:S01]  /*8b40*/  @P4 STS.128 [R223+0x14800], RZ ;  /* 0x014800ffdf004388 */ /* 0x000fe20000000c00 */
[----:B------:R-:W-:-:S03]  /*8b50*/  @!P3 LEA.HI.X R15, R0, c[0x0][0x174], R4, 0x1, P0 ;  /* 0x00005d00000fba11 */ /* 0x000fc600000f0c04 */
[----:B------:R-:W-:Y:S01]  /*8b60*/  @!PT LDS RZ, [RZ] ;  /* 0x00000000fffff984 */ /* 0x000fe20000000800 */
[----:B------:R-:W-:Y:S01]  /*8b70*/  @!PT LDS RZ, [RZ] ;  /* 0x00000000fffff984 */ /* 0x000fe20000000800 */
[----:B------:R-:W-:Y:S01]  /*8b80*/  @!PT LDS RZ, [RZ] ;  /* 0x00000000fffff984 */ /* 0x000fe20000000800 */
[----:B------:R1:W-:Y:S01]  /*8b90*/  @!P4 LDGSTS.E.BYPASS.LTC128B.128 [R223+0x14800], [R26.64+0x100] ;  /* 0x148001001adfcfae */ /* 0x0003e2000b901d56 */
[----:B------:R-:W-:-:S03]  /*8ba0*/  IADD3.X R4, R4, UR10, RZ, P2, !PT ;  /* 0x0000000a04047c10 */ /* 0x000fc600097fe4ff */
[----:B------:R-:W-:Y:S01]  /*8bb0*/  @P3 STS.128 [R223+0x16800], RZ ;  /* 0x016800ffdf003388 */ /* 0x000fe20000000c00 */
[----:B------:R-:W-:-:S03]  /*8bc0*/  @!P6 LEA R12, P0, R2, c[0x0][0x170], 0x1 ;  /* 0x00005c00020cea11 */ /* 0x000fc600078008ff */
[----:B------:R-:W-:Y:S01]  /*8bd0*/  @!PT LDS RZ, [RZ] ;  /* 0x00000000fffff984 */ /* 0x000fe20000000800 */
[----:B------:R-:W-:Y:S01]  /*8be0*/  @!PT LDS RZ, [RZ] ;  /* 0x00000000fffff984 */ /* 0x000fe20000000800 */
[----:B------:R-:W-:Y:S01]  /*8bf0*/  @!PT LDS RZ, [RZ] ;  /* 0x00000000fffff984 */ /* 0x000fe20000000800 */
[----:B------:R1:W-:Y:S01]  /*8c00*/  @!P3 LDGSTS.E.BYPASS.LTC128B.128 [R223+0x16800], [R24.64+0x180] ;  /* 0x1680018018dfbfae */ /* 0x0003e2000b901d56 */
[----:B------:R-:W-:-:S03]  /*8c10*/  @!P5 LEA R10, P2, R2, c[0x0][0x170], 0x1 ;  /* 0x00005c00020ada11 */ /* 0x000fc600078408ff */
[----:B------:R-:W-:Y:S01]  /*8c20*/  @P6 STS.128 [R223+0x11000], RZ ;  /* 0x011000ffdf006388 */ /* 0x000fe20000000c00 */
[----:B------:R-:W-:-:S03]  /*8c30*/  @!P4 LEA R8, P1, R2, c[0x0][0x170], 0x1 ;  /* 0x00005c000208ca11 */ /* 0x000fc600078208ff */
[----:B------:R-:W-:Y:S01]  /*8c40*/  @!PT LDS RZ, [RZ] ;  /* 0x00000000fffff984 */ /* 0x000fe20000000800 */
[----:B------:R-:W-:Y:S01]  /*8c50*/  @!PT LDS RZ, [RZ] ;  /* 0x00000000fffff984 */ /* 0x000fe20000000800 */
[----:B------:R-:W-:Y:S01]  /*8c60*/  @!PT LDS RZ, [RZ] ;  /* 0x00000000fffff984 */ /* 0x000fe20000000800 */
[----:B------:R1:W-:Y:S01]  /*8c70*/  @!P6 LDGSTS.E.BYPASS.LTC128B.128 [R223+0x11000], [R22.64] ;  /* 0x1100000016dfefae */ /* 0x0003e2000b901d56 */
[----:B------:R-:W-:-:S03]  /*8c80*/  @!P6 LEA.HI.X R13, R2, c[0x0][0x174], R4, 0x1, P0 ;  /* 0x00005d00020dea11 */ /* 0x000fc600000f0c04 */
[----:B------:R-:W-:Y:S01]  /*8c90*/  @P5 STS.128 [R223+0x13000], RZ ;  /* 0x013000ffdf005388 */ /* 0x000fe20000000c00 */
[----:B------:R-:W-:-:S03]  /*8ca0*/  @!P3 LEA R6, P0, R2, c[0x0][0x170], 0x1 ;  /* 0x00005c000206ba11 */ /* 0x000fc600078008ff */
        /* <DEDUP_REMOVED lines=10> */
[----:B------:R1:W-:Y:S04]  /*8d50*/  @!P4 LDGSTS.E.BYPASS.LTC128B.128 [R223+0x15000], [R18.64+0x100] ;  /* 0x1500010012dfcfae */ /* 0x0003e8000b901d56 */
[----:B------:R-:W-:Y:S01]  /*8d60*/  @P3 STS.128 [R223+0x17000], RZ ;  /* 0x017000ffdf003388 */ /* 0x000fe20000000c00 */
[----:B------:R-:W-:-:S03]  /*8d70*/  @!P3 LEA.HI.X R7, R2, c[0x0][0x174], R4, 0x1, P0 ;  /* 0x00005d000207ba11 */ /* 0x000fc600000f0c04 */
        /* <DEDUP_REMOVED lines=24> */
[----:B-1---5:R-:W-:Y:S04]  /*8f00*/  LDSM.16.M88.4 R20, [R196+0x8000] ;  /* 0x00800000c414783b */ /* 0x022fe80000000200 */
[----:B------:R-:W-:Y:S04]  /*8f10*/  LDSM.16.M88.4 R12, [R196+0x8800] ;  /* 0x00880000c40c783b */ /* 0x000fe80000000200 */
[----:B------:R-:W-:Y:S04]  /*8f20*/  LDSM.16.M88.4 R168, [R196+0x9000] ;  /* 0x00900000c4a8783b */ /* 0x000fe80000000200 */
[----:B------:R-:W-:Y:S04]  /*8f30*/  LDSM.16.M88.4 R176, [R196+0x9800] ;  /* 0x00980000c4b0783b */ /* 0x000fe80000000200 */
[----:B--2---:R-:W-:Y:S04]  /*8f40*/  LDSM.16.M88.4 R8, [R204] ;  /* 0x00000000cc08783b */ /* 0x004fe80000000200 */
[----:B------:R-:W-:Y:S04]  /*8f50*/  LDSM.16.M88.4 R172, [R207] ;  /* 0x00000000cfac783b */ /* 0x000fe80000000200 */
[----:B---3--:R-:W1:Y:S04]  /*8f60*/  LDSM.16.M88.4 R4, [R203] ;  /* 0x00000000cb04783b */ /* 0x008e680000000200 */
[----:B------:R-:W2:Y:S04]  /*8f70*/  LDSM.16.M88.4 R180, [R222] ;  /* 0x00000000deb4783b */ /* 0x000ea80000000200 */
[----:B------:R-:W3:Y:S04]  /*8f80*/  LDSM.16.M88.4 R188, [R221] ;  /* 0x00000000ddbc783b */ /* 0x000ee80000000200 */
[----:B------:R-:W2:Y:S04]  /*8f90*/  LDSM.16.M88.4 R232, [R220] ;  /* 0x00000000dce8783b */ /* 0x000ea80000000200 */
[----:B------:R-:W-:Y:S04]  /*8fa0*/  LDSM.16.M88.4 R236, [R202+0x9800] ;  /* 0x00980000caec783b */ /* 0x000fe80000000200 */
[----:B------:R-:W-:Y:S04]  /*8fb0*/  LDSM.16.M88.4 R244, [R201] ;  /* 0x00000000c9f4783b */ /* 0x000fe80000000200 */
[----:B------:R-:W2:Y:S01]  /*8fc0*/  S2R R242, SR_TID.X ;  /* 0x0000000000f27919 */ /* 0x000ea20000002100 */
[----:B------:R-:W-:-:S03]  /*8fd0*/  IMAD.U32 R0, RZ, RZ, UR30 ;  /* 0x0000001eff007e24 */ /* 0x000fc6000f8e00ff */
[----:B------:R-:W0:Y:S01]  /*8fe0*/  LDGDEPBAR ;  /* 0x00000000000079af */ /* 0x000e220000000000 */
        /* <DEDUP_REMOVED lines=8> */
[----:B------:R-:W-:Y:S07]  /*9070*/  LDSM.16.M88.4 R4, [R206] ;  /* 0x00000000ce04783b */ /* 0x000fee0000000200 */
[C---:B------:R-:W-:Y:S01]  /*9080*/  HMMA.16816.F32 R224, R8.reuse, R172, R32 ;  /* 0x000000ac08e0723c */ /* 0x040fe20000001820 */
[----:B------:R-:W1:Y:S07]  /*9090*/  LDSM.16.M88.4 R32, [R202+0x8000] ;  /* 0x00800000ca20783b */ /* 0x000e6e0000000200 */
[C---:B------:R-:W-:Y:S01]  /*90a0*/  HMMA.16816.F32 R176, R8.reuse, R174, R28 ;  /* 0x000000ae08b0723c */ /* 0x040fe2000000181c */
[----:B------:R-:W1:Y:S07]  /*90b0*/  LDSM.16.M88.4 R28, [R202+0x8800] ;  /* 0x00880000ca1c783b */ /* 0x000e6e0000000200 */
[C---:B--2---:R-:W-:Y:S01]  /*90c0*/  HMMA.16816.F32 R172, R8.reuse, R180, R24 ;  /* 0x000000b408ac723c */ /* 0x044fe20000001818 */
[----:B------:R-:W2:Y:S07]  /*90d0*/  LDSM.16.M88.4 R24, [R202+0x9000] ;  /* 0x00900000ca18783b */ /* 0x000eae0000000200 */
[C---:B------:R-:W-:Y:S08]  /*90e0*/  HMMA.16816.F32 R168, R8.reuse, R182, R20 ;  /* 0x000000b608a8723c */ /* 0x040ff00000001814 */
[C---:B---3--:R-:W-:Y:S08]  /*90f0*/  HMMA.16816.F32 R20, R8.reuse, R188, R12 ;  /* 0x000000bc0814723c */ /* 0x048ff0000000180c */
[C---:B------:R-:W-:Y:S08]  /*9100*/  HMMA.16816.F32 R12, R8.reuse, R190, R184 ;  /* 0x000000be080c723c */ /* 0x040ff000000018b8 */
[C---:B------:R-:W-:Y:S08]  /*9110*/  HMMA.16816.F32 R180, R8.reuse, R232, R228 ;  /* 0x000000e808b4723c */ /* 0x040ff000000018e4 */
[----:B------:R-:W-:Y:S01]  /*9120*/  HMMA.16816.F32 R192, R8, R234, R192 ;  /* 0x000000ea08c0723c */ /* 0x000fe200000018c0 */
[----:B------:R-:W3:Y:S07]  /*9130*/  LDSM.16.M88.4 R8, [R205] ;  /* 0x00000000cd08783b */ /* 0x000eee0000000200 */
[C---:B-1----:R-:W-:Y:S01]  /*9140*/  HMMA.16816.F32 R184, R4.reuse, R34, R176 ;  /* 0x0000002204b8723c */ /* 0x042fe200000018b0 */
[----:B------:R-:W1:Y:S07]  /*9150*/  LDSM.16.M88.4 R176, [R201+0x800] ;  /* 0x00080000c9b0783b */ /* 0x000e6e0000000200 */
[C---:B------:R-:W-:Y:S01]  /*9160*/  HMMA.16816.F32 R232, R4.reuse, R28, R172 ;  /* 0x0000001c04e8723c */ /* 0x040fe200000018ac */
[----:B------:R-:W1:Y:S07]  /*9170*/  LDSM.16.M88.4 R172, [R201+0x1000] ;  /* 0x00100000c9ac783b */ /* 0x000e6e0000000200 */
[C---:B------:R-:W-:Y:S01]  /*9180*/  HMMA.16816.F32 R228, R4.reuse, R30, R168 ;  /* 0x0000001e04e4723c */ /* 0x040fe200000018a8 */
[----:B------:R-:W1:Y:S07]  /*9190*/  LDSM.16.M88.4 R168, [R201+0x1800] ;  /* 0x00180000c9a8783b */ /* 0x000e6e0000000200 */
[C---:B------:R-:W-:Y:S08]  /*91a0*/  HMMA.16816.F32 R224, R4.reuse, R32, R224 ;  /* 0x0000002004e0723c */ /* 0x040ff000000018e0 */
[C---:B--2---:R-:W-:Y:S01]  /*91b0*/  HMMA.16816.F32 R188, R4.reuse, R24, R20 ;  /* 0x0000001804bc723c */ /* 0x044fe20000001814 */
[----:B------:R-:W-:Y:S07]  /*91c0*/  LDSM.16.M88.4 R20, [R196+0xa000] ;  /* 0x00a00000c414783b */ /* 0x000fee0000000200 */
[C---:B------:R-:W-:Y:S08]  /*91d0*/  HMMA.16816.F32 R32, R4.reuse, R26, R12 ;  /* 0x0000001a0420723c */ /* 0x040ff0000000180c */
[C---:B------:R-:W-:Y:S08]  /*91e0*/  HMMA.16816.F32 R28, R4.reuse, R236, R180 ;  /* 0x000000ec041c723c */ /* 0x040ff000000018b4 */
[----:B------:R-:W-:Y:S01]  /*91f0*/  HMMA.16816.F32 R24, R4, R238, R192 ;  /* 0x000000ee0418723c */ /* 0x000fe200000018c0 */
[----:B------:R-:W2:Y:S04]  /*9200*/  LDSM.16.M88.4 R4, [R203+0x2000] ;  /* 0x00200000cb04783b */ /* 0x000ea80000000200 */
[----:B------:R-:W-:Y:S03]  /*9210*/  LDSM.16.M88.4 R192, [R196+0xb800] ;  /* 0x00b80000c4c0783b */ /* 0x000fe60000000200 */
[C---:B---3--:R-:W-:Y:S01]  /*9220*/  HMMA.16816.F32 R12, R8.reuse, R244, R224 ;  /* 0x000000f4080c723c */ /* 0x048fe200000018e0 */
[----:B------:R-:W-:Y:S07]  /*9230*/  LDSM.16.M88.4 R224, [R196+0xb000] ;  /* 0x00b00000c4e0783b */ /* 0x000fee0000000200 */
[C---:B------:R-:W-:Y:S01]  /*9240*/  HMMA.16816.F32 R180, R8.reuse, R246, R184 ;  /* 0x000000f608b4723c */ /* 0x040fe200000018b8 */
[----:B------:R-:W3:Y:S07]  /*9250*/  LDSM.16.M88.4 R244, [R196+0xa800] ;  /* 0x00a80000c4f4783b */ /* 0x000eee0000000200 */
[C---:B-1----:R-:W-:Y:S08]  /*9260*/  HMMA.16816.F32 R184, R8.reuse, R176, R232 ;  /* 0x000000b008b8723c */ /* 0x042ff000000018e8 */
[C---:B------:R-:W-:Y:S08]  /*9270*/  HMMA.16816.F32 R232, R8.reuse, R178, R228 ;  /* 0x000000b208e8723c */ /* 0x040ff000000018e4 */
[C---:B------:R-:W-:Y:S08]  /*9280*/  HMMA.16816.F32 R236, R8.reuse, R172, R188 ;  /* 0x000000ac08ec723c */ /* 0x040ff000000018bc */
[C---:B------:R-:W-:Y:S01]  /*9290*/  HMMA.16816.F32 R228, R8.reuse, R174, R32 ;  /* 0x000000ae08e4723c */ /* 0x040fe20000001820 */
[----:B------:R-:W-:Y:S07]  /*92a0*/  LDSM.16.M88.4 R32, [R219] ;  /* 0x00000000db20783b */ /* 0x000fee0000000200 */
[C---:B------:R-:W-:Y:S01]  /*92b0*/  HMMA.16816.F32 R188, R8.reuse, R168, R28 ;  /* 0x000000a808bc723c */ /* 0x040fe2000000181c */
[----:B------:R-:W-:Y:S07]  /*92c0*/  LDSM.16.M88.4 R28, [R218] ;  /* 0x00000000da1c783b */ /* 0x000fee0000000200 */
[----:B------:R-:W-:Y:S01]  /*92d0*/  HMMA.16816.F32 R176, R8, R170, R24 ;  /* 0x000000aa08b0723c */ /* 0x000fe20000001818 */
[----:B------:R-:W1:Y:S07]  /*92e0*/  LDSM.16.M88.4 R8, [R204+0x2000] ;  /* 0x00200000cc08783b */ /* 0x000e6e0000000200 */
[C---:B--2---:R-:W-:Y:S08]  /*92f0*/  HMMA.16816.F32 R168, R4.reuse, R20, R12 ;  /* 0x0000001404a8723c */ /* 0x044ff0000000180c */
[C---:B------:R-:W-:Y:S08]  /*9300*/  HMMA.16816.F32 R24, R4.reuse, R22, R180 ;  /* 0x000000160418723c */ /* 0x040ff000000018b4 */
[C---:B---3--:R-:W-:Y:S08]  /*9310*/  HMMA.16816.F32 R20, R4.reuse, R244, R184 ;  /* 0x000000f40414723c */ /* 0x048ff000000018b8 */
[C---:B------:R-:W-:Y:S01]  /*9320*/  HMMA.16816.F32 R12, R4.reuse, R246, R232 ;  /* 0x000000f6040c723c */ /* 0x040fe200000018e8 */
[----:B------:R-:W2:Y:S07]  /*9330*/  LDSM.16.M88.4 R244, [R217] ;  /* 0x00000000d9f4783b */ /* 0x000eae0000000200 */
[C---:B------:R-:W-:Y:S01]  /*9340*/  HMMA.16816.F32 R232, R4.reuse, R192, R188 ;  /* 0x000000c004e8723c */ /* 0x040fe200000018bc */
[----:B------:R-:W3:Y:S07]  /*9350*/  LDSM.16.M88.4 R188, [R216] ;  /* 0x00000000d8bc783b */ /* 0x000eee0000000200 */
[C---:B------:R-:W-:Y:S01]  /*9360*/  HMMA.16816.F32 R172, R4.reuse, R224, R236 ;  /* 0x000000e004ac723c */ /* 0x040fe200000018ec */
[----:B------:R-:W-:Y:S07]  /*9370*/  LDSM.16.M88.4 R236, [R202+0xb800] ;  /* 0x00b80000caec783b */ /* 0x000fee0000000200 */
[C---:B------:R-:W-:Y:S01]  /*9380*/  HMMA.16816.F32 R228, R4.reuse, R226, R228 ;  /* 0x000000e204e4723c */ /* 0x040fe200000018e4 */
[----:B------:R-:W-:Y:S07]  /*9390*/  LDSM.16.M88.4 R224, [R202+0xa000] ;  /* 0x00a00000cae0783b */ /* 0x000fee0000000200 */
[----:B------:R-:W-:Y:S01]  /*93a0*/  HMMA.16816.F32 R192, R4, R194, R176 ;  /* 0x000000c204c0723c */ /* 0x000fe200000018b0 */
[----:B------:R-:W3:Y:S07]  /*93b0*/  LDSM.16.M88.4 R4, [R206+0x2000] ;  /* 0x00200000ce04783b */ /* 0x000eee0000000200 */
[C---:B-1----:R-:W-:Y:S01]  /*93c0*/  HMMA.16816.F32 R184, R8.reuse, R32, R168 ;  /* 0x0000002008b8723c */ /* 0x042fe200000018a8 */
[----:B------:R-:W1:Y:S07]  /*93d0*/  LDSM.16.M88.4 R168, [R202+0xa800] ;  /* 0x00a80000caa8783b */ /* 0x000e6e0000000200 */
[C---:B------:R-:W-:Y:S08]  /*93e0*/  HMMA.16816.F32 R176, R8.reuse, R28, R20 ;  /* 0x0000001c08b0723c */ /* 0x040ff00000001814 */
[C---:B------:R-:W-:Y:S01]  /*93f0*/  HMMA.16816.F32 R180, R8.reuse, R34, R24 ;  /* 0x0000002208b4723c */ /* 0x040fe20000001818 */
[----:B------:R-:W1:Y:S07]  /*9400*/  LDSM.16.M88.4 R32, [R202+0xb000] ;  /* 0x00b00000ca20783b */ /* 0x000e6e0000000200 */
[C---:B------:R-:W-:Y:S08]  /*9410*/  HMMA.16816.F32 R28, R8.reuse, R30, R12 ;  /* 0x0000001e081c723c */ /* 0x040ff0000000180c */
[C---:B--2---:R-:W-:Y:S08]  /*9420*/  HMMA.16816.F32 R24, R8.reuse, R244, R172 ;  /* 0x000000f40818723c */ /* 0x044ff000000018ac */
[C---:B------:R-:W-:Y:S01]  /*9430*/  HMMA.16816.F32 R20, R8.reuse, R246, R228 ;  /* 0x000000f60814723c */ /* 0x040fe200000018e4 */
[----:B------:R-:W-:Y:S07]  /*9440*/  LDSM.16.M88.4 R244, [R212] ;  /* 0x00000000d4f4783b */ /* 0x000fee0000000200 */
[C---:B---3--:R-:W-:Y:S01]  /*9450*/  HMMA.16816.F32 R12, R8.reuse, R188, R232 ;  /* 0x000000bc080c723c */ /* 0x048fe200000018e8 */
[----:B------:R-:W-:Y:S07]  /*9460*/  LDSM.16.M88.4 R232, [R201+0x2800] ;  /* 0x00280000c9e8783b */ /* 0x000fee0000000200 */
[----:B------:R-:W-:Y:S01]  /*9470*/  HMMA.16816.F32 R172, R8, R190, R192 ;  /* 0x000000be08ac723c */ /* 0x000fe200000018c0 */
[----:B------:R-:W-:Y:S04]  /*9480*/  LDSM.16.M88.4 R8, [R205+0x2000] ;  /* 0x00200000cd08783b */ /* 0x000fe80000000200 */
[----:B------:R-:W2:Y:S03]  /*9490*/  LDSM.16.M88.4 R192, [R201+0x2000] ;  /* 0x00200000c9c0783b */ /* 0x000ea60000000200 */
[C---:B------:R-:W-:Y:S08]  /*94a0*/  HMMA.16816.F32 R228, R4.reuse, R224, R184 ;  /* 0x000000e004e4723c */ /* 0x040ff000000018b8 */
[C---:B-1----:R-:W-:Y:S08]  /*94b0*/  HMMA.16816.F32 R188, R4.reuse, R168, R176 ;  /* 0x000000a804bc723c */ /* 0x042ff000000018b0 */
[C---:B------:R-:W-:Y:S01]  /*94c0*/  HMMA.16816.F32 R184, R4.reuse, R170, R28 ;  /* 0x000000aa04b8723c */ /* 0x040fe2000000181c */
[----:B------:R-:W1:Y:S07]  /*94d0*/  LDSM.16.M88.4 R168, [R201+0x3000] ;  /* 0x00300000c9a8783b */ /* 0x000e6e0000000200 */
[C---:B------:R-:W-:Y:S08]  /*94e0*/  HMMA.16816.F32 R224, R4.reuse, R226, R180 ;  /* 0x000000e204e0723c */ /* 0x040ff000000018b4 */
[C---:B------:R-:W-:Y:S01]  /*94f0*/  HMMA.16816.F32 R180, R4.reuse, R32, R24 ;  /* 0x0000002004b4723c */ /* 0x040fe20000001818 */
[----:B------:R-:W3:Y:S07]  /*9500*/  LDSM.16.M88.4 R24, [R201+0x3800] ;  /* 0x00380000c918783b */ /* 0x000eee0000000200 */
[C---:B------:R-:W-:Y:S01]  /*9510*/  HMMA.16816.F32 R176, R4.reuse, R34, R20 ;  /* 0x0000002204b0723c */ /* 0x040fe20000001814 */
[----:B------:R-:W-:Y:S07]  /*9520*/  LDSM.16.M88.4 R32, [R196+0xc000] ;  /* 0x00c00000c420783b */ /* 0x000fee0000000200 */
[C---:B------:R-:W-:Y:S08]  /*9530*/  HMMA.16816.F32 R28, R4.reuse, R236, R12 ;  /* 0x000000ec041c723c */ /* 0x040ff0000000180c */
[----:B------:R-:W-:Y:S01]  /*9540*/  HMMA.16816.F32 R20, R4, R238, R172 ;  /* 0x000000ee0414723c */ /* 0x000fe200000018ac */
[----:B------:R-:W3:Y:S04]  /*9550*/  LDSM.16.M88.4 R4, [R203+0x4000] ;  /* 0x00400000cb04783b */ /* 0x000ee80000000200 */
[----:B------:R-:W3:Y:S03]  /*9560*/  LDSM.16.M88.4 R236, [R196+0xd000] ;  /* 0x00d00000c4ec783b */ /* 0x000ee60000000200 */
[C---:B--2---:R-:W-:Y:S08]  /*9570*/  HMMA.16816.F32 R12, R8.reuse, R192, R228 ;  /* 0x000000c0080c723c */ /* 0x044ff000000018e4 */
[C---:B------:R-:W-:Y:S08]  /*9580*/  HMMA.16816.F32 R172, R8.reuse, R194, R224 ;  /* 0x000000c208ac723c */ /* 0x040ff000000018e0 */
[C---:B------:R-:W-:Y:S01]  /*9590*/  HMMA.16816.F32 R224, R8.reuse, R234, R184 ;  /* 0x000000ea08e0723c */ /* 0x040fe200000018b8 */
[----:B------:R-:W2:Y:S07]  /*95a0*/  LDSM.16.M88.4 R184, [R196+0xc800] ;  /* 0x00c80000c4b8783b */ /* 0x000eae0000000200 */
[C---:B-1----:R-:W-:Y:S08]  /*95b0*/  HMMA.16816.F32 R180, R8.reuse, R168, R180 ;  /* 0x000000a808b4723c */ /* 0x042ff000000018b4 */
[C---:B------:R-:W-:Y:S08]  /*95c0*/  HMMA.16816.F32 R228, R8.reuse, R232, R188 ;  /* 0x000000e808e4723c */ /* 0x040ff000000018bc */
[C---:B---3--:R-:W-:Y:S01]  /*95d0*/  HMMA.16816.F32 R232, R8.reuse, R24, R28 ;  /* 0x0000001808e8723c */ /* 0x048fe2000000181c */
[----:B------:R-:W1:Y:S07]  /*95e0*/  LDSM.16.M88.4 R28, [R196+0xd800] ;  /* 0x00d80000c41c783b */ /* 0x000e6e0000000200 */
[----:B------:R-:W-:Y:S01]  /*95f0*/  HMMA.16816.F32 R188, R8, R26, R20 ;  /* 0x0000001a08bc723c */ /* 0x000fe20000001814 */
[----:B------:R-:W-:Y:S07]  /*9600*/  LDSM.16.M88.4 R24, [R215] ;  /* 0x00000000d718783b */ /* 0x000fee0000000200 */
[----:B------:R-:W-:Y:S08]  /*9610*/  HMMA.16816.F32 R20, R4, R32, R12 ;  /* 0x000000200414723c */ /* 0x000ff0000000180c */
[----:B------:R-:W-:Y:S01]  /*9620*/  HMMA.16816.F32 R192, R8, R170, R176 ;  /* 0x000000aa08c0723c */ /* 0x000fe200000018b0 */
[----:B------:R-:W-:Y:S07]  /*9630*/  LDSM.16.M88.4 R8, [R204+0x4000] ;  /* 0x00400000cc08783b */ /* 0x000fee0000000200 */
[C---:B------:R-:W-:Y:S01]  /*9640*/  HMMA.16816.F32 R12, R4.reuse, R34, R172 ;  /* 0x00000022040c723c */ /* 0x040fe200000018ac */
[----:B------:R-:W3:Y:S07]  /*9650*/  LDSM.16.M88.4 R172, [R214] ;  /* 0x00000000d6ac783b */ /* 0x000eee0000000200 */
[C---:B------:R-:W-:Y:S01]  /*9660*/  HMMA.16816.F32 R176, R4.reuse, R236, R180 ;  /* 0x000000ec04b0723c */ /* 0x040fe200000018b4 */
[----:B------:R-:W3:Y:S07]  /*9670*/  LDSM.16.M88.4 R180, [R213] ;  /* 0x00000000d5b4783b */ /* 0x000eee0000000200 */
[C---:B--2---:R-:W-:Y:S01]  /*9680*/  HMMA.16816.F32 R168, R4.reuse, R184, R228 ;  /* 0x000000b804a8723c */ /* 0x044fe200000018e4 */
[----:B------:R-:W-:Y:S07]  /*9690*/  LDSM.16.M88.4 R228, [R202+0xc000] ;  /* 0x00c00000cae4783b */ /* 0x000fee0000000200 */
[C---:B------:R-:W-:Y:S08]  /*96a0*/  HMMA.16816.F32 R32, R4.reuse, R186, R224 ;  /* 0x000000ba0420723c */ /* 0x040ff000000018e0 */
[C---:B------:R-:W-:Y:S08]  /*96b0*/  HMMA.16816.F32 R184, R4.reuse, R238, R192 ;  /* 0x000000ee04b8723c */ /* 0x040ff000000018c0 */
[C---:B-1----:R-:W-:Y:S08]  /*96c0*/  HMMA.16816.F32 R192, R4.reuse, R28, R232 ;  /* 0x0000001c04c0723c */ /* 0x042ff000000018e8 */
[----:B------:R-:W-:Y:S01]  /*96d0*/  HMMA.16816.F32 R224, R4, R30, R188 ;  /* 0x0000001e04e0723c */ /* 0x000fe200000018bc */
[----:B------:R-:W1:Y:S07]  /*96e0*/  LDSM.16.M88.4 R4, [R206+0x4000] ;  /* 0x00400000ce04783b */ /* 0x000e6e0000000200 */
[C---:B---3--:R-:W-:Y:S08]  /*96f0*/  HMMA.16816.F32 R188, R8.reuse, R172, R168 ;  /* 0x000000ac08bc723c */ /* 0x048ff000000018a8 */
[C---:B------:R-:W-:Y:S01]  /*9700*/  HMMA.16816.F32 R168, R8.reuse, R174, R32 ;  /* 0x000000ae08a8723c */ /* 0x040fe20000001820 */
[----:B------:R-:W-:Y:S07]  /*9710*/  LDSM.16.M88.4 R172, [R202+0xd000] ;  /* 0x00d00000caac783b */ /* 0x000fee0000000200 */
[C---:B------:R-:W-:Y:S01]  /*9720*/  HMMA.16816.F32 R32, R8.reuse, R180, R176 ;  /* 0x000000b40820723c */ /* 0x040fe200000018b0 */
[----:B------:R-:W2:Y:S07]  /*9730*/  LDSM.16.M88.4 R176, [R202+0xc800] ;  /* 0x00c80000cab0783b */ /* 0x000eae0000000200 */
[C---:B------:R-:W-:Y:S01]  /*9740*/  HMMA.16816.F32 R236, R8.reuse, R24, R20 ;  /* 0x0000001808ec723c */ /* 0x040fe20000001814 */
[----:B------:R-:W3:Y:S07]  /*9750*/  LDSM.16.M88.4 R20, [R202+0xd800] ;  /* 0x00d80000ca14783b */ /* 0x000eee0000000200 */
[C---:B------:R-:W-:Y:S08]  /*9760*/  HMMA.16816.F32 R232, R8.reuse, R26, R12 ;  /* 0x0000001a08e8723c */ /* 0x040ff0000000180c */
[C---:B------:R-:W-:Y:S08]  /*9770*/  HMMA.16816.F32 R24, R8.reuse, R244, R192 ;  /* 0x000000f40818723c */ /* 0x040ff000000018c0 */
[C---:B------:R-:W-:Y:S01]  /*9780*/  HMMA.16816.F32 R12, R8.reuse, R246, R224 ;  /* 0x000000f6080c723c */ /* 0x040fe200000018e0 */
[----:B------:R-:W-:Y:S07]  /*9790*/  LDSM.16.M88.4 R224, [R201+0x4000] ;  /* 0x00400000c9e0783b */ /* 0x000fee0000000200 */
[----:B------:R-:W-:Y:S01]  /*97a0*/  HMMA.16816.F32 R28, R8, R182, R184 ;  /* 0x000000b6081c723c */ /* 0x000fe200000018b8 */
[----:B------:R-:W4:Y:S07]  /*97b0*/  LDSM.16.M88.4 R8, [R205+0x4000] ;  /* 0x00400000cd08783b */ /* 0x000f2e0000000200 */
[C---:B-1----:R-:W-:Y:S08]  /*97c0*/  HMMA.16816.F32 R180, R4.reuse, R228, R236 ;  /* 0x000000e404b4723c */ /* 0x042ff000000018ec */
[C---:B--2---:R-:W-:Y:S08]  /*97d0*/  HMMA.16816.F32 R192, R4.reuse, R176, R188 ;  /* 0x000000b004c0723c */ /* 0x044ff000000018bc */
[C---:B------:R-:W-:Y:S01]  /*97e0*/  HMMA.16816.F32 R232, R4.reuse, R230, R232 ;  /* 0x000000e604e8723c */ /* 0x040fe200000018e8 */
[----:B------:R-:W1:Y:S07]  /*97f0*/  LDSM.16.M88.4 R228, [R201+0x4800] ;  /* 0x00480000c9e4783b */ /* 0x000e6e0000000200 */
[C---:B------:R-:W-:Y:S08]  /*9800*/  HMMA.16816.F32 R188, R4.reuse, R172, R32 ;  /* 0x000000ac04bc723c */ /* 0x040ff00000001820 */
[C---:B---3--:R-:W-:Y:S01]  /*9810*/  HMMA.16816.F32 R32, R4.reuse, R20, R24 ;  /* 0x000000140420723c */ /* 0x048fe20000001818 */
[----:B------:R-:W-:Y:S07]  /*9820*/  LDSM.16.M88.4 R24, [R201+0x5000] ;  /* 0x00500000c918783b */ /* 0x000fee0000000200 */
[C---:B------:R-:W-:Y:S01]  /*9830*/  HMMA.16816.F32 R12, R4.reuse, R22, R12 ;  /* 0x00000016040c723c */ /* 0x040fe2000000180c */
[----:B------:R-:W2:Y:S07]  /*9840*/  LDSM.16.M88.4 R20, [R201+0x5800] ;  /* 0x00580000c914783b */ /* 0x000eae0000000200 */
[C---:B------:R-:W-:Y:S01]  /*9850*/  HMMA.16816.F32 R184, R4.reuse, R178, R168 ;  /* 0x000000b204b8723c */ /* 0x040fe200000018a8 */
[----:B------:R-:W-:Y:S07]  /*9860*/  LDSM.16.M88.4 R168, [R196+0xe000] ;  /* 0x00e00000c4a8783b */ /* 0x000fee0000000200 */
[----:B------:R-:W-:Y:S01]  /*9870*/  HMMA.16816.F32 R172, R4, R174, R28 ;  /* 0x000000ae04ac723c */ /* 0x000fe2000000181c */
[----:B------:R-:W3:Y:S07]  /*9880*/  LDSM.16.M88.4 R4, [R203+0x6000] ;  /* 0x00600000cb04783b */ /* 0x000eee0000000200 */
[C---:B----4-:R-:W-:Y:S08]  /*9890*/  HMMA.16816.F32 R28, R8.reuse, R224, R180 ;  /* 0x000000e0081c723c */ /* 0x050ff000000018b4 */
[C---:B------:R-:W-:Y:S01]  /*98a0*/  HMMA.16816.F32 R176, R8.reuse, R226, R232 ;  /* 0x000000e208b0723c */ /* 0x040fe200000018e8 */
[----:B------:R-:W-:Y:S07]  /*98b0*/  LDSM.16.M88.4 R232, [R208] ;  /* 0x00000000d0e8783b */ /* 0x000fee0000000200 */
[C---:B-1----:R-:W-:Y:S01]  /*98c0*/  HMMA.16816.F32 R180, R8.reuse, R230, R184 ;  /* 0x000000e608b4723c */ /* 0x042fe200000018b8 */
[----:B------:R-:W1:Y:S07]  /*98d0*/  LDSM.16.M88.4 R184, [R196+0xe800] ;  /* 0x00e80000c4b8783b */ /* 0x000e6e0000000200 */
[C---:B------:R-:W-:Y:S01]  /*98e0*/  HMMA.16816.F32 R192, R8.reuse, R228, R192 ;  /* 0x000000e408c0723c */ /* 0x040fe200000018c0 */
[----:B------:R-:W4:Y:S07]  /*98f0*/  LDSM.16.M88.4 R228, [R196+0xf000] ;  /* 0x00f00000c4e4783b */ /* 0x000f2e0000000200 */
[C---:B--2---:R-:W-:Y:S08]  /*9900*/  HMMA.16816.F32 R224, R8.reuse, R20, R32 ;  /* 0x0000001408e0723c */ /* 0x044ff00000001820 */
[C---:B------:R-:W-:Y:S08]  /*9910*/  HMMA.16816.F32 R188, R8.reuse, R24, R188 ;  /* 0x0000001808bc723c */ /* 0x040ff000000018bc */
[C---:B------:R-:W-:Y:S01]  /*9920*/  HMMA.16816.F32 R172, R8.reuse, R26, R172 ;  /* 0x0000001a08ac723c */ /* 0x040fe200000018ac */
[----:B------:R-:W2:Y:S07]  /*9930*/  LDSM.16.M88.4 R24, [R196+0xf800] ;  /* 0x00f80000c418783b */ /* 0x000eae0000000200 */
[----:B------:R-:W-:Y:S01]  /*9940*/  HMMA.16816.F32 R20, R8, R22, R12 ;  /* 0x000000160814723c */ /* 0x000fe2000000180c */
[----:B------:R-:W-:Y:S07]  /*9950*/  LDSM.16.M88.4 R12, [R204+0x6000] ;  /* 0x00600000cc0c783b */ /* 0x000fee0000000200 */
[C---:B---3--:R-:W-:Y:S01]  /*9960*/  HMMA.16816.F32 R8, R4.reuse, R168, R28 ;  /* 0x000000a80408723c */ /* 0x048fe2000000181c */
[----:B------:R-:W3:Y:S07]  /*9970*/  LDSM.16.M88.4 R28, [R211] ;  /* 0x00000000d31c783b */ /* 0x000eee0000000200 */
[C---:B------:R-:W-:Y:S01]  /*9980*/  HMMA.16816.F32 R32, R4.reuse, R170, R176 ;  /* 0x000000aa0420723c */ /* 0x040fe200000018b0 */
[----:B------:R-:W3:Y:S07]  /*9990*/  LDSM.16.M88.4 R176, [R210] ;  /* 0x00000000d2b0783b */ /* 0x000eee0000000200 */
[C---:B-1----:R-:W-:Y:S08]  /*99a0*/  HMMA.16816.F32 R192, R4.reuse, R184, R192 ;  /* 0x000000b804c0723c */ /* 0x042ff000000018c0 */
[C---:B------:R-:W-:Y:S08]  /*99b0*/  HMMA.16816.F32 R168, R4.reuse, R186, R180 ;  /* 0x000000ba04a8723c */ /* 0x040ff000000018b4 */
[C---:B----4-:R-:W-:Y:S01]  /*99c0*/  HMMA.16816.F32 R184, R4.reuse, R228, R188 ;  /* 0x000000e404b8723c */ /* 0x050fe200000018bc */
[----:B------:R-:W1:Y:S07]  /*99d0*/  LDSM.16.M88.4 R188, [R209] ;  /* 0x00000000d1bc783b */ /* 0x000e6e0000000200 */
[C---:B------:R-:W-:Y:S08]  /*99e0*/  HMMA.16816.F32 R180, R4.reuse, R230, R172 ;  /* 0x000000e604b4723c */ /* 0x040ff000000018ac */
[C---:B--2---:R-:W-:Y:S08]  /*99f0*/  HMMA.16816.F32 R172, R4.reuse, R26, R20 ;  /* 0x0000001a04ac723c */ /* 0x044ff00000001814 */
[----:B------:R-:W-:Y:S01]  /*9a00*/  HMMA.16816.F32 R224, R4, R24, R224 ;  /* 0x0000001804e0723c */ /* 0x000fe200000018e0 */
[----:B------:R-:W-:Y:S04]  /*9a10*/  LDSM.16.M88.4 R24, [R202+0xe000] ;  /* 0x00e00000ca18783b */ /* 0x000fe80000000200 */
[----:B------:R-:W-:Y:S03]  /*9a20*/  LDSM.16.M88.4 R4, [R205+0x6000] ;  /* 0x00600000cd04783b */ /* 0x000fe60000000200 */
[C---:B---3--:R-:W-:Y:S01]  /*9a30*/  HMMA.16816.F32 R20, R12.reuse, R28, R8 ;  /* 0x0000001c0c14723c */ /* 0x048fe20000001808 */
[----:B------:R-:W2:Y:S07]  /*9a40*/  LDSM.16.M88.4 R8, [R206+0x6000] ;  /* 0x00600000ce08783b */ /* 0x000eae0000000200 */
[C---:B------:R-:W-:Y:S01]  /*9a50*/  HMMA.16816.F32 R28, R12.reuse, R30, R32 ;  /* 0x0000001e0c1c723c */ /* 0x040fe20000001820 */
[----:B------:R-:W3:Y:S07]  /*9a60*/  LDSM.16.M88.4 R32, [R202+0xe800] ;  /* 0x00e80000ca20783b */ /* 0x000eee0000000200 */
[C---:B------:R-:W-:Y:S08]  /*9a70*/  HMMA.16816.F32 R192, R12.reuse, R176, R192 ;  /* 0x000000b00cc0723c */ /* 0x040ff000000018c0 */
[C---:B------:R-:W-:Y:S01]  /*9a80*/  HMMA.16816.F32 R168, R12.reuse, R178, R168 ;  /* 0x000000b20ca8723c */ /* 0x040fe200000018a8 */
[----:B------:R-:W4:Y:S07]  /*9a90*/  LDSM.16.M88.4 R176, [R201+0x6000] ;  /* 0x00600000c9b0783b */ /* 0x000f2e0000000200 */
[C---:B-1----:R-:W-:Y:S01]  /*9aa0*/  HMMA.16816.F32 R228, R12.reuse, R188, R184 ;  /* 0x000000bc0ce4723c */ /* 0x042fe200000018b8 */
[----:B------:R-:W-:Y:S01]  /*9ab0*/  IMAD.SHL.U32 R242, R242, 0x2, RZ ;  /* 0x00000002f2f27824 */ /* 0x000fe200078e00ff */
[----:B------:R-:W-:Y:S06]  /*9ac0*/  LDSM.16.M88.4 R184, [R201+0x7000] ;  /* 0x00700000c9b8783b */ /* 0x000fec0000000200 */
[C---:B------:R-:W-:Y:S08]  /*9ad0*/  HMMA.16816.F32 R236, R12.reuse, R232, R224 ;  /* 0x000000e80cec723c */ /* 0x040ff000000018e0 */
[C---:B------:R-:W-:Y:S01]  /*9ae0*/  HMMA.16816.F32 R188, R12.reuse, R190, R180 ;  /* 0x000000be0cbc723c */ /* 0x040fe200000018b4 */
[----:B------:R-:W1:Y:S07]  /*9af0*/  LDSM.16.M88.4 R180, [R202+0xf000] ;  /* 0x00f00000cab4783b */ /* 0x000e6e0000000200 */
[----:B------:R-:W-:Y:S01]  /*9b00*/  HMMA.16816.F32 R232, R12, R234, R172 ;  /* 0x000000ea0ce8723c */ /* 0x000fe200000018ac */
[----:B------:R-:W1:Y:S07]  /*9b10*/  LDSM.16.M88.4 R172, [R201+0x6800] ;  /* 0x00680000c9ac783b */ /* 0x000e6e0000000200 */
[C---:B--2---:R-:W-:Y:S08]  /*9b20*/  HMMA.16816.F32 R12, R8.reuse, R24, R20 ;  /* 0x00000018080c723c */ /* 0x044ff00000001814 */
[----:B------:R-:W-:Y:S01]  /*9b30*/  HMMA.16816.F32 R20, R8, R26, R28 ;  /* 0x0000001a0814723c */ /* 0x000fe2000000181c */
[----:B------:R-:W-:-:S05]  /*9b40*/  LOP3.LUT R242, R242, 0x6, RZ, 0xc0, !PT ;  /* 0x00000006f2f27812 */ /* 0x000fca00078ec0ff */
[----:B------:R-:W-:Y:S02]  /*9b50*/  IMAD R0, R0, 0x40, R242 ;  /* 0x0000004000007824 */ /* 0x000fe400078e02f2 */
[----:B---3--:R-:W-:Y:S08]  /*9b60*/  HMMA.16816.F32 R28, R8, R32, R192 ;  /* 0x00000020081c723c */ /* 0x008ff000000018c0 */
[C---:B----4-:R-:W-:Y:S08]  /*9b70*/  HMMA.16816.F32 R224, R4.reuse, R176, R12 ;  /* 0x000000b004e0723c */ /* 0x050ff0000000180c */
[----:B------:R-:W-:Y:S01]  /*9b80*/  HMMA.16816.F32 R24, R4, R178, R20 ;  /* 0x000000b20418723c */ /* 0x000fe20000001814 */
[----:B------:R-:W-:-:S02]  /*9b90*/  IADD3 R13, R0, 0x1, RZ ;  /* 0x00000001000d7810 */ /* 0x000fc40007ffe0ff */
[C---:B------:R-:W-:Y:S02]  /*9ba0*/  IADD3 R12, R0.reuse, 0x8, RZ ;  /* 0x00000008000c7810 */ /* 0x040fe40007ffe0ff */
[----:B------:R-:W2:Y:S08]  /*9bb0*/  I2F R14, R13 ;  /* 0x0000000d000e7306 */ /* 0x000eb00000201400 */
[----:B------:R-:W3:Y:S01]  /*9bc0*/  I2F R15, R12 ;  /* 0x0000000c000f7306 */ /* 0x000ee20000201400 */
[----:B------:R-:W-:Y:S01]  /*9bd0*/  HMMA.16816.F32 R168, R8, R34, R168 ;  /* 0x0000002208a8723c */ /* 0x000fe200000018a8 */
[----:B------:R-:W-:-:S07]  /*9be0*/  IADD3 R2, R0, 0x9, RZ ;  /* 0x0000000900027810 */ /* 0x000fce0007ffe0ff */
[----:B-1----:R-:W-:Y:S01]  /*9bf0*/  HMMA.16816.F32 R32, R8, R180, R228 ;  /* 0x000000b40820723c */ /* 0x002fe200000018e4 */
[----:B--2---:R-:W-:-:S07]  /*9c00*/  FFMA.FTZ R18, R14, UR4, R227 ;  /* 0x000000040e127c23 */ /* 0x004fce00080100e3 */
[----:B------:R-:W-:Y:S01]  /*9c10*/  HMMA.16816.F32 R188, R8, R182, R188 ;  /* 0x000000b608bc723c */ /* 0x000fe200000018bc */
[----:B------:R-:W1:Y:S01]  /*9c20*/  LDSM.16.M88.4 R180, [R202+0xf800] ;  /* 0x00f80000cab4783b */ /* 0x000e620000000200 */
[----:B---3--:R-:W-:Y:S01]  /*9c30*/  FFMA.FTZ R20, R15, UR4, R24 ;  /* 0x000000040f147c23 */ /* 0x008fe20008010018 */
[----:B------:R-:W-:Y:S02]  /*9c40*/  ISETP.GE.AND P2, PT, R13, R17, PT ;  /* 0x000000110d00720c */ /* 0x000fe40003f46270 */
[----:B------:R-:W-:Y:S01]  /*9c50*/  ISETP.GE.AND P1, PT, R12, R16, PT ;  /* 0x000000100c00720c */ /* 0x000fe20003f26270 */
[----:B------:R2:W3:Y:S02]  /*9c60*/  I2F R19, R2 ;  /* 0x0000000200137306 */ /* 0x0004e40000201400 */
[----:B------:R-:W-:Y:S01]  /*9c70*/  HMMA.16816.F32 R28, R4, R172, R28 ;  /* 0x000000ac041c723c */ /* 0x000fe2000000181c */
[----:B------:R-:W-:Y:S02]  /*9c80*/  FSEL R193, R18, -INF , !P2 ;  /* 0xff80000012c17808 */ /* 0x000fe40005000000 */
[----:B------:R-:W-:-:S02]  /*9c90*/  FSEL R151, R20, -INF , !P1 ;  /* 0xff80000014977808 */ /* 0x000fc40004800000 */
[CC--:B------:R-:W-:Y:S02]  /*9ca0*/  ISETP.GE.AND P2, PT, R2.reuse, R16.reuse, PT ;  /* 0x000000100200720c */ /* 0x0c0fe40003f46270 */
[----:B------:R-:W-:Y:S02]  /*9cb0*/  ISETP.GE.AND P1, PT, R2, R17, PT ;  /* 0x000000110200720c */ /* 0x000fe40003f26270 */
[----:B------:R-:W-:Y:S02]  /*9cc0*/  ISETP.GE.AND P0, PT, R13, R16, PT ;  /* 0x000000100d00720c */ /* 0x000fe40003f06270 */
[C---:B--2---:R-:W-:Y:S02]  /*9cd0*/  IADD3 R2, R0.reuse, 0x11, RZ ;  /* 0x0000001100027810 */ /* 0x044fe40007ffe0ff */
[----:B------:R-:W-:Y:S02]  /*9ce0*/  IADD3 R13, R0, 0x10, RZ ;  /* 0x00000010000d7810 */ /* 0x000fe40007ffe0ff */
[----:B------:R-:W2:Y:S01]  /*9cf0*/  I2F R18, R2 ;  /* 0x0000000200127306 */ /* 0x000ea20000201400 */
[----:B------:R-:W-:Y:S01]  /*9d00*/  FFMA.FTZ R21, R14, UR4, R225 ;  /* 0x000000040e157c23 */ /* 0x000fe200080100e1 */
[----:B------:R-:W-:Y:S01]  /*9d10*/  HMMA.16816.F32 R168, R4, R174, R168 ;  /* 0x000000ae04a8723c */ /* 0x000fe200000018a8 */
[----:B------:R-:W4:Y:S01]  /*9d20*/  LDSM.16.M88.4 R172, [R201+0x7800] ;  /* 0x00780000c9ac783b */ /* 0x000f220000000200 */
[----:B------:R-:W-:Y:S01]  /*9d30*/  FFMA.FTZ R15, R15, UR4, R26 ;  /* 0x000000040f0f7c23 */ /* 0x000fe2000801001a */
[----:B------:R-:W-:-:S03]  /*9d40*/  UISETP.GE.AND UP0, UPT, UR9, 0x3, UPT ;  /* 0x000000030900788c */ /* 0x000fc6000bf06270 */
[----:B------:R1:W1:Y:S01]  /*9d50*/  I2F R14, R13 ;  /* 0x0000000d000e7306 */ /* 0x0002620000201400 */
[----:B------:R-:W-:Y:S01]  /*9d60*/  FSEL R150, R21, -INF , !P0 ;  /* 0xff80000015967808 */ /* 0x000fe20004000000 */
[C---:B---3--:R-:W-:Y:S01]  /*9d70*/  FFMA.FTZ R20, R19.reuse, UR4, R25 ;  /* 0x0000000413147c23 */ /* 0x048fe20008010019 */
[----:B------:R-:W-:Y:S01]  /*9d80*/  ISETP.GE.AND P0, PT, R12, R17, PT ;  /* 0x000000110c00720c */ /* 0x000fe20003f06270 */
[----:B------:R-:W-:Y:S01]  /*9d90*/  FFMA.FTZ R19, R19, UR4, R27 ;  /* 0x0000000413137c23 */ /* 0x000fe2000801001b */
[----:B------:R-:W-:Y:S01]  /*9da0*/  IADD3 R12, R0, 0x18, RZ ;  /* 0x00000018000c7810 */ /* 0x000fe20007ffe0ff */
[----:B------:R-:W-:Y:S01]  /*9db0*/  HMMA.16816.F32 R176, R4, R184, R32 ;  /* 0x000000b804b0723c */ /* 0x000fe20000001820 */
[----:B------:R-:W-:Y:S01]  /*9dc0*/  FSEL R192, R15, -INF , !P0 ;  /* 0xff8000000fc07808 */ /* 0x000fe20004000000 */
[----:B------:R-:W-:-:S04]  /*9dd0*/  DEPBAR.LE SB0, 0x0 ;  /* 0x000080000000791a */ /* 0x000fc80000000000 */
[----:B------:R-:W3:Y:S01]  /*9de0*/  I2F R15, R12 ;  /* 0x0000000c000f7306 */ /* 0x000ee20000201400 */
[----:B------:R-:W-:Y:S01]  /*9df0*/  FSEL R184, R19, -INF , !P1 ;  /* 0xff80000013b87808 */ /* 0x000fe20004800000 */
[----:B--2---:R-:W-:Y:S01]  /*9e00*/  FFMA.FTZ R19, R18, UR4, R29 ;  /* 0x0000000412137c23 */ /* 0x004fe2000801001d */
[----:B------:R-:W-:Y:S01]  /*9e10*/  FSEL R149, R20, -INF , !P2 ;  /* 0xff80000014957808 */ /* 0x000fe20005000000 */
[----:B------:R-:W-:Y:S01]  /*9e20*/  BAR.SYNC.DEFER_BLOCKING 0x0 ;  /* 0x0000000000007b1d */ /* 0x000fe20000010000 */
[CC--:B------:R-:W-:Y:S02]  /*9e30*/  ISETP.GE.AND P0, PT, R13.reuse, R16.reuse, PT ;  /* 0x000000100d00720c */ /* 0x0c0fe40003f06270 */
[----:B------:R-:W-:Y:S02]  /*9e40*/  ISETP.GE.AND P2, PT, R13, R17, PT ;  /* 0x000000110d00720c */ /* 0x000fe40003f46270 */
[----:B------:R-:W-:Y:S02]  /*9e50*/  ISETP.GE.AND P1, PT, R2, R16, PT ;  /* 0x000000100200720c */ /* 0x000fe40003f26270 */
[----:B-1----:R-:W-:Y:S01]  /*9e60*/  IADD3 R13, R0, 0x19, RZ ;  /* 0x00000019000d7810 */ /* 0x002fe20007ffe0ff */
[C---:B------:R-:W-:Y:S01]  /*9e70*/  FFMA.FTZ R20, R14.reuse, UR4, R28 ;  /* 0x000000040e147c23 */ /* 0x040fe2000801001c */
[----:B------:R-:W-:Y:S01]  /*9e80*/  FSEL R227, R19, -INF , !P1 ;  /* 0xff80000013e37808 */ /* 0x000fe20004800000 */
[----:B------:R-:W-:-:S02]  /*9e90*/  FFMA.FTZ R21, R14, UR4, R30 ;  /* 0x000000040e157c23 */ /* 0x000fc4000801001e */
[----:B------:R-:W1:Y:S01]  /*9ea0*/  I2F R14, R13 ;  /* 0x0000000d000e7306 */ /* 0x000e620000201400 */
[----:B------:R-:W-:Y:S02]  /*9eb0*/  FFMA.FTZ R19, R18, UR4, R31 ;  /* 0x0000000412137c23 */ /* 0x000fe4000801001f */
[----:B------:R-:W-:Y:S01]  /*9ec0*/  HMMA.16816.F32 R28, R8, R180, R236 ;  /* 0x000000b4081c723c */ /* 0x000fe200000018ec */
[----:B------:R-:W-:Y:S02]  /*9ed0*/  FSEL R240, R20, -INF , !P0 ;  /* 0xff80000014f07808 */ /* 0x000fe40004000000 */
[----:B------:R-:W-:Y:S02]  /*9ee0*/  ISETP.GE.AND P0, PT, R2, R17, PT ;  /* 0x000000110200720c */ /* 0x000fe40003f06270 */
[----:B------:R-:W-:Y:S01]  /*9ef0*/  IADD3 R2, R0, 0x20, RZ ;  /* 0x0000002000027810 */ /* 0x000fe20007ffe0ff */
[----:B---3--:R-:W-:Y:S01]  /*9f00*/  FFMA.FTZ R20, R15, UR4, R168 ;  /* 0x000000040f147c23 */ /* 0x008fe200080100a8 */
[----:B------:R-:W-:-:S02]  /*9f10*/  FSEL R241, R21, -INF , !P2 ;  /* 0xff80000015f17808 */ /* 0x000fc40005000000 */
[CC--:B------:R-:W-:Y:S01]  /*9f20*/  ISETP.GE.AND P2, PT, R12.reuse, R16.reuse, PT ;  /* 0x000000100c00720c */ /* 0x0c0fe20003f46270 */
[----:B------:R2:W3:Y:S01]  /*9f30*/  I2F R18, R2 ;  /* 0x0000000200127306 */ /* 0x0004e20000201400 */
[----:B------:R-:W-:Y:S01]  /*9f40*/  FSEL R237, R19, -INF , !P0 ;  /* 0xff80000013ed7808 */ /* 0x000fe20004000000 */
[----:B------:R-:W-:Y:S01]  /*9f50*/  HMMA.16816.F32 R32, R4, R186, R188 ;  /* 0x000000ba0420723c */ /* 0x000fe200000018bc */
[----:B------:R-:W-:Y:S01]  /*9f60*/  FFMA.FTZ R19, R15, UR4, R170 ;  /* 0x000000040f137c23 */ /* 0x000fe200080100aa */
[-C--:B------:R-:W-:Y:S02]  /*9f70*/  ISETP.GE.AND P1, PT, R12, R17.reuse, PT ;  /* 0x000000110c00720c */ /* 0x080fe40003f26270 */
[----:B------:R-:W-:Y:S01]  /*9f80*/  FSEL R225, R20, -INF , !P2 ;  /* 0xff80000014e17808 */ /* 0x000fe20005000000 */
[----:B-1----:R-:W-:Y:S01]  /*9f90*/  FFMA.FTZ R20, R14, UR4, R169 ;  /* 0x000000040e147c23 */ /* 0x002fe200080100a9 */
[C---:B------:R-:W-:Y:S02]  /*9fa0*/  ISETP.GE.AND P0, PT, R13.reuse, R16, PT ;  /* 0x000000100d00720c */ /* 0x040fe40003f06270 */
[----:B------:R-:W-:Y:S01]  /*9fb0*/  ISETP.GE.AND P2, PT, R13, R17, PT ;  /* 0x000000110d00720c */ /* 0x000fe20003f46270 */
[----:B------:R-:W-:Y:S01]  /*9fc0*/  HMMA.16816.F32 R24, R8, R182, R232 ;  /* 0x000000b60818723c */ /* 0x000fe200000018e8 */
[----:B------:R-:W-:-:S02]  /*9fd0*/  IADD3 R12, R0, 0x21, RZ ;  /* 0x00000021000c7810 */ /* 0x000fc40007ffe0ff */
[----:B------:R-:W-:Y:S02]  /*9fe0*/  IADD3 R13, R0, 0x28, RZ ;  /* 0x00000028000d7810 */ /* 0x000fe40007ffe0ff */
[----:B------:R-:W-:Y:S01]  /*9ff0*/  FSEL R236, R19, -INF , !P1 ;  /* 0xff80000013ec7808 */ /* 0x000fe20004800000 */
[----:B------:R-:W-:Y:S01]  /*a000*/  FFMA.FTZ R19, R14, UR4, R171 ;  /* 0x000000040e137c23 */ /* 0x000fe200080100ab */
[----:B------:R-:W1:Y:S01]  /*a010*/  I2F R15, R12 ;  /* 0x0000000c000f7306 */ /* 0x000e620000201400 */
[----:B------:R-:W-:Y:S02]  /*a020*/  FSEL R169, R20, -INF , !P0 ;  /* 0xff80000014a97808 */ /* 0x000fe40004000000 */
[C---:B------:R-:W-:Y:S02]  /*a030*/  ISETP.GE.AND P1, PT, R2.reuse, R16, PT ;  /* 0x000000100200720c */ /* 0x040fe40003f26270 */
[----:B------:R-:W-:-:S03]  /*a040*/  ISETP.GE.AND P0, PT, R2, R17, PT ;  /* 0x000000110200720c */ /* 0x000fc60003f06270 */
[----:B------:R-:W1:Y:S01]  /*a050*/  I2F R14, R13 ;  /* 0x0000000d000e7306 */ /* 0x000e620000201400 */
[----:B--2---:R-:W-:Y:S01]  /*a060*/  IADD3 R2, R0, 0x29, RZ ;  /* 0x0000002900027810 */ /* 0x004fe20007ffe0ff */
[----:B----4-:R-:W-:Y:S01]  /*a070*/  HMMA.16816.F32 R28, R4, R172, R28 ;  /* 0x000000ac041c723c */ /* 0x010fe2000000181c */
[----:B---3--:R-:W-:Y:S01]  /*a080*/  FFMA.FTZ R20, R18, UR4, R176 ;  /* 0x0000000412147c23 */ /* 0x008fe200080100b0 */
[----:B------:R-:W-:-:S04]  /*a090*/  IADD3 R9, R0, 0x30, RZ ;  /* 0x0000003000097810 */ /* 0x000fc80007ffe0ff */
[----:B------:R-:W2:Y:S01]  /*a0a0*/  I2F R11, R2 ;  /* 0x00000002000b7306 */ /* 0x000ea20000201400 */
[----:B------:R-:W-:Y:S01]  /*a0b0*/  FSEL R170, R19, -INF , !P2 ;  /* 0xff80000013aa7808 */ /* 0x000fe20005000000 */
[----:B------:R-:W-:Y:S01]  /*a0c0*/  FFMA.FTZ R8, R18, UR4, R178 ;  /* 0x0000000412087c23 */ /* 0x000fe200080100b2 */
[----:B------:R-:W-:Y:S02]  /*a0d0*/  FSEL R238, R20, -INF , !P1 ;  /* 0xff80000014ee7808 */ /* 0x000fe40004800000 */
[CC--:B------:R-:W-:Y:S02]  /*a0e0*/  ISETP.GE.AND P2, PT, R12.reuse, R16.reuse, PT ;  /* 0x000000100c00720c */ /* 0x0c0fe40003f46270 */
[----:B------:R-:W-:Y:S02]  /*a0f0*/  ISETP.GE.AND P1, PT, R12, R17, PT ;  /* 0x000000110c00720c */ /* 0x000fe40003f26270 */
[----:B------:R-:W3:Y:S01]  /*a100*/  I2F R12, R9 ;  /* 0x00000009000c7306 */ /* 0x000ee20000201400 */
[----:B-1----:R-:W-:Y:S01]  /*a110*/  FFMA.FTZ R18, R15, UR4, R177 ;  /* 0x000000040f127c23 */ /* 0x002fe200080100b1 */
[----:B------:R-:W-:Y:S01]  /*a120*/  FSEL R248, R8, -INF , !P0 ;  /* 0xff80000008f87808 */ /* 0x000fe20004000000 */
[----:B------:R-:W-:Y:S01]  /*a130*/  FFMA.FTZ R10, R14, UR4, R32 ;  /* 0x000000040e0a7c23 */ /* 0x000fe20008010020 */
[----:B------:R-:W-:Y:S01]  /*a140*/  ISETP.GE.AND P0, PT, R13, R16, PT ;  /* 0x000000100d00720c */ /* 0x000fe20003f06270 */
[----:B------:R-:W-:Y:S01]  /*a150*/  FFMA.FTZ R15, R15, UR4, R179 ;  /* 0x000000040f0f7c23 */ /* 0x000fe200080100b3 */
[----:B------:R-:W-:Y:S01]  /*a160*/  IADD3 R8, R0, 0x31, RZ ;  /* 0x0000003100087810 */ /* 0x000fe20007ffe0ff */
[----:B------:R-:W-:Y:S01]  /*a170*/  HMMA.16816.F32 R20, R4, R174, R24 ;  /* 0x000000ae0414723c */ /* 0x000fe20000001818 */
[----:B------:R-:W-:-:S02]  /*a180*/  FSEL R239, R10, -INF , !P0 ;  /* 0xff8000000aef7808 */ /* 0x000fc40004000000 */
[----:B------:R-:W-:Y:S01]  /*a190*/  FSEL R249, R15, -INF , !P1 ;  /* 0xff8000000ff97808 */ /* 0x000fe20004800000 */
[----:B------:R-:W1:Y:S01]  /*a1a0*/  I2F R10, R8 ;  /* 0x00000008000a7306 */ /* 0x000e620000201400 */
[C---:B------:R-:W-:Y:S02]  /*a1b0*/  ISETP.GE.AND P1, PT, R2.reuse, R16, PT ;  /* 0x000000100200720c */ /* 0x040fe40003f26270 */
[-C--:B------:R-:W-:Y:S01]  /*a1c0*/  ISETP.GE.AND P0, PT, R2, R17.reuse, PT ;  /* 0x000000110200720c */ /* 0x080fe20003f06270 */
[----:B--2---:R-:W-:Y:S01]  /*a1d0*/  FFMA.FTZ R5, R11, UR4, R33 ;  /* 0x000000040b057c23 */ /* 0x004fe20008010021 */
[----:B------:R-:W-:Y:S01]  /*a1e0*/  IADD3 R2, R0, 0x38, RZ ;  /* 0x0000003800027810 */ /* 0x000fe20007ffe0ff */
[----:B------:R-:W-:Y:S01]  /*a1f0*/  FFMA.FTZ R14, R14, UR4, R34 ;  /* 0x000000040e0e7c23 */ /* 0x000fe20008010022 */
[----:B------:R-:W-:Y:S02]  /*a200*/  FSEL R171, R18, -INF , !P2 ;  /* 0xff80000012ab7808 */ /* 0x000fe40005000000 */
[----:B------:R-:W2:Y:S01]  /*a210*/  I2F R4, R2 ;  /* 0x0000000200047306 */ /* 0x000ea20000201400 */
[----:B------:R-:W-:Y:S01]  /*a220*/  FSEL R34, R5, -INF , !P1 ;  /* 0xff80000005227808 */ /* 0x000fe20004800000 */
[----:B---3--:R-:W-:Y:S01]  /*a230*/  FFMA.FTZ R5, R12, UR4, R30 ;  /* 0x000000040c057c23 */ /* 0x008fe2000801001e */
[----:B------:R-:W-:-:S02]  /*a240*/  ISETP.GE.AND P2, PT, R13, R17, PT ;  /* 0x000000110d00720c */ /* 0x000fc40003f46270 */
[----:B------:R-:W-:Y:S01]  /*a250*/  ISETP.GE.AND P1, PT, R9, R17, PT ;  /* 0x000000110900720c */ /* 0x000fe20003f26270 */
[----:B------:R-:W-:Y:S01]  /*a260*/  FFMA.FTZ R6, R11, UR4, R35 ;  /* 0x000000040b067c23 */ /* 0x000fe20008010023 */
[----:B------:R-:W-:Y:S01]  /*a270*/  FSEL R35, R14, -INF , !P2 ;  /* 0xff8000000e237808 */ /* 0x000fe20005000000 */
[----:B------:R-:W-:Y:S01]  /*a280*/  FFMA.FTZ R7, R12, UR4, R28 ;  /* 0x000000040c077c23 */ /* 0x000fe2000801001c */
[----:B------:R-:W-:Y:S02]  /*a290*/  FSEL R183, R5, -INF , !P1 ;  /* 0xff80000005b77808 */ /* 0x000fe40004800000 */
[-C--:B------:R-:W-:Y:S01]  /*a2a0*/  ISETP.GE.AND P2, PT, R9, R16.reuse, PT ;  /* 0x000000100900720c */ /* 0x080fe20003f46270 */
[----:B------:R3:W4:Y:S01]  /*a2b0*/  I2F R5, R0 ;  /* 0x0000000000057306 */ /* 0x0007220000201400 */
[----:B------:R-:W-:Y:S01]  /*a2c0*/  FSEL R242, R6, -INF , !P0 ;  /* 0xff80000006f27808 */ /* 0x000fe20004000000 */
[----:B-1----:R-:W-:Y:S01]  /*a2d0*/  FFMA.FTZ R6, R10, UR4, R29 ;  /* 0x000000040a067c23 */ /* 0x002fe2000801001d */
[----:B------:R-:W-:Y:S01]  /*a2e0*/  ISETP.GE.AND P0, PT, R8, R16, PT ;  /* 0x000000100800720c */ /* 0x000fe20003f06270 */
[----:B------:R-:W-:Y:S01]  /*a2f0*/  FFMA.FTZ R10, R10, UR4, R31 ;  /* 0x000000040a0a7c23 */ /* 0x000fe2000801001f */
[----:B------:R-:W-:-:S02]  /*a300*/  FSEL R181, R7, -INF , !P2 ;  /* 0xff80000007b57808 */ /* 0x000fc40005000000 */
[-C--:B------:R-:W-:Y:S02]  /*a310*/  ISETP.GE.AND P2, PT, R8, R17.reuse, PT ;  /* 0x000000110800720c */ /* 0x080fe40003f46270 */
[----:B------:R-:W-:Y:S01]  /*a320*/  FSEL R173, R6, -INF , !P0 ;  /* 0xff80000006ad7808 */ /* 0x000fe20004000000 */
[----:B--2---:R-:W-:Y:S01]  /*a330*/  FFMA.FTZ R6, R4, UR4, R20 ;  /* 0x0000000404067c23 */ /* 0x004fe20008010014 */
[----:B------:R-:W-:Y:S02]  /*a340*/  FSEL R195, R10, -INF , !P2 ;  /* 0xff8000000ac37808 */ /* 0x000fe40005000000 */
[-C--:B------:R-:W-:Y:S02]  /*a350*/  ISETP.GE.AND P2, PT, R2, R16.reuse, PT ;  /* 0x000000100200720c */ /* 0x080fe40003f46270 */
[C---:B------:R-:W-:Y:S02]  /*a360*/  ISETP.GE.AND P1, PT, R0.reuse, R16, PT ;  /* 0x000000100000720c */ /* 0x040fe40003f26270 */
[----:B------:R-:W-:Y:S01]  /*a370*/  ISETP.GE.AND P0, PT, R0, R17, PT ;  /* 0x000000110000720c */ /* 0x000fe20003f06270 */
[----:B------:R-:W-:Y:S01]  /*a380*/  FFMA.FTZ R7, R4, UR4, R22 ;  /* 0x0000000404077c23 */ /* 0x000fe20008010016 */
[----:B---3--:R-:W-:-:S02]  /*a390*/  IADD3 R0, R0, 0x39, RZ ;  /* 0x0000003900007810 */ /* 0x008fc40007ffe0ff */
[----:B------:R-:W-:Y:S02]  /*a3a0*/  FSEL R175, R6, -INF , !P2 ;  /* 0xff80000006af7808 */ /* 0x000fe40005000000 */
[----:B------:R-:W-:Y:S01]  /*a3b0*/  ISETP.GE.AND P2, PT, R2, R17, PT ;  /* 0x000000110200720c */ /* 0x000fe20003f46270 */
[C---:B----4-:R-:W-:Y:S01]  /*a3c0*/  FFMA.FTZ R2, R5.reuse, UR4, R224 ;  /* 0x0000000405027c23 */ /* 0x050fe200080100e0 */
[----:B------:R-:W1:Y:S01]  /*a3d0*/  I2F R4, R0 ;  /* 0x0000000000047306 */ /* 0x000e620000201400 */
[----:B------:R-:W-:Y:S01]  /*a3e0*/  FFMA.FTZ R5, R5, UR4, R226 ;  /* 0x0000000405057c23 */ /* 0x000fe200080100e2 */
[----:B------:R-:W-:Y:S02]  /*a3f0*/  FSEL R226, R7, -INF , !P2 ;  /* 0xff80000007e27808 */ /* 0x000fe40005000000 */
[----:B------:R-:W-:Y:S02]  /*a400*/  ISETP.GE.AND P2, PT, R0, R16, PT ;  /* 0x000000100000720c */ /* 0x000fe40003f46270 */
[----:B------:R-:W-:-:S02]  /*a410*/  FSEL R16, R2, -INF , !P1 ;  /* 0xff80000002107808 */ /* 0x000fc40004800000 */
[----:B------:R-:W-:Y:S02]  /*a420*/  ISETP.GE.AND P1, PT, R0, R17, PT ;  /* 0x000000110000720c */ /* 0x000fe40003f26270 */
[----:B------:R-:W-:Y:S02]  /*a430*/  FSEL R17, R5, -INF , !P0 ;  /* 0xff80000005117808 */ /* 0x000fe40004000000 */
[----:B------:R-:W-:Y:S01]  /*a440*/  PLOP3.LUT P0, PT, PT, PT, UP0, 0x80, 0x0 ;  /* 0x000000000000781c */ /* 0x000fe20003f0f008 */
[C---:B-1----:R-:W-:Y:S02]  /*a450*/  FFMA.FTZ R0, R4.reuse, UR4, R21 ;  /* 0x0000000404007c23 */ /* 0x042fe40008010015 */
[----:B------:R-:W-:-:S03]  /*a460*/  FFMA.FTZ R4, R4, UR4, R23 ;  /* 0x0000000404047c23 */ /* 0x000fc60008010017 */
[----:B------:R-:W-:Y:S02]  /*a470*/  FSEL R252, R0, -INF , !P2 ;  /* 0xff80000000fc7808 */ /* 0x000fe40005000000 */
[----:B------:R-:W-:-:S05]  /*a480*/  FSEL R194, R4, -INF , !P1 ;  /* 0xff80000004c27808 */ /* 0x000fca0004800000 */
[----:B------:R-:W-:Y:S05]  /*a490*/  @!P0 BRA `(.L_x_434) ;  /* 0x0000088000008947 */ /* 0x000fea0003800000 */
[----:B------:R-:W2:Y:S04]  /*a4a0*/  LDL.64 R246, [R1+0x30] ;  /* 0x0000300001f67983 */ /* 0x000ea80000100a00 */
[----:B------:R-:W3:Y:S01]  /*a4b0*/  LDL.64 R244, [R1+0x18] ;  /* 0x0000180001f47983 */ /* 0x000ee20000100a00 */
[----:B------:R-:W-:Y:S01]  /*a4c0*/  UIADD3 UR37, UR9, -0x3, URZ ;  /* 0xfffffffd09257890 */ /* 0x000fe2000fffe03f */
[----:B------:R-:W-:Y:S01]  /*a4d0*/  BSSY B0, `(.L_x_435) ;  /* 0x0000083000007945 */ /* 0x000fe20003800000 */
[----:B------:R-:W-:Y:S01]  /*a4e0*/  ULDC.64 UR6, c[0x0][0x198] ;  /* 0x0000660000067ab9 */ /* 0x000fe20000000a00 */
[----:B------:R1:W-:Y:S01]  /*a4f0*/  @P6 STS.128 [R223+0x8000], RZ ;  /* 0x008000ffdf006388 */ /* 0x0003e20000000c00 */
[----:B------:R-:W-:Y:S02]  /*a500*/  USHF.R.S32.HI UR36, URZ, 0x1f, UR37 ;  /* 0x0000001f3f247899 */ /* 0x000fe40008011425 */
[----:B------:R-:W-:-:S02]  /*a510*/  UIMAD.WIDE.U32 UR38, UR37, UR6, URZ ;  /* 0x00000006252672a5 */ /* 0x000fc4000f8e003f */
[----:B------:R-:W-:-:S04]  /*a520*/  UIMAD UR36, UR36, UR6, URZ ;  /* 0x00000006242472a4 */ /* 0x000fc8000f8e023f */
[----:B------:R-:W-:Y:S01]  /*a530*/  UIMAD UR7, UR37, UR7, UR36 ;  /* 0x00000007250772a4 */ /* 0x000fe2000f8e0224 */
[----:B------:R-:W-:Y:S02]  /*a540*/  IMAD.U32 R4, RZ, RZ, UR38 ;  /* 0x00000026ff047e24 */ /* 0x000fe4000f8e00ff */
[----:B------:R-:W-:Y:S01]  /*a550*/  IMAD.U32 R5, RZ, RZ, UR39 ;  /* 0x00000027ff057e24 */ /* 0x000fe2000f8e00ff */
[----:B------:R-:W-:-:S06]  /*a560*/  UIADD3 UR7, UR39, UR7, URZ ;  /* 0x0000000727077290 */ /* 0x000fcc000fffe03f */
[----:B------:R-:W-:Y:S01]  /*a570*/  IMAD.U32 R2, RZ, RZ, UR7 ;  /* 0x00000007ff027e24 */ /* 0x000fe2000f8e00ff */
[----:B--2---:R-:W-:-:S04]  /*a580*/  LEA R0, P1, R4, R246, 0x6 ;  /* 0x000000f604007211 */ /* 0x004fc800078230ff */
[----:B------:R-:W-:Y:S02]  /*a590*/  @!P6 LEA R6, P2, R0, c[0x0][0x168], 0x1 ;  /* 0x00005a000006ea11 */ /* 0x000fe400078408ff */
[----:B---3--:R-:W-:Y:S02]  /*a5a0*/  LEA.HI.X R4, R4, R245, R2, 0x6, P1 ;  /* 0x000000f504047211 */ /* 0x008fe400008f3402 */
        /* <DEDUP_REMOVED lines=40> */
[C---:B------:R-:W-:Y:S02]  /*a830*/  IADD3 R0, P1, R2.reuse, UR27, RZ ;  /* 0x0000001b02007c10 */ /* 0x040fe4000ff3e0ff */
[C---:B-----5:R-:W-:Y:S01]  /*a840*/  @!P3 LEA R10, P2, R2.reuse, c[0x0][0x168], 0x1 ;  /* 0x00005a00020aba11 */ /* 0x060fe200078408ff */
[----:B------:R-:W-:Y:S01]  /*a850*/  @!PT LDS RZ, [RZ] ;  /* 0x00000000fffff984 */ /* 0x000fe20000000800 */
[----:B------:R-:W-:Y:S01]  /*a860*/  @!PT LDS RZ, [RZ] ;  /* 0x00000000fffff984 */ /* 0x000fe20000000800 */
[----:B------:R-:W-:Y:S01]  /*a870*/  @!PT LDS RZ, [RZ] ;  /* 0x00000000fffff984 */ /* 0x000fe20000000800 */
[----:B------:R3:W-:Y:S03]  /*a880*/  @!P5 LDGSTS.E.BYPASS.LTC128B.128 [R223+0xa800], [R6.64+0x80] ;  /* 0x0a80008006dfdfae */ /* 0x0007e6000b901d56 */
[----:B------:R-:W-:Y:S01]  /*a890*/  @!P3 LEA.HI.X R11, R2, c[0x0][0x16c], R4, 0x1, P2 ;  /* 0x00005b00020bba11 */ /* 0x000fe200010f0c04 */
[----:B------:R1:W-:Y:S01]  /*a8a0*/  @P4 STS.128 [R223+0xc800], RZ ;  /* 0x00c800ffdf004388 */ /* 0x0003e20000000c00 */
[----:B------:R-:W-:-:S03]  /*a8b0*/  IADD3.X R4, R4, UR28, RZ, P1, !PT ;  /* 0x0000001c04047c10 */ /* 0x000fc60008ffe4ff */
        /* <DEDUP_REMOVED lines=11> */
[C-C-:B------:R-:W-:Y:S02]  /*a970*/  @!P6 LEA.HI.X R9, R0.reuse, c[0x0][0x16c], R4.reuse, 0x1, P2 ;  /* 0x00005b000009ea11 */ /* 0x140fe400010f0c04 */
[C---:B------:R-:W-:Y:S02]  /*a980*/  @!P4 LEA R14, P2, R0.reuse, c[0x0][0x168], 0x1 ;  /* 0x00005a00000eca11 */ /* 0x040fe400078408ff */
[C---:B---3--:R-:W-:Y:S01]  /*a990*/  @!P5 LEA R6, P1, R0.reuse, c[0x0][0x168], 0x1 ;  /* 0x00005a000006da11 */ /* 0x048fe200078208ff */
[----:B------:R-:W-:Y:S01]  /*a9a0*/  @!PT LDS RZ, [RZ] ;  /* 0x00000000fffff984 */ /* 0x000fe20000000800 */
[----:B------:R-:W-:Y:S01]  /*a9b0*/  @!PT LDS RZ, [RZ] ;  /* 0x00000000fffff984 */ /* 0x000fe20000000800 */
[----:B------:R-:W-:Y:S01]  /*a9c0*/  @!PT LDS RZ, [RZ] ;  /* 0x00000000fffff984 */ /* 0x000fe20000000800 */
[----:B------:R2:W-:Y:S01]  /*a9d0*/  @!P6 LDGSTS.E.BYPASS.LTC128B.128 [R223+0x9000], [R8.64] ;  /* 0x0900000008dfefae */ /* 0x0005e2000b901d56 */
[C-C-:B------:R-:W-:Y:S02]  /*a9e0*/  @!P4 LEA.HI.X R15, R0.reuse, c[0x0][0x16c], R4.reuse, 0x1, P2 ;  /* 0x00005b00000fca11 */ /* 0x140fe400010f0c04 */
[C---:B------:R-:W-:Y:S01]  /*a9f0*/  @!P5 LEA.HI.X R7, R0.reuse, c[0x0][0x16c], R4, 0x1, P1 ;  /* 0x00005b000007da11 */ /* 0x040fe200008f0c04 */
[----:B------:R1:W-:Y:S01]  /*aa00*/  @P5 STS.128 [R223+0xb000], RZ ;  /* 0x00b000ffdf005388 */ /* 0x0003e20000000c00 */
[----:B------:R-:W-:-:S02]  /*aa10*/  IADD3 R2, P2, R0, UR27, RZ ;  /* 0x0000001b00027c10 */ /* 0x000fc4000ff5e0ff */
[C---:B----4-:R-:W-:Y:S01]  /*aa20*/  @!P3 LEA R12, P1, R0.reuse, c[0x0][0x168], 0x1 ;  /* 0x00005a00000cba11 */ /* 0x050fe200078208ff */
[----:B------:R-:W-:Y:S01]  /*aa30*/  @!PT LDS RZ, [RZ] ;  /* 0x00000000fffff984 */ /* 0x000fe20000000800 */
[----:B------:R-:W-:Y:S01]  /*aa40*/  @!PT LDS RZ, [RZ] ;  /* 0x00000000fffff984 */ /* 0x000fe20000000800 */
[----:B------:R-:W-:Y:S01]  /*aa50*/  @!PT LDS RZ, [RZ] ;  /* 0x00000000fffff984 */ /* 0x000fe20000000800 */
[----:B------:R3:W-:Y:S03]  /*aa60*/  @!P5 LDGSTS.E.BYPASS.LTC128B.128 [R223+0xb000], [R6.64+0x80] ;  /* 0x0b00008006dfdfae */ /* 0x0007e6000b901d56 */
[----:B------:R-:W-:Y:S01]  /*aa70*/  @!P3 LEA.HI.X R13, R0, c[0x0][0x16c], R4, 0x1, P1 ;  /* 0x00005b00000dba11 */ /* 0x000fe200008f0c04 */
[----:B------:R1:W-:Y:S01]  /*aa80*/  @P4 STS.128 [R223+0xd000], RZ ;  /* 0x00d000ffdf004388 */ /* 0x0003e20000000c00 */
[----:B------:R-:W-:Y:S02]  /*aa90*/  IADD3.X R4, R4, UR28, RZ, P2, !PT ;  /* 0x0000001c04047c10 */ /* 0x000fe400097fe4ff */
[C---:B-----5:R-:W-:Y:S01]  /*aaa0*/  @!P6 LEA R10, P1, R2.reuse, c[0x0][0x168], 0x1 ;  /* 0x00005a00020aea11 */ /* 0x060fe200078208ff */
[----:B------:R-:W-:Y:S01]  /*aab0*/  @!PT LDS RZ, [RZ] ;  /* 0x00000000fffff984 */ /* 0x000fe20000000800 */
[----:B------:R-:W-:Y:S01]  /*aac0*/  @!PT LDS RZ, [RZ] ;  /* 0x00000000fffff984 */ /* 0x000fe20000000800 */
[----:B------:R-:W-:Y:S01]  /*aad0*/  @!PT LDS RZ, [RZ] ;  /* 0x00000000fffff984 */ /* 0x000fe20000000800 */
[----:B------:R1:W-:Y:S03]  /*aae0*/  @!P4 LDGSTS.E.BYPASS.LTC128B.128 [R223+0xd000], [R14.64+0x100] ;  /* 0x0d0001000edfcfae */ /* 0x0003e6000b901d56 */
[C---:B------:R-:W-:Y:S01]  /*aaf0*/  @!P6 LEA.HI.X R11, R2.reuse, c[0x0][0x16c], R4, 0x1, P1 ;  /* 0x00005b00020bea11 */ /* 0x040fe200008f0c04 */
        /* <DEDUP_REMOVED lines=32> */
.L_x_436:
[----:B------:R-:W-:Y:S05]  /*ad00*/  BSYNC B0 ;  /* 0x0000000000007941 */ /* 0x000fea0003800000 */
.L_x_435:
[----:B------:R-:W0:Y:S02]  /*ad10*/  LDGDEPBAR ;  /* 0x00000000000079af */ /* 0x000e240000000000 */
.L_x_434:
[----:B-1----:R-:W2:Y:S01]  /*ad20*/  LDL R9, [R1+0x38] ;  /* 0x0000380001097983 */ /* 0x002ea20000100800 */
[----:B------:R-:W-:-:S03]  /*ad30*/  MOV R224, R195 ;  /* 0x000000c300e07202 */ /* 0x000fc60000000f00 */
[----:B------:R-:W3:Y:S04]  /*ad40*/  LDL R5, [R1+0x48] ;  /* 0x0000480001057983 */ /* 0x000ee80000100800 */
[----:B------:R-:W4:Y:S01]  /*ad50*/  LDL R6, [R1+0x58] ;  /* 0x0000580001067983 */ /* 0x000f220000100800 */
        /* <DEDUP_REMOVED lines=34> */
[----:B------:R-:W1:Y:S01]  /*af80*/  SHFL.BFLY PT, R7, R2, 0x2, 0x1f ;  /* 0x0c401f0002077f89 */ /* 0x000e6200000e0000 */
[----:B------:R-:W-:-:S03]  /*af90*/  USHF.L.U32 UR7, UR30, 0x1, URZ ;  /* 0x000000011e077899 */ /* 0x000fc6000800063f */
[----:B------:R-:W1:Y:S03]  /*afa0*/  SHFL.BFLY PT, R8, R0, 0x1, 0x1f ;  /* 0x0c201f0000087f89 */ /* 0x000e6600000e0000 */
[----:B------:R-:W-:Y:S01]  /*afb0*/  IMAD.U32 R4, RZ, RZ, UR7 ;  /* 0x00000007ff047e24 */ /* 0x000fe2000f8e00ff */
[----:B------:R-:W-:Y:S01]  /*afc0*/  UIADD3 UR6, UR24, -0x61c88647, URZ ;  /* 0x9e3779b918067890 */ /* 0x000fe2000fffe03f */
[----:B-1----:R-:W-:Y:S02]  /*afd0*/  FMNMX.FTZ R2, R2, R7, !PT ;  /* 0x0000000702027209 */ /* 0x002fe40007810000 */
[----:B------:R-:W-:-:S04]  /*afe0*/  FMNMX.FTZ R168, R0, R8, !PT ;  /* 0x0000000800a87209 */ /* 0x000fc80007810000 */
[C---:B------:R-:W-:Y:S01]  /*aff0*/  FSETP.NEU.FTZ.AND P2, PT, R168.reuse, -INF , PT ;  /* 0xff800000a800780b */ /* 0x040fe20003f5d000 */
[----:B------:R-:W-:-:S05]  /*b000*/  FMUL.FTZ R8, R168, c[0x0][0x23c] ;  /* 0x00008f00a8087a20 */ /* 0x000fca0000410000 */
[----:B------:R-:W-:Y:S01]  /*b010*/  FSEL R8, R8, RZ, P2 ;  /* 0x000000ff08087208 */ /* 0x000fe20001000000 */
[----:B------:R-:W-:Y:S04]  /*b020*/  STL [R1+0x78], R207 ;  /* 0x000078cf01007387 */ /* 0x000fe80000100800 */
[----:B------:R-:W-:Y:S04]  /*b030*/  STL [R1+0x74], R206 ;  /* 0x000074ce01007387 */ /* 0x000fe80000100800 */
[----:B------:R-:W-:Y:S04]  /*b040*/  STL [R1+0x70], R205 ;  /* 0x000070cd01007387 */ /* 0x000fe80000100800 */
[----:B------:R-:W-:Y:S01]  /*b050*/  STL [R1+0x6c], R204 ;  /* 0x00006ccc01007387 */ /* 0x000fe20000100800 */
[----:B--2---:R-:W-:-:S05]  /*b060*/  IMAD.WIDE.U32 R176, R9, -0x326172a9, RZ ;  /* 0xcd9e8d5709b07825 */ /* 0x004fca00078e00ff */
[----:B---3--:R-:W-:Y:S01]  /*b070*/  LOP3.LUT R5, R177, R5, RZ, 0x3c, !PT ;  /* 0x00000005b1057212 */ /* 0x008fe200078e3cff */
[----:B----4-:R-:W-:-:S04]  /*b080*/  IMAD.WIDE.U32 R26, R6, -0x2daee0ad, RZ ;  /* 0xd2511f53061a7825 */ /* 0x010fc800078e00ff */
[----:B------:R-:W-:Y:S01]  /*b090*/  IMAD.WIDE.U32 R32, R5, -0x2daee0ad, RZ ;  /* 0xd2511f5305207825 */ /* 0x000fe200078e00ff */
[----:B------:R-:W-:-:S04]  /*b0a0*/  LOP3.LUT R4, R27, UR25, R4, 0x96, !PT ;  /* 0x000000191b047c12 */ /* 0x000fc8000f8e9604 */
[----:B------:R-:W-:Y:S01]  /*b0b0*/  LOP3.LUT R6, R33, UR19, R26, 0x96, !PT ;  /* 0x0000001321067c12 */ /* 0x000fe2000f8e961a */
[----:B------:R-:W-:-:S04]  /*b0c0*/  IMAD.WIDE.U32 R4, R4, -0x326172a9, RZ ;  /* 0xcd9e8d5704047825 */ /* 0x000fc800078e00ff */
[----:B------:R-:W-:Y:S01]  /*b0d0*/  IMAD.WIDE.U32 R30, R6, -0x326172a9, RZ ;  /* 0xcd9e8d57061e7825 */ /* 0x000fe200078e00ff */
[----:B------:R-:W-:Y:S01]  /*b0e0*/  LOP3.LUT R5, R5, UR6, R176, 0x96, !PT ;  /* 0x0000000605057c12 */ /* 0x000fe2000f8e96b0 */
[----:B------:R-:W1:Y:S03]  /*b0f0*/  SHFL.BFLY PT, R9, R2, 0x1, 0x1f ;  /* 0x0c201f0002097f89 */ /* 0x000e6600000e0000 */
[----:B------:R-:W-:Y:S01]  /*b100*/  LOP3.LUT R10, R31, UR18, R4, 0x96, !PT ;  /* 0x000000121f0a7c12 */ /* 0x000fe2000f8e9604 */
[----:B------:R-:W-:-:S04]  /*b110*/  IMAD.WIDE.U32 R4, R5, -0x2daee0ad, RZ ;  /* 0xd2511f5305047825 */ /* 0x000fc800078e00ff */
[----:B------:R-:W-:Y:S01]  /*b120*/  IMAD.WIDE.U32 R10, R10, -0x2daee0ad, RZ ;  /* 0xd2511f530a0a7825 */ /* 0x000fe200078e00ff */
[----:B------:R-:W-:-:S04]  /*b130*/  LOP3.LUT R5, R5, UR35, R32, 0x96, !PT ;  /* 0x0000002305057c12 */ /* 0x000fc8000f8e9620 */
[----:B------:R-:W-:Y:S01]  /*b140*/  LOP3.LUT R0, R11, UR33, R4, 0x96, !PT ;  /* 0x000000210b007c12 */ /* 0x000fe2000f8e9604 */
[----:B------:R-:W-:-:S04]  /*b150*/  IMAD.WIDE.U32 R4, R5, -0x326172a9, RZ ;  /* 0xcd9e8d5705047825 */ /* 0x000fc800078e00ff */
[----:B------:R-:W-:Y:S02]  /*b160*/  FFMA.FTZ R6, R16, c[0x0][0x23c], -R8 ;  /* 0x00008f0010067a23 */ /* 0x000fe40000010808 */
[----:B------:R-:W-:Y:S02]  /*b170*/  IMAD.WIDE.U32 R22, R0, -0x326172a9, RZ ;  /* 0xcd9e8d5700167825 */ /* 0x000fe400078e00ff */
[----:B------:R2:W-:Y:S03]  /*b180*/  MUFU.EX2 R179, R6 ;  /* 0x0000000600b37308 */ /* 0x0005e60000000800 */
[----:B------:R-:W-:Y:S01]  /*b190*/  LOP3.LUT R4, R23, UR32, R4, 0x96, !PT ;  /* 0x0000002017047c12 */ /* 0x000fe2000f8e9604 */
[----:B------:R-:W-:Y:S01]  /*b1a0*/  FFMA.FTZ R0, R150, c[0x0][0x23c], -R8 ;  /* 0x00008f0096007a23 */ /* 0x000fe20000010808 */
[----:B-1----:R-:W-:-:S03]  /*b1b0*/  FMNMX.FTZ R150, R2, R9, !PT ;  /* 0x0000000902967209 */ /* 0x002fc60007810000 */
[----:B------:R-:W-:Y:S01]  /*b1c0*/  IMAD.WIDE.U32 R24, R4, -0x2daee0ad, RZ ;  /* 0xd2511f5304187825 */ /* 0x000fe200078e00ff */
[----:B--2---:R-:W-:Y:S01]  /*b1d0*/  LOP3.LUT R6, R5, UR34, R30, 0x96, !PT ;  /* 0x0000002205067c12 */ /* 0x004fe2000f8e961e */
[----:B------:R1:W2:Y:S04]  /*b1e0*/  MUFU.EX2 R180, R0 ;  /* 0x0000000000b47308 */ /* 0x0002a80000000800 */
[----:B------:R-:W-:Y:S01]  /*b1f0*/  IMAD.WIDE.U32 R6, R6, -0x2daee0ad, RZ ;  /* 0xd2511f5306067825 */ /* 0x000fe200078e00ff */
[----:B------:R-:W-:-:S03]  /*b200*/  FSETP.NEU.FTZ.AND P1, PT, R150, -INF , PT ;  /* 0xff8000009600780b */ /* 0x000fc60003f3d000 */
[----:B------:R-:W-:Y:S01]  /*b210*/  FMUL.FTZ R9, R150, c[0x0][0x23c] ;  /* 0x00008f0096097a20 */ /* 0x000fe20000410000 */
[----:B------:R-:W-:Y:S02]  /*b220*/  LOP3.LUT R4, R25, UR16, R6, 0x96, !PT ;  /* 0x0000001019047c12 */ /* 0x000fe4000f8e9606 */
[----:B------:R-:W-:Y:S01]  /*b230*/  LOP3.LUT R6, R7, UR31, R10, 0x96, !PT ;  /* 0x0000001f07067c12 */ /* 0x000fe2000f8e960a */
[----:B-1----:R-:W-:Y:S01]  /*b240*/  FFMA.FTZ R0, R151, c[0x0][0x23c], -R8 ;  /* 0x00008f0097007a23 */ /* 0x002fe20000010808 */
[----:B------:R-:W-:Y:S01]  /*b250*/  FSEL R9, R9, RZ, P1 ;  /* 0x000000ff09097208 */ /* 0x000fe20000800000 */
[----:B------:R-:W-:Y:S02]  /*b260*/  IMAD.WIDE.U32 R4, R4, -0x326172a9, RZ ;  /* 0xcd9e8d5704047825 */ /* 0x000fe400078e00ff */
[----:B------:R1:W-:Y:S01]  /*b270*/  MUFU.EX2 R174, R0 ;  /* 0x0000000000ae7308 */ /* 0x0003e20000000800 */
[----:B------:R-:W-:Y:S01]  /*b280*/  UIADD3 UR19, UR24, -0x4ab325aa, URZ ;  /* 0xb54cda5618137890 */ /* 0x000fe2000fffe03f */
[----:B------:R-:W-:-:S02]  /*b290*/  FFMA.FTZ R2, R17, c[0x0][0x23c], -R9 ;  /* 0x00008f0011027a23 */ /* 0x000fc40000010809 */
[----:B------:R-:W-:Y:S01]  /*b2a0*/  IMAD.WIDE.U32 R20, R6, -0x326172a9, RZ ;  /* 0xcd9e8d5706147825 */ /* 0x000fe200078e00ff */
[----:B------:R-:W-:Y:S01]  /*b2b0*/  LOP3.LUT R7, R4, 0xff, RZ, 0xc0, !PT ;  /* 0x000000ff04077812 */ /* 0x000fe200078ec0ff */
[----:B------:R-:W3:Y:S02]  /*b2c0*/  LDSM.16.MT88.4 R16, [R197+0x10000] ;  /* 0x01000000c510783b */ /* 0x000ee40000004200 */
[----:B------:R-:W-:Y:S01]  /*b2d0*/  MUFU.EX2 R178, R2 ;  /* 0x0000000200b27308 */ /* 0x000fe20000000800 */
[----:B-1----:R-:W-:-:S07]  /*b2e0*/  FFMA.FTZ R0, R149, c[0x0][0x23c], -R8 ;  /* 0x00008f0095007a23 */ /* 0x002fce0000010808 */
[----:B------:R1:W4:Y:S01]  /*b2f0*/  MUFU.EX2 R149, R0 ;  /* 0x0000000000957308 */ /* 0x0003220000000800 */
[----:B------:R-:W-:Y:S01]  /*b300*/  FFMA.FTZ R6, R193, c[0x0][0x23c], -R9 ;  /* 0x00008f00c1067a23 */ /* 0x000fe20000010809 */
[----:B------:R-:W-:Y:S02]  /*b310*/  SHF.R.U32.HI R10, RZ, 0x18, R4 ;  /* 0x00000018ff0a7819 */ /* 0x000fe40000011604 */
[----:B-1----:R-:W-:-:S04]  /*b320*/  LOP3.LUT R0, R4, 0xffff, RZ, 0xc0, !PT ;  /* 0x0000ffff04007812 */ /* 0x002fc800078ec0ff */
[----:B------:R-:W-:Y:S02]  /*b330*/  SHF.R.U32.HI R2, RZ, 0x8, R0 ;  /* 0x00000008ff027819 */ /* 0x000fe40000011600 */
[----:B------:R-:W-:Y:S02]  /*b340*/  LOP3.LUT R0, R5, UR19, R20, 0x96, !PT ;  /* 0x0000001305007c12 */ /* 0x000fe4000f8e9614 */
[----:B------:R-:W-:Y:S02]  /*b350*/  SHF.R.U32.HI R5, RZ, 0x10, R4 ;  /* 0x00000010ff057819 */ /* 0x000fe40000011604 */
[----:B------:R-:W-:Y:S02]  /*b360*/  PRMT R12, R7, 0x5410, R2 ;  /* 0x00005410070c7816 */ /* 0x000fe40000000002 */
[----:B------:R-:W-:Y:S02]  /*b370*/  LOP3.LUT R2, R0, 0xffff, RZ, 0xc0, !PT ;  /* 0x0000ffff00027812 */ /* 0x000fe400078ec0ff */
[----:B------:R-:W-:Y:S01]  /*b380*/  LOP3.LUT R4, R5, 0xff, RZ, 0xc0, !PT ;  /* 0x000000ff05047812 */ /* 0x000fe200078ec0ff */
[----:B------:R-:W-:Y:S01]  /*b390*/  FFMA.FTZ R5, R192, c[0x0][0x23c], -R9 ;  /* 0x00008f00c0057a23 */ /* 0x000fe20000010809 */
[----:B------:R1:W-:Y:S01]  /*b3a0*/  MUFU.EX2 R172, R6 ;  /* 0x0000000600ac7308 */ /* 0x0003e20000000800 */
[----:B------:R-:W-:-:S02]  /*b3b0*/  SHF.R.U32.HI R2, RZ, 0x8, R2 ;  /* 0x00000008ff027819 */ /* 0x000fc40000011602 */
[----:B------:R-:W-:-:S05]  /*b3c0*/  PRMT R11, R4, 0x5410, R10 ;  /* 0x00005410040b7816 */ /* 0x000fca000000000a */
[----:B------:R2:W-:Y:S01]  /*b3d0*/  MUFU.EX2 R204, R5 ;  /* 0x0000000500cc7308 */ /* 0x0005e20000000800 */
[----:B-1----:R-:W-:-:S04]  /*b3e0*/  LOP3.LUT R6, R0, 0xff, RZ, 0xc0, !PT ;  /* 0x000000ff00067812 */ /* 0x002fc800078ec0ff */
[----:B------:R-:W-:Y:S02]  /*b3f0*/  PRMT R10, R6, 0x5410, R2 ;  /* 0x00005410060a7816 */ /* 0x000fe40000000002 */
[----:B--2---:R-:W-:Y:S02]  /*b400*/  FSEL R5, R150, RZ, P1 ;  /* 0x000000ff96057208 */ /* 0x004fe40000800000 */
[----:B------:R-:W-:-:S03]  /*b410*/  SHF.R.U32.HI R2, RZ, 0x10, R0 ;  /* 0x00000010ff027819 */ /* 0x000fc60000011600 */
[----:B------:R-:W-:Y:S01]  /*b420*/  FADD.FTZ R5, R3, -R5 ;  /* 0x8000000503057221 */ /* 0x000fe20000010000 */
[----:B------:R-:W-:Y:S02]  /*b430*/  SHF.R.U32.HI R3, RZ, 0x18, R0 ;  /* 0x00000018ff037819 */ /* 0x000fe40000011600 */
[----:B------:R-:W-:Y:S02]  /*b440*/  FSEL R7, R168, RZ, P2 ;  /* 0x000000ffa8077208 */ /* 0x000fe40001000000 */
[----:B------:R-:W-:Y:S01]  /*b450*/  LOP3.LUT R0, R2, 0xff, RZ, 0xc0, !PT ;  /* 0x000000ff02007812 */ /* 0x000fe200078ec0ff */
[----:B------:R-:W-:Y:S01]  /*b460*/  FFMA.FTZ R4, R184, c[0x0][0x23c], -R9 ;  /* 0x00008f00b8047a23 */ /* 0x000fe20000010809 */
[----:B------:R-:W-:Y:S01]  /*b470*/  F2FP.PACK_AB R2, R180, R179 ;  /* 0x000000b3b402723e */ /* 0x000fe200000000ff */
[----:B------:R-:W-:Y:S01]  /*b480*/  FADD.FTZ R6, R148, -R7 ;  /* 0x8000000794067221 */ /* 0x000fe20000010000 */
[----:B------:R-:W-:Y:S01]  /*b490*/  PRMT R3, R0, 0x5410, R3 ;  /* 0x0000541000037816 */ /* 0x000fe20000000003 */
[----:B------:R-:W-:Y:S01]  /*b4a0*/  HSET2.LE.AND R0, R10, R251, PT ;  /* 0x000000fb0a007233 */ /* 0x000fe20003803000 */
[----:B------:R1:W2:Y:S01]  /*b4b0*/  MUFU.EX2 R148, R4 ;  /* 0x0000000400947308 */ /* 0x0002a20000000800 */
[----:B------:R-:W-:-:S02]  /*b4c0*/  FMUL.FTZ R6, R6, c[0x0][0x23c] ;  /* 0x00008f0006067a20 */ /* 0x000fc40000410000 */
[----:B------:R-:W-:-:S05]  /*b4d0*/  FMUL.FTZ R5, R5, c[0x0][0x23c] ;  /* 0x00008f0005057a20 */ /* 0x000fca0000410000 */
[----:B------:R-:W3:Y:S01]  /*b4e0*/  MUFU.EX2 R29, R6 ;  /* 0x00000006001d7308 */ /* 0x000ee20000000800 */
[----:B-1----:R-:W-:Y:S01]  /*b4f0*/  LOP3.LUT R4, R0, R2, RZ, 0xc0, !PT ;  /* 0x0000000200047212 */ /* 0x002fe200078ec0ff */
[----:B------:R-:W-:-:S06]  /*b500*/  HSET2.LE.AND R0, R12, R251, PT ;  /* 0x000000fb0c007233 */ /* 0x000fcc0003803000 */
[----:B------:R1:W1:Y:S01]  /*b510*/  MUFU.EX2 R28, R5 ;  /* 0x00000005001c7308 */ /* 0x0002620000000800 */
[----:B------:R-:W1:Y:S01]  /*b520*/  LDSM.16.MT88.4 R12, [R198+0x10000] ;  /* 0x01000000c60c783b */ /* 0x000e620000004200 */
[----:B------:R-:W-:Y:S01]  /*b530*/  HSET2.LE.AND R3, R3, R251, PT ;  /* 0x000000fb03037233 */ /* 0x000fe20003803000 */
[----:B----4-:R-:W-:Y:S02]  /*b540*/  F2FP.PACK_AB R2, R149, R174 ;  /* 0x000000ae9502723e */ /* 0x010fe400000000ff */
[----:B--2---:R-:W-:Y:S01]  /*b550*/  F2FP.PACK_AB R7, R148, R204 ;  /* 0x000000cc9407723e */ /* 0x004fe200000000ff */
[----:B---3--:R-:W-:Y:S01]  /*b560*/  FMUL.FTZ R152, R152, R29 ;  /* 0x0000001d98987220 */ /* 0x008fe20000410000 */
[----:B-1----:R-:W-:-:S04]  /*b570*/  F2FP.PACK_AB R5, R172, R178 ;  /* 0x000000b2ac05723e */ /* 0x002fc800000000ff */
[----:B------:R-:W-:Y:S01]  /*b580*/  LOP3.LUT R5, R3, R5, RZ, 0xc0, !PT ;  /* 0x0000000503057212 */ /* 0x000fe200078ec0ff */
[----:B------:R-:W-:Y:S01]  /*b590*/  HSET2.LE.AND R3, R11, R251, PT ;  /* 0x000000fb0b037233 */ /* 0x000fe20003803000 */
[----:B------:R-:W-:Y:S01]  /*b5a0*/  LOP3.LUT R6, R0, R2, RZ, 0xc0, !PT ;  /* 0x0000000200067212 */ /* 0x000fe200078ec0ff */
[----:B------:R-:W-:Y:S02]  /*b5b0*/  FMUL.FTZ R153, R153, R29 ;  /* 0x0000001d99997220 */ /* 0x000fe40000410000 */
[-C--:B------:R-:W-:Y:S01]  /*b5c0*/  FMUL.FTZ R154, R154, R28.reuse ;  /* 0x0000001c9a9a7220 */ /* 0x080fe20000410000 */
[----:B------:R-:W-:Y:S01]  /*b5d0*/  LOP3.LUT R7, R3, R7, RZ, 0xc0, !PT ;  /* 0x0000000703077212 */ /* 0x000fe200078ec0ff */
[----:B------:R-:W-:Y:S02]  /*b5e0*/  FMUL.FTZ R155, R155, R28 ;  /* 0x0000001c9b9b7220 */ /* 0x000fe40000410000 */
[-C--:B------:R-:W-:Y:S02]  /*b5f0*/  FMUL.FTZ R156, R156, R29.reuse ;  /* 0x0000001d9c9c7220 */ /* 0x080fe40000410000 */
[----:B------:R-:W-:-:S02]  /*b600*/  FMUL.FTZ R157, R157, R29 ;  /* 0x0000001d9d9d7220 */ /* 0x000fc40000410000 */
[-C--:B------:R-:W-:Y:S02]  /*b610*/  FMUL.FTZ R158, R158, R28.reuse ;  /* 0x0000001c9e9e7220 */ /* 0x080fe40000410000 */
[----:B------:R-:W-:Y:S01]  /*b620*/  FMUL.FTZ R159, R159, R28 ;  /* 0x0000001c9f9f7220 */ /* 0x000fe20000410000 */
[C---:B------:R-:W-:Y:S08]  /*b630*/  HMMA.16816.F32 R152, R4.reuse, R16, R152 ;  /* 0x000000100498723c */ /* 0x040ff00000001898 */
        /* <DEDUP_REMOVED lines=8> */
[-C--:B------:R-:W-:Y:S01]  /*b6c0*/  FMUL.FTZ R42, R42, R28.reuse ;  /* 0x0000001c2a2a7220 */ /* 0x080fe20000410000 */
[----:B------:R-:W-:Y:S01]  /*b6d0*/  HMMA.16816.F32 R184, R4, R12, R36 ;  /* 0x0000000c04b8723c */ /* 0x000fe20000001824 */
[----:B------:R-:W-:-:S07]  /*b6e0*/  FMUL.FTZ R43, R43, R28 ;  /* 0x0000001c2b2b7220 */ /* 0x000fce0000410000 */
[----:B------:R-:W-:Y:S01]  /*b6f0*/  HMMA.16816.F32 R12, R4, R14, R40 ;  /* 0x0000000e040c723c */ /* 0x000fe20000001828 */
[-C--:B------:R-:W-:Y:S02]  /*b700*/  FMUL.FTZ R44, R44, R29.reuse ;  /* 0x0000001d2c2c7220 */ /* 0x080fe40000410000 */
[-C--:B------:R-:W-:Y:S02]  /*b710*/  FMUL.FTZ R45, R45, R29.reuse ;  /* 0x0000001d2d2d7220 */ /* 0x080fe40000410000 */
[-C--:B------:R-:W-:Y:S02]  /*b720*/  FMUL.FTZ R46, R46, R28.reuse ;  /* 0x0000001c2e2e7220 */ /* 0x080fe40000410000 */
[----:B------:R-:W-:Y:S02]  /*b730*/  FMUL.FTZ R47, R47, R28 ;  /* 0x0000001c2f2f7220 */ /* 0x000fe40000410000 */
[-C--:B------:R-:W-:Y:S02]  /*b740*/  FMUL.FTZ R48, R48, R29.reuse ;  /* 0x0000001d30307220 */ /* 0x080fe40000410000 */
[----:B------:R-:W-:-:S02]  /*b750*/  FMUL.FTZ R49, R49, R29 ;  /* 0x0000001d31317220 */ /* 0x000fc40000410000 */
[-C--:B------:R-:W-:Y:S02]  /*b760*/  FMUL.FTZ R50, R50, R28.reuse ;  /* 0x0000001c32327220 */ /* 0x080fe40000410000 */
[----:B------:R-:W-:Y:S01]  /*b770*/  FMUL.FTZ R51, R51, R28 ;  /* 0x0000001c33337220 */ /* 0x000fe20000410000 */
[----:B------:R-:W-:Y:S01]  /*b780*/  MOV R158, R184 ;  /* 0x000000b8009e7202 */ /* 0x000fe20000000f00 */
[----:B------:R-:W-:Y:S01]  /*b790*/  IMAD.MOV.U32 R207, RZ, RZ, R185 ;  /* 0x000000ffffcf7224 */ /* 0x000fe200078e00b9 */
[----:B------:R-:W-:Y:S01]  /*b7a0*/  MOV R206, R186 ;  /* 0x000000ba00ce7202 */ /* 0x000fe20000000f00 */
[----:B------:R-:W-:Y:S02]  /*b7b0*/  IMAD.MOV.U32 R205, RZ, RZ, R187 ;  /* 0x000000ffffcd7224 */ /* 0x000fe400078e00bb */
[----:B-1----:R-:W-:Y:S03]  /*b7c0*/  HMMA.16816.F32 R184, R4, R16, R44 ;  /* 0x0000001004b8723c */ /* 0x002fe6000000182c */
[----:B------:R-:W-:Y:S01]  /*b7d0*/  MOV R157, R14 ;  /* 0x0000000e009d7202 */ /* 0x000fe20000000f00 */
[----:B------:R-:W-:-:S04]  /*b7e0*/  IMAD.MOV.U32 R156, RZ, RZ, R15 ;  /* 0x000000ffff9c7224 */ /* 0x000fc800078e000f */
[----:B------:R-:W-:Y:S01]  /*b7f0*/  HMMA.16816.F32 R16, R4, R18, R48 ;  /* 0x000000120410723c */ /* 0x000fe20000001830 */
[----:B------:R-:W-:Y:S01]  /*b800*/  MOV R151, R13 ;  /* 0x0000000d00977202 */ /* 0x000fe20000000f00 */
[----:B------:R-:W-:Y:S02]  /*b810*/  IMAD.MOV.U32 R43, RZ, RZ, R12 ;  /* 0x000000ffff2b7224 */ /* 0x000fe400078e000c */
[----:B------:R-:W1:Y:S01]  /*b820*/  LDSM.16.MT88.4 R12, [R199+0x10000] ;  /* 0x01000000c70c783b */ /* 0x000e620000004200 */
[-C--:B------:R-:W-:Y:S02]  /*b830*/  FMUL.FTZ R52, R52, R29.reuse ;  /* 0x0000001d34347220 */ /* 0x080fe40000410000 */
[----:B------:R-:W-:Y:S02]  /*b840*/  FMUL.FTZ R53, R53, R29 ;  /* 0x0000001d35357220 */ /* 0x000fe40000410000 */
[----:B------:R-:W-:Y:S11]  /*b850*/  FMUL.FTZ R54, R54, R28 ;  /* 0x0000001c36367220 */ /* 0x000ff60000410000 */
[----:B------:R-:W-:Y:S04]  /*b860*/  @!UPT UIADD3 URZ, URZ, URZ, URZ ;  /* 0x0000003f3f3ff290 */ /* 0x000fe8000fffe03f */
[----:B------:R-:W-:Y:S01]  /*b870*/  MOV R10, R18 ;  /* 0x00000012000a7202 */ /* 0x000fe20000000f00 */
[----:B------:R-:W-:Y:S01]  /*b880*/  IMAD.MOV.U32 R3, RZ, RZ, R19 ;  /* 0x000000ffff037224 */ /* 0x000fe200078e0013 */
[----:B------:R-:W-:Y:S02]  /*b890*/  MOV R2, R17 ;  /* 0x0000001100027202 */ /* 0x000fe40000000f00 */
[----:B------:R-:W-:Y:S02]  /*b8a0*/  MOV R0, R16 ;  /* 0x0000001000007202 */ /* 0x000fe40000000f00 */
        /* <DEDUP_REMOVED lines=17> */
[C---:B--2---:R-:W-:Y:S08]  /*b9c0*/  HMMA.16816.F32 R232, R4.reuse, R16, R60 ;  /* 0x0000001004e8723c */ /* 0x044ff0000000183c */
[----:B------:R-:W-:Y:S01]  /*b9d0*/  HMMA.16816.F32 R228, R4, R18, R64 ;  /* 0x0000001204e4723c */ /* 0x000fe20000001840 */
[----:B------:R-:W2:Y:S01]  /*b9e0*/  LDSM.16.MT88.4 R16, [R200+0x12000] ;  /* 0x01200000c810783b */ /* 0x000ea20000004200 */
        /* <DEDUP_REMOVED lines=8> */
[----:B------:R3:W-:Y:S01]  /*ba70*/  STL [R1+0x68], R203 ;  /* 0x000068cb01007387 */ /* 0x0007e20000100800 */
[----:B------:R-:W-:-:S03]  /*ba80*/  MOV R54, R194 ;  /* 0x000000c200367202 */ /* 0x000fc60000000f00 */
[----:B------:R4:W-:Y:S01]  /*ba90*/  STL [R1+0x64], R202 ;  /* 0x000064ca01007387 */ /* 0x0009e20000100800 */
[----:B-1----:R-:W-:Y:S03]  /*baa0*/  HMMA.16816.F32 R192, R4, R12, R68 ;  /* 0x0000000c04c0723c */ /* 0x002fe60000001844 */
[----:B------:R1:W-:Y:S04]  /*bab0*/  STL [R1+0x60], R201 ;  /* 0x000060c901007387 */ /* 0x0003e80000100800 */
[----:B------:R2:W-:Y:S01]  /*bac0*/  STL [R1+0x5c], R196 ;  /* 0x00005cc401007387 */ /* 0x0005e20000100800 */
[----:B---3--:R-:W-:Y:S01]  /*bad0*/  MOV R203, R188 ;  /* 0x000000bc00cb7202 */ /* 0x008fe20000000f00 */
[----:B----4-:R-:W-:Y:S01]  /*bae0*/  IMAD.MOV.U32 R202, RZ, RZ, R189 ;  /* 0x000000ffffca7224 */ /* 0x010fe200078e00bd */
[----:B-1----:R-:W-:Y:S01]  /*baf0*/  MOV R201, R190 ;  /* 0x000000be00c97202 */ /* 0x002fe20000000f00 */
[----:B--2---:R-:W-:-:S02]  /*bb00*/  IMAD.MOV.U32 R196, RZ, RZ, R191 ;  /* 0x000000ffffc47224 */ /* 0x004fc400078e00bf */
[----:B------:R-:W-:Y:S01]  /*bb10*/  HMMA.16816.F32 R188, R4, R14, R72 ;  /* 0x0000000e04bc723c */ /* 0x000fe20000001848 */
[----:B------:R-:W1:Y:S01]  /*bb20*/  LDSM.16.MT88.4 R12, [R199+0x12000] ;  /* 0x01200000c70c783b */ /* 0x000e620000004200 */
[-C--:B------:R-:W-:Y:S02]  /*bb30*/  FMUL.FTZ R76, R76, R29.reuse ;  /* 0x0000001d4c4c7220 */ /* 0x080fe40000410000 */
[----:B------:R-:W-:Y:S02]  /*bb40*/  FMUL.FTZ R77, R77, R29 ;  /* 0x0000001d4d4d7220 */ /* 0x000fe40000410000 */
[-C--:B------:R-:W-:Y:S02]  /*bb50*/  FMUL.FTZ R78, R78, R28.reuse ;  /* 0x0000001c4e4e7220 */ /* 0x080fe40000410000 */
[----:B------:R-:W-:Y:S02]  /*bb60*/  FMUL.FTZ R79, R79, R28 ;  /* 0x0000001c4f4f7220 */ /* 0x000fe40000410000 */
[----:B------:R-:W-:-:S02]  /*bb70*/  IMAD.MOV.U32 R11, RZ, RZ, R184 ;  /* 0x000000ffff0b7224 */ /* 0x000fc400078e00b8 */
[-C--:B------:R-:W-:Y:S02]  /*bb80*/  FMUL.FTZ R80, R80, R29.reuse ;  /* 0x0000001d50507220 */ /* 0x080fe40000410000 */
[----:B------:R-:W-:Y:S02]  /*bb90*/  FMUL.FTZ R81, R81, R29 ;  /* 0x0000001d51517220 */ /* 0x000fe40000410000 */
[-C--:B------:R-:W-:Y:S02]  /*bba0*/  FMUL.FTZ R82, R82, R28.reuse ;  /* 0x0000001c52527220 */ /* 0x080fe40000410000 */
[----:B------:R-:W-:Y:S01]  /*bbb0*/  FMUL.FTZ R83, R83, R28 ;  /* 0x0000001c53537220 */ /* 0x000fe20000410000 */
[----:B------:R-:W-:Y:S01]  /*bbc0*/  MOV R39, R186 ;  /* 0x000000ba00277202 */ /* 0x000fe20000000f00 */
[----:B------:R-:W-:Y:S01]  /*bbd0*/  IMAD.MOV.U32 R37, RZ, RZ, R187 ;  /* 0x000000ffff257224 */ /* 0x000fe200078e00bb */
[----:B------:R-:W-:Y:S02]  /*bbe0*/  MOV R36, R185 ;  /* 0x000000b900247202 */ /* 0x000fe40000000f00 */
[----:B------:R-:W-:Y:S01]  /*bbf0*/  HMMA.16816.F32 R184, R4, R16, R76 ;  /* 0x0000001004b8723c */ /* 0x000fe2000000184c */
[----:B------:R-:W-:-:S02]  /*bc00*/  MOV R70, R11 ;  /* 0x0000000b00467202 */ /* 0x000fc40000000f00 */
[----:B------:R-:W-:Y:S01]  /*bc10*/  MOV R68, R10 ;  /* 0x0000000a00447202 */ /* 0x000fe20000000f00 */
[----:B------:R-:W-:Y:S01]  /*bc20*/  IMAD.MOV.U32 R10, RZ, RZ, R183 ;  /* 0x000000ffff0a7224 */ /* 0x000fe200078e00b7 */
[----:B------:R-:W-:Y:S02]  /*bc30*/  MOV R11, R181 ;  /* 0x000000b5000b7202 */ /* 0x000fe40000000f00 */
[----:B------:R-:W-:Y:S02]  /*bc40*/  MOV R79, R2 ;  /* 0x00000002004f7202 */ /* 0x000fe40000000f00 */
[----:B------:R-:W-:Y:S02]  /*bc50*/  MOV R2, R180 ;  /* 0x000000b400027202 */ /* 0x000fe40000000f00 */
        /* <DEDUP_REMOVED lines=19> */
[----:B-1----:R-:W-:Y:S01]  /*bd90*/  HMMA.16816.F32 R176, R4, R12, R84 ;  /* 0x0000000c04b0723c */ /* 0x002fe20000001854 */
[----:B------:R-:W-:-:S02]  /*bda0*/  MOV R60, R39 ;  /* 0x00000027003c7202 */ /* 0x000fc40000000f00 */
[----:B------:R-:W-:Y:S02]  /*bdb0*/  MOV R39, R174 ;  /* 0x000000ae00277202 */ /* 0x000fe40000000f00 */
[----:B------:R-:W-:Y:S02]  /*bdc0*/  MOV R151, R173 ;  /* 0x000000ad00977202 */ /* 0x000fe40000000f00 */
[----:B------:R-:W-:Y:S01]  /*bdd0*/  IMAD.MOV.U32 R85, RZ, RZ, R175 ;  /* 0x000000ffff557224 */ /* 0x000fe200078e00af */
[----:B------:R-:W-:Y:S02]  /*bde0*/  MOV R84, R172 ;  /* 0x000000ac00547202 */ /* 0x000fe40000000f00 */
[----:B------:R-:W-:Y:S01]  /*bdf0*/  HMMA.16816.F32 R172, R4, R14, R88 ;  /* 0x0000000e04ac723c */ /* 0x000fe20000001858 */
[----:B------:R-:W1:Y:S01]  /*be00*/  LDSM.16.MT88.4 R12, [R198+0x14000] ;  /* 0x01400000c60c783b */ /* 0x000e620000004200 */
[-C--:B------:R-:W-:Y:S02]  /*be10*/  FMUL.FTZ R92, R92, R29.reuse ;  /* 0x0000001d5c5c7220 */ /* 0x080fe40000410000 */
[----:B------:R-:W-:-:S02]  /*be20*/  FMUL.FTZ R93, R93, R29 ;  /* 0x0000001d5d5d7220 */ /* 0x000fc40000410000 */
[-C--:B------:R-:W-:Y:S02]  /*be30*/  FMUL.FTZ R94, R94, R28.reuse ;  /* 0x0000001c5e5e7220 */ /* 0x080fe40000410000 */
[-C--:B------:R-:W-:Y:S02]  /*be40*/  FMUL.FTZ R95, R95, R28.reuse ;  /* 0x0000001c5f5f7220 */ /* 0x080fe40000410000 */
[-C--:B------:R-:W-:Y:S02]  /*be50*/  FMUL.FTZ R96, R96, R29.reuse ;  /* 0x0000001d60607220 */ /* 0x080fe40000410000 */
[----:B------:R-:W-:Y:S02]  /*be60*/  FMUL.FTZ R97, R97, R29 ;  /* 0x0000001d61617220 */ /* 0x000fe40000410000 */
[-C--:B------:R-:W-:Y:S02]  /*be70*/  FMUL.FTZ R98, R98, R28.reuse ;  /* 0x0000001c62627220 */ /* 0x080fe40000410000 */
[----:B------:R-:W-:Y:S01]  /*be80*/  FMUL.FTZ R99, R99, R28 ;  /* 0x0000001c63637220 */ /* 0x000fe20000410000 */
[----:B------:R-:W-:Y:S01]  /*be90*/  MOV R55, R158 ;  /* 0x0000009e00377202 */ /* 0x000fe20000000f00 */
[----:B------:R-:W-:Y:S01]  /*bea0*/  IMAD.MOV.U32 R52, RZ, RZ, R157 ;  /* 0x000000ffff347224 */ /* 0x000fe200078e009d */
[----:B------:R-:W-:-:S02]  /*beb0*/  MOV R53, R156 ;  /* 0x0000009c00357202 */ /* 0x000fc40000000f00 */
        /* <DEDUP_REMOVED lines=21> */
[----:B------:R-:W-:Y:S02]  /*c010*/  FMUL.FTZ R115, R115, R28 ;  /* 0x0000001c73737220 */ /* 0x000fe40000410000 */
[----:B------:R-:W-:Y:S01]  /*c020*/  IMAD.MOV.U32 R38, RZ, RZ, R44 ;  /* 0x000000ffff267224 */ /* 0x000fe200078e002c */
[----:B------:R-:W-:Y:S01]  /*c030*/  MOV R95, R37 ;  /* 0x00000025005f7202 */ /* 0x000fe20000000f00 */
[----:B------:R-:W-:Y:S01]  /*c040*/  IMAD.MOV.U32 R94, RZ, RZ, R36 ;  /* 0x000000ffff5e7224 */ /* 0x000fe200078e0024 */
[----:B------:R-:W-:Y:S02]  /*c050*/  MOV R93, R39 ;  /* 0x00000027005d7202 */ /* 0x000fe40000000f00 */
[----:B------:R-:W-:Y:S01]  /*c060*/  MOV R86, R38 ;  /* 0x0000002600567202 */ /* 0x000fe20000000f00 */
        /* <DEDUP_REMOVED lines=37> */
[----:B------:R-:W-:Y:S02]  /*c2c0*/  FMUL.FTZ R141, R141, R29 ;  /* 0x0000001d8d8d7220 */ /* 0x000fe40000410000 */
[-C--:B------:R-:W-:Y:S02]  /*c2d0*/  FMUL.FTZ R142, R142, R28.reuse ;  /* 0x0000001c8e8e7220 */ /* 0x080fe40000410000 */
[----:B------:R-:W-:Y:S01]  /*c2e0*/  FMUL.FTZ R143, R143, R28 ;  /* 0x0000001c8f8f7220 */ /* 0x000fe20000410000 */
[----:B------:R-:W-:Y:S01]  /*c2f0*/  MOV R97, R0 ;  /* 0x0000000000617202 */ /* 0x000fe20000000f00 */
[----:B------:R-:W-:Y:S01]  /*c300*/  FFMA.FTZ R0, R240, c[0x0][0x23c], -R8 ;  /* 0x00008f00f0007a23 */ /* 0x000fe20000010808 */
[----:B------:R-:W-:Y:S01]  /*c310*/  MOV R41, R47 ;  /* 0x0000002f00297202 */ /* 0x000fe20000000f00 */
[----:B------:R-:W-:Y:S01]  /*c320*/  IMAD.MOV.U32 R42, RZ, RZ, R46 ;  /* 0x000000ffff2a7224 */ /* 0x000fe200078e002e */
[----:B------:R-:W-:Y:S02]  /*c330*/  MOV R40, R45 ;  /* 0x0000002d00287202 */ /* 0x000fe40000000f00 */
[----:B------:R-:W-:Y:S01]  /*c340*/  MOV R98, R2 ;  /* 0x0000000200627202 */ /* 0x000fe20000000f00 */
[----:B--2---:R-:W-:Y:S01]  /*c350*/  HMMA.16816.F32 R44, R4, R16, R140 ;  /* 0x00000010042c723c */ /* 0x004fe2000000188c */
[----:B------:R2:W-:Y:S01]  /*c360*/  MUFU.EX2 R142, R0 ;  /* 0x00000000008e7308 */ /* 0x0005e20000000800 */
[----:B------:R-:W-:-:S02]  /*c370*/  FFMA.FTZ R2, R169, c[0x0][0x23c], -R8 ;  /* 0x00008f00a9027a23 */ /* 0x000fc40000010808 */
[-C--:B------:R-:W-:Y:S02]  /*c380*/  FMUL.FTZ R160, R160, R29.reuse ;  /* 0x0000001da0a07220 */ /* 0x080fe40000410000 */
[----:B------:R-:W-:-:S03]  /*c390*/  FMUL.FTZ R161, R161, R29 ;  /* 0x0000001da1a17220 */ /* 0x000fc60000410000 */
[----:B------:R3:W4:Y:S01]  /*c3a0*/  MUFU.EX2 R96, R2 ;  /* 0x0000000200607308 */ /* 0x0007220000000800 */
[----:B------:R-:W-:Y:S02]  /*c3b0*/  FMUL.FTZ R162, R162, R28 ;  /* 0x0000001ca2a27220 */ /* 0x000fe40000410000 */
[----:B--2---:R-:W-:-:S05]  /*c3c0*/  FFMA.FTZ R0, R227, c[0x0][0x23c], -R8 ;  /* 0x00008f00e3007a23 */ /* 0x004fca0000010808 */
[----:B------:R2:W1:Y:S01]  /*c3d0*/  MUFU.EX2 R240, R0 ;  /* 0x0000000000f07308 */ /* 0x0004620000000800 */
[----:B------:R-:W-:Y:S01]  /*c3e0*/  FMUL.FTZ R163, R163, R28 ;  /* 0x0000001ca3a37220 */ /* 0x000fe20000410000 */
[----:B---3--:R-:W-:Y:S01]  /*c3f0*/  LOP3.LUT R2, R21, UR29, R22, 0x96, !PT ;  /* 0x0000001d15027c12 */ /* 0x008fe2000f8e9616 */
[----:B------:R-:W-:Y:S01]  /*c400*/  IMAD.MOV.U32 R92, RZ, RZ, R3 ;  /* 0x000000ffff5c7224 */ /* 0x000fe200078e0003 */
[----:B------:R-:W-:Y:S01]  /*c410*/  UIADD3 UR36, UR25, 0x646e171e, URZ ;  /* 0x646e171e19247890 */ /* 0x000fe2000fffe03f */
[----:B------:R-:W-:Y:S01]  /*c420*/  FMUL.FTZ R144, R144, R29 ;  /* 0x0000001d90907220 */ /* 0x000fe20000410000 */
[----:B------:R-:W-:Y:S01]  /*c430*/  MOV R83, R148 ;  /* 0x0000009400537202 */ /* 0x000fe20000000f00 */
[----:B------:R-:W-:Y:S01]  /*c440*/  IMAD.WIDE.U32 R2, R2, -0x2daee0ad, RZ ;  /* 0xd2511f5302027825 */ /* 0x000fe200078e00ff */
[----:B------:R-:W-:Y:S01]  /*c450*/  MOV R76, R42 ;  /* 0x0000002a004c7202 */ /* 0x000fe20000000f00 */
[----:B------:R-:W-:Y:S02]  /*c460*/  LDSM.16.MT88.4 R20, [R198+0x10800] ;  /* 0x01080000c614783b */ /* 0x000fe40000004200 */
[----:B--2---:R-:W-:-:S02]  /*c470*/  FFMA.FTZ R0, R225, c[0x0][0x23c], -R8 ;  /* 0x00008f00e1007a23 */ /* 0x004fc40000010808 */
[-C--:B------:R-:W-:Y:S02]  /*c480*/  FMUL.FTZ R145, R145, R29.reuse ;  /* 0x0000001d91917220 */ /* 0x080fe40000410000 */
[----:B------:R2:W-:Y:S01]  /*c490*/  MUFU.EX2 R80, R0 ;  /* 0x0000000000507308 */ /* 0x0005e20000000800 */
[-C--:B------:R-:W-:Y:S02]  /*c4a0*/  FMUL.FTZ R146, R146, R28.reuse ;  /* 0x0000001c92927220 */ /* 0x080fe40000410000 */
[-C--:B------:R-:W-:Y:S02]  /*c4b0*/  FMUL.FTZ R147, R147, R28.reuse ;  /* 0x0000001c93937220 */ /* 0x080fe40000410000 */
[-C--:B------:R-:W-:Y:S02]  /*c4c0*/  FMUL.FTZ R164, R164, R29.reuse ;  /* 0x0000001da4a47220 */ /* 0x080fe40000410000 */
[----:B------:R-:W-:Y:S02]  /*c4d0*/  FMUL.FTZ R165, R165, R29 ;  /* 0x0000001da5a57220 */ /* 0x000fe40000410000 */
[----:B------:R-:W-:-:S02]  /*c4e0*/  FMUL.FTZ R166, R166, R28 ;  /* 0x0000001ca6a67220 */ /* 0x000fc40000410000 */
[----:B------:R-:W-:Y:S01]  /*c4f0*/  FMUL.FTZ R167, R167, R28 ;  /* 0x0000001ca7a77220 */ /* 0x000fe20000410000 */
[----:B------:R-:W-:Y:S01]  /*c500*/  MOV R87, R40 ;  /* 0x0000002800577202 */ /* 0x000fe20000000f00 */
[----:B------:R-:W-:Y:S02]  /*c510*/  IMAD.MOV.U32 R62, RZ, RZ, R43 ;  /* 0x000000ffff3e7224 */ /* 0x000fe400078e002b */
[----:B--2---:R-:W-:Y:S02]  /*c520*/  FFMA.FTZ R0, R241, c[0x0][0x23c], -R9 ;  /* 0x00008f00f1007a23 */ /* 0x004fe40000010809 */
[----:B------:R-:W-:Y:S02]  /*c530*/  IMAD.MOV.U32 R77, RZ, RZ, R41 ;  /* 0x000000ffff4d7224 */ /* 0x000fe400078e0029 */
[----:B------:R-:W-:Y:S01]  /*c540*/  IMAD.MOV.U32 R148, RZ, RZ, R224 ;  /* 0x000000ffff947224 */ /* 0x000fe200078e00e0 */
[----:B------:R-:W-:Y:S01]  /*c550*/  HMMA.16816.F32 R40, R4, R18, R160 ;  /* 0x000000120428723c */ /* 0x000fe200000018a0 */
[----:B------:R2:W-:Y:S01]  /*c560*/  MUFU.EX2 R224, R0 ;  /* 0x0000000000e07308 */ /* 0x0005e20000000800 */
[----:B------:R-:W3:Y:S01]  /*c570*/  LDSM.16.MT88.4 R16, [R197+0x10800] ;  /* 0x01080000c510783b */ /* 0x000ee20000004200 */
[----:B------:R-:W-:-:S05]  /*c580*/  MOV R82, R10 ;  /* 0x0000000a00527202 */ /* 0x000fca0000000f00 */
[----:B-1----:R-:W-:Y:S01]  /*c590*/  HMMA.16816.F32 R48, R4, R12, R144 ;  /* 0x0000000c0430723c */ /* 0x002fe20000001890 */
[----:B------:R-:W-:Y:S01]  /*c5a0*/  FFMA.FTZ R10, R237, c[0x0][0x23c], -R9 ;  /* 0x00008f00ed0a7a23 */ /* 0x000fe20000010809 */
[----:B--2---:R-:W-:-:S06]  /*c5b0*/  LOP3.LUT R0, R3, UR36, R24, 0x96, !PT ;  /* 0x0000002403007c12 */ /* 0x004fcc000f8e9618 */
[----:B------:R-:W-:Y:S01]  /*c5c0*/  HMMA.16816.F32 R56, R4, R14, R164 ;  /* 0x0000000e0438723c */ /* 0x000fe200000018a4 */
[----:B------:R-:W-:-:S06]  /*c5d0*/  LOP3.LUT R3, R2, 0xffff, RZ, 0xc0, !PT ;  /* 0x0000ffff02037812 */ /* 0x000fcc00078ec0ff */
[----:B------:R-:W-:Y:S02]  /*c5e0*/  LOP3.LUT R4, R0, 0xffff, RZ, 0xc0, !PT ;  /* 0x0000ffff00047812 */ /* 0x000fe400078ec0ff */
[----:B------:R-:W-:Y:S01]  /*c5f0*/  SHF.R.U32.HI R6, RZ, 0x8, R3 ;  /* 0x00000008ff067819 */ /* 0x000fe20000011603 */
[--C-:B------:R-:W-:Y:S01]  /*c600*/  FFMA.FTZ R5, R236, c[0x0][0x23c], -R9.reuse ;  /* 0x00008f00ec057a23 */ /* 0x100fe20000010809 */
[----:B------:R-:W-:Y:S01]  /*c610*/  SHF.R.U32.HI R3, RZ, 0x8, R4 ;  /* 0x00000008ff037819 */ /* 0x000fe20000011604 */
[----:B------:R-:W-:Y:S01]  /*c620*/  FFMA.FTZ R4, R170, c[0x0][0x23c], -R9 ;  /* 0x00008f00aa047a23 */ /* 0x000fe20000010809 */
[----:B------:R-:W-:Y:S01]  /*c630*/  LOP3.LUT R7, R0, 0xff, RZ, 0xc0, !PT ;  /* 0x000000ff00077812 */ /* 0x000fe200078ec0ff */
[----:B------:R-:W-:Y:S01]  /*c640*/  IMAD.MOV.U32 R81, RZ, RZ, R11 ;  /* 0x000000ffff517224 */ /* 0x000fe200078e000b */
[----:B------:R1:W2:Y:S01]  /*c650*/  MUFU.EX2 R99, R10 ;  /* 0x0000000a00637308 */ /* 0x0002a20000000800 */
[----:B----4-:R-:W-:Y:S02]  /*c660*/  MOV R236, R96 ;  /* 0x0000006000ec7202 */ /* 0x010fe40000000f00 */
[----:B------:R-:W-:-:S02]  /*c670*/  LOP3.LUT R11, R2, 0xff, RZ, 0xc0, !PT ;  /* 0x000000ff020b7812 */ /* 0x000fc400078ec0ff */
[----:B------:R-:W-:-:S03]  /*c680*/  SHF.R.U32.HI R12, RZ, 0x18, R2 ;  /* 0x00000018ff0c7819 */ /* 0x000fc60000011602 */
[----:B------:R4:W-:Y:S01]  /*c690*/  MUFU.EX2 R237, R5 ;  /* 0x0000000500ed7308 */ /* 0x0009e20000000800 */
[----:B-1----:R-:W-:-:S07]  /*c6a0*/  SHF.R.U32.HI R10, RZ, 0x10, R2 ;  /* 0x00000010ff0a7819 */ /* 0x002fce0000011602 */
[----:B------:R1:W1:Y:S01]  /*c6b0*/  MUFU.EX2 R96, R4 ;  /* 0x0000000400607308 */ /* 0x0002620000000800 */
[----:B------:R-:W-:Y:S02]  /*c6c0*/  PRMT R2, R7, 0x5410, R3 ;  /* 0x0000541007027816 */ /* 0x000fe40000000003 */
[--C-:B------:R-:W-:Y:S02]  /*c6d0*/  SHF.R.U32.HI R3, RZ, 0x10, R0.reuse ;  /* 0x00000010ff037819 */ /* 0x100fe40000011600 */
[----:B------:R-:W-:Y:S02]  /*c6e0*/  LOP3.LUT R7, R10, 0xff, RZ, 0xc0, !PT ;  /* 0x000000ff0a077812 */ /* 0x000fe400078ec0ff */
[----:B----4-:R-:W-:Y:S02]  /*c6f0*/  SHF.R.U32.HI R5, RZ, 0x18, R0 ;  /* 0x00000018ff057819 */ /* 0x010fe40000011600 */
[----:B------:R-:W-:Y:S01]  /*c700*/  LOP3.LUT R3, R3, 0xff, RZ, 0xc0, !PT ;  /* 0x000000ff03037812 */ /* 0x000fe200078ec0ff */
[----:B------:R-:W-:Y:S01]  /*c710*/  HSET2.LE.AND R0, R2, R251, PT ;  /* 0x000000fb02007233 */ /* 0x000fe20003803000 */
[----:B------:R-:W-:-:S02]  /*c720*/  PRMT R6, R11, 0x5410, R6 ;  /* 0x000054100b067816 */ /* 0x000fc40000000006 */
[----:B------:R-:W-:Y:S02]  /*c730*/  F2FP.PACK_AB R2, R240, R142 ;  /* 0x0000008ef002723e */ /* 0x000fe400000000ff */
[----:B------:R-:W-:Y:S02]  /*c740*/  PRMT R7, R7, 0x5410, R12 ;  /* 0x0000541007077816 */ /* 0x000fe4000000000c */
[----:B------:R-:W-:Y:S01]  /*c750*/  PRMT R5, R3, 0x5410, R5 ;  /* 0x0000541003057816 */ /* 0x000fe20000000005 */
[----:B------:R-:W4:Y:S01]  /*c760*/  LDSM.16.MT88.4 R12, [R200+0x10800] ;  /* 0x01080000c80c783b */ /* 0x000f220000004200 */
[----:B-1----:R-:W-:Y:S01]  /*c770*/  LOP3.LUT R4, R0, R2, RZ, 0xc0, !PT ;  /* 0x0000000200047212 */ /* 0x002fe200078ec0ff */
[--C-:B------:R-:W-:Y:S01]  /*c780*/  HSET2.LE.AND R3, R6, R251.reuse, PT ;  /* 0x000000fb06037233 */ /* 0x100fe20003803000 */
[----:B------:R-:W-:Y:S01]  /*c790*/  MOV R100, R94 ;  /* 0x0000005e00647202 */ /* 0x000fe20000000f00 */
[--C-:B------:R-:W-:Y:S01]  /*c7a0*/  HSET2.LE.AND R7, R7, R251.reuse, PT ;  /* 0x000000fb07077233 */ /* 0x100fe20003803000 */
[----:B------:R-:W-:Y:S01]  /*c7b0*/  MOV R101, R95 ;  /* 0x0000005f00657202 */ /* 0x000fe20000000f00 */
[----:B------:R-:W-:Y:S01]  /*c7c0*/  HSET2.LE.AND R0, R5, R251, PT ;  /* 0x000000fb05007233 */ /* 0x000fe20003803000 */
[----:B------:R-:W-:Y:S01]  /*c7d0*/  IMAD.MOV.U32 R107, RZ, RZ, R84 ;  /* 0x000000ffff6b7224 */ /* 0x000fe200078e0054 */
[----:B--2---:R-:W-:Y:S01]  /*c7e0*/  F2FP.PACK_AB R2, R99, R224 ;  /* 0x000000e06302723e */ /* 0x004fe200000000ff */
[----:B------:R-:W-:Y:S01]  /*c7f0*/  IMAD.MOV.U32 R84, RZ, RZ, R78 ;  /* 0x000000ffff547224 */ /* 0x000fe200078e004e */
[----:B------:R-:W-:-:S02]  /*c800*/  F2FP.PACK_AB R6, R236, R80 ;  /* 0x00000050ec06723e */ /* 0x000fc400000000ff */
[----:B------:R-:W-:Y:S01]  /*c810*/  F2FP.PACK_AB R10, R96, R237 ;  /* 0x000000ed600a723e */ /* 0x000fe200000000ff */
[----:B------:R-:W-:Y:S01]  /*c820*/  IMAD.MOV.U32 R78, RZ, RZ, R60 ;  /* 0x000000ffff4e7224 */ /* 0x000fe200078e003c */
[----:B------:R-:W-:Y:S02]  /*c830*/  MOV R94, R76 ;  /* 0x0000004c005e7202 */ /* 0x000fe40000000f00 */
[----:B------:R-:W-:Y:S01]  /*c840*/  MOV R95, R77 ;  /* 0x0000004d005f7202 */ /* 0x000fe20000000f00 */
[----:B------:R-:W-:Y:S01]  /*c850*/  IMAD.MOV.U32 R105, RZ, RZ, R54 ;  /* 0x000000ffff697224 */ /* 0x000fe200078e0036 */
[----:B------:R-:W-:Y:S02]  /*c860*/  MOV R76, R70 ;  /* 0x00000046004c7202 */ /* 0x000fe40000000f00 */
[----:B------:R-:W-:Y:S02]  /*c870*/  MOV R77, R71 ;  /* 0x00000047004d7202 */ /* 0x000fe40000000f00 */
[----:B------:R-:W-:Y:S01]  /*c880*/  MOV R70, R52 ;  /* 0x0000003400467202 */ /* 0x000fe20000000f00 */
[----:B------:R-:W-:Y:S01]  /*c890*/  IMAD.MOV.U32 R52, RZ, RZ, R203 ;  /* 0x000000ffff347224 */ /* 0x000fe200078e00cb */
[----:B------:R-:W-:-:S02]  /*c8a0*/  MOV R71, R53 ;  /* 0x0000003500477202 */ /* 0x000fc40000000f00 */
[----:B------:R-:W-:Y:S01]  /*c8b0*/  MOV R60, R55 ;  /* 0x00000037003c7202 */ /* 0x000fe20000000f00 */
[----:B------:R-:W-:Y:S01]  /*c8c0*/  IMAD.MOV.U32 R55, RZ, RZ, R196 ;  /* 0x000000ffff377224 */ /* 0x000fe200078e00c4 */
[----:B------:R-:W-:Y:S02]  /*c8d0*/  MOV R53, R202 ;  /* 0x000000ca00357202 */ /* 0x000fe40000000f00 */
[----:B------:R-:W-:Y:S02]  /*c8e0*/  MOV R54, R201 ;  /* 0x000000c900367202 */ /* 0x000fe40000000f00 */
[----:B------:R-:W-:Y:S02]  /*c8f0*/  LOP3.LUT R5, R0, R2, RZ, 0xc0, !PT ;  /* 0x0000000200057212 */ /* 0x000fe400078ec0ff */
[----:B------:R-:W-:Y:S02]  /*c900*/  LOP3.LUT R6, R3, R6, RZ, 0xc0, !PT ;  /* 0x0000000603067212 */ /* 0x000fe400078ec0ff */
[----:B------:R-:W-:-:S07]  /*c910*/  LOP3.LUT R7, R7, R10, RZ, 0xc0, !PT ;  /* 0x0000000a07077212 */ /* 0x000fce00078ec0ff */
[C---:B---3--:R-:W-:Y:S08]  /*c920*/  HMMA.16816.F32 R152, R4.reuse, R16, R152 ;  /* 0x000000100498723c */ /* 0x048ff00000001898 */
[----:B------:R-:W-:Y:S01]  /*c930*/  HMMA.16816.F32 R52, R4, R18, R52 ;  /* 0x000000120434723c */ /* 0x000fe20000001834 */
[----:B------:R-:W1:Y:S01]  /*c940*/  LDSM.16.MT88.4 R16, [R199+0x10800] ;  /* 0x01080000c710783b */ /* 0x000e620000004200 */
        /* <DEDUP_REMOVED lines=8> */
[----:B------:R-:W-:-:S02]  /*c9d0*/  MOV R86, R68 ;  /* 0x0000004400567202 */ /* 0x000fc40000000f00 */
[----:B------:R-:W-:Y:S02]  /*c9e0*/  MOV R79, R61 ;  /* 0x0000003d004f7202 */ /* 0x000fe40000000f00 */
[----:B------:R-:W-:Y:S01]  /*c9f0*/  MOV R68, R62 ;  /* 0x0000003e00447202 */ /* 0x000fe20000000f00 */
[----:B------:R-:W-:Y:S01]  /*ca00*/  IMAD.MOV.U32 R62, RZ, RZ, R206 ;  /* 0x000000ffff3e7224 */ /* 0x000fe200078e00ce */
[----:B------:R-:W-:Y:S02]  /*ca10*/  MOV R61, R207 ;  /* 0x000000cf003d7202 */ /* 0x000fe40000000f00 */
[----:B------:R-:W-:Y:S01]  /*ca20*/  MOV R63, R205 ;  /* 0x000000cd003f7202 */ /* 0x000fe20000000f00 */
[----:B----4-:R-:W-:Y:S01]  /*ca30*/  HMMA.16816.F32 R76, R4, R12, R76 ;  /* 0x0000000c044c723c */ /* 0x010fe2000000184c */
[----:B------:R-:W-:Y:S01]  /*ca40*/  MOV R162, R100 ;  /* 0x0000006400a27202 */ /* 0x000fe20000000f00 */
[----:B------:R-:W-:Y:S01]  /*ca50*/  IMAD.MOV.U32 R163, RZ, RZ, R101 ;  /* 0x000000ffffa37224 */ /* 0x000fe200078e0065 */
[----:B------:R-:W-:-:S02]  /*ca60*/  MOV R25, R102 ;  /* 0x0000006600197202 */ /* 0x000fc40000000f00 */
[----:B------:R-:W-:Y:S02]  /*ca70*/  MOV R24, R103 ;  /* 0x0000006700187202 */ /* 0x000fe40000000f00 */
[----:B------:R-:W-:Y:S01]  /*ca80*/  MOV R104, R204 ;  /* 0x000000cc00687202 */ /* 0x000fe20000000f00 */
[C---:B------:R-:W-:Y:S01]  /*ca90*/  HMMA.16816.F32 R60, R4.reuse, R20, R60 ;  /* 0x00000014043c723c */ /* 0x040fe2000000183c */
        /* <DEDUP_REMOVED lines=9> */
[----:B------:R-:W-:-:S03]  /*cb30*/  UIADD3 UR7, UR7, 0x1, URZ ;  /* 0x0000000107077890 */ /* 0x000fc6000fffe03f */
[----:B------:R3:W5:Y:S03]  /*cb40*/  LDL.LU R207, [R1+0x78] ;  /* 0x0000780001cf7983 */ /* 0x0007660000300800 */
[C---:B------:R-:W-:Y:S01]  /*cb50*/  HMMA.16816.F32 R84, R4.reuse, R14, R84 ;  /* 0x0000000e0454723c */ /* 0x040fe20000001854 */
[----:B------:R-:W4:Y:S07]  /*cb60*/  LDSM.16.MT88.4 R12, [R198+0x12800] ;  /* 0x01280000c60c783b */ /* 0x000f2e0000004200 */
[C---:B-1----:R-:W-:Y:S08]  /*cb70*/  HMMA.16816.F32 R92, R4.reuse, R16, R92 ;  /* 0x00000010045c723c */ /* 0x042ff0000000185c */
[----:B------:R-:W-:Y:S01]  /*cb80*/  HMMA.16816.F32 R100, R4, R18, R244 ;  /* 0x000000120464723c */ /* 0x000fe200000018f4 */
[----:B------:R-:W-:Y:S01]  /*cb90*/  LDSM.16.MT88.4 R16, [R200+0x12800] ;  /* 0x01280000c810783b */ /* 0x000fe20000004200 */
[----:B------:R-:W-:-:S06]  /*cba0*/  MOV R141, R104 ;  /* 0x00000068008d7202 */ /* 0x000fcc0000000f00 */
[C---:B--2---:R-:W-:Y:S01]  /*cbb0*/  HMMA.16816.F32 R108, R4.reuse, R22, R228 ;  /* 0x00000016046c723c */ /* 0x044fe200000018e4 */
[----:B------:R-:W-:Y:S01]  /*cbc0*/  MOV R247, R96 ;  /* 0x0000006000f77202 */ /* 0x000fe20000000f00 */
[----:B------:R-:W-:Y:S01]  /*cbd0*/  IMAD.MOV.U32 R246, RZ, RZ, R99 ;  /* 0x000000fffff67224 */ /* 0x000fe200078e0063 */
[----:B------:R-:W-:Y:S01]  /*cbe0*/  MOV R245, R80 ;  /* 0x0000005000f57202 */ /* 0x000fe20000000f00 */
[----:B------:R3:W5:Y:S04]  /*cbf0*/  LDL.LU R206, [R1+0x74] ;  /* 0x0000740001ce7983 */ /* 0x0007680000300800 */
[----:B------:R-:W-:Y:S01]  /*cc00*/  HMMA.16816.F32 R104, R4, R20, R232 ;  /* 0x000000140468723c */ /* 0x000fe200000018e8 */
[----:B------:R-:W1:Y:S01]  /*cc10*/  LDSM.16.MT88.4 R20, [R199+0x12800] ;  /* 0x01280000c714783b */ /* 0x000e620000004200 */
[----:B------:R-:W-:-:S02]  /*cc20*/  MOV R244, R81 ;  /* 0x0000005100f47202 */ /* 0x000fc40000000f00 */
[----:B------:R-:W-:Y:S01]  /*cc30*/  MOV R0, UR7 ;  /* 0x0000000700007c02 */ /* 0x000fe20008000f00 */
[----:B------:R3:W5:Y:S03]  /*cc40*/  LDL.LU R205, [R1+0x70] ;  /* 0x0000700001cd7983 */ /* 0x0007660000300800 */
[C---:B----4-:R-:W-:Y:S08]  /*cc50*/  HMMA.16816.F32 R80, R4.reuse, R12, R192 ;  /* 0x0000000c0450723c */ /* 0x050ff000000018c0 */
[C---:B------:R-:W-:Y:S01]  /*cc60*/  HMMA.16816.F32 R96, R4.reuse, R14, R188 ;  /* 0x0000000e0460723c */ /* 0x040fe200000018bc */
[----:B------:R-:W2:Y:S07]  /*cc70*/  LDSM.16.MT88.4 R12, [R197+0x14800] ;  /* 0x01480000c50c783b */ /* 0x000eae0000004200 */
[C---:B-1----:R-:W-:Y:S01]  /*cc80*/  HMMA.16816.F32 R176, R4.reuse, R20, R176 ;  /* 0x0000001404b0723c */ /* 0x042fe200000018b0 */
[----:B------:R-:W-:Y:S01]  /*cc90*/  MOV R189, R141 ;  /* 0x0000008d00bd7202 */ /* 0x000fe20000000f00 */
[----:B------:R-:W-:Y:S01]  /*cca0*/  IMAD.MOV.U32 R191, RZ, RZ, R142 ;  /* 0x000000ffffbf7224 */ /* 0x000fe200078e008e */
[----:B------:R-:W-:Y:S01]  /*ccb0*/  MOV R190, R143 ;  /* 0x0000008f00be7202 */ /* 0x000fe20000000f00 */
[----:B------:R3:W5:Y:S04]  /*ccc0*/  LDL.LU R204, [R1+0x6c] ;  /* 0x00006c0001cc7983 */ /* 0x0007680000300800 */
[C---:B------:R-:W-:Y:S01]  /*ccd0*/  HMMA.16816.F32 R140, R4.reuse, R16, R184 ;  /* 0x00000010048c723c */ /* 0x040fe200000018b8 */
[----:B------:R-:W-:Y:S01]  /*cce0*/  LOP3.LUT R0, R27, UR25, R0, 0x96, !PT ;  /* 0x000000191b007c12 */ /* 0x000fe2000f8e9600 */
[----:B------:R3:W5:Y:S06]  /*ccf0*/  LDL.LU R203, [R1+0x68] ;  /* 0x0000680001cb7983 */ /* 0x00076c0000300800 */
[C---:B------:R-:W-:Y:S01]  /*cd00*/  HMMA.16816.F32 R184, R4.reuse, R18, R180 ;  /* 0x0000001204b8723c */ /* 0x040fe200000018b4 */
[----:B------:R-:W1:Y:S07]  /*cd10*/  LDSM.16.MT88.4 R16, [R198+0x14800] ;  /* 0x01480000c610783b */ /* 0x000e6e0000004200 */
[C---:B--2---:R-:W-:Y:S01]  /*cd20*/  HMMA.16816.F32 R232, R4.reuse, R14, R88 ;  /* 0x0000000e04e8723c */ /* 0x044fe20000001858 */
[----:B------:R-:W-:Y:S01]  /*cd30*/  IMAD.WIDE.U32 R10, R0, -0x326172a9, RZ ;  /* 0xcd9e8d57000a7825 */ /* 0x000fe200078e00ff */
[----:B------:R-:W-:Y:S01]  /*cd40*/  MOV R188, R245 ;  /* 0x000000f500bc7202 */ /* 0x000fe20000000f00 */
[----:B------:R3:W5:Y:S05]  /*cd50*/  LDL.LU R202, [R1+0x64] ;  /* 0x0000640001ca7983 */ /* 0x00076a0000300800 */
[C---:B------:R-:W-:Y:S01]  /*cd60*/  HMMA.16816.F32 R180, R4.reuse, R22, R172 ;  /* 0x0000001604b4723c */ /* 0x040fe200000018ac */
[----:B------:R-:W2:Y:S01]  /*cd70*/  LDSM.16.MT88.4 R20, [R200+0x14800] ;  /* 0x01480000c814783b */ /* 0x000ea20000004200 */
[----:B------:R-:W-:Y:S01]  /*cd80*/  MOV R90, R162 ;  /* 0x000000a2005a7202 */ /* 0x000fe20000000f00 */
[----:B------:R-:W-:Y:S01]  /*cd90*/  IMAD.MOV.U32 R91, RZ, RZ, R163 ;  /* 0x000000ffff5b7224 */ /* 0x000fe200078e00a3 */
[----:B------:R-:W-:Y:S01]  /*cda0*/  LOP3.LUT R0, R31, UR18, R10, 0x96, !PT ;  /* 0x000000121f007c12 */ /* 0x000fe2000f8e960a */
[----:B------:R3:W5:Y:S03]  /*cdb0*/  LDL.LU R201, [R1+0x60] ;  /* 0x0000600001c97983 */ /* 0x0007660000300800 */
[C---:B------:R-:W-:Y:S01]  /*cdc0*/  HMMA.16816.F32 R172, R4.reuse, R12, R156 ;  /* 0x0000000c04ac723c */ /* 0x040fe2000000189c */
[----:B------:R-:W4:Y:S07]  /*cdd0*/  LDSM.16.MT88.4 R12, [R199+0x14800] ;  /* 0x01480000c70c783b */ /* 0x000f2e0000004200 */
[C---:B-1----:R-:W-:Y:S08]  /*cde0*/  HMMA.16816.F32 R192, R4.reuse, R16, R72 ;  /* 0x0000001004c0723c */ /* 0x042ff00000001848 */
[----:B------:R-:W-:Y:S01]  /*cdf0*/  HMMA.16816.F32 R228, R4, R18, R64 ;  /* 0x0000001204e4723c */ /* 0x000fe20000001840 */
[----:B------:R-:W1:Y:S01]  /*ce00*/  LDSM.16.MT88.4 R16, [R197+0x16800] ;  /* 0x01680000c510783b */ /* 0x000e620000004200 */
[----:B------:R-:W-:Y:S01]  /*ce10*/  LOP3.LUT R2, R11, UR6, R90, 0x96, !PT ;  /* 0x000000060b027c12 */ /* 0x000fe2000f8e965a */
[----:B------:R-:W-:-:S02]  /*ce20*/  IMAD.WIDE.U32 R10, R0, -0x2daee0ad, RZ ;  /* 0xd2511f53000a7825 */ /* 0x000fc400078e00ff */
[----:B------:R3:W5:Y:S03]  /*ce30*/  LDL.LU R196, [R1+0x5c] ;  /* 0x00005c0001c47983 */ /* 0x0007660000300800 */
[----:B--2---:R-:W-:Y:S07]  /*ce40*/  HMMA.16816.F32 R160, R4, R22, R112 ;  /* 0x0000001604a0723c */ /* 0x004fee0000001870 */
[----:B------:R-:W-:-:S02]  /*ce50*/  IMAD.MOV.U32 R113, RZ, RZ, R3 ;  /* 0x000000ffff717224 */ /* 0x000fc400078e0003 */
[----:B------:R-:W-:Y:S01]  /*ce60*/  IMAD.WIDE.U32 R2, R2, -0x2daee0ad, RZ ;  /* 0xd2511f5302027825 */ /* 0x000fe200078e00ff */
[----:B----4-:R-:W-:Y:S01]  /*ce70*/  HMMA.16816.F32 R156, R4, R12, R116 ;  /* 0x0000000c049c723c */ /* 0x010fe20000001874 */
[----:B------:R-:W-:-:S03]  /*ce80*/  MOV R114, R246 ;  /* 0x000000f600727202 */ /* 0x000fc60000000f00 */
[----:B------:R-:W-:-:S03]  /*ce90*/  LOP3.LUT R0, R11, UR33, R2, 0x96, !PT ;  /* 0x000000210b007c12 */ /* 0x000fc6000f8e9602 */
[----:B------:R-:W-:Y:S01]  /*cea0*/  MOV R119, R24 ;  /* 0x0000001800777202 */ /* 0x000fe20000000f00 */
[----:B------:R-:W-:Y:S01]  /*ceb0*/  IMAD.MOV.U32 R118, RZ, RZ, R25 ;  /* 0x000000ffff767224 */ /* 0x000fe200078e0019 */
[----:B------:R-:W-:Y:S01]  /*cec0*/  LOP3.LUT R12, R3, UR35, R32, 0x96, !PT ;  /* 0x00000023030c7c12 */ /* 0x000fe2000f8e9620 */
[----:B------:R-:W2:Y:S01]  /*ced0*/  LDSM.16.MT88.4 R24, [R200+0x16800] ;  /* 0x01680000c818783b */ /* 0x000ea20000004200 */
[----:B------:R-:W-:Y:S01]  /*cee0*/  FFMA.FTZ R3, R238, c[0x0][0x23c], -R8 ;  /* 0x00008f00ee037a23 */ /* 0x000fe20000010808 */
[----:B------:R-:W-:Y:S02]  /*cef0*/  HMMA.16816.F32 R164, R4, R20, R36 ;  /* 0x0000001404a4723c */ /* 0x000fe40000001824 */
[----:B------:R-:W4:Y:S01]  /*cf00*/  LDSM.16.MT88.4 R20, [R198+0x16800] ;  /* 0x01680000c614783b */ /* 0x000f220000004200 */
[----:B------:R1:W-:Y:S04]  /*cf10*/  MUFU.EX2 R246, R3 ;  /* 0x0000000300f67308 */ /* 0x0003e80000000800 */
[----:B------:R-:W-:-:S04]  /*cf20*/  IMAD.WIDE.U32 R38, R0, -0x326172a9, RZ ;  /* 0xcd9e8d5700267825 */ /* 0x000fc800078e00ff */
[----:B------:R-:W-:Y:S02]  /*cf30*/  FFMA.FTZ R0, R171, c[0x0][0x23c], -R8 ;  /* 0x00008f00ab007a23 */ /* 0x000fe40000010808 */
[----:B-1----:R-:W-:Y:S02]  /*cf40*/  IMAD.WIDE.U32 R2, R12, -0x326172a9, RZ ;  /* 0xcd9e8d570c027825 */ /* 0x002fe400078e00ff */
[----:B------:R1:W1:Y:S01]  /*cf50*/  MUFU.EX2 R245, R0 ;  /* 0x0000000000f57308 */ /* 0x0002620000000800 */
[----:B------:R-:W-:Y:S02]  /*cf60*/  HMMA.16816.F32 R88, R4, R16, R124 ;  /* 0x000000100458723c */ /* 0x000fe4000000187c */
[----:B------:R-:W-:-:S06]  /*cf70*/  LOP3.LUT R3, R3, UR34, R30, 0x96, !PT ;  /* 0x0000002203037c12 */ /* 0x000fcc000f8e961e */
[----:B------:R-:W-:Y:S01]  /*cf80*/  HMMA.16816.F32 R72, R4, R18, R128 ;  /* 0x000000120448723c */ /* 0x000fe20000001880 */
[----:B------:R-:W2:Y:S01]  /*cf90*/  LDSM.16.MT88.4 R16, [R199+0x16800] ;  /* 0x01680000c710783b */ /* 0x000ea20000004200 */
[----:B-1----:R-:W-:Y:S01]  /*cfa0*/  LOP3.LUT R0, R39, UR32, R2, 0x96, !PT ;  /* 0x0000002027007c12 */ /* 0x002fe2000f8e9602 */
[----:B------:R-:W-:-:S04]  /*cfb0*/  IMAD.WIDE.U32 R2, R3, -0x2daee0ad, RZ ;  /* 0xd2511f5303027825 */ /* 0x000fc800078e00ff */
[----:B------:R-:W-:Y:S01]  /*cfc0*/  IMAD.WIDE.U32 R36, R0, -0x2daee0ad, RZ ;  /* 0xd2511f5300247825 */ /* 0x000fe200078e00ff */
[----:B------:R-:W-:-:S03]  /*cfd0*/  LOP3.LUT R0, R3, UR31, R10, 0x96, !PT ;  /* 0x0000001f03007c12 */ /* 0x000fc6000f8e960a */
[----:B------:R-:W-:Y:S01]  /*cfe0*/  FFMA.FTZ R3, R34, c[0x0][0x23c], -R8 ;  /* 0x00008f0022037a23 */ /* 0x000fe20000010808 */
[----:B------:R-:W-:Y:S02]  /*cff0*/  LOP3.LUT R2, R37, UR16, R2, 0x96, !PT ;  /* 0x0000001025027c12 */ /* 0x000fe4000f8e9602 */
[----:B------:R-:W-:Y:S01]  /*d000*/  MOV R117, R241 ;  /* 0x000000f100757202 */ /* 0x000fe20000000f00 */
[----:B------:R-:W-:Y:S01]  /*d010*/  IMAD.WIDE.U32 R30, R0, -0x326172a9, RZ ;  /* 0xcd9e8d57001e7825 */ /* 0x000fe200078e00ff */
[----:B------:R1:W-:Y:S01]  /*d020*/  MUFU.EX2 R241, R3 ;  /* 0x0000000300f17308 */ /* 0x0003e20000000800 */
[----:B------:R-:W-:Y:S02]  /*d030*/  HMMA.16816.F32 R144, R4, R14, R120 ;  /* 0x0000000e0490723c */ /* 0x000fe40000001878 */
[----:B------:R-:W-:Y:S02]  /*d040*/  FFMA.FTZ R10, R248, c[0x0][0x23c], -R9 ;  /* 0x00008f00f80a7a23 */ /* 0x000fe40000010809 */
[----:B------:R-:W-:-:S03]  /*d050*/  FFMA.FTZ R11, R239, c[0x0][0x23c], -R8 ;  /* 0x00008f00ef0b7a23 */ /* 0x000fc60000010808 */
[----:B------:R-:W-:Y:S02]  /*d060*/  IMAD.MOV.U32 R123, RZ, RZ, R240 ;  /* 0x000000ffff7b7224 */ /* 0x000fe400078e00f0 */
[----:B-1----:R-:W-:Y:S01]  /*d070*/  IMAD.WIDE.U32 R2, R2, -0x326172a9, RZ ;  /* 0xcd9e8d5702027825 */ /* 0x002fe200078e00ff */
[----:B------:R1:W-:Y:S04]  /*d080*/  MUFU.EX2 R240, R10 ;  /* 0x0000000a00f07308 */ /* 0x0003e80000000800 */
[----:B------:R-:W-:Y:S02]  /*d090*/  LOP3.LUT R0, R3, UR19, R30, 0x96, !PT ;  /* 0x0000001303007c12 */ /* 0x000fe4000f8e961e */
[C---:B------:R-:W-:Y:S02]  /*d0a0*/  LOP3.LUT R3, R2.reuse, 0xffff, RZ, 0xc0, !PT ;  /* 0x0000ffff02037812 */ /* 0x040fe400078ec0ff */
[----:B------:R-:W-:-:S02]  /*d0b0*/  LOP3.LUT R12, R2, 0xff, RZ, 0xc0, !PT ;  /* 0x000000ff020c7812 */ /* 0x000fc400078ec0ff */
[--C-:B------:R-:W-:Y:S02]  /*d0c0*/  SHF.R.U32.HI R13, RZ, 0x10, R2.reuse ;  /* 0x00000010ff0d7819 */ /* 0x100fe40000011602 */
[----:B------:R-:W-:Y:S02]  /*d0d0*/  SHF.R.U32.HI R14, RZ, 0x18, R2 ;  /* 0x00000018ff0e7819 */ /* 0x000fe40000011602 */
[----:B------:R-:W-:Y:S01]  /*d0e0*/  MOV R115, R189 ;  /* 0x000000bd00737202 */ /* 0x000fe20000000f00 */
[----:B-1----:R-:W-:Y:S01]  /*d0f0*/  FFMA.FTZ R10, R35, c[0x0][0x23c], -R9 ;  /* 0x00008f00230a7a23 */ /* 0x002fe20000010809 */
[----:B------:R-:W-:Y:S01]  /*d100*/  LOP3.LUT R2, R0, 0xffff, RZ, 0xc0, !PT ;  /* 0x0000ffff00027812 */ /* 0x000fe200078ec0ff */
[----:B------:R-:W-:Y:S01]  /*d110*/  IMAD.MOV.U32 R189, RZ, RZ, R244 ;  /* 0x000000ffffbd7224 */ /* 0x000fe200078e00f4 */
[----:B------:R-:W1:Y:S01]  /*d120*/  LDSM.16.MT88.4 R32, [R197+0x11000] ;  /* 0x01100000c520783b */ /* 0x000e620000004200 */
[----:B------:R-:W-:Y:S01]  /*d130*/  MOV R112, R170 ;  /* 0x000000aa00707202 */ /* 0x000fe20000000f00 */
[----:B------:R3:W1:Y:S01]  /*d140*/  MUFU.EX2 R244, R11 ;  /* 0x0000000b00f47308 */ /* 0x0006620000000800 */
[C---:B--2---:R-:W-:Y:S07]  /*d150*/  HMMA.16816.F32 R44, R4.reuse, R24, R44 ;  /* 0x00000018042c723c */ /* 0x044fee000000182c */
[----:B------:R2:W-:Y:S01]  /*d160*/  MUFU.EX2 R170, R10 ;  /* 0x0000000a00aa7308 */ /* 0x0005e20000000800 */
[----:B------:R-:W-:Y:S01]  /*d170*/  HMMA.16816.F32 R40, R4, R26, R40 ;  /* 0x0000001a0428723c */ /* 0x000fe20000001828 */
[----:B------:R-:W1:Y:S01]  /*d180*/  LDSM.16.MT88.4 R24, [R198+0x11000] ;  /* 0x01100000c618783b */ /* 0x000e620000004200 */
[----:B---3--:R-:W-:-:S02]  /*d190*/  SHF.R.U32.HI R11, RZ, 0x8, R3 ;  /* 0x00000008ff0b7819 */ /* 0x008fc40000011603 */
[----:B------:R-:W-:Y:S02]  /*d1a0*/  SHF.R.U32.HI R3, RZ, 0x8, R2 ;  /* 0x00000008ff037819 */ /* 0x000fe40000011602 */
[----:B------:R-:W-:Y:S01]  /*d1b0*/  LOP3.LUT R2, R0, 0xff, RZ, 0xc0, !PT ;  /* 0x000000ff00027812 */ /* 0x000fe200078ec0ff */
[----:B--2---:R-:W-:-:S04]  /*d1c0*/  FFMA.FTZ R10, R242, c[0x0][0x23c], -R9 ;  /* 0x00008f00f20a7a23 */ /* 0x004fc80000010809 */
[----:B------:R2:W3:Y:S01]  /*d1d0*/  MUFU.EX2 R171, R10 ;  /* 0x0000000a00ab7308 */ /* 0x0004e20000000800 */
[----:B------:R-:W-:Y:S01]  /*d1e0*/  MOV R116, R169 ;  /* 0x000000a900747202 */ /* 0x000fe20000000f00 */
[----:B----4-:R-:W-:Y:S01]  /*d1f0*/  HMMA.16816.F32 R64, R4, R20, R132 ;  /* 0x000000140440723c */ /* 0x010fe20000001884 */
[----:B------:R-:W-:Y:S02]  /*d200*/  PRMT R11, R12, 0x5410, R11 ;  /* 0x000054100c0b7816 */ /* 0x000fe4000000000b */
[----:B--2---:R-:W-:Y:S01]  /*d210*/  PRMT R10, R2, 0x5410, R3 ;  /* 0x00005410020a7816 */ /* 0x004fe20000000003 */
[----:B------:R-:W-:Y:S01]  /*d220*/  FFMA.FTZ R3, R249, c[0x0][0x23c], -R9 ;  /* 0x00008f00f9037a23 */ /* 0x000fe20000010809 */
[----:B------:R-:W-:-:S03]  /*d230*/  SHF.R.U32.HI R2, RZ, 0x10, R0 ;  /* 0x00000010ff027819 */ /* 0x000fc60000011600 */
[----:B------:R2:W4:Y:S01]  /*d240*/  MUFU.EX2 R169, R3 ;  /* 0x0000000300a97308 */ /* 0x0005220000000800 */
[C---:B------:R-:W-:Y:S01]  /*d250*/  HMMA.16816.F32 R136, R4.reuse, R22, R136 ;  /* 0x000000160488723c */ /* 0x040fe20000001888 */
[----:B------:R-:W-:Y:S07]  /*d260*/  LDSM.16.MT88.4 R20, [R200+0x11000] ;  /* 0x01100000c814783b */ /* 0x000fee0000004200 */
[C---:B------:R-:W-:Y:S08]  /*d270*/  HMMA.16816.F32 R48, R4.reuse, R16, R48 ;  /* 0x000000100430723c */ /* 0x040ff00000001830 */
[----:B------:R-:W-:Y:S01]  /*d280*/  HMMA.16816.F32 R56, R4, R18, R56 ;  /* 0x000000120438723c */ /* 0x000fe20000001838 */
[----:B--2---:R-:W-:Y:S01]  /*d290*/  HSET2.LE.AND R3, R11, R251, PT ;  /* 0x000000fb0b037233 */ /* 0x004fe20003803000 */
[----:B------:R-:W-:Y:S05]  /*d2a0*/  LDSM.16.MT88.4 R16, [R197+0x13000] ;  /* 0x01300000c510783b */ /* 0x000fea0000004200 */
[----:B------:R-:W-:-:S02]  /*d2b0*/  LOP3.LUT R7, R13, 0xff, RZ, 0xc0, !PT ;  /* 0x000000ff0d077812 */ /* 0x000fc400078ec0ff */
[----:B------:R-:W-:Y:S02]  /*d2c0*/  SHF.R.U32.HI R5, RZ, 0x18, R0 ;  /* 0x00000018ff057819 */ /* 0x000fe40000011600 */
[----:B------:R-:W-:Y:S01]  /*d2d0*/  LOP3.LUT R4, R2, 0xff, RZ, 0xc0, !PT ;  /* 0x000000ff02047812 */ /* 0x000fe200078ec0ff */
[--C-:B------:R-:W-:Y:S01]  /*d2e0*/  HSET2.LE.AND R0, R10, R251.reuse, PT ;  /* 0x000000fb0a007233 */ /* 0x100fe20003803000 */
[----:B------:R-:W-:Y:S02]  /*d2f0*/  F2FP.PACK_AB R2, R245, R246 ;  /* 0x000000f6f502723e */ /* 0x000fe400000000ff */
[----:B-1----:R-:W-:Y:S02]  /*d300*/  F2FP.PACK_AB R6, R241, R244 ;  /* 0x000000f4f106723e */ /* 0x002fe400000000ff */
[----:B------:R-:W-:Y:S02]  /*d310*/  PRMT R7, R7, 0x5410, R14 ;  /* 0x0000541007077816 */ /* 0x000fe4000000000e */
[----:B------:R-:W-:Y:S01]  /*d320*/  PRMT R5, R4, 0x5410, R5 ;  /* 0x0000541004057816 */ /* 0x000fe20000000005 */
[----:B------:R-:W1:Y:S01]  /*d330*/  LDSM.16.MT88.4 R12, [R199+0x11000] ;  /* 0x01100000c70c783b */ /* 0x000e620000004200 */
[----:B------:R-:W-:Y:S01]  /*d340*/  LOP3.LUT R4, R0, R2, RZ, 0xc0, !PT ;  /* 0x0000000200047212 */ /* 0x000fe200078ec0ff */
[--C-:B------:R-:W-:Y:S01]  /*d350*/  HSET2.LE.AND R0, R7, R251.reuse, PT ;  /* 0x000000fb07007233 */ /* 0x100fe20003803000 */
[----:B------:R-:W-:Y:S01]  /*d360*/  LOP3.LUT R6, R3, R6, RZ, 0xc0, !PT ;  /* 0x0000000603067212 */ /* 0x000fe200078ec0ff */
[----:B------:R-:W-:Y:S01]  /*d370*/  HSET2.LE.AND R3, R5, R251, PT ;  /* 0x000000fb05037233 */ /* 0x000fe20003803000 */
[----:B---3--:R-:W-:-:S02]  /*d380*/  F2FP.PACK_AB R2, R171, R170 ;  /* 0x000000aaab02723e */ /* 0x008fc400000000ff */
[----:B----4-:R-:W-:Y:S02]  /*d390*/  F2FP.PACK_AB R5, R169, R240 ;  /* 0x000000f0a905723e */ /* 0x010fe400000000ff */
[----:B------:R-:W-:Y:S02]  /*d3a0*/  LOP3.LUT R7, R0, R2, RZ, 0xc0, !PT ;  /* 0x0000000200077212 */ /* 0x000fe400078ec0ff */
[----:B------:R-:W-:-:S07]  /*d3b0*/  LOP3.LUT R5, R3, R5, RZ, 0xc0, !PT ;  /* 0x0000000503057212 */ /* 0x000fce00078ec0ff */
[C---:B------:R-:W-:Y:S08]  /*d3c0*/  HMMA.16816.F32 R152, R4.reuse, R32, R152 ;  /* 0x000000200498723c */ /* 0x040ff00000001898 */
[C---:B------:R-:W-:Y:S01]  /*d3d0*/  HMMA.16816.F32 R52, R4.reuse, R34, R52 ;  /* 0x000000220434723c */ /* 0x040fe20000001834 */
[----:B------:R-:W2:Y:S07]  /*d3e0*/  LDSM.16.MT88.4 R32, [R198+0x13000] ;  /* 0x01300000c620783b */ /* 0x000eae0000004200 */
[C---:B------:R-:W-:Y:S08]  /*d3f0*/  HMMA.16816.F32 R60, R4.reuse, R24, R60 ;  /* 0x00000018043c723c */ /* 0x040ff0000000183c */
[----:B------:R-:W-:Y:S01]  /*d400*/  HMMA.16816.F32 R68, R4, R26, R68 ;  /* 0x0000001a0444723c */ /* 0x000fe20000001844 */
[----:B------:R-:W3:Y:S01]  /*d410*/  LDSM.16.MT88.4 R24, [R200+0x13000] ;  /* 0x01300000c818783b */ /* 0x000ee20000004200 */
[----:B------:R-:W-:Y:S01]  /*d420*/  MOV R2, R116 ;  /* 0x0000007400027202 */ /* 0x000fe20000000f00 */
[----:B------:R-:W-:-:S05]  /*d430*/  IMAD.MOV.U32 R116, RZ, RZ, R117 ;  /* 0x000000ffff747224 */ /* 0x000fca00078e0075 */
[----:B-1----:R-:W-:Y:S01]  /*d440*/  HMMA.16816.F32 R92, R4, R12, R92 ;  /* 0x0000000c045c723c */ /* 0x002fe2000000185c */
[----:B------:R-:W-:-:S07]  /*d450*/  MOV R117, R118 ;  /* 0x0000007600757202 */ /* 0x000fce0000000f00 */
[C---:B------:R-:W-:Y:S01]  /*d460*/  HMMA.16816.F32 R100, R4.reuse, R14, R100 ;  /* 0x0000000e0464723c */ /* 0x040fe20000001864 */
[----:B------:R-:W1:Y:S01]  /*d470*/  LDSM.16.MT88.4 R12, [R199+0x13000] ;  /* 0x01300000c70c783b */ /* 0x000e620000004200 */
[----:B------:R-:W-:Y:S01]  /*d480*/  MOV R118, R119 ;  /* 0x0000007700767202 */ /* 0x000fe20000000f00 */
[----:B------:R-:W-:Y:S01]  /*d490*/  IMAD.MOV.U32 R119, RZ, RZ, R112 ;  /* 0x000000ffff777224 */ /* 0x000fe200078e0070 */
[----:B------:R-:W-:Y:S01]  /*d4a0*/  MOV R11, R123 ;  /* 0x0000007b000b7202 */ /* 0x000fe20000000f00 */
[----:B------:R-:W-:Y:S01]  /*d4b0*/  IMAD.MOV.U32 R3, RZ, RZ, R115 ;  /* 0x000000ffff037224 */ /* 0x000fe200078e0073 */
[----:B------:R-:W-:Y:S02]  /*d4c0*/  MOV R10, R113 ;  /* 0x00000071000a7202 */ /* 0x000fe40000000f00 */
[----:B------:R-:W-:Y:S02]  /*d4d0*/  MOV R123, R114 ;  /* 0x00000072007b7202 */ /* 0x000fe40000000f00 */
[----:B--2---:R-:W-:Y:S07]  /*d4e0*/  HMMA.16816.F32 R112, R4, R32, R80 ;  /* 0x000000200470723c */ /* 0x004fee0000001850 */
[----:B------:R-:W-:Y:S01]  /*d4f0*/  MOV R80, R116 ;  /* 0x0000007400507202 */ /* 0x000fe20000000f00 */
[----:B------:R-:W-:Y:S01]  /*d500*/  IMAD.MOV.U32 R82, RZ, RZ, R118 ;  /* 0x000000ffff527224 */ /* 0x000fe200078e0076 */
[----:B------:R-:W-:-:S02]  /*d510*/  MOV R81, R117 ;  /* 0x0000007500517202 */ /* 0x000fc40000000f00 */
[----:B------:R-:W-:Y:S02]  /*d520*/  MOV R83, R119 ;  /* 0x0000007700537202 */ /* 0x000fe40000000f00 */
[C---:B------:R-:W-:Y:S01]  /*d530*/  HMMA.16816.F32 R116, R4.reuse, R34, R96 ;  /* 0x000000220474723c */ /* 0x040fe20000001860 */
[----:B------:R-:W-:Y:S02]  /*d540*/  MOV R0, R189 ;  /* 0x000000bd00007202 */ /* 0x000fe40000000f00 */
[----:B------:R-:W-:Y:S02]  /*d550*/  MOV R248, R236 ;  /* 0x000000ec00f87202 */ /* 0x000fe40000000f00 */
[----:B------:R-:W-:Y:S01]  /*d560*/  MOV R242, R237 ;  /* 0x000000ed00f27202 */ /* 0x000fe20000000f00 */
[----:B------:R-:W-:Y:S01]  /*d570*/  IMAD.MOV.U32 R249, RZ, RZ, R188 ;  /* 0x000000fffff97224 */ /* 0x000fe200078e00bc */
[----:B------:R-:W-:Y:S01]  /*d580*/  MOV R99, R123 ;  /* 0x0000007b00637202 */ /* 0x000fe20000000f00 */
[C---:B---3--:R-:W-:Y:S01]  /*d590*/  HMMA.16816.F32 R124, R4.reuse, R26, R184 ;  /* 0x0000001a047c723c */ /* 0x048fe200000018b8 */
[----:B------:R-:W-:Y:S07]  /*d5a0*/  LDSM.16.MT88.4 R32, [R198+0x15000] ;  /* 0x01500000c620783b */ /* 0x000fee0000004200 */
[C---:B------:R-:W-:Y:S01]  /*d5b0*/  HMMA.16816.F32 R120, R4.reuse, R24, R140 ;  /* 0x000000180478723c */ /* 0x040fe2000000188c */
[----:B------:R-:W2:Y:S07]  /*d5c0*/  LDSM.16.MT88.4 R24, [R200+0x15000] ;  /* 0x01500000c818783b */ /* 0x000eae0000004200 */
[C---:B------:R-:W-:Y:S08]  /*d5d0*/  HMMA.16816.F32 R76, R4.reuse, R20, R76 ;  /* 0x00000014044c723c */ /* 0x040ff0000000184c */
[C---:B------:R-:W-:Y:S01]  /*d5e0*/  HMMA.16816.F32 R84, R4.reuse, R22, R84 ;  /* 0x000000160454723c */ /* 0x040fe20000001854 */
[----:B------:R-:W3:Y:S07]  /*d5f0*/  LDSM.16.MT88.4 R20, [R197+0x15000] ;  /* 0x01500000c514783b */ /* 0x000eee0000004200 */
[C---:B------:R-:W-:Y:S08]  /*d600*/  HMMA.16816.F32 R104, R4.reuse, R16, R104 ;  /* 0x000000100468723c */ /* 0x040ff00000001868 */
[C---:B------:R-:W-:Y:S01]  /*d610*/  HMMA.16816.F32 R108, R4.reuse, R18, R108 ;  /* 0x00000012046c723c */ /* 0x040fe2000000186c */
[----:B------:R-:W4:Y:S07]  /*d620*/  LDSM.16.MT88.4 R16, [R199+0x15000] ;  /* 0x01500000c710783b */ /* 0x000f2e0000004200 */
[C---:B-1----:R-:W-:Y:S08]  /*d630*/  HMMA.16816.F32 R128, R4.reuse, R12, R176 ;  /* 0x0000000c0480723c */ /* 0x042ff000000018b0 */
[----:B------:R-:W-:Y:S01]  /*d640*/  HMMA.16816.F32 R132, R4, R14, R180 ;  /* 0x0000000e0484723c */ /* 0x000fe200000018b4 */
[----:B------:R-:W1:Y:S01]  /*d650*/  LDSM.16.MT88.4 R12, [R197+0x17000] ;  /* 0x01700000c50c783b */ /* 0x000e620000004200 */
[----:B------:R-:W-:Y:S01]  /*d660*/  MOV R96, R190 ;  /* 0x000000be00607202 */ /* 0x000fe20000000f00 */
[----:B------:R-:W-:-:S02]  /*d670*/  IMAD.MOV.U32 R98, RZ, RZ, R225 ;  /* 0x000000ffff627224 */ /* 0x000fc400078e00e1 */
[----:B------:R-:W-:-:S03]  /*d680*/  FFMA.FTZ R0, R0, c[0x0][0x23c], -R8 ;  /* 0x00008f0000007a23 */ /* 0x000fc60000010808 */
[----:B--2---:R-:W-:Y:S01]  /*d690*/  HMMA.16816.F32 R236, R4, R24, R164 ;  /* 0x0000001804ec723c */ /* 0x004fe200000018a4 */
[----:B------:R-:W-:Y:S01]  /*d6a0*/  IMAD.MOV.U32 R97, RZ, RZ, R191 ;  /* 0x000000ffff617224 */ /* 0x000fe200078e00bf */
[----:B------:R-:W-:Y:S01]  /*d6b0*/  MOV R181, R227 ;  /* 0x000000e300b57202 */ /* 0x000fe20000000f00 */
[----:B------:R-:W-:Y:S01]  /*d6c0*/  IMAD.MOV.U32 R183, RZ, RZ, R224 ;  /* 0x000000ffffb77224 */ /* 0x000fe200078e00e0 */
[----:B------:R-:W-:-:S03]  /*d6d0*/  MOV R182, R226 ;  /* 0x000000e200b67202 */ /* 0x000fc60000000f00 */
[----:B------:R-:W-:Y:S01]  /*d6e0*/  MOV R164, R96 ;  /* 0x0000006000a47202 */ /* 0x000fe20000000f00 */
[----:B------:R-:W-:Y:S01]  /*d6f0*/  IMAD.MOV.U32 R96, RZ, RZ, R98 ;  /* 0x000000ffff607224 */ /* 0x000fe200078e0062 */
[C---:B---3--:R-:W-:Y:S01]  /*d700*/  HMMA.16816.F32 R140, R4.reuse, R20, R172 ;  /* 0x00000014048c723c */ /* 0x048fe200000018ac */
[----:B------:R-:W-:Y:S01]  /*d710*/  IMAD.MOV.U32 R98, RZ, RZ, R10 ;  /* 0x000000ffff627224 */ /* 0x000fe200078e000a */
[----:B------:R-:W-:Y:S02]  /*d720*/  MOV R10, R149 ;  /* 0x00000095000a7202 */ /* 0x000fe40000000f00 */
[----:B------:R2:W-:Y:S04]  /*d730*/  MUFU.EX2 R149, R0 ;  /* 0x0000000000957308 */ /* 0x0005e80000000800 */
[C---:B------:R-:W-:Y:S01]  /*d740*/  HMMA.16816.F32 R232, R4.reuse, R22, R232 ;  /* 0x0000001604e8723c */ /* 0x040fe200000018e8 */
[----:B------:R-:W3:Y:S07]  /*d750*/  LDSM.16.MT88.4 R20, [R198+0x17000] ;  /* 0x01700000c614783b */ /* 0x000eee0000004200 */
[----:B------:R-:W-:Y:S01]  /*d760*/  HMMA.16816.F32 R224, R4, R26, R160 ;  /* 0x0000001a04e0723c */ /* 0x000fe200000018a0 */
[----:B------:R-:W-:Y:S01]  /*d770*/  LDSM.16.MT88.4 R24, [R200+0x17000] ;  /* 0x01700000c818783b */ /* 0x000fe20000004200 */
[----:B--2---:R-:W-:-:S06]  /*d780*/  FFMA.FTZ R0, R151, c[0x0][0x23c], -R8 ;  /* 0x00008f0097007a23 */ /* 0x004fcc0000010808 */
[C---:B----4-:R-:W-:Y:S01]  /*d790*/  HMMA.16816.F32 R188, R4.reuse, R16, R156 ;  /* 0x0000001004bc723c */ /* 0x050fe2000000189c */
[----:B------:R2:W-:Y:S07]  /*d7a0*/  MUFU.EX2 R151, R0 ;  /* 0x0000000000977308 */ /* 0x0005ee0000000800 */
[----:B------:R-:W-:Y:S01]  /*d7b0*/  HMMA.16816.F32 R184, R4, R18, R144 ;  /* 0x0000001204b8723c */ /* 0x000fe20000001890 */
[----:B------:R-:W4:Y:S01]  /*d7c0*/  LDSM.16.MT88.4 R16, [R199+0x17000] ;  /* 0x01700000c710783b */ /* 0x000f220000004200 */
[----:B------:R-:W-:Y:S01]  /*d7d0*/  MOV R165, R11 ;  /* 0x0000000b00a57202 */ /* 0x000fe20000000f00 */
[----:B------:R-:W-:Y:S01]  /*d7e0*/  IMAD.MOV.U32 R11, RZ, RZ, R148 ;  /* 0x000000ffff0b7224 */ /* 0x000fe200078e0094 */
[----:B------:R-:W-:-:S02]  /*d7f0*/  MOV R162, R181 ;  /* 0x000000b500a27202 */ /* 0x000fc40000000f00 */
[----:B------:R-:W-:Y:S02]  /*d800*/  MOV R167, R97 ;  /* 0x0000006100a77202 */ /* 0x000fe40000000f00 */
[C---:B-1----:R-:W-:Y:S01]  /*d810*/  HMMA.16816.F32 R176, R4.reuse, R12, R88 ;  /* 0x0000000c04b0723c */ /* 0x042fe20000001858 */
[----:B--2---:R-:W-:Y:S01]  /*d820*/  FFMA.FTZ R0, R2, c[0x0][0x23c], -R8 ;  /* 0x00008f0002007a23 */ /* 0x004fe20000010808 */
[----:B------:R-:W-:Y:S02]  /*d830*/  LOP3.LUT R2, R31, UR29, R38, 0x96, !PT ;  /* 0x0000001d1f027c12 */ /* 0x000fe4000f8e9626 */
[----:B------:R-:W-:Y:S01]  /*d840*/  MOV R163, R182 ;  /* 0x000000b600a37202 */ /* 0x000fe20000000f00 */
[----:B------:R1:W-:Y:S01]  /*d850*/  MUFU.EX2 R148, R0 ;  /* 0x0000000000947308 */ /* 0x0003e20000000800 */
[----:B------:R-:W-:Y:S01]  /*d860*/  MOV R97, R99 ;  /* 0x0000006300617202 */ /* 0x000fe20000000f00 */
[----:B------:R-:W-:Y:S01]  /*d870*/  FFMA.FTZ R11, R11, c[0x0][0x23c], -R9 ;  /* 0x00008f000b0b7a23 */ /* 0x000fe20000010809 */
[----:B------:R-:W-:Y:S01]  /*d880*/  MOV R99, R3 ;  /* 0x0000000300637202 */ /* 0x000fe20000000f00 */
[----:B------:R-:W-:Y:S01]  /*d890*/  IMAD.WIDE.U32 R2, R2, -0x2daee0ad, RZ ;  /* 0xd2511f5302027825 */ /* 0x000fe200078e00ff */
[----:B------:R-:W-:Y:S01]  /*d8a0*/  HMMA.16816.F32 R172, R4, R14, R72 ;  /* 0x0000000e04ac723c */ /* 0x000fe20000001848 */
[----:B------:R-:W-:Y:S02]  /*d8b0*/  LDSM.16.MT88.4 R156, [R197+0x11800] ;  /* 0x01180000c59c783b */ /* 0x000fe40000004200 */
[----:B------:R-:W-:-:S02]  /*d8c0*/  IMAD.MOV.U32 R166, RZ, RZ, R183 ;  /* 0x000000ffffa67224 */ /* 0x000fc400078e00b7 */
[----:B------:R-:W-:Y:S01]  /*d8d0*/  LDSM.16.MT88.4 R88, [R199+0x13800] ;  /* 0x01380000c758783b */ /* 0x000fe20000004200 */
[----:B-1----:R-:W-:Y:S01]  /*d8e0*/  FFMA.FTZ R0, R252, c[0x0][0x23c], -R8 ;  /* 0x00008f00fc007a23 */ /* 0x002fe20000010808 */
[----:B------:R-:W-:Y:S01]  /*d8f0*/  MUFU.EX2 R15, R11 ;  /* 0x0000000b000f7308 */ /* 0x000fe20000000800 */
[----:B------:R-:W-:Y:S01]  /*d900*/  LOP3.LUT R8, R2, 0xffff, RZ, 0xc0, !PT ;  /* 0x0000ffff02087812 */ /* 0x000fe200078ec0ff */
[----:B------:R-:W-:Y:S01]  /*d910*/  HMMA.16816.F32 R192, R4, R32, R192 ;  /* 0x0000002004c0723c */ /* 0x000fe200000018c0 */
[----:B------:R-:W-:Y:S01]  /*d920*/  SHF.R.U32.HI R12, RZ, 0x18, R2 ;  /* 0x00000018ff0c7819 */ /* 0x000fe20000011602 */
[----:B------:R-:W-:Y:S04]  /*d930*/  LDSM.16.MT88.4 R72, [R198+0x13800] ;  /* 0x01380000c648783b */ /* 0x000fe80000004200 */
[----:B------:R1:W-:Y:S02]  /*d940*/  MUFU.EX2 R31, R0 ;  /* 0x00000000001f7308 */ /* 0x0003e40000000800 */
[----:B-1----:R-:W-:Y:S01]  /*d950*/  FFMA.FTZ R0, R162, c[0x0][0x23c], -R9 ;  /* 0x00008f00a2007a23 */ /* 0x002fe20000010809 */
[----:B------:R-:W-:-:S02]  /*d960*/  MOV R162, R163 ;  /* 0x000000a300a27202 */ /* 0x000fc40000000f00 */
[----:B------:R-:W-:-:S03]  /*d970*/  MOV R163, R164 ;  /* 0x000000a400a37202 */ /* 0x000fc60000000f00 */
[----:B------:R1:W-:Y:S01]  /*d980*/  MUFU.EX2 R30, R0 ;  /* 0x00000000001e7308 */ /* 0x0003e20000000800 */
[----:B------:R-:W-:Y:S01]  /*d990*/  IMAD.MOV.U32 R164, RZ, RZ, R97 ;  /* 0x000000ffffa47224 */ /* 0x000fe200078e0061 */
[----:B------:R-:W-:Y:S01]  /*d9a0*/  MOV R97, R10 ;  /* 0x0000000a00617202 */ /* 0x000fe20000000f00 */
[--C-:B------:R-:W-:Y:S01]  /*d9b0*/  FFMA.FTZ R11, R163, c[0x0][0x23c], -R9.reuse ;  /* 0x00008f00a30b7a23 */ /* 0x100fe20000010809 */
[----:B------:R-:W-:Y:S02]  /*d9c0*/  LOP3.LUT R10, R2, 0xff, RZ, 0xc0, !PT ;  /* 0x000000ff020a7812 */ /* 0x000fe400078ec0ff */
[----:B-1----:R-:W-:Y:S02]  /*d9d0*/  LOP3.LUT R0, R3, UR36, R36, 0x96, !PT ;  /* 0x0000002403007c12 */ /* 0x002fe4000f8e9624 */
[----:B------:R-:W-:Y:S02]  /*d9e0*/  SHF.R.U32.HI R3, RZ, 0x8, R8 ;  /* 0x00000008ff037819 */ /* 0x000fe40000011608 */
[----:B------:R-:W-:Y:S01]  /*d9f0*/  SHF.R.U32.HI R8, RZ, 0x10, R2 ;  /* 0x00000010ff087819 */ /* 0x000fe20000011602 */
[----:B------:R-:W-:Y:S01]  /*da00*/  FFMA.FTZ R2, R162, c[0x0][0x23c], -R9 ;  /* 0x00008f00a2027a23 */ /* 0x000fe20000010809 */
[----:B------:R-:W-:Y:S01]  /*da10*/  MUFU.EX2 R11, R11 ;  /* 0x0000000b000b7308 */ /* 0x000fe20000000800 */
[----:B------:R-:W-:-:S02]  /*da20*/  PRMT R13, R10, 0x5410, R3 ;  /* 0x000054100a0d7816 */ /* 0x000fc40000000003 */
[----:B------:R-:W-:Y:S02]  /*da30*/  SHF.R.U32.HI R3, RZ, 0x10, R0 ;  /* 0x00000010ff037819 */ /* 0x000fe40000011600 */
[----:B------:R-:W-:-:S03]  /*da40*/  LOP3.LUT R10, R0, 0xff, RZ, 0xc0, !PT ;  /* 0x000000ff000a7812 */ /* 0x000fc600078ec0ff */
[----:B------:R1:W2:Y:S01]  /*da50*/  MUFU.EX2 R14, R2 ;  /* 0x00000002000e7308 */ /* 0x0002a20000000800 */
[----:B------:R-:W-:Y:S01]  /*da60*/  SHF.R.U32.HI R9, RZ, 0x18, R0 ;  /* 0x00000018ff097819 */ /* 0x000fe20000011600 */
[C---:B------:R-:W-:Y:S01]  /*da70*/  HMMA.16816.F32 R228, R4.reuse, R34, R228 ;  /* 0x0000002204e4723c */ /* 0x040fe200000018e4 */
[----:B-1----:R-:W-:Y:S02]  /*da80*/  LOP3.LUT R2, R0, 0xffff, RZ, 0xc0, !PT ;  /* 0x0000ffff00027812 */ /* 0x002fe400078ec0ff */
[----:B------:R-:W-:Y:S02]  /*da90*/  LOP3.LUT R0, R8, 0xff, RZ, 0xc0, !PT ;  /* 0x000000ff08007812 */ /* 0x000fe400078ec0ff */
[----:B------:R-:W-:Y:S02]  /*daa0*/  SHF.R.U32.HI R8, RZ, 0x8, R2 ;  /* 0x00000008ff087819 */ /* 0x000fe40000011602 */
[----:B------:R-:W-:Y:S02]  /*dab0*/  LOP3.LUT R2, R3, 0xff, RZ, 0xc0, !PT ;  /* 0x000000ff03027812 */ /* 0x000fe400078ec0ff */
[----:B------:R-:W-:Y:S01]  /*dac0*/  PRMT R0, R0, 0x5410, R12 ;  /* 0x0000541000007816 */ /* 0x000fe2000000000c */
[----:B---3--:R-:W-:Y:S01]  /*dad0*/  HMMA.16816.F32 R180, R4, R20, R64 ;  /* 0x0000001404b4723c */ /* 0x008fe20000001840 */
[----:B------:R-:W-:-:S02]  /*dae0*/  PRMT R3, R10, 0x5410, R8 ;  /* 0x000054100a037816 */ /* 0x000fc40000000008 */
[----:B------:R-:W-:-:S05]  /*daf0*/  PRMT R2, R2, 0x5410, R9 ;  /* 0x0000541002027816 */ /* 0x000fca0000000009 */
[----:B------:R-:W-:Y:S01]  /*db00*/  HMMA.16816.F32 R32, R4, R22, R136 ;  /* 0x000000160420723c */ /* 0x000fe20000001888 */
[----:B--2---:R-:W-:-:S07]  /*db10*/  F2FP.PACK_AB R8, R11, R14 ;  /* 0x0000000e0b08723e */ /* 0x004fce00000000ff */
[C---:B----4-:R-:W-:Y:S01]  /*db20*/  HMMA.16816.F32 R144, R4.reuse, R16, R48 ;  /* 0x000000100490723c */ /* 0x050fe20000001830 */
[----:B------:R-:W1:Y:S01]  /*db30*/  LDSM.16.MT88.4 R48, [R200+0x11800] ;  /* 0x01180000c830783b */ /* 0x000e620000004200 */
[----:B------:R-:W-:Y:S01]  /*db40*/  IMAD.MOV.U32 R12, RZ, RZ, R165 ;  /* 0x000000ffff0c7224 */ /* 0x000fe200078e00a5 */
[----:B------:R-:W-:Y:S02]  /*db50*/  MOV R9, R167 ;  /* 0x000000a700097202 */ /* 0x000fe40000000f00 */
[----:B------:R-:W-:Y:S01]  /*db60*/  MOV R161, R98 ;  /* 0x0000006200a17202 */ /* 0x000fe20000000f00 */
[----:B------:R-:W-:Y:S02]  /*db70*/  LDSM.16.MT88.4 R64, [R197+0x13800] ;  /* 0x01380000c540783b */ /* 0x000fe40000004200 */
[C---:B------:R-:W-:Y:S01]  /*db80*/  HMMA.16816.F32 R20, R4.reuse, R24, R44 ;  /* 0x000000180414723c */ /* 0x040fe2000000182c */
[----:B------:R-:W-:Y:S01]  /*db90*/  MOV R252, R164 ;  /* 0x000000a400fc7202 */ /* 0x000fe20000000f00 */
[----:B------:R-:W-:Y:S06]  /*dba0*/  LDSM.16.MT88.4 R136, [R198+0x17800] ;  /* 0x01780000c688783b */ /* 0x000fec0000004200 */
[C---:B------:R-:W-:Y:S01]  /*dbb0*/  HMMA.16816.F32 R24, R4.reuse, R26, R40 ;  /* 0x0000001a0418723c */ /* 0x040fe20000001828 */
[----:B------:R-:W-:Y:S07]  /*dbc0*/  LDSM.16.MT88.4 R40, [R198+0x11800] ;  /* 0x01180000c628783b */ /* 0x000fee0000004200 */
[----:B------:R-:W-:Y:S01]  /*dbd0*/  HMMA.16816.F32 R16, R4, R18, R56 ;  /* 0x000000120410723c */ /* 0x000fe20000001838 */
[----:B------:R-:W2:Y:S06]  /*dbe0*/  LDSM.16.MT88.4 R56, [R199+0x11800] ;  /* 0x01180000c738783b */ /* 0x000eac0000004200 */
[----:B------:R-:W-:-:S02]  /*dbf0*/  HSET2.LE.AND R7, R0, R251, PT ;  /* 0x000000fb00077233 */ /* 0x000fc40003803000 */
[--C-:B------:R-:W-:Y:S01]  /*dc00*/  HSET2.LE.AND R0, R3, R251.reuse, PT ;  /* 0x000000fb03007233 */ /* 0x100fe20003803000 */
[----:B------:R-:W-:Y:S01]  /*dc10*/  F2FP.PACK_AB R4, R15, R30 ;  /* 0x0000001e0f04723e */ /* 0x000fe200000000ff */
[--C-:B------:R-:W-:Y:S01]  /*dc20*/  HSET2.LE.AND R3, R2, R251.reuse, PT ;  /* 0x000000fb02037233 */ /* 0x100fe20003803000 */
[----:B------:R-:W-:Y:S01]  /*dc30*/  LOP3.LUT R167, R7, R8, RZ, 0xc0, !PT ;  /* 0x0000000807a77212 */ /* 0x000fe200078ec0ff */
[----:B------:R-:W-:Y:S01]  /*dc40*/  HSET2.LE.AND R5, R13, R251, PT ;  /* 0x000000fb0d057233 */ /* 0x000fe20003803000 */
[----:B------:R-:W-:Y:S02]  /*dc50*/  IMAD.MOV.U32 R13, RZ, RZ, R96 ;  /* 0x000000ffff0d7224 */ /* 0x000fe400078e0060 */
[----:B------:R-:W-:Y:S01]  /*dc60*/  LOP3.LUT R165, R3, R4, RZ, 0xc0, !PT ;  /* 0x0000000403a57212 */ /* 0x000fe200078ec0ff */
[----:B------:R-:W-:Y:S01]  /*dc70*/  IMAD.MOV.U32 R8, RZ, RZ, R99 ;  /* 0x000000ffff087224 */ /* 0x000fe200078e0063 */
[----:B------:R-:W-:Y:S02]  /*dc80*/  MOV R3, R97 ;  /* 0x0000006100037202 */ /* 0x000fe40000000f00 */
[----:B------:R-:W3:Y:S01]  /*dc90*/  LDSM.16.MT88.4 R96, [R197+0x15800] ;  /* 0x01580000c560783b */ /* 0x000ee20000004200 */
[----:B------:R-:W-:-:S02]  /*dca0*/  F2FP.PACK_AB R2, R151, R149 ;  /* 0x000000959702723e */ /* 0x000fc400000000ff */
[----:B------:R-:W-:Y:S02]  /*dcb0*/  MOV R162, R80 ;  /* 0x0000005000a27202 */ /* 0x000fe40000000f00 */
[----:B------:R-:W-:Y:S01]  /*dcc0*/  LOP3.LUT R164, R0, R2, RZ, 0xc0, !PT ;  /* 0x0000000200a47212 */ /* 0x000fe200078ec0ff */
[----:B------:R-:W-:Y:S01]  /*dcd0*/  IMAD.MOV.U32 R2, RZ, RZ, R82 ;  /* 0x000000ffff027224 */ /* 0x000fe200078e0052 */
[----:B------:R-:W-:Y:S02]  /*dce0*/  MOV R163, R81 ;  /* 0x0000005100a37202 */ /* 0x000fe40000000f00 */
[----:B------:R-:W-:Y:S02]  /*dcf0*/  MOV R0, R83 ;  /* 0x0000005300007202 */ /* 0x000fe40000000f00 */
[----:B------:R-:W4:Y:S01]  /*dd00*/  LDSM.16.MT88.4 R80, [R200+0x13800] ;  /* 0x01380000c850783b */ /* 0x000f220000004200 */
[----:B------:R-:W-:Y:S02]  /*dd10*/  F2FP.PACK_AB R6, R31, R148 ;  /* 0x000000941f06723e */ /* 0x000fe400000000ff */
[----:B------:R-:W-:-:S02]  /*dd20*/  MOV R10, R166 ;  /* 0x000000a6000a7202 */ /* 0x000fc40000000f00 */
[----:B------:R-:W-:Y:S01]  /*dd30*/  LOP3.LUT R166, R5, R6, RZ, 0xc0, !PT ;  /* 0x0000000605a67212 */ /* 0x000fe200078ec0ff */
[----:B------:R-:W-:Y:S01]  /*dd40*/  FFMA.FTZ R0, R243, R29, R0 ;  /* 0x0000001df3007223 */ /* 0x000fe20000010000 */
[----:B------:R-:W-:Y:S05]  /*dd50*/  LDSM.16.MT88.4 R4, [R199+0x17800] ;  /* 0x01780000c704783b */ /* 0x000fea0000004200 */
[----:B-1----:R-:W-:Y:S01]  /*dd60*/  HMMA.16816.F32 R44, R164, R48, R76 ;  /* 0x00000030a42c723c */ /* 0x002fe2000000184c */
[----:B------:R-:W-:-:S07]  /*dd70*/  FFMA.FTZ R2, R250, R28, R2 ;  /* 0x0000001cfa027223 */ /* 0x000fce0000010002 */
[C---:B------:R-:W-:Y:S08]  /*dd80*/  HMMA.16816.F32 R48, R164.reuse, R50, R84 ;  /* 0x00000032a430723c */ /* 0x040ff00000001854 */
[C---:B------:R-:W-:Y:S08]  /*dd90*/  HMMA.16816.F32 R152, R164.reuse, R156, R152 ;  /* 0x0000009ca498723c */ /* 0x040ff00000001898 */
[C---:B------:R-:W-:Y:S01]  /*dda0*/  HMMA.16816.F32 R84, R164.reuse, R88, R128 ;  /* 0x00000058a454723c */ /* 0x040fe20000001880 */
[----:B------:R-:W-:Y:S07]  /*ddb0*/  LDSM.16.MT88.4 R128, [R197+0x17800] ;  /* 0x01780000c580783b */ /* 0x000fee0000004200 */
[C---:B------:R-:W-:Y:S08]  /*ddc0*/  HMMA.16816.F32 R156, R164.reuse, R158, R52 ;  /* 0x0000009ea49c723c */ /* 0x040ff00000001834 */
[C---:B------:R-:W-:Y:S07]  /*ddd0*/  HMMA.16816.F32 R88, R164.reuse, R90, R132 ;  /* 0x0000005aa458723c */ /* 0x040fee0000001884 */
[----:B------:R-:W-:Y:S01]  /*dde0*/  MOV R135, R161 ;  /* 0x000000a100877202 */ /* 0x000fe20000000f00 */
[----:B--2---:R-:W-:Y:S04]  /*ddf0*/  HMMA.16816.F32 R52, R164, R56, R92 ;  /* 0x00000038a434723c */ /* 0x004fe8000000185c */
[----:B------:R-:W-:-:S04]  /*de00*/  FADD.FTZ R0, R135, R0 ;  /* 0x0000000087007221 */ /* 0x000fc80000010000 */
[C---:B---3--:R-:W-:Y:S07]  /*de10*/  HMMA.16816.F32 R92, R164.reuse, R96, R140 ;  /* 0x00000060a45c723c */ /* 0x048fee000000188c */
[----:B------:R-:W-:Y:S01]  /*de20*/  IMAD.MOV.U32 R142, RZ, RZ, R162 ;  /* 0x000000ffff8e7224 */ /* 0x000fe200078e00a2 */
[----:B------:R-:W-:Y:S01]  /*de30*/  MOV R143, R163 ;  /* 0x000000a3008f7202 */ /* 0x000fe20000000f00 */
[----:B------:R-:W-:Y:S01]  /*de40*/  HMMA.16816.F32 R36, R164, R40, R60 ;  /* 0x00000028a424723c */ /* 0x000fe2000000183c */
[----:B------:R-:W-:Y:S01]  /*de50*/  LDSM.16.MT88.4 R160, [R200+0x17800] ;  /* 0x01780000c8a0783b */ /* 0x000fe20000004200 */
[----:B------:R-:W-:-:S02]  /*de60*/  FADD.FTZ R2, R142, R2 ;  /* 0x000000028e027221 */ /* 0x000fc40000010000 */
[----:B------:R-:W-:Y:S02]  /*de70*/  FADD.FTZ R0, R143, R0 ;  /* 0x000000008f007221 */ /* 0x000fe40000010000 */
[----:B------:R-:W-:Y:S02]  /*de80*/  FADD.FTZ R2, R8, R2 ;  /* 0x0000000208027221 */ /* 0x000fe40000010000 */
[----:B------:R-:W-:Y:S01]  /*de90*/  FADD.FTZ R0, R3, R0 ;  /* 0x0000000003007221 */ /* 0x000fe20000010000 */
[----:B------:R-:W-:Y:S01]  /*dea0*/  HMMA.16816.F32 R40, R164, R42, R68 ;  /* 0x0000002aa428723c */ /* 0x000fe20000001844 */
[----:B------:R-:W-:Y:S02]  /*deb0*/  FADD.FTZ R2, R13, R2 ;  /* 0x000000020d027221 */ /* 0x000fe40000010000 */
[----:B------:R-:W-:Y:S02]  /*dec0*/  FADD.FTZ R0, R9, R0 ;  /* 0x0000000009007221 */ /* 0x000fe40000010000 */
[----:B------:R-:W-:-:S03]  /*ded0*/  FADD.FTZ R2, R10, R2 ;  /* 0x000000020a027221 */ /* 0x000fc60000010000 */
[----:B------:R-:W-:Y:S01]  /*dee0*/  HMMA.16816.F32 R60, R164, R64, R104 ;  /* 0x00000040a43c723c */ /* 0x000fe20000001868 */
[----:B------:R-:W1:Y:S01]  /*def0*/  LDSM.16.MT88.4 R104, [R198+0x15800] ;  /* 0x01580000c668783b */ /* 0x000e620000004200 */
[----:B------:R-:W-:-:S06]  /*df00*/  FADD.FTZ R0, R12, R0 ;  /* 0x000000000c007221 */ /* 0x000fcc0000010000 */
[----:B------:R-:W-:Y:S01]  /*df10*/  HMMA.16816.F32 R68, R164, R72, R112 ;  /* 0x00000048a444723c */ /* 0x000fe20000001870 */
[----:B------:R-:W2:Y:S01]  /*df20*/  LDSM.16.MT88.4 R112, [R200+0x15800] ;  /* 0x01580000c870783b */ /* 0x000ea20000004200 */
[----:B------:R-:W-:-:S06]  /*df30*/  FADD.FTZ R2, R252, R2 ;  /* 0x00000002fc027221 */ /* 0x000fcc0000010000 */
[----:B----4-:R-:W-:Y:S01]  /*df40*/  HMMA.16816.F32 R76, R164, R80, R120 ;  /* 0x00000050a44c723c */ /* 0x010fe20000001878 */
[----:B------:R-:W3:Y:S01]  /*df50*/  LDSM.16.MT88.4 R120, [R199+0x15800] ;  /* 0x01580000c778783b */ /* 0x000ee20000004200 */
        /* <DEDUP_REMOVED lines=15> */
[----:B------:R-:W-:Y:S01]  /*e050*/  FADD.FTZ R0, R15, R0 ;  /* 0x000000000f007221 */ /* 0x000fe20000010000 */
[----:B------:R-:W-:Y:S01]  /*e060*/  HMMA.16816.F32 R56, R164, R58, R100 ;  /* 0x0000003aa438723c */ /* 0x000fe20000001864 */
[----:B------:R-:W-:Y:S01]  /*e070*/  FADD.FTZ R2, R148, R2 ;  /* 0x0000000294027221 */ /* 0x000fe20000010000 */
[----:B------:R-:W-:Y:S01]  /*e080*/  @UP0 UIADD3 UR9, UR9, -0x3, URZ ;  /* 0xfffffffd09090890 */ /* 0x000fe2000fffe03f */
[----:B------:R-:W-:-:S05]  /*e090*/  FADD.FTZ R0, R14, R0 ;  /* 0x000000000e007221 */ /* 0x000fca0000010000 */
[----:B------:R-:W-:Y:S01]  /*e0a0*/  HMMA.16816.F32 R64, R164, R66, R108 ;  /* 0x00000042a440723c */ /* 0x000fe2000000186c */
[----:B------:R-:W-:Y:S01]  /*e0b0*/  MOV R3, R150 ;  /* 0x0000009600037202 */ /* 0x000fe20000000f00 */
[----:B------:R-:W-:-:S06]  /*e0c0*/  IMAD.MOV.U32 R148, RZ, RZ, R168 ;  /* 0x000000ffff947224 */ /* 0x000fcc00078e00a8 */
[----:B------:R-:W-:Y:S01]  /*e0d0*/  HMMA.16816.F32 R72, R164, R74, R116 ;  /* 0x0000004aa448723c */ /* 0x000fe20000001874 */
[----:B------:R-:W-:Y:S01]  /*e0e0*/  @P0 MOV R3, R150 ;  /* 0x0000009600030202 */ /* 0x000fe20000000f00 */
[----:B------:R-:W-:-:S06]  /*e0f0*/  FADD.FTZ R243, R31, R2 ;  /* 0x000000021ff37221 */ /* 0x000fcc0000010000 */
[----:B------:R-:W-:Y:S01]  /*e100*/  HMMA.16816.F32 R80, R164, R82, R124 ;  /* 0x00000052a450723c */ /* 0x000fe2000000187c */
[----:B------:R-:W-:Y:S01]  /*e110*/  @P0 MOV R148, R168 ;  /* 0x000000a800940202 */ /* 0x000fe20000000f00 */
[----:B------:R-:W-:-:S06]  /*e120*/  FADD.FTZ R250, R11, R0 ;  /* 0x000000000bfa7221 */ /* 0x000fcc0000010000 */
[C---:B-1----:R-:W-:Y:S08]  /*e130*/  HMMA.16816.F32 R100, R164.reuse, R104, R192 ;  /* 0x00000068a464723c */ /* 0x042ff000000018c0 */
[C---:B--2---:R-:W-:Y:S08]  /*e140*/  HMMA.16816.F32 R108, R164.reuse, R112, R236 ;  /* 0x00000070a46c723c */ /* 0x044ff000000018ec */
[C---:B---3--:R-:W-:Y:S08]  /*e150*/  HMMA.16816.F32 R116, R164.reuse, R120, R188 ;  /* 0x00000078a474723c */ /* 0x048ff000000018bc */
        /* <DEDUP_REMOVED lines=13> */
.L_x_433:
[----:B------:R-:W-:-:S12]  /*e230*/  UIADD3 UR9, UR30, -0x1, URZ ;  /* 0xffffffff1e097890 */ /* 0x000fd8000fffe03f */
.L_x_437:
[----:B------:R-:W-:-:S13]  /*e240*/  ISETP.LE.AND P0, PT, RZ, UR9, PT ;  /* 0x00000009ff007c0c */ /* 0x000fda000bf03270 */
[----:B------:R-:W-:Y:S05]  /*e250*/  @!P0 BRA `(.L_x_438) ;  /* 0x00004f9000008947 */ /* 0x000fea0003800000 */
[----:B------:R-:W2:Y:S01]  /*e260*/  LDL.64 R18, [R1+0x8] ;  /* 0x0000080001127983 */ /* 0x000ea20000100a00 */
[----:B------:R-:W-:Y:S01]  /*e270*/  USHF.R.S32.HI UR30, URZ, 0x1f, UR8 ;  /* 0x0000001f3f1e7899 */ /* 0x000fe20008011408 */
[----:B------:R-:W-:Y:S01]  /*e280*/  IMAD.U32 R6, RZ, RZ, UR8 ;  /* 0x00000008ff067e24 */ /* 0x000fe2000f8e00ff */
[----:B------:R-:W-:Y:S01]  /*e290*/  ULDC.64 UR6, c[0x0][0x1b8] ;  /* 0x00006e0000067ab9 */ /* 0x000fe20000000a00 */
[----:B-----5:R-:W3:Y:S01]  /*e2a0*/  LDL R17, [R1+0x24] ;  /* 0x0000240001117983 */ /* 0x020ee20000100800 */
[----:B------:R-:W-:Y:S01]  /*e2b0*/  UIMAD UR6, UR30, UR6, URZ ;  /* 0x000000061e0672a4 */ /* 0x000fe2000f8e023f */
[----:B------:R-:W-:Y:S01]  /*e2c0*/  IMAD.U32 R0, RZ, RZ, UR8 ;  /* 0x00000008ff007e24 */ /* 0x000fe2000f8e00ff */
[----:B------:R-:W-:Y:S01]  /*e2d0*/  ULDC.64 UR18, c[0x0][0x1b0] ;  /* 0x00006c0000127ab9 */ /* 0x000fe20000000a00 */
[----:B------:R-:W4:Y:S01]  /*e2e0*/  LDL R16, [R1+0x20] ;  /* 0x0000200001107983 */ /* 0x000f220000100800 */
[----:B------:R-:W-:Y:S01]  /*e2f0*/  UIMAD UR6, UR8, UR7, UR6 ;  /* 0x00000007080672a4 */ /* 0x000fe2000f8e0206 */
[----:B------:R-:W-:Y:S01]  /*e300*/  IMAD.MOV.U32 R149, RZ, RZ, R3 ;  /* 0x000000ffff957224 */ /* 0x000fe200078e0003 */
[----:B------:R-:W-:Y:S01]  /*e310*/  UIMAD UR18, UR30, UR18, URZ ;  /* 0x000000121e1272a4 */ /* 0x000fe2000f8e023f */
[----:B------:R-:W3:Y:S01]  /*e320*/  LDL R15, [R1+0x28] ;  /* 0x00002800010f7983 */ /* 0x000ee20000100800 */
[----:B------:R-:W-:-:S02]  /*e330*/  IMAD.MOV.U32 R150, RZ, RZ, R148 ;  /* 0x000000ffff967224 */ /* 0x000fc400078e0094 */
[----:B------:R-:W-:Y:S01]  /*e340*/  IMAD.U32 R2, RZ, RZ, UR6 ;  /* 0x00000006ff027e24 */ /* 0x000fe2000f8e00ff */
[----:B------:R-:W3:Y:S01]  /*e350*/  LDL.LU R14, [R1+0x48] ;  /* 0x00004800010e7983 */ /* 0x000ee20000300800 */
[----:B------:R-:W-:-:S03]  /*e360*/  UIMAD UR18, UR8, UR19, UR18 ;  /* 0x00000013081272a4 */ /* 0x000fc6000f8e0212 */
[----:B------:R-:W3:Y:S01]  /*e370*/  LDL.LU R9, [R1+0x58] ;  /* 0x0000580001097983 */ /* 0x000ee20000300800 */
[----:B------:R-:W-:-:S03]  /*e380*/  UMOV UR19, URZ ;  /* 0x0000003f00137c82 */ /* 0x000fc60008000000 */
[----:B------:R-:W3:Y:S04]  /*e390*/  LDL.LU.64 R12, [R1+0x40] ;  /* 0x00004000010c7983 */ /* 0x000ee80000300a00 */
[----:B------:R-:W4:Y:S04]  /*e3a0*/  LDL.LU.64 R10, [R1+0x50] ;  /* 0x00005000010a7983 */ /* 0x000f280000300a00 */
[----:B------:R-:W4:Y:S04]  /*e3b0*/  LDL.LU R20, [R1+0x38] ;  /* 0x0000380001147983 */ /* 0x000f280000300800 */
[----:B------:R-:W1:Y:S02]  /*e3c0*/  S2R R8, SR_TID.X ;  /* 0x0000000000087919 */ /* 0x000e640000002100 */
[----:B-1----:R-:W-:-:S04]  /*e3d0*/  SHF.R.S32.HI R230, RZ, 0x1f, R8 ;  /* 0x0000001fffe67819 */ /* 0x002fc80000011408 */
[----:B------:R-:W-:-:S04]  /*e3e0*/  LEA.HI R230, R230, R8, RZ, 0x3 ;  /* 0x00000008e6e67211 */ /* 0x000fc800078f18ff */
[----:B------:R-:W-:-:S04]  /*e3f0*/  SHF.R.S32.HI R230, RZ, 0x3, R230 ;  /* 0x00000003ffe67819 */ /* 0x000fc800000114e6 */
[----:B------:R-:W-:Y:S02]  /*e400*/  SHF.R.S32.HI R231, RZ, 0x1f, R230 ;  /* 0x0000001fffe77819 */ /* 0x000fe400000114e6 */
[----:B------:R-:W-:-:S05]  /*e410*/  IADD3 R238, P2, R230, 0x10, RZ ;  /* 0x00000010e6ee7810 */ /* 0x000fca0007f5e0ff */
[----:B------:R-:W-:Y:S01]  /*e420*/  IMAD.X R239, RZ, RZ, R231, P2 ;  /* 0x000000ffffef7224 */ /* 0x000fe200010e06e7 */
[--C-:B--2---:R-:W-:Y:S01]  /*e430*/  SHF.R.S32.HI R5, RZ, 0x1f, R18.reuse ;  /* 0x0000001fff057819 */ /* 0x104fe20000011412 */
[----:B------:R-:W-:-:S04]  /*e440*/  IMAD.MOV.U32 R4, RZ, RZ, R18 ;  /* 0x000000ffff047224 */ /* 0x000fc800078e0012 */
[----:B------:R-:W-:-:S04]  /*e450*/  IMAD.WIDE.U32 R6, R6, c[0x0][0x1b0], R4 ;  /* 0x00006c0006067a25 */ /* 0x000fc800078e0004 */
[----:B------:R-:W-:Y:S01]  /*e460*/  IMAD.WIDE.U32 R4, R0, c[0x0][0x1b8], R4 ;  /* 0x00006e0000047a25 */ /* 0x000fe200078e0004 */
[----:B------:R-:W-:Y:S01]  /*e470*/  IADD3 R241, P1, R6, UR12, RZ ;  /* 0x0000000c06f17c10 */ /* 0x000fe2000ff3e0ff */
[----:B------:R-:W-:Y:S02]  /*e480*/  UIADD3 UR12, UR9, -0x1, URZ ;  /* 0xffffffff090c7890 */ /* 0x000fe4000fffe03f */
[----:B------:R-:W-:Y:S01]  /*e490*/  IMAD.U32 R0, RZ, RZ, UR18 ;  /* 0x00000012ff007e24 */ /* 0x000fe2000f8e00ff */
[----:B------:R-:W-:-:S04]  /*e4a0*/  IADD3 R229, P0, R4, UR26, RZ ;  /* 0x0000001a04e57c10 */ /* 0x000fc8000ff1e0ff */
[----:B------:R-:W-:Y:S02]  /*e4b0*/  IADD3.X R4, R2, UR21, R5, P0, !PT ;  /* 0x0000001502047c10 */ /* 0x000fe400087fe405 */
[----:B------:R-:W-:Y:S02]  /*e4c0*/  IADD3.X R6, R0, UR11, R7, P1, !PT ;  /* 0x0000000b00067c10 */ /* 0x000fe40008ffe407 */
[----:B------:R-:W-:Y:S01]  /*e4d0*/  LEA R242, P1, R241, c[0x0][0x168], 0x1 ;  /* 0x00005a00f1f27a11 */ /* 0x000fe200078208ff */
[----:B---3--:R-:W-:Y:S01]  /*e4e0*/  IMAD.MOV.U32 R3, RZ, RZ, R13 ;  /* 0x000000ffff037224 */ /* 0x008fe200078e000d */
[----:B------:R-:W-:Y:S02]  /*e4f0*/  LEA R240, P0, R229, c[0x0][0x170], 0x1 ;  /* 0x00005c00e5f07a11 */ /* 0x000fe400078008ff */
[----:B------:R-:W-:Y:S01]  /*e500*/  LEA.HI.X R241, R241, c[0x0][0x16c], R6, 0x1, P1 ;  /* 0x00005b00f1f17a11 */ /* 0x000fe200008f0c06 */
[----:B----4-:R-:W-:Y:S01]  /*e510*/  IMAD.MOV.U32 R2, RZ, RZ, R10 ;  /* 0x000000ffff027224 */ /* 0x010fe200078e000a */
[----:B------:R-:W-:-:S02]  /*e520*/  LEA.HI.X R229, R229, c[0x0][0x174], R4, 0x1, P0 ;  /* 0x00005d00e5e57a11 */ /* 0x000fc400000f0c04 */
[----:B------:R-:W-:Y:S02]  /*e530*/  IADD3 R236, P1, R230, 0x20, RZ ;  /* 0x00000020e6ec7810 */ /* 0x000fe40007f3e0ff */
[----:B------:R1:W-:Y:S01]  /*e540*/  STL.64 [R1], R2 ;  /* 0x0000000201007387 */ /* 0x0003e20000100a00 */
[----:B------:R-:W-:Y:S01]  /*e550*/  IMAD.WIDE.U32 R248, R20, -0x326172a9, RZ ;  /* 0xcd9e8d5714f87825 */ /* 0x000fe200078e00ff */
[----:B------:R-:W-:Y:S02]  /*e560*/  IADD3 R234, P0, R230, 0x30, RZ ;  /* 0x00000030e6ea7810 */ /* 0x000fe40007f1e0ff */
[----:B------:R-:W-:Y:S01]  /*e570*/  ISETP.GE.AND P6, PT, R18, c[0x0][0x220], PT ;  /* 0x0000880012007a0c */ /* 0x000fe20003fc6270 */
[--C-:B------:R-:W-:Y:S01]  /*e580*/  IMAD.X R237, RZ, RZ, R231.reuse, P1 ;  /* 0x000000ffffed7224 */ /* 0x100fe200008e06e7 */
[----:B------:R-:W-:Y:S01]  /*e590*/  LOP3.LUT R244, R249, R14, RZ, 0x3c, !PT ;  /* 0x0000000ef9f47212 */ /* 0x000fe200078e3cff */
[----:B------:R-:W-:Y:S01]  /*e5a0*/  IMAD.X R235, RZ, RZ, R231, P0 ;  /* 0x000000ffffeb7224 */ /* 0x000fe200000e06e7 */
[----:B------:R-:W-:Y:S01]  /*e5b0*/  ISETP.GE.AND P5, PT, R17, c[0x0][0x220], PT ;  /* 0x0000880011007a0c */ /* 0x000fe20003fa6270 */
[----:B------:R-:W-:Y:S01]  /*e5c0*/  IMAD.WIDE.U32 R246, R9, -0x2daee0ad, RZ ;  /* 0xd2511f5309f67825 */ /* 0x000fe200078e00ff */
[----:B------:R-:W-:-:S02]  /*e5d0*/  ISETP.GE.AND P4, PT, R16, c[0x0][0x220], PT ;  /* 0x0000880010007a0c */ /* 0x000fc40003f86270 */
[----:B------:R-:W-:Y:S01]  /*e5e0*/  ISETP.GE.AND P3, PT, R15, c[0x0][0x220], PT ;  /* 0x000088000f007a0c */ /* 0x000fe20003f66270 */
[----:B------:R-:W-:Y:S01]  /*e5f0*/  IMAD.WIDE.U32 R244, R244, -0x2daee0ad, RZ ;  /* 0xd2511f53f4f47825 */ /* 0x000fe200078e00ff */
[----:B------:R-:W-:Y:S05]  /*e600*/  BRA `(.L_x_439) ;  /* 0x000006d000007947 */ /* 0x000fea0003800000 */
.L_x_441:
[----:B------:R-:W2:Y:S01]  /*e610*/  LDL.64 R226, [R1+0x30] ;  /* 0x0000300001e27983 */ /* 0x000ea20000100a00 */
[----:B------:R-:W-:Y:S02]  /*e620*/  ULDC.64 UR6, c[0x0][0x198] ;  /* 0x0000660000067ab9 */ /* 0x000fe40000000a00 */
[----:B------:R-:W-:Y:S01]  /*e630*/  UIMAD.WIDE.U32 UR36, UR11, UR6, URZ ;  /* 0x000000060b2472a5 */ /* 0x000fe2000f8e003f */
[----:B------:R-:W3:Y:S01]  /*e640*/  LDL.64 R224, [R1+0x18] ;  /* 0x0000180001e07983 */ /* 0x000ee20000100a00 */
[----:B------:R-:W-:Y:S03]  /*e650*/  USHF.R.S32.HI UR18, URZ, 0x1f, UR11 ;  /* 0x0000001f3f127899 */ /* 0x000fe6000801140b */
[----:B------:R1:W-:Y:S01]  /*e660*/  @P6 STS.128 [R223+0x8000], RZ ;  /* 0x008000ffdf006388 */ /* 0x0003e20000000c00 */
[----:B------:R-:W-:Y:S01]  /*e670*/  UIMAD UR18, UR18, UR6, URZ ;  /* 0x00000006121272a4 */ /* 0x000fe2000f8e023f */
[----:B------:R-:W-:Y:S02]  /*e680*/  IMAD.U32 R151, RZ, RZ, UR36 ;  /* 0x00000024ff977e24 */ /* 0x000fe4000f8e00ff */
[----:B------:R-:W-:Y:S01]  /*e690*/  IMAD.U32 R0, RZ, RZ, UR36 ;  /* 0x00000024ff007e24 */ /* 0x000fe2000f8e00ff */
[----:B------:R-:W-:Y:S04]  /*e6a0*/  UIMAD UR18, UR11, UR7, UR18 ;  /* 0x000000070b1272a4 */ /* 0x000fe8000f8e0212 */
[----:B------:R-:W-:Y:S06]  /*e6b0*/  UIADD3 UR18, UR37, UR18, URZ ;  /* 0x0000001225127290 */ /* 0x000fec000fffe03f */
[----:B------:R-:W-:Y:S01]  /*e6c0*/  IMAD.U32 R174, RZ, RZ, UR18 ;  /* 0x00000012ffae7e24 */ /* 0x000fe2000f8e00ff */
[----:B--2---:R-:W-:Y:S04]  /*e6d0*/  LEA R151, P2, R151, R226, 0x6 ;  /* 0x000000e297977211 */ /* 0x004fe800078430ff */
[----:B---3--:R-:W-:Y:S02]  /*e6e0*/  LEA.HI.X R174, R0, R225, R174, 0x6, P2 ;  /* 0x000000e100ae7211 */ /* 0x008fe400010f34ae */
        /* <DEDUP_REMOVED lines=18> */
[C---:B------:R-:W-:Y:S03]  /*e810*/  IADD3 R151, P1, R0.reuse, UR27, RZ ;  /* 0x0000001b00977c10 */ /* 0x040fe6000ff3e0ff */
[----:B------:R1:W-:Y:S01]  /*e820*/  @P4 STS.128 [R223+0xc000], RZ ;  /* 0x00c000ffdf004388 */ /* 0x0003e20000000c00 */
[----:B------:R-:W-:Y:S02]  /*e830*/  IADD3.X R148, R177, UR28, RZ, P1, !PT ;  /* 0x0000001cb1947c10 */ /* 0x000fe40008ffe4ff */
[----:B------:R-:W-:Y:S01]  /*e840*/  @!P6 LEA.HI.X R177, R0, c[0x0][0x16c], R177, 0x1, P2 ;  /* 0x00005b0000b1ea11 */ /* 0x000fe200010f0cb1 */
[----:B------:R-:W-:Y:S01]  /*e850*/  @!PT LDS RZ, [RZ] ;  /* 0x00000000fffff984 */ /* 0x000fe20000000800 */
[----:B------:R-:W-:Y:S01]  /*e860*/  @!PT LDS RZ, [RZ] ;  /* 0x00000000fffff984 */ /* 0x000fe20000000800 */
[----:B------:R-:W-:Y:S01]  /*e870*/  @!PT LDS RZ, [RZ] ;  /* 0x00000000fffff984 */ /* 0x000fe20000000800 */
[----:B------:R1:W-:Y:S01]  /*e880*/  @!P4 LDGSTS.E.BYPASS.LTC128B.128 [R223+0xc000], [R172.64+0x100] ;  /* 0x0c000100acdfcfae */ /* 0x0003e2000b901d56 */
[C---:B------:R-:W-:Y:S03]  /*e890*/  @!P6 LEA R174, P1, R151.reuse, c[0x0][0x168], 0x1 ;  /* 0x00005a0097aeea11 */ /* 0x040fe600078208ff */
[----:B------:R1:W-:Y:S01]  /*e8a0*/  @P3 STS.128 [R223+0xe000], RZ ;  /* 0x00e000ffdf003388 */ /* 0x0003e20000000c00 */
[----:B------:R-:W-:Y:S03]  /*e8b0*/  @!P6 LEA.HI.X R175, R151, c[0x0][0x16c], R148, 0x1, P1 ;  /* 0x00005b0097afea11 */ /* 0x000fe600008f0c94 */
        /* <DEDUP_REMOVED lines=66> */
.L_x_439:
[----:B------:R-:W2:Y:S01]  /*ece0*/  LDL.64 R6, [R1] ;  /* 0x0000000001067983 */ /* 0x000ea20000100a00 */
[----:B------:R-:W-:Y:S01]  /*ecf0*/  UIADD3 UR8, -UR19, UR9, URZ ;  /* 0x0000000913087290 */ /* 0x000fe2000fffe13f */
[----:B------:R-:W-:Y:S04]  /*ed00*/  DEPBAR.LE SB0, 0x0 ;  /* 0x000080000000791a */ /* 0x000fe80000000000 */
[----:B------:R-:W-:Y:S01]  /*ed10*/  BAR.SYNC.DEFER_BLOCKING 0x0 ;  /* 0x0000000000007b1d */ /* 0x000fe20000010000 */
[----:B------:R-:W-:Y:S01]  /*ed20*/  USHF.R.S32.HI UR7, URZ, 0x1f, UR8 ;  /* 0x0000001f3f077899 */ /* 0x000fe20008011408 */
[----:B------:R-:W-:Y:S01]  /*ed30*/  IMAD.U32 R4, RZ, RZ, UR8 ;  /* 0x00000008ff047e24 */ /* 0x000fe2000f8e00ff */
[----:B------:R-:W-:Y:S01]  /*ed40*/  UIMAD UR6, UR5, UR8, URZ ;  /* 0x00000008050672a4 */ /* 0x000fe2000f8e023f */
[----:B-1----:R-:W-:Y:S01]  /*ed50*/  IMAD.U32 R2, RZ, RZ, UR8 ;  /* 0x00000008ff027e24 */ /* 0x002fe2000f8e00ff */
[----:B------:R-:W-:Y:S01]  /*ed60*/  UIADD3 UR11, UR12, -UR19, URZ ;  /* 0x800000130c0b7290 */ /* 0x000fe2000fffe03f */
[----:B------:R-:W-:Y:S01]  /*ed70*/  IMAD.U32 R3, RZ, RZ, UR8 ;  /* 0x00000008ff037e24 */ /* 0x000fe2000f8e00ff */
[----:B------:R-:W-:Y:S02]  /*ed80*/  UIMAD UR6, UR7, UR20, UR6 ;  /* 0x00000014070672a4 */ /* 0x000fe4000f8e0206 */
[----:B------:R-:W-:Y:S02]  /*ed90*/  LEA R2, P0, R2, R230, 0x6 ;  /* 0x000000e602027211 */ /* 0x000fe400078030ff */
[----:B------:R-:W-:Y:S02]  /*eda0*/  IMAD.U32 R148, RZ, RZ, UR11 ;  /* 0x0000000bff947e24 */ /* 0x000fe4000f8e00ff */
[----:B------:R-:W-:Y:S01]  /*edb0*/  LEA.HI.X.SX32 R3, R3, R231, 0x6, P0 ;  /* 0x000000e703037211 */ /* 0x000fe200000f36ff */
[----:B------:R-:W-:Y:S01]  /*edc0*/  IMAD.U32 R151, RZ, RZ, UR11 ;  /* 0x0000000bff977e24 */ /* 0x000fe2000f8e00ff */
[----:B------:R-:W-:Y:S01]  /*edd0*/  @P6 STS.128 [R223+0x10000], RZ ;  /* 0x010000ffdf006388 */ /* 0x000fe20000000c00 */
[----:B--2---:R-:W-:Y:S05]  /*ede0*/  IMAD.WIDE.U32 R4, R4, UR20, R6 ;  /* 0x0000001404047c25 */ /* 0x004fea000f8e0006 */
[----:B------:R-:W-:Y:S02]  /*edf0*/  IADD3 R0, R5, UR6, RZ ;  /* 0x0000000605007c10 */ /* 0x000fe4000fffe0ff */
[C---:B------:R-:W-:Y:S02]  /*ee00*/  IADD3 R5, P1, R4.reuse, UR15, RZ ;  /* 0x0000000f04057c10 */ /* 0x040fe4000ff3e0ff */
[----:B------:R-:W-:Y:S02]  /*ee10*/  @!P6 LEA R16, P2, R4, c[0x0][0x170], 0x1 ;  /* 0x00005c000410ea11 */ /* 0x000fe400078408ff */
[C---:B------:R-:W-:Y:S02]  /*ee20*/  @!P6 LEA R14, P0, R5.reuse, c[0x0][0x170], 0x1 ;  /* 0x00005c00050eea11 */ /* 0x040fe400078008ff */
[----:B------:R-:W-:Y:S02]  /*ee30*/  IADD3.X R6, R0, UR10, RZ, P1, !PT ;  /* 0x0000000a00067c10 */ /* 0x000fe40008ffe4ff */
[----:B------:R-:W-:Y:S02]  /*ee40*/  @!P6 LEA.HI.X R17, R4, c[0x0][0x174], R0, 0x1, P2 ;  /* 0x00005d000411ea11 */ /* 0x000fe400010f0c00 */
[C---:B------:R-:W-:Y:S02]  /*ee50*/  @!P6 LEA.HI.X R15, R5.reuse, c[0x0][0x174], R6, 0x1, P0 ;  /* 0x00005d00050fea11 */ /* 0x040fe400000f0c06 */
[----:B------:R-:W-:Y:S01]  /*ee60*/  IADD3 R0, P1, R5, UR15, RZ ;  /* 0x0000000f05007c10 */ /* 0x000fe2000ff3e0ff */
[----:B------:R-:W-:Y:S01]  /*ee70*/  IMAD R5, R3, c[0x0][0x1a0], RZ ;  /* 0x0000680003057a24 */ /* 0x000fe200078e02ff */
[----:B------:R-:W-:Y:S01]  /*ee80*/  @!PT LDS RZ, [RZ] ;  /* 0x00000000fffff984 */ /* 0x000fe20000000800 */
[----:B------:R-:W-:Y:S01]  /*ee90*/  @!PT LDS RZ, [RZ] ;  /* 0x00000000fffff984 */ /* 0x000fe20000000800 */
[----:B------:R-:W-:Y:S01]  /*eea0*/  @!PT LDS RZ, [RZ] ;  /* 0x00000000fffff984 */ /* 0x000fe20000000800 */
[----:B------:R1:W-:Y:S02]  /*eeb0*/  @!P6 LDGSTS.E.BYPASS.LTC128B.128 [R223+0x10000], [R16.64] ;  /* 0x1000000010dfefae */ /* 0x0003e4000b901d56 */
[----:B------:R-:W-:Y:S01]  /*eec0*/  IADD3.X R3, R6, UR10, RZ, P1, !PT ;  /* 0x0000000a06037c10 */ /* 0x000fe20008ffe4ff */
[----:B------:R-:W-:Y:S01]  /*eed0*/  IMAD.WIDE.U32 R6, R2, c[0x0][0x1a0], RZ ;  /* 0x0000680002067a25 */ /* 0x000fe200078e00ff */
[----:B------:R-:W-:Y:S01]  /*eee0*/  @P5 STS.128 [R223+0x12000], RZ ;  /* 0x012000ffdf005388 */ /* 0x000fe20000000c00 */
[----:B------:R-:W-:Y:S02]  /*eef0*/  @!P6 IADD3 R4, P0, R0, UR15, RZ ;  /* 0x0000000f0004ec10 */ /* 0x000fe4000ff1e0ff */
[----:B------:R-:W-:Y:S01]  /*ef00*/  IMAD R5, R2, c[0x0][0x1a4], R5 ;  /* 0x0000690002057a24 */ /* 0x000fe200078e0205 */
[----:B------:R-:W-:Y:S02]  /*ef10*/  LEA R8, P2, R6, R240, 0x1 ;  /* 0x000000f006087211 */ /* 0x000fe400078408ff */
[----:B------:R-:W-:Y:S01]  /*ef20*/  @!P6 IADD3.X R2, R3, UR10, RZ, P0, !PT ;  /* 0x0000000a0302ec10 */ /* 0x000fe200087fe4ff */
[----:B------:R-:W-:Y:S01]  /*ef30*/  IMAD.IADD R5, R7, 0x1, R5 ;  /* 0x0000000107057824 */ /* 0x000fe200078e0205 */
[----:B------:R-:W-:Y:S02]  /*ef40*/  @!P6 LEA R10, P0, R4, c[0x0][0x170], 0x1 ;  /* 0x00005c00040aea11 */ /* 0x000fe400078008ff */
[----:B------:R-:W-:Y:S02]  /*ef50*/  @!P6 LEA R12, P1, R0, c[0x0][0x170], 0x1 ;  /* 0x00005c00000cea11 */ /* 0x000fe400078208ff */
        /* <DEDUP_REMOVED lines=9> */
[----:B------:R-:W-:Y:S01]  /*eff0*/  LEA R6, P2, R6, R238, 0x6 ;  /* 0x000000ee06067211 */ /* 0x000fe200078430ff */
[----:B------:R-:W-:Y:S02]  /*f000*/  IMAD.U32 R4, RZ, RZ, UR8 ;  /* 0x00000008ff047e24 */ /* 0x000fe4000f8e00ff */
[----:B------:R-:W-:Y:S01]  /*f010*/  @P4 STS.128 [R223+0x14000], RZ ;  /* 0x014000ffdf004388 */ /* 0x000fe20000000c00 */
[----:B------:R-:W-:Y:S01]  /*f020*/  IMAD.U32 R2, RZ, RZ, UR8 ;  /* 0x00000008ff027e24 */ /* 0x000fe2000f8e00ff */
[----:B------:R-:W-:Y:S01]  /*f030*/  LEA.HI.X.SX32 R7, R5, R239, 0x6, P2 ;  /* 0x000000ef05077211 */ /* 0x000fe200010f36ff */
[----:B------:R-:W-:Y:S01]  /*f040*/  IMAD.U32 R3, RZ, RZ, UR8 ;  /* 0x00000008ff037e24 */ /* 0x000fe2000f8e00ff */
[----:B------:R-:W-:Y:S01]  /*f050*/  @!PT LDS RZ, [RZ] ;  /* 0x00000000fffff984 */ /* 0x000fe20000000800 */
[----:B------:R-:W-:Y:S01]  /*f060*/  @!PT LDS RZ, [RZ] ;  /* 0x00000000fffff984 */ /* 0x000fe20000000800 */
[----:B------:R-:W-:Y:S01]  /*f070*/  @!PT LDS RZ, [RZ] ;  /* 0x00000000fffff984 */ /* 0x000fe20000000800 */
[----:B------:R2:W-:Y:S01]  /*f080*/  @!P4 LDGSTS.E.BYPASS.LTC128B.128 [R223+0x14000], [R8.64+0x100] ;  /* 0x1400010008dfcfae */ /* 0x0005e2000b901d56 */
[----:B------:R-:W-:Y:S01]  /*f090*/  IMAD.U32 R0, RZ, RZ, UR8 ;  /* 0x00000008ff007e24 */ /* 0x000fe2000f8e00ff */
[----:B------:R-:W-:Y:S01]  /*f0a0*/  LEA R4, P1, R4, R236, 0x6 ;  /* 0x000000ec04047211 */ /* 0x000fe200078230ff */
[----:B------:R-:W-:Y:S01]  /*f0b0*/  IMAD.WIDE.U32 R22, R6, c[0x0][0x1a0], RZ ;  /* 0x0000680006167a25 */ /* 0x000fe200078e00ff */
[----:B------:R-:W-:Y:S01]  /*f0c0*/  LEA R2, P0, R2, R234, 0x6 ;  /* 0x000000ea02027211 */ /* 0x000fe200078030ff */
[----:B------:R-:W-:Y:S01]  /*f0d0*/  @P3 STS.128 [R223+0x16000], RZ ;  /* 0x016000ffdf003388 */ /* 0x000fe20000000c00 */
[----:B------:R-:W-:Y:S01]  /*f0e0*/  LEA.HI.X.SX32 R5, R3, R237, 0x6, P1 ;  /* 0x000000ed03057211 */ /* 0x000fe200008f36ff */
[----:B------:R-:W-:Y:S01]  /*f0f0*/  IMAD.WIDE.U32 R20, R4, c[0x0][0x1a0], RZ ;  /* 0x0000680004147a25 */ /* 0x000fe200078e00ff */
[----:B------:R-:W-:Y:S01]  /*f100*/  LEA.HI.X.SX32 R3, R0, R235, 0x6, P0 ;  /* 0x000000eb00037211 */ /* 0x000fe200000f36ff */
[----:B------:R-:W-:Y:S01]  /*f110*/  @!PT LDS RZ, [RZ] ;  /* 0x00000000fffff984 */ /* 0x000fe20000000800 */
[----:B------:R-:W-:Y:S01]  /*f120*/  @!PT LDS RZ, [RZ] ;  /* 0x00000000fffff984 */ /* 0x000fe20000000800 */
[----:B------:R-:W-:Y:S01]  /*f130*/  @!PT LDS RZ, [RZ] ;  /* 0x00000000fffff984 */ /* 0x000fe20000000800 */
[----:B------:R2:W-:Y:S02]  /*f140*/  @!P3 LDGSTS.E.BYPASS.LTC128B.128 [R223+0x16000], [R8.64+0x180] ;  /* 0x1600018008dfbfae */ /* 0x0005e4000b901d56 */
[----:B------:R-:W-:Y:S02]  /*f150*/  IMAD R0, R7, c[0x0][0x1a0], RZ ;  /* 0x0000680007007a24 */ /* 0x000fe400078e02ff */
[----:B------:R-:W-:Y:S01]  /*f160*/  @P6 STS.128 [R223+0x10800], RZ ;  /* 0x010800ffdf006388 */ /* 0x000fe20000000c00 */
[----:B------:R-:W-:Y:S02]  /*f170*/  IMAD R5, R5, c[0x0][0x1a0], RZ ;  /* 0x0000680005057a24 */ /* 0x000fe400078e02ff */
[----:B------:R-:W-:Y:S01]  /*f180*/  IMAD R0, R6, c[0x0][0x1a4], R0 ;  /* 0x0000690006007a24 */ /* 0x000fe200078e0200 */
[-C--:B------:R-:W-:Y:S01]  /*f190*/  LEA R6, P2, R22, R240.reuse, 0x1 ;  /* 0x000000f016067211 */ /* 0x080fe200078408ff */
[----:B------:R-:W-:Y:S01]  /*f1a0*/  @!PT LDS RZ, [RZ] ;  /* 0x00000000fffff984 */ /* 0x000fe20000000800 */
[----:B------:R-:W-:Y:S01]  /*f1b0*/  @!PT LDS RZ, [RZ] ;  /* 0x00000000fffff984 */ /* 0x000fe20000000800 */
[----:B------:R-:W-:Y:S01]  /*f1c0*/  @!PT LDS RZ, [RZ] ;  /* 0x00000000fffff984 */ /* 0x000fe20000000800 */
[----:B------:R3:W-:Y:S01]  /*f1d0*/  @!P6 LDGSTS.E.BYPASS.LTC128B.128 [R223+0x10800], [R14.64] ;  /* 0x108000000edfefae */ /* 0x0007e2000b901d56 */
[----:B------:R-:W-:Y:S01]  /*f1e0*/  IMAD R5, R4, c[0x0][0x1a4], R5 ;  /* 0x0000690004057a24 */ /* 0x000fe200078e0205 */
[-C--:B------:R-:W-:Y:S01]  /*f1f0*/  LEA R4, P1, R20, R240.reuse, 0x1 ;  /* 0x000000f014047211 */ /* 0x080fe200078208ff */
[----:B------:R-:W-:Y:S01]  /*f200*/  IMAD.IADD R0, R23, 0x1, R0 ;  /* 0x0000000117007824 */ /* 0x000fe200078e0200 */
[----:B------:R-:W-:Y:S01]  /*f210*/  @P5 STS.128 [R223+0x12800], RZ ;  /* 0x012800ffdf005388 */ /* 0x000fe20000000c00 */
[----:B------:R-:W-:Y:S02]  /*f220*/  IMAD.IADD R5, R21, 0x1, R5 ;  /* 0x0000000115057824 */ /* 0x000fe400078e0205 */
[----:B------:R-:W-:Y:S01]  /*f230*/  IMAD R3, R3, c[0x0][0x1a0], RZ ;  /* 0x0000680003037a24 */ /* 0x000fe200078e02ff */
[-C--:B------:R-:W-:Y:S01]  /*f240*/  LEA.HI.X R7, R22, R229.reuse, R0, 0x1, P2 ;  /* 0x000000e516077211 */ /* 0x080fe200010f0c00 */
[----:B------:R-:W-:Y:S01]  /*f250*/  IMAD.WIDE.U32 R18, R2, c[0x0][0x1a0], RZ ;  /* 0x0000680002127a25 */ /* 0x000fe200078e00ff */
[----:B------:R-:W-:Y:S03]  /*f260*/  LEA.HI.X R5, R20, R229, R5, 0x1, P1 ;  /* 0x000000e514057211 */ /* 0x000fe600008f0c05 */
[----:B------:R-:W-:Y:S01]  /*f270*/  @!PT LDS RZ, [RZ] ;  /* 0x00000000fffff984 */ /* 0x000fe20000000800 */
[----:B------:R-:W-:Y:S01]  /*f280*/  @!PT LDS RZ, [RZ] ;  /* 0x00000000fffff984 */ /* 0x000fe20000000800 */
[----:B------:R-:W-:Y:S01]  /*f290*/  @!PT LDS RZ, [RZ] ;  /* 0x00000000fffff984 */ /* 0x000fe20000000800 */
[----:B------:R4:W-:Y:S01]  /*f2a0*/  @!P5 LDGSTS.E.BYPASS.LTC128B.128 [R223+0x12800], [R6.64+0x80] ;  /* 0x1280008006dfdfae */ /* 0x0009e2000b901d56 */
[----:B------:R-:W-:Y:S01]  /*f2b0*/  IMAD R3, R2, c[0x0][0x1a4], R3 ;  /* 0x0000690002037a24 */ /* 0x000fe200078e0203 */
[C---:B------:R-:W-:Y:S01]  /*f2c0*/  LEA R2, P0, R18.reuse, R240, 0x1 ;  /* 0x000000f012027211 */ /* 0x040fe200078008ff */
[----:B------:R-:W-:Y:S01]  /*f2d0*/  IMAD.U32 R0, RZ, RZ, UR11 ;  /* 0x0000000bff007e24 */ /* 0x000fe2000f8e00ff */
[----:B------:R-:W-:Y:S02]  /*f2e0*/  @P4 STS.128 [R223+0x14800], RZ ;  /* 0x014800ffdf004388 */ /* 0x000fe40000000c00 */
[----:B------:R-:W-:Y:S02]  /*f2f0*/  IADD3 R3, R19, R3, RZ ;  /* 0x0000000313037210 */ /* 0x000fe40007ffe0ff */
[----:B------:R-:W-:Y:S01]  /*f300*/  @!PT LDS RZ, [RZ] ;  /* 0x00000000fffff984 */ /* 0x000fe20000000800 */
[----:B------:R-:W-:Y:S01]  /*f310*/  @!PT LDS RZ, [RZ] ;  /* 0x00000000fffff984 */ /* 0x000fe20000000800 */
[----:B------:R-:W-:Y:S01]  /*f320*/  @!PT LDS RZ, [RZ] ;  /* 0x00000000fffff984 */ /* 0x000fe20000000800 */
[----:B------:R4:W-:Y:S02]  /*f330*/  @!P4 LDGSTS.E.BYPASS.LTC128B.128 [R223+0x14800], [R6.64+0x100] ;  /* 0x1480010006dfcfae */ /* 0x0009e4000b901d56 */
[----:B------:R-:W-:Y:S02]  /*f340*/  LEA.HI.X R3, R18, R229, R3, 0x1, P0 ;  /* 0x000000e512037211 */ /* 0x000fe400000f0c03 */
        /* <DEDUP_REMOVED lines=46> */
[----:B--2---:R-:W4:Y:S04]  /*f630*/  LDSM.16.M88.4 R8, [R196+0x8000] ;  /* 0x00800000c408783b */ /* 0x004f280000000200 */
[----:B-1----:R-:W3:Y:S04]  /*f640*/  LDSM.16.M88.4 R16, [R196+0x8800] ;  /* 0x00880000c410783b */ /* 0x002ee80000000200 */
[----:B------:R-:W1:Y:S04]  /*f650*/  LDSM.16.M88.4 R24, [R196+0x9000] ;  /* 0x00900000c418783b */ /* 0x000e680000000200 */
[----:B------:R-:W0:Y:S04]  /*f660*/  LDGDEPBAR ;  /* 0x00000000000079af */ /* 0x000e280000000000 */
[----:B------:R-:W2:Y:S01]  /*f670*/  LDSM.16.M88.4 R168, [R196+0x9800] ;  /* 0x00980000c4a8783b */ /* 0x000ea20000000200 */
[----:B-----5:R-:W-:Y:S03]  /*f680*/  IMAD.U32 R2, RZ, RZ, UR11 ;  /* 0x0000000bff027e24 */ /* 0x020fe6000f8e00ff */
[----:B------:R-:W-:Y:S01]  /*f690*/  LDSM.16.M88.4 R172, [R204] ;  /* 0x00000000ccac783b */ /* 0x000fe20000000200 */
[----:B------:R-:W-:Y:S03]  /*f6a0*/  MOV R3, UR11 ;  /* 0x0000000b00037c02 */ /* 0x000fe60008000f00 */
[----:B------:R-:W5:Y:S01]  /*f6b0*/  LDSM.16.M88.4 R176, [R207] ;  /* 0x00000000cfb0783b */ /* 0x000f620000000200 */
[----:B------:R-:W-:Y:S03]  /*f6c0*/  LEA R2, P1, R2, R236, 0x6 ;  /* 0x000000ec02027211 */ /* 0x000fe600078230ff */
[----:B------:R-:W1:Y:S01]  /*f6d0*/  LDSM.16.M88.4 R180, [R222] ;  /* 0x00000000deb4783b */ /* 0x000e620000000200 */
[----:B------:R-:W-:Y:S03]  /*f6e0*/  LEA.HI.X.SX32 R3, R3, R237, 0x6, P1 ;  /* 0x000000ed03037211 */ /* 0x000fe600008f36ff */
[----:B------:R-:W1:Y:S02]  /*f6f0*/  LDSM.16.M88.4 R184, [R221] ;  /* 0x00000000ddb8783b */ /* 0x000e640000000200 */
[----:B------:R-:W-:Y:S02]  /*f700*/  IMAD R3, R3, c[0x0][0x198], RZ ;  /* 0x0000660003037a24 */ /* 0x000fe400078e02ff */
[----:B------:R-:W2:Y:S02]  /*f710*/  LDSM.16.M88.4 R188, [R220] ;  /* 0x00000000dcbc783b */ /* 0x000ea40000000200 */
[----:B------:R-:W-:Y:S01]  /*f720*/  IMAD R3, R2, c[0x0][0x19c], R3 ;  /* 0x0000670002037a24 */ /* 0x000fe200078e0203 */
[C---:B----4-:R-:W-:Y:S01]  /*f730*/  HMMA.16816.F32 R4, R32.reuse, R8, RZ ;  /* 0x000000082004723c */ /* 0x050fe200000018ff */
[----:B------:R-:W-:Y:S07]  /*f740*/  LDSM.16.M88.4 R192, [R202+0x8000] ;  /* 0x00800000cac0783b */ /* 0x000fee0000000200 */
[C---:B------:R-:W-:Y:S08]  /*f750*/  HMMA.16816.F32 R8, R32.reuse, R10, RZ ;  /* 0x0000000a2008723c */ /* 0x040ff000000018ff */
[C---:B---3--:R-:W-:Y:S08]  /*f760*/  HMMA.16816.F32 R12, R32.reuse, R16, RZ ;  /* 0x00000010200c723c */ /* 0x048ff000000018ff */
[C---:B------:R-:W-:Y:S08]  /*f770*/  HMMA.16816.F32 R16, R32.reuse, R18, RZ ;  /* 0x000000122010723c */ /* 0x040ff000000018ff */
[C---:B-1----:R-:W-:Y:S08]  /*f780*/  HMMA.16816.F32 R20, R32.reuse, R24, RZ ;  /* 0x000000182014723c */ /* 0x042ff000000018ff */
[C---:B------:R-:W-:Y:S08]  /*f790*/  HMMA.16816.F32 R24, R32.reuse, R26, RZ ;  /* 0x0000001a2018723c */ /* 0x040ff000000018ff */
[C---:B--2---:R-:W-:Y:S08]  /*f7a0*/  HMMA.16816.F32 R28, R32.reuse, R168, RZ ;  /* 0x000000a8201c723c */ /* 0x044ff000000018ff */
        /* <DEDUP_REMOVED lines=184> */
[----:B------:R-:W-:Y:S04]  /*10330*/  HMMA.16816.F32 R32, R180, R170, R32 ;  /* 0x000000aab420723c */ /* 0x000fe80000001820 */
[----:B------:R-:W-:Y:S03]  /*10340*/  LEA R168, P2, R168, R238, 0x6 ;  /* 0x000000eea8a87211 */ /* 0x000fe600078430ff */
[----:B------:R-:W-:Y:S01]  /*10350*/  IMAD.U32 R170, RZ, RZ, UR11 ;  /* 0x0000000bffaa7e24 */ /* 0x000fe2000f8e00ff */
[C---:B-----5:R-:W-:Y:S05]  /*10360*/  HMMA.16816.F32 R4, R172.reuse, R176, R4 ;  /* 0x000000b0ac04723c */ /* 0x060fea0000001804 */
[----:B------:R-:W-:Y:S02]  /*10370*/  LEA.HI.X.SX32 R169, R148, R239, 0x6, P2 ;  /* 0x000000ef94a97211 */ /* 0x000fe400010f36ff */
[----:B------:R-:W-:Y:S01]  /*10380*/  LEA R170, P0, R170, R230, 0x6 ;  /* 0x000000e6aaaa7211 */ /* 0x000fe200078030ff */
[C---:B------:R-:W-:Y:S01]  /*10390*/  HMMA.16816.F32 R8, R172.reuse, R178, R8 ;  /* 0x000000b2ac08723c */ /* 0x040fe20000001808 */
[----:B------:R-:W-:Y:S03]  /*103a0*/  IMAD.U32 R176, RZ, RZ, UR11 ;  /* 0x0000000bffb07e24 */ /* 0x000fe6000f8e00ff */
[----:B------:R-:W-:Y:S01]  /*103b0*/  LEA.HI.X.SX32 R171, R0, R231, 0x6, P0 ;  /* 0x000000e700ab7211 */ /* 0x000fe200000f36ff */
[----:B------:R-:W-:Y:S01]  /*103c0*/  IMAD R148, R169, c[0x0][0x198], RZ ;  /* 0x00006600a9947a24 */ /* 0x000fe200078e02ff */
[----:B------:R-:W-:Y:S01]  /*103d0*/  LEA R176, P0, R176, R234, 0x6 ;  /* 0x000000eab0b07211 */ /* 0x000fe200078030ff */
[----:B------:R-:W-:Y:S01]  /*103e0*/  IMAD.WIDE.U32 R180, R170, c[0x0][0x198], RZ ;  /* 0x00006600aab47a25 */ /* 0x000fe200078e00ff */
[C---:B---3--:R-:W-:Y:S04]  /*103f0*/  HMMA.16816.F32 R12, R172.reuse, R184, R12 ;  /* 0x000000b8ac0c723c */ /* 0x048fe8000000180c */
[C---:B------:R-:W-:Y:S01]  /*10400*/  IMAD R148, R168.reuse, c[0x0][0x19c], R148 ;  /* 0x00006700a8947a24 */ /* 0x040fe200078e0294 */
[----:B------:R-:W-:Y:S01]  /*10410*/  LEA.HI.X.SX32 R177, R151, R235, 0x6, P0 ;  /* 0x000000eb97b17211 */ /* 0x000fe200000f36ff */
[----:B------:R-:W-:Y:S02]  /*10420*/  IMAD.WIDE.U32 R168, R168, c[0x0][0x198], RZ ;  /* 0x00006600a8a87a25 */ /* 0x000fe400078e00ff */
[C---:B------:R-:W-:Y:S04]  /*10430*/  HMMA.16816.F32 R16, R172.reuse, R186, R16 ;  /* 0x000000baac10723c */ /* 0x040fe80000001810 */
[----:B------:R-:W-:Y:S02]  /*10440*/  IMAD R0, R171, c[0x0][0x198], RZ ;  /* 0x00006600ab007a24 */ /* 0x000fe400078e02ff */
[----:B------:R-:W-:Y:S02]  /*10450*/  IMAD.IADD R148, R169, 0x1, R148 ;  /* 0x00000001a9947824 */ /* 0x000fe400078e0294 */
[C---:B----4-:R-:W-:Y:S04]  /*10460*/  HMMA.16816.F32 R20, R172.reuse, R188, R20 ;  /* 0x000000bcac14723c */ /* 0x050fe80000001814 */
[----:B------:R-:W-:Y:S01]  /*10470*/  IMAD R0, R170, c[0x0][0x19c], R0 ;  /* 0x00006700aa007a24 */ /* 0x000fe200078e0200 */
[-C--:B------:R-:W-:Y:S01]  /*10480*/  LEA R170, P0, R168, R242.reuse, 0x1 ;  /* 0x000000f2a8aa7211 */ /* 0x080fe200078008ff */
[----:B------:R-:W-:Y:S02]  /*10490*/  IMAD.WIDE.U32 R178, R2, c[0x0][0x198], RZ ;  /* 0x0000660002b27a25 */ /* 0x000fe400078e00ff */
[C---:B------:R-:W-:Y:S04]  /*104a0*/  HMMA.16816.F32 R24, R172.reuse, R190, R24 ;  /* 0x000000beac18723c */ /* 0x040fe80000001818 */
[-C--:B------:R-:W-:Y:S01]  /*104b0*/  LEA.HI.X R171, R168, R241.reuse, R148, 0x1, P0 ;  /* 0x000000f1a8ab7211 */ /* 0x080fe200000f0c94 */
[----:B------:R-:W-:Y:S01]  /*104c0*/  IMAD R2, R177, c[0x0][0x198], RZ ;  /* 0x00006600b1027a24 */ /* 0x000fe200078e02ff */
[----:B------:R-:W-:Y:S01]  /*104d0*/  ISETP.LT.AND P0, PT, RZ, UR8, PT ;  /* 0x00000008ff007c0c */ /* 0x000fe2000bf01270 */
[----:B------:R-:W-:Y:S01]  /*104e0*/  IMAD.IADD R0, R181, 0x1, R0 ;  /* 0x00000001b5007824 */ /* 0x000fe200078e0200 */
[C---:B-1----:R-:W-:Y:S04]  /*104f0*/  HMMA.16816.F32 R28, R172.reuse, R192, R28 ;  /* 0x000000c0ac1c723c */ /* 0x042fe8000000181c */
[CC--:B------:R-:W-:Y:S01]  /*10500*/  LEA R168, P2, R178.reuse, R242.reuse, 0x1 ;  /* 0x000000f2b2a87211 */ /* 0x0c0fe200078408ff */
[----:B------:R-:W-:Y:S03]  /*10510*/  IMAD.IADD R3, R179, 0x1, R3 ;  /* 0x00000001b3037824 */ /* 0x000fe600078e0203 */
[----:B------:R-:W-:Y:S04]  /*10520*/  HMMA.16816.F32 R32, R172, R194, R32 ;  /* 0x000000c2ac20723c */ /* 0x000fe80000001820 */
[-C--:B------:R-:W-:Y:S03]  /*10530*/  LEA.HI.X R169, R178, R241.reuse, R3, 0x1, P2 ;  /* 0x000000f1b2a97211 */ /* 0x080fe600010f0c03 */
[-C--:B------:R-:W-:Y:S01]  /*10540*/  LEA R172, P1, R180, R242.reuse, 0x1 ;  /* 0x000000f2b4ac7211 */ /* 0x080fe200078208ff */
[----:B------:R-:W-:Y:S04]  /*10550*/  IMAD.WIDE.U32 R174, R176, c[0x0][0x198], RZ ;  /* 0x00006600b0ae7a25 */ /* 0x000fe800078e00ff */
[-C--:B------:R-:W-:Y:S01]  /*10560*/  LEA.HI.X R173, R180, R241.reuse, R0, 0x1, P1 ;  /* 0x000000f1b4ad7211 */ /* 0x080fe200008f0c00 */
[----:B------:R-:W-:Y:S01]  /*10570*/  IMAD R176, R176, c[0x0][0x19c], R2 ;  /* 0x00006700b0b07a24 */ /* 0x000fe200078e0202 */
[C---:B------:R-:W-:Y:S03]  /*10580*/  LEA R2, P1, R174.reuse, R242, 0x1 ;  /* 0x000000f2ae027211 */ /* 0x040fe600078208ff */
[----:B------:R-:W-:Y:S05]  /*10590*/  IMAD.IADD R176, R175, 0x1, R176 ;  /* 0x00000001afb07824 */ /* 0x000fea00078e02b0 */
[----:B------:R-:W-:Y:S01]  /*105a0*/  LEA.HI.X R3, R174, R241, R176, 0x1, P1 ;  /* 0x000000f1ae037211 */ /* 0x000fe200008f0cb0 */
[----:B------:R-:W-:-:S05]  /*105b0*/  @P0 BRA `(.L_x_441) ;  /* 0xffffe05000000947 */ /* 0x000fca000383ffff */
.L_x_440:
[----:B-1----:R-:W1:Y:S01]  /*105c0*/  S2R R2, SR_TID.X ;  /* 0x0000000000027919 */ /* 0x002e620000002100 */
[----:B------:R-:W-:Y:S01]  /*105d0*/  MOV R0, UR8 ;  /* 0x0000000800007c02 */ /* 0x000fe20008000f00 */
[----:B------:R-:W-:Y:S02]  /*105e0*/  UIADD3 UR6, UR25, -0x4498517b, URZ ;  /* 0xbb67ae8519067890 */ /* 0x000fe4000fffe03f */
[----:B------:R-:W-:Y:S02]  /*105f0*/  USHF.L.U32 UR18, UR8, 0x1, URZ ;  /* 0x0000000108127899 */ /* 0x000fe4000800063f */
[----:B------:R-:W-:Y:S02]  /*10600*/  UIADD3 UR7, UR24, -0x61c88647, URZ ;  /* 0x9e3779b918077890 */ /* 0x000fe4000fffe03f */
[----:B------:R-:W-:Y:S02]  /*10610*/  UIADD3 UR8, UR24, 0x3c6ef372, URZ ;  /* 0x3c6ef37218087890 */ /* 0x000fe4000fffe03f */
[----:B------:R-:W-:Y:S02]  /*10620*/  UIADD3 UR11, UR25, 0x646e171e, URZ ;  /* 0x646e171e190b7890 */ /* 0x000fe4000fffe03f */
[----:B------:R-:W-:Y:S01]  /*10630*/  UIADD3 UR19, UR19, 0x1, URZ ;  /* 0x0000000113137890 */ /* 0x000fe2000fffe03f */
[----:B-1----:R-:W-:Y:S04]  /*10640*/  SHF.L.U32 R2, R2, 0x1, RZ ;  /* 0x0000000102027819 */ /* 0x002fe800000006ff */
[----:B------:R-:W-:Y:S04]  /*10650*/  LOP3.LUT R2, R2, 0x6, RZ, 0xc0, !PT ;  /* 0x0000000602027812 */ /* 0x000fe800078ec0ff */
[----:B------:R-:W-:Y:S04]  /*10660*/  LEA R0, R0, R2, 0x6 ;  /* 0x0000000200007211 */ /* 0x000fe800078e30ff */
[C---:B------:R-:W-:Y:S01]  /*10670*/  IADD3 R148, R0.reuse, 0x10, RZ ;  /* 0x0000001000947810 */ /* 0x040fe20007ffe0ff */
[----:B------:R-:W1:Y:S01]  /*10680*/  I2F R3, R0 ;  /* 0x0000000000037306 */ /* 0x000e620000201400 */
[C---:B------:R-:W-:Y:S02]  /*10690*/  IADD3 R2, R0.reuse, 0x1, RZ ;  /* 0x0000000100027810 */ /* 0x040fe40007ffe0ff */
[C---:B------:R-:W-:Y:S02]  /*106a0*/  IADD3 R168, R0.reuse, 0x9, RZ ;  /* 0x0000000900a87810 */ /* 0x040fe40007ffe0ff */
[C---:B------:R-:W-:Y:S02]  /*106b0*/  IADD3 R169, R0.reuse, 0x8, RZ ;  /* 0x0000000800a97810 */ /* 0x040fe40007ffe0ff */
[C---:B------:R-:W-:Y:S02]  /*106c0*/  IADD3 R171, R0.reuse, 0x11, RZ ;  /* 0x0000001100ab7810 */ /* 0x040fe40007ffe0ff */
[C---:B------:R-:W-:Y:S01]  /*106d0*/  IADD3 R170, R0.reuse, 0x18, RZ ;  /* 0x0000001800aa7810 */ /* 0x040fe20007ffe0ff */
[----:B------:R-:W2:Y:S01]  /*106e0*/  I2F R148, R148 ;  /* 0x0000009400947306 */ /* 0x000ea20000201400 */
[C---:B------:R-:W-:Y:S02]  /*106f0*/  IADD3 R173, R0.reuse, 0x19, RZ ;  /* 0x0000001900ad7810 */ /* 0x040fe40007ffe0ff */
[C---:B------:R-:W-:Y:S02]  /*10700*/  IADD3 R172, R0.reuse, 0x20, RZ ;  /* 0x0000002000ac7810 */ /* 0x040fe40007ffe0ff */
[C---:B------:R-:W-:Y:S02]  /*10710*/  IADD3 R176, R0.reuse, 0x21, RZ ;  /* 0x0000002100b07810 */ /* 0x040fe40007ffe0ff */
[C---:B------:R-:W-:Y:S02]  /*10720*/  IADD3 R175, R0.reuse, 0x28, RZ ;  /* 0x0000002800af7810 */ /* 0x040fe40007ffe0ff */
[C---:B------:R-:W-:Y:S01]  /*10730*/  IADD3 R174, R0.reuse, 0x29, RZ ;  /* 0x0000002900ae7810 */ /* 0x040fe20007ffe0ff */
[----:B------:R-:W3:Y:S01]  /*10740*/  I2F R2, R2 ;  /* 0x0000000200027306 */ /* 0x000ee20000201400 */
[C---:B------:R-:W-:Y:S01]  /*10750*/  IADD3 R151, R0.reuse, 0x30, RZ ;  /* 0x0000003000977810 */ /* 0x040fe20007ffe0ff */
[C---:B-1----:R-:W-:Y:S02]  /*10760*/  FFMA.FTZ R6, R3.reuse, UR4, R6 ;  /* 0x0000000403067c23 */ /* 0x042fe40008010006 */
[----:B------:R-:W-:Y:S01]  /*10770*/  FFMA.FTZ R4, R3, UR4, R4 ;  /* 0x0000000403047c23 */ /* 0x000fe20008010004 */
[----:B------:R-:W-:Y:S05]  /*10780*/  IADD3 R3, R0, 0x31, RZ ;  /* 0x0000003100037810 */ /* 0x000fea0007ffe0ff */
[----:B------:R-:W1:Y:S01]  /*10790*/  I2F R168, R168 ;  /* 0x000000a800a87306 */ /* 0x000e620000201400 */
[C---:B--2---:R-:W-:Y:S02]  /*107a0*/  FFMA.FTZ R14, R148.reuse, UR4, R14 ;  /* 0x00000004940e7c23 */ /* 0x044fe4000801000e */
[----:B------:R-:W-:Y:S07]  /*107b0*/  FFMA.FTZ R12, R148, UR4, R12 ;  /* 0x00000004940c7c23 */ /* 0x000fee000801000c */
[----:B------:R-:W2:Y:S01]  /*107c0*/  I2F R169, R169 ;  /* 0x000000a900a97306 */ /* 0x000ea20000201400 */
[C---:B---3--:R-:W-:Y:S02]  /*107d0*/  FFMA.FTZ R7, R2.reuse, UR4, R7 ;  /* 0x0000000402077c23 */ /* 0x048fe40008010007 */
[----:B------:R-:W-:Y:S01]  /*107e0*/  FFMA.FTZ R5, R2, UR4, R5 ;  /* 0x0000000402057c23 */ /* 0x000fe20008010005 */
[----:B------:R-:W-:Y:S06]  /*107f0*/  FMNMX.FTZ R2, R4, R150, !PT ;  /* 0x0000009604027209 */ /* 0x000fec0007810000 */
[----:B------:R-:W3:Y:S01]  /*10800*/  I2F R171, R171 ;  /* 0x000000ab00ab7306 */ /* 0x000ee20000201400 */
[----:B------:R-:W-:Y:S01]  /*10810*/  FMNMX.FTZ R2, R5, R2, !PT ;  /* 0x0000000205027209 */ /* 0x000fe20007810000 */
[C---:B-1----:R-:W-:Y:S02]  /*10820*/  FFMA.FTZ R11, R168.reuse, UR4, R11 ;  /* 0x00000004a80b7c23 */ /* 0x042fe4000801000b */
[----:B------:R-:W-:Y:S01]  /*10830*/  FFMA.FTZ R9, R168, UR4, R9 ;  /* 0x00000004a8097c23 */ /* 0x000fe20008010009 */
[----:B------:R-:W-:Y:S05]  /*10840*/  FMNMX.FTZ R168, R6, R149, !PT ;  /* 0x0000009506a87209 */ /* 0x000fea0007810000 */
[----:B------:R-:W1:Y:S01]  /*10850*/  I2F R170, R170 ;  /* 0x000000aa00aa7306 */ /* 0x000e620000201400 */
[----:B------:R-:W-:Y:S01]  /*10860*/  FMNMX.FTZ R168, R7, R168, !PT ;  /* 0x000000a807a87209 */ /* 0x000fe20007810000 */
[C---:B--2---:R-:W-:Y:S02]  /*10870*/  FFMA.FTZ R10, R169.reuse, UR4, R10 ;  /* 0x00000004a90a7c23 */ /* 0x044fe4000801000a */
[----:B------:R-:W-:Y:S01]  /*10880*/  FFMA.FTZ R8, R169, UR4, R8 ;  /* 0x00000004a9087c23 */ /* 0x000fe20008010008 */
[----:B------:R-:W-:Y:S02]  /*10890*/  IADD3 R169, R0, 0x39, RZ ;  /* 0x0000003900a97810 */ /* 0x000fe40007ffe0ff */
[----:B------:R-:W-:Y:S03]  /*108a0*/  FMNMX.FTZ R168, R10, R168, !PT ;  /* 0x000000a80aa87209 */ /* 0x000fe60007810000 */
[----:B------:R2:W4:Y:S01]  /*108b0*/  I2F R148, R3 ;  /* 0x0000000300947306 */ /* 0x0005220000201400 */
[----:B------:R-:W-:Y:S02]  /*108c0*/  FMNMX.FTZ R2, R8, R2, !PT ;  /* 0x0000000208027209 */ /* 0x000fe40007810000 */
[----:B------:R-:W-:Y:S01]  /*108d0*/  FMNMX.FTZ R168, R11, R168, !PT ;  /* 0x000000a80ba87209 */ /* 0x000fe20007810000 */
[----:B---3--:R-:W-:Y:S01]  /*108e0*/  FFMA.FTZ R15, R171, UR4, R15 ;  /* 0x00000004ab0f7c23 */ /* 0x008fe2000801000f */
[----:B------:R-:W-:Y:S01]  /*108f0*/  FMNMX.FTZ R2, R9, R2, !PT ;  /* 0x0000000209027209 */ /* 0x000fe20007810000 */
[----:B------:R-:W-:Y:S01]  /*10900*/  FFMA.FTZ R13, R171, UR4, R13 ;  /* 0x00000004ab0d7c23 */ /* 0x000fe2000801000d */
[----:B------:R-:W-:Y:S02]  /*10910*/  FMNMX.FTZ R168, R14, R168, !PT ;  /* 0x000000a80ea87209 */ /* 0x000fe40007810000 */
[----:B------:R-:W-:Y:S01]  /*10920*/  FMNMX.FTZ R2, R12, R2, !PT ;  /* 0x000000020c027209 */ /* 0x000fe20007810000 */
[----:B------:R-:W3:Y:S01]  /*10930*/  I2F R173, R173 ;  /* 0x000000ad00ad7306 */ /* 0x000ee20000201400 */
[----:B------:R-:W-:Y:S01]  /*10940*/  FMNMX.FTZ R168, R15, R168, !PT ;  /* 0x000000a80fa87209 */ /* 0x000fe20007810000 */
[C---:B-1----:R-:W-:Y:S02]  /*10950*/  FFMA.FTZ R18, R170.reuse, UR4, R18 ;  /* 0x00000004aa127c23 */ /* 0x042fe40008010012 */
[----:B------:R-:W-:Y:S03]  /*10960*/  FFMA.FTZ R16, R170, UR4, R16 ;  /* 0x00000004aa107c23 */ /* 0x000fe60008010010 */
[----:B------:R-:W-:Y:S03]  /*10970*/  FMNMX.FTZ R168, R18, R168, !PT ;  /* 0x000000a812a87209 */ /* 0x000fe60007810000 */
[----:B------:R-:W1:Y:S01]  /*10980*/  I2F R172, R172 ;  /* 0x000000ac00ac7306 */ /* 0x000e620000201400 */
[----:B--2---:R-:W-:Y:S01]  /*10990*/  IADD3 R3, R0, 0x38, RZ ;  /* 0x0000003800037810 */ /* 0x004fe20007ffe0ff */
[C---:B----4-:R-:W-:Y:S01]  /*109a0*/  FFMA.FTZ R31, R148.reuse, UR4, R31 ;  /* 0x00000004941f7c23 */ /* 0x050fe2000801001f */
[----:B------:R-:W-:Y:S01]  /*109b0*/  FMNMX.FTZ R0, R13, R2, !PT ;  /* 0x000000020d007209 */ /* 0x000fe20007810000 */
[----:B------:R-:W-:Y:S06]  /*109c0*/  FFMA.FTZ R29, R148, UR4, R29 ;  /* 0x00000004941d7c23 */ /* 0x000fec000801001d */
[----:B------:R-:W2:Y:S01]  /*109d0*/  I2F R176, R176 ;  /* 0x000000b000b07306 */ /* 0x000ea20000201400 */
[----:B------:R-:W-:Y:S01]  /*109e0*/  FMNMX.FTZ R0, R16, R0, !PT ;  /* 0x0000000010007209 */ /* 0x000fe20007810000 */
[C---:B---3--:R-:W-:Y:S02]  /*109f0*/  FFMA.FTZ R19, R173.reuse, UR4, R19 ;  /* 0x00000004ad137c23 */ /* 0x048fe40008010013 */
[----:B------:R-:W-:Y:S03]  /*10a00*/  FFMA.FTZ R17, R173, UR4, R17 ;  /* 0x00000004ad117c23 */ /* 0x000fe60008010011 */
[----:B------:R-:W-:Y:S03]  /*10a10*/  FMNMX.FTZ R168, R19, R168, !PT ;  /* 0x000000a813a87209 */ /* 0x000fe60007810000 */
[----:B------:R-:W3:Y:S01]  /*10a20*/  I2F R175, R175 ;  /* 0x000000af00af7306 */ /* 0x000ee20000201400 */
[----:B------:R-:W-:Y:S01]  /*10a30*/  FMNMX.FTZ R0, R17, R0, !PT ;  /* 0x0000000011007209 */ /* 0x000fe20007810000 */
[C---:B-1----:R-:W-:Y:S02]  /*10a40*/  FFMA.FTZ R22, R172.reuse, UR4, R22 ;  /* 0x00000004ac167c23 */ /* 0x042fe40008010016 */
[----:B------:R-:W-:Y:S03]  /*10a50*/  FFMA.FTZ R20, R172, UR4, R20 ;  /* 0x00000004ac147c23 */ /* 0x000fe60008010014 */
[----:B------:R-:W-:Y:S03]  /*10a60*/  FMNMX.FTZ R168, R22, R168, !PT ;  /* 0x000000a816a87209 */ /* 0x000fe60007810000 */
[----:B------:R-:W1:Y:S01]  /*10a70*/  I2F R174, R174 ;  /* 0x000000ae00ae7306 */ /* 0x000e620000201400 */
[----:B------:R-:W-:Y:S01]  /*10a80*/  FMNMX.FTZ R0, R20, R0, !PT ;  /* 0x0000000014007209 */ /* 0x000fe20007810000 */
[C---:B--2---:R-:W-:Y:S02]  /*10a90*/  FFMA.FTZ R23, R176.reuse, UR4, R23 ;  /* 0x00000004b0177c23 */ /* 0x044fe40008010017 */
[----:B------:R-:W-:Y:S02]  /*10aa0*/  FFMA.FTZ R21, R176, UR4, R21 ;  /* 0x00000004b0157c23 */ /* 0x000fe40008010015 */
[----:B------:R-:W-:Y:S01]  /*10ab0*/  LDSM.16.MT88.4 R176, [R198+0x10000] ;  /* 0x01000000c6b0783b */ /* 0x000fe20000004200 */
[----:B------:R-:W-:Y:S03]  /*10ac0*/  FMNMX.FTZ R168, R23, R168, !PT ;  /* 0x000000a817a87209 */ /* 0x000fe60007810000 */
        /* <DEDUP_REMOVED lines=8> */
[----:B------:R-:W-:Y:S02]  /*10b50*/  FFMA.FTZ R25, R174, UR4, R25 ;  /* 0x00000004ae197c23 */ /* 0x000fe40008010019 */
[----:B------:R-:W-:Y:S01]  /*10b60*/  LDSM.16.MT88.4 R172, [R197+0x10000] ;  /* 0x01000000c5ac783b */ /* 0x000fe20000004200 */
[----:B------:R-:W-:Y:S03]  /*10b70*/  FMNMX.FTZ R168, R27, R168, !PT ;  /* 0x000000a81ba87209 */ /* 0x000fe60007810000 */
[----:B------:R-:W1:Y:S01]  /*10b80*/  I2F R2, R169 ;  /* 0x000000a900027306 */ /* 0x000e620000201400 */
[----:B------:R-:W-:Y:S01]  /*10b90*/  FMNMX.FTZ R0, R25, R0, !PT ;  /* 0x0000000019007209 */ /* 0x000fe20007810000 */
[C---:B--2---:R-:W-:Y:S02]  /*10ba0*/  FFMA.FTZ R30, R151.reuse, UR4, R30 ;  /* 0x00000004971e7c23 */ /* 0x044fe4000801001e */
[----:B------:R-:W-:Y:S03]  /*10bb0*/  FFMA.FTZ R28, R151, UR4, R28 ;  /* 0x00000004971c7c23 */ /* 0x000fe6000801001c */
[----:B------:R-:W-:Y:S02]  /*10bc0*/  FMNMX.FTZ R151, R30, R168, !PT ;  /* 0x000000a81e977209 */ /* 0x000fe40007810000 */
[----:B------:R-:W-:Y:S02]  /*10bd0*/  FMNMX.FTZ R148, R28, R0, !PT ;  /* 0x000000001c947209 */ /* 0x000fe40007810000 */
[----:B------:R-:W-:Y:S01]  /*10be0*/  FMNMX.FTZ R0, R31, R151, !PT ;  /* 0x000000971f007209 */ /* 0x000fe20007810000 */
[----:B---3--:R-:W-:Y:S01]  /*10bf0*/  FFMA.FTZ R34, R3, UR4, R34 ;  /* 0x0000000403227c23 */ /* 0x008fe20008010022 */
[----:B------:R-:W-:Y:S01]  /*10c00*/  FMNMX.FTZ R148, R29, R148, !PT ;  /* 0x000000941d947209 */ /* 0x000fe20007810000 */
[----:B------:R-:W-:Y:S03]  /*10c10*/  FFMA.FTZ R32, R3, UR4, R32 ;  /* 0x0000000403207c23 */ /* 0x000fe60008010020 */
[----:B------:R-:W-:Y:S02]  /*10c20*/  FMNMX.FTZ R0, R34, R0, !PT ;  /* 0x0000000022007209 */ /* 0x000fe40007810000 */
[----:B------:R-:W-:Y:S01]  /*10c30*/  FMNMX.FTZ R148, R32, R148, !PT ;  /* 0x0000009420947209 */ /* 0x000fe20007810000 */
[C---:B-1----:R-:W-:Y:S02]  /*10c40*/  FFMA.FTZ R35, R2.reuse, UR4, R35 ;  /* 0x0000000402237c23 */ /* 0x042fe40008010023 */
[----:B------:R-:W-:Y:S03]  /*10c50*/  FFMA.FTZ R33, R2, UR4, R33 ;  /* 0x0000000402217c23 */ /* 0x000fe60008010021 */
[----:B------:R-:W-:Y:S02]  /*10c60*/  FMNMX.FTZ R0, R35, R0, !PT ;  /* 0x0000000023007209 */ /* 0x000fe40007810000 */
[----:B------:R-:W-:Y:S03]  /*10c70*/  FMNMX.FTZ R148, R33, R148, !PT ;  /* 0x0000009421947209 */ /* 0x000fe60007810000 */
[----:B------:R-:W1:Y:S08]  /*10c80*/  SHFL.BFLY PT, R2, R0, 0x2, 0x1f ;  /* 0x0c401f0000027f89 */ /* 0x000e7000000e0000 */
[----:B------:R-:W2:Y:S01]  /*10c90*/  SHFL.BFLY PT, R3, R148, 0x2, 0x1f ;  /* 0x0c401f0094037f89 */ /* 0x000ea200000e0000 */
[----:B-1----:R-:W-:Y:S07]  /*10ca0*/  FMNMX.FTZ R0, R0, R2, !PT ;  /* 0x0000000200007209 */ /* 0x002fee0007810000 */
[----:B------:R-:W1:Y:S01]  /*10cb0*/  SHFL.BFLY PT, R2, R0, 0x1, 0x1f ;  /* 0x0c201f0000027f89 */ /* 0x000e6200000e0000 */
[----:B--2---:R-:W-:Y:S07]  /*10cc0*/  FMNMX.FTZ R148, R148, R3, !PT ;  /* 0x0000000394947209 */ /* 0x004fee0007810000 */
[----:B------:R-:W2:Y:S01]  /*10cd0*/  SHFL.BFLY PT, R151, R148, 0x1, 0x1f ;  /* 0x0c201f0094977f89 */ /* 0x000ea200000e0000 */
[----:B-1----:R-:W-:Y:S05]  /*10ce0*/  FMNMX.FTZ R3, R0, R2, !PT ;  /* 0x0000000200037209 */ /* 0x002fea0007810000 */
[C---:B------:R-:W-:Y:S02]  /*10cf0*/  FADD.FTZ R0, -R3.reuse, R149 ;  /* 0x0000009503007221 */ /* 0x040fe40000010100 */
[C---:B------:R-:W-:Y:S01]  /*10d00*/  FMUL.FTZ R181, R3.reuse, c[0x0][0x23c] ;  /* 0x00008f0003b57a20 */ /* 0x040fe20000410000 */
[----:B--2---:R-:W-:Y:S01]  /*10d10*/  FMNMX.FTZ R148, R148, R151, !PT ;  /* 0x0000009794947209 */ /* 0x004fe20007810000 */
[----:B------:R-:W-:Y:S03]  /*10d20*/  FMUL.FTZ R0, R0, c[0x0][0x23c] ;  /* 0x00008f0000007a20 */ /* 0x000fe60000410000 */
[C---:B------:R-:W-:Y:S01]  /*10d30*/  FSETP.NEU.FTZ.AND P1, PT, R148.reuse, -INF , PT ;  /* 0xff8000009400780b */ /* 0x040fe20003f3d000 */
[----:B------:R1:W2:Y:S01]  /*10d40*/  MUFU.EX2 R2, R0 ;  /* 0x0000000000027308 */ /* 0x0002a20000000800 */
[----:B------:R-:W-:Y:S05]  /*10d50*/  FMUL.FTZ R180, R148, c[0x0][0x23c] ;  /* 0x00008f0094b47a20 */ /* 0x000fea0000410000 */
[----:B------:R-:W-:Y:S02]  /*10d60*/  FSEL R180, R180, RZ, P1 ;  /* 0x000000ffb4b47208 */ /* 0x000fe40000800000 */
[----:B------:R-:W-:Y:S03]  /*10d70*/  FSETP.NEU.FTZ.AND P1, PT, R3, -INF , PT ;  /* 0xff8000000300780b */ /* 0x000fe60003f3d000 */
[--C-:B------:R-:W-:Y:S01]  /*10d80*/  FFMA.FTZ R9, R9, c[0x0][0x23c], -R180.reuse ;  /* 0x00008f0009097a23 */ /* 0x100fe200000108b4 */
[----:B------:R-:W-:Y:S01]  /*10d90*/  FSEL R181, R181, RZ, P1 ;  /* 0x000000ffb5b57208 */ /* 0x000fe20000800000 */
[--C-:B------:R-:W-:Y:S02]  /*10da0*/  FFMA.FTZ R149, R8, c[0x0][0x23c], -R180.reuse ;  /* 0x00008f0008957a23 */ /* 0x100fe400000108b4 */
[----:B------:R3:W-:Y:S01]  /*10db0*/  MUFU.EX2 R227, R9 ;  /* 0x0000000900e37308 */ /* 0x0007e20000000800 */
[--C-:B------:R-:W-:Y:S02]  /*10dc0*/  FFMA.FTZ R4, R4, c[0x0][0x23c], -R180.reuse ;  /* 0x00008f0004047a23 */ /* 0x100fe400000108b4 */
[----:B------:R-:W-:Y:S02]  /*10dd0*/  FFMA.FTZ R5, R5, c[0x0][0x23c], -R180 ;  /* 0x00008f0005057a23 */ /* 0x000fe400000108b4 */
[--C-:B------:R-:W-:Y:S02]  /*10de0*/  FFMA.FTZ R6, R6, c[0x0][0x23c], -R181.reuse ;  /* 0x00008f0006067a23 */ /* 0x100fe400000108b5 */
[--C-:B------:R-:W-:Y:S01]  /*10df0*/  FFMA.FTZ R11, R11, c[0x0][0x23c], -R181.reuse ;  /* 0x00008f000b0b7a23 */ /* 0x100fe200000108b5 */
[----:B-1----:R-:W-:Y:S02]  /*10e00*/  MOV R0, UR25 ;  /* 0x0000001900007c02 */ /* 0x002fe40008000f00 */
[----:B------:R1:W-:Y:S01]  /*10e10*/  MUFU.EX2 R224, R4 ;  /* 0x0000000400e07308 */ /* 0x0003e20000000800 */
[--C-:B------:R-:W-:Y:S01]  /*10e20*/  FFMA.FTZ R7, R7, c[0x0][0x23c], -R181.reuse ;  /* 0x00008f0007077a23 */ /* 0x100fe200000108b5 */
[----:B------:R-:W-:Y:S01]  /*10e30*/  LOP3.LUT R8, R247, UR18, R0, 0x96, !PT ;  /* 0x00000012f7087c12 */ /* 0x000fe2000f8e9600 */
[----:B------:R-:W-:Y:S01]  /*10e40*/  FFMA.FTZ R10, R10, c[0x0][0x23c], -R181 ;  /* 0x00008f000a0a7a23 */ /* 0x000fe200000108b5 */
[----:B------:R-:W-:Y:S01]  /*10e50*/  LOP3.LUT R0, R245, UR6, R246, 0x96, !PT ;  /* 0x00000006f5007c12 */ /* 0x000fe2000f8e96f6 */
[----:B------:R-:W-:Y:S01]  /*10e60*/  UIADD3 UR6, UR24, -0x4ab325aa, URZ ;  /* 0xb54cda5618067890 */ /* 0x000fe2000fffe03f */
[----:B--2---:R-:W-:Y:S01]  /*10e70*/  FMUL.FTZ R38, R2, R38 ;  /* 0x0000002602267220 */ /* 0x004fe20000410000 */
[----:B------:R-:W-:Y:S01]  /*10e80*/  UIADD3 UR18, UR18, 0x1, URZ ;  /* 0x0000000112127890 */ /* 0x000fe2000fffe03f */
[----:B------:R-:W-:Y:S02]  /*10e90*/  IMAD.WIDE.U32 R168, R8, -0x326172a9, RZ ;  /* 0xcd9e8d5708a87825 */ /* 0x000fe400078e00ff */
[----:B------:R2:W-:Y:S02]  /*10ea0*/  MUFU.EX2 R195, R5 ;  /* 0x0000000500c37308 */ /* 0x0005e40000000800 */
[----:B------:R-:W-:Y:S01]  /*10eb0*/  IMAD.WIDE.U32 R232, R0, -0x326172a9, RZ ;  /* 0xcd9e8d5700e87825 */ /* 0x000fe200078e00ff */
[----:B------:R-:W-:Y:S03]  /*10ec0*/  LOP3.LUT R8, R169, UR7, R248, 0x96, !PT ;  /* 0x00000007a9087c12 */ /* 0x000fe6000f8e96f8 */
[----:B------:R-:W-:Y:S01]  /*10ed0*/  FMUL.FTZ R39, R2, R39 ;  /* 0x0000002702277220 */ /* 0x000fe20000410000 */
[----:B------:R-:W-:Y:S01]  /*10ee0*/  LOP3.LUT R168, R233, UR8, R168, 0x96, !PT ;  /* 0x00000008e9a87c12 */ /* 0x000fe2000f8e96a8 */
[----:B---3--:R-:W-:Y:S02]  /*10ef0*/  IMAD.WIDE.U32 R8, R8, -0x2daee0ad, RZ ;  /* 0xd2511f5308087825 */ /* 0x008fe400078e00ff */
[----:B------:R3:W-:Y:S02]  /*10f00*/  MUFU.EX2 R194, R6 ;  /* 0x0000000600c27308 */ /* 0x0007e40000000800 */
[----:B------:R-:W-:Y:S01]  /*10f10*/  IMAD.WIDE.U32 R168, R168, -0x2daee0ad, RZ ;  /* 0xd2511f53a8a87825 */ /* 0x000fe200078e00ff */
[----:B------:R-:W-:Y:S03]  /*10f20*/  LOP3.LUT R9, R9, UR35, R244, 0x96, !PT ;  /* 0x0000002309097c12 */ /* 0x000fe6000f8e96f4 */
[----:B------:R-:W-:Y:S01]  /*10f30*/  FMUL.FTZ R42, R2, R42 ;  /* 0x0000002a022a7220 */ /* 0x000fe20000410000 */
[----:B------:R-:W-:Y:S01]  /*10f40*/  LOP3.LUT R0, R169, UR33, R8, 0x96, !PT ;  /* 0x00000021a9007c12 */ /* 0x000fe2000f8e9608 */
[----:B------:R-:W-:Y:S02]  /*10f50*/  IMAD.WIDE.U32 R8, R9, -0x326172a9, RZ ;  /* 0xcd9e8d5709087825 */ /* 0x000fe400078e00ff */
[----:B------:R-:W-:Y:S02]  /*10f60*/  MUFU.EX2 R228, R149 ;  /* 0x0000009500e47308 */ /* 0x000fe40000000800 */
[----:B------:R-:W-:Y:S01]  /*10f70*/  IMAD.WIDE.U32 R184, R0, -0x326172a9, RZ ;  /* 0xcd9e8d5700b87825 */ /* 0x000fe200078e00ff */
[----:B------:R-:W-:Y:S03]  /*10f80*/  LOP3.LUT R9, R9, UR34, R232, 0x96, !PT ;  /* 0x0000002209097c12 */ /* 0x000fe6000f8e96e8 */
[----:B------:R-:W-:Y:S01]  /*10f90*/  FMUL.FTZ R43, R2, R43 ;  /* 0x0000002b022b7220 */ /* 0x000fe20000410000 */
[----:B------:R-:W-:Y:S01]  /*10fa0*/  LOP3.LUT R0, R185, UR32, R8, 0x96, !PT ;  /* 0x00000020b9007c12 */ /* 0x000fe2000f8e9608 */
[----:B------:R-:W-:Y:S02]  /*10fb0*/  IMAD.WIDE.U32 R8, R9, -0x2daee0ad, RZ ;  /* 0xd2511f5309087825 */ /* 0x000fe400078e00ff */
[----:B------:R4:W-:Y:S02]  /*10fc0*/  MUFU.EX2 R225, R11 ;  /* 0x0000000b00e17308 */ /* 0x0009e40000000800 */
[----:B------:R-:W-:Y:S04]  /*10fd0*/  IMAD.WIDE.U32 R186, R0, -0x2daee0ad, RZ ;  /* 0xd2511f5300ba7825 */ /* 0x000fe800078e00ff */
[----:B------:R-:W-:Y:S01]  /*10fe0*/  FADD.FTZ R0, -R148, R150 ;  /* 0x0000009694007221 */ /* 0x000fe20000010100 */
[----:B-1----:R-:W-:Y:S01]  /*10ff0*/  LOP3.LUT R4, R187, UR16, R8, 0x96, !PT ;  /* 0x00000010bb047c12 */ /* 0x002fe2000f8e9608 */
[----:B------:R-:W-:Y:S02]  /*11000*/  FMUL.FTZ R46, R2, R46 ;  /* 0x0000002e022e7220 */ /* 0x000fe40000410000 */
[----:B------:R1:W-:Y:S01]  /*11010*/  MUFU.EX2 R193, R7 ;  /* 0x0000000700c17308 */ /* 0x0003e20000000800 */
[----:B------:R-:W-:Y:S01]  /*11020*/  LOP3.LUT R8, R9, UR31, R168, 0x96, !PT ;  /* 0x0000001f09087c12 */ /* 0x000fe2000f8e96a8 */
[----:B------:R-:W-:Y:S02]  /*11030*/  FMUL.FTZ R0, R0, c[0x0][0x23c] ;  /* 0x00008f0000007a20 */ /* 0x000fe40000410000 */
[----:B--2---:R-:W-:Y:S04]  /*11040*/  IMAD.WIDE.U32 R4, R4, -0x326172a9, RZ ;  /* 0xcd9e8d5704047825 */ /* 0x004fe800078e00ff */
[----:B------:R-:W-:Y:S01]  /*11050*/  IMAD.WIDE.U32 R182, R8, -0x326172a9, RZ ;  /* 0xcd9e8d5708b67825 */ /* 0x000fe200078e00ff */
[----:B---3--:R-:W-:Y:S01]  /*11060*/  LOP3.LUT R6, R4, 0xffff, RZ, 0xc0, !PT ;  /* 0x0000ffff04067812 */ /* 0x008fe200078ec0ff */
[----:B------:R2:W-:Y:S01]  /*11070*/  MUFU.EX2 R226, R10 ;  /* 0x0000000a00e27308 */ /* 0x0005e20000000800 */
[----:B------:R-:W-:Y:S01]  /*11080*/  SHF.R.U32.HI R8, RZ, 0x10, R4 ;  /* 0x00000010ff087819 */ /* 0x000fe20000011604 */
[C---:B------:R-:W-:Y:S01]  /*11090*/  FMUL.FTZ R47, R2.reuse, R47 ;  /* 0x0000002f022f7220 */ /* 0x040fe20000410000 */
[----:B------:R-:W-:Y:S01]  /*110a0*/  LOP3.LUT R5, R5, UR6, R182, 0x96, !PT ;  /* 0x0000000605057c12 */ /* 0x000fe2000f8e96b6 */
[C---:B------:R-:W-:Y:S01]  /*110b0*/  FMUL.FTZ R50, R2.reuse, R50 ;  /* 0x0000003202327220 */ /* 0x040fe20000410000 */
[----:B----4-:R-:W-:Y:S01]  /*110c0*/  SHF.R.U32.HI R11, RZ, 0x18, R4 ;  /* 0x00000018ff0b7819 */ /* 0x010fe20000011604 */
[----:B------:R-:W-:Y:S01]  /*110d0*/  FMUL.FTZ R51, R2, R51 ;  /* 0x0000003302337220 */ /* 0x000fe20000410000 */
[----:B------:R-:W-:Y:S01]  /*110e0*/  LOP3.LUT R149, R4, 0xff, RZ, 0xc0, !PT ;  /* 0x000000ff04957812 */ /* 0x000fe200078ec0ff */
[----:B------:R-:W-:Y:S01]  /*110f0*/  FMUL.FTZ R54, R2, R54 ;  /* 0x0000003602367220 */ /* 0x000fe20000410000 */
[C---:B------:R-:W-:Y:S01]  /*11100*/  LOP3.LUT R4, R5.reuse, 0xffff, RZ, 0xc0, !PT ;  /* 0x0000ffff05047812 */ /* 0x040fe200078ec0ff */
[----:B------:R-:W3:Y:S01]  /*11110*/  MUFU.EX2 R0, R0 ;  /* 0x0000000000007308 */ /* 0x000ee20000000800 */
[----:B------:R-:W-:Y:S01]  /*11120*/  LOP3.LUT R9, R8, 0xff, RZ, 0xc0, !PT ;  /* 0x000000ff08097812 */ /* 0x000fe200078ec0ff */
[C---:B------:R-:W-:Y:S01]  /*11130*/  FMUL.FTZ R55, R2.reuse, R55 ;  /* 0x0000003702377220 */ /* 0x040fe20000410000 */
[----:B------:R-:W-:Y:S01]  /*11140*/  LOP3.LUT R8, R5, 0xff, RZ, 0xc0, !PT ;  /* 0x000000ff05087812 */ /* 0x000fe200078ec0ff */
[C---:B------:R-:W-:Y:S01]  /*11150*/  FMUL.FTZ R58, R2.reuse, R58 ;  /* 0x0000003a023a7220 */ /* 0x040fe20000410000 */
[----:B-1----:R-:W-:Y:S01]  /*11160*/  SHF.R.U32.HI R7, RZ, 0x10, R5 ;  /* 0x00000010ff077819 */ /* 0x002fe20000011605 */
[C---:B------:R-:W-:Y:S01]  /*11170*/  FMUL.FTZ R59, R2.reuse, R59 ;  /* 0x0000003b023b7220 */ /* 0x040fe20000410000 */
[----:B------:R-:W-:Y:S01]  /*11180*/  PRMT R9, R9, 0x5410, R11 ;  /* 0x0000541009097816 */ /* 0x000fe2000000000b */
[C---:B------:R-:W-:Y:S02]  /*11190*/  FMUL.FTZ R11, R2.reuse, R159 ;  /* 0x0000009f020b7220 */ /* 0x040fe40000410000 */
[----:B------:R-:W-:Y:S02]  /*111a0*/  FFMA.FTZ R27, R27, c[0x0][0x23c], -R181 ;  /* 0x00008f001b1b7a23 */ /* 0x000fe400000108b5 */
[--C-:B------:R-:W-:Y:S01]  /*111b0*/  HSET2.LE.AND R171, R9, R251.reuse, PT ;  /* 0x000000fb09ab7233 */ /* 0x100fe20003803000 */
[C---:B------:R-:W-:Y:S01]  /*111c0*/  FMUL.FTZ R62, R2.reuse, R62 ;  /* 0x0000003e023e7220 */ /* 0x040fe20000410000 */
[----:B--2---:R-:W-:Y:S01]  /*111d0*/  SHF.R.U32.HI R10, RZ, 0x8, R6 ;  /* 0x00000008ff0a7819 */ /* 0x004fe20000011606 */
[C---:B------:R-:W-:Y:S01]  /*111e0*/  FMUL.FTZ R63, R2.reuse, R63 ;  /* 0x0000003f023f7220 */ /* 0x040fe20000410000 */
[----:B------:R-:W-:Y:S01]  /*111f0*/  SHF.R.U32.HI R6, RZ, 0x18, R5 ;  /* 0x00000018ff067819 */ /* 0x000fe20000011605 */
[C---:B------:R-:W-:Y:S01]  /*11200*/  FMUL.FTZ R66, R2.reuse, R66 ;  /* 0x0000004202427220 */ /* 0x040fe20000410000 */
[----:B------:R-:W-:Y:S01]  /*11210*/  SHF.R.U32.HI R5, RZ, 0x8, R4 ;  /* 0x00000008ff057819 */ /* 0x000fe20000011604 */
[C---:B------:R-:W-:Y:S01]  /*11220*/  FMUL.FTZ R67, R2.reuse, R67 ;  /* 0x0000004302437220 */ /* 0x040fe20000410000 */
[----:B------:R-:W-:Y:S01]  /*11230*/  LOP3.LUT R4, R7, 0xff, RZ, 0xc0, !PT ;  /* 0x000000ff07047812 */ /* 0x000fe200078ec0ff */
[C---:B------:R-:W-:Y:S01]  /*11240*/  FMUL.FTZ R70, R2.reuse, R70 ;  /* 0x0000004602467220 */ /* 0x040fe20000410000 */
[----:B------:R-:W-:Y:S01]  /*11250*/  PRMT R10, R149, 0x5410, R10 ;  /* 0x00005410950a7816 */ /* 0x000fe2000000000a */
[----:B------:R-:W-:Y:S01]  /*11260*/  FMUL.FTZ R71, R2, R71 ;  /* 0x0000004702477220 */ /* 0x000fe20000410000 */
[----:B------:R-:W-:Y:S01]  /*11270*/  PRMT R5, R8, 0x5410, R5 ;  /* 0x0000541008057816 */ /* 0x000fe20000000005 */
[----:B---3--:R-:W-:Y:S01]  /*11280*/  FMUL.FTZ R8, R0, R156 ;  /* 0x0000009c00087220 */ /* 0x008fe20000410000 */
[----:B------:R-:W-:Y:S01]  /*11290*/  PRMT R4, R4, 0x5410, R6 ;  /* 0x0000541004047816 */ /* 0x000fe20000000006 */
[--C-:B------:R-:W-:Y:S01]  /*112a0*/  HSET2.LE.AND R170, R10, R251.reuse, PT ;  /* 0x000000fb0aaa7233 */ /* 0x100fe20003803000 */
[----:B------:R-:W-:Y:S01]  /*112b0*/  F2FP.PACK_AB R6, R195, R224 ;  /* 0x000000e0c306723e */ /* 0x000fe200000000ff */
[--C-:B------:R-:W-:Y:S01]  /*112c0*/  HSET2.LE.AND R168, R5, R251.reuse, PT ;  /* 0x000000fb05a87233 */ /* 0x100fe20003803000 */
[----:B------:R-:W-:Y:S01]  /*112d0*/  F2FP.PACK_AB R5, R225, R226 ;  /* 0x000000e2e105723e */ /* 0x000fe200000000ff */
[--C-:B------:R-:W-:Y:S01]  /*112e0*/  HSET2.LE.AND R169, R4, R251.reuse, PT ;  /* 0x000000fb04a97233 */ /* 0x100fe20003803000 */
[----:B------:R-:W-:Y:S01]  /*112f0*/  F2FP.PACK_AB R4, R227, R228 ;  /* 0x000000e4e304723e */ /* 0x000fe200000000ff */
[----:B------:R-:W-:Y:S01]  /*11300*/  FMUL.FTZ R10, R2, R158 ;  /* 0x0000009e020a7220 */ /* 0x000fe20000410000 */
[----:B------:R-:W-:Y:S01]  /*11310*/  F2FP.PACK_AB R7, R193, R194 ;  /* 0x000000c2c107723e */ /* 0x000fe200000000ff */
[----:B------:R-:W-:Y:S01]  /*11320*/  FMUL.FTZ R9, R0, R157 ;  /* 0x0000009d00097220 */ /* 0x000fe20000410000 */
[----:B------:R-:W-:Y:S01]  /*11330*/  LOP3.LUT R170, R170, R4, RZ, 0xc0, !PT ;  /* 0x00000004aaaa7212 */ /* 0x000fe200078ec0ff */
[C---:B------:R-:W-:Y:S01]  /*11340*/  FMUL.FTZ R4, R0.reuse, R152 ;  /* 0x0000009800047220 */ /* 0x040fe20000410000 */
[----:B------:R-:W-:Y:S01]  /*11350*/  LOP3.LUT R171, R171, R5, RZ, 0xc0, !PT ;  /* 0x00000005abab7212 */ /* 0x000fe200078ec0ff */
[----:B------:R-:W-:Y:S01]  /*11360*/  FMUL.FTZ R5, R0, R153 ;  /* 0x0000009900057220 */ /* 0x000fe20000410000 */
[----:B------:R-:W-:Y:S01]  /*11370*/  LOP3.LUT R168, R168, R6, RZ, 0xc0, !PT ;  /* 0x00000006a8a87212 */ /* 0x000fe200078ec0ff */
[C---:B------:R-:W-:Y:S01]  /*11380*/  FMUL.FTZ R6, R2.reuse, R154 ;  /* 0x0000009a02067220 */ /* 0x040fe20000410000 */
[----:B------:R-:W-:Y:S01]  /*11390*/  LOP3.LUT R169, R169, R7, RZ, 0xc0, !PT ;  /* 0x00000007a9a97212 */ /* 0x000fe200078ec0ff */
[----:B------:R-:W-:Y:S01]  /*113a0*/  FMUL.FTZ R7, R2, R155 ;  /* 0x0000009b02077220 */ /* 0x000fe20000410000 */
[----:B------:R-:W-:Y:S01]  /*113b0*/  LDSM.16.MT88.4 R156, [R199+0x10000] ;  /* 0x01000000c79c783b */ /* 0x000fe20000004200 */
[C---:B------:R-:W-:Y:S02]  /*113c0*/  FMUL.FTZ R36, R0.reuse, R36 ;  /* 0x0000002400247220 */ /* 0x040fe40000410000 */
[C---:B------:R-:W-:Y:S02]  /*113d0*/  FMUL.FTZ R37, R0.reuse, R37 ;  /* 0x0000002500257220 */ /* 0x040fe40000410000 */
[C---:B------:R-:W-:Y:S01]  /*113e0*/  FMUL.FTZ R40, R0.reuse, R40 ;  /* 0x0000002800287220 */ /* 0x040fe20000410000 */
[C---:B------:R-:W-:Y:S02]  /*113f0*/  HMMA.16816.F32 R4, R168.reuse, R172, R4 ;  /* 0x000000aca804723c */ /* 0x040fe40000001804 */
[----:B------:R-:W1:Y:S03]  /*11400*/  LDSM.16.MT88.4 R152, [R200+0x10000] ;  /* 0x01000000c898783b */ /* 0x000e660000004200 */
[C---:B------:R-:W-:Y:S02]  /*11410*/  FMUL.FTZ R41, R0.reuse, R41 ;  /* 0x0000002900297220 */ /* 0x040fe40000410000 */
[C---:B------:R-:W-:Y:S01]  /*11420*/  FMUL.FTZ R44, R0.reuse, R44 ;  /* 0x0000002c002c7220 */ /* 0x040fe20000410000 */
[C---:B------:R-:W-:Y:S02]  /*11430*/  HMMA.16816.F32 R8, R168.reuse, R174, R8 ;  /* 0x000000aea808723c */ /* 0x040fe40000001808 */
[----:B------:R-:W2:Y:S02]  /*11440*/  LDSM.16.MT88.4 R172, [R197+0x12000] ;  /* 0x01200000c5ac783b */ /* 0x000ea40000004200 */
[C---:B------:R-:W-:Y:S02]  /*11450*/  FMUL.FTZ R45, R0.reuse, R45 ;  /* 0x0000002d002d7220 */ /* 0x040fe40000410000 */
[C---:B------:R-:W-:Y:S02]  /*11460*/  FMUL.FTZ R48, R0.reuse, R48 ;  /* 0x0000003000307220 */ /* 0x040fe40000410000 */
[C---:B------:R-:W-:Y:S04]  /*11470*/  HMMA.16816.F32 R36, R168.reuse, R176, R36 ;  /* 0x000000b0a824723c */ /* 0x040fe80000001824 */
[C---:B------:R-:W-:Y:S02]  /*11480*/  FMUL.FTZ R49, R0.reuse, R49 ;  /* 0x0000003100317220 */ /* 0x040fe40000410000 */
[C---:B------:R-:W-:Y:S02]  /*11490*/  FMUL.FTZ R52, R0.reuse, R52 ;  /* 0x0000003400347220 */ /* 0x040fe40000410000 */
[C---:B------:R-:W-:Y:S01]  /*114a0*/  HMMA.16816.F32 R40, R168.reuse, R178, R40 ;  /* 0x000000b2a828723c */ /* 0x040fe20000001828 */
[----:B------:R-:W-:Y:S03]  /*114b0*/  MUFU.EX2 R178, R27 ;  /* 0x0000001b00b27308 */ /* 0x000fe60000000800 */
[C---:B------:R-:W-:Y:S02]  /*114c0*/  FMUL.FTZ R53, R0.reuse, R53 ;  /* 0x0000003500357220 */ /* 0x040fe40000410000 */
[C---:B------:R-:W-:Y:S02]  /*114d0*/  FMUL.FTZ R56, R0.reuse, R56 ;  /* 0x0000003800387220 */ /* 0x040fe40000410000 */
[C---:B------:R-:W-:Y:S04]  /*114e0*/  FMUL.FTZ R57, R0.reuse, R57 ;  /* 0x0000003900397220 */ /* 0x040fe80000410000 */
[C---:B------:R-:W-:Y:S02]  /*114f0*/  FMUL.FTZ R60, R0.reuse, R60 ;  /* 0x0000003c003c7220 */ /* 0x040fe40000410000 */
[C---:B------:R-:W-:Y:S02]  /*11500*/  FMUL.FTZ R61, R0.reuse, R61 ;  /* 0x0000003d003d7220 */ /* 0x040fe40000410000 */
[C---:B------:R-:W-:Y:S01]  /*11510*/  FMUL.FTZ R64, R0.reuse, R64 ;  /* 0x0000004000407220 */ /* 0x040fe20000410000 */
[C---:B-1----:R-:W-:Y:S03]  /*11520*/  HMMA.16816.F32 R44, R168.reuse, R152, R44 ;  /* 0x00000098a82c723c */ /* 0x042fe6000000182c */
[C---:B------:R-:W-:Y:S02]  /*11530*/  FMUL.FTZ R65, R0.reuse, R65 ;  /* 0x0000004100417220 */ /* 0x040fe40000410000 */
        /* <DEDUP_REMOVED lines=10> */
[----:B------:R-:W3:Y:S03]  /*115e0*/  LDSM.16.MT88.4 R156, [R200+0x12000] ;  /* 0x01200000c89c783b */ /* 0x000ee60000004200 */
        /* <DEDUP_REMOVED lines=10> */
[C---:B-1----:R-:W-:Y:S03]  /*11690*/  HMMA.16816.F32 R68, R168.reuse, R152, R68 ;  /* 0x00000098a844723c */ /* 0x042fe60000001844 */
[----:B------:R-:W-:Y:S02]  /*116a0*/  FMUL.FTZ R81, R0, R81 ;  /* 0x0000005100517220 */ /* 0x000fe40000410000 */
[C---:B------:R-:W-:Y:S02]  /*116b0*/  FMUL.FTZ R86, R2.reuse, R86 ;  /* 0x0000005602567220 */ /* 0x040fe40000410000 */
[----:B------:R-:W-:Y:S01]  /*116c0*/  FMUL.FTZ R87, R2, R87 ;  /* 0x0000005702577220 */ /* 0x000fe20000410000 */
[C---:B------:R-:W-:Y:S01]  /*116d0*/  HMMA.16816.F32 R72, R168.reuse, R154, R72 ;  /* 0x0000009aa848723c */ /* 0x040fe20000001848 */
[----:B------:R-:W1:Y:S03]  /*116e0*/  LDSM.16.MT88.4 R152, [R197+0x14000] ;  /* 0x01400000c598783b */ /* 0x000e660000004200 */
        /* <DEDUP_REMOVED lines=16> */
[C---:B------:R-:W-:Y:S04]  /*117f0*/  FMUL.FTZ R98, R2.reuse, R98 ;  /* 0x0000006202627220 */ /* 0x040fe80000410000 */
[----:B------:R-:W-:Y:S01]  /*11800*/  FMUL.FTZ R99, R2, R99 ;  /* 0x0000006302637220 */ /* 0x000fe20000410000 */
        /* <DEDUP_REMOVED lines=47> */
[--C-:B------:R-:W-:Y:S02]  /*11b00*/  FFMA.FTZ R16, R16, c[0x0][0x23c], -R180.reuse ;  /* 0x00008f0010107a23 */ /* 0x100fe400000108b4 */
[--C-:B------:R-:W-:Y:S02]  /*11b10*/  FFMA.FTZ R17, R17, c[0x0][0x23c], -R180.reuse ;  /* 0x00008f0011117a23 */ /* 0x100fe400000108b4 */
[----:B------:R3:W-:Y:S01]  /*11b20*/  MUFU.EX2 R192, R16 ;  /* 0x0000001000c07308 */ /* 0x0007e20000000800 */
[C---:B------:R-:W-:Y:S01]  /*11b30*/  HMMA.16816.F32 R128, R168.reuse, R158, R128 ;  /* 0x0000009ea880723c */ /* 0x040fe20000001880 */
[----:B------:R-:W4:Y:S02]  /*11b40*/  LDSM.16.MT88.4 R156, [R199+0x16000] ;  /* 0x01600000c79c783b */ /* 0x000f240000004200 */
[--C-:B------:R-:W-:Y:S02]  /*11b50*/  FFMA.FTZ R18, R18, c[0x0][0x23c], -R181.reuse ;  /* 0x00008f0012127a23 */ /* 0x100fe400000108b5 */
[--C-:B------:R-:W-:Y:S02]  /*11b60*/  FFMA.FTZ R19, R19, c[0x0][0x23c], -R181.reuse ;  /* 0x00008f0013137a23 */ /* 0x100fe400000108b5 */
[--C-:B------:R-:W-:Y:S02]  /*11b70*/  FFMA.FTZ R12, R12, c[0x0][0x23c], -R180.reuse ;  /* 0x00008f000c0c7a23 */ /* 0x100fe400000108b4 */
[----:B------:R5:W-:Y:S03]  /*11b80*/  MUFU.EX2 R191, R17 ;  /* 0x0000001100bf7308 */ /* 0x000be60000000800 */
[C---:B------:R-:W-:Y:S02]  /*11b90*/  FMUL.FTZ R134, R2.reuse, R134 ;  /* 0x0000008602867220 */ /* 0x040fe40000410000 */
[----:B------:R-:W-:Y:S02]  /*11ba0*/  FMUL.FTZ R135, R2, R135 ;  /* 0x0000008702877220 */ /* 0x000fe40000410000 */
[C---:B------:R-:W-:Y:S02]  /*11bb0*/  FMUL.FTZ R132, R0.reuse, R132 ;  /* 0x0000008400847220 */ /* 0x040fe40000410000 */
[----:B------:R-:W-:Y:S01]  /*11bc0*/  FMUL.FTZ R133, R0, R133 ;  /* 0x0000008500857220 */ /* 0x000fe20000410000 */
[----:B------:R1:W-:Y:S01]  /*11bd0*/  MUFU.EX2 R190, R18 ;  /* 0x0000001200be7308 */ /* 0x0003e20000000800 */
[----:B------:R-:W-:Y:S02]  /*11be0*/  FFMA.FTZ R13, R13, c[0x0][0x23c], -R180 ;  /* 0x00008f000d0d7a23 */ /* 0x000fe400000108b4 */
[----:B------:R-:W-:Y:S02]  /*11bf0*/  FMUL.FTZ R138, R2, R138 ;  /* 0x0000008a028a7220 */ /* 0x000fe40000410000 */
[----:B---3--:R-:W-:Y:S01]  /*11c00*/  FMUL.FTZ R16, R0, R160 ;  /* 0x000000a000107220 */ /* 0x008fe20000410000 */
[C---:B--2---:R-:W-:Y:S03]  /*11c10*/  HMMA.16816.F32 R132, R168.reuse, R172, R132 ;  /* 0x000000aca884723c */ /* 0x044fe60000001884 */
[----:B------:R-:W-:Y:S01]  /*11c20*/  FMUL.FTZ R139, R2, R139 ;  /* 0x0000008b028b7220 */ /* 0x000fe20000410000 */
[----:B------:R2:W-:Y:S01]  /*11c30*/  MUFU.EX2 R189, R19 ;  /* 0x0000001300bd7308 */ /* 0x0005e20000000800 */
[C---:B------:R-:W-:Y:S02]  /*11c40*/  FMUL.FTZ R136, R0.reuse, R136 ;  /* 0x0000008800887220 */ /* 0x040fe40000410000 */
[----:B------:R-:W-:Y:S02]  /*11c50*/  FMUL.FTZ R137, R0, R137 ;  /* 0x0000008900897220 */ /* 0x000fe40000410000 */
[--C-:B------:R-:W-:Y:S03]  /*11c60*/  FFMA.FTZ R149, R14, c[0x0][0x23c], -R181.reuse ;  /* 0x00008f000e957a23 */ /* 0x100fe600000108b5 */
[----:B-----5:R-:W-:Y:S02]  /*11c70*/  FMUL.FTZ R17, R0, R161 ;  /* 0x000000a100117220 */ /* 0x020fe40000410000 */
[C---:B------:R-:W-:Y:S01]  /*11c80*/  HMMA.16816.F32 R136, R168.reuse, R174, R136 ;  /* 0x000000aea888723c */ /* 0x040fe20000001888 */
[----:B------:R3:W-:Y:S01]  /*11c90*/  MUFU.EX2 R188, R12 ;  /* 0x0000000c00bc7308 */ /* 0x0007e20000000800 */
[----:B------:R-:W-:Y:S01]  /*11ca0*/  LDSM.16.MT88.4 R172, [R198+0x10800] ;  /* 0x01080000c6ac783b */ /* 0x000fe20000004200 */
[C---:B------:R-:W-:Y:S02]  /*11cb0*/  FMUL.FTZ R142, R2.reuse, R142 ;  /* 0x0000008e028e7220 */ /* 0x040fe40000410000 */
[----:B------:R-:W-:Y:S02]  /*11cc0*/  FMUL.FTZ R143, R2, R143 ;  /* 0x0000008f028f7220 */ /* 0x000fe40000410000 */
[C---:B------:R-:W-:Y:S02]  /*11cd0*/  FMUL.FTZ R140, R0.reuse, R140 ;  /* 0x0000008c008c7220 */ /* 0x040fe40000410000 */
[----:B------:R-:W-:Y:S02]  /*11ce0*/  FMUL.FTZ R141, R0, R141 ;  /* 0x0000008d008d7220 */ /* 0x000fe40000410000 */
[----:B------:R5:W-:Y:S01]  /*11cf0*/  MUFU.EX2 R187, R13 ;  /* 0x0000000d00bb7308 */ /* 0x000be20000000800 */
[--C-:B------:R-:W-:Y:S02]  /*11d00*/  FFMA.FTZ R15, R15, c[0x0][0x23c], -R181.reuse ;  /* 0x00008f000f0f7a23 */ /* 0x100fe400000108b5 */
[C---:B-1----:R-:W-:Y:S02]  /*11d10*/  FMUL.FTZ R18, R2.reuse, R162 ;  /* 0x000000a202127220 */ /* 0x042fe40000410000 */
[C---:B------:R-:W-:Y:S03]  /*11d20*/  HMMA.16816.F32 R140, R168.reuse, R152, R140 ;  /* 0x00000098a88c723c */ /* 0x040fe6000000188c */
[C---:B--2---:R-:W-:Y:S02]  /*11d30*/  FMUL.FTZ R19, R2.reuse, R163 ;  /* 0x000000a302137220 */ /* 0x044fe40000410000 */
[----:B------:R1:W-:Y:S01]  /*11d40*/  MUFU.EX2 R185, R149 ;  /* 0x0000009500b97308 */ /* 0x0003e20000000800 */
[----:B------:R-:W2:Y:S01]  /*11d50*/  LDSM.16.MT88.4 R160, [R197+0x10800] ;  /* 0x01080000c5a0783b */ /* 0x000ea20000004200 */
[C---:B------:R-:W-:Y:S01]  /*11d60*/  FMUL.FTZ R146, R2.reuse, R146 ;  /* 0x0000009202927220 */ /* 0x040fe20000410000 */
[----:B---3--:R-:W-:Y:S02]  /*11d70*/  LOP3.LUT R12, R183, UR29, R184, 0x96, !PT ;  /* 0x0000001db70c7c12 */ /* 0x008fe4000f8e96b8 */
[C---:B------:R-:W-:Y:S03]  /*11d80*/  HMMA.16816.F32 R16, R168.reuse, R154, R16 ;  /* 0x0000009aa810723c */ /* 0x040fe60000001810 */
[----:B------:R-:W-:Y:S02]  /*11d90*/  FMUL.FTZ R147, R2, R147 ;  /* 0x0000009302937220 */ /* 0x000fe40000410000 */
[----:B------:R3:W2:Y:S01]  /*11da0*/  MUFU.EX2 R184, R15 ;  /* 0x0000000f00b87308 */ /* 0x0006a20000000800 */
[C---:B------:R-:W-:Y:S02]  /*11db0*/  FMUL.FTZ R144, R0.reuse, R144 ;  /* 0x0000009000907220 */ /* 0x040fe40000410000 */
[----:B------:R-:W-:Y:S04]  /*11dc0*/  FMUL.FTZ R145, R0, R145 ;  /* 0x0000009100917220 */ /* 0x000fe80000410000 */
[----:B-----5:R-:W-:Y:S03]  /*11dd0*/  IMAD.WIDE.U32 R12, R12, -0x2daee0ad, RZ ;  /* 0xd2511f530c0c7825 */ /* 0x020fe600078e00ff */
[C---:B----4-:R-:W-:Y:S03]  /*11de0*/  HMMA.16816.F32 R144, R168.reuse, R156, R144 ;  /* 0x0000009ca890723c */ /* 0x050fe60000001890 */
[----:B------:R-:W-:Y:S01]  /*11df0*/  LOP3.LUT R14, R13, UR11, R186, 0x96, !PT ;  /* 0x0000000b0d0e7c12 */ /* 0x000fe2000f8e96ba */
[----:B------:R-:W-:Y:S01]  /*11e00*/  FFMA.FTZ R25, R25, c[0x0][0x23c], -R180 ;  /* 0x00008f0019197a23 */ /* 0x000fe200000108b4 */
[----:B------:R-:W-:Y:S01]  /*11e10*/  LOP3.LUT R13, R12, 0xffff, RZ, 0xc0, !PT ;  /* 0x0000ffff0c0d7812 */ /* 0x000fe200078ec0ff */
[--C-:B------:R-:W-:Y:S01]  /*11e20*/  FFMA.FTZ R26, R26, c[0x0][0x23c], -R181.reuse ;  /* 0x00008f001a1a7a23 */ /* 0x100fe200000108b5 */
[----:B-1----:R-:W-:Y:S01]  /*11e30*/  SHF.R.U32.HI R149, RZ, 0x10, R14 ;  /* 0x00000010ff957819 */ /* 0x002fe2000001160e */
[----:B------:R-:W-:Y:S01]  /*11e40*/  MUFU.EX2 R182, R25 ;  /* 0x0000001900b67308 */ /* 0x000fe20000000800 */
[----:B------:R-:W-:Y:S03]  /*11e50*/  SHF.R.U32.HI R153, RZ, 0x10, R12 ;  /* 0x00000010ff997819 */ /* 0x000fe6000001160c */
[----:B------:R-:W-:Y:S01]  /*11e60*/  LOP3.LUT R176, R12, 0xff, RZ, 0xc0, !PT ;  /* 0x000000ff0cb07812 */ /* 0x000fe200078ec0ff */
[----:B------:R-:W-:Y:S01]  /*11e70*/  FFMA.FTZ R28, R28, c[0x0][0x23c], -R180 ;  /* 0x00008f001c1c7a23 */ /* 0x000fe200000108b4 */
[----:B------:R-:W-:Y:S01]  /*11e80*/  SHF.R.U32.HI R155, RZ, 0x18, R12 ;  /* 0x00000018ff9b7819 */ /* 0x000fe2000001160c */
[----:B---3--:R-:W-:Y:S01]  /*11e90*/  FMUL.FTZ R15, R2, R167 ;  /* 0x000000a7020f7220 */ /* 0x008fe20000410000 */
[----:B------:R-:W-:Y:S01]  /*11ea0*/  LOP3.LUT R12, R14, 0xffff, RZ, 0xc0, !PT ;  /* 0x0000ffff0e0c7812 */ /* 0x000fe200078ec0ff */
[----:B------:R-:W-:Y:S01]  /*11eb0*/  FFMA.FTZ R30, R30, c[0x0][0x23c], -R181 ;  /* 0x00008f001e1e7a23 */ /* 0x000fe200000108b5 */
[----:B------:R-:W-:Y:S01]  /*11ec0*/  SHF.R.U32.HI R154, RZ, 0x8, R13 ;  /* 0x00000008ff9a7819 */ /* 0x000fe2000001160d */
[----:B------:R-:W-:Y:S01]  /*11ed0*/  FMUL.FTZ R13, R0, R165 ;  /* 0x000000a5000d7220 */ /* 0x000fe20000410000 */
[----:B------:R-:W-:Y:S01]  /*11ee0*/  LOP3.LUT R152, R14, 0xff, RZ, 0xc0, !PT ;  /* 0x000000ff0e987812 */ /* 0x000fe200078ec0ff */
[----:B------:R-:W-:Y:S01]  /*11ef0*/  MUFU.EX2 R179, R26 ;  /* 0x0000001a00b37308 */ /* 0x000fe20000000800 */
[----:B------:R-:W-:Y:S01]  /*11f00*/  SHF.R.U32.HI R151, RZ, 0x18, R14 ;  /* 0x00000018ff977819 */ /* 0x000fe2000001160e */
[----:B------:R-:W-:Y:S01]  /*11f10*/  FMUL.FTZ R14, R2, R166 ;  /* 0x000000a6020e7220 */ /* 0x000fe20000410000 */
[----:B------:R-:W-:Y:S01]  /*11f20*/  SHF.R.U32.HI R150, RZ, 0x8, R12 ;  /* 0x00000008ff967819 */ /* 0x000fe2000001160c */
[----:B------:R-:W-:Y:S01]  /*11f30*/  FMUL.FTZ R12, R0, R164 ;  /* 0x000000a4000c7220 */ /* 0x000fe20000410000 */
[----:B------:R-:W-:Y:S01]  /*11f40*/  LOP3.LUT R153, R153, 0xff, RZ, 0xc0, !PT ;  /* 0x000000ff99997812 */ /* 0x000fe200078ec0ff */
[----:B------:R-:W-:Y:S01]  /*11f50*/  FFMA.FTZ R31, R31, c[0x0][0x23c], -R181 ;  /* 0x00008f001f1f7a23 */ /* 0x000fe200000108b5 */
[----:B------:R-:W-:Y:S01]  /*11f60*/  LOP3.LUT R149, R149, 0xff, RZ, 0xc0, !PT ;  /* 0x000000ff95957812 */ /* 0x000fe200078ec0ff */
[----:B------:R-:W-:Y:S01]  /*11f70*/  FFMA.FTZ R29, R29, c[0x0][0x23c], -R180 ;  /* 0x00008f001d1d7a23 */ /* 0x000fe200000108b4 */
[----:B------:R-:W-:Y:S01]  /*11f80*/  PRMT R154, R176, 0x5410, R154 ;  /* 0x00005410b09a7816 */ /* 0x000fe2000000009a */
[----:B------:R-:W-:Y:S01]  /*11f90*/  FFMA.FTZ R32, R32, c[0x0][0x23c], -R180 ;  /* 0x00008f0020207a23 */ /* 0x000fe200000108b4 */
[----:B------:R-:W-:Y:S01]  /*11fa0*/  HMMA.16816.F32 R12, R168, R158, R12 ;  /* 0x0000009ea80c723c */ /* 0x000fe2000000180c */
[----:B------:R-:W1:Y:S02]  /*11fb0*/  LDSM.16.MT88.4 R156, [R200+0x10800] ;  /* 0x01080000c89c783b */ /* 0x000e640000004200 */
[----:B------:R-:W-:Y:S01]  /*11fc0*/  PRMT R153, R153, 0x5410, R155 ;  /* 0x0000541099997816 */ /* 0x000fe2000000009b */
[--C-:B------:R-:W-:Y:S01]  /*11fd0*/  HSET2.LE.AND R154, R154, R251.reuse, PT ;  /* 0x000000fb9a9a7233 */ /* 0x100fe20003803000 */
[----:B------:R-:W-:Y:S01]  /*11fe0*/  PRMT R152, R152, 0x5410, R150 ;  /* 0x0000541098987816 */ /* 0x000fe20000000096 */
[----:B------:R-:W-:Y:S01]  /*11ff0*/  FFMA.FTZ R34, R34, c[0x0][0x23c], -R181 ;  /* 0x00008f0022227a23 */ /* 0x000fe200000108b5 */
[----:B------:R-:W-:Y:S01]  /*12000*/  PRMT R149, R149, 0x5410, R151 ;  /* 0x0000541095957816 */ /* 0x000fe20000000097 */
[--C-:B------:R-:W-:Y:S01]  /*12010*/  HSET2.LE.AND R155, R153, R251.reuse, PT ;  /* 0x000000fb999b7233 */ /* 0x100fe20003803000 */
[----:B--2---:R-:W-:Y:S01]  /*12020*/  F2FP.PACK_AB R164, R184, R185 ;  /* 0x000000b9b8a4723e */ /* 0x004fe200000000ff */
[----:B------:R-:W-:Y:S02]  /*12030*/  LDSM.16.MT88.4 R168, [R197+0x12800] ;  /* 0x01280000c5a8783b */ /* 0x000fe40000004200 */
[--C-:B------:R-:W-:Y:S01]  /*12040*/  HSET2.LE.AND R152, R152, R251.reuse, PT ;  /* 0x000000fb98987233 */ /* 0x100fe20003803000 */
[----:B------:R-:W-:Y:S01]  /*12050*/  F2FP.PACK_AB R150, R189, R190 ;  /* 0x000000bebd96723e */ /* 0x000fe200000000ff */
[--C-:B------:R-:W-:Y:S01]  /*12060*/  HSET2.LE.AND R153, R149, R251.reuse, PT ;  /* 0x000000fb95997233 */ /* 0x100fe20003803000 */
[----:B------:R-:W-:Y:S01]  /*12070*/  F2FP.PACK_AB R149, R191, R192 ;  /* 0x000000c0bf95723e */ /* 0x000fe200000000ff */
[--C-:B------:R-:W-:Y:S01]  /*12080*/  FFMA.FTZ R24, R24, c[0x0][0x23c], -R180.reuse ;  /* 0x00008f0018187a23 */ /* 0x100fe200000108b4 */
[----:B------:R-:W-:Y:S01]  /*12090*/  F2FP.PACK_AB R151, R187, R188 ;  /* 0x000000bcbb97723e */ /* 0x000fe200000000ff */
[--C-:B------:R-:W-:Y:S01]  /*120a0*/  FFMA.FTZ R20, R20, c[0x0][0x23c], -R180.reuse ;  /* 0x00008f0014147a23 */ /* 0x100fe200000108b4 */
[----:B------:R-:W-:Y:S01]  /*120b0*/  LOP3.LUT R154, R154, R149, RZ, 0xc0, !PT ;  /* 0x000000959a9a7212 */ /* 0x000fe200078ec0ff */
[----:B------:R2:W3:Y:S01]  /*120c0*/  MUFU.EX2 R183, R24 ;  /* 0x0000001800b77308 */ /* 0x0004e20000000800 */
[----:B------:R-:W-:Y:S01]  /*120d0*/  LOP3.LUT R155, R155, R150, RZ, 0xc0, !PT ;  /* 0x000000969b9b7212 */ /* 0x000fe200078ec0ff */
[--C-:B------:R-:W-:Y:S01]  /*120e0*/  FFMA.FTZ R21, R21, c[0x0][0x23c], -R180.reuse ;  /* 0x00008f0015157a23 */ /* 0x100fe200000108b4 */
[----:B------:R-:W-:Y:S01]  /*120f0*/  LOP3.LUT R152, R152, R151, RZ, 0xc0, !PT ;  /* 0x0000009798987212 */ /* 0x000fe200078ec0ff */
[----:B------:R-:W-:Y:S01]  /*12100*/  FFMA.FTZ R180, R33, c[0x0][0x23c], -R180 ;  /* 0x00008f0021b47a23 */ /* 0x000fe200000108b4 */
[----:B------:R-:W-:Y:S01]  /*12110*/  LOP3.LUT R153, R153, R164, RZ, 0xc0, !PT ;  /* 0x000000a499997212 */ /* 0x000fe200078ec0ff */
[--C-:B------:R-:W-:Y:S01]  /*12120*/  FFMA.FTZ R22, R22, c[0x0][0x23c], -R181.reuse ;  /* 0x00008f0016167a23 */ /* 0x100fe200000108b5 */
[----:B------:R-:W4:Y:S01]  /*12130*/  LDSM.16.MT88.4 R164, [R199+0x10800] ;  /* 0x01080000c7a4783b */ /* 0x000f220000004200 */
[--C-:B------:R-:W-:Y:S01]  /*12140*/  FFMA.FTZ R23, R23, c[0x0][0x23c], -R181.reuse ;  /* 0x00008f0017177a23 */ /* 0x100fe200000108b5 */
[----:B------:R-:W-:Y:S01]  /*12150*/  MOV R149, UR18 ;  /* 0x0000001200957c02 */ /* 0x000fe20008000f00 */
[----:B------:R-:W-:Y:S01]  /*12160*/  FFMA.FTZ R181, R35, c[0x0][0x23c], -R181 ;  /* 0x00008f0023b57a23 */ /* 0x000fe200000108b5 */
[----:B------:R-:W-:Y:S01]  /*12170*/  MUFU.EX2 R180, R180 ;  /* 0x000000b400b47308 */ /* 0x000fe20000000800 */
[C---:B------:R-:W-:Y:S05]  /*12180*/  HMMA.16816.F32 R4, R152.reuse, R160, R4 ;  /* 0x000000a09804723c */ /* 0x040fea0000001804 */
[----:B------:R-:W-:Y:S01]  /*12190*/  LOP3.LUT R149, R247, UR25, R149, 0x96, !PT ;  /* 0x00000019f7957c12 */ /* 0x000fe2000f8e9695 */
[----:B------:R-:W-:Y:S02]  /*121a0*/  FFMA.FTZ R2, R2, R250, R194 ;  /* 0x000000fa02027223 */ /* 0x000fe400000100c2 */
[C---:B------:R-:W-:Y:S01]  /*121b0*/  HMMA.16816.F32 R8, R152.reuse, R162, R8 ;  /* 0x000000a29808723c */ /* 0x040fe20000001808 */
[----:B------:R-:W5:Y:S01]  /*121c0*/  LDSM.16.MT88.4 R160, [R198+0x12800] ;  /* 0x01280000c6a0783b */ /* 0x000f620000004200 */
[----:B------:R-:W-:Y:S02]  /*121d0*/  MUFU.EX2 R181, R181 ;  /* 0x000000b500b57308 */ /* 0x000fe40000000800 */
[----:B------:R-:W-:Y:S02]  /*121e0*/  FFMA.FTZ R0, R0, R243, R224 ;  /* 0x000000f300007223 */ /* 0x000fe400000100e0 */
[----:B------:R-:W-:Y:S02]  /*121f0*/  FADD.FTZ R2, R193, R2 ;  /* 0x00000002c1027221 */ /* 0x000fe40000010000 */
[C---:B------:R-:W-:Y:S04]  /*12200*/  HMMA.16816.F32 R36, R152.reuse, R172, R36 ;  /* 0x000000ac9824723c */ /* 0x040fe80000001824 */
[----:B------:R2:W-:Y:S04]  /*12210*/  MUFU.EX2 R177, R20 ;  /* 0x0000001400b17308 */ /* 0x0005e80000000800 */
[C---:B------:R-:W-:Y:S01]  /*12220*/  HMMA.16816.F32 R40, R152.reuse, R174, R40 ;  /* 0x000000ae9828723c */ /* 0x040fe20000001828 */
[----:B------:R-:W2:Y:S05]  /*12230*/  LDSM.16.MT88.4 R172, [R200+0x12800] ;  /* 0x01280000c8ac783b */ /* 0x000eaa0000004200 */
[----:B------:R-:W2:Y:S02]  /*12240*/  MUFU.EX2 R176, R21 ;  /* 0x0000001500b07308 */ /* 0x000ea40000000800 */
        /* <DEDUP_REMOVED lines=8> */
[----:B------:R-:W3:Y:S07]  /*122d0*/  LDSM.16.MT88.4 R168, [R198+0x14800] ;  /* 0x01480000c6a8783b */ /* 0x000eee0000004200 */
[C---:B-----5:R-:W-:Y:S08]  /*122e0*/  HMMA.16816.F32 R68, R152.reuse, R160, R68 ;  /* 0x000000a09844723c */ /* 0x060ff00000001844 */
[C---:B------:R-:W-:Y:S01]  /*122f0*/  HMMA.16816.F32 R72, R152.reuse, R162, R72 ;  /* 0x000000a29848723c */ /* 0x040fe20000001848 */
[----:B------:R-:W5:Y:S07]  /*12300*/  LDSM.16.MT88.4 R160, [R200+0x14800] ;  /* 0x01480000c8a0783b */ /* 0x000f6e0000004200 */
[C---:B--2---:R-:W-:Y:S08]  /*12310*/  HMMA.16816.F32 R76, R152.reuse, R172, R76 ;  /* 0x000000ac984c723c */ /* 0x044ff0000000184c */
[C---:B------:R-:W-:Y:S01]  /*12320*/  HMMA.16816.F32 R80, R152.reuse, R174, R80 ;  /* 0x000000ae9850723c */ /* 0x040fe20000001850 */
[----:B------:R2:W-:Y:S07]  /*12330*/  MUFU.EX2 R175, R22 ;  /* 0x0000001600af7308 */ /* 0x0005ee0000000800 */
[C---:B-1----:R-:W-:Y:S03]  /*12340*/  HMMA.16816.F32 R84, R152.reuse, R156, R84 ;  /* 0x0000009c9854723c */ /* 0x042fe60000001854 */
[----:B------:R1:W1:Y:S05]  /*12350*/  MUFU.EX2 R174, R23 ;  /* 0x0000001700ae7308 */ /* 0x00026a0000000800 */
[C---:B------:R-:W-:Y:S01]  /*12360*/  HMMA.16816.F32 R88, R152.reuse, R158, R88 ;  /* 0x0000009e9858723c */ /* 0x040fe20000001858 */
[----:B------:R-:W1:Y:S07]  /*12370*/  LDSM.16.MT88.4 R156, [R199+0x14800] ;  /* 0x01480000c79c783b */ /* 0x000e6e0000004200 */
[C---:B----4-:R-:W-:Y:S08]  /*12380*/  HMMA.16816.F32 R92, R152.reuse, R164, R92 ;  /* 0x000000a4985c723c */ /* 0x050ff0000000185c */
[C---:B------:R-:W-:Y:S01]  /*12390*/  HMMA.16816.F32 R96, R152.reuse, R166, R96 ;  /* 0x000000a69860723c */ /* 0x040fe20000001860 */
[----:B------:R-:W4:Y:S07]  /*123a0*/  LDSM.16.MT88.4 R164, [R197+0x16800] ;  /* 0x01680000c5a4783b */ /* 0x000f2e0000004200 */
[C---:B---3--:R-:W-:Y:S07]  /*123b0*/  HMMA.16816.F32 R100, R152.reuse, R168, R100 ;  /* 0x000000a89864723c */ /* 0x048fee0000001864 */
[----:B------:R-:W-:Y:S01]  /*123c0*/  IMAD.WIDE.U32 R168, R149, -0x326172a9, RZ ;  /* 0xcd9e8d5795a87825 */ /* 0x000fe200078e00ff */
[C---:B------:R-:W-:Y:S04]  /*123d0*/  HMMA.16816.F32 R104, R152.reuse, R170, R104 ;  /* 0x000000aa9868723c */ /* 0x040fe80000001868 */
[----:B------:R-:W-:Y:S02]  /*123e0*/  LOP3.LUT R150, R169, UR7, R248, 0x96, !PT ;  /* 0x00000007a9967c12 */ /* 0x000fe4000f8e96f8 */
[----:B------:R-:W-:Y:S02]  /*123f0*/  LOP3.LUT R168, R233, UR8, R168, 0x96, !PT ;  /* 0x00000008e9a87c12 */ /* 0x000fe4000f8e96a8 */
[C---:B-----5:R-:W-:Y:S04]  /*12400*/  HMMA.16816.F32 R108, R152.reuse, R160, R108 ;  /* 0x000000a0986c723c */ /* 0x060fe8000000186c */
[----:B------:R-:W-:Y:S04]  /*12410*/  IMAD.WIDE.U32 R168, R168, -0x2daee0ad, RZ ;  /* 0xd2511f53a8a87825 */ /* 0x000fe800078e00ff */
[C---:B------:R-:W-:Y:S01]  /*12420*/  HMMA.16816.F32 R112, R152.reuse, R162, R112 ;  /* 0x000000a29870723c */ /* 0x040fe20000001870 */
[----:B------:R-:W3:Y:S03]  /*12430*/  LDSM.16.MT88.4 R160, [R198+0x16800] ;  /* 0x01680000c6a0783b */ /* 0x000ee60000004200 */
[----:B------:R-:W-:Y:S04]  /*12440*/  IMAD.WIDE.U32 R150, R150, -0x2daee0ad, RZ ;  /* 0xd2511f5396967825 */ /* 0x000fe800078e00ff */
[C---:B-1----:R-:W-:Y:S04]  /*12450*/  HMMA.16816.F32 R116, R152.reuse, R156, R116 ;  /* 0x0000009c9874723c */ /* 0x042fe80000001874 */
[----:B------:R-:W-:Y:S02]  /*12460*/  LOP3.LUT R149, R169, UR33, R150, 0x96, !PT ;  /* 0x00000021a9957c12 */ /* 0x000fe4000f8e9696 */
[----:B------:R-:W-:Y:S01]  /*12470*/  LOP3.LUT R151, R151, UR35, R244, 0x96, !PT ;  /* 0x0000002397977c12 */ /* 0x000fe2000f8e96f4 */
[----:B------:R-:W-:Y:S01]  /*12480*/  MUFU.EX2 R169, R31 ;  /* 0x0000001f00a97308 */ /* 0x000fe20000000800 */
[C---:B------:R-:W-:Y:S01]  /*12490*/  HMMA.16816.F32 R120, R152.reuse, R158, R120 ;  /* 0x0000009e9878723c */ /* 0x040fe20000001878 */
[----:B------:R-:W1:Y:S03]  /*124a0*/  LDSM.16.MT88.4 R156, [R200+0x16800] ;  /* 0x01680000c89c783b */ /* 0x000e660000004200 */
[----:B------:R-:W-:Y:S04]  /*124b0*/  IMAD.WIDE.U32 R150, R151, -0x326172a9, RZ ;  /* 0xcd9e8d5797967825 */ /* 0x000fe800078e00ff */
[C---:B----4-:R-:W-:Y:S04]  /*124c0*/  HMMA.16816.F32 R124, R152.reuse, R164, R124 ;  /* 0x000000a4987c723c */ /* 0x050fe8000000187c */
[----:B------:R-:W-:Y:S01]  /*124d0*/  IMAD.WIDE.U32 R170, R149, -0x326172a9, RZ ;  /* 0xcd9e8d5795aa7825 */ /* 0x000fe200078e00ff */
[----:B------:R-:W-:Y:S03]  /*124e0*/  LOP3.LUT R151, R151, UR34, R232, 0x96, !PT ;  /* 0x0000002297977c12 */ /* 0x000fe6000f8e96e8 */
[C---:B------:R-:W-:Y:S04]  /*124f0*/  HMMA.16816.F32 R128, R152.reuse, R166, R128 ;  /* 0x000000a69880723c */ /* 0x040fe80000001880 */
[----:B------:R-:W-:Y:S01]  /*12500*/  LOP3.LUT R149, R171, UR32, R150, 0x96, !PT ;  /* 0x00000020ab957c12 */ /* 0x000fe2000f8e9696 */
[----:B------:R-:W-:Y:S01]  /*12510*/  IMAD.WIDE.U32 R150, R151, -0x2daee0ad, RZ ;  /* 0xd2511f5397967825 */ /* 0x000fe200078e00ff */
[----:B------:R-:W-:Y:S02]  /*12520*/  MUFU.EX2 R171, R29 ;  /* 0x0000001d00ab7308 */ /* 0x000fe40000000800 */
[C---:B---3--:R-:W-:Y:S04]  /*12530*/  HMMA.16816.F32 R132, R152.reuse, R160, R132 ;  /* 0x000000a09884723c */ /* 0x048fe80000001884 */
[----:B------:R-:W-:Y:S04]  /*12540*/  IMAD.WIDE.U32 R172, R149, -0x2daee0ad, RZ ;  /* 0xd2511f5395ac7825 */ /* 0x000fe800078e00ff */
[C---:B------:R-:W-:Y:S01]  /*12550*/  HMMA.16816.F32 R136, R152.reuse, R162, R136 ;  /* 0x000000a29888723c */ /* 0x040fe20000001888 */
[----:B------:R-:W-:Y:S03]  /*12560*/  LDSM.16.MT88.4 R160, [R197+0x11000] ;  /* 0x01100000c5a0783b */ /* 0x000fe60000004200 */
[----:B------:R-:W-:Y:S02]  /*12570*/  LOP3.LUT R24, R173, UR16, R150, 0x96, !PT ;  /* 0x00000010ad187c12 */ /* 0x000fe4000f8e9696 */
[----:B------:R-:W-:Y:S01]  /*12580*/  LOP3.LUT R150, R151, UR31, R168, 0x96, !PT ;  /* 0x0000001f97967c12 */ /* 0x000fe2000f8e96a8 */
[----:B------:R3:W-:Y:S01]  /*12590*/  MUFU.EX2 R173, R28 ;  /* 0x0000001c00ad7308 */ /* 0x0007e20000000800 */
[C---:B-1----:R-:W-:Y:S04]  /*125a0*/  HMMA.16816.F32 R140, R152.reuse, R156, R140 ;  /* 0x0000009c988c723c */ /* 0x042fe8000000188c */
[----:B------:R-:W-:Y:S04]  /*125b0*/  IMAD.WIDE.U32 R24, R24, -0x326172a9, RZ ;  /* 0xcd9e8d5718187825 */ /* 0x000fe800078e00ff */
[C---:B------:R-:W-:Y:S01]  /*125c0*/  HMMA.16816.F32 R16, R152.reuse, R158, R16 ;  /* 0x0000009e9810723c */ /* 0x040fe20000001810 */
[----:B------:R-:W-:Y:S01]  /*125d0*/  LDSM.16.MT88.4 R156, [R198+0x11000] ;  /* 0x01100000c69c783b */ /* 0x000fe20000004200 */
[----:B------:R1:W-:Y:S02]  /*125e0*/  MUFU.EX2 R168, R30 ;  /* 0x0000001e00a87308 */ /* 0x0003e40000000800 */
[----:B------:R-:W-:Y:S01]  /*125f0*/  LOP3.LUT R26, R24, 0xffff, RZ, 0xc0, !PT ;  /* 0x0000ffff181a7812 */ /* 0x000fe200078ec0ff */
[----:B------:R-:W-:Y:S01]  /*12600*/  IMAD.WIDE.U32 R166, R150, -0x326172a9, RZ ;  /* 0xcd9e8d5796a67825 */ /* 0x000fe200078e00ff */
[----:B------:R-:W-:Y:S02]  /*12610*/  LOP3.LUT R150, R24, 0xff, RZ, 0xc0, !PT ;  /* 0x000000ff18967812 */ /* 0x000fe400078ec0ff */
[----:B------:R-:W-:Y:S04]  /*12620*/  SHF.R.U32.HI R26, RZ, 0x8, R26 ;  /* 0x00000008ff1a7819 */ /* 0x000fe8000001161a */
[--C-:B------:R-:W-:Y:S02]  /*12630*/  SHF.R.U32.HI R151, RZ, 0x10, R24.reuse ;  /* 0x00000010ff977819 */ /* 0x100fe40000011618 */
[----:B------:R-:W-:Y:S02]  /*12640*/  SHF.R.U32.HI R164, RZ, 0x18, R24 ;  /* 0x00000018ffa47819 */ /* 0x000fe40000011618 */
[----:B------:R-:W-:Y:S02]  /*12650*/  LOP3.LUT R149, R25, UR6, R166, 0x96, !PT ;  /* 0x0000000619957c12 */ /* 0x000fe4000f8e96a6 */
[----:B------:R-:W-:Y:S02]  /*12660*/  PRMT R165, R150, 0x5410, R26 ;  /* 0x0000541096a57816 */ /* 0x000fe4000000001a */
[----:B------:R-:W4:Y:S01]  /*12670*/  LDSM.16.MT88.4 R24, [R199+0x16800] ;  /* 0x01680000c718783b */ /* 0x000f220000004200 */
[----:B------:R-:W-:Y:S02]  /*12680*/  LOP3.LUT R20, R151, 0xff, RZ, 0xc0, !PT ;  /* 0x000000ff97147812 */ /* 0x000fe400078ec0ff */
[--C-:B------:R-:W-:Y:S01]  /*12690*/  SHF.R.U32.HI R150, RZ, 0x10, R149.reuse ;  /* 0x00000010ff967819 */ /* 0x100fe20000011695 */
[--C-:B--2---:R-:W-:Y:S01]  /*126a0*/  HSET2.LE.AND R22, R165, R251.reuse, PT ;  /* 0x000000fba5167233 */ /* 0x104fe20003803000 */
[----:B------:R-:W-:Y:S02]  /*126b0*/  PRMT R164, R20, 0x5410, R164 ;  /* 0x0000541014a47816 */ /* 0x000fe400000000a4 */
[C---:B------:R-:W-:Y:S02]  /*126c0*/  LOP3.LUT R20, R149.reuse, 0xffff, RZ, 0xc0, !PT ;  /* 0x0000ffff95147812 */ /* 0x040fe400078ec0ff */
[----:B------:R-:W-:Y:S01]  /*126d0*/  LOP3.LUT R151, R149, 0xff, RZ, 0xc0, !PT ;  /* 0x000000ff95977812 */ /* 0x000fe200078ec0ff */
[--C-:B------:R-:W-:Y:S01]  /*126e0*/  HSET2.LE.AND R23, R164, R251.reuse, PT ;  /* 0x000000fba4177233 */ /* 0x100fe20003803000 */
[----:B------:R-:W-:Y:S02]  /*126f0*/  SHF.R.U32.HI R21, RZ, 0x8, R20 ;  /* 0x00000008ff157819 */ /* 0x000fe40000011614 */
[----:B------:R-:W-:Y:S02]  /*12700*/  LOP3.LUT R20, R150, 0xff, RZ, 0xc0, !PT ;  /* 0x000000ff96147812 */ /* 0x000fe400078ec0ff */
[----:B------:R-:W-:Y:S02]  /*12710*/  SHF.R.U32.HI R149, RZ, 0x18, R149 ;  /* 0x00000018ff957819 */ /* 0x000fe40000011695 */
[----:B------:R-:W-:Y:S02]  /*12720*/  PRMT R151, R151, 0x5410, R21 ;  /* 0x0000541097977816 */ /* 0x000fe40000000015 */
[----:B------:R-:W-:Y:S02]  /*12730*/  PRMT R149, R20, 0x5410, R149 ;  /* 0x0000541014957816 */ /* 0x000fe40000000095 */
[----:B------:R-:W-:Y:S02]  /*12740*/  F2FP.PACK_AB R20, R182, R183 ;  /* 0x000000b7b614723e */ /* 0x000fe400000000ff */
[----:B------:R-:W-:Y:S01]  /*12750*/  F2FP.PACK_AB R21, R178, R179 ;  /* 0x000000b3b215723e */ /* 0x000fe200000000ff */
[--C-:B------:R-:W-:Y:S01]  /*12760*/  HSET2.LE.AND R149, R149, R251.reuse, PT ;  /* 0x000000fb95957233 */ /* 0x100fe20003803000 */
[----:B------:R-:W-:Y:S01]  /*12770*/  LOP3.LUT R22, R22, R20, RZ, 0xc0, !PT ;  /* 0x0000001416167212 */ /* 0x000fe200078ec0ff */
[--C-:B------:R-:W-:Y:S01]  /*12780*/  HSET2.LE.AND R20, R151, R251.reuse, PT ;  /* 0x000000fb97147233 */ /* 0x100fe20003803000 */
[----:B------:R-:W-:Y:S01]  /*12790*/  LOP3.LUT R23, R23, R21, RZ, 0xc0, !PT ;  /* 0x0000001517177212 */ /* 0x000fe200078ec0ff */
[----:B------:R2:W5:Y:S01]  /*127a0*/  MUFU.EX2 R151, R32 ;  /* 0x0000002000977308 */ /* 0x0005620000000800 */
[----:B------:R-:W-:Y:S02]  /*127b0*/  F2FP.PACK_AB R21, R176, R177 ;  /* 0x000000b1b015723e */ /* 0x000fe400000000ff */
[----:B------:R-:W-:Y:S02]  /*127c0*/  F2FP.PACK_AB R150, R174, R175 ;  /* 0x000000afae96723e */ /* 0x000fe400000000ff */
[----:B------:R-:W-:Y:S02]  /*127d0*/  LOP3.LUT R20, R20, R21, RZ, 0xc0, !PT ;  /* 0x0000001514147212 */ /* 0x000fe400078ec0ff */
[----:B------:R-:W-:Y:S03]  /*127e0*/  LOP3.LUT R21, R149, R150, RZ, 0xc0, !PT ;  /* 0x0000009695157212 */ /* 0x000fe600078ec0ff */
[----:B------:R1:W1:Y:S01]  /*127f0*/  MUFU.EX2 R150, R34 ;  /* 0x0000002200967308 */ /* 0x0002620000000800 */
[C---:B----4-:R-:W-:Y:S08]  /*12800*/  HMMA.16816.F32 R144, R152.reuse, R24, R144 ;  /* 0x000000189890723c */ /* 0x050ff00000001890 */
[----:B------:R-:W-:Y:S01]  /*12810*/  HMMA.16816.F32 R12, R152, R26, R12 ;  /* 0x0000001a980c723c */ /* 0x000fe2000000180c */
[----:B------:R-:W4:Y:S07]  /*12820*/  LDSM.16.MT88.4 R24, [R200+0x11000] ;  /* 0x01100000c818783b */ /* 0x000f2e0000004200 */
[C---:B------:R-:W-:Y:S01]  /*12830*/  HMMA.16816.F32 R4, R20.reuse, R160, R4 ;  /* 0x000000a01404723c */ /* 0x040fe20000001804 */
[----:B------:R-:W1:Y:S07]  /*12840*/  LDSM.16.MT88.4 R152, [R199+0x11000] ;  /* 0x01100000c798783b */ /* 0x000e6e0000004200 */
[C---:B------:R-:W-:Y:S01]  /*12850*/  HMMA.16816.F32 R8, R20.reuse, R162, R8 ;  /* 0x000000a21408723c */ /* 0x040fe20000001808 */
[----:B------:R-:W1:Y:S07]  /*12860*/  LDSM.16.MT88.4 R160, [R197+0x13000] ;  /* 0x01300000c5a0783b */ /* 0x000e6e0000004200 */
        /* <DEDUP_REMOVED lines=35> */
[----:B------:R-:W-:Y:S07]  /*12aa0*/  LDSM.16.MT88.4 R160, [R200+0x17800] ;  /* 0x01780000c8a0783b */ /* 0x000fee0000004200 */
[C---:B--2---:R-:W-:Y:S07]  /*12ab0*/  HMMA.16816.F32 R132, R20.reuse, R24, R132 ;  /* 0x000000181484723c */ /* 0x044fee0000001884 */
[----:B------:R-:W-:Y:S01]  /*12ac0*/  LOP3.LUT R24, R167, UR29, R170, 0x96, !PT ;  /* 0x0000001da7187c12 */ /* 0x000fe2000f8e96aa */
[C---:B------:R-:W-:Y:S04]  /*12ad0*/  HMMA.16816.F32 R136, R20.reuse, R26, R136 ;  /* 0x0000001a1488723c */ /* 0x040fe80000001888 */
[----:B------:R-:W-:Y:S04]  /*12ae0*/  IMAD.WIDE.U32 R24, R24, -0x2daee0ad, RZ ;  /* 0xd2511f5318187825 */ /* 0x000fe800078e00ff */
[C---:B------:R-:W-:Y:S04]  /*12af0*/  HMMA.16816.F32 R140, R20.reuse, R156, R140 ;  /* 0x0000009c148c723c */ /* 0x040fe8000000188c */
[----:B------:R-:W-:Y:S02]  /*12b00*/  LOP3.LUT R28, R25, UR11, R172, 0x96, !PT ;  /* 0x0000000b191c7c12 */ /* 0x000fe4000f8e96ac */
[C---:B------:R-:W-:Y:S02]  /*12b10*/  LOP3.LUT R31, R24.reuse, 0xffff, RZ, 0xc0, !PT ;  /* 0x0000ffff181f7812 */ /* 0x040fe400078ec0ff */
[C---:B------:R-:W-:Y:S01]  /*12b20*/  HMMA.16816.F32 R16, R20.reuse, R158, R16 ;  /* 0x0000009e1410723c */ /* 0x040fe20000001810 */
[----:B------:R-:W2:Y:S03]  /*12b30*/  LDSM.16.MT88.4 R156, [R197+0x11800] ;  /* 0x01180000c59c783b */ /* 0x000ea60000004200 */
[--C-:B------:R-:W-:Y:S02]  /*12b40*/  SHF.R.U32.HI R30, RZ, 0x10, R24.reuse ;  /* 0x00000010ff1e7819 */ /* 0x100fe40000011618 */
[----:B------:R-:W-:Y:S02]  /*12b50*/  LOP3.LUT R166, R24, 0xff, RZ, 0xc0, !PT ;  /* 0x000000ff18a67812 */ /* 0x000fe400078ec0ff */
[C---:B-1----:R-:W-:Y:S04]  /*12b60*/  HMMA.16816.F32 R144, R20.reuse, R152, R144 ;  /* 0x000000981490723c */ /* 0x042fe80000001890 */
[----:B------:R-:W-:Y:S02]  /*12b70*/  SHF.R.U32.HI R149, RZ, 0x18, R24 ;  /* 0x00000018ff957819 */ /* 0x000fe40000011618 */
[----:B------:R-:W-:Y:S01]  /*12b80*/  LOP3.LUT R29, R28, 0xffff, RZ, 0xc0, !PT ;  /* 0x0000ffff1c1d7812 */ /* 0x000fe200078ec0ff */
[----:B------:R-:W1:Y:S01]  /*12b90*/  LDSM.16.MT88.4 R24, [R198+0x11800] ;  /* 0x01180000c618783b */ /* 0x000e620000004200 */
[----:B------:R-:W-:Y:S04]  /*12ba0*/  HMMA.16816.F32 R12, R20, R154, R12 ;  /* 0x0000009a140c723c */ /* 0x000fe8000000180c */
[--C-:B------:R-:W-:Y:S02]  /*12bb0*/  SHF.R.U32.HI R32, RZ, 0x10, R28.reuse ;  /* 0x00000010ff207819 */ /* 0x100fe4000001161c */
[----:B------:R-:W-:Y:S01]  /*12bc0*/  SHF.R.U32.HI R31, RZ, 0x8, R31 ;  /* 0x00000008ff1f7819 */ /* 0x000fe2000001161f */
[----:B------:R-:W-:Y:S01]  /*12bd0*/  LDSM.16.MT88.4 R20, [R199+0x11800] ;  /* 0x01180000c714783b */ /* 0x000fe20000004200 */
[----:B------:R-:W-:Y:S04]  /*12be0*/  LOP3.LUT R30, R30, 0xff, RZ, 0xc0, !PT ;  /* 0x000000ff1e1e7812 */ /* 0x000fe800078ec0ff */
[----:B------:R-:W-:Y:S02]  /*12bf0*/  LOP3.LUT R35, R28, 0xff, RZ, 0xc0, !PT ;  /* 0x000000ff1c237812 */ /* 0x000fe400078ec0ff */
        /* <DEDUP_REMOVED lines=9> */
[----:B-----5:R-:W-:Y:S01]  /*12c90*/  F2FP.PACK_AB R34, R180, R151 ;  /* 0x00000097b422723e */ /* 0x020fe200000000ff */
[--C-:B------:R-:W-:Y:S01]  /*12ca0*/  HSET2.LE.AND R164, R33, R251.reuse, PT ;  /* 0x000000fb21a47233 */ /* 0x100fe20003803000 */
[----:B------:R-:W-:Y:S01]  /*12cb0*/  F2FP.PACK_AB R33, R169, R168 ;  /* 0x000000a8a921723e */ /* 0x000fe200000000ff */
[----:B------:R-:W-:Y:S01]  /*12cc0*/  HSET2.LE.AND R165, R32, R251, PT ;  /* 0x000000fb20a57233 */ /* 0x000fe20003803000 */
[----:B------:R-:W-:Y:S01]  /*12cd0*/  F2FP.PACK_AB R32, R171, R173 ;  /* 0x000000adab20723e */ /* 0x000fe200000000ff */
[----:B------:R-:W3:Y:S01]  /*12ce0*/  LDSM.16.MT88.4 R28, [R200+0x11800] ;  /* 0x01180000c81c783b */ /* 0x000ee20000004200 */
[----:B------:R-:W-:Y:S02]  /*12cf0*/  F2FP.PACK_AB R35, R181, R150 ;  /* 0x00000096b523723e */ /* 0x000fe400000000ff */
[----:B------:R-:W-:Y:S02]  /*12d00*/  LOP3.LUT R164, R164, R32, RZ, 0xc0, !PT ;  /* 0x00000020a4a47212 */ /* 0x000fe400078ec0ff */
[----:B------:R-:W-:Y:S02]  /*12d10*/  LOP3.LUT R165, R165, R33, RZ, 0xc0, !PT ;  /* 0x00000021a5a57212 */ /* 0x000fe400078ec0ff */
[----:B------:R-:W-:Y:S02]  /*12d20*/  LOP3.LUT R166, R166, R34, RZ, 0xc0, !PT ;  /* 0x00000022a6a67212 */ /* 0x000fe400078ec0ff */
[----:B------:R-:W-:Y:S02]  /*12d30*/  LOP3.LUT R167, R167, R35, RZ, 0xc0, !PT ;  /* 0x00000023a7a77212 */ /* 0x000fe400078ec0ff */
[----:B------:R-:W-:Y:S01]  /*12d40*/  LDSM.16.MT88.4 R32, [R199+0x13800] ;  /* 0x01380000c720783b */ /* 0x000fe20000004200 */
[----:B------:R-:W-:Y:S04]  /*12d50*/  MOV R149, R3 ;  /* 0x0000000300957202 */ /* 0x000fe80000000f00 */
[C---:B--2---:R-:W-:Y:S03]  /*12d60*/  HMMA.16816.F32 R152, R164.reuse, R156, R4 ;  /* 0x0000009ca498723c */ /* 0x044fe60000001804 */
[----:B------:R-:W2:Y:S05]  /*12d70*/  LDSM.16.MT88.4 R4, [R197+0x13800] ;  /* 0x01380000c504783b */ /* 0x000eaa0000004200 */
[C---:B------:R-:W-:Y:S03]  /*12d80*/  HMMA.16816.F32 R156, R164.reuse, R158, R8 ;  /* 0x0000009ea49c723c */ /* 0x040fe60000001808 */
[----:B------:R-:W4:Y:S05]  /*12d90*/  LDSM.16.MT88.4 R8, [R198+0x13800] ;  /* 0x01380000c608783b */ /* 0x000f2a0000004200 */
        /* <DEDUP_REMOVED lines=21> */
[C---:B---3--:R-:W-:Y:S08]  /*12ef0*/  HMMA.16816.F32 R92, R164.reuse, R28, R92 ;  /* 0x0000001ca45c723c */ /* 0x048ff0000000185c */
[C---:B------:R-:W-:Y:S08]  /*12f00*/  HMMA.16816.F32 R96, R164.reuse, R30, R96 ;  /* 0x0000001ea460723c */ /* 0x040ff00000001860 */
[C---:B--2---:R-:W-:Y:S08]  /*12f10*/  HMMA.16816.F32 R100, R164.reuse, R4, R100 ;  /* 0x00000004a464723c */ /* 0x044ff00000001864 */
[C---:B------:R-:W-:Y:S01]  /*12f20*/  HMMA.16816.F32 R104, R164.reuse, R6, R104 ;  /* 0x00000006a468723c */ /* 0x040fe20000001868 */
[----:B------:R-:W2:Y:S07]  /*12f30*/  LDSM.16.MT88.4 R4, [R199+0x17800] ;  /* 0x01780000c704783b */ /* 0x000eae0000004200 */
[C---:B----4-:R-:W-:Y:S07]  /*12f40*/  HMMA.16816.F32 R108, R164.reuse, R8, R108 ;  /* 0x00000008a46c723c */ /* 0x050fee000000186c */
[----:B------:R-:W-:Y:S01]  /*12f50*/  FADD.FTZ R8, R195, R0 ;  /* 0x00000000c3087221 */ /* 0x000fe20000010000 */
[C---:B------:R-:W-:Y:S04]  /*12f60*/  HMMA.16816.F32 R112, R164.reuse, R10, R112 ;  /* 0x0000000aa470723c */ /* 0x040fe80000001870 */
[----:B------:R-:W-:Y:S02]  /*12f70*/  FADD.FTZ R0, R226, R2 ;  /* 0x00000002e2007221 */ /* 0x000fe40000010000 */
[----:B------:R-:W-:Y:S02]  /*12f80*/  FADD.FTZ R2, R228, R8 ;  /* 0x00000008e4027221 */ /* 0x000fe40000010000 */
[C---:B------:R-:W-:Y:S04]  /*12f90*/  HMMA.16816.F32 R116, R164.reuse, R20, R116 ;  /* 0x00000014a474723c */ /* 0x040fe80000001874 */
[----:B------:R-:W-:Y:S02]  /*12fa0*/  FADD.FTZ R0, R225, R0 ;  /* 0x00000000e1007221 */ /* 0x000fe40000010000 */
[----:B------:R-:W-:Y:S02]  /*12fb0*/  FADD.FTZ R2, R227, R2 ;  /* 0x00000002e3027221 */ /* 0x000fe40000010000 */
[C---:B------:R-:W-:Y:S04]  /*12fc0*/  HMMA.16816.F32 R120, R164.reuse, R22, R120 ;  /* 0x00000016a478723c */ /* 0x040fe80000001878 */
[----:B------:R-:W-:Y:S02]  /*12fd0*/  FADD.FTZ R0, R185, R0 ;  /* 0x00000000b9007221 */ /* 0x000fe40000010000 */
[----:B------:R-:W-:Y:S02]  /*12fe0*/  FADD.FTZ R2, R188, R2 ;  /* 0x00000002bc027221 */ /* 0x000fe40000010000 */
[C---:B-1----:R-:W-:Y:S04]  /*12ff0*/  HMMA.16816.F32 R124, R164.reuse, R24, R124 ;  /* 0x00000018a47c723c */ /* 0x042fe8000000187c */
[----:B------:R-:W-:Y:S02]  /*13000*/  FADD.FTZ R0, R184, R0 ;  /* 0x00000000b8007221 */ /* 0x000fe40000010000 */
[----:B------:R-:W-:Y:S02]  /*13010*/  FADD.FTZ R2, R187, R2 ;  /* 0x00000002bb027221 */ /* 0x000fe40000010000 */
[C---:B------:R-:W-:Y:S04]  /*13020*/  HMMA.16816.F32 R128, R164.reuse, R26, R128 ;  /* 0x0000001aa480723c */ /* 0x040fe80000001880 */
[----:B------:R-:W-:Y:S02]  /*13030*/  FADD.FTZ R0, R190, R0 ;  /* 0x00000000be007221 */ /* 0x000fe40000010000 */
[----:B------:R-:W-:Y:S02]  /*13040*/  FADD.FTZ R2, R192, R2 ;  /* 0x00000002c0027221 */ /* 0x000fe40000010000 */
[C---:B-----5:R-:W-:Y:S04]  /*13050*/  HMMA.16816.F32 R132, R164.reuse, R32, R132 ;  /* 0x00000020a484723c */ /* 0x060fe80000001884 */
        /* <DEDUP_REMOVED lines=11> */
[----:B------:R-:W-:Y:S01]  /*13110*/  FADD.FTZ R0, R178, R0 ;  /* 0x00000000b2007221 */ /* 0x000fe20000010000 */
[C---:B--2---:R-:W-:Y:S03]  /*13120*/  HMMA.16816.F32 R144, R164.reuse, R4, R144 ;  /* 0x00000004a490723c */ /* 0x044fe60000001890 */
[----:B------:R-:W-:Y:S02]  /*13130*/  FADD.FTZ R2, R182, R2 ;  /* 0x00000002b6027221 */ /* 0x000fe40000010000 */
[----:B------:R-:W-:Y:S02]  /*13140*/  FADD.FTZ R0, R168, R0 ;  /* 0x00000000a8007221 */ /* 0x000fe40000010000 */
[----:B------:R-:W-:Y:S01]  /*13150*/  FADD.FTZ R2, R173, R2 ;  /* 0x00000002ad027221 */ /* 0x000fe20000010000 */
[----:B------:R-:W-:Y:S04]  /*13160*/  HMMA.16816.F32 R164, R164, R6, R12 ;  /* 0x00000006a4a4723c */ /* 0x000fe8000000180c */
[----:B------:R-:W-:Y:S02]  /*13170*/  FADD.FTZ R0, R169, R0 ;  /* 0x00000000a9007221 */ /* 0x000fe40000010000 */
[----:B------:R-:W-:Y:S02]  /*13180*/  FADD.FTZ R2, R171, R2 ;  /* 0x00000002ab027221 */ /* 0x000fe40000010000 */
[----:B------:R-:W-:Y:S01]  /*13190*/  FADD.FTZ R0, R150, R0 ;  /* 0x0000000096007221 */ /* 0x000fe20000010000 */
[----:B------:R-:W-:Y:S03]  /*131a0*/  MOV R150, R148 ;  /* 0x0000009400967202 */ /* 0x000fe60000000f00 */
[----:B------:R-:W-:Y:S02]  /*131b0*/  FADD.FTZ R2, R151, R2 ;  /* 0x0000000297027221 */ /* 0x000fe40000010000 */
[----:B------:R-:W-:Y:S02]  /*131c0*/  FADD.FTZ R250, R181, R0 ;  /* 0x00000000b5fa7221 */ /* 0x000fe40000010000 */
[----:B------:R-:W-:Y:S01]  /*131d0*/  FADD.FTZ R243, R180, R2 ;  /* 0x00000002b4f37221 */ /* 0x000fe20000010000 */
[----:B------:R-:W-:-:S05]  /*131e0*/  @P0 BRA `(.L_x_439) ;  /* 0xffffbaf000000947 */ /* 0x000fca000383ffff */
.L_x_438:
[----:B------:R-:W1:Y:S01]  /*131f0*/  SHFL.BFLY PT, R2, R243, 0x2, 0x1f ;  /* 0x0c401f00f3027f89 */ /* 0x000e6200000e0000 */
[----:B------:R-:W2:Y:S01]  /*13200*/  S2UR UR6, SR_CTAID.Y ;  /* 0x00000000000679c3 */ /* 0x000ea20000002600 */
[----:B------:R-:W-:Y:S01]  /*13210*/  UISETP.NE.AND UP0, UPT, UR13, -0x1, UPT ;  /* 0xffffffff0d00788c */ /* 0x000fe2000bf05270 */
[----:B------:R-:W-:Y:S01]  /*13220*/  BSSY B0, `(.L_x_442) ;  /* 0x0000196000007945 */ /* 0x000fe20003800000 */
[----:B------:R-:W3:Y:S01]  /*13230*/  SHFL.BFLY PT, R0, R250, 0x2, 0x1f ;  /* 0x0c401f00fa007f89 */ /* 0x000ee200000e0000 */
[----:B------:R-:W-:-:S02]  /*13240*/  ULDC.64 UR4, c[0x0][0x1e8] ;  /* 0x00007a0000047ab9 */ /* 0x000fc40000000a00 */
[----:B------:R-:W-:Y:S01]  /*13250*/  ULDC.U8 UR9, c[0x0][0x328] ;  /* 0x0000ca0000097ab9 */ /* 0x000fe20000000000 */
[----:B------:R-:W4:Y:S01]  /*13260*/  S2R R173, SR_TID.X ;  /* 0x0000000000ad7919 */ /* 0x000f220000002100 */
[----:B------:R-:W-:Y:S01]  /*13270*/  UISETP.NE.AND UP3, UPT, UR9, URZ, UPT ;  /* 0x0000003f0900728c */ /* 0x000fe2000bf65270 */
[----:B------:R-:W4:Y:S01]  /*13280*/  S2UR UR10, SR_CTAID.Z ;  /* 0x00000000000a79c3 */ /* 0x000f220000002700 */
[----:B------:R-:W-:Y:S02]  /*13290*/  ULDC UR8, c[0x0][0x214] ;  /* 0x0000850000087ab9 */ /* 0x000fe40000000800 */
[----:B------:R-:W-:-:S04]  /*132a0*/  @UP0 UIMAD.WIDE.U32 UR18, UR13, UR4, URZ ;  /* 0x000000040d1202a5 */ /* 0x000fc8000f8e003f */
[----:B------:R-:W-:-:S03]  /*132b0*/  @UP0 UIMAD UR7, UR13, UR5, UR19 ;  /* 0x000000050d0702a4 */ /* 0x000fc6000f8e0213 */
[----:B------:R-:W-:Y:S01]  /*132c0*/  ULDC.64 UR4, c[0x0][0x1e0] ;  /* 0x0000780000047ab9 */ /* 0x000fe20000000a00 */
[----:B-1----:R-:W-:Y:S01]  /*132d0*/  FADD.FTZ R2, R2, R243 ;  /* 0x000000f302027221 */ /* 0x002fe20000010000 */
[----:B--2---:R-:W-:Y:S02]  /*132e0*/  @!UP0 USHF.R.S32.HI UR12, URZ, 0x1f, UR6 ;  /* 0x0000001f3f0c8899 */ /* 0x004fe40008011406 */
[----:B------:R-:W-:Y:S01]  /*132f0*/  @!UP0 UIMAD.WIDE.U32 UR20, UR6, UR4, URZ ;  /* 0x00000004061482a5 */ /* 0x000fe2000f8e003f */
[----:B---3--:R-:W-:Y:S01]  /*13300*/  FADD.FTZ R0, R0, R250 ;  /* 0x000000fa00007221 */ /* 0x008fe20000010000 */
[----:B------:R-:W1:Y:S01]  /*13310*/  SHFL.BFLY PT, R5, R2, 0x1, 0x1f ;  /* 0x0c201f0002057f89 */ /* 0x000e6200000e0000 */
[----:B------:R-:W-:Y:S01]  /*13320*/  @!UP0 UIMAD UR12, UR12, UR4, URZ ;  /* 0x000000040c0c82a4 */ /* 0x000fe2000f8e023f */
[----:B----4-:R-:W-:Y:S02]  /*13330*/  SHF.R.S32.HI R174, RZ, 0x1f, R173 ;  /* 0x0000001fffae7819 */ /* 0x010fe400000114ad */
[----:B------:R-:W2:Y:S01]  /*13340*/  SHFL.BFLY PT, R4, R0, 0x1, 0x1f ;  /* 0x0c201f0000047f89 */ /* 0x000ea200000e0000 */
[----:B------:R-:W-:Y:S01]  /*13350*/  ULDC.U8 UR4, c[0x0][0x329] ;  /* 0x0000ca4000047ab9 */ /* 0x000fe20000000000 */
[----:B------:R-:W-:Y:S01]  /*13360*/  LEA.HI R172, R174, R173, RZ, 0x2 ;  /* 0x000000adaeac7211 */ /* 0x000fe200078f10ff */
[----:B------:R-:W-:-:S02]  /*13370*/  UISETP.NE.AND UP2, UPT, UR4, URZ, UPT ;  /* 0x0000003f0400728c */ /* 0x000fc4000bf45270 */
[----:B------:R-:W-:Y:S01]  /*13380*/  UISETP.EQ.AND UP3, UPT, UR4, URZ, UP3 ;  /* 0x0000003f0400728c */ /* 0x000fe20009f62270 */
[----:B-----5:R-:W-:Y:S01]  /*13390*/  SHF.R.S32.HI R17, RZ, 0x2, R172 ;  /* 0x00000002ff117819 */ /* 0x020fe200000114ac */
[----:B------:R-:W-:Y:S02]  /*133a0*/  @!UP0 UIMAD UR12, UR6, UR5, UR12 ;  /* 0x00000005060c82a4 */ /* 0x000fe4000f8e020c */
[----:B------:R-:W-:Y:S02]  /*133b0*/  ULDC UR4, c[0x0][0x1c0] ;  /* 0x0000700000047ab9 */ /* 0x000fe40000000800 */
[----:B------:R-:W-:Y:S02]  /*133c0*/  ULDC UR5, c[0x0][0x234] ;  /* 0x00008d0000057ab9 */ /* 0x000fe40000000800 */
[----:B------:R-:W-:Y:S02]  /*133d0*/  @!UP0 UIADD3 UR7, UR21, UR12, URZ ;  /* 0x0000000c15078290 */ /* 0x000fe4000fffe03f */
[----:B------:R-:W-:Y:S01]  /*133e0*/  @!UP2 UISETP.NE.AND UP1, UPT, UR9, URZ, UPT ;  /* 0x0000003f0900a28c */ /* 0x000fe2000bf25270 */
[----:B------:R-:W3:Y:S01]  /*133f0*/  S2UR UR9, SR_CTAID.X ;  /* 0x00000000000979c3 */ /* 0x000ee20000002500 */
[----:B------:R-:W-:Y:S01]  /*13400*/  @UP2 ULDC UR11, c[0x0][0x210] ;  /* 0x00008400000b2ab9 */ /* 0x000fe20000000800 */
[----:B-1----:R-:W-:Y:S01]  /*13410*/  FADD.FTZ R149, R2, R5 ;  /* 0x0000000502957221 */ /* 0x002fe20000010000 */
[----:B------:R-:W-:Y:S01]  /*13420*/  MOV R2, 0x3f800000 ;  /* 0x3f80000000027802 */ /* 0x000fe20000000f00 */
[----:B------:R-:W-:Y:S01]  /*13430*/  @UP2 UIMAD UR11, UR11, UR8, URZ ;  /* 0x000000080b0b22a4 */ /* 0x000fe2000f8e023f */
[----:B--2---:R-:W-:-:S02]  /*13440*/  FADD.FTZ R150, R0, R4 ;  /* 0x0000000400967221 */ /* 0x004fc40000010000 */
[----:B------:R-:W-:Y:S01]  /*13450*/  FSETP.NE.FTZ.AND P4, PT, R149, RZ, PT ;  /* 0x000000ff9500720b */ /* 0x000fe20003f95000 */
[----:B------:R-:W-:Y:S01]  /*13460*/  @!UP2 USEL UR11, UR8, UR5, !UP1 ;  /* 0x00000005080ba287 */ /* 0x000fe2000c800000 */
[----:B------:R-:W-:Y:S01]  /*13470*/  MOV R0, 0x3f800000 ;  /* 0x3f80000000007802 */ /* 0x000fe20000000f00 */
[----:B------:R-:W-:Y:S01]  /*13480*/  @UP2 UMOV UR15, 0x1 ;  /* 0x00000001000f2882 */ /* 0x000fe20000000000 */
[----:B------:R-:W-:Y:S01]  /*13490*/  FSETP.NE.FTZ.AND P3, PT, R150, RZ, PT ;  /* 0x000000ff9600720b */ /* 0x000fe20003f75000 */
[----:B------:R-:W-:Y:S01]  /*134a0*/  @!UP2 UIMAD UR15, UR11, UR4, URZ ;  /* 0x000000040b0fa2a4 */ /* 0x000fe2000f8e023f */
[----:B------:R-:W-:Y:S01]  /*134b0*/  SHF.R.S32.HI R4, RZ, 0x1f, R172 ;  /* 0x0000001fff047819 */ /* 0x000fe200000114ac */
[----:B------:R-:W-:Y:S02]  /*134c0*/  @UP3 UIMAD UR19, UR6, UR8, URZ ;  /* 0x00000008061332a4 */ /* 0x000fe4000f8e023f */
[----:B------:R-:W-:Y:S01]  /*134d0*/  @UP2 ULDC UR16, c[0x0][0x210] ;  /* 0x0000840000102ab9 */ /* 0x000fe20000000800 */
[----:B------:R-:W-:Y:S01]  /*134e0*/  LEA.HI R4, R4, R17, RZ, 0x3 ;  /* 0x0000001104047211 */ /* 0x000fe200078f18ff */
[----:B------:R-:W-:-:S02]  /*134f0*/  UIMAD UR4, UR6, UR15, URZ ;  /* 0x0000000f060472a4 */ /* 0x000fc4000f8e023f */
[----:B------:R-:W1:Y:S01]  /*13500*/  @P4 MUFU.RCP R2, R149 ;  /* 0x0000009500024308 */ /* 0x000e620000001000 */
[----:B------:R-:W-:Y:S01]  /*13510*/  LOP3.LUT R4, R4, 0xfffffff8, RZ, 0xc0, !PT ;  /* 0xfffffff804047812 */ /* 0x000fe200078ec0ff */
[----:B------:R-:W-:Y:S02]  /*13520*/  @!UP2 UMOV UR16, 0x1 ;  /* 0x000000010010a882 */ /* 0x000fe40000000000 */
[----:B------:R-:W-:Y:S01]  /*13530*/  @UP3 USEL UR19, UR19, UR13, !UP0 ;  /* 0x0000000d13133287 */ /* 0x000fe2000c000000 */
[----:B------:R-:W-:Y:S01]  /*13540*/  IADD3 R17, R17, -R4, RZ ;  /* 0x8000000411117210 */ /* 0x000fe20007ffe0ff */
[----:B---3--:R-:W-:Y:S02]  /*13550*/  UIMAD UR5, UR9, UR16, URZ ;  /* 0x00000010090572a4 */ /* 0x008fe4000f8e023f */
[----:B------:R-:W2:Y:S01]  /*13560*/  @P3 MUFU.RCP R0, R150 ;  /* 0x0000009600003308 */ /* 0x000ea20000001000 */
[----:B------:R-:W-:Y:S01]  /*13570*/  R2P PR, R17, 0x6 ;  /* 0x0000000611007804 */ /* 0x000fe20000000000 */
[----:B------:R-:W-:-:S02]  /*13580*/  USEL UR4, UR4, URZ, !UP3 ;  /* 0x0000003f04047287 */ /* 0x000fc4000d800000 */
[----:B------:R-:W-:Y:S02]  /*13590*/  USHF.L.U32 UR5, UR5, 0x6, URZ ;  /* 0x0000000605057899 */ /* 0x000fe4000800063f */
[----:B------:R-:W-:Y:S01]  /*135a0*/  UIMAD UR11, UR10, UR11, UR4 ;  /* 0x0000000b0a0b72a4 */ /* 0x000fe2000f8e0204 */
[----:B-1----:R-:W-:Y:S01]  /*135b0*/  FMUL.FTZ R2, R2, c[0x0][0x2dc] ;  /* 0x0000b70002027a20 */ /* 0x002fe20000410000 */
[----:B------:R-:W-:Y:S02]  /*135c0*/  @!UP3 UMOV UR24, URZ ;  /* 0x0000003f0018bc82 */ /* 0x000fe40008000000 */
[----:B------:R-:W-:Y:S01]  /*135d0*/  @UP3 UMOV UR24, UR19 ;  /* 0x0000001300183c82 */ /* 0x000fe20008000000 */
[C---:B------:R-:W-:Y:S01]  /*135e0*/  FMUL.FTZ R171, R2.reuse, R152 ;  /* 0x0000009802ab7220 */ /* 0x040fe20000410000 */
[----:B------:R-:W-:Y:S01]  /*135f0*/  @!UP3 UMOV UR25, URZ ;  /* 0x0000003f0019bc82 */ /* 0x000fe20008000000 */
[----:B------:R-:W-:Y:S01]  /*13600*/  FMUL.FTZ R5, R2, R153 ;  /* 0x0000009902057220 */ /* 0x000fe20000410000 */
[----:B------:R-:W-:Y:S01]  /*13610*/  USHF.R.S32.HI UR4, URZ, 0x1f, UR5 ;  /* 0x0000001f3f047899 */ /* 0x000fe20008011405 */
[----:B--2---:R-:W-:Y:S01]  /*13620*/  FMUL.FTZ R0, R0, c[0x0][0x2dc] ;  /* 0x0000b70000007a20 */ /* 0x004fe20000410000 */
[----:B------:R-:W-:Y:S01]  /*13630*/  @UP3 USHF.R.S32.HI UR25, URZ, 0x1f, UR19 ;  /* 0x0000001f3f193899 */ /* 0x000fe20008011413 */
[C---:B------:R-:W-:Y:S01]  /*13640*/  FMUL.FTZ R170, R2.reuse, R156 ;  /* 0x0000009c02aa7220 */ /* 0x040fe20000410000 */
[----:B------:R-:W-:Y:S01]  /*13650*/  F2FP.PACK_AB R5, R5, R171 ;  /* 0x000000ab0505723e */ /* 0x000fe200000000ff */
[C---:B------:R-:W-:Y:S01]  /*13660*/  FMUL.FTZ R7, R2.reuse, R157 ;  /* 0x0000009d02077220 */ /* 0x040fe20000410000 */
[----:B------:R-:W-:Y:S01]  /*13670*/  USHF.R.S32.HI UR6, URZ, 0x1f, UR11 ;  /* 0x0000001f3f067899 */ /* 0x000fe2000801140b */
[C---:B------:R-:W-:Y:S01]  /*13680*/  FMUL.FTZ R169, R2.reuse, R36 ;  /* 0x0000002402a97220 */ /* 0x040fe20000410000 */
[----:B------:R-:W-:Y:S01]  /*13690*/  UIADD3 UR5, UP2, UP1, UR5, UR24, UR11 ;  /* 0x0000001805057290 */ /* 0x000fe2000f95e00b */
[C---:B------:R-:W-:Y:S01]  /*136a0*/  FMUL.FTZ R168, R2.reuse, R40 ;  /* 0x0000002802a87220 */ /* 0x040fe20000410000 */
[----:B------:R-:W-:Y:S01]  /*136b0*/  F2FP.PACK_AB R7, R7, R170 ;  /* 0x000000aa0707723e */ /* 0x000fe200000000ff */
[C---:B------:R-:W-:Y:S01]  /*136c0*/  FMUL.FTZ R157, R2.reuse, R44 ;  /* 0x0000002c029d7220 */ /* 0x040fe20000410000 */
[----:B------:R-:W-:Y:S01]  /*136d0*/  UIADD3.X UR4, UR4, UR25, UR6, UP2, UP1 ;  /* 0x0000001904047290 */ /* 0x000fe200097e2406 */
[C---:B------:R-:W-:Y:S01]  /*136e0*/  FMUL.FTZ R156, R2.reuse, R48 ;  /* 0x00000030029c7220 */ /* 0x040fe20000410000 */
[----:B------:R-:W-:Y:S01]  /*136f0*/  @!UP0 UMOV UR18, UR20 ;  /* 0x0000001400128c82 */ /* 0x000fe20008000000 */
[----:B------:R-:W-:-:S02]  /*13700*/  FMUL.FTZ R153, R2, R52 ;  /* 0x0000003402997220 */ /* 0x000fc40000410000 */
        /* <DEDUP_REMOVED lines=8> */
[----:B------:R-:W-:Y:S01]  /*13790*/  FMUL.FTZ R22, R2, R53 ;  /* 0x0000003502167220 */ /* 0x000fe20000410000 */
        /* <DEDUP_REMOVED lines=69> */
[C---:B------:R-:W-:Y:S02]  /*13bf0*/  FMUL.FTZ R13, R0.reuse, R39 ;  /* 0x00000027000d7220 */ /* 0x040fe40000410000 */
[C---:B------:R-:W-:Y:S01]  /*13c00*/  FMUL.FTZ R11, R0.reuse, R43 ;  /* 0x0000002b000b7220 */ /* 0x040fe20000410000 */
[----:B------:R-:W-:Y:S01]  /*13c10*/  F2FP.PACK_AB R63, R63, R62 ;  /* 0x0000003e3f3f723e */ /* 0x000fe200000000ff */
[----:B------:R-:W-:Y:S01]  /*13c20*/  FMUL.FTZ R15, R0, R47 ;  /* 0x0000002f000f7220 */ /* 0x000fe20000410000 */
[----:B------:R-:W-:Y:S01]  /*13c30*/  F2FP.PACK_AB R62, R16, R28 ;  /* 0x0000001c103e723e */ /* 0x000fe200000000ff */
[C---:B------:R-:W-:Y:S01]  /*13c40*/  FMUL.FTZ R69, R0.reuse, R51 ;  /* 0x0000003300457220 */ /* 0x040fe20000410000 */
[----:B------:R-:W-:Y:S01]  /*13c50*/  F2FP.PACK_AB R28, R133, R132 ;  /* 0x00000084851c723e */ /* 0x000fe200000000ff */
[----:B------:R-:W-:Y:S01]  /*13c60*/  FMUL.FTZ R61, R0, R67 ;  /* 0x00000043003d7220 */ /* 0x000fe20000410000 */
[----:B------:R-:W-:Y:S01]  /*13c70*/  F2FP.PACK_AB R67, R2, R54 ;  /* 0x000000360243723e */ /* 0x000fe200000000ff */
[C---:B------:R-:W-:Y:S01]  /*13c80*/  FMUL.FTZ R6, R0.reuse, R70 ;  /* 0x0000004600067220 */ /* 0x040fe20000410000 */
[----:B------:R-:W-:Y:S01]  /*13c90*/  SHF.L.U32 R2, R17, 0x6, RZ ;  /* 0x0000000611027819 */ /* 0x000fe200000006ff */
[----:B------:R-:W-:Y:S01]  /*13ca0*/  FMUL.FTZ R59, R0, R71 ;  /* 0x00000047003b7220 */ /* 0x000fe20000410000 */
[----:B------:R-:W-:Y:S01]  /*13cb0*/  LEA.HI R71, R174, R173, RZ, 0x5 ;  /* 0x000000adae477211 */ /* 0x000fe200078f28ff */
[----:B------:R-:W-:Y:S01]  /*13cc0*/  FMUL.FTZ R154, R0, R154 ;  /* 0x0000009a009a7220 */ /* 0x000fe20000410000 */
[----:B------:R-:W-:Y:S01]  /*13cd0*/  LOP3.LUT R2, R2, 0x1c0, RZ, 0xc0, !PT ;  /* 0x000001c002027812 */ /* 0x000fe200078ec0ff */
[C---:B------:R-:W-:Y:S01]  /*13ce0*/  FMUL.FTZ R4, R0.reuse, R155 ;  /* 0x0000009b00047220 */ /* 0x040fe20000410000 */
[----:B------:R-:W-:Y:S01]  /*13cf0*/  F2FP.PACK_AB R59, R59, R6 ;  /* 0x000000063b3b723e */ /* 0x000fe200000000ff */
[C---:B------:R-:W-:Y:S01]  /*13d00*/  FMUL.FTZ R158, R0.reuse, R158 ;  /* 0x0000009e009e7220 */ /* 0x040fe20000410000 */
[----:B------:R-:W-:Y:S01]  /*13d10*/  SHF.R.S32.HI R16, RZ, 0x5, R71 ;  /* 0x00000005ff107819 */ /* 0x000fe20000011447 */
        /* <DEDUP_REMOVED lines=20> */
[C---:B------:R-:W-:Y:S01]  /*13e60*/  FMUL.FTZ R55, R0.reuse, R79 ;  /* 0x0000004f00377220 */ /* 0x040fe20000410000 */
[----:B------:R-:W-:Y:S01]  /*13e70*/  F2FP.PACK_AB R11, R11, R42 ;  /* 0x0000002a0b0b723e */ /* 0x000fe200000000ff */
[----:B------:R-:W-:Y:S01]  /*13e80*/  FMUL.FTZ R82, R0, R82 ;  /* 0x0000005200527220 */ /* 0x000fe20000410000 */
[----:B------:R-:W-:Y:S01]  /*13e90*/  SEL R10, R10, 0xffffffc0, !P2 ;  /* 0xffffffc00a0a7807 */ /* 0x000fe20005000000 */
        /* <DEDUP_REMOVED lines=69> */
[----:B------:R-:W-:Y:S02]  /*142f0*/  LOP3.LUT R0, R172, 0x3ffffffc, RZ, 0xc0, !PT ;  /* 0x3ffffffcac007812 */ /* 0x000fe400078ec0ff */
[----:B------:R-:W-:Y:S02]  /*14300*/  F2FP.PACK_AB R19, R19, R146 ;  /* 0x000000921313723e */ /* 0x000fe400000000ff */
[----:B------:R-:W-:Y:S02]  /*14310*/  IADD3 R0, -R0, R173, RZ ;  /* 0x000000ad00007210 */ /* 0x000fe40007ffe1ff */
[----:B------:R-:W-:Y:S02]  /*14320*/  F2FP.PACK_AB R17, R167, R166 ;  /* 0x000000a6a711723e */ /* 0x000fe400000000ff */
        /* <DEDUP_REMOVED lines=10> */
[----:B--2---:R-:W-:-:S03]  /*143d0*/  IADD3 R4, R6, R2, RZ ;  /* 0x0000000206047210 */ /* 0x004fc60007ffe0ff */
[----:B------:R1:W-:Y:S01]  /*143e0*/  STS [R5], R8 ;  /* 0x0000000805007388 */ /* 0x0003e20000000800 */
[----:B---3--:R-:W-:-:S03]  /*143f0*/  IADD3 R7, R5, R10, RZ ;  /* 0x0000000a05077210 */ /* 0x008fc60007ffe0ff */
[----:B------:R-:W-:Y:S01]  /*14400*/  STS [R5+0x400], R13 ;  /* 0x0004000d05007388 */ /* 0x000fe20000000800 */
[----:B------:R-:W-:Y:S02]  /*14410*/  IADD3 R6, R4, R10, RZ ;  /* 0x0000000a04067210 */ /* 0x000fe40007ffe0ff */
[----:B----4-:R-:W-:Y:S01]  /*14420*/  IADD3 R9, R10, R2, RZ ;  /* 0x000000020a097210 */ /* 0x010fe20007ffe0ff */
[----:B------:R-:W-:Y:S04]  /*14430*/  STS [R4], R12 ;  /* 0x0000000c04007388 */ /* 0x000fe80000000800 */
[----:B------:R-:W-:Y:S01]  /*14440*/  STS [R4+0x400], R11 ;  /* 0x0004000b04007388 */ /* 0x000fe20000000800 */
[----:B-1----:R-:W-:-:S03]  /*14450*/  IADD3 R8, R0, R10, RZ ;  /* 0x0000000a00087210 */ /* 0x002fc60007ffe0ff */
[----:B------:R-:W1:Y:S04]  /*14460*/  S2R R10, SR_TID.X ;  /* 0x00000000000a7919 */ /* 0x000e680000002100 */
        /* <DEDUP_REMOVED lines=45> */
[----:B------:R3:W-:Y:S04]  /*14740*/  STS [R5+0x6400], R27 ;  /* 0x0064001b05007388 */ /* 0x0007e80000000800 */
[----:B------:R-:W-:Y:S04]  /*14750*/  STS [R4+0x6000], R26 ;  /* 0x0060001a04007388 */ /* 0x000fe80000000800 */
[----:B------:R4:W-:Y:S01]  /*14760*/  STS [R4+0x6400], R25 ;  /* 0x0064001904007388 */ /* 0x0009e20000000800 */
[----:B--2---:R-:W-:-:S03]  /*14770*/  LOP3.LUT R0, R71, 0xffffffe0, RZ, 0xc0, !PT ;  /* 0xffffffe047007812 */ /* 0x004fc600078ec0ff */
[----:B------:R-:W-:Y:S01]  /*14780*/  STS [R8+0x6000], R24 ;  /* 0x0060001808007388 */ /* 0x000fe20000000800 */
[----:B------:R-:W-:-:S03]  /*14790*/  IADD3 R0, -R0, R173, RZ ;  /* 0x000000ad00007210 */ /* 0x000fc60007ffe1ff */
[----:B------:R2:W-:Y:S01]  /*147a0*/  STS [R8+0x6400], R23 ;  /* 0x0064001708007388 */ /* 0x0005e20000000800 */
[----:B------:R-:W-:-:S03]  /*147b0*/  LOP3.LUT P0, RZ, R0, 0x3, RZ, 0xc0, !PT ;  /* 0x0000000300ff7812 */ /* 0x000fc6000780c0ff */
[----:B------:R-:W-:Y:S04]  /*147c0*/  STS [R9+0x6000], R22 ;  /* 0x0060001609007388 */ /* 0x000fe80000000800 */
[----:B------:R1:W-:Y:S01]  /*147d0*/  STS [R9+0x6400], R21 ;  /* 0x0064001509007388 */ /* 0x0003e20000000800 */
[----:B---3--:R-:W3:Y:S03]  /*147e0*/  @P4 MUFU.LG2 R5, R149 ;  /* 0x0000009500054308 */ /* 0x008ee60000000c00 */
[----:B------:R-:W-:Y:S04]  /*147f0*/  STS [R7+0x6000], R20 ;  /* 0x0060001407007388 */ /* 0x000fe80000000800 */
[----:B------:R-:W-:Y:S01]  /*14800*/  STS [R7+0x6400], R19 ;  /* 0x0064001307007388 */ /* 0x000fe20000000800 */
[----:B----4-:R-:W4:Y:S03]  /*14810*/  @P3 MUFU.LG2 R4, R150 ;  /* 0x0000009600043308 */ /* 0x010f260000000c00 */
[----:B------:R-:W-:Y:S04]  /*14820*/  STS [R6+0x6000], R18 ;  /* 0x0060001206007388 */ /* 0x000fe80000000800 */
[----:B------:R4:W-:Y:S01]  /*14830*/  STS [R6+0x6400], R17 ;  /* 0x0064001106007388 */ /* 0x0009e20000000800 */
[----:B---3--:R-:W-:Y:S01]  /*14840*/  @P4 FMUL.FTZ R5, R5, 0.69314718246459960938 ;  /* 0x3f31721805054820 */ /* 0x008fe20000410000 */
[----:B--2---:R-:W-:-:S02]  /*14850*/  MOV R8, 0x7f800000 ;  /* 0x7f80000000087802 */ /* 0x004fc40000000f00 */
[----:B------:R-:W-:Y:S01]  /*14860*/  BAR.SYNC.DEFER_BLOCKING 0x0 ;  /* 0x0000000000007b1d */ /* 0x000fe20000010000 */
[----:B-1----:R-:W-:Y:S01]  /*14870*/  SHF.R.S32.HI R9, RZ, 0x1f, R10 ;  /* 0x0000001fff097819 */ /* 0x002fe2000001140a */
[----:B----4-:R-:W-:-:S03]  /*14880*/  @P3 FMUL.FTZ R4, R4, 0.69314718246459960938 ;  /* 0x3f31721804043820 */ /* 0x010fc60000410000 */
[----:B------:R-:W-:Y:S01]  /*14890*/  LEA.HI R2, R9, R10, RZ, 0x5 ;  /* 0x0000000a09027211 */ /* 0x000fe200078f28ff */
[----:B------:R-:W-:-:S03]  /*148a0*/  @P3 FFMA.FTZ R8, R3, c[0x0][0x238], R4 ;  /* 0x00008e0003083a23 */ /* 0x000fc60000010004 */
[----:B------:R-:W-:Y:S02]  /*148b0*/  LOP3.LUT R0, R2, 0xffffffe0, RZ, 0xc0, !PT ;  /* 0xffffffe002007812 */ /* 0x000fe400078ec0ff */
[----:B------:R-:W-:Y:S02]  /*148c0*/  SHF.R.S32.HI R2, RZ, 0x1f, R16 ;  /* 0x0000001fff027819 */ /* 0x000fe40000011410 */
[----:B------:R-:W-:Y:S02]  /*148d0*/  IADD3 R0, -R0, R10, RZ ;  /* 0x0000000a00007210 */ /* 0x000fe40007ffe1ff */
[----:B------:R-:W-:Y:S02]  /*148e0*/  LEA.HI R2, R2, R16, RZ, 0x2 ;  /* 0x0000001002027211 */ /* 0x000fe400078f10ff */
[----:B------:R-:W-:Y:S02]  /*148f0*/  SHF.R.S32.HI R6, RZ, 0x1f, R0 ;  /* 0x0000001fff067819 */ /* 0x000fe40000011400 */
[----:B------:R-:W-:Y:S01]  /*14900*/  LOP3.LUT R2, R2, 0xffffffc, RZ, 0xc0, !PT ;  /* 0x0ffffffc02027812 */ /* 0x000fe200078ec0ff */
[----:B------:R1:W2:Y:S01]  /*14910*/  LDS.128 R32, [R223] ;  /* 0x00000000df207984 */ /* 0x0002a20000000c00 */
[----:B------:R-:W-:-:S02]  /*14920*/  LEA.HI R0, R6, R0, RZ, 0x2 ;  /* 0x0000000006007211 */ /* 0x000fc400078f10ff */
[----:B------:R-:W-:Y:S01]  /*14930*/  IADD3 R2, R16, -R2, RZ ;  /* 0x8000000210027210 */ /* 0x000fe20007ffe0ff */
[----:B------:R1:W3:Y:S01]  /*14940*/  LDS.128 R48, [R223+0x800] ;  /* 0x00080000df307984 */ /* 0x0002e20000000c00 */
[----:B------:R-:W-:Y:S02]  /*14950*/  SHF.R.S32.HI R0, RZ, 0x2, R0 ;  /* 0x00000002ff007819 */ /* 0x000fe40000011400 */
[----:B------:R-:W-:Y:S01]  /*14960*/  MOV R7, 0x7f800000 ;  /* 0x7f80000000077802 */ /* 0x000fe20000000f00 */
[----:B------:R1:W4:Y:S01]  /*14970*/  LDS.128 R64, [R223+0x1000] ;  /* 0x00100000df407984 */ /* 0x0003220000000c00 */
[----:B------:R-:W-:Y:S01]  /*14980*/  @P4 FFMA.FTZ R7, R148, c[0x0][0x238], R5 ;  /* 0x00008e0094074a23 */ /* 0x000fe20000010005 */
[----:B------:R-:W-:Y:S02]  /*14990*/  LEA R0, R2, R0, 0x4 ;  /* 0x0000000002007211 */ /* 0x000fe400078e20ff */
        /* <DEDUP_REMOVED lines=30> */
.L_x_443:
[----:B--234-:R-:W-:Y:S05]  /*14b80*/  BSYNC B0 ;  /* 0x0000000000007941 */ /* 0x01cfea0003800000 */
.L_x_442:
[----:B------:R-:W2:Y:S04]  /*14b90*/  LDL.64 R18, [R1+0x8] ;  /* 0x0000080001127983 */ /* 0x000ea80000100a00 */
[----:B------:R3:W5:Y:S04]  /*14ba0*/  LDL R16, [R1+0x24] ;  /* 0x0000240001107983 */ /* 0x0007680000100800 */
[----:B------:R3:W5:Y:S04]  /*14bb0*/  LDL R15, [R1+0x20] ;  /* 0x00002000010f7983 */ /* 0x0007680000100800 */
[----:B------:R3:W5:Y:S01]  /*14bc0*/  LDL R14, [R1+0x28] ;  /* 0x00002800010e7983 */ /* 0x0007620000100800 */
[----:B------:R-:W-:Y:S01]  /*14bd0*/  LEA.HI R13, R174, R173, RZ, 0x3 ;  /* 0x000000adae0d7211 */ /* 0x000fe200078f18ff */
[----:B------:R-:W-:Y:S01]  /*14be0*/  UIMAD UR9, UR9, -0x40, UR17 ;  /* 0xffffffc0090978a4 */ /* 0x000fe2000f8e0211 */
[----:B------:R-:W-:Y:S01]  /*14bf0*/  LEA.HI R2, R9, R10, RZ, 0x3 ;  /* 0x0000000a09027211 */ /* 0x000fe200078f18ff */
[----:B------:R-:W4:Y:S01]  /*14c00*/  S2R R11, SR_CTAID.Z ;  /* 0x00000000000b7919 */ /* 0x000f220000002700 */
[----:B------:R-:W-:Y:S01]  /*14c10*/  SHF.R.S32.HI R3, RZ, 0x3, R13 ;  /* 0x00000003ff037819 */ /* 0x000fe2000001140d */
[----:B------:R-:W-:Y:S01]  /*14c20*/  USHF.R.S32.HI UR6, URZ, 0x1f, UR10 ;  /* 0x0000001f3f067899 */ /* 0x000fe2000801140a */
[----:B------:R-:W-:Y:S01]  /*14c30*/  SHF.R.S32.HI R2, RZ, 0x3, R2 ;  /* 0x00000003ff027819 */ /* 0x000fe20000011402 */
[----:B------:R-:W-:Y:S01]  /*14c40*/  ULDC.64 UR4, c[0x0][0x1f0] ;  /* 0x00007c0000047ab9 */ /* 0x000fe20000000a00 */
[----:B------:R-:W-:Y:S01]  /*14c50*/  BSSY B0, `(.L_x_444) ;  /* 0x000001c000007945 */ /* 0x000fe20003800000 */
[----:B------:R-:W-:-:S04]  /*14c60*/  UIMAD UR4, UR6, UR4, URZ ;  /* 0x00000004060472a4 */ /* 0x000fc8000f8e023f */
[----:B------:R-:W-:Y:S01]  /*14c70*/  UIMAD UR4, UR10, UR5, UR4 ;  /* 0x000000050a0472a4 */ /* 0x000fe2000f8e0204 */
[----:B--2---:R-:W-:Y:S02]  /*14c80*/  SHF.R.S32.HI R0, RZ, 0x1f, R18 ;  /* 0x0000001fff007819 */ /* 0x004fe40000011412 */
[----:B------:R-:W-:-:S04]  /*14c90*/  IADD3 R4, P0, R18, UR18, RZ ;  /* 0x0000001212047c10 */ /* 0x000fc8000ff1e0ff */
[----:B------:R-:W-:Y:S01]  /*14ca0*/  IADD3.X R5, R0, UR7, RZ, P0, !PT ;  /* 0x0000000700057c10 */ /* 0x000fe200087fe4ff */
[----:B------:R-:W-:Y:S01]  /*14cb0*/  IMAD.U32 R0, RZ, RZ, UR14 ;  /* 0x0000000eff007e24 */ /* 0x000fe2000f8e00ff */
[----:B------:R-:W-:Y:S02]  /*14cc0*/  ISETP.GE.AND P0, PT, R3, UR9, PT ;  /* 0x0000000903007c0c */ /* 0x000fe4000bf06270 */
[----:B------:R-:W-:Y:S01]  /*14cd0*/  SHF.R.S32.HI R3, RZ, 0x1f, R2 ;  /* 0x0000001fff037819 */ /* 0x000fe20000011402 */
[----:B----4-:R-:W-:-:S04]  /*14ce0*/  IMAD.WIDE.U32 R10, R11, c[0x0][0x1f0], R4 ;  /* 0x00007c000b0a7a25 */ /* 0x010fc800078e0004 */
[----:B------:R-:W-:Y:S01]  /*14cf0*/  IMAD.WIDE R4, R0, 0x40, R2 ;  /* 0x0000004000047825 */ /* 0x000fe200078e0202 */
[----:B------:R-:W-:-:S05]  /*14d00*/  IADD3 R9, R11, UR4, RZ ;  /* 0x000000040b097c10 */ /* 0x000fca000fffe0ff */
[----:B------:R-:W-:Y:S05]  /*14d10*/  @P0 BRA `(.L_x_445) ;  /* 0x000000f000000947 */ /* 0x000fea0003800000 */
[----:B---3--:R-:W-:Y:S01]  /*14d20*/  IMAD R0, R5, c[0x0][0x1e8], RZ ;  /* 0x00007a0005007a24 */ /* 0x008fe200078e02ff */
[----:B------:R-:W-:Y:S01]  /*14d30*/  ISETP.GE.AND P4, PT, R18, c[0x0][0x220], PT ;  /* 0x0000880012007a0c */ /* 0x000fe20003f86270 */
[----:B------:R-:W-:Y:S01]  /*14d40*/  IMAD.MOV.U32 R8, RZ, RZ, R10 ;  /* 0x000000ffff087224 */ /* 0x000fe200078e000a */
[----:B-----5:R-:W-:Y:S01]  /*14d50*/  ISETP.GE.AND P3, PT, R16, c[0x0][0x220], PT ;  /* 0x0000880010007a0c */ /* 0x020fe20003f66270 */
        /* <DEDUP_REMOVED lines=11> */
.L_x_445:
[----:B---3--:R-:W-:Y:S05]  /*14e10*/  BSYNC B0 ;  /* 0x0000000000007941 */ /* 0x008fea0003800000 */
.L_x_444:
[----:B------:R-:W-:Y:S01]  /*14e20*/  LEA.HI.SX32 R0, R13, 0x10, 0x1d ;  /* 0x000000100d007811 */ /* 0x000fe200078feaff */
[----:B------:R-:W-:Y:S03]  /*14e30*/  BSSY B0, `(.L_x_446) ;  /* 0x0000015000007945 */ /* 0x000fe60003800000 */
[----:B------:R-:W-:-:S13]  /*14e40*/  ISETP.GE.AND P0, PT, R0, UR9, PT ;  /* 0x0000000900007c0c */ /* 0x000fda000bf06270 */
[----:B------:R-:W-:Y:S05]  /*14e50*/  @P0 BRA `(.L_x_447) ;  /* 0x0000012000000947 */ /* 0x000fea0003800000 */
[----:B------:R-:W-:Y:S01]  /*14e60*/  IADD3 R12, P0, R4, 0x10, RZ ;  /* 0x00000010040c7810 */ /* 0x000fe20007f1e0ff */
[----:B--2---:R-:W-:Y:S01]  /*14e70*/  IMAD.MOV.U32 R2, RZ, RZ, R10 ;  /* 0x000000ffff027224 */ /* 0x004fe200078e000a */
[----:B------:R-:W-:Y:S01]  /*14e80*/  ISETP.GE.AND P3, PT, R18, c[0x0][0x220], PT ;  /* 0x0000880012007a0c */ /* 0x000fe20003f66270 */
[----:B------:R-:W-:Y:S01]  /*14e90*/  IMAD.MOV.U32 R3, RZ, RZ, R9 ;  /* 0x000000ffff037224 */ /* 0x000fe200078e0009 */
[----:B-----5:R-:W-:Y:S01]  /*14ea0*/  ISETP.GE.AND P2, PT, R16, c[0x0][0x220], PT ;  /* 0x0000880010007a0c */ /* 0x020fe20003f46270 */
        /* <DEDUP_REMOVED lines=9> */
[----:B------:R2:W-:Y:S04]  /*14f40*/  @!P3 STG.E.128 [R2.64], R48 ;  /* 0x000000300200b986 */ /* 0x0005e8000c101d16 */
[----:B-1----:R2:W-:Y:S04]  /*14f50*/  @!P2 STG.E.128 [R2.64+0x80], R44 ;  /* 0x0000802c0200a986 */ /* 0x0025e8000c101d16 */
[----:B------:R2:W-:Y:S04]  /*14f60*/  @!P1 STG.E.128 [R2.64+0x100], R40 ;  /* 0x0001002802009986 */ /* 0x0005e8000c101d16 */
[----:B------:R2:W-:Y:S02]  /*14f70*/  @!P0 STG.E.128 [R2.64+0x180], R36 ;  /* 0x0001802402008986 */ /* 0x0005e4000c101d16 */
.L_x_447:
[----:B------:R-:W-:Y:S05]  /*14f80*/  BSYNC B0 ;  /* 0x0000000000007941 */ /* 0x000fea0003800000 */
.L_x_446:
        /* <DEDUP_REMOVED lines=22> */
.L_x_449:
[----:B------:R-:W-:Y:S05]  /*150f0*/  BSYNC B0 ;  /* 0x0000000000007941 */ /* 0x000fea0003800000 */
.L_x_448:
[----:B------:R-:W-:-:S04]  /*15100*/  LEA.HI.SX32 R0, R13, 0x30, 0x1d ;  /* 0x000000300d007811 */ /* 0x000fc800078feaff */
[----:B------:R-:W-:-:S13]  /*15110*/  ISETP.GE.AND P0, PT, R0, UR9, PT ;  /* 0x0000000900007c0c */ /* 0x000fda000bf06270 */
[----:B------:R-:W-:Y:S05]  /*15120*/  @P0 EXIT ;  /* 0x000000000000094d */ /* 0x000fea0003800000 */
[----:B------:R-:W-:Y:S01]  /*15130*/  IADD3 R6, P0, R4, 0x30, RZ ;  /* 0x0000003004067810 */ /* 0x000fe20007f1e0ff */
[----:B--2---:R-:W-:Y:S01]  /*15140*/  IMAD.MOV.U32 R2, RZ, RZ, R10 ;  /* 0x000000ffff027224 */ /* 0x004fe200078e000a */
[----:B------:R-:W-:Y:S01]  /*15150*/  ISETP.GE.AND P2, PT, R18, c[0x0][0x220], PT ;  /* 0x0000880012007a0c */ /* 0x000fe20003f46270 */
[----:B------:R-:W-:Y:S01]  /*15160*/  IMAD.MOV.U32 R3, RZ, RZ, R9 ;  /* 0x000000ffff037224 */ /* 0x000fe200078e0009 */
[----:B-----5:R-:W-:Y:S01]  /*15170*/  ISETP.GE.AND P1, PT, R16, c[0x0][0x220], PT ;  /* 0x0000880010007a0c */ /* 0x020fe20003f26270 */
        /* <DEDUP_REMOVED lines=8> */
[----:B-1----:R1:W-:Y:S01]  /*15200*/  @!P0 STG.E.128 [R2.64+0x100], R72 ;  /* 0x0001004802008986 */ /* 0x0023e2000c101d16 */
[----:B------:R-:W-:-:S03]  /*15210*/  ISETP.GE.AND P0, PT, R14, c[0x0][0x220], PT ;  /* 0x000088000e007a0c */ /* 0x000fc60003f06270 */
[----:B------:R1:W-:Y:S04]  /*15220*/  @!P2 STG.E.128 [R2.64], R80 ;  /* 0x000000500200a986 */ /* 0x0003e8000c101d16 */
[----:B------:R1:W-:Y:S06]  /*15230*/  @!P1 STG.E.128 [R2.64+0x80], R76 ;  /* 0x0000804c02009986 */ /* 0x0003ec000c101d16 */
[----:B------:R-:W-:Y:S05]  /*15240*/  @P0 EXIT ;  /* 0x000000000000094d */ /* 0x000fea0003800000 */
[----:B------:R-:W-:Y:S01]  /*15250*/  STG.E.128 [R2.64+0x180], R68 ;  /* 0x0001804402007986 */ /* 0x000fe2000c101d16 */
[----:B------:R-:W-:Y:S05]  /*15260*/  EXIT ;  /* 0x000000000000794d */ /* 0x000fea0003800000 */
.L_x_403:
        /* <DEDUP_REMOVED lines=81> */
.L_x_451:
[----:B------:R-:W-:Y:S05]  /*15780*/  BSYNC B0 ;  /* 0x0000000000007941 */ /* 0x000fea0003800000 */
.L_x_450:
        /* <DEDUP_REMOVED lines=22> */
.L_x_453:
[----:B------:R-:W-:Y:S05]  /*158f0*/  BSYNC B0 ;  /* 0x0000000000007941 */ /* 0x000fea0003800000 */
.L_x_452:
        /* <DEDUP_REMOVED lines=22> */
.L_x_455:
[----:B------:R-:W-:Y:S05]  /*15a60*/  BSYNC B0 ;  /* 0x0000000000007941 */ /* 0x000fea0003800000 */
.L_x_454:
[----:B------:R-:W-:Y:S01]  /*15a70*/  IADD3 R10, R6, 0x30, RZ ;  /* 0x00000030060a7810 */ /* 0x000fe20007ffe0ff */
[----:B------:R-:W-:Y:S03]  /*15a80*/  BSSY B0, `(.L_x_456) ;  /* 0x0000014000007945 */ /* 0x000fe60003800000 */
[----:B------:R-:W-:-:S13]  /*15a90*/  ISETP.GE.AND P0, PT, R10, UR17, PT ;  /* 0x000000110a007c0c */ /* 0x000fda000bf06270 */
[----:B------:R-:W-:Y:S05]  /*15aa0*/  @P0 BRA `(.L_x_457) ;  /* 0x0000011000000947 */ /* 0x000fea0003800000 */
[----:B-1----:R-:W-:Y:S01]  /*15ab0*/  IADD3 R2, P0, R4, 0x30, RZ ;  /* 0x0000003004027810 */ /* 0x002fe20007f1e0ff */
        /* <DEDUP_REMOVED lines=16> */
.L_x_457:
[----:B------:R-:W-:Y:S05]  /*15bc0*/  BSYNC B0 ;  /* 0x0000000000007941 */ /* 0x000fea0003800000 */
.L_x_456:
[----:B------:R-:W-:-:S04]  /*15bd0*/  ISETP.NE.AND P6, PT, R15, RZ, PT ;  /* 0x000000ff0f00720c */ /* 0x000fc80003fc5270 */
        /* <DEDUP_REMOVED lines=34> */
.L_x_458:
        /* <DEDUP_REMOVED lines=16> */
.L_x_1080:


//--------------------- .text._ZN5flash16flash_fwd_kernelI23Flash_fwd_kernel_traitsILi256ELi64ELi64ELi4ELb0ELb0EN7cutlass6half_tE19Flash_kernel_traitsILi256ELi64ELi64ELi4ES3_EELb1ELb1ELb0ELb0ELb0ELb0ELb0ELb1EEEvNS_16Flash_fwd_paramsE --------------------------
	.section	.text._ZN5flash16flash_fwd_kernelI23Flash_fwd_kernel_traitsILi256ELi64ELi64ELi4ELb0ELb0EN7cutlass6half_tE19Flash_kernel_traitsILi256ELi64ELi64ELi4ES3_EELb1ELb1ELb0ELb0ELb0ELb0ELb0ELb1EEEvNS_16Flash_fwd_paramsE,"ax",@progbits
	.sectioninfo	@"SHI_REGISTERS=255"
	.align	128
        .global         _ZN5flash16flash_fwd_kernelI23Flash_fwd_kernel_traitsILi256ELi64ELi64ELi4ELb0ELb0EN7cutlass6half_tE19Flash_kernel_traitsILi256ELi64ELi64ELi4ES3_EELb1ELb1ELb0ELb0ELb0ELb0ELb0ELb1EEEvNS_16Flash_fwd_paramsE
        .type           _ZN5flash16flash_fwd_kernelI23Flash_fwd_kernel_traitsILi256ELi64ELi64ELi4ELb0ELb0EN7cutlass6half_tE19Flash_kernel_traitsILi256ELi64ELi64ELi4ES3_EELb1ELb1ELb0ELb0ELb0ELb0ELb0ELb1EEEvNS_16Flash_fwd_paramsE,@function
        .size           _ZN5flash16flash_fwd_kernelI23Flash_fwd_kernel_traitsILi256ELi64ELi64ELi4ELb0ELb0EN7cutlass6half_tE19Flash_kernel_traitsILi256ELi64ELi64ELi4ES3_EELb1ELb1ELb0ELb0ELb0ELb0ELb0ELb1EEEvNS_16Flash_fwd_paramsE,(.L_x_1081 - _ZN5flash16flash_fwd_kernelI23Flash_fwd_kernel_traitsILi256ELi64ELi64ELi4ELb0ELb0EN7cutlass6half_tE19Flash_kernel_traitsILi256ELi64ELi64ELi4ES3_EELb1ELb1ELb0ELb0ELb0ELb0ELb0ELb1EEEvNS_16Flash_fwd_paramsE)
        .other          _ZN5flash16flash_fwd_kernelI23Flash_fwd_kernel_traitsILi256ELi64ELi64ELi4ELb0ELb0EN7cutlass6half_tE19Flash_kernel_traitsILi256ELi64ELi64ELi4ES3_EELb1ELb1ELb0ELb0ELb0ELb0ELb0ELb1EEEvNS_16Flash_fwd_paramsE,@"STO_CUDA_ENTRY STV_DEFAULT"
_ZN5flash16flash_fwd_kernelI23Flash_fwd_kernel_traitsILi256ELi64ELi64ELi4ELb0ELb0EN7cutlass6half_tE19Flash_kernel_traitsILi256ELi64ELi64ELi4ES3_EELb1ELb1ELb0ELb0ELb0ELb0ELb0ELb1EEEvNS_16Flash_fwd_paramsE:
.text._ZN5flash16flash_fwd_kernelI23Flash_fwd_kernel_traitsILi256ELi64ELi64ELi4ELb0ELb0EN7cutlass6half_tE19Flash_kernel_traitsILi256ELi64ELi64ELi4ES3_EELb1ELb1ELb0ELb0ELb0ELb0ELb0ELb1EEEvNS_16Flash_fwd_paramsE:
        /* <DEDUP_REMOVED lines=12> */
[----:B------:R-:W-:-:S03]  /*00c0*/  ULDC.64 UR4, c[0x0][0x240] ;  /* 0x0000900000047ab9 */ /* 0x000fc60000000a00 */
[----:B------:R-:W3:Y:S04]  /*00d0*/  @P2 LDG.E.64 R8, [R8.64] ;  /* 0x0000001008082981 */ /* 0x000ee8000c1e1b00 */
[----:B------:R-:W4:Y:S01]  /*00e0*/  @P2 LDG.E.64 R4, [R2.64] ;  /* 0x0000001002042981 */ /* 0x000f22000c1e1b00 */
[----:B------:R-:W5:Y:S01]  /*00f0*/  S2UR UR20, SR_CTAID.Y ;  /* 0x00000000001479c3 */ /* 0x000f620000002600 */
[----:B------:R-:W-:Y:S02]  /*0100*/  UISETP.NE.U32.AND UP2, UPT, URZ, UR4, UPT ;  /* 0x000000043f00728c */ /* 0x000fe4000bf45070 */
[----:B------:R-:W-:Y:S02]  /*0110*/  UMOV UR9, 0x4 ;  /* 0x0000000400097882 */ /* 0x000fe40000000000 */
[----:B------:R-:W-:-:S02]  /*0120*/  UISETP.NE.AND.EX UP2, UPT, URZ, UR5, UPT, UP2 ;  /* 0x000000053f00728c */ /* 0x000fc4000bf45320 */
[----:B------:R-:W-:Y:S01]  /*0130*/  ULDC.64 UR14, c[0x0][0x240] ;  /* 0x00009000000e7ab9 */ /* 0x000fe20000000a00 */
[----:B------:R-:W1:Y:S01]  /*0140*/  S2UR UR11, SR_CTAID.Z ;  /* 0x00000000000b79c3 */ /* 0x000e620000002700 */
[----:B------:R-:W-:Y:S02]  /*0150*/  ULDC.64 UR4, c[0x0][0x250] ;  /* 0x0000940000047ab9 */ /* 0x000fe40000000a00 */
[----:B------:R-:W-:Y:S01]  /*0160*/  PLOP3.LUT P0, PT, PT, PT, UP2, 0x80, 0x0 ;  /* 0x000000000000781c */ /* 0x000fe20003f0f028 */
[----:B------:R-:W-:Y:S02]  /*0170*/  UISETP.NE.U32.AND UP0, UPT, URZ, UR4, UPT ;  /* 0x000000043f00728c */ /* 0x000fe4000bf05070 */
[----:B------:R-:W-:Y:S02]  /*0180*/  ULDC.U8 UR8, c[0x0][0x312] ;  /* 0x0000c48000087ab9 */ /* 0x000fe40000000000 */
[----:B------:R-:W-:Y:S02]  /*0190*/  UISETP.NE.AND UP3, UPT, UR8, URZ, UPT ;  /* 0x0000003f0800728c */ /* 0x000fe4000bf65270 */
[----:B------:R-:W-:-:S03]  /*01a0*/  UISETP.NE.AND.EX UP0, UPT, URZ, UR5, UPT, UP0 ;  /* 0x000000053f00728c */ /* 0x000fc6000bf05300 */
[----:B------:R-:W-:Y:S02]  /*01b0*/  ULDC.64 UR4, c[0x0][0x250] ;  /* 0x0000940000047ab9 */ /* 0x000fe40000000a00 */
[----:B-----5:R-:W-:-:S06]  /*01c0*/  UIMAD.WIDE UR14, UR20, UR9, UR14 ;  /* 0x00000009140e72a5 */ /* 0x020fcc000f8e020e */
[----:B------:R-:W-:Y:S01]  /*01d0*/  MOV R14, UR14 ;  /* 0x0000000e000e7c02 */ /* 0x000fe20008000f00 */
[----:B------:R-:W-:Y:S01]  /*01e0*/  IMAD.U32 R15, RZ, RZ, UR15 ;  /* 0x0000000fff0f7e24 */ /* 0x000fe2000f8e00ff */
[----:B-1----:R-:W-:-:S06]  /*01f0*/  ULOP3.LUT UR6, UR11, UR12, UR20, 0xfe, !UPT ;  /* 0x0000000c0b067292 */ /* 0x002fcc000f8efe14 */
[----:B--2---:R-:W-:Y:S01]  /*0200*/  LOP3.LUT P3, RZ, R7, UR6, RZ, 0xfc, !PT ;  /* 0x0000000607ff7c12 */ /* 0x004fe2000f86fcff */
[----:B------:R-:W-:Y:S02]  /*0210*/  ULDC.64 UR6, c[0x0][0x248] ;  /* 0x0000920000067ab9 */ /* 0x000fe40000000a00 */
[----:B------:R-:W-:-:S04]  /*0220*/  UISETP.EQ.U32.AND UP1, UPT, URZ, UR6, UPT ;  /* 0x000000063f00728c */ /* 0x000fc8000bf22070 */
[----:B------:R-:W-:-:S03]  /*0230*/  UISETP.EQ.OR.EX UP1, UPT, URZ, UR7, !UP3, UP1 ;  /* 0x000000073f00728c */ /* 0x000fc6000df22710 */
[----:B------:R-:W-:-:S03]  /*0240*/  ULDC.64 UR6, c[0x0][0x248] ;  /* 0x0000920000067ab9 */ /* 0x000fc60000000a00 */
[----:B------:R-:W-:Y:S01]  /*0250*/  @!P3 IMAD.MOV.U32 R10, RZ, RZ, c[0x0][0x308] ;  /* 0x0000c200ff0ab624 */ /* 0x000fe200078e00ff */
[----:B------:R-:W-:Y:S01]  /*0260*/  @!P3 MOV R11, c[0x0][0x30c] ;  /* 0x0000c300000bba02 */ /* 0x000fe20000000f00 */
[----:B------:R-:W-:Y:S02]  /*0270*/  @UP0 UIMAD.WIDE UR4, UR20, UR9, UR4 ;  /* 0x00000009140402a5 */ /* 0x000fe4000f8e0204 */
[----:B------:R-:W-:-:S04]  /*0280*/  UIMAD.WIDE UR6, UR20, UR9, UR6 ;  /* 0x00000009140672a5 */ /* 0x000fc8000f8e0206 */
[----:B------:R-:W-:Y:S02]  /*0290*/  IMAD.U32 R12, RZ, RZ, UR4 ;  /* 0x00000004ff0c7e24 */ /* 0x000fe4000f8e00ff */
[----:B------:R-:W-:Y:S01]  /*02a0*/  IMAD.U32 R13, RZ, RZ, UR5 ;  /* 0x00000005ff0d7e24 */ /* 0x000fe2000f8e00ff */
[----:B---3--:R-:W1:Y:S01]  /*02b0*/  @P2 R2UR UR18, R8 ;  /* 0x00000000081223c2 */ /* 0x008e6200000e0000 */
[----:B----4-:R-:W-:-:S07]  /*02c0*/  @P2 IADD3 R2, P1, R4, c[0x0][0x300], RZ ;  /* 0x0000c00004022a10 */ /* 0x010fce0007f3e0ff */
[----:B------:R-:W2:Y:S01]  /*02d0*/  @P2 R2UR UR19, R9 ;  /* 0x00000000091323c2 */ /* 0x000ea200000e0000 */
[----:B------:R-:W-:-:S05]  /*02e0*/  @P2 IMAD.X R3, RZ, RZ, R5, P1 ;  /* 0x000000ffff032224 */ /* 0x000fca00008e0605 */
[----:B------:R-:W-:Y:S01]  /*02f0*/  @!P3 STG.E.64 [R10.64+0x8], R2 ;  /* 0x000008020a00b986 */ /* 0x000fe2000c101b10 */
[----:B-1----:R-:W-:Y:S02]  /*0300*/  IMAD.U32 R8, RZ, RZ, UR18 ;  /* 0x00000012ff087e24 */ /* 0x002fe4000f8e00ff */
[----:B--2---:R-:W-:-:S05]  /*0310*/  IMAD.U32 R9, RZ, RZ, UR19 ;  /* 0x00000013ff097e24 */ /* 0x004fca000f8e00ff */
[----:B------:R1:W-:Y:S04]  /*0320*/  @!P3 STG.E.64 [R10.64], R8 ;  /* 0x000000080a00b986 */ /* 0x0003e8000c101b10 */
[----:B------:R-:W2:Y:S04]  /*0330*/  @P0 LDG.E R0, [R14.64] ;  /* 0x000000100e000981 */ /* 0x000ea8000c1e1900 */
[----:B------:R-:W3:Y:S01]  /*0340*/  @P0 LDG.E R5, [R14.64+0x4] ;  /* 0x000004100e050981 */ /* 0x000ee2000c1e1900 */
[----:B------:R-:W-:Y:S02]  /*0350*/  PLOP3.LUT P1, PT, PT, PT, UP0, 0x80, 0x0 ;  /* 0x000000000000781c */ /* 0x000fe40003f2f008 */
[----:B------:R-:W-:-:S11]  /*0360*/  PLOP3.LUT P2, PT, PT, PT, UP1, 0x80, 0x0 ;  /* 0x000000000000781c */ /* 0x000fd60003f4f018 */
[----:B------:R-:W4:Y:S01]  /*0370*/  @P1 LDG.E R6, [R12.64] ;  /* 0x000000100c061981 */ /* 0x000f22000c1e1900 */
[----:B-1----:R-:W-:Y:S01]  /*0380*/  MOV R8, UR6 ;  /* 0x0000000600087c02 */ /* 0x002fe20008000f00 */
[----:B------:R-:W-:-:S05]  /*0390*/  IMAD.U32 R9, RZ, RZ, UR7 ;  /* 0x00000007ff097e24 */ /* 0x000fca000f8e00ff */
[----:B------:R-:W5:Y:S01]  /*03a0*/  @!P2 LDG.E R10, [R8.64] ;  /* 0x00000010080aa981 */ /* 0x000f62000c1e1900 */
[----:B------:R-:W-:Y:S01]  /*03b0*/  UMOV UR10, 0xffffffff ;  /* 0xffffffff000a7882 */ /* 0x000fe20000000000 */
[----:B------:R-:W1:Y:S01]  /*03c0*/  LDC.U8 R247, c[0x0][0x2d8] ;  /* 0x0000b600fff77b82 */ /* 0x000e620000000000 */
[----:B------:R-:W-:Y:S02]  /*03d0*/  UMOV UR23, URZ ;  /* 0x0000003f00177c82 */ /* 0x000fe40008000000 */
[----:B------:R-:W-:Y:S01]  /*03e0*/  UMOV UR24, 0xffffffff ;  /* 0xffffffff00187882 */ /* 0x000fe20000000000 */
[----:B------:R-:W-:-:S04]  /*03f0*/  SHF.R.S32.HI R4, RZ, 0x1f, R7 ;  /* 0x0000001fff047819 */ /* 0x000fc80000011407 */
[----:B--2---:R-:W2:Y:S08]  /*0400*/  @P0 R2UR UR10, R0 ;  /* 0x00000000000a03c2 */ /* 0x004eb000000e0000 */
[----:B---3--:R-:W2:Y:S01]  /*0410*/  @P0 R2UR UR15, R5 ;  /* 0x00000000050f03c2 */ /* 0x008ea200000e0000 */
[----:B------:R-:W-:-:S04]  /*0420*/  ISETP.NE.U32.AND P0, PT, RZ, c[0x0][0x248], PT ;  /* 0x00009200ff007a0c */ /* 0x000fc80003f05070 */
[----:B------:R-:W-:-:S03]  /*0430*/  ISETP.NE.AND.EX P0, PT, RZ, c[0x0][0x24c], PT, P0 ;  /* 0x00009300ff007a0c */ /* 0x000fc60003f05300 */
[----:B----4-:R3:W4:Y:S01]  /*0440*/  @P1 R2UR UR23, R6 ;  /* 0x00000000061713c2 */ /* 0x01072200000e0000 */
[----:B--2---:R-:W-:-:S07]  /*0450*/  @UP2 UIADD3 UR15, UR15, -UR10, URZ ;  /* 0x8000000a0f0f2290 */ /* 0x004fce000fffe03f */
[----:B-----5:R3:W2:Y:S01]  /*0460*/  @!P2 R2UR UR24, R10 ;  /* 0x000000000a18a3c2 */ /* 0x0206a200000e0000 */
[----:B------:R-:W-:Y:S01]  /*0470*/  LEA.HI R0, R4, R7, RZ, 0x5 ;  /* 0x0000000704007211 */ /* 0x000fe200078f28ff */
[----:B------:R-:W-:Y:S01]  /*0480*/  @!UP2 ULDC UR15, c[0x0][0x214] ;  /* 0x00008500000faab9 */ /* 0x000fe20000000800 */
        /* <DEDUP_REMOVED lines=8> */
.L_x_459:
[----:B-1----:R-:W-:Y:S02]  /*0510*/  ULDC UR6, c[0x0][0x218] ;  /* 0x0000860000067ab9 */ /* 0x002fe40000000800 */
.L_x_460:
        /* <DEDUP_REMOVED lines=37> */
[----:B------:R-:W-:Y:S01]  /*0770*/  LOP3.LUT R6, R0, 0xffffffe0, RZ, 0xc0, !PT ;  /* 0xffffffe000067812 */ /* 0x000fe200078ec0ff */
[----:B------:R-:W-:Y:S02]  /*0780*/  UISETP.NE.AND UP0, UPT, UR24, -0x1, UPT ;  /* 0xffffffff1800788c */ /* 0x000fe4000bf05270 */
[----:B------:R-:W-:Y:S02]  /*0790*/  ULDC.64 UR4, c[0x0][0x190] ;  /* 0x0000640000047ab9 */ /* 0x000fe40000000a00 */
[----:B------:R-:W-:Y:S01]  /*07a0*/  ULDC.64 UR6, c[0x0][0x178] ;  /* 0x00005e0000067ab9 */ /* 0x000fe20000000a00 */
[----:B------:R-:W-:Y:S01]  /*07b0*/  IMAD.IADD R9, R7, 0x1, -R6 ;  /* 0x0000000107097824 */ /* 0x000fe200078e0a06 */
[----:B------:R-:W-:-:S03]  /*07c0*/  PLOP3.LUT P0, PT, PT, PT, UP0, 0x80, 0x0 ;  /* 0x000000000000781c */ /* 0x000fc60003f0f008 */
[----:B------:R-:W-:Y:S01]  /*07d0*/  @UP1 UIMAD.WIDE.U32 UR26, UR10, UR4, URZ ;  /* 0x000000040a1a12a5 */ /* 0x000fe2000f8e003f */
[----:B------:R-:W-:Y:S01]  /*07e0*/  SHF.R.S32.HI R6, RZ, 0x1f, R9 ;  /* 0x0000001fff067819 */ /* 0x000fe20000011409 */
[----:B------:R-:W-:Y:S02]  /*07f0*/  @UP0 UIADD3 UR25, UR23, UR24, URZ ;  /* 0x0000001817190290 */ /* 0x000fe4000fffe03f */
[----:B------:R-:W-:Y:S02]  /*0800*/  @UP1 UIMAD UR21, UR10, UR5, UR27 ;  /* 0x000000050a1512a4 */ /* 0x000fe4000f8e021b */
[----:B------:R-:W-:Y:S02]  /*0810*/  @!UP1 USHF.R.S32.HI UR22, URZ, 0x1f, UR20 ;  /* 0x0000001f3f169899 */ /* 0x000fe40008011414 */
[----:B------:R-:W-:Y:S02]  /*0820*/  ULDC.64 UR4, c[0x0][0x198] ;  /* 0x0000660000047ab9 */ /* 0x000fe40000000a00 */
[----:B------:R-:W-:-:S02]  /*0830*/  @UP0 UIMAD.WIDE.U32 UR28, UR25, UR4, URZ ;  /* 0x00000004191c02a5 */ /* 0x000fc4000f8e003f */
[----:B------:R-:W-:Y:S02]  /*0840*/  @!UP1 UIMAD UR22, UR22, UR6, URZ ;  /* 0x00000006161692a4 */ /* 0x000fe4000f8e023f */
[----:B------:R-:W-:Y:S02]  /*0850*/  @UP0 UIMAD UR25, UR25, UR5, UR29 ;  /* 0x00000005191902a4 */ /* 0x000fe4000f8e021d */
[----:B------:R-:W-:Y:S02]  /*0860*/  ULDC UR4, c[0x0][0x224] ;  /* 0x0000890000047ab9 */ /* 0x000fe40000000800 */
[----:B------:R-:W-:Y:S02]  /*0870*/  ULDC UR5, c[0x0][0x1c0] ;  /* 0x0000700000057ab9 */ /* 0x000fe40000000800 */
[----:B------:R-:W-:Y:S02]  /*0880*/  UIMAD UR5, UR20, UR5, UR11 ;  /* 0x00000005140572a4 */ /* 0x000fe4000f8e020b */
[----:B------:R-:W-:-:S02]  /*0890*/  @!UP1 UIMAD UR7, UR20, UR7, UR22 ;  /* 0x00000007140792a4 */ /* 0x000fc4000f8e0216 */
[----:B------:R-:W-:Y:S02]  /*08a0*/  UIMAD UR4, UR5, UR4, UR13 ;  /* 0x00000004050472a4 */ /* 0x000fe4000f8e020d */
[----:B------:R-:W-:Y:S02]  /*08b0*/  USHF.L.U32 UR5, UR5, 0x5, URZ ;  /* 0x0000000505057899 */ /* 0x000fe4000800063f */
[----:B------:R-:W-:Y:S02]  /*08c0*/  ULDC UR22, c[0x0][0x228] ;  /* 0x00008a0000167ab9 */ /* 0x000fe40000000800 */
[----:B------:R-:W-:Y:S02]  /*08d0*/  @!UP1 UIMAD.WIDE.U32 UR30, UR20, UR6, URZ ;  /* 0x00000006141e92a5 */ /* 0x000fe4000f8e003f */
[----:B------:R-:W-:Y:S01]  /*08e0*/  UIMAD UR22, UR4, UR22, URZ ;  /* 0x00000016041672a4 */ /* 0x000fe2000f8e023f */
[----:B------:R-:W-:Y:S01]  /*08f0*/  IADD3 R215, P2, P1, R2, UR5, R9 ;  /* 0x0000000502d77c10 */ /* 0x000fe2000f95e009 */
[----:B------:R-:W-:-:S02]  /*0900*/  USHF.R.S32.HI UR4, URZ, 0x1f, UR5 ;  /* 0x0000001f3f047899 */ /* 0x000fc40008011405 */
[----:B------:R-:W-:Y:S02]  /*0910*/  @UP1 UMOV UR6, UR26 ;  /* 0x0000001a00061c82 */ /* 0x000fe40008000000 */
[----:B------:R-:W-:Y:S02]  /*0920*/  @!UP1 UIADD3 UR21, UR31, UR7, URZ ;  /* 0x000000071f159290 */ /* 0x000fe4000fffe03f */
[----:B------:R-:W-:Y:S01]  /*0930*/  IADD3.X R6, R3, UR4, R6, P2, P1 ;  /* 0x0000000403067c10 */ /* 0x000fe200097e2406 */
[----:B------:R-:W-:Y:S02]  /*0940*/  @!UP1 UMOV UR6, UR30 ;  /* 0x0000001e00069c82 */ /* 0x000fe40008000000 */
[----:B------:R-:W-:Y:S01]  /*0950*/  @UP0 UMOV UR26, UR28 ;  /* 0x0000001c001a0c82 */ /* 0x000fe20008000000 */
[----:B------:R-:W-:Y:S05]  /*0960*/  @P0 BRA `(.L_x_462) ;  /* 0x000000c000000947 */ /* 0x000fea0003800000 */
[----:B------:R-:W-:Y:S02]  /*0970*/  USHF.R.S32.HI UR25, URZ, 0x1f, UR23 ;  /* 0x0000001f3f197899 */ /* 0x000fe40008011417 */
[----:B------:R-:W-:-:S02]  /*0980*/  ULDC.64 UR4, c[0x0][0x198] ;  /* 0x0000660000047ab9 */ /* 0x000fc40000000a00 */
[----:B------:R-:W-:Y:S02]  /*0990*/  UIMAD UR25, UR25, UR4, URZ ;  /* 0x00000004191972a4 */ /* 0x000fe4000f8e023f */
[----:B------:R-:W-:Y:S02]  /*09a0*/  UIMAD.WIDE.U32 UR26, UR23, UR4, URZ ;  /* 0x00000004171a72a5 */ /* 0x000fe4000f8e003f */
[----:B------:R-:W-:Y:S02]  /*09b0*/  UIMAD UR25, UR23, UR5, UR25 ;  /* 0x00000005171972a4 */ /* 0x000fe4000f8e0219 */
[----:B------:R-:W-:Y:S02]  /*09c0*/  USHF.R.S32.HI UR7, URZ, 0x1f, UR20 ;  /* 0x0000001f3f077899 */ /* 0x000fe40008011414 */
[----:B------:R-:W-:Y:S02]  /*09d0*/  ULDC.64 UR4, c[0x0][0x180] ;  /* 0x0000600000047ab9 */ /* 0x000fe40000000a00 */
[----:B------:R-:W-:-:S02]  /*09e0*/  UIADD3 UR27, UR27, UR25, URZ ;  /* 0x000000191b1b7290 */ /* 0x000fc4000fffe03f */
[----:B------:R-:W-:Y:S02]  /*09f0*/  UIMAD UR7, UR7, UR4, URZ ;  /* 0x00000004070772a4 */ /* 0x000fe4000f8e023f */
[----:B------:R-:W-:Y:S02]  /*0a00*/  UIMAD.WIDE.U32 UR26, UR20, UR4, UR26 ;  /* 0x00000004141a72a5 */ /* 0x000fe4000f8e001a */
[----:B------:R-:W-:-:S04]  /*0a10*/  UIMAD UR5, UR20, UR5, UR7 ;  /* 0x00000005140572a4 */ /* 0x000fc8000f8e0207 */
[----:B------:R-:W-:Y:S02]  /*0a20*/  UIADD3 UR25, UR27, UR5, URZ ;  /* 0x000000051b197290 */ /* 0x000fe4000fffe03f */
.L_x_462:
        /* <DEDUP_REMOVED lines=19> */
[----:B------:R-:W-:Y:S02]  /*0b60*/  UIMAD UR4, UR7, UR27, UR4 ;  /* 0x0000001b070472a4 */ /* 0x000fe4000f8e0204 */
[----:B------:R-:W-:Y:S02]  /*0b70*/  USHF.R.S32.HI UR27, URZ, 0x1f, UR11 ;  /* 0x0000001f3f1b7899 */ /* 0x000fe4000801140b */
        /* <DEDUP_REMOVED lines=11> */
[----:B------:R-:W-:Y:S02]  /*0c30*/  @!UP1 UIADD3 UR24, -UR24, URZ, URZ ;  /* 0x0000003f18189290 */ /* 0x000fe4000fffe13f */
[----:B------:R-:W-:Y:S02]  /*0c40*/  @UP0 UIMAD.WIDE.U32 UR30, UR28, UR4, URZ ;  /* 0x000000041c1e02a5 */ /* 0x000fe4000f8e003f */
[----:B------:R-:W-:Y:S02]  /*0c50*/  @!UP2 ULOP3.LUT UR24, URZ, UR7, URZ, 0x33, !UPT ;  /* 0x000000073f18a292 */ /* 0x000fe4000f8e333f */
[----:B------:R-:W-:-:S02]  /*0c60*/  @UP0 UIMAD UR28, UR28, UR5, UR31 ;  /* 0x000000051c1c02a4 */ /* 0x000fc4000f8e021f */
        /* <DEDUP_REMOVED lines=14> */
.L_x_463:
[CC--:B------:R-:W-:Y:S01]  /*0d50*/  LEA.HI R8, R4.reuse, R7.reuse, RZ, 0x3 ;  /* 0x0000000704087211 */ /* 0x0c0fe200078f18ff */
[----:B------:R-:W1:Y:S01]  /*0d60*/  S2R R14, SR_CTAID.Z ;  /* 0x00000000000e7919 */ /* 0x000e620000002700 */
[-C--:B------:R-:W-:Y:S01]  /*0d70*/  LEA.HI R3, R4, R7.reuse, RZ, 0x4 ;  /* 0x0000000704037211 */ /* 0x080fe200078f20ff */
[----:B------:R-:W-:Y:S01]  /*0d80*/  ULDC.64 UR4, c[0x0][0x1b8] ;  /* 0x00006e0000047ab9 */ /* 0x000fe20000000a00 */
[----:B------:R-:W-:Y:S01]  /*0d90*/  SHF.R.S32.HI R18, RZ, 0x3, R8 ;  /* 0x00000003ff127819 */ /* 0x000fe20000011408 */
[----:B------:R-:W-:Y:S01]  /*0da0*/  UIMAD UR4, UR29, UR4, URZ ;  /* 0x000000041d0472a4 */ /* 0x000fe2000f8e023f */
[----:B------:R-:W-:Y:S01]  /*0db0*/  LOP3.LUT R8, R8, 0xfffffff8, RZ, 0xc0, !PT ;  /* 0xfffffff808087812 */ /* 0x000fe200078ec0ff */
[----:B------:R-:W-:Y:S01]  /*0dc0*/  IMAD.U32 R226, RZ, RZ, UR24 ;  /* 0x00000018ffe27e24 */ /* 0x000fe2000f8e00ff */
[----:B------:R-:W-:Y:S01]  /*0dd0*/  SHF.R.S32.HI R10, RZ, 0x4, R3 ;  /* 0x00000004ff0a7819 */ /* 0x000fe20000011403 */
[----:B------:R-:W-:Y:S01]  /*0de0*/  IMAD.SHL.U32 R248, R18, 0x40, RZ ;  /* 0x0000004012f87824 */ /* 0x000fe200078e00ff */
[----:B------:R-:W-:Y:S01]  /*0df0*/  LOP3.LUT R2, R3, 0xfffffff0, RZ, 0xc0, !PT ;  /* 0xfffffff003027812 */ /* 0x000fe200078ec0ff */
[----:B------:R-:W-:Y:S01]  /*0e00*/  IMAD.IADD R8, R7, 0x1, -R8 ;  /* 0x0000000107087824 */ /* 0x000fe200078e0a08 */
[----:B------:R-:W-:Y:S01]  /*0e10*/  LEA.HI R213, R3, R10, RZ, 0x1 ;  /* 0x0000000a03d57211 */ /* 0x000fe200078f08ff */
[----:B------:R-:W-:Y:S01]  /*0e20*/  UIMAD UR20, UR24, UR5, UR4 ;  /* 0x00000005181472a4 */ /* 0x000fe2000f8e0204 */
[----:B------:R-:W-:Y:S01]  /*0e30*/  LOP3.LUT R248, R248, 0x1c0, RZ, 0xc0, !PT ;  /* 0x000001c0f8f87812 */ /* 0x000fe200078ec0ff */
[----:B------:R-:W-:Y:S01]  /*0e40*/  IMAD.SHL.U32 R88, R8, 0x8, RZ ;  /* 0x0000000808587824 */ /* 0x000fe200078e00ff */
[----:B------:R-:W-:Y:S01]  /*0e50*/  LEA.HI R11, R4, R7, RZ, 0x6 ;  /* 0x00000007040b7211 */ /* 0x000fe200078f30ff */
[----:B------:R-:W-:Y:S01]  /*0e60*/  IMAD.IADD R2, R7, 0x1, -R2 ;  /* 0x0000000107027824 */ /* 0x000fe200078e0a02 */
[----:B------:R-:W-:Y:S01]  /*0e70*/  SHF.R.S32.HI R19, RZ, 0x1f, R18 ;  /* 0x0000001fff137819 */ /* 0x000fe20000011412 */
[----:B------:R-:W-:Y:S01]  /*0e80*/  ULDC.64 UR4, c[0x0][0x1a8] ;  /* 0x00006a0000047ab9 */ /* 0x000fe20000000a00 */
[----:B------:R-:W-:Y:S01]  /*0e90*/  LOP3.LUT R3, R248, 0x38, R88, 0xf8, !PT ;  /* 0x00000038f8037812 */ /* 0x000fe200078ef858 */
[----:B------:R-:W-:Y:S01]  /*0ea0*/  IMAD.SHL.U32 R11, R11, 0x8, RZ ;  /* 0x000000080b0b7824 */ /* 0x000fe200078e00ff */
[----:B------:R-:W-:Y:S01]  /*0eb0*/  SHF.R.U32.HI R248, RZ, 0x3, R248 ;  /* 0x00000003fff87819 */ /* 0x000fe200000116f8 */
[----:B------:R-:W-:Y:S01]  /*0ec0*/  IMAD R13, R19, c[0x0][0x198], RZ ;  /* 0x00006600130d7a24 */ /* 0x000fe200078e02ff */
[----:B------:R-:W-:Y:S01]  /*0ed0*/  SHF.R.S32.HI R89, RZ, 0x1f, R88 ;  /* 0x0000001fff597819 */ /* 0x000fe20000011458 */
[----:B------:R-:W-:Y:S01]  /*0ee0*/  UIMAD UR4, UR27, UR4, URZ ;  /* 0x000000041b0472a4 */ /* 0x000fe2000f8e023f */
[----:B------:R-:W-:Y:S01]  /*0ef0*/  LOP3.LUT R248, R3, R248, RZ, 0x3c, !PT ;  /* 0x000000f803f87212 */ /* 0x000fe200078e3cff */
[C---:B------:R-:W-:Y:S01]  /*0f00*/  IMAD R4, R18.reuse, c[0x0][0x19c], R13 ;  /* 0x0000670012047a24 */ /* 0x040fe200078e020d */
[----:B------:R-:W-:Y:S01]  /*0f10*/  SHF.R.S32.HI R3, RZ, 0x1f, R2 ;  /* 0x0000001fff037819 */ /* 0x000fe20000011402 */
[----:B------:R-:W-:Y:S01]  /*0f20*/  IMAD.WIDE.U32 R12, R18, c[0x0][0x1a0], R88 ;  /* 0x00006800120c7a25 */ /* 0x000fe200078e0058 */
[----:B------:R-:W-:Y:S01]  /*0f30*/  IADD3 R16, P0, R88, UR6, RZ ;  /* 0x0000000658107c10 */ /* 0x000fe2000ff1e0ff */
[----:B------:R-:W-:Y:S01]  /*0f40*/  ULDC.64 UR6, c[0x0][0x1b0] ;  /* 0x00006c0000067ab9 */ /* 0x000fe20000000a00 */
[----:B------:R-:W-:Y:S01]  /*0f50*/  LEA.HI R3, R3, R2, RZ, 0x3 ;  /* 0x0000000203037211 */ /* 0x000fe200078f18ff */
[----:B------:R-:W-:Y:S01]  /*0f60*/  UIMAD UR6, UR29, UR6, URZ ;  /* 0x000000061d0672a4 */ /* 0x000fe2000f8e023f */
[----:B------:R-:W-:Y:S01]  /*0f70*/  IADD3.X R17, R89, UR21, RZ, P0, !PT ;  /* 0x0000001559117c10 */ /* 0x000fe200087fe4ff */
[----:B------:R2:W-:Y:S01]  /*0f80*/  STL.64 [R1+0x10], R88 ;  /* 0x0000105801007387 */ /* 0x0005e20000100a00 */
[----:B------:R-:W-:Y:S01]  /*0f90*/  LOP3.LUT R5, R3, 0xfffffff8, RZ, 0xc0, !PT ;  /* 0xfffffff803057812 */ /* 0x000fe200078ec0ff */
[----:B------:R-:W-:Y:S01]  /*0fa0*/  UIMAD UR7, UR24, UR7, UR6 ;  /* 0x00000007180772a4 */ /* 0x000fe2000f8e0206 */
[----:B------:R-:W-:Y:S01]  /*0fb0*/  LOP3.LUT R248, R248, 0xfffffe00, R11, 0xf8, !PT ;  /* 0xfffffe00f8f87812 */ /* 0x000fe200078ef80b */
[----:B-1----:R-:W-:Y:S01]  /*0fc0*/  IMAD.WIDE.U32 R14, R14, c[0x0][0x1a8], R16 ;  /* 0x00006a000e0e7a25 */ /* 0x002fe200078e0010 */
[----:B------:R-:W-:Y:S01]  /*0fd0*/  IADD3 R12, P0, R12, UR30, RZ ;  /* 0x0000001e0c0c7c10 */ /* 0x000fe2000ff1e0ff */
[----:B------:R-:W-:Y:S01]  /*0fe0*/  UIADD3 UR6, -UR13, UR15, URZ ;  /* 0x0000000f0d067290 */ /* 0x000fe2000fffe13f */
[----:B------:R-:W-:Y:S01]  /*0ff0*/  LOP3.LUT R213, R213, 0xfffffffe, RZ, 0xc0, !PT ;  /* 0xfffffffed5d57812 */ /* 0x000fe200078ec0ff */
[----:B------:R-:W-:Y:S01]  /*1000*/  IMAD R11, R19, c[0x0][0x1a0], RZ ;  /* 0x00006800130b7a24 */ /* 0x000fe200078e02ff */
[----:B------:R-:W-:Y:S01]  /*1010*/  SHF.R.S32.HI R252, RZ, 0x1f, R0 ;  /* 0x0000001ffffc7819 */ /* 0x000fe20000011400 */
[----:B------:R-:W-:Y:S01]  /*1020*/  IMAD.WIDE.U32 R16, R18, c[0x0][0x198], R88 ;  /* 0x0000660012107a25 */ /* 0x000fe200078e0058 */
[----:B------:R-:W-:Y:S01]  /*1030*/  UIMAD UR4, UR11, UR5, UR4 ;  /* 0x000000050b0472a4 */ /* 0x000fe2000f8e0204 */
[----:B------:R-:W-:Y:S01]  /*1040*/  BSSY B0, `(.L_x_464) ;  /* 0x0000053000007945 */ /* 0x000fe20003800000 */
[----:B------:R-:W-:Y:S01]  /*1050*/  IADD3 R251, R88, 0x40, RZ ;  /* 0x0000004058fb7810 */ /* 0x000fe20007ffe0ff */
[----:B------:R-:W-:Y:S01]  /*1060*/  IMAD.IADD R5, R2, 0x1, -R5 ;  /* 0x0000000102057824 */ /* 0x000fe200078e0a05 */
[----:B------:R-:W-:Y:S01]  /*1070*/  IADD3 R16, P1, R16, UR26, RZ ;  /* 0x0000001a10107c10 */ /* 0x000fe2000ff3e0ff */
[----:B------:R-:W-:Y:S01]  /*1080*/  IMAD R2, R18, c[0x0][0x1a4], R11 ;  /* 0x0000690012027a24 */ /* 0x000fe200078e020b */
[----:B------:R-:W-:Y:S01]  /*1090*/  IADD3 R21, R15, UR4, RZ ;  /* 0x000000040f157c10 */ /* 0x000fe2000fffe0ff */
[----:B------:R-:W-:Y:S01]  /*10a0*/  IMAD.IADD R213, R10, 0x1, -R213 ;  /* 0x000000010ad57824 */ /* 0x000fe200078e0ad5 */
[----:B------:R-:W-:Y:S01]  /*10b0*/  IADD3.X R17, R17, UR25, R4, P1, !PT ;  /* 0x0000001911117c10 */ /* 0x000fe20008ffe404 */
[----:B------:R-:W-:Y:S01]  /*10c0*/  IMAD.SHL.U32 R3, R3, 0x40, RZ ;  /* 0x0000004003037824 */ /* 0x000fe200078e00ff */
[----:B------:R-:W-:Y:S01]  /*10d0*/  IADD3.X R13, R13, UR28, R2, P0, !PT ;  /* 0x0000001c0d0d7c10 */ /* 0x000fe200087fe402 */
[----:B------:R-:W-:Y:S01]  /*10e0*/  IMAD.U32 R2, RZ, RZ, UR24 ;  /* 0x00000018ff027e24 */ /* 0x000fe2000f8e00ff */
[----:B------:R-:W-:Y:S01]  /*10f0*/  LOP3.LUT P3, RZ, R5, 0x4, RZ, 0xc0, !PT ;  /* 0x0000000405ff7812 */ /* 0x000fe2000786c0ff */
[----:B------:R-:W-:Y:S01]  /*1100*/  IMAD.SHL.U32 R10, R213, 0x8, RZ ;  /* 0x00000008d50a7824 */ /* 0x000fe200078e00ff */
[----:B------:R-:W-:Y:S01]  /*1110*/  LOP3.LUT P2, RZ, R5, 0x2, RZ, 0xc0, !PT ;  /* 0x0000000205ff7812 */ /* 0x000fe2000784c0ff */
[----:B------:R-:W-:Y:S01]  /*1120*/  IMAD.WIDE.U32 R32, R2, c[0x0][0x1b0], R16 ;  /* 0x00006c0002207a25 */ /* 0x000fe200078e0010 */
[----:B------:R-:W-:-:S02]  /*1130*/  SHF.R.S32.HI R17, RZ, 0x5, R0 ;  /* 0x00000005ff117819 */ /* 0x000fc40000011400 */
[----:B------:R-:W-:Y:S01]  /*1140*/  ISETP.GE.AND P0, PT, R18, UR6, PT ;  /* 0x0000000612007c0c */ /* 0x000fe2000bf06270 */
[----:B------:R-:W-:Y:S01]  /*1150*/  IMAD.SHL.U32 R5, R5, 0x40, RZ ;  /* 0x0000004005057824 */ /* 0x000fe200078e00ff */
[----:B------:R-:W-:Y:S01]  /*1160*/  IADD3 R35, R33, UR7, RZ ;  /* 0x0000000721237c10 */ /* 0x000fe2000fffe0ff */
[----:B------:R2:W-:Y:S01]  /*1170*/  STL.64 [R1], R32 ;  /* 0x0000002001007387 */ /* 0x0005e20000100a00 */
[----:B------:R-:W-:Y:S01]  /*1180*/  LEA.HI R252, R252, R17, RZ, 0x2 ;  /* 0x00000011fcfc7211 */ /* 0x000fe200078f10ff */
[----:B------:R-:W-:Y:S01]  /*1190*/  IMAD.WIDE.U32 R226, R226, c[0x0][0x1b8], R12 ;  /* 0x00006e00e2e27a25 */ /* 0x000fe200078e000c */
[----:B------:R-:W-:Y:S01]  /*11a0*/  LOP3.LUT R5, R5, 0x1c0, RZ, 0xc0, !PT ;  /* 0x000001c005057812 */ /* 0x000fe200078ec0ff */
[----:B------:R2:W-:Y:S01]  /*11b0*/  STL [R1+0xc], R35 ;  /* 0x00000c2301007387 */ /* 0x0005e20000100800 */
[----:B------:R-:W-:Y:S01]  /*11c0*/  LOP3.LUT R252, R252, 0xffffffc, RZ, 0xc0, !PT ;  /* 0x0ffffffcfcfc7812 */ /* 0x000fe200078ec0ff */
[----:B------:R-:W-:Y:S01]  /*11d0*/  IMAD.MOV.U32 R0, RZ, RZ, 0x20 ;  /* 0x00000020ff007424 */ /* 0x000fe200078e00ff */
[----:B------:R-:W-:Y:S01]  /*11e0*/  LOP3.LUT R10, R5, 0x8, R10, 0xf8, !PT ;  /* 0x00000008050a7812 */ /* 0x000fe200078ef80a */
[----:B------:R-:W-:Y:S01]  /*11f0*/  IMAD.U32 R23, RZ, RZ, UR12 ;  /* 0x0000000cff177e24 */ /* 0x000fe2000f8e00ff */
[----:B------:R-:W-:Y:S01]  /*1200*/  SHF.R.U32.HI R5, RZ, 0x3, R5 ;  /* 0x00000003ff057819 */ /* 0x000fe20000011605 */
[----:B------:R-:W-:Y:S01]  /*1210*/  IMAD.IADD R252, R17, 0x1, -R252 ;  /* 0x0000000111fc7824 */ /* 0x000fe200078e0afc */
[----:B------:R-:W-:Y:S01]  /*1220*/  IADD3 R229, R227, UR20, RZ ;  /* 0x00000014e3e57c10 */ /* 0x000fe2000fffe0ff */
[----:B------:R-:W-:Y:S01]  /*1230*/  IMAD.WIDE R22, R23, 0x40, R18 ;  /* 0x0000004017167825 */ /* 0x000fe200078e0212 */
[----:B------:R-:W-:-:S02]  /*1240*/  LOP3.LUT R4, R10, R5, RZ, 0x3c, !PT ;  /* 0x000000050a047212 */ /* 0x000fc400078e3cff */
[----:B------:R-:W-:Y:S01]  /*1250*/  SHF.R.S32.HI R10, RZ, 0x1f, R9 ;  /* 0x0000001fff0a7819 */ /* 0x000fe20000011409 */
[----:B------:R-:W-:Y:S01]  /*1260*/  IMAD.MOV.U32 R5, RZ, RZ, 0x10 ;  /* 0x00000010ff057424 */ /* 0x000fe200078e00ff */
[----:B------:R-:W-:Y:S01]  /*1270*/  LOP3.LUT R4, R4, 0xfffffe00, R3, 0xf8, !PT ;  /* 0xfffffe0004047812 */ /* 0x000fe200078ef803 */
[----:B------:R-:W-:Y:S01]  /*1280*/  IMAD.SHL.U32 R248, R248, 0x2, RZ ;  /* 0x00000002f8f87824 */ /* 0x000fe200078e00ff */
[----:B------:R-:W-:Y:S02]  /*1290*/  LEA.HI R10, R10, R9, RZ, 0x2 ;  /* 0x000000090a0a7211 */ /* 0x000fe400078f10ff */
[C---:B------:R-:W-:Y:S02]  /*12a0*/  IADD3 R250, R88.reuse, 0x80, RZ ;  /* 0x0000008058fa7810 */ /* 0x040fe40007ffe0ff */
[----:B------:R-:W-:Y:S02]  /*12b0*/  SHF.R.S32.HI R13, RZ, 0x2, R10 ;  /* 0x00000002ff0d7819 */ /* 0x000fe4000001140a */
[----:B------:R-:W-:-:S02]  /*12c0*/  IADD3 R249, R88, 0xc0, RZ ;  /* 0x000000c058f97810 */ /* 0x000fc40007ffe0ff */
[----:B------:R-:W-:Y:S01]  /*12d0*/  SEL R5, R5, 0xfffffff0, !P2 ;  /* 0xfffffff005057807 */ /* 0x000fe20005000000 */
[----:B------:R-:W-:Y:S01]  /*12e0*/  IMAD R252, R252, 0x10, R13 ;  /* 0x00000010fcfc7824 */ /* 0x000fe200078e020d */
[----:B------:R-:W-:Y:S01]  /*12f0*/  SEL R3, R0, 0xffffffe0, !P3 ;  /* 0xffffffe000037807 */ /* 0x000fe20005800000 */
[----:B------:R-:W-:Y:S05]  /*1300*/  @P0 BRA `(.L_x_465) ;  /* 0x0000026000000947 */ /* 0x000fea0003800000 */
[----:B--2---:R-:W-:Y:S01]  /*1310*/  ISETP.GE.AND P6, PT, R88, c[0x0][0x220], PT ;  /* 0x0000880058007a0c */ /* 0x004fe20003fc6270 */
        /* <DEDUP_REMOVED lines=37> */
.L_x_465:
[----:B--2---:R-:W-:Y:S05]  /*1570*/  BSYNC B0 ;  /* 0x0000000000007941 */ /* 0x004fea0003800000 */
.L_x_464:
[----:B------:R-:W-:Y:S01]  /*1580*/  LOP3.LUT R10, R10, 0x7ffffffc, RZ, 0xc0, !PT ;  /* 0x7ffffffc0a0a7812 */ /* 0x000fe200078ec0ff */
[----:B------:R-:W-:Y:S01]  /*1590*/  ULEA UR4, UR8, UR22, 0x6 ;  /* 0x0000001608047291 */ /* 0x000fe2000f8e303f */
[----:B------:R-:W-:Y:S01]  /*15a0*/  IADD3 R11, R18, 0x10, RZ ;  /* 0x00000010120b7810 */ /* 0x000fe20007ffe0ff */
[----:B------:R-:W-:Y:S02]  /*15b0*/  BSSY B0, `(.L_x_466) ;  /* 0x0000034000007945 */ /* 0x000fe40003800000 */
[----:B------:R-:W-:Y:S01]  /*15c0*/  IMAD.IADD R9, R9, 0x1, -R10 ;  /* 0x0000000109097824 */ /* 0x000fe200078e0a0a */
[----:B------:R-:W-:Y:S01]  /*15d0*/  ISETP.GE.AND P1, PT, R11, UR6, PT ;  /* 0x000000060b007c0c */ /* 0x000fe2000bf26270 */
[----:B------:R-:W-:Y:S02]  /*15e0*/  UIADD3 UR4, UR4, -0x40, URZ ;  /* 0xffffffc004047890 */ /* 0x000fe4000fffe03f */
[----:B------:R-:W-:-:S04]  /*15f0*/  IMAD.SHL.U32 R9, R9, 0x2, RZ ;  /* 0x0000000209097824 */ /* 0x000fc800078e00ff */
[----:B------:R-:W-:Y:S02]  /*1600*/  IMAD R2, R252, c[0x0][0x228], R9 ;  /* 0x00008a00fc027a24 */ /* 0x000fe400078e0209 */
[----:B------:R-:W-:-:S03]  /*1610*/  IMAD.U32 R231, RZ, RZ, UR4 ;  /* 0x00000004ffe77e24 */ /* 0x000fc6000f8e00ff */
[----:B------:R-:W-:Y:S02]  /*1620*/  IADD3 R242, P0, R2, UR4, RZ ;  /* 0x0000000402f27c10 */ /* 0x000fe4000ff1e0ff */
[----:B------:R-:W-:-:S04]  /*1630*/  SHF.R.S32.HI R2, RZ, 0x1f, R2 ;  /* 0x0000001fff027819 */ /* 0x000fc80000011402 */
[----:B------:R-:W-:Y:S01]  /*1640*/  LEA.HI.X.SX32 R231, R231, R2, 0x1, P0 ;  /* 0x00000002e7e77211 */ /* 0x000fe200000f0eff */
        /* <DEDUP_REMOVED lines=12> */
[C---:B-1----:R-:W-:Y:S01]  /*1710*/  @!P5 LEA R26, P6, R24.reuse, c[0x0][0x160], 0x1 ;  /* 0x00005800181ada11 */ /* 0x042fe200078c08ff */
        /* <DEDUP_REMOVED lines=29> */
.L_x_467:
[----:B------:R-:W-:Y:S05]  /*18f0*/  BSYNC B0 ;  /* 0x0000000000007941 */ /* 0x000fea0003800000 */
.L_x_466:
[----:B------:R-:W-:Y:S01]  /*1900*/  IADD3 R10, R18, 0x20, RZ ;  /* 0x00000020120a7810 */ /* 0x000fe20007ffe0ff */
        /* <DEDUP_REMOVED lines=44> */
.L_x_469:
[----:B------:R-:W-:Y:S05]  /*1bd0*/  BSYNC B0 ;  /* 0x0000000000007941 */ /* 0x000fea0003800000 */
.L_x_468:
        /* <DEDUP_REMOVED lines=48> */
.L_x_471:
[----:B------:R-:W-:Y:S05]  /*1ee0*/  BSYNC B0 ;  /* 0x0000000000007941 */ /* 0x000fea0003800000 */
.L_x_470:
        /* <DEDUP_REMOVED lines=11> */
[----:B------:R-:W-:Y:S01]  /*1fa0*/  IMAD.WIDE.U32 R20, R2, UR22, R86 ;  /* 0x0000001602147c25 */ /* 0x000fe2000f8e0056 */
[----:B------:R-:W-:-:S06]  /*1fb0*/  UIMAD UR5, UR21, UR29, UR5 ;  /* 0x0000001d150572a4 */ /* 0x000fcc000f8e0205 */
[----:B--2---:R-:W-:-:S05]  /*1fc0*/  IADD3 R23, R21, UR5, RZ ;  /* 0x0000000515177c10 */ /* 0x004fca000fffe0ff */
        /* <DEDUP_REMOVED lines=34> */
.L_x_473:
[----:B------:R-:W-:Y:S05]  /*21f0*/  BSYNC B0 ;  /* 0x0000000000007941 */ /* 0x000fea0003800000 */
.L_x_472:
        /* <DEDUP_REMOVED lines=41> */
.L_x_475:
[----:B------:R-:W-:Y:S05]  /*2490*/  BSYNC B0 ;  /* 0x0000000000007941 */ /* 0x000fea0003800000 */
.L_x_474:
[----:B------:R-:W-:Y:S01]  /*24a0*/  ISETP.GE.AND P0, PT, R10, UR23, PT ;  /* 0x000000170a007c0c */ /* 0x000fe2000bf06270 */
[----:B------:R-:W-:-:S12]  /*24b0*/  BSSY B0, `(.L_x_476) ;  /* 0x0000027000007945 */ /* 0x000fd80003800000 */
[----:B------:R-:W-:Y:S05]  /*24c0*/  @P0 BRA `(.L_x_477) ;  /* 0x0000025000000947 */ /* 0x000fea0003800000 */
[----:B------:R-:W-:Y:S01]  /*24d0*/  ISETP.GE.AND P5, PT, R88, c[0x0][0x220], PT ;  /* 0x0000880058007a0c */ /* 0x000fe20003fa6270 */
[----:B------:R-:W-:Y:S01]  /*24e0*/  IMAD.MOV.U32 R12, RZ, RZ, c[0x0][0x198] ;  /* 0x00006600ff0c7624 */ /* 0x000fe200078e00ff */
[----:B------:R-:W-:Y:S01]  /*24f0*/  ISETP.GE.AND P4, PT, R251, c[0x0][0x220], PT ;  /* 0x00008800fb007a0c */ /* 0x000fe20003f86270 */
[----:B-12---:R-:W-:Y:S01]  /*2500*/  IMAD.MOV.U32 R15, RZ, RZ, c[0x0][0x19c] ;  /* 0x00006700ff0f7624 */ /* 0x006fe200078e00ff */
        /* <DEDUP_REMOVED lines=33> */
.L_x_477:
[----:B------:R-:W-:Y:S05]  /*2720*/  BSYNC B0 ;  /* 0x0000000000007941 */ /* 0x000fea0003800000 */
.L_x_476:
[----:B------:R-:W-:Y:S01]  /*2730*/  ISETP.GE.AND P0, PT, R9, UR23, PT ;  /* 0x0000001709007c0c */ /* 0x000fe2000bf06270 */
[----:B------:R-:W-:Y:S01]  /*2740*/  ULDC.64 UR4, c[0x0][0x1a0] ;  /* 0x0000680000047ab9 */ /* 0x000fe20000000a00 */
[----:B------:R-:W-:Y:S01]  /*2750*/  BSSY B0, `(.L_x_478) ;  /* 0x000002b000007945 */ /* 0x000fe20003800000 */
[----:B------:R-:W-:Y:S02]  /*2760*/  USHF.L.U64.HI UR11, UR4, UR11, UR5 ;  /* 0x0000000b040b7299 */ /* 0x000fe40008010205 */
[----:B------:R-:W-:-:S08]  /*2770*/  USHF.L.U32 UR20, UR4, 0x6, URZ ;  /* 0x0000000604147899 */ /* 0x000fd0000800063f */
        /* <DEDUP_REMOVED lines=14> */
[C---:B--2---:R-:W-:Y:S02]  /*2860*/  @!P2 LEA R14, P1, R22.reuse, c[0x0][0x168], 0x1 ;  /* 0x00005a00160eaa11 */ /* 0x044fe400078208ff */
        /* <DEDUP_REMOVED lines=25> */
.L_x_479:
[----:B------:R-:W-:Y:S05]  /*2a00*/  BSYNC B0 ;  /* 0x0000000000007941 */ /* 0x000fea0003800000 */
.L_x_478:
[----:B------:R-:W0:Y:S01]  /*2a10*/  LDGDEPBAR ;  /* 0x00000000000079af */ /* 0x000e220000000000 */
[----:B------:R-:W-:Y:S01]  /*2a20*/  ISETP.GE.AND P0, PT, R18, UR23, PT ;  /* 0x0000001712007c0c */ /* 0x000fe2000bf06270 */
[----:B------:R-:W-:Y:S01]  /*2a30*/  UIMAD UR5, UR11, UR22, URZ ;  /* 0x000000160b0572a4 */ /* 0x000fe2000f8e023f */
[----:B------:R-:W-:Y:S01]  /*2a40*/  LEA R12, R17, UR13, 0x4 ;  /* 0x0000000d110c7c11 */ /* 0x000fe2000f8e20ff */
[----:B-12-4-:R-:W-:Y:S01]  /*2a50*/  IMAD.U32 R15, RZ, RZ, UR22 ;  /* 0x00000016ff0f7e24 */ /* 0x016fe2000f8e00ff */
[----:B------:R-:W-:Y:S01]  /*2a60*/  MOV R84, UR14 ;  /* 0x0000000e00547c02 */ /* 0x000fe20008000f00 */
[----:B------:R-:W-:Y:S01]  /*2a70*/  IMAD.MOV.U32 R228, RZ, RZ, R226 ;  /* 0x000000ffffe47224 */ /* 0x000fe200078e00e2 */
[----:B------:R-:W-:Y:S01]  /*2a80*/  UIMAD UR21, UR21, UR20, UR5 ;  /* 0x00000014151572a4 */ /* 0x000fe2000f8e0205 */
[----:B------:R-:W-:Y:S01]  /*2a90*/  IADD3 R13, R12, 0x1, R13 ;  /* 0x000000010c0d7810 */ /* 0x000fe20007ffe00d */
[----:B------:R-:W-:Y:S01]  /*2aa0*/  IMAD.U32 R224, RZ, RZ, UR12 ;  /* 0x0000000cffe07e24 */ /* 0x000fe2000f8e00ff */
[----:B------:R-:W-:Y:S01]  /*2ab0*/  UIADD3 UR13, UR19, 0x646e171e, URZ ;  /* 0x646e171e130d7890 */ /* 0x000fe2000fffe03f */
[----:B------:R-:W-:Y:S01]  /*2ac0*/  IMAD.WIDE.U32 R14, R15, UR20, R228 ;  /* 0x000000140f0e7c25 */ /* 0x000fe2000f8e00e4 */
[----:B------:R-:W-:Y:S01]  /*2ad0*/  IADD3 R84, R84, -UR15, R13 ;  /* 0x8000000f54547c10 */ /* 0x000fe2000fffe00d */
[----:B------:R-:W-:Y:S02]  /*2ae0*/  BSSY B0, `(.L_x_480) ;  /* 0x0000030000007945 */ /* 0x000fe40003800000 */
[----:B------:R-:W-:Y:S01]  /*2af0*/  IMAD.SHL.U32 R7, R7, 0x2, RZ ;  /* 0x0000000207077824 */ /* 0x000fe200078e00ff */
[----:B------:R-:W-:Y:S01]  /*2b00*/  IADD3 R84, R84, c[0x0][0x2e8], RZ ;  /* 0x0000ba0054547a10 */ /* 0x000fe20007ffe0ff */
[----:B------:R-:W-:-:S02]  /*2b10*/  IMAD R214, R17, 0x400, R4 ;  /* 0x0000040011d67824 */ /* 0x000fc400078e0204 */
[----:B------:R-:W-:Y:S01]  /*2b20*/  IMAD R224, R224, 0x4, R17 ;  /* 0x00000004e0e07824 */ /* 0x000fe200078e0211 */
[----:B------:R-:W-:Y:S02]  /*2b30*/  IADD3 R17, R15, UR21, RZ ;  /* 0x000000150f117c10 */ /* 0x000fe4000fffe0ff */
[----:B------:R-:W-:Y:S01]  /*2b40*/  LOP3.LUT R7, R7, 0x6, RZ, 0xc0, !PT ;  /* 0x0000000607077812 */ /* 0x000fe200078ec0ff */
[----:B------:R-:W-:-:S04]  /*2b50*/  DEPBAR.LE SB0, 0x0 ;  /* 0x000080000000791a */ /* 0x000fc80000000000 */
[----:B------:R-:W-:Y:S01]  /*2b60*/  BAR.SYNC.DEFER_BLOCKING 0x0 ;  /* 0x0000000000007b1d */ /* 0x000fe20000010000 */
[----:B------:R-:W-:-:S05]  /*2b70*/  SHF.L.U32 R214, R214, 0x1, RZ ;  /* 0x00000001d6d67819 */ /* 0x000fca00000006ff */
        /* <DEDUP_REMOVED lines=38> */
.L_x_481:
[----:B------:R-:W-:Y:S05]  /*2de0*/  BSYNC B0 ;  /* 0x0000000000007941 */ /* 0x000fea0003800000 */
.L_x_480:
        /* <DEDUP_REMOVED lines=45> */
.L_x_483:
[----:B------:R-:W-:Y:S05]  /*30c0*/  BSYNC B0 ;  /* 0x0000000000007941 */ /* 0x000fea0003800000 */
.L_x_482:
        /* <DEDUP_REMOVED lines=44> */
.L_x_485:
[----:B------:R-:W-:Y:S05]  /*3390*/  BSYNC B0 ;  /* 0x0000000000007941 */ /* 0x000fea0003800000 */
.L_x_484:
[----:B------:R-:W-:Y:S01]  /*33a0*/  ISETP.GE.AND P0, PT, R9, UR23, PT ;  /* 0x0000001709007c0c */ /* 0x000fe2000bf06270 */
[C---:B------:R-:W-:Y:S01]  /*33b0*/  IMAD.SHL.U32 R9, R8.reuse, 0x40, RZ ;  /* 0x0000004008097824 */ /* 0x040fe200078e00ff */
[----:B------:R-:W-:Y:S01]  /*33c0*/  LOP3.LUT P1, RZ, R8, 0x4, RZ, 0xc0, !PT ;  /* 0x0000000408ff7812 */ /* 0x000fe2000782c0ff */
[----:B------:R-:W-:Y:S01]  /*33d0*/  IMAD.SHL.U32 R18, R18, 0x8, RZ ;  /* 0x0000000812127824 */ /* 0x000fe200078e00ff */
[----:B------:R-:W-:Y:S02]  /*33e0*/  BSSY B0, `(.L_x_486) ;  /* 0x0000033000007945 */ /* 0x000fe40003800000 */
[----:B------:R-:W-:Y:S02]  /*33f0*/  LOP3.LUT R9, R9, 0x1c0, RZ, 0xc0, !PT ;  /* 0x000001c009097812 */ /* 0x000fe400078ec0ff */
[----:B------:R-:W-:Y:S02]  /*3400*/  SEL R0, R0, 0xffffffe0, !P1 ;  /* 0xffffffe000007807 */ /* 0x000fe40004800000 */
[----:B------:R-:W-:-:S02]  /*3410*/  LOP3.LUT R18, R9, 0x8, R18, 0xf8, !PT ;  /* 0x0000000809127812 */ /* 0x000fc400078ef812 */
[----:B------:R-:W-:Y:S01]  /*3420*/  SHF.R.U32.HI R9, RZ, 0x3, R9 ;  /* 0x00000003ff097819 */ /* 0x000fe20000011609 */
[----:B------:R1:W-:Y:S03]  /*3430*/  @P0 STS.128 [R248+0x11800], RZ ;  /* 0x011800fff8000388 */ /* 0x0003e60000000c00 */
[----:B------:R-:W-:Y:S01]  /*3440*/  LOP3.LUT R18, R18, R9, RZ, 0x3c, !PT ;  /* 0x0000000912127212 */ /* 0x000fe200078e3cff */
[----:B------:R1:W-:Y:S04]  /*3450*/  @P0 STS.128 [R248+0x13800], RZ ;  /* 0x013800fff8000388 */ /* 0x0003e80000000c00 */
[----:B------:R1:W-:Y:S01]  /*3460*/  @P0 STS.128 [R248+0x15800], RZ ;  /* 0x015800fff8000388 */ /* 0x0003e20000000c00 */
[----:B------:R-:W-:-:S03]  /*3470*/  IMAD R213, R213, 0x200, R18 ;  /* 0x00000200d5d57824 */ /* 0x000fc600078e0212 */
        /* <DEDUP_REMOVED lines=14> */
[C---:B--2---:R-:W-:Y:S02]  /*3560*/  @!P4 LEA R12, P3, R16.reuse, c[0x0][0x170], 0x1 ;  /* 0x00005c00100cca11 */ /* 0x044fe400078608ff */
        /* <DEDUP_REMOVED lines=26> */
.L_x_487:
[----:B------:R-:W-:Y:S05]  /*3710*/  BSYNC B0 ;  /* 0x0000000000007941 */ /* 0x000fea0003800000 */
.L_x_486:
[----:B------:R-:W-:Y:S01]  /*3720*/  IMAD.SHL.U32 R213, R213, 0x2, RZ ;  /* 0x00000002d5d57824 */ /* 0x000fe200078e00ff */
[----:B------:R-:W-:Y:S01]  /*3730*/  LDSM.16.M88.4 R16, [R214] ;  /* 0x00000000d610783b */ /* 0x000fe20000000200 */
[----:B------:R-:W-:Y:S01]  /*3740*/  LOP3.LUT P0, RZ, R8, 0x2, RZ, 0xc0, !PT ;  /* 0x0000000208ff7812 */ /* 0x000fe2000780c0ff */
[--C-:B------:R-:W-:Y:S01]  /*3750*/  IMAD R212, R5, 0x2, R214.reuse ;  /* 0x0000000205d47824 */ /* 0x100fe200078e02d6 */
[----:B------:R-:W-:Y:S01]  /*3760*/  IADD3 R165, R84, 0x8, RZ ;  /* 0x0000000854a57810 */ /* 0x000fe20007ffe0ff */
[----:B------:R-:W5:Y:S01]  /*3770*/  LDSM.16.M88.4 R28, [R213+0x8000] ;  /* 0x00800000d51c783b */ /* 0x000f620000000200 */
[----:B------:R-:W-:Y:S01]  /*3780*/  IADD3 R8, R213, 0x8000, RZ ;  /* 0x00008000d5087810 */ /* 0x000fe20007ffe0ff */
[----:B------:R-:W-:Y:S01]  /*3790*/  IMAD R210, R3, 0x2, R214 ;  /* 0x0000000203d27824 */ /* 0x000fe200078e02d6 */
[----:B------:R-:W-:Y:S01]  /*37a0*/  IADD3 R211, R213, 0x8020, RZ ;  /* 0x00008020d5d37810 */ /* 0x000fe20007ffe0ff */
[----:B--2---:R-:W2:Y:S01]  /*37b0*/  LDSM.16.M88.4 R20, [R213+0x8800] ;  /* 0x00880000d514783b */ /* 0x004ea20000000200 */
[----:B------:R-:W-:Y:S01]  /*37c0*/  IMAD R207, R0, 0x2, R213 ;  /* 0x0000000200cf7824 */ /* 0x000fe200078e02d5 */
[----:B------:R-:W-:Y:S01]  /*37d0*/  IMNMX R232, R84, UR14, PT ;  /* 0x0000000e54e87c17 */ /* 0x000fe2000b800200 */
[----:B------:R-:W-:Y:S01]  /*37e0*/  IMAD R209, R3, 0x2, R212 ;  /* 0x0000000203d17824 */ /* 0x000fe200078e02d4 */
[----:B------:R-:W1:Y:S01]  /*37f0*/  LDSM.16.M88.4 R64, [R213+0x9000] ;  /* 0x00900000d540783b */ /* 0x000e620000000200 */
[----:B------:R-:W-:Y:S01]  /*3800*/  IMNMX R165, R165, UR14, PT ;  /* 0x0000000ea5a57c17 */ /* 0x000fe2000b800200 */
[----:B------:R-:W-:Y:S01]  /*3810*/  UISETP.GE.AND UP0, UPT, UR8, 0x2, UPT ;  /* 0x000000020800788c */ /* 0x000fe2000bf06270 */
[----:B------:R-:W-:Y:S01]  /*3820*/  @P0 IADD3 R211, R8, -0x20, RZ ;  /* 0xffffffe008d30810 */ /* 0x000fe20007ffe0ff */
[----:B------:R-:W3:Y:S03]  /*3830*/  LDSM.16.M88.4 R44, [R213+0x9800] ;  /* 0x00980000d52c783b */ /* 0x000ee60000000200 */
[C---:B------:R-:W-:Y:S01]  /*3840*/  IADD3 R203, R211.reuse, 0x800, RZ ;  /* 0x00000800d3cb7810 */ /* 0x040fe20007ffe0ff */
[----:B-1----:R-:W-:Y:S01]  /*3850*/  LDSM.16.M88.4 R8, [R212] ;  /* 0x00000000d408783b */ /* 0x002fe20000000200 */
[----:B------:R-:W-:Y:S01]  /*3860*/  IMAD R200, R0, 0x2, R211 ;  /* 0x0000000200c87824 */ /* 0x000fe200078e02d3 */
[C---:B------:R-:W-:Y:S01]  /*3870*/  IADD3 R202, R211.reuse, 0x1000, RZ ;  /* 0x00001000d3ca7810 */ /* 0x040fe20007ffe0ff */
[----:B------:R-:W-:Y:S01]  /*3880*/  IMAD.U32 R0, RZ, RZ, UR22 ;  /* 0x00000016ff007e24 */ /* 0x000fe2000f8e00ff */
[----:B------:R-:W1:Y:S01]  /*3890*/  LDSM.16.M88.4 R40, [R211] ;  /* 0x00000000d328783b */ /* 0x000e620000000200 */
[----:B------:R-:W-:-:S02]  /*38a0*/  IADD3 R201, R211, 0x1800, RZ ;  /* 0x00001800d3c97810 */ /* 0x000fc40007ffe0ff */
[----:B------:R-:W-:Y:S01]  /*38b0*/  IMAD R0, R0, 0x40, R7 ;  /* 0x0000004000007824 */ /* 0x000fe200078e0207 */
[----:B------:R-:W4:Y:S01]  /*38c0*/  LDSM.16.M88.4 R36, [R211+0x800] ;  /* 0x00080000d324783b */ /* 0x000f220000000200 */
[C---:B------:R-:W-:Y:S02]  /*38d0*/  IADD3 R199, R211.reuse, 0x2000, RZ ;  /* 0x00002000d3c77810 */ /* 0x040fe40007ffe0ff */
[C---:B------:R-:W-:Y:S01]  /*38e0*/  IADD3 R198, R211.reuse, 0x2800, RZ ;  /* 0x00002800d3c67810 */ /* 0x040fe20007ffe0ff */
[----:B------:R-:W1:Y:S01]  /*38f0*/  LDSM.16.M88.4 R12, [R211+0x1000] ;  /* 0x00100000d30c783b */ /* 0x000e620000000200 */
[----:B------:R-:W-:Y:S02]  /*3900*/  IADD3 R7, R0, 0x1, RZ ;  /* 0x0000000100077810 */ /* 0x000fe40007ffe0ff */
[----:B------:R-:W-:Y:S01]  /*3910*/  IADD3 R197, R211, 0x3000, RZ ;  /* 0x00003000d3c57810 */ /* 0x000fe20007ffe0ff */
[----:B------:R-:W1:Y:S01]  /*3920*/  LDSM.16.M88.4 R52, [R211+0x1800] ;  /* 0x00180000d334783b */ /* 0x000e620000000200 */
[----:B------:R-:W-:-:S02]  /*3930*/  ISETP.GE.AND P5, PT, R7, R232, PT ;  /* 0x000000e80700720c */ /* 0x000fc40003fa6270 */
[-C--:B------:R-:W-:Y:S01]  /*3940*/  ISETP.GE.AND P3, PT, R7, R165.reuse, PT ;  /* 0x000000a50700720c */ /* 0x080fe20003f66270 */
[----:B------:R-:W-:Y:S01]  /*3950*/  LDSM.16.M88.4 R56, [R210] ;  /* 0x00000000d238783b */ /* 0x000fe20000000200 */
[C---:B------:R-:W-:Y:S02]  /*3960*/  IADD3 R7, R0.reuse, 0x9, RZ ;  /* 0x0000000900077810 */ /* 0x040fe40007ffe0ff */
[----:B------:R-:W-:Y:S01]  /*3970*/  IADD3 R196, R211, 0x3800, RZ ;  /* 0x00003800d3c47810 */ /* 0x000fe20007ffe0ff */
[----:B-----5:R-:W-:Y:S01]  /*3980*/  HMMA.16816.F32 R32, R16, R28, RZ ;  /* 0x0000001c1020723c */ /* 0x020fe200000018ff */
[----:B------:R-:W5:Y:S01]  /*3990*/  LDSM.16.M88.4 R48, [R207+0x8000] ;  /* 0x00800000cf30783b */ /* 0x000f620000000200 */
[C---:B------:R-:W-:Y:S02]  /*39a0*/  ISETP.GE.AND P6, PT, R7.reuse, R232, PT ;  /* 0x000000e80700720c */ /* 0x040fe40003fc6270 */
[----:B------:R-:W-:Y:S01]  /*39b0*/  ISETP.GE.AND P2, PT, R7, R165, PT ;  /* 0x000000a50700720c */ /* 0x000fe20003f46270 */
[----:B------:R-:W-:Y:S01]  /*39c0*/  LDSM.16.M88.4 R80, [R209] ;  /* 0x00000000d150783b */ /* 0x000fe20000000200 */
[----:B------:R-:W-:-:S02]  /*39d0*/  IADD3 R7, R0, 0x11, RZ ;  /* 0x0000001100077810 */ /* 0x000fc40007ffe0ff */
[C---:B------:R-:W-:Y:S01]  /*39e0*/  HMMA.16816.F32 R28, R16.reuse, R30, RZ ;  /* 0x0000001e101c723c */ /* 0x040fe200000018ff */
[----:B------:R-:W-:Y:S01]  /*39f0*/  LDSM.16.M88.4 R76, [R200+0x1000] ;  /* 0x00100000c84c783b */ /* 0x000fe20000000200 */
[C---:B------:R-:W-:Y:S02]  /*3a00*/  IADD3 R195, R211.reuse, 0x4000, RZ ;  /* 0x00004000d3c37810 */ /* 0x040fe40007ffe0ff */
[C---:B------:R-:W-:Y:S01]  /*3a10*/  IADD3 R194, R211.reuse, 0x4800, RZ ;  /* 0x00004800d3c27810 */ /* 0x040fe20007ffe0ff */
[----:B------:R-:W-:Y:S01]  /*3a20*/  LDSM.16.M88.4 R72, [R200+0x1800] ;  /* 0x00180000c848783b */ /* 0x000fe20000000200 */
[C---:B------:R-:W-:Y:S02]  /*3a30*/  IADD3 R193, R211.reuse, 0x5000, RZ ;  /* 0x00005000d3c17810 */ /* 0x040fe40007ffe0ff */
[----:B--2---:R-:W-:Y:S01]  /*3a40*/  HMMA.16816.F32 R24, R16, R20, RZ ;  /* 0x000000141018723c */ /* 0x004fe200000018ff */
[----:B------:R-:W0:Y:S01]  /*3a50*/  LDGDEPBAR ;  /* 0x00000000000079af */ /* 0x000e220000000000 */
[----:B------:R-:W-:-:S02]  /*3a60*/  IADD3 R192, R211, 0x5800, RZ ;  /* 0x00005800d3c07810 */ /* 0x000fc40007ffe0ff */
[C---:B------:R-:W-:Y:S02]  /*3a70*/  IADD3 R191, R211.reuse, 0x6000, RZ ;  /* 0x00006000d3bf7810 */ /* 0x040fe40007ffe0ff */
[C---:B------:R-:W-:Y:S02]  /*3a80*/  IADD3 R190, R211.reuse, 0x6800, RZ ;  /* 0x00006800d3be7810 */ /* 0x040fe40007ffe0ff */
[----:B------:R-:W-:Y:S01]  /*3a90*/  HMMA.16816.F32 R20, R16, R22, RZ ;  /* 0x000000161014723c */ /* 0x000fe200000018ff */
[C---:B------:R-:W-:Y:S02]  /*3aa0*/  IADD3 R189, R211.reuse, 0x7000, RZ ;  /* 0x00007000d3bd7810 */ /* 0x040fe40007ffe0ff */
[----:B------:R-:W-:-:S05]  /*3ab0*/  IADD3 R188, R211, 0x7800, RZ ;  /* 0x00007800d3bc7810 */ /* 0x000fca0007ffe0ff */
[C---:B------:R-:W-:Y:S08]  /*3ac0*/  HMMA.16816.F32 R68, R16.reuse, R64, RZ ;  /* 0x000000401044723c */ /* 0x040ff000000018ff */
[C---:B------:R-:W-:Y:S08]  /*3ad0*/  HMMA.16816.F32 R64, R16.reuse, R66, RZ ;  /* 0x000000421040723c */ /* 0x040ff000000018ff */
[C---:B---3--:R-:W-:Y:S08]  /*3ae0*/  HMMA.16816.F32 R60, R16.reuse, R44, RZ ;  /* 0x0000002c103c723c */ /* 0x048ff000000018ff */
[----:B------:R-:W-:Y:S01]  /*3af0*/  HMMA.16816.F32 R16, R16, R46, RZ ;  /* 0x0000002e1010723c */ /* 0x000fe200000018ff */
[----:B------:R-:W2:Y:S07]  /*3b00*/  LDSM.16.M88.4 R44, [R207+0x8800] ;  /* 0x00880000cf2c783b */ /* 0x000eae0000000200 */
[C---:B-1----:R-:W-:Y:S08]  /*3b10*/  HMMA.16816.F32 R32, R8.reuse, R40, R32 ;  /* 0x000000280820723c */ /* 0x042ff00000001820 */
[C---:B------:R-:W-:Y:S01]  /*3b20*/  HMMA.16816.F32 R28, R8.reuse, R42, R28 ;  /* 0x0000002a081c723c */ /* 0x040fe2000000181c */
[----:B------:R-:W1:Y:S07]  /*3b30*/  LDSM.16.M88.4 R40, [R207+0x9000] ;  /* 0x00900000cf28783b */ /* 0x000e6e0000000200 */
[C---:B----4-:R-:W-:Y:S08]  /*3b40*/  HMMA.16816.F32 R24, R8.reuse, R36, R24 ;  /* 0x000000240818723c */ /* 0x050ff00000001818 */
[C---:B------:R-:W-:Y:S01]  /*3b50*/  HMMA.16816.F32 R20, R8.reuse, R38, R20 ;  /* 0x000000260814723c */ /* 0x040fe20000001814 */
[----:B------:R-:W3:Y:S07]  /*3b60*/  LDSM.16.M88.4 R36, [R207+0x9800] ;  /* 0x00980000cf24783b */ /* 0x000eee0000000200 */
[C---:B------:R-:W-:Y:S08]  /*3b70*/  HMMA.16816.F32 R68, R8.reuse, R12, R68 ;  /* 0x0000000c0844723c */ /* 0x040ff00000001844 */
[C---:B------:R-:W-:Y:S01]  /*3b80*/  HMMA.16816.F32 R64, R8.reuse, R14, R64 ;  /* 0x0000000e0840723c */ /* 0x040fe20000001840 */
[----:B------:R-:W4:Y:S07]  /*3b90*/  LDSM.16.M88.4 R12, [R200] ;  /* 0x00000000c80c783b */ /* 0x000f2e0000000200 */
[C---:B------:R-:W-:Y:S08]  /*3ba0*/  HMMA.16816.F32 R60, R8.reuse, R52, R60 ;  /* 0x00000034083c723c */ /* 0x040ff0000000183c */
[----:B------:R-:W-:Y:S01]  /*3bb0*/  HMMA.16816.F32 R16, R8, R54, R16 ;  /* 0x000000360810723c */ /* 0x000fe20000001810 */
[----:B------:R-:W3:Y:S04]  /*3bc0*/  LDSM.16.M88.4 R8, [R200+0x800] ;  /* 0x00080000c808783b */ /* 0x000ee80000000200 */
[----:B------:R-:W-:Y:S03]  /*3bd0*/  LDSM.16.M88.4 R52, [R214+0x2000] ;  /* 0x00200000d634783b */ /* 0x000fe60000000200 */
[C---:B-----5:R-:W-:Y:S08]  /*3be0*/  HMMA.16816.F32 R32, R56.reuse, R48, R32 ;  /* 0x000000303820723c */ /* 0x060ff00000001820 */
[C---:B------:R-:W-:Y:S01]  /*3bf0*/  HMMA.16816.F32 R28, R56.reuse, R50, R28 ;  /* 0x00000032381c723c */ /* 0x040fe2000000181c */
[----:B------:R-:W5:Y:S07]  /*3c00*/  LDSM.16.M88.4 R48, [R213+0xa000] ;  /* 0x00a00000d530783b */ /* 0x000f6e0000000200 */
[C---:B--2---:R-:W-:Y:S08]  /*3c10*/  HMMA.16816.F32 R24, R56.reuse, R44, R24 ;  /* 0x0000002c3818723c */ /* 0x044ff00000001818 */
[C---:B------:R-:W-:Y:S01]  /*3c20*/  HMMA.16816.F32 R20, R56.reuse, R46, R20 ;  /* 0x0000002e3814723c */ /* 0x040fe20000001814 */
[----:B------:R-:W2:Y:S07]  /*3c30*/  LDSM.16.M88.4 R44, [R213+0xa800] ;  /* 0x00a80000d52c783b */ /* 0x000eae0000000200 */
[C---:B-1----:R-:W-:Y:S08]  /*3c40*/  HMMA.16816.F32 R68, R56.reuse, R40, R68 ;  /* 0x000000283844723c */ /* 0x042ff00000001844 */
[C---:B------:R-:W-:Y:S01]  /*3c50*/  HMMA.16816.F32 R64, R56.reuse, R42, R64 ;  /* 0x0000002a3840723c */ /* 0x040fe20000001840 */
[----:B------:R-:W1:Y:S07]  /*3c60*/  LDSM.16.M88.4 R40, [R213+0xb000] ;  /* 0x00b00000d528783b */ /* 0x000e6e0000000200 */
[C---:B---3--:R-:W-:Y:S08]  /*3c70*/  HMMA.16816.F32 R60, R56.reuse, R36, R60 ;  /* 0x00000024383c723c */ /* 0x048ff0000000183c */
[----:B------:R-:W-:Y:S01]  /*3c80*/  HMMA.16816.F32 R56, R56, R38, R16 ;  /* 0x000000263838723c */ /* 0x000fe20000001810 */
[----:B------:R-:W3:Y:S04]  /*3c90*/  LDSM.16.M88.4 R36, [R213+0xb800] ;  /* 0x00b80000d524783b */ /* 0x000ee80000000200 */
[----:B------:R-:W-:Y:S03]  /*3ca0*/  LDSM.16.M88.4 R16, [R212+0x2000] ;  /* 0x00200000d410783b */ /* 0x000fe60000000200 */
[C---:B----4-:R-:W-:Y:S08]  /*3cb0*/  HMMA.16816.F32 R32, R80.reuse, R12, R32 ;  /* 0x0000000c5020723c */ /* 0x050ff00000001820 */
[C---:B------:R-:W-:Y:S01]  /*3cc0*/  HMMA.16816.F32 R28, R80.reuse, R14, R28 ;  /* 0x0000000e501c723c */ /* 0x040fe2000000181c */
[----:B------:R-:W4:Y:S07]  /*3cd0*/  LDSM.16.M88.4 R12, [R211+0x2000] ;  /* 0x00200000d30c783b */ /* 0x000f2e0000000200 */
[C---:B------:R-:W-:Y:S08]  /*3ce0*/  HMMA.16816.F32 R24, R80.reuse, R8, R24 ;  /* 0x000000085018723c */ /* 0x040ff00000001818 */
[C---:B------:R-:W-:Y:S01]  /*3cf0*/  HMMA.16816.F32 R20, R80.reuse, R10, R20 ;  /* 0x0000000a5014723c */ /* 0x040fe20000001814 */
[----:B------:R-:W1:Y:S07]  /*3d00*/  LDSM.16.M88.4 R8, [R211+0x2800] ;  /* 0x00280000d308783b */ /* 0x000e6e0000000200 */
[C---:B------:R-:W-:Y:S08]  /*3d10*/  HMMA.16816.F32 R68, R80.reuse, R76, R68 ;  /* 0x0000004c5044723c */ /* 0x040ff00000001844 */
[C---:B------:R-:W-:Y:S08]  /*3d20*/  HMMA.16816.F32 R64, R80.reuse, R78, R64 ;  /* 0x0000004e5040723c */ /* 0x040ff00000001840 */
[C---:B------:R-:W-:Y:S08]  /*3d30*/  HMMA.16816.F32 R60, R80.reuse, R72, R60 ;  /* 0x00000048503c723c */ /* 0x040ff0000000183c */
[----:B------:R-:W-:Y:S01]  /*3d40*/  HMMA.16816.F32 R56, R80, R74, R56 ;  /* 0x0000004a5038723c */ /* 0x000fe20000001838 */
[----:B------:R-:W-:Y:S07]  /*3d50*/  LDSM.16.M88.4 R72, [R207+0xb800] ;  /* 0x00b80000cf48783b */ /* 0x000fee0000000200 */
[C---:B-----5:R-:W-:Y:S08]  /*3d60*/  HMMA.16816.F32 R32, R52.reuse, R48, R32 ;  /* 0x000000303420723c */ /* 0x060ff00000001820 */
[C---:B------:R-:W-:Y:S01]  /*3d70*/  HMMA.16816.F32 R28, R52.reuse, R50, R28 ;  /* 0x00000032341c723c */ /* 0x040fe2000000181c */
[----:B------:R-:W-:Y:S07]  /*3d80*/  LDSM.16.M88.4 R48, [R211+0x3800] ;  /* 0x00380000d330783b */ /* 0x000fee0000000200 */
[C---:B--2---:R-:W-:Y:S08]  /*3d90*/  HMMA.16816.F32 R24, R52.reuse, R44, R24 ;  /* 0x0000002c3418723c */ /* 0x044ff00000001818 */
        /* <DEDUP_REMOVED lines=8> */
[----:B------:R-:W-:Y:S03]  /*3e20*/  LDSM.16.M88.4 R52, [R209+0x2000] ;  /* 0x00200000d134783b */ /* 0x000fe60000000200 */
[C---:B----4-:R-:W-:Y:S08]  /*3e30*/  HMMA.16816.F32 R32, R16.reuse, R12, R32 ;  /* 0x0000000c1020723c */ /* 0x050ff00000001820 */
        /* <DEDUP_REMOVED lines=10> */
[----:B------:R-:W4:Y:S04]  /*3ee0*/  LDSM.16.M88.4 R16, [R200+0x2800] ;  /* 0x00280000c810783b */ /* 0x000f280000000200 */
[----:B------:R-:W-:Y:S03]  /*3ef0*/  LDSM.16.M88.4 R48, [R212+0x4000] ;  /* 0x00400000d430783b */ /* 0x000fe60000000200 */
        /* <DEDUP_REMOVED lines=11> */
[----:B------:R-:W5:Y:S07]  /*3fb0*/  LDSM.16.M88.4 R36, [R213+0xc000] ;  /* 0x00c00000d524783b */ /* 0x000f6e0000000200 */
        /* <DEDUP_REMOVED lines=23> */
[----:B------:R-:W-:Y:S01]  /*4130*/  HMMA.16816.F32 R56, R40, R14, R56 ;  /* 0x0000000e2838723c */ /* 0x000fe20000001838 */
[----:B------:R-:W-:Y:S04]  /*4140*/  LDSM.16.M88.4 R40, [R210+0x4000] ;  /* 0x00400000d228783b */ /* 0x000fe80000000200 */
[----:B------:R-:W1:Y:S03]  /*4150*/  LDSM.16.M88.4 R12, [R207+0xc000] ;  /* 0x00c00000cf0c783b */ /* 0x000e660000000200 */
[C---:B---3--:R-:W-:Y:S08]  /*4160*/  HMMA.16816.F32 R32, R48.reuse, R8, R32 ;  /* 0x000000083020723c */ /* 0x048ff00000001820 */
[C---:B------:R-:W-:Y:S01]  /*4170*/  HMMA.16816.F32 R28, R48.reuse, R10, R28 ;  /* 0x0000000a301c723c */ /* 0x040fe2000000181c */
[----:B------:R-:W3:Y:S07]  /*4180*/  LDSM.16.M88.4 R8, [R207+0xc800] ;  /* 0x00c80000cf08783b */ /* 0x000eee0000000200 */
[C---:B-----5:R-:W-:Y:S08]  /*4190*/  HMMA.16816.F32 R24, R48.reuse, R36, R24 ;  /* 0x000000243018723c */ /* 0x060ff00000001818 */
[C---:B------:R-:W-:Y:S01]  /*41a0*/  HMMA.16816.F32 R20, R48.reuse, R38, R20 ;  /* 0x000000263014723c */ /* 0x040fe20000001814 */
[----:B------:R-:W5:Y:S07]  /*41b0*/  LDSM.16.M88.4 R36, [R207+0xd000] ;  /* 0x00d00000cf24783b */ /* 0x000f6e0000000200 */
[C---:B--2---:R-:W-:Y:S08]  /*41c0*/  HMMA.16816.F32 R68, R48.reuse, R44, R68 ;  /* 0x0000002c3044723c */ /* 0x044ff00000001844 */
[C---:B------:R-:W-:Y:S01]  /*41d0*/  HMMA.16816.F32 R64, R48.reuse, R46, R64 ;  /* 0x0000002e3040723c */ /* 0x040fe20000001840 */
[----:B------:R-:W2:Y:S07]  /*41e0*/  LDSM.16.M88.4 R44, [R207+0xd800] ;  /* 0x00d80000cf2c783b */ /* 0x000eae0000000200 */
[C---:B----4-:R-:W-:Y:S01]  /*41f0*/  HMMA.16816.F32 R72, R48.reuse, R16, R60 ;  /* 0x000000103048723c */ /* 0x050fe2000000183c */
[----:B------:R-:W4:Y:S07]  /*4200*/  LDSM.16.M88.4 R60, [R209+0x4000] ;  /* 0x00400000d13c783b */ /* 0x000f2e0000000200 */
[----:B------:R-:W-:Y:S01]  /*4210*/  HMMA.16816.F32 R56, R48, R18, R56 ;  /* 0x000000123038723c */ /* 0x000fe20000001838 */
[----:B------:R-:W2:Y:S04]  /*4220*/  LDSM.16.M88.4 R16, [R200+0x4800] ;  /* 0x00480000c810783b */ /* 0x000ea80000000200 */
[----:B------:R-:W-:Y:S03]  /*4230*/  LDSM.16.M88.4 R48, [R213+0xf000] ;  /* 0x00f00000d530783b */ /* 0x000fe60000000200 */
[C---:B-1----:R-:W-:Y:S08]  /*4240*/  HMMA.16816.F32 R32, R40.reuse, R12, R32 ;  /* 0x0000000c2820723c */ /* 0x042ff00000001820 */
[C---:B------:R-:W-:Y:S01]  /*4250*/  HMMA.16816.F32 R28, R40.reuse, R14, R28 ;  /* 0x0000000e281c723c */ /* 0x040fe2000000181c */
[----:B------:R-:W-:Y:S07]  /*4260*/  LDSM.16.M88.4 R12, [R200+0x5000] ;  /* 0x00500000c80c783b */ /* 0x000fee0000000200 */
[C---:B---3--:R-:W-:Y:S08]  /*4270*/  HMMA.16816.F32 R24, R40.reuse, R8, R24 ;  /* 0x000000082818723c */ /* 0x048ff00000001818 */
[C---:B------:R-:W-:Y:S01]  /*4280*/  HMMA.16816.F32 R20, R40.reuse, R10, R20 ;  /* 0x0000000a2814723c */ /* 0x040fe20000001814 */
[----:B------:R-:W-:Y:S07]  /*4290*/  LDSM.16.M88.4 R8, [R213+0xe000] ;  /* 0x00e00000d508783b */ /* 0x000fee0000000200 */
[C---:B-----5:R-:W-:Y:S08]  /*42a0*/  HMMA.16816.F32 R68, R40.reuse, R36, R68 ;  /* 0x000000242844723c */ /* 0x060ff00000001844 */
[C---:B------:R-:W-:Y:S01]  /*42b0*/  HMMA.16816.F32 R64, R40.reuse, R38, R64 ;  /* 0x000000262840723c */ /* 0x040fe20000001840 */
[----:B------:R-:W1:Y:S07]  /*42c0*/  LDSM.16.M88.4 R36, [R214+0x6000] ;  /* 0x00600000d624783b */ /* 0x000e6e0000000200 */
[C---:B--2---:R-:W-:Y:S08]  /*42d0*/  HMMA.16816.F32 R72, R40.reuse, R44, R72 ;  /* 0x0000002c2848723c */ /* 0x044ff00000001848 */
[----:B------:R-:W-:Y:S01]  /*42e0*/  HMMA.16816.F32 R56, R40, R46, R56 ;  /* 0x0000002e2838723c */ /* 0x000fe20000001838 */
[----:B------:R-:W2:Y:S04]  /*42f0*/  LDSM.16.M88.4 R40, [R200+0x5800] ;  /* 0x00580000c828783b */ /* 0x000ea80000000200 */
[----:B------:R-:W3:Y:S03]  /*4300*/  LDSM.16.M88.4 R44, [R213+0xe800] ;  /* 0x00e80000d52c783b */ /* 0x000ee60000000200 */
[C---:B----4-:R-:W-:Y:S08]  /*4310*/  HMMA.16816.F32 R32, R60.reuse, R52, R32 ;  /* 0x000000343c20723c */ /* 0x050ff00000001820 */
[C---:B------:R-:W-:Y:S01]  /*4320*/  HMMA.16816.F32 R28, R60.reuse, R54, R28 ;  /* 0x000000363c1c723c */ /* 0x040fe2000000181c */
[----:B------:R-:W-:Y:S07]  /*4330*/  LDSM.16.M88.4 R52, [R211+0x7000] ;  /* 0x00700000d334783b */ /* 0x000fee0000000200 */
[C---:B------:R-:W-:Y:S08]  /*4340*/  HMMA.16816.F32 R24, R60.reuse, R16, R24 ;  /* 0x000000103c18723c */ /* 0x040ff00000001818 */
[----:B------:R-:W-:Y:S01]  /*4350*/  HMMA.16816.F32 R20, R60, R18, R20 ;  /* 0x000000123c14723c */ /* 0x000fe20000001814 */
[----:B------:R-:W4:Y:S07]  /*4360*/  LDSM.16.M88.4 R16, [R213+0xf800] ;  /* 0x00f80000d510783b */ /* 0x000f2e0000000200 */
[----:B-1----:R-:W-:Y:S08]  /*4370*/  HMMA.16816.F32 R32, R36, R8, R32 ;  /* 0x000000082420723c */ /* 0x002ff00000001820 */
[C---:B--2---:R-:W-:Y:S08]  /*4380*/  HMMA.16816.F32 R72, R60.reuse, R40, R72 ;  /* 0x000000283c48723c */ /* 0x044ff00000001848 */
[----:B------:R-:W-:Y:S01]  /*4390*/  HMMA.16816.F32 R56, R60, R42, R56 ;  /* 0x0000002a3c38723c */ /* 0x000fe20000001838 */
[----:B------:R-:W-:Y:S07]  /*43a0*/  LDSM.16.M88.4 R40, [R212+0x6000] ;  /* 0x00600000d428783b */ /* 0x000fee0000000200 */
[----:B------:R-:W-:Y:S01]  /*43b0*/  HMMA.16816.F32 R28, R36, R10, R28 ;  /* 0x0000000a241c723c */ /* 0x000fe2000000181c */
[----:B------:R-:W1:Y:S07]  /*43c0*/  LDSM.16.M88.4 R8, [R211+0x6800] ;  /* 0x00680000d308783b */ /* 0x000e6e0000000200 */
[C---:B------:R-:W-:Y:S08]  /*43d0*/  HMMA.16816.F32 R68, R60.reuse, R12, R68 ;  /* 0x0000000c3c44723c */ /* 0x040ff00000001844 */
[----:B------:R-:W-:Y:S01]  /*43e0*/  HMMA.16816.F32 R64, R60, R14, R64 ;  /* 0x0000000e3c40723c */ /* 0x000fe20000001840 */
[----:B------:R-:W2:Y:S04]  /*43f0*/  LDSM.16.M88.4 R12, [R211+0x6000] ;  /* 0x00600000d30c783b */ /* 0x000ea80000000200 */
[----:B------:R-:W-:Y:S03]  /*4400*/  LDSM.16.M88.4 R60, [R210+0x6000] ;  /* 0x00600000d23c783b */ /* 0x000fe60000000200 */
        /* <DEDUP_REMOVED lines=17> */
[C---:B---3--:R-:W-:Y:S01]  /*4520*/  HMMA.16816.F32 R76, R40.reuse, R44, R72 ;  /* 0x0000002c284c723c */ /* 0x048fe20000001848 */
[----:B------:R-:W3:Y:S07]  /*4530*/  LDSM.16.M88.4 R72, [R200+0x6800] ;  /* 0x00680000c848783b */ /* 0x000eee0000000200 */
[C---:B------:R-:W-:Y:S01]  /*4540*/  HMMA.16816.F32 R64, R40.reuse, R54, R64 ;  /* 0x000000362840723c */ /* 0x040fe20000001840 */
[----:B------:R-:W2:Y:S07]  /*4550*/  LDSM.16.M88.4 R52, [R207+0xf800] ;  /* 0x00f80000cf34783b */ /* 0x000eae0000000200 */
[----:B------:R-:W-:Y:S01]  /*4560*/  HMMA.16816.F32 R56, R40, R46, R56 ;  /* 0x0000002e2838723c */ /* 0x000fe20000001838 */
[----:B------:R-:W2:Y:S07]  /*4570*/  LDSM.16.M88.4 R40, [R200+0x7000] ;  /* 0x00700000c828783b */ /* 0x000eae0000000200 */
[C---:B-----5:R-:W-:Y:S08]  /*4580*/  HMMA.16816.F32 R28, R60.reuse, R50, R28 ;  /* 0x000000323c1c723c */ /* 0x060ff0000000181c */
[C---:B----4-:R-:W-:Y:S07]  /*4590*/  HMMA.16816.F32 R24, R60.reuse, R16, R24 ;  /* 0x000000103c18723c */ /* 0x050fee0000001818 */
[C---:B------:R-:W-:Y:S01]  /*45a0*/  IADD3 R16, R0.reuse, 0x10, RZ ;  /* 0x0000001000107810 */ /* 0x040fe20007ffe0ff */
[----:B------:R-:W-:Y:S01]  /*45b0*/  HMMA.16816.F32 R20, R60, R18, R20 ;  /* 0x000000123c14723c */ /* 0x000fe20000001814 */
[----:B------:R-:W-:-:S02]  /*45c0*/  IADD3 R17, R0, 0x20, RZ ;  /* 0x0000002000117810 */ /* 0x000fc40007ffe0ff */
[----:B------:R-:W-:-:S05]  /*45d0*/  ISETP.GE.AND P0, PT, R16, R232, PT ;  /* 0x000000e81000720c */ /* 0x000fca0003f06270 */
[C---:B-1----:R-:W-:Y:S07]  /*45e0*/  HMMA.16816.F32 R68, R60.reuse, R8, R68 ;  /* 0x000000083c44723c */ /* 0x042fee0000001844 */
[----:B------:R-:W-:Y:S01]  /*45f0*/  IADD3 R8, R0, 0x8, RZ ;  /* 0x0000000800087810 */ /* 0x000fe20007ffe0ff */
[----:B------:R-:W-:Y:S03]  /*4600*/  HMMA.16816.F32 R64, R60, R10, R64 ;  /* 0x0000000a3c40723c */ /* 0x000fe60000001840 */
[----:B------:R-:W-:-:S02]  /*4610*/  ISETP.GE.AND P1, PT, R8, R232, PT ;  /* 0x000000e80800720c */ /* 0x000fc40003f26270 */
[----:B------:R-:W-:Y:S02]  /*4620*/  ISETP.GE.AND P4, PT, R8, R165, PT ;  /* 0x000000a50800720c */ /* 0x000fe40003f86270 */
[----:B------:R-:W1:Y:S01]  /*4630*/  LDSM.16.M88.4 R8, [R200+0x7800] ;  /* 0x00780000c808783b */ /* 0x000e620000000200 */
[----:B------:R-:W-:Y:S01]  /*4640*/  HMMA.16816.F32 R32, R60, R48, R32 ;  /* 0x000000303c20723c */ /* 0x000fe20000001820 */
[----:B------:R-:W-:-:S07]  /*4650*/  DEPBAR.LE SB0, 0x0 ;  /* 0x000080000000791a */ /* 0x000fce0000000000 */
[C---:B--2---:R-:W-:Y:S08]  /*4660*/  HMMA.16816.F32 R28, R12.reuse, R38, R28 ;  /* 0x000000260c1c723c */ /* 0x044ff0000000181c */
[----:B---3--:R-:W-:Y:S08]  /*4670*/  HMMA.16816.F32 R24, R12, R72, R24 ;  /* 0x000000480c18723c */ /* 0x008ff00000001818 */
[----:B------:R-:W-:Y:S08]  /*4680*/  HMMA.16816.F32 R56, R60, R54, R56 ;  /* 0x000000363c38723c */ /* 0x000ff00000001838 */
[----:B------:R-:W-:Y:S01]  /*4690*/  HMMA.16816.F32 R20, R12, R74, R20 ;  /* 0x0000004a0c14723c */ /* 0x000fe20000001814 */
[----:B------:R-:W-:-:S02]  /*46a0*/  FSEL R44, R28, -INF , !P1 ;  /* 0xff8000001c2c7808 */ /* 0x000fc40004800000 */
[----:B------:R-:W-:Y:S02]  /*46b0*/  ISETP.GE.AND P1, PT, R16, R165, PT ;  /* 0x000000a51000720c */ /* 0x000fe40003f26270 */
[----:B------:R-:W-:Y:S02]  /*46c0*/  IADD3 R16, R0, 0x18, RZ ;  /* 0x0000001800107810 */ /* 0x000fe40007ffe0ff */
[----:B------:R-:W-:Y:S01]  /*46d0*/  FSEL R31, R31, -INF , !P2 ;  /* 0xff8000001f1f7808 */ /* 0x000fe20005000000 */
[----:B------:R-:W-:Y:S01]  /*46e0*/  HMMA.16816.F32 R68, R12, R40, R68 ;  /* 0x000000280c44723c */ /* 0x000fe20000001844 */
[----:B------:R-:W-:Y:S02]  /*46f0*/  ISETP.GE.AND P2, PT, R16, R232, PT ;  /* 0x000000e81000720c */ /* 0x000fe40003f46270 */
[----:B------:R-:W-:Y:S02]  /*4700*/  FSEL R28, R24, -INF , !P0 ;  /* 0xff800000181c7808 */ /* 0x000fe40004000000 */
[----:B------:R-:W-:-:S02]  /*4710*/  FSEL R19, R26, -INF , !P1 ;  /* 0xff8000001a137808 */ /* 0x000fc40004800000 */
[----:B------:R-:W-:Y:S01]  /*4720*/  FSEL R41, R30, -INF , !P4 ;  /* 0xff8000001e297808 */ /* 0x000fe20006000000 */
[----:B------:R-:W-:Y:S01]  /*4730*/  HMMA.16816.F32 R76, R60, R52, R76 ;  /* 0x000000343c4c723c */ /* 0x000fe2000000184c */
[----:B------:R-:W-:Y:S01]  /*4740*/  FSEL R30, R29, -INF , !P6 ;  /* 0xff8000001d1e7808 */ /* 0x000fe20007000000 */
[----:B------:R-:W-:Y:S01]  /*4750*/  BAR.SYNC.DEFER_BLOCKING 0x0 ;  /* 0x0000000000007b1d */ /* 0x000fe20000010000 */
[C---:B------:R-:W-:Y:S02]  /*4760*/  ISETP.GE.AND P4, PT, R7.reuse, R232, PT ;  /* 0x000000e80700720c */ /* 0x040fe40003f86270 */
[----:B------:R-:W-:Y:S02]  /*4770*/  ISETP.GE.AND P6, PT, R7, R165, PT ;  /* 0x000000a50700720c */ /* 0x000fe40003fc6270 */
[----:B------:R-:W-:Y:S01]  /*4780*/  IADD3 R7, R0, 0x19, RZ ;  /* 0x0000001900077810 */ /* 0x000fe20007ffe0ff */
[----:B------:R-:W-:Y:S01]  /*4790*/  HMMA.16816.F32 R64, R12, R42, R64 ;  /* 0x0000002a0c40723c */ /* 0x000fe20000001840 */
[----:B------:R-:W-:-:S02]  /*47a0*/  FSEL R24, R25, -INF , !P4 ;  /* 0xff80000019187808 */ /* 0x000fc40006000000 */
[-C--:B------:R-:W-:Y:S02]  /*47b0*/  ISETP.GE.AND P0, PT, R16, R165.reuse, PT ;  /* 0x000000a51000720c */ /* 0x080fe40003f06270 */
[CC--:B------:R-:W-:Y:S02]  /*47c0*/  ISETP.GE.AND P1, PT, R7.reuse, R232.reuse, PT ;  /* 0x000000e80700720c */ /* 0x0c0fe40003f26270 */
[----:B------:R-:W-:Y:S01]  /*47d0*/  ISETP.GE.AND P4, PT, R7, R165, PT ;  /* 0x000000a50700720c */ /* 0x000fe20003f86270 */
[----:B------:R-:W-:Y:S01]  /*47e0*/  HMMA.16816.F32 R36, R12, R36, R32 ;  /* 0x000000240c24723c */ /* 0x000fe20000001820 */
[----:B------:R-:W-:Y:S02]  /*47f0*/  FSEL R27, R27, -INF , !P6 ;  /* 0xff8000001b1b7808 */ /* 0x000fe40007000000 */
[----:B------:R-:W-:Y:S02]  /*4800*/  IADD3 R7, R0, 0x21, RZ ;  /* 0x0000002100077810 */ /* 0x000fe40007ffe0ff */
[----:B------:R-:W-:-:S02]  /*4810*/  ISETP.GE.AND P6, PT, R17, R232, PT ;  /* 0x000000e81100720c */ /* 0x000fc40003fc6270 */
[----:B------:R-:W-:Y:S01]  /*4820*/  FSEL R16, R20, -INF , !P2 ;  /* 0xff80000014107808 */ /* 0x000fe20005000000 */
[C---:B-1----:R-:W-:Y:S01]  /*4830*/  HMMA.16816.F32 R56, R12.reuse, R10, R56 ;  /* 0x0000000a0c38723c */ /* 0x042fe20000001838 */
[----:B------:R-:W-:Y:S02]  /*4840*/  ISETP.GE.AND P2, PT, R17, R165, PT ;  /* 0x000000a51100720c */ /* 0x000fe40003f46270 */
[----:B------:R-:W-:Y:S02]  /*4850*/  IADD3 R20, R0, 0x28, RZ ;  /* 0x0000002800147810 */ /* 0x000fe40007ffe0ff */
[----:B------:R-:W-:Y:S02]  /*4860*/  FSEL R17, R22, -INF , !P0 ;  /* 0xff80000016117808 */ /* 0x000fe40004000000 */
[----:B------:R-:W-:Y:S01]  /*4870*/  FSEL R18, R21, -INF , !P1 ;  /* 0xff80000015127808 */ /* 0x000fe20004800000 */
[----:B------:R-:W-:Y:S01]  /*4880*/  HMMA.16816.F32 R76, R12, R8, R76 ;  /* 0x000000080c4c723c */ /* 0x000fe2000000184c */
[----:B------:R-:W-:-:S02]  /*4890*/  ISETP.GE.AND P0, PT, R7, R232, PT ;  /* 0x000000e80700720c */ /* 0x000fc40003f06270 */
[-C--:B------:R-:W-:Y:S02]  /*48a0*/  ISETP.GE.AND P1, PT, R7, R165.reuse, PT ;  /* 0x000000a50700720c */ /* 0x080fe40003f26270 */
[----:B------:R-:W-:Y:S02]  /*48b0*/  FSEL R7, R23, -INF , !P4 ;  /* 0xff80000017077808 */ /* 0x000fe40006000000 */
[----:B------:R-:W-:Y:S02]  /*48c0*/  FSEL R98, R68, -INF , !P6 ;  /* 0xff80000044627808 */ /* 0x000fe40007000000 */
[C---:B------:R-:W-:Y:S02]  /*48d0*/  ISETP.GE.AND P4, PT, R20.reuse, R232, PT ;  /* 0x000000e81400720c */ /* 0x040fe40003f86270 */
[----:B------:R-:W-:Y:S02]  /*48e0*/  ISETP.GE.AND P6, PT, R20, R165, PT ;  /* 0x000000a51400720c */ /* 0x000fe40003fc6270 */
[----:B------:R-:W-:-:S02]  /*48f0*/  IADD3 R20, R0, 0x29, RZ ;  /* 0x0000002900147810 */ /* 0x000fc40007ffe0ff */
[----:B------:R-:W-:Y:S02]  /*4900*/  FSEL R32, R69, -INF , !P0 ;  /* 0xff80000045207808 */ /* 0x000fe40004000000 */
[----:B------:R-:W-:Y:S02]  /*4910*/  IADD3 R8, R0, 0x30, RZ ;  /* 0x0000003000087810 */ /* 0x000fe40007ffe0ff */
[----:B------:R-:W-:Y:S02]  /*4920*/  ISETP.GE.AND P0, PT, R20, R165, PT ;  /* 0x000000a51400720c */ /* 0x000fe40003f06270 */
[----:B------:R-:W-:Y:S02]  /*4930*/  FSEL R97, R71, -INF , !P1 ;  /* 0xff80000047617808 */ /* 0x000fe40004800000 */
[----:B------:R-:W-:Y:S02]  /*4940*/  FSEL R96, R64, -INF , !P4 ;  /* 0xff80000040607808 */ /* 0x000fe40006000000 */
[----:B------:R-:W-:-:S02]  /*4950*/  ISETP.GE.AND P1, PT, R8, R232, PT ;  /* 0x000000e80800720c */ /* 0x000fc40003f26270 */
[----:B------:R-:W-:Y:S02]  /*4960*/  ISETP.GE.AND P4, PT, R8, R165, PT ;  /* 0x000000a50800720c */ /* 0x000fe40003f86270 */
[----:B------:R-:W-:Y:S02]  /*4970*/  FSEL R99, R67, -INF , !P0 ;  /* 0xff80000043637808 */ /* 0x000fe40004000000 */
[----:B------:R-:W-:Y:S02]  /*4980*/  FSEL R39, R39, -INF , !P3 ;  /* 0xff80000027277808 */ /* 0x000fe40005800000 */
[C---:B------:R-:W-:Y:S02]  /*4990*/  IADD3 R9, R0.reuse, 0x31, RZ ;  /* 0x0000003100097810 */ /* 0x040fe40007ffe0ff */
[C---:B------:R-:W-:Y:S02]  /*49a0*/  ISETP.GE.AND P0, PT, R0.reuse, R232, PT ;  /* 0x000000e80000720c */ /* 0x040fe40003f06270 */
[----:B------:R-:W-:-:S02]  /*49b0*/  IADD3 R8, R0, 0x38, RZ ;  /* 0x0000003800087810 */ /* 0x000fc40007ffe0ff */
[CC--:B------:R-:W-:Y:S02]  /*49c0*/  ISETP.GE.AND P3, PT, R0.reuse, R165.reuse, PT ;  /* 0x000000a50000720c */ /* 0x0c0fe40003f66270 */
[----:B------:R-:W-:Y:S02]  /*49d0*/  IADD3 R0, R0, 0x39, RZ ;  /* 0x0000003900007810 */ /* 0x000fe40007ffe0ff */
[----:B------:R-:W-:Y:S02]  /*49e0*/  FSEL R36, R36, -INF , !P0 ;  /* 0xff80000024247808 */ /* 0x000fe40004000000 */
[----:B------:R-:W-:Y:S02]  /*49f0*/  ISETP.GE.AND P0, PT, R0, R165, PT ;  /* 0x000000a50000720c */ /* 0x000fe40003f06270 */
[----:B------:R-:W-:Y:S02]  /*4a00*/  FSEL R101, R70, -INF , !P2 ;  /* 0xff80000046657808 */ /* 0x000fe40005000000 */
[----:B------:R-:W-:-:S02]  /*4a10*/  FSEL R117, R59, -INF , !P0 ;  /* 0xff8000003b757808 */ /* 0x000fc40004000000 */
[----:B------:R-:W-:Y:S02]  /*4a20*/  PLOP3.LUT P0, PT, PT, PT, UP0, 0x80, 0x0 ;  /* 0x000000000000781c */ /* 0x000fe40003f0f008 */
[----:B------:R-:W-:Y:S02]  /*4a30*/  ISETP.GE.AND P2, PT, R20, R232, PT ;  /* 0x000000e81400720c */ /* 0x000fe40003f46270 */
[----:B------:R-:W-:Y:S02]  /*4a40*/  FSEL R95, R66, -INF , !P6 ;  /* 0xff800000425f7808 */ /* 0x000fe40007000000 */
[----:B------:R-:W-:Y:S02]  /*4a50*/  FSEL R94, R65, -INF , !P2 ;  /* 0xff800000415e7808 */ /* 0x000fe40005000000 */
[----:B------:R-:W-:Y:S02]  /*4a60*/  FSEL R10, R37, -INF , !P5 ;  /* 0xff800000250a7808 */ /* 0x000fe40006800000 */
[----:B------:R-:W-:-:S02]  /*4a70*/  FSEL R92, R76, -INF , !P1 ;  /* 0xff8000004c5c7808 */ /* 0x000fc40004800000 */
[----:B------:R-:W-:Y:S02]  /*4a80*/  FSEL R93, R78, -INF , !P4 ;  /* 0xff8000004e5d7808 */ /* 0x000fe40006000000 */
[CC--:B------:R-:W-:Y:S02]  /*4a90*/  ISETP.GE.AND P6, PT, R9.reuse, R232.reuse, PT ;  /* 0x000000e80900720c */ /* 0x0c0fe40003fc6270 */
[-C--:B------:R-:W-:Y:S02]  /*4aa0*/  ISETP.GE.AND P2, PT, R9, R165.reuse, PT ;  /* 0x000000a50900720c */ /* 0x080fe40003f46270 */
[CC--:B------:R-:W-:Y:S02]  /*4ab0*/  ISETP.GE.AND P5, PT, R8.reuse, R232.reuse, PT ;  /* 0x000000e80800720c */ /* 0x0c0fe40003fa6270 */
[----:B------:R-:W-:Y:S02]  /*4ac0*/  ISETP.GE.AND P1, PT, R8, R165, PT ;  /* 0x000000a50800720c */ /* 0x000fe40003f26270 */
        /* <DEDUP_REMOVED lines=38> */
[C---:B------:R-:W-:Y:S02]  /*4d30*/  @!P6 LEA R14, P1, R11.reuse, c[0x0][0x168], 0x1 ;  /* 0x00005a000b0eea11 */ /* 0x040fe400078208ff */
[----:B------:R-:W-:Y:S01]  /*4d40*/  IADD3.X R2, R2, UR7, RZ, P2, !PT ;  /* 0x0000000702027c10 */ /* 0x000fe200097fe4ff */
[----:B------:R1:W-:Y:S01]  /*4d50*/  @P4 STS.128 [R248+0xc000], RZ ;  /* 0x00c000fff8004388 */ /* 0x0003e20000000c00 */
[----:B------:R-:W-:-:S02]  /*4d60*/  @!P5 LEA R12, P2, R11, c[0x0][0x168], 0x1 ;  /* 0x00005a000b0cda11 */ /* 0x000fc400078408ff */
[C-C-:B------:R-:W-:Y:S01]  /*4d70*/  @!P6 LEA.HI.X R15, R11.reuse, c[0x0][0x16c], R2.reuse, 0x1, P1 ;  /* 0x00005b000b0fea11 */ /* 0x140fe200008f0c02 */
[----:B------:R-:W-:Y:S01]  /*4d80*/  @!PT LDS RZ, [RZ] ;  /* 0x00000000fffff984 */ /* 0x000fe20000000800 */
[----:B------:R-:W-:Y:S01]  /*4d90*/  @!PT LDS RZ, [RZ] ;  /* 0x00000000fffff984 */ /* 0x000fe20000000800 */
[----:B------:R-:W-:Y:S01]  /*4da0*/  @!PT LDS RZ, [RZ] ;  /* 0x00000000fffff984 */ /* 0x000fe20000000800 */
[----:B------:R4:W-:Y:S01]  /*4db0*/  @!P4 LDGSTS.E.BYPASS.LTC128B.128 [R248+0xc000], [R8.64+0x100] ;  /* 0x0c00010008f8cfae */ /* 0x0009e2000b901d50 */
[C---:B------:R-:W-:Y:S02]  /*4dc0*/  @!P4 LEA R46, P1, R11.reuse, c[0x0][0x168], 0x1 ;  /* 0x00005a000b2eca11 */ /* 0x040fe400078208ff */
[C-C-:B------:R-:W-:Y:S01]  /*4dd0*/  @!P5 LEA.HI.X R13, R11.reuse, c[0x0][0x16c], R2.reuse, 0x1, P2 ;  /* 0x00005b000b0dda11 */ /* 0x140fe200010f0c02 */
        /* <DEDUP_REMOVED lines=17> */
[----:B------:R1:W-:Y:S01]  /*4ef0*/  @!P5 LDGSTS.E.BYPASS.LTC128B.128 [R248+0xa800], [R12.64+0x80] ;  /* 0x0a8000800cf8dfae */ /* 0x0003e2000b901d50 */
[----:B----4-:R-:W-:-:S03]  /*4f00*/  IADD3 R9, P1, R11, UR6, RZ ;  /* 0x000000060b097c10 */ /* 0x010fc6000ff3e0ff */
[----:B------:R4:W-:Y:S01]  /*4f10*/  @P4 STS.128 [R248+0xc800], RZ ;  /* 0x00c800fff8004388 */ /* 0x0009e20000000c00 */
[----:B---3--:R-:W-:-:S03]  /*4f20*/  @!P6 LEA R34, P2, R9, c[0x0][0x168], 0x1 ;  /* 0x00005a000922ea11 */ /* 0x008fc600078408ff */
[----:B------:R-:W-:Y:S01]  /*4f30*/  @!PT LDS RZ, [RZ] ;  /* 0x00000000fffff984 */ /* 0x000fe20000000800 */
[----:B------:R-:W-:Y:S01]  /*4f40*/  @!PT LDS RZ, [RZ] ;  /* 0x00000000fffff984 */ /* 0x000fe20000000800 */
[----:B------:R-:W-:Y:S01]  /*4f50*/  @!PT LDS RZ, [RZ] ;  /* 0x00000000fffff984 */ /* 0x000fe20000000800 */
[----:B------:R3:W-:Y:S01]  /*4f60*/  @!P4 LDGSTS.E.BYPASS.LTC128B.128 [R248+0xc800], [R46.64+0x100] ;  /* 0x0c8001002ef8cfae */ /* 0x0007e2000b901d50 */
[----:B------:R-:W-:Y:S02]  /*4f70*/  IADD3.X R2, R2, UR7, RZ, P1, !PT ;  /* 0x0000000702027c10 */ /* 0x000fe40008ffe4ff */
[C---:B-----5:R-:W-:Y:S01]  /*4f80*/  @!P5 LEA R20, P1, R9.reuse, c[0x0][0x168], 0x1 ;  /* 0x00005a000914da11 */ /* 0x060fe200078208ff */
[----:B------:R4:W-:Y:S01]  /*4f90*/  @P3 STS.128 [R248+0xe800], RZ ;  /* 0x00e800fff8003388 */ /* 0x0009e20000000c00 */
[C-C-:B------:R-:W-:Y:S02]  /*4fa0*/  @!P6 LEA.HI.X R35, R9.reuse, c[0x0][0x16c], R2.reuse, 0x1, P2 ;  /* 0x00005b000923ea11 */ /* 0x140fe400010f0c02 */
[C---:B------:R-:W-:Y:S01]  /*4fb0*/  @!P5 LEA.HI.X R21, R9.reuse, c[0x0][0x16c], R2, 0x1, P1 ;  /* 0x00005b000915da11 */ /* 0x040fe200008f0c02 */
        /* <DEDUP_REMOVED lines=11> */
[C---:B------:R-:W-:Y:S02]  /*5070*/  IADD3 R0, P2, R9.reuse, UR6, RZ ;  /* 0x0000000609007c10 */ /* 0x040fe4000ff5e0ff */
[C---:B-1----:R-:W-:Y:S01]  /*5080*/  @!P3 LEA R12, P1, R9.reuse, c[0x0][0x168], 0x1 ;  /* 0x00005a00090cba11 */ /* 0x042fe200078208ff */
[----:B------:R4:W-:Y:S03]  /*5090*/  @P5 STS.128 [R248+0xb000], RZ ;  /* 0x00b000fff8005388 */ /* 0x0009e60000000c00 */
[----:B------:R-:W-:Y:S01]  /*50a0*/  @!P3 LEA.HI.X R13, R9, c[0x0][0x16c], R2, 0x1, P1 ;  /* 0x00005b00090dba11 */ /* 0x000fe200008f0c02 */
[----:B------:R-:W-:Y:S01]  /*50b0*/  @!PT LDS RZ, [RZ] ;  /* 0x00000000fffff984 */ /* 0x000fe20000000800 */
[----:B------:R-:W-:Y:S01]  /*50c0*/  @!PT LDS RZ, [RZ] ;  /* 0x00000000fffff984 */ /* 0x000fe20000000800 */
[----:B------:R-:W-:Y:S01]  /*50d0*/  @!PT LDS RZ, [RZ] ;  /* 0x00000000fffff984 */ /* 0x000fe20000000800 */
[----:B------:R4:W-:Y:S01]  /*50e0*/  @!P5 LDGSTS.E.BYPASS.LTC128B.128 [R248+0xb000], [R20.64+0x80] ;  /* 0x0b00008014f8dfae */ /* 0x0009e2000b901d50 */
[----:B------:R-:W-:Y:S02]  /*50f0*/  IADD3.X R9, R2, UR7, RZ, P2, !PT ;  /* 0x0000000702097c10 */ /* 0x000fe400097fe4ff */
[C---:B---3--:R-:W-:Y:S01]  /*5100*/  @!P6 LEA R46, P1, R0.reuse, c[0x0][0x168], 0x1 ;  /* 0x00005a00002eea11 */ /* 0x048fe200078208ff */
[----:B------:R4:W-:Y:S01]  /*5110*/  @P4 STS.128 [R248+0xd000], RZ ;  /* 0x00d000fff8004388 */ /* 0x0009e20000000c00 */
[----:B------:R-:W-:-:S02]  /*5120*/  @!P5 LEA R48, P2, R0, c[0x0][0x168], 0x1 ;  /* 0x00005a000030da11 */ /* 0x000fc400078408ff */
[C-C-:B------:R-:W-:Y:S01]  /*5130*/  @!P6 LEA.HI.X R47, R0.reuse, c[0x0][0x16c], R9.reuse, 0x1, P1 ;  /* 0x00005b00002fea11 */ /* 0x140fe200008f0c09 */
[----:B------:R-:W-:Y:S01]  /*5140*/  @!PT LDS RZ, [RZ] ;  /* 0x00000000fffff984 */ /* 0x000fe20000000800 */
[----:B------:R-:W-:Y:S01]  /*5150*/  @!PT LDS RZ, [RZ] ;  /* 0x00000000fffff984 */ /* 0x000fe20000000800 */
[----:B------:R-:W-:Y:S01]  /*5160*/  @!PT LDS RZ, [RZ] ;  /* 0x00000000fffff984 */ /* 0x000fe20000000800 */
[----:B------:R4:W-:Y:S01]  /*5170*/  @!P4 LDGSTS.E.BYPASS.LTC128B.128 [R248+0xd000], [R14.64+0x100] ;  /* 0x0d0001000ef8cfae */ /* 0x0009e2000b901d50 */
[C-C-:B------:R-:W-:Y:S02]  /*5180*/  @!P5 LEA.HI.X R49, R0.reuse, c[0x0][0x16c], R9.reuse, 0x1, P2 ;  /* 0x00005b000031da11 */ /* 0x140fe400010f0c09 */
[C---:B-----5:R-:W-:Y:S01]  /*5190*/  @!P4 LEA R42, P1, R0.reuse, c[0x0][0x168], 0x1 ;  /* 0x00005a00002aca11 */ /* 0x060fe200078208ff */
[----:B------:R4:W-:Y:S03]  /*51a0*/  @P3 STS.128 [R248+0xf000], RZ ;  /* 0x00f000fff8003388 */ /* 0x0009e60000000c00 */
[----:B------:R-:W-:Y:S01]  /*51b0*/  @!P4 LEA.HI.X R43, R0, c[0x0][0x16c], R9, 0x1, P1 ;  /* 0x00005b00002bca11 */ /* 0x000fe200008f0c09 */
        /* <DEDUP_REMOVED lines=27> */
.L_x_490:
[----:B------:R-:W-:Y:S05]  /*5370*/  BSYNC B0 ;  /* 0x0000000000007941 */ /* 0x000fea0003800000 */
.L_x_489:
[----:B------:R-:W0:Y:S02]  /*5380*/  LDGDEPBAR ;  /* 0x00000000000079af */ /* 0x000e240000000000 */
.L_x_488:
[----:B------:R-:W-:Y:S01]  /*5390*/  FMNMX.FTZ R2, R38, R39, !PT ;  /* 0x0000002726027209 */ /* 0x000fe20007810000 */
[----:B------:R-:W-:Y:S01]  /*53a0*/  IMAD.WIDE.U32 R84, R224, -0x326172a9, RZ ;  /* 0xcd9e8d57e0547825 */ /* 0x000fe200078e00ff */
[----:B-1----:R-:W-:Y:S01]  /*53b0*/  FMNMX.FTZ R9, R36, R10, !PT ;  /* 0x0000000a24097209 */ /* 0x002fe20007810000 */
[----:B------:R-:W-:Y:S01]  /*53c0*/  USHF.L.U32 UR4, UR22, 0x1, URZ ;  /* 0x0000000116047899 */ /* 0x000fe2000800063f */
[----:B------:R-:W-:Y:S01]  /*53d0*/  FMNMX.FTZ R2, R41, R2, !PT ;  /* 0x0000000229027209 */ /* 0x000fe20007810000 */
[----:B------:R-:W-:Y:S01]  /*53e0*/  UIADD3 UR5, UR19, -0x4498517b, URZ ;  /* 0xbb67ae8513057890 */ /* 0x000fe2000fffe03f */
[----:B------:R-:W-:Y:S01]  /*53f0*/  FMNMX.FTZ R9, R44, R9, !PT ;  /* 0x000000092c097209 */ /* 0x000fe20007810000 */
[----:B------:R-:W-:Y:S01]  /*5400*/  ULOP3.LUT UR14, UR4, UR19, URZ, 0x3c, !UPT ;  /* 0x00000013040e7292 */ /* 0x000fe2000f8e3c3f */
[----:B------:R-:W-:Y:S01]  /*5410*/  FMNMX.FTZ R2, R31, R2, !PT ;  /* 0x000000021f027209 */ /* 0x000fe20007810000 */
[----:B------:R-:W-:Y:S01]  /*5420*/  IMAD.WIDE.U32 R86, R215, -0x2daee0ad, RZ ;  /* 0xd2511f53d7567825 */ /* 0x000fe200078e00ff */
[----:B------:R-:W-:Y:S01]  /*5430*/  FMNMX.FTZ R9, R30, R9, !PT ;  /* 0x000000091e097209 */ /* 0x000fe20007810000 */
[----:B------:R-:W-:Y:S01]  /*5440*/  UIADD3 UR35, UR18, -0x61c88647, URZ ;  /* 0x9e3779b912237890 */ /* 0x000fe2000fffe03f */
[----:B------:R-:W-:Y:S01]  /*5450*/  FMNMX.FTZ R2, R19, R2, !PT ;  /* 0x0000000213027209 */ /* 0x000fe20007810000 */
[----:B------:R-:W-:Y:S01]  /*5460*/  UIADD3 UR34, UR18, 0x3c6ef372, URZ ;  /* 0x3c6ef37212227890 */ /* 0x000fe2000fffe03f */
[----:B------:R-:W-:Y:S01]  /*5470*/  FMNMX.FTZ R9, R28, R9, !PT ;  /* 0x000000091c097209 */ /* 0x000fe20007810000 */
[----:B------:R-:W-:Y:S01]  /*5480*/  UIADD3 UR33, UR19, 0x76cf5d0a, URZ ;  /* 0x76cf5d0a13217890 */ /* 0x000fe2000fffe03f */
[----:B------:R-:W-:Y:S01]  /*5490*/  FMNMX.FTZ R2, R27, R2, !PT ;  /* 0x000000021b027209 */ /* 0x000fe20007810000 */
[----:B------:R-:W-:Y:S01]  /*54a0*/  UIADD3 UR31, UR19, 0x32370b8f, URZ ;  /* 0x32370b8f131f7890 */ /* 0x000fe2000fffe03f */
[----:B------:R-:W-:Y:S01]  /*54b0*/  FMNMX.FTZ R9, R24, R9, !PT ;  /* 0x0000000918097209 */ /* 0x000fe20007810000 */
[----:B------:R-:W-:Y:S01]  /*54c0*/  UIADD3 UR32, UR18, -0x255992d5, URZ ;  /* 0xdaa66d2b12207890 */ /* 0x000fe2000fffe03f */
[----:B------:R-:W-:Y:S01]  /*54d0*/  FMNMX.FTZ R2, R17, R2, !PT ;  /* 0x0000000211027209 */ /* 0x000fe20007810000 */
[----:B------:R-:W-:Y:S01]  /*54e0*/  UIADD3 UR29, UR18, 0x78dde6e4, URZ ;  /* 0x78dde6e4121d7890 */ /* 0x000fe2000fffe03f */
[----:B------:R-:W-:Y:S01]  /*54f0*/  FMNMX.FTZ R9, R16, R9, !PT ;  /* 0x0000000910097209 */ /* 0x000fe20007810000 */
[----:B------:R-:W-:Y:S01]  /*5500*/  UIADD3 UR27, UR19, -0x126145ec, URZ ;  /* 0xed9eba14131b7890 */ /* 0x000fe2000fffe03f */
[----:B------:R-:W-:Y:S01]  /*5510*/  FMNMX.FTZ R2, R7, R2, !PT ;  /* 0x0000000207027209 */ /* 0x000fe20007810000 */
[----:B------:R-:W-:Y:S01]  /*5520*/  IMAD.SHL.U32 R208, R4, 0x2, RZ ;  /* 0x0000000204d07824 */ /* 0x000fe200078e00ff */
[----:B------:R-:W-:Y:S01]  /*5530*/  FMNMX.FTZ R9, R18, R9, !PT ;  /* 0x0000000912097209 */ /* 0x000fe20007810000 */
[----:B------:R-:W-:Y:S01]  /*5540*/  UIADD3 UR23, UR18, 0x1715609d, URZ ;  /* 0x1715609d12177890 */ /* 0x000fe2000fffe03f */
[----:B------:R-:W-:Y:S01]  /*5550*/  FMNMX.FTZ R2, R101, R2, !PT ;  /* 0x0000000265027209 */ /* 0x000fe20007810000 */
[--C-:B------:R-:W-:Y:S01]  /*5560*/  IMAD R206, R5, 0x2, R208.reuse ;  /* 0x0000000205ce7824 */ /* 0x100fe200078e02d0 */
[----:B------:R-:W-:Y:S01]  /*5570*/  FMNMX.FTZ R9, R98, R9, !PT ;  /* 0x0000000962097209 */ /* 0x000fe20007810000 */
[----:B------:R-:W-:Y:S01]  /*5580*/  IMAD R124, R247, 0x10000, R247 ;  /* 0x00010000f77c7824 */ /* 0x000fe200078e02f7 */
[----:B------:R-:W-:Y:S01]  /*5590*/  FMNMX.FTZ R2, R97, R2, !PT ;  /* 0x0000000261027209 */ /* 0x000fe20007810000 */
[----:B------:R-:W-:Y:S01]  /*55a0*/  IMAD R205, R3, 0x2, R208 ;  /* 0x0000000203cd7824 */ /* 0x000fe200078e02d0 */
[----:B------:R-:W-:Y:S01]  /*55b0*/  FMNMX.FTZ R9, R32, R9, !PT ;  /* 0x0000000920097209 */ /* 0x000fe20007810000 */
[----:B------:R-:W-:Y:S01]  /*55c0*/  LDSM.16.MT88.4 R144, [R206+0x10000] ;  /* 0x01000000ce90783b */ /* 0x000fe20000004200 */
        /* <DEDUP_REMOVED lines=8> */
[----:B------:R-:W-:Y:S01]  /*5650*/  FMNMX.FTZ R2, R93, R2, !PT ;  /* 0x000000025d027209 */ /* 0x000fe20007810000 */
[----:B------:R-:W-:Y:S01]  /*5660*/  ULOP3.LUT UR4, UR4, UR19, URZ, 0x3c, !UPT ;  /* 0x0000001304047292 */ /* 0x000fe2000f8e3c3f */
        /* <DEDUP_REMOVED lines=11> */
[----:B------:R-:W-:-:S03]  /*5720*/  LOP3.LUT R225, R6, UR18, RZ, 0x3c, !PT ;  /* 0x0000001206e17c12 */ /* 0x000fc6000f8e3cff */
[----:B------:R-:W1:Y:S01]  /*5730*/  SHFL.BFLY PT, R11, R2, 0x2, 0x1f ;  /* 0x0c401f00020b7f89 */ /* 0x000e6200000e0000 */
[----:B------:R-:W-:-:S03]  /*5740*/  LOP3.LUT R178, R85, R225, RZ, 0x3c, !PT ;  /* 0x000000e155b27212 */ /* 0x000fc600078e3cff */
[----:B------:R-:W2:Y:S02]  /*5750*/  SHFL.BFLY PT, R9, R8, 0x2, 0x1f ;  /* 0x0c401f0008097f89 */ /* 0x000ea400000e0000 */
[----:B------:R-:W-:Y:S02]  /*5760*/  IMAD.WIDE.U32 R178, R178, -0x2daee0ad, RZ ;  /* 0xd2511f53b2b27825 */ /* 0x000fe400078e00ff */
[----:B------:R-:W-:Y:S03]  /*5770*/  LDSM.16.MT88.4 R72, [R208+0x14000] ;  /* 0x01400000d048783b */ /* 0x000fe60000004200 */
[----:B------:R-:W-:Y:S01]  /*5780*/  LOP3.LUT R176, R179, UR5, R86, 0x96, !PT ;  /* 0x00000005b3b07c12 */ /* 0x000fe2000f8e9656 */
[----:B------:R-:W-:Y:S01]  /*5790*/  UIADD3 UR5, UR19, -0x56f99767, URZ ;  /* 0xa906689913057890 */ /* 0x000fe2000fffe03f */
[----:B----4-:R-:W-:Y:S01]  /*57a0*/  LDSM.16.MT88.4 R48, [R206+0x12000] ;  /* 0x01200000ce30783b */ /* 0x010fe20000004200 */
[----:B------:R-:W-:-:S02]  /*57b0*/  LOP3.LUT R86, R87, UR4, RZ, 0x3c, !PT ;  /* 0x0000000457567c12 */ /* 0x000fc4000f8e3cff */
[----:B------:R-:W-:Y:S01]  /*57c0*/  IMAD.WIDE.U32 R176, R176, -0x326172a9, RZ ;  /* 0xcd9e8d57b0b07825 */ /* 0x000fe200078e00ff */
[----:B------:R-:W-:Y:S04]  /*57d0*/  LDSM.16.MT88.4 R80, [R206+0x14000] ;  /* 0x01400000ce50783b */ /* 0x000fe80000004200 */
[----:B------:R-:W-:Y:S01]  /*57e0*/  LDSM.16.MT88.4 R88, [R205+0x14000] ;  /* 0x01400000cd58783b */ /* 0x000fe20000004200 */
[----:B-1----:R-:W-:-:S03]  /*57f0*/  FMNMX.FTZ R11, R2, R11, !PT ;  /* 0x0000000b020b7209 */ /* 0x002fc60007810000 */
[----:B------:R-:W-:Y:S01]  /*5800*/  STL [R1+0x78], R165 ;  /* 0x000078a501007387 */ /* 0x000fe20000100800 */
[----:B------:R-:W-:Y:S01]  /*5810*/  LOP3.LUT R2, R87, UR14, RZ, 0x3c, !PT ;  /* 0x0000000e57027c12 */ /* 0x000fe2000f8e3cff */
[----:B------:R-:W-:Y:S01]  /*5820*/  UIADD3 UR14, UR18, -0x4ab325aa, URZ ;  /* 0xb54cda56120e7890 */ /* 0x000fe2000fffe03f */
[----:B--2---:R-:W-:Y:S01]  /*5830*/  FMNMX.FTZ R9, R8, R9, !PT ;  /* 0x0000000908097209 */ /* 0x004fe20007810000 */
[----:B------:R-:W1:Y:S01]  /*5840*/  SHFL.BFLY PT, R0, R11, 0x1, 0x1f ;  /* 0x0c201f000b007f89 */ /* 0x000e6200000e0000 */
[----:B------:R-:W-:-:S03]  /*5850*/  IMAD.WIDE.U32 R86, R86, -0x326172a9, RZ ;  /* 0xcd9e8d5756567825 */ /* 0x000fc600078e00ff */
[----:B------:R-:W-:Y:S01]  /*5860*/  STL.64 [R1+0x70], R188 ;  /* 0x000070bc01007387 */ /* 0x000fe20000100a00 */
[----:B------:R-:W-:-:S03]  /*5870*/  IMAD.WIDE.U32 R174, R2, -0x326172a9, RZ ;  /* 0xcd9e8d5702ae7825 */ /* 0x000fc600078e00ff */
[----:B------:R-:W2:Y:S02]  /*5880*/  SHFL.BFLY PT, R2, R9, 0x1, 0x1f ;  /* 0x0c201f0009027f89 */ /* 0x000ea400000e0000 */
[----:B------:R-:W-:Y:S02]  /*5890*/  LOP3.LUT R6, R175, UR35, R84, 0x96, !PT ;  /* 0x00000023af067c12 */ /* 0x000fe4000f8e9654 */
[----:B------:R-:W-:Y:S02]  /*58a0*/  LOP3.LUT R174, R177, UR34, R174, 0x96, !PT ;  /* 0x00000022b1ae7c12 */ /* 0x000fe4000f8e96ae */
[----:B------:R-:W-:Y:S01]  /*58b0*/  LOP3.LUT R84, R87, UR35, R84, 0x96, !PT ;  /* 0x0000002357547c12 */ /* 0x000fe2000f8e9654 */
[----:B------:R-:W-:-:S04]  /*58c0*/  IMAD.WIDE.U32 R238, R6, -0x2daee0ad, RZ ;  /* 0xd2511f5306ee7825 */ /* 0x000fc800078e00ff */
[----:B------:R-:W-:Y:S01]  /*58d0*/  IMAD.WIDE.U32 R174, R174, -0x2daee0ad, RZ ;  /* 0xd2511f53aeae7825 */ /* 0x000fe200078e00ff */
[----:B------:R-:W-:-:S04]  /*58e0*/  LOP3.LUT R6, R239, UR33, R178, 0x96, !PT ;  /* 0x00000021ef067c12 */ /* 0x000fc8000f8e96b2 */
[----:B------:R-:W-:Y:S01]  /*58f0*/  LOP3.LUT R238, R175, UR31, R238, 0x96, !PT ;  /* 0x0000001fafee7c12 */ /* 0x000fe2000f8e96ee */
[----:B------:R-:W-:Y:S01]  /*5900*/  IMAD.WIDE.U32 R170, R6, -0x326172a9, RZ ;  /* 0xcd9e8d5706aa7825 */ /* 0x000fe200078e00ff */
[----:B-1----:R-:W-:-:S03]  /*5910*/  FMNMX.FTZ R0, R11, R0, !PT ;  /* 0x000000000b007209 */ /* 0x002fc60007810000 */
[----:B------:R-:W-:Y:S01]  /*5920*/  IMAD.WIDE.U32 R238, R238, -0x326172a9, RZ ;  /* 0xcd9e8d57eeee7825 */ /* 0x000fe200078e00ff */
[----:B------:R-:W-:Y:S02]  /*5930*/  LOP3.LUT R6, R171, UR32, R176, 0x96, !PT ;  /* 0x00000020ab067c12 */ /* 0x000fe4000f8e96b0 */
[----:B--2---:R-:W-:Y:S01]  /*5940*/  FMNMX.FTZ R2, R9, R2, !PT ;  /* 0x0000000209027209 */ /* 0x004fe20007810000 */
[----:B------:R-:W-:Y:S01]  /*5950*/  FMUL.FTZ R122, R0, c[0x0][0x23c] ;  /* 0x00008f00007a7a20 */ /* 0x000fe20000410000 */
[----:B------:R-:W-:Y:S01]  /*5960*/  LOP3.LUT R170, R239, UR29, R170, 0x96, !PT ;  /* 0x0000001defaa7c12 */ /* 0x000fe2000f8e96aa */
[----:B------:R-:W-:Y:S01]  /*5970*/  IMAD.WIDE.U32 R8, R6, -0x2daee0ad, RZ ;  /* 0xd2511f5306087825 */ /* 0x000fe200078e00ff */
[----:B------:R-:W-:-:S03]  /*5980*/  FSETP.NEU.FTZ.AND P1, PT, R0, -INF , PT ;  /* 0xff8000000000780b */ /* 0x000fc60003f3d000 */
[----:B------:R-:W-:Y:S01]  /*5990*/  IMAD.WIDE.U32 R170, R170, -0x2daee0ad, RZ ;  /* 0xd2511f53aaaa7825 */ /* 0x000fe200078e00ff */
[----:B------:R-:W-:Y:S02]  /*59a0*/  FSEL R122, R122, RZ, P1 ;  /* 0x000000ff7a7a7208 */ /* 0x000fe40000800000 */
[C---:B------:R-:W-:Y:S01]  /*59b0*/  FSETP.NEU.FTZ.AND P1, PT, R2.reuse, -INF , PT ;  /* 0xff8000000200780b */ /* 0x040fe20003f3d000 */
[----:B------:R-:W-:Y:S01]  /*59c0*/  FMUL.FTZ R235, R2, c[0x0][0x23c] ;  /* 0x00008f0002eb7a20 */ /* 0x000fe20000410000 */
[----:B------:R-:W-:Y:S01]  /*59d0*/  LOP3.LUT R172, R171, UR5, R8, 0x96, !PT ;  /* 0x00000005abac7c12 */ /* 0x000fe2000f8e9608 */
[----:B------:R-:W-:Y:S01]  /*59e0*/  FFMA.FTZ R236, R38, c[0x0][0x23c], -R122 ;  /* 0x00008f0026ec7a23 */ /* 0x000fe2000001087a */
[----:B------:R-:W-:Y:S01]  /*59f0*/  LOP3.LUT R174, R9, UR27, R174, 0x96, !PT ;  /* 0x0000001b09ae7c12 */ /* 0x000fe2000f8e96ae */
[----:B------:R-:W-:Y:S01]  /*5a00*/  FFMA.FTZ R233, R39, c[0x0][0x23c], -R122 ;  /* 0x00008f0027e97a23 */ /* 0x000fe2000001087a */
[----:B------:R-:W-:Y:S01]  /*5a10*/  FSEL R235, R235, RZ, P1 ;  /* 0x000000ffebeb7208 */ /* 0x000fe20000800000 */
[----:B------:R-:W-:-:S02]  /*5a20*/  IMAD.WIDE.U32 R172, R172, -0x326172a9, RZ ;  /* 0xcd9e8d57acac7825 */ /* 0x000fc400078e00ff */
[----:B------:R-:W-:Y:S02]  /*5a30*/  MUFU.EX2 R236, R236 ;  /* 0x000000ec00ec7308 */ /* 0x000fe40000000800 */
[--C-:B------:R-:W-:Y:S01]  /*5a40*/  FFMA.FTZ R234, R36, c[0x0][0x23c], -R235.reuse ;  /* 0x00008f0024ea7a23 */ /* 0x100fe200000108eb */
[----:B------:R-:W-:Y:S01]  /*5a50*/  LOP3.LUT R6, R172, 0xffff, RZ, 0xc0, !PT ;  /* 0x0000ffffac067812 */ /* 0x000fe200078ec0ff */
[--C-:B------:R-:W-:Y:S01]  /*5a60*/  FFMA.FTZ R223, R10, c[0x0][0x23c], -R235.reuse ;  /* 0x00008f000adf7a23 */ /* 0x100fe200000108eb */
[----:B------:R-:W-:Y:S01]  /*5a70*/  LOP3.LUT R11, R172, 0xff, RZ, 0xc0, !PT ;  /* 0x000000ffac0b7812 */ /* 0x000fe200078ec0ff */
[----:B------:R-:W-:Y:S01]  /*5a80*/  FFMA.FTZ R222, R41, c[0x0][0x23c], -R122 ;  /* 0x00008f0029de7a23 */ /* 0x000fe2000001087a */
[----:B------:R-:W-:Y:S01]  /*5a90*/  SHF.R.U32.HI R6, RZ, 0x8, R6 ;  /* 0x00000008ff067819 */ /* 0x000fe20000011606 */
[----:B------:R-:W1:Y:S01]  /*5aa0*/  MUFU.EX2 R233, R233 ;  /* 0x000000e900e97308 */ /* 0x000e620000000800 */
[----:B------:R-:W-:Y:S01]  /*5ab0*/  IMAD.WIDE.U32 R174, R174, -0x326172a9, RZ ;  /* 0xcd9e8d57aeae7825 */ /* 0x000fe200078e00ff */
[----:B------:R-:W-:Y:S01]  /*5ac0*/  SHF.R.U32.HI R9, RZ, 0x10, R172 ;  /* 0x00000010ff097819 */ /* 0x000fe200000116ac */
[----:B------:R-:W-:Y:S01]  /*5ad0*/  LDSM.16.MT88.4 R40, [R208+0x12000] ;  /* 0x01200000d028783b */ /* 0x000fe20000004200 */
[----:B------:R-:W-:Y:S01]  /*5ae0*/  PRMT R11, R11, 0x5410, R6 ;  /* 0x000054100b0b7816 */ /* 0x000fe20000000006 */
[----:B------:R-:W-:Y:S01]  /*5af0*/  FFMA.FTZ R123, R31, c[0x0][0x23c], -R122 ;  /* 0x00008f001f7b7a23 */ /* 0x000fe2000001087a */
[----:B------:R-:W-:Y:S01]  /*5b00*/  LOP3.LUT R6, R173, UR14, R174, 0x96, !PT ;  /* 0x0000000ead067c12 */ /* 0x000fe2000f8e96ae */
[--C-:B------:R-:W-:Y:S01]  /*5b10*/  FFMA.FTZ R230, R44, c[0x0][0x23c], -R235.reuse ;  /* 0x00008f002ce67a23 */ /* 0x100fe200000108eb */
[----:B------:R-:W-:Y:S01]  /*5b20*/  MUFU.EX2 R234, R234 ;  /* 0x000000ea00ea7308 */ /* 0x000fe20000000800 */
[--C-:B------:R-:W-:Y:S01]  /*5b30*/  FFMA.FTZ R125, R30, c[0x0][0x23c], -R235.reuse ;  /* 0x00008f001e7d7a23 */ /* 0x100fe200000108eb */
[C---:B------:R-:W-:Y:S01]  /*5b40*/  LOP3.LUT R10, R6.reuse, 0xffff, RZ, 0xc0, !PT ;  /* 0x0000ffff060a7812 */ /* 0x040fe200078ec0ff */
[----:B------:R-:W-:Y:S01]  /*5b50*/  FFMA.FTZ R126, R19, c[0x0][0x23c], -R122 ;  /* 0x00008f00137e7a23 */ /* 0x000fe2000001087a */
[----:B------:R-:W-:Y:S01]  /*5b60*/  SHF.R.U32.HI R13, RZ, 0x10, R6 ;  /* 0x00000010ff0d7819 */ /* 0x000fe20000011606 */
[----:B------:R-:W-:Y:S01]  /*5b70*/  FFMA.FTZ R217, R27, c[0x0][0x23c], -R122 ;  /* 0x00008f001bd97a23 */ /* 0x000fe2000001087a */
[----:B------:R-:W-:Y:S01]  /*5b80*/  LOP3.LUT R15, R6, 0xff, RZ, 0xc0, !PT ;  /* 0x000000ff060f7812 */ /* 0x000fe200078ec0ff */
[--C-:B------:R-:W-:Y:S01]  /*5b90*/  FFMA.FTZ R221, R16, c[0x0][0x23c], -R235.reuse ;  /* 0x00008f0010dd7a23 */ /* 0x100fe200000108eb */
[----:B------:R-:W2:Y:S01]  /*5ba0*/  MUFU.EX2 R223, R223 ;  /* 0x000000df00df7308 */ /* 0x000ea20000000800 */
[----:B------:R-:W-:Y:S01]  /*5bb0*/  SHF.R.U32.HI R10, RZ, 0x8, R10 ;  /* 0x00000008ff0a7819 */ /* 0x000fe2000001160a */
[--C-:B------:R-:W-:Y:S01]  /*5bc0*/  FFMA.FTZ R218, R18, c[0x0][0x23c], -R235.reuse ;  /* 0x00008f0012da7a23 */ /* 0x100fe200000108eb */
[----:B------:R-:W-:Y:S01]  /*5bd0*/  SHF.R.U32.HI R6, RZ, 0x18, R6 ;  /* 0x00000018ff067819 */ /* 0x000fe20000011606 */
[----:B------:R-:W-:Y:S01]  /*5be0*/  FFMA.FTZ R216, R17, c[0x0][0x23c], -R122 ;  /* 0x00008f0011d87a23 */ /* 0x000fe2000001087a */
[----:B------:R-:W-:Y:S01]  /*5bf0*/  LOP3.LUT R13, R13, 0xff, RZ, 0xc0, !PT ;  /* 0x000000ff0d0d7812 */ /* 0x000fe200078ec0ff */
[--C-:B------:R-:W-:Y:S01]  /*5c00*/  FFMA.FTZ R127, R28, c[0x0][0x23c], -R235.reuse ;  /* 0x00008f001c7f7a23 */ /* 0x100fe200000108eb */
[----:B-1----:R-:W-:Y:S01]  /*5c10*/  F2FP.PACK_AB R185, R233, R236 ;  /* 0x000000ece9b9723e */ /* 0x002fe200000000ff */
[----:B------:R-:W-:Y:S01]  /*5c20*/  MUFU.EX2 R222, R222 ;  /* 0x000000de00de7308 */ /* 0x000fe20000000800 */
[----:B------:R-:W-:Y:S01]  /*5c30*/  PRMT R15, R15, 0x5410, R10 ;  /* 0x000054100f0f7816 */ /* 0x000fe2000000000a */
[----:B------:R-:W-:Y:S01]  /*5c40*/  FFMA.FTZ R220, R24, c[0x0][0x23c], -R235 ;  /* 0x00008f0018dc7a23 */ /* 0x000fe200000108eb */
[----:B------:R-:W-:Y:S01]  /*5c50*/  PRMT R13, R13, 0x5410, R6 ;  /* 0x000054100d0d7816 */ /* 0x000fe20000000006 */
[----:B------:R-:W-:Y:S01]  /*5c60*/  FFMA.FTZ R219, R7, c[0x0][0x23c], -R122 ;  /* 0x00008f0007db7a23 */ /* 0x000fe2000001087a */
[----:B------:R-:W-:Y:S01]  /*5c70*/  LOP3.LUT R238, R175, UR23, R238, 0x96, !PT ;  /* 0x00000017afee7c12 */ /* 0x000fe2000f8e96ee */
[--C-:B------:R-:W-:Y:S01]  /*5c80*/  HSET2.LE.AND R15, R15, R124.reuse, PT ;  /* 0x0000007c0f0f7233 */ /* 0x100fe20003803000 */
[----:B------:R-:W-:Y:S01]  /*5c90*/  PRMT R184, R185, 0x7632, R184 ;  /* 0x00007632b9b87816 */ /* 0x000fe200000000b8 */
[----:B------:R-:W1:Y:S01]  /*5ca0*/  MUFU.EX2 R123, R123 ;  /* 0x0000007b007b7308 */ /* 0x000e620000000800 */
[----:B--2---:R-:W-:Y:S01]  /*5cb0*/  F2FP.PACK_AB R186, R223, R234 ;  /* 0x000000eadfba723e */ /* 0x004fe200000000ff */
[--C-:B------:R-:W-:Y:S01]  /*5cc0*/  HSET2.LE.AND R13, R13, R124.reuse, PT ;  /* 0x0000007c0d0d7233 */ /* 0x100fe20003803000 */
[----:B------:R-:W-:Y:S01]  /*5cd0*/  SHF.R.U32.HI R8, RZ, 0x18, R172 ;  /* 0x00000018ff087819 */ /* 0x000fe200000116ac */
[----:B------:R-:W-:Y:S01]  /*5ce0*/  IMAD.WIDE.U32 R238, R238, -0x2daee0ad, RZ ;  /* 0xd2511f53eeee7825 */ /* 0x000fe200078e00ff */
[C---:B------:R-:W-:Y:S01]  /*5cf0*/  PRMT R187, R186.reuse, 0x7632, R187 ;  /* 0x00007632babb7816 */ /* 0x040fe200000000bb */
[--C-:B------:R-:W-:Y:S01]  /*5d00*/  HSET2.LE.AND R11, R11, R124.reuse, PT ;  /* 0x0000007c0b0b7233 */ /* 0x100fe20003803000 */
[----:B------:R-:W-:Y:S01]  /*5d10*/  LOP3.LUT R9, R9, 0xff, RZ, 0xc0, !PT ;  /* 0x000000ff09097812 */ /* 0x000fe200078ec0ff */
[----:B------:R-:W-:Y:S01]  /*5d20*/  MUFU.EX2 R230, R230 ;  /* 0x000000e600e67308 */ /* 0x000fe20000000800 */
[----:B------:R-:W-:Y:S01]  /*5d30*/  PRMT R128, R186, 0x5410, R187 ;  /* 0x00005410ba807816 */ /* 0x000fe200000000bb */
[----:B------:R-:W-:Y:S01]  /*5d40*/  LDSM.16.MT88.4 R16, [R208+0x10800] ;  /* 0x01080000d010783b */ /* 0x000fe20000004200 */
[----:B------:R-:W-:Y:S01]  /*5d50*/  PRMT R4, R185, 0x5410, R184 ;  /* 0x00005410b9047816 */ /* 0x000fe200000000b8 */
[--C-:B------:R-:W-:Y:S01]  /*5d60*/  FFMA.FTZ R181, R98, c[0x0][0x23c], -R235.reuse ;  /* 0x00008f0062b57a23 */ /* 0x100fe200000108eb */
[----:B------:R-:W-:Y:S01]  /*5d70*/  PRMT R9, R9, 0x5410, R8 ;  /* 0x0000541009097816 */ /* 0x000fe20000000008 */
[----:B------:R-:W-:Y:S01]  /*5d80*/  LDSM.16.MT88.4 R28, [R208+0x12800] ;  /* 0x01280000d01c783b */ /* 0x000fe20000004200 */
[----:B------:R-:W-:Y:S01]  /*5d90*/  LOP3.LUT R128, R15, R128, RZ, 0xc0, !PT ;  /* 0x000000800f807212 */ /* 0x000fe200078ec0ff */
[----:B------:R-:W2:Y:S01]  /*5da0*/  MUFU.EX2 R125, R125 ;  /* 0x0000007d007d7308 */ /* 0x000ea20000000800 */
[----:B-1----:R-:W-:Y:S01]  /*5db0*/  F2FP.PACK_AB R21, R123, R222 ;  /* 0x000000de7b15723e */ /* 0x002fe200000000ff */
[----:B------:R-:W-:Y:S01]  /*5dc0*/  HSET2.LE.AND R9, R9, R124, PT ;  /* 0x0000007c09097233 */ /* 0x000fe20003803000 */
[----:B------:R-:W-:Y:S01]  /*5dd0*/  LOP3.LUT R129, R13, R4, RZ, 0xc0, !PT ;  /* 0x000000040d817212 */ /* 0x000fe200078ec0ff */
[----:B------:R-:W-:Y:S01]  /*5de0*/  FFMA.FTZ R180, R32, c[0x0][0x23c], -R235 ;  /* 0x00008f0020b47a23 */ /* 0x000fe200000108eb */
[----:B------:R-:W-:Y:S01]  /*5df0*/  PRMT R20, R21, 0x7632, R20 ;  /* 0x0000763215147816 */ /* 0x000fe20000000014 */
[----:B------:R-:W1:Y:S01]  /*5e00*/  LDSM.16.MT88.4 R12, [R206+0x10800] ;  /* 0x01080000ce0c783b */ /* 0x000e620000004200 */
[----:B------:R-:W-:Y:S01]  /*5e10*/  LOP3.LUT R25, R239, UR13, R170, 0x96, !PT ;  /* 0x0000000def197c12 */ /* 0x000fe2000f8e96aa */
[----:B------:R-:W-:Y:S01]  /*5e20*/  MUFU.EX2 R126, R126 ;  /* 0x0000007e007e7308 */ /* 0x000fe20000000800 */
[----:B------:R-:W-:Y:S01]  /*5e30*/  PRMT R4, R21, 0x5410, R20 ;  /* 0x0000541015047816 */ /* 0x000fe20000000014 */
[--C-:B------:R-:W-:Y:S01]  /*5e40*/  FFMA.FTZ R175, R101, c[0x0][0x23c], -R122.reuse ;  /* 0x00008f0065af7a23 */ /* 0x100fe2000001087a */
[----:B------:R-:W-:Y:S01]  /*5e50*/  SHF.R.U32.HI R8, RZ, 0x10, R25 ;  /* 0x00000010ff087819 */ /* 0x000fe20000011619 */
[----:B------:R-:W-:Y:S01]  /*5e60*/  FFMA.FTZ R171, R93, c[0x0][0x23c], -R122 ;  /* 0x00008f005dab7a23 */ /* 0x000fe2000001087a */
[----:B------:R-:W-:-:S02]  /*5e70*/  LOP3.LUT R131, R9, R4, RZ, 0xc0, !PT ;  /* 0x0000000409837212 */ /* 0x000fc400078ec0ff */
[----:B------:R-:W-:Y:S01]  /*5e80*/  LOP3.LUT R4, R25, 0xffff, RZ, 0xc0, !PT ;  /* 0x0000ffff19047812 */ /* 0x000fe200078ec0ff */
[----:B------:R-:W3:Y:S01]  /*5e90*/  MUFU.EX2 R217, R217 ;  /* 0x000000d900d97308 */ /* 0x000ee20000000800 */
[----:B--2---:R-:W-:Y:S02]  /*5ea0*/  F2FP.PACK_AB R182, R125, R230 ;  /* 0x000000e67db6723e */ /* 0x004fe400000000ff */
[----:B------:R-:W-:Y:S02]  /*5eb0*/  LOP3.LUT R27, R25, 0xff, RZ, 0xc0, !PT ;  /* 0x000000ff191b7812 */ /* 0x000fe400078ec0ff */
[----:B------:R-:W-:Y:S02]  /*5ec0*/  PRMT R183, R182, 0x7632, R183 ;  /* 0x00007632b6b77816 */ /* 0x000fe400000000b7 */
[----:B------:R-:W-:Y:S01]  /*5ed0*/  LOP3.LUT R10, R238, 0xffff, RZ, 0xc0, !PT ;  /* 0x0000ffffee0a7812 */ /* 0x000fe200078ec0ff */
[----:B------:R-:W-:Y:S01]  /*5ee0*/  MUFU.EX2 R221, R221 ;  /* 0x000000dd00dd7308 */ /* 0x000fe20000000800 */
[----:B------:R-:W-:-:S02]  /*5ef0*/  PRMT R130, R182, 0x5410, R183 ;  /* 0x00005410b6827816 */ /* 0x000fc400000000b7 */
[----:B------:R-:W-:Y:S02]  /*5f00*/  SHF.R.U32.HI R25, RZ, 0x18, R25 ;  /* 0x00000018ff197819 */ /* 0x000fe40000011619 */
[----:B------:R-:W-:Y:S02]  /*5f10*/  LOP3.LUT R130, R11, R130, RZ, 0xc0, !PT ;  /* 0x000000820b827212 */ /* 0x000fe400078ec0ff */
[----:B------:R-:W-:Y:S01]  /*5f20*/  LOP3.LUT R8, R8, 0xff, RZ, 0xc0, !PT ;  /* 0x000000ff08087812 */ /* 0x000fe200078ec0ff */
[----:B------:R-:W2:Y:S01]  /*5f30*/  MUFU.EX2 R218, R218 ;  /* 0x000000da00da7308 */ /* 0x000ea20000000800 */
[----:B------:R-:W-:Y:S02]  /*5f40*/  SHF.R.U32.HI R6, RZ, 0x10, R238 ;  /* 0x00000010ff067819 */ /* 0x000fe400000116ee */
[----:B---3--:R-:W-:Y:S01]  /*5f50*/  F2FP.PACK_AB R169, R217, R126 ;  /* 0x0000007ed9a9723e */ /* 0x008fe200000000ff */
[----:B------:R-:W-:Y:S01]  /*5f60*/  HMMA.16816.F32 R140, R128, R144, RZ ;  /* 0x00000090808c723c */ /* 0x000fe200000018ff */
[----:B------:R-:W-:-:S02]  /*5f70*/  LOP3.LUT R9, R238, 0xff, RZ, 0xc0, !PT ;  /* 0x000000ffee097812 */ /* 0x000fc400078ec0ff */
[----:B------:R-:W-:Y:S01]  /*5f80*/  SHF.R.U32.HI R10, RZ, 0x8, R10 ;  /* 0x00000008ff0a7819 */ /* 0x000fe2000001160a */
[----:B------:R-:W-:Y:S01]  /*5f90*/  MUFU.EX2 R216, R216 ;  /* 0x000000d800d87308 */ /* 0x000fe20000000800 */
[----:B------:R-:W-:Y:S02]  /*5fa0*/  PRMT R25, R8, 0x5410, R25 ;  /* 0x0000541008197816 */ /* 0x000fe40000000019 */
[----:B------:R-:W-:Y:S01]  /*5fb0*/  SHF.R.U32.HI R11, RZ, 0x18, R238 ;  /* 0x00000018ff0b7819 */ /* 0x000fe200000116ee */
[----:B------:R-:W-:Y:S01]  /*5fc0*/  HMMA.16816.F32 R144, R128, R146, RZ ;  /* 0x000000928090723c */ /* 0x000fe200000018ff */
[----:B------:R-:W-:Y:S01]  /*5fd0*/  LOP3.LUT R6, R6, 0xff, RZ, 0xc0, !PT ;  /* 0x000000ff06067812 */ /* 0x000fe200078ec0ff */
[----:B------:R-:W-:Y:S01]  /*5fe0*/  HSET2.LE.AND R25, R25, R124, PT ;  /* 0x0000007c19197233 */ /* 0x000fe20003803000 */
[----:B------:R-:W-:Y:S01]  /*5ff0*/  SHF.R.U32.HI R4, RZ, 0x8, R4 ;  /* 0x00000008ff047819 */ /* 0x000fe20000011604 */
[----:B------:R-:W-:Y:S01]  /*6000*/  MUFU.EX2 R127, R127 ;  /* 0x0000007f007f7308 */ /* 0x000fe20000000800 */
[----:B------:R-:W-:-:S02]  /*6010*/  PRMT R168, R169, 0x7632, R168 ;  /* 0x00007632a9a87816 */ /* 0x000fc400000000a8 */
[----:B------:R-:W-:Y:S01]  /*6020*/  PRMT R9, R9, 0x5410, R10 ;  /* 0x0000541009097816 */ /* 0x000fe2000000000a */
[C---:B------:R-:W-:Y:S01]  /*6030*/  HMMA.16816.F32 R148, R128.reuse, R152, RZ ;  /* 0x000000988094723c */ /* 0x040fe200000018ff */
[----:B--2---:R-:W-:Y:S02]  /*6040*/  F2FP.PACK_AB R34, R218, R221 ;  /* 0x000000ddda22723e */ /* 0x004fe400000000ff */
[----:B------:R-:W-:Y:S01]  /*6050*/  PRMT R11, R6, 0x5410, R11 ;  /* 0x00005410060b7816 */ /* 0x000fe2000000000b */
[----:B------:R-:W2:Y:S01]  /*6060*/  MUFU.EX2 R220, R220 ;  /* 0x000000dc00dc7308 */ /* 0x000ea20000000800 */
[----:B------:R-:W-:Y:S01]  /*6070*/  PRMT R24, R169, 0x5410, R168 ;  /* 0x00005410a9187816 */ /* 0x000fe200000000a8 */
[----:B------:R-:W-:Y:S01]  /*6080*/  HSET2.LE.AND R10, R9, R124, PT ;  /* 0x0000007c090a7233 */ /* 0x000fe20003803000 */
[----:B------:R-:W-:Y:S01]  /*6090*/  PRMT R27, R27, 0x5410, R4 ;  /* 0x000054101b1b7816 */ /* 0x000fe20000000004 */
[----:B------:R-:W-:Y:S01]  /*60a0*/  HMMA.16816.F32 R132, R128, R136, RZ ;  /* 0x000000888084723c */ /* 0x000fe200000018ff */
[----:B------:R-:W3:Y:S01]  /*60b0*/  LDSM.16.MT88.4 R4, [R205+0x10800] ;  /* 0x01080000cd04783b */ /* 0x000ee20000004200 */
[----:B------:R-:W-:-:S02]  /*60c0*/  PRMT R33, R34, 0x7632, R33 ;  /* 0x0000763222217816 */ /* 0x000fc40000000021 */
[----:B------:R-:W4:Y:S01]  /*60d0*/  MUFU.EX2 R219, R219 ;  /* 0x000000db00db7308 */ /* 0x000f220000000800 */
[----:B------:R-:W-:Y:S01]  /*60e0*/  LOP3.LUT R9, R25, R24, RZ, 0xc0, !PT ;  /* 0x0000001819097212 */ /* 0x000fe200078ec0ff */
[--C-:B------:R-:W-:Y:S01]  /*60f0*/  HSET2.LE.AND R24, R11, R124.reuse, PT ;  /* 0x0000007c0b187233 */ /* 0x100fe20003803000 */
[----:B------:R-:W-:Y:S01]  /*6100*/  PRMT R11, R34, 0x5410, R33 ;  /* 0x00005410220b7816 */ /* 0x000fe20000000021 */
[----:B------:R-:W-:Y:S01]  /*6110*/  HSET2.LE.AND R8, R27, R124, PT ;  /* 0x0000007c1b087233 */ /* 0x000fe20003803000 */
[----:B------:R-:W-:Y:S01]  /*6120*/  HMMA.16816.F32 R152, R128, R154, RZ ;  /* 0x0000009a8098723c */ /* 0x000fe200000018ff */
[----:B------:R-:W-:Y:S01]  /*6130*/  LOP3.LUT R165, R239, UR13, R170, 0x96, !PT ;  /* 0x0000000defa57c12 */ /* 0x000fe2000f8e96aa */
[----:B------:R-:W-:Y:S01]  /*6140*/  FFMA.FTZ R170, R23, c[0x0][0x23c], -R122 ;  /* 0x00008f0017aa7a23 */ /* 0x000fe2000001087a */
[----:B--2---:R-:W-:Y:S01]  /*6150*/  F2FP.PACK_AB R166, R220, R127 ;  /* 0x0000007fdca6723e */ /* 0x004fe200000000ff */
[----:B------:R-:W-:Y:S01]  /*6160*/  MUFU.EX2 R181, R181 ;  /* 0x000000b500b57308 */ /* 0x000fe20000000800 */
[----:B------:R-:W-:-:S02]  /*6170*/  LOP3.LUT R10, R10, R11, RZ, 0xc0, !PT ;  /* 0x0000000b0a0a7212 */ /* 0x000fc400078ec0ff */
[----:B------:R-:W-:Y:S01]  /*6180*/  PRMT R167, R166, 0x7632, R167 ;  /* 0x00007632a6a77816 */ /* 0x000fe200000000a7 */
[----:B------:R-:W-:Y:S01]  /*6190*/  HMMA.16816.F32 R136, R128, R138, RZ ;  /* 0x0000008a8088723c */ /* 0x000fe200000018ff */
[----:B----4-:R-:W-:-:S03]  /*61a0*/  F2FP.PACK_AB R164, R219, R216 ;  /* 0x000000d8dba4723e */ /* 0x010fc600000000ff */
[----:B------:R-:W2:Y:S01]  /*61b0*/  MUFU.EX2 R180, R180 ;  /* 0x000000b400b47308 */ /* 0x000ea20000000800 */
[----:B------:R-:W-:Y:S02]  /*61c0*/  PRMT R27, R166, 0x5410, R167 ;  /* 0x00005410a61b7816 */ /* 0x000fe400000000a7 */
[----:B------:R-:W-:Y:S01]  /*61d0*/  PRMT R35, R164, 0x7632, R35 ;  /* 0x00007632a4237816 */ /* 0x000fe20000000023 */
[C---:B------:R-:W-:Y:S01]  /*61e0*/  HMMA.16816.F32 R156, R128.reuse, R160, RZ ;  /* 0x000000a0809c723c */ /* 0x040fe200000018ff */
[----:B------:R-:W-:Y:S02]  /*61f0*/  LOP3.LUT R8, R8, R27, RZ, 0xc0, !PT ;  /* 0x0000001b08087212 */ /* 0x000fe400078ec0ff */
[----:B------:R-:W-:Y:S01]  /*6200*/  PRMT R11, R164, 0x5410, R35 ;  /* 0x00005410a40b7816 */ /* 0x000fe20000000023 */
[----:B------:R-:W-:Y:S03]  /*6210*/  MUFU.EX2 R175, R175 ;  /* 0x000000af00af7308 */ /* 0x000fe60000000800 */
[----:B------:R-:W-:Y:S01]  /*6220*/  LOP3.LUT R11, R24, R11, RZ, 0xc0, !PT ;  /* 0x0000000b180b7212 */ /* 0x000fe200078ec0ff */
[----:B------:R-:W-:Y:S01]  /*6230*/  HMMA.16816.F32 R160, R128, R162, RZ ;  /* 0x000000a280a0723c */ /* 0x000fe200000018ff */
[----:B------:R-:W-:Y:S03]  /*6240*/  LDSM.16.MT88.4 R24, [R206+0x12800] ;  /* 0x01280000ce18783b */ /* 0x000fe60000004200 */
[----:B------:R-:W-:Y:S04]  /*6250*/  MUFU.EX2 R171, R171 ;  /* 0x000000ab00ab7308 */ /* 0x000fe80000000800 */
[C---:B-1----:R-:W-:Y:S04]  /*6260*/  HMMA.16816.F32 R140, R8.reuse, R12, R140 ;  /* 0x0000000c088c723c */ /* 0x042fe8000000188c */
[----:B------:R-:W-:Y:S04]  /*6270*/  MUFU.EX2 R170, R170 ;  /* 0x000000aa00aa7308 */ /* 0x000fe80000000800 */
[----:B------:R-:W-:Y:S01]  /*6280*/  HMMA.16816.F32 R144, R8, R14, R144 ;  /* 0x0000000e0890723c */ /* 0x000fe20000001890 */
[----:B------:R-:W1:Y:S07]  /*6290*/  LDSM.16.MT88.4 R12, [R205+0x12800] ;  /* 0x01280000cd0c783b */ /* 0x000e6e0000004200 */
[C---:B------:R-:W-:Y:S08]  /*62a0*/  HMMA.16816.F32 R52, R128.reuse, R56, RZ ;  /* 0x000000388034723c */ /* 0x040ff000000018ff */
[----:B------:R-:W-:Y:S08]  /*62b0*/  HMMA.16816.F32 R56, R128, R58, RZ ;  /* 0x0000003a8038723c */ /* 0x000ff000000018ff */
[C---:B---3--:R-:W-:Y:S08]  /*62c0*/  HMMA.16816.F32 R148, R8.reuse, R4, R148 ;  /* 0x000000040894723c */ /* 0x048ff00000001894 */
[C---:B------:R-:W-:Y:S01]  /*62d0*/  HMMA.16816.F32 R152, R8.reuse, R6, R152 ;  /* 0x000000060898723c */ /* 0x040fe20000001898 */
[----:B------:R-:W3:Y:S07]  /*62e0*/  LDSM.16.MT88.4 R4, [R204+0x12800] ;  /* 0x01280000cc04783b */ /* 0x000eee0000004200 */
[C---:B------:R-:W-:Y:S08]  /*62f0*/  HMMA.16816.F32 R132, R8.reuse, R16, R132 ;  /* 0x000000100884723c */ /* 0x040ff00000001884 */
[C---:B------:R-:W-:Y:S01]  /*6300*/  HMMA.16816.F32 R136, R8.reuse, R18, R136 ;  /* 0x000000120888723c */ /* 0x040fe20000001888 */
[----:B------:R-:W4:Y:S07]  /*6310*/  LDSM.16.MT88.4 R16, [R208+0x14800] ;  /* 0x01480000d010783b */ /* 0x000f2e0000004200 */
[----:B------:R-:W-:Y:S08]  /*6320*/  HMMA.16816.F32 R156, R8, R68, R156 ;  /* 0x00000044089c723c */ /* 0x000ff0000000189c */
[----:B------:R-:W-:Y:S08]  /*6330*/  HMMA.16816.F32 R60, R128, R64, RZ ;  /* 0x00000040803c723c */ /* 0x000ff000000018ff */
[----:B------:R-:W-:Y:S08]  /*6340*/  HMMA.16816.F32 R160, R8, R70, R160 ;  /* 0x0000004608a0723c */ /* 0x000ff000000018a0 */
[C---:B------:R-:W-:Y:S08]  /*6350*/  HMMA.16816.F32 R64, R128.reuse, R66, RZ ;  /* 0x000000428040723c */ /* 0x040ff000000018ff */
[C---:B------:R-:W-:Y:S08]  /*6360*/  HMMA.16816.F32 R68, R128.reuse, R72, RZ ;  /* 0x000000488044723c */ /* 0x040ff000000018ff */
[----:B------:R-:W-:Y:S08]  /*6370*/  HMMA.16816.F32 R72, R128, R74, RZ ;  /* 0x0000004a8048723c */ /* 0x000ff000000018ff */
[C---:B-1----:R-:W-:Y:S08]  /*6380*/  HMMA.16816.F32 R52, R8.reuse, R12, R52 ;  /* 0x0000000c0834723c */ /* 0x042ff00000001834 */
[----:B------:R-:W-:Y:S01]  /*6390*/  HMMA.16816.F32 R56, R8, R14, R56 ;  /* 0x0000000e0838723c */ /* 0x000fe20000001838 */
[----:B------:R-:W1:Y:S07]  /*63a0*/  LDSM.16.MT88.4 R12, [R206+0x14800] ;  /* 0x01480000ce0c783b */ /* 0x000e6e0000004200 */
[C---:B------:R-:W-:Y:S08]  /*63b0*/  HMMA.16816.F32 R44, R128.reuse, R48, RZ ;  /* 0x00000030802c723c */ /* 0x040ff000000018ff */
[----:B------:R-:W-:Y:S08]  /*63c0*/  HMMA.16816.F32 R76, R128, R80, RZ ;  /* 0x00000050804c723c */ /* 0x000ff000000018ff */
[C---:B---3--:R-:W-:Y:S08]  /*63d0*/  HMMA.16816.F32 R60, R8.reuse, R4, R60 ;  /* 0x00000004083c723c */ /* 0x048ff0000000183c */
[C---:B------:R-:W-:Y:S01]  /*63e0*/  HMMA.16816.F32 R64, R8.reuse, R6, R64 ;  /* 0x000000060840723c */ /* 0x040fe20000001840 */
[----:B------:R-:W3:Y:S07]  /*63f0*/  LDSM.16.MT88.4 R4, [R205+0x14800] ;  /* 0x01480000cd04783b */ /* 0x000eee0000004200 */
[C---:B----4-:R-:W-:Y:S07]  /*6400*/  HMMA.16816.F32 R72, R8.reuse, R18, R72 ;  /* 0x000000120848723c */ /* 0x050fee0000001848 */
[----:B------:R-:W-:Y:S01]  /*6410*/  LOP3.LUT R18, R177, UR34, R86, 0x96, !PT ;  /* 0x00000022b1127c12 */ /* 0x000fe2000f8e9656 */
[----:B------:R-:W-:Y:S01]  /*6420*/  HMMA.16816.F32 R68, R8, R16, R68 ;  /* 0x000000100844723c */ /* 0x000fe20000001844 */
[----:B------:R-:W-:-:S03]  /*6430*/  FFMA.FTZ R177, R92, c[0x0][0x23c], -R235 ;  /* 0x00008f005cb17a23 */ /* 0x000fc600000108eb */
[----:B------:R-:W-:-:S03]  /*6440*/  IMAD.WIDE.U32 R18, R18, -0x2daee0ad, RZ ;  /* 0xd2511f5312127825 */ /* 0x000fc600078e00ff */
[----:B------:R-:W-:Y:S01]  /*6450*/  MUFU.EX2 R177, R177 ;  /* 0x000000b100b17308 */ /* 0x000fe20000000800 */
[----:B------:R-:W-:Y:S01]  /*6460*/  HMMA.16816.F32 R80, R128, R82, RZ ;  /* 0x000000528050723c */ /* 0x000fe200000018ff */
[----:B------:R-:W-:-:S05]  /*6470*/  IMAD.WIDE.U32 R16, R84, -0x2daee0ad, RZ ;  /* 0xd2511f5354107825 */ /* 0x000fca00078e00ff */
[----:B------:R-:W-:Y:S02]  /*6480*/  LOP3.LUT R178, R17, UR33, R178, 0x96, !PT ;  /* 0x0000002111b27c12 */ /* 0x000fe4000f8e96b2 */
[----:B------:R-:W-:Y:S01]  /*6490*/  HMMA.16816.F32 R36, R128, R40, RZ ;  /* 0x000000288024723c */ /* 0x000fe200000018ff */
[----:B------:R-:W-:Y:S02]  /*64a0*/  LOP3.LUT R16, R19, UR31, R16, 0x96, !PT ;  /* 0x0000001f13107c12 */ /* 0x000fe4000f8e9610 */
[----:B------:R-:W-:Y:S01]  /*64b0*/  IMAD.WIDE.U32 R178, R178, -0x326172a9, RZ ;  /* 0xcd9e8d57b2b27825 */ /* 0x000fe200078e00ff */
[----:B------:R-:W-:-:S03]  /*64c0*/  SHF.R.U32.HI R19, RZ, 0x10, R172 ;  /* 0x00000010ff137819 */ /* 0x000fc600000116ac */
[----:B------:R-:W-:Y:S01]  /*64d0*/  IMAD.WIDE.U32 R16, R16, -0x326172a9, RZ ;  /* 0xcd9e8d5710107825 */ /* 0x000fe200078e00ff */
[----:B------:R-:W-:Y:S04]  /*64e0*/  HMMA.16816.F32 R40, R128, R42, RZ ;  /* 0x0000002a8028723c */ /* 0x000fe800000018ff */
[----:B------:R-:W-:-:S04]  /*64f0*/  LOP3.LUT R240, R17, UR29, R178, 0x96, !PT ;  /* 0x0000001d11f07c12 */ /* 0x000fc8000f8e96b2 */
[----:B------:R-:W-:Y:S01]  /*6500*/  HMMA.16816.F32 R84, R128, R88, RZ ;  /* 0x000000588054723c */ /* 0x000fe200000018ff */
[----:B------:R-:W-:-:S07]  /*6510*/  IMAD.WIDE.U32 R240, R240, -0x2daee0ad, RZ ;  /* 0xd2511f53f0f07825 */ /* 0x000fce00078e00ff */
[----:B------:R-:W-:Y:S08]  /*6520*/  HMMA.16816.F32 R88, R128, R90, RZ ;  /* 0x0000005a8058723c */ /* 0x000ff000000018ff */
[C---:B------:R-:W-:Y:S07]  /*6530*/  HMMA.16816.F32 R44, R8.reuse, R24, R44 ;  /* 0x00000018082c723c */ /* 0x040fee000000182c */
[----:B------:R-:W-:Y:S01]  /*6540*/  LOP3.LUT R24, R17, UR29, R178, 0x96, !PT ;  /* 0x0000001d11187c12 */ /* 0x000fe2000f8e96b2 */
[----:B-1----:R-:W-:Y:S01]  /*6550*/  HMMA.16816.F32 R76, R8, R12, R76 ;  /* 0x0000000c084c723c */ /* 0x002fe2000000184c */
[----:B------:R-:W-:Y:S01]  /*6560*/  LOP3.LUT R17, R173, UR14, R174, 0x96, !PT ;  /* 0x0000000ead117c12 */ /* 0x000fe2000f8e96ae */
[----:B------:R-:W-:-:S02]  /*6570*/  FFMA.FTZ R174, R97, c[0x0][0x23c], -R122 ;  /* 0x00008f0061ae7a23 */ /* 0x000fc4000001087a */
[----:B------:R-:W-:-:S03]  /*6580*/  IMAD.WIDE.U32 R24, R24, -0x2daee0ad, RZ ;  /* 0xd2511f5318187825 */ /* 0x000fc600078e00ff */
[C-C-:B------:R-:W-:Y:S01]  /*6590*/  LOP3.LUT R12, R179.reuse, UR32, R176.reuse, 0x96, !PT ;  /* 0x00000020b30c7c12 */ /* 0x140fe2000f8e96b0 */
[----:B------:R-:W-:Y:S01]  /*65a0*/  HMMA.16816.F32 R48, R128, R50, RZ ;  /* 0x000000328030723c */ /* 0x000fe200000018ff */
[----:B------:R-:W-:Y:S01]  /*65b0*/  LOP3.LUT R176, R179, UR32, R176, 0x96, !PT ;  /* 0x00000020b3b07c12 */ /* 0x000fe2000f8e96b0 */
[----:B------:R-:W1:Y:S01]  /*65c0*/  MUFU.EX2 R174, R174 ;  /* 0x000000ae00ae7308 */ /* 0x000e620000000800 */
[----:B------:R-:W-:Y:S02]  /*65d0*/  FFMA.FTZ R179, R96, c[0x0][0x23c], -R235 ;  /* 0x00008f0060b37a23 */ /* 0x000fe400000108eb */
[----:B------:R-:W-:-:S03]  /*65e0*/  IMAD.WIDE.U32 R12, R12, -0x2daee0ad, RZ ;  /* 0xd2511f530c0c7825 */ /* 0x000fc600078e00ff */
[C---:B------:R-:W-:Y:S01]  /*65f0*/  HMMA.16816.F32 R80, R8.reuse, R14, R80 ;  /* 0x0000000e0850723c */ /* 0x040fe20000001850 */
[----:B------:R-:W-:Y:S01]  /*6600*/  FFMA.FTZ R178, R94, c[0x0][0x23c], -R235 ;  /* 0x00008f005eb27a23 */ /* 0x000fe200000108eb */
[----:B------:R-:W-:Y:S01]  /*6610*/  LOP3.LUT R13, R13, UR27, R18, 0x96, !PT ;  /* 0x0000001b0d0d7c12 */ /* 0x000fe2000f8e9612 */
[----:B------:R-:W-:Y:S01]  /*6620*/  MUFU.EX2 R179, R179 ;  /* 0x000000b300b37308 */ /* 0x000fe20000000800 */
[C---:B------:R-:W-:Y:S01]  /*6630*/  LOP3.LUT R18, R172.reuse, 0xffff, RZ, 0xc0, !PT ;  /* 0x0000ffffac127812 */ /* 0x040fe200078ec0ff */
[----:B------:R-:W-:Y:S02]  /*6640*/  FFMA.FTZ R173, R95, c[0x0][0x23c], -R122 ;  /* 0x00008f005fad7a23 */ /* 0x000fe4000001087a */
[----:B------:R-:W-:Y:S01]  /*6650*/  LOP3.LUT R14, R25, UR5, R12, 0x96, !PT ;  /* 0x00000005190e7c12 */ /* 0x000fe2000f8e960c */
[----:B------:R-:W-:Y:S01]  /*6660*/  HMMA.16816.F32 R36, R8, R28, R36 ;  /* 0x0000001c0824723c */ /* 0x000fe20000001824 */
[----:B------:R-:W-:Y:S02]  /*6670*/  LOP3.LUT R12, R172, 0xff, RZ, 0xc0, !PT ;  /* 0x000000ffac0c7812 */ /* 0x000fe400078ec0ff */
[----:B------:R-:W-:Y:S01]  /*6680*/  SHF.R.U32.HI R172, RZ, 0x18, R172 ;  /* 0x00000018ffac7819 */ /* 0x000fe200000116ac */
[----:B------:R-:W4:Y:S01]  /*6690*/  MUFU.EX2 R178, R178 ;  /* 0x000000b200b27308 */ /* 0x000f220000000800 */
[----:B------:R-:W-:-:S02]  /*66a0*/  ISETP.GE.U32.AND P6, PT, R247, R12, PT ;  /* 0x0000000cf700720c */ /* 0x000fc40003fc6070 */
[----:B------:R-:W-:Y:S01]  /*66b0*/  IMAD.WIDE.U32 R28, R14, -0x326172a9, RZ ;  /* 0xcd9e8d570e1c7825 */ /* 0x000fe200078e00ff */
[C---:B------:R-:W-:Y:S01]  /*66c0*/  HMMA.16816.F32 R40, R8.reuse, R30, R40 ;  /* 0x0000001e0828723c */ /* 0x040fe20000001828 */
[----:B------:R-:W-:Y:S02]  /*66d0*/  ISETP.GE.U32.AND P1, PT, R247, R172, PT ;  /* 0x000000acf700720c */ /* 0x000fe40003f26070 */
[----:B------:R-:W-:Y:S01]  /*66e0*/  FFMA.FTZ R172, R99, c[0x0][0x23c], -R122 ;  /* 0x00008f0063ac7a23 */ /* 0x000fe2000001087a */
[----:B------:R-:W-:Y:S01]  /*66f0*/  SHF.R.U32.HI R14, RZ, 0x18, R28 ;  /* 0x00000018ff0e7819 */ /* 0x000fe2000001161c */
[----:B------:R-:W-:Y:S02]  /*6700*/  MUFU.EX2 R173, R173 ;  /* 0x000000ad00ad7308 */ /* 0x000fe40000000800 */
[----:B------:R-:W-:Y:S01]  /*6710*/  IMAD.WIDE.U32 R30, R13, -0x326172a9, RZ ;  /* 0xcd9e8d570d1e7825 */ /* 0x000fe200078e00ff */
[----:B---3--:R-:W-:Y:S01]  /*6720*/  HMMA.16816.F32 R88, R8, R6, R88 ;  /* 0x000000060858723c */ /* 0x008fe20000001858 */
[----:B------:R-:W-:-:S03]  /*6730*/  ISETP.GE.U32.AND P5, PT, R247, R14, PT ;  /* 0x0000000ef700720c */ /* 0x000fc60003fa6070 */
[----:B------:R-:W-:Y:S01]  /*6740*/  LOP3.LUT R115, R31, UR23, R16, 0x96, !PT ;  /* 0x000000171f737c12 */ /* 0x000fe2000f8e9610 */
[----:B------:R-:W3:Y:S02]  /*6750*/  MUFU.EX2 R172, R172 ;  /* 0x000000ac00ac7308 */ /* 0x000ee40000000800 */
[----:B------:R-:W-:Y:S01]  /*6760*/  LOP3.LUT R7, R29, UR14, R30, 0x96, !PT ;  /* 0x0000000e1d077c12 */ /* 0x000fe2000f8e961e */
[C---:B------:R-:W-:Y:S01]  /*6770*/  HMMA.16816.F32 R84, R8.reuse, R4, R84 ;  /* 0x000000040854723c */ /* 0x040fe20000001854 */
[----:B------:R-:W-:Y:S02]  /*6780*/  LOP3.LUT R6, R28, 0xffff, RZ, 0xc0, !PT ;  /* 0x0000ffff1c067812 */ /* 0x000fe400078ec0ff */
[C---:B------:R-:W-:Y:S02]  /*6790*/  LOP3.LUT R12, R7.reuse, 0xffff, RZ, 0xc0, !PT ;  /* 0x0000ffff070c7812 */ /* 0x040fe400078ec0ff */
[----:B------:R-:W-:Y:S02]  /*67a0*/  LOP3.LUT R14, R7, 0xff, RZ, 0xc0, !PT ;  /* 0x000000ff070e7812 */ /* 0x000fe400078ec0ff */
[----:B------:R-:W-:Y:S01]  /*67b0*/  IMAD R5, R176, -0x2daee0ad, RZ ;  /* 0xd2511f53b0057824 */ /* 0x000fe200078e02ff */
[----:B------:R-:W-:Y:S01]  /*67c0*/  SHF.R.U32.HI R12, RZ, 0x8, R12 ;  /* 0x00000008ff0c7819 */ /* 0x000fe2000001160c */
[----:B------:R-:W-:Y:S01]  /*67d0*/  HMMA.16816.F32 R48, R8, R26, R48 ;  /* 0x0000001a0830723c */ /* 0x000fe20000001830 */
[----:B------:R-:W-:Y:S01]  /*67e0*/  ISETP.GE.U32.AND P2, PT, R247, R14, PT ;  /* 0x0000000ef700720c */ /* 0x000fe20003f46070 */
[----:B------:R-:W-:Y:S01]  /*67f0*/  FFMA.FTZ R176, R22, c[0x0][0x23c], -R235 ;  /* 0x00008f0016b07a23 */ /* 0x000fe200000108eb */
[----:B------:R-:W-:-:S02]  /*6800*/  LOP3.LUT R15, R241, UR5, R5, 0x96, !PT ;  /* 0x00000005f10f7c12 */ /* 0x000fc4000f8e9605 */
[----:B------:R-:W-:Y:S02]  /*6810*/  LOP3.LUT R12, R12, 0xffff, RZ, 0xc0, !PT ;  /* 0x0000ffff0c0c7812 */ /* 0x000fe400078ec0ff */
[----:B------:R-:W-:Y:S01]  /*6820*/  LOP3.LUT R26, R28, 0xff, RZ, 0xc0, !PT ;  /* 0x000000ff1c1a7812 */ /* 0x000fe200078ec0ff */
[----:B------:R-:W1:Y:S01]  /*6830*/  MUFU.EX2 R176, R176 ;  /* 0x000000b000b07308 */ /* 0x000e620000000800 */
[----:B------:R-:W-:Y:S01]  /*6840*/  SHF.R.U32.HI R5, RZ, 0x10, R28 ;  /* 0x00000010ff057819 */ /* 0x000fe2000001161c */
[----:B------:R-:W-:Y:S01]  /*6850*/  IMAD.WIDE.U32 R28, R15, -0x326172a9, RZ ;  /* 0xcd9e8d570f1c7825 */ /* 0x000fe200078e00ff */
[----:B------:R-:W-:Y:S02]  /*6860*/  ISETP.GE.U32.AND P4, PT, R247, R12, PT ;  /* 0x0000000cf700720c */ /* 0x000fe40003f86070 */
[----:B------:R-:W-:Y:S02]  /*6870*/  LOP3.LUT R4, R31, UR23, R16, 0x96, !PT ;  /* 0x000000171f047c12 */ /* 0x000fe4000f8e9610 */
[----:B------:R-:W-:-:S02]  /*6880*/  LOP3.LUT R16, R29, UR14, R30, 0x96, !PT ;  /* 0x0000000e1d107c12 */ /* 0x000fc4000f8e961e */
[----:B--2---:R-:W-:Y:S01]  /*6890*/  F2FP.PACK_AB R30, R180, R181 ;  /* 0x000000b5b41e723e */ /* 0x004fe200000000ff */
[----:B------:R-:W-:Y:S01]  /*68a0*/  IMAD.WIDE.U32 R188, R4, -0x2daee0ad, RZ ;  /* 0xd2511f5304bc7825 */ /* 0x000fe200078e00ff */
[----:B------:R-:W-:Y:S02]  /*68b0*/  LOP3.LUT R244, R28, 0xffff, RZ, 0xc0, !PT ;  /* 0x0000ffff1cf47812 */ /* 0x000fe400078ec0ff */
[C---:B------:R-:W-:Y:S01]  /*68c0*/  PRMT R29, R30.reuse, 0x7632, R29 ;  /* 0x000076321e1d7816 */ /* 0x040fe2000000001d */
[----:B------:R-:W-:Y:S01]  /*68d0*/  @!P2 HADD2 R98, -R30.H0_H0, -RZ.H0_H0 ;  /* 0xa00000ff1e62a230 */ /* 0x000fe20000000900 */
[--C-:B------:R-:W-:Y:S02]  /*68e0*/  SHF.R.U32.HI R14, RZ, 0x18, R7.reuse ;  /* 0x00000018ff0e7819 */ /* 0x100fe40000011607 */
[----:B------:R-:W-:Y:S01]  /*68f0*/  SHF.R.U32.HI R7, RZ, 0x10, R7 ;  /* 0x00000010ff077819 */ /* 0x000fe20000011607 */
[----:B------:R-:W-:Y:S01]  /*6900*/  @!P4 HADD2 R32, -R29.H0_H0, -RZ.H0_H0 ;  /* 0xa00000ff1d20c230 */ /* 0x000fe20000000900 */
[----:B------:R-:W-:-:S02]  /*6910*/  PRMT R12, R30, 0x5410, R29 ;  /* 0x000054101e0c7816 */ /* 0x000fc4000000001d */
[----:B------:R-:W-:Y:S02]  /*6920*/  @!P2 PRMT R30, R98, 0x5410, RZ ;  /* 0x00005410621ea816 */ /* 0x000fe400000000ff */
[----:B------:R-:W-:Y:S02]  /*6930*/  ISETP.GE.U32.AND P2, PT, R247, R14, PT ;  /* 0x0000000ef700720c */ /* 0x000fe40003f46070 */
[----:B------:R-:W-:Y:S02]  /*6940*/  LOP3.LUT R14, R7, 0xff, RZ, 0xc0, !PT ;  /* 0x000000ff070e7812 */ /* 0x000fe400078ec0ff */
[----:B------:R-:W-:Y:S02]  /*6950*/  @!P4 PRMT R29, R32, 0x5410, RZ ;  /* 0x00005410201dc816 */ /* 0x000fe400000000ff */
[----:B-1----:R-:W-:Y:S02]  /*6960*/  F2FP.PACK_AB R32, R174, R175 ;  /* 0x000000afae20723e */ /* 0x002fe400000000ff */
[----:B------:R-:W-:-:S02]  /*6970*/  ISETP.GE.U32.AND P4, PT, R247, R14, PT ;  /* 0x0000000ef700720c */ /* 0x000fc40003f86070 */
[----:B------:R-:W-:Y:S02]  /*6980*/  PRMT R31, R32, 0x7632, R31 ;  /* 0x00007632201f7816 */ /* 0x000fe4000000001f */
[----:B------:R-:W-:Y:S02]  /*6990*/  SHF.R.U32.HI R6, RZ, 0x8, R6 ;  /* 0x00000008ff067819 */ /* 0x000fe40000011606 */
[----:B------:R-:W-:Y:S01]  /*69a0*/  ISETP.GE.U32.AND P3, PT, R247, R26, PT ;  /* 0x0000001af700720c */ /* 0x000fe20003f66070 */
[----:B------:R-:W-:Y:S01]  /*69b0*/  @!P2 HADD2 R97, -R31.H0_H0, -RZ.H0_H0 ;  /* 0xa00000ff1f61a230 */ /* 0x000fe20000000900 */
[----:B------:R-:W-:Y:S02]  /*69c0*/  LOP3.LUT R6, R6, 0xffff, RZ, 0xc0, !PT ;  /* 0x0000ffff06067812 */ /* 0x000fe400078ec0ff */
[----:B------:R-:W-:Y:S02]  /*69d0*/  PRMT R13, R32, 0x5410, R31 ;  /* 0x00005410200d7816 */ /* 0x000fe4000000001f */
[----:B------:R-:W-:Y:S01]  /*69e0*/  @!P2 PRMT R31, R97, 0x5410, RZ ;  /* 0x00005410611fa816 */ /* 0x000fe200000000ff */
[----:B------:R-:W-:Y:S01]  /*69f0*/  @!P4 HADD2 R96, -R32.H0_H0, -RZ.H0_H0 ;  /* 0xa00000ff2060c230 */ /* 0x000fe20000000900 */
[----:B------:R-:W-:-:S02]  /*6a00*/  ISETP.GE.U32.AND P2, PT, R247, R6, PT ;  /* 0x00000006f700720c */ /* 0x000fc40003f46070 */
[----:B------:R-:W-:Y:S02]  /*6a10*/  LOP3.LUT R6, R5, 0xff, RZ, 0xc0, !PT ;  /* 0x000000ff05067812 */ /* 0x000fe400078ec0ff */
[----:B----4-:R-:W-:Y:S02]  /*6a20*/  F2FP.PACK_AB R26, R178, R179 ;  /* 0x000000b3b21a723e */ /* 0x010fe400000000ff */
[----:B------:R-:W-:Y:S02]  /*6a30*/  @!P4 PRMT R32, R96, 0x5410, RZ ;  /* 0x000054106020c816 */ /* 0x000fe400000000ff */
[----:B------:R-:W-:Y:S01]  /*6a40*/  ISETP.GE.U32.AND P4, PT, R247, R6, PT ;  /* 0x00000006f700720c */ /* 0x000fe20003f86070 */
[----:B------:R-:W-:Y:S01]  /*6a50*/  @!P3 HADD2 R95, -R26.H0_H0, -RZ.H0_H0 ;  /* 0xa00000ff1a5fb230 */ /* 0x000fe20000000900 */
[----:B------:R-:W-:Y:S01]  /*6a60*/  SHF.R.U32.HI R6, RZ, 0x10, R165 ;  /* 0x00000010ff067819 */ /* 0x000fe200000116a5 */
[----:B------:R-:W1:Y:S01]  /*6a70*/  LDSM.16.MT88.4 R96, [R204+0x14000] ;  /* 0x01400000cc60783b */ /* 0x000e620000004200 */
[----:B------:R-:W-:-:S02]  /*6a80*/  LOP3.LUT R246, R28, 0xff, RZ, 0xc0, !PT ;  /* 0x000000ff1cf67812 */ /* 0x000fc400078ec0ff */
[--C-:B------:R-:W-:Y:S02]  /*6a90*/  SHF.R.U32.HI R245, RZ, 0x10, R28.reuse ;  /* 0x00000010fff57819 */ /* 0x100fe4000001161c */
[----:B------:R-:W-:Y:S02]  /*6aa0*/  SHF.R.U32.HI R237, RZ, 0x18, R28 ;  /* 0x00000018ffed7819 */ /* 0x000fe4000001161c */
[----:B------:R-:W-:Y:S02]  /*6ab0*/  PRMT R25, R26, 0x7632, R25 ;  /* 0x000076321a197816 */ /* 0x000fe40000000019 */
[----:B------:R-:W-:Y:S02]  /*6ac0*/  LOP3.LUT R24, R189, UR13, R24, 0x96, !PT ;  /* 0x0000000dbd187c12 */ /* 0x000fe4000f8e9618 */
[----:B---3--:R-:W-:Y:S01]  /*6ad0*/  F2FP.PACK_AB R28, R172, R173 ;  /* 0x000000adac1c723e */ /* 0x008fe200000000ff */
[----:B------:R-:W-:Y:S01]  /*6ae0*/  @!P2 HADD2 R94, -R25.H0_H0, -RZ.H0_H0 ;  /* 0xa00000ff195ea230 */ /* 0x000fe20000000900 */
[----:B------:R-:W-:-:S02]  /*6af0*/  LOP3.LUT R6, R6, 0xff, RZ, 0xc0, !PT ;  /* 0x000000ff06067812 */ /* 0x000fc400078ec0ff */
[----:B------:R-:W-:Y:S01]  /*6b00*/  PRMT R14, R26, 0x5410, R25 ;  /* 0x000054101a0e7816 */ /* 0x000fe20000000019 */
[----:B------:R-:W-:Y:S01]  /*6b10*/  @!P4 HADD2 R3, -R28.H0_H0, -RZ.H0_H0 ;  /* 0xa00000ff1c03c230 */ /* 0x000fe20000000900 */
[----:B------:R-:W-:Y:S02]  /*6b20*/  LOP3.LUT R4, R24, 0xffff, RZ, 0xc0, !PT ;  /* 0x0000ffff18047812 */ /* 0x000fe400078ec0ff */
[----:B------:R-:W-:Y:S02]  /*6b30*/  @!P3 PRMT R26, R95, 0x5410, RZ ;  /* 0x000054105f1ab816 */ /* 0x000fe400000000ff */
[----:B------:R-:W-:Y:S02]  /*6b40*/  PRMT R27, R28, 0x7632, R27 ;  /* 0x000076321c1b7816 */ /* 0x000fe4000000001b */
[----:B------:R-:W-:Y:S02]  /*6b50*/  ISETP.GE.U32.AND P3, PT, R247, R6, PT ;  /* 0x00000006f700720c */ /* 0x000fe40003f66070 */
[----:B------:R-:W-:Y:S01]  /*6b60*/  LOP3.LUT R6, R24, 0xff, RZ, 0xc0, !PT ;  /* 0x000000ff18067812 */ /* 0x000fe200078ec0ff */
[----:B------:R-:W-:Y:S01]  /*6b70*/  @!P5 HADD2 R22, -R27.H0_H0, -RZ.H0_H0 ;  /* 0xa00000ff1b16d230 */ /* 0x000fe20000000900 */
[----:B------:R-:W-:-:S02]  /*6b80*/  SHF.R.U32.HI R4, RZ, 0x8, R4 ;  /* 0x00000008ff047819 */ /* 0x000fc40000011604 */
[----:B------:R-:W-:Y:S02]  /*6b90*/  @!P2 PRMT R25, R94, 0x5410, RZ ;  /* 0x000054105e19a816 */ /* 0x000fe400000000ff */
[C---:B------:R-:W-:Y:S02]  /*6ba0*/  ISETP.GE.U32.AND P2, PT, R247.reuse, R6, PT ;  /* 0x00000006f700720c */ /* 0x040fe40003f46070 */
[----:B------:R-:W-:Y:S02]  /*6bb0*/  LOP3.LUT R4, R4, 0xffff, RZ, 0xc0, !PT ;  /* 0x0000ffff04047812 */ /* 0x000fe400078ec0ff */
[----:B------:R-:W-:Y:S02]  /*6bc0*/  PRMT R15, R28, 0x5410, R27 ;  /* 0x000054101c0f7816 */ /* 0x000fe4000000001b */
[----:B------:R-:W-:Y:S02]  /*6bd0*/  @!P5 PRMT R27, R22, 0x5410, RZ ;  /* 0x00005410161bd816 */ /* 0x000fe400000000ff */
[----:B------:R-:W-:-:S02]  /*6be0*/  ISETP.GE.U32.AND P5, PT, R247, R4, PT ;  /* 0x00000004f700720c */ /* 0x000fc40003fa6070 */
[--C-:B------:R-:W-:Y:S02]  /*6bf0*/  SHF.R.U32.HI R4, RZ, 0x18, R24.reuse ;  /* 0x00000018ff047819 */ /* 0x100fe40000011618 */
[----:B------:R-:W-:Y:S02]  /*6c00*/  F2FP.PACK_AB R22, R176, R177 ;  /* 0x000000b1b016723e */ /* 0x000fe400000000ff */
[----:B------:R-:W-:Y:S02]  /*6c10*/  @!P4 PRMT R28, R3, 0x5410, RZ ;  /* 0x00005410031cc816 */ /* 0x000fe400000000ff */
[----:B------:R-:W-:Y:S01]  /*6c20*/  ISETP.GE.U32.AND P4, PT, R247, R4, PT ;  /* 0x00000004f700720c */ /* 0x000fe20003f86070 */
[----:B------:R-:W-:Y:S01]  /*6c30*/  @!P2 HADD2 R23, -R22.H0_H0, -RZ.H0_H0 ;  /* 0xa00000ff1617a230 */ /* 0x000fe20000000900 */
[----:B------:R-:W-:Y:S02]  /*6c40*/  SHF.R.U32.HI R4, RZ, 0x10, R24 ;  /* 0x00000010ff047819 */ /* 0x000fe40000011618 */
[----:B------:R-:W-:-:S02]  /*6c50*/  PRMT R3, R22, 0x7632, R3 ;  /* 0x0000763216037816 */ /* 0x000fc40000000003 */
[----:B------:R-:W-:Y:S02]  /*6c60*/  LOP3.LUT R4, R4, 0xff, RZ, 0xc0, !PT ;  /* 0x000000ff04047812 */ /* 0x000fe400078ec0ff */
[----:B------:R-:W-:Y:S01]  /*6c70*/  F2FP.PACK_AB R24, R170, R171 ;  /* 0x000000abaa18723e */ /* 0x000fe200000000ff */
[----:B------:R-:W-:Y:S01]  /*6c80*/  @!P5 HADD2 R93, -R3.H0_H0, -RZ.H0_H0 ;  /* 0xa00000ff035dd230 */ /* 0x000fe20000000900 */
[----:B------:R-:W-:Y:S02]  /*6c90*/  PRMT R241, R22, 0x5410, R3 ;  /* 0x0000541016f17816 */ /* 0x000fe40000000003 */
[----:B------:R-:W-:Y:S02]  /*6ca0*/  @!P2 PRMT R22, R23, 0x5410, RZ ;  /* 0x000054101716a816 */ /* 0x000fe400000000ff */
[----:B------:R-:W-:Y:S02]  /*6cb0*/  PRMT R23, R24, 0x7632, R23 ;  /* 0x0000763218177816 */ /* 0x000fe40000000017 */
[----:B------:R-:W-:-:S02]  /*6cc0*/  ISETP.GE.U32.AND P2, PT, R247, R4, PT ;  /* 0x00000004f700720c */ /* 0x000fc40003f46070 */
[----:B------:R-:W-:Y:S01]  /*6cd0*/  LOP3.LUT R4, R165, 0xff, RZ, 0xc0, !PT ;  /* 0x000000ffa5047812 */ /* 0x000fe200078ec0ff */
[----:B------:R-:W-:Y:S01]  /*6ce0*/  @!P4 HADD2 R92, -R23.H0_H0, -RZ.H0_H0 ;  /* 0xa00000ff175cc230 */ /* 0x000fe20000000900 */
[----:B------:R-:W-:Y:S02]  /*6cf0*/  @!P5 PRMT R3, R93, 0x5410, RZ ;  /* 0x000054105d03d816 */ /* 0x000fe400000000ff */
[----:B------:R-:W-:Y:S02]  /*6d00*/  ISETP.GE.U32.AND P5, PT, R247, R4, PT ;  /* 0x00000004f700720c */ /* 0x000fe40003fa6070 */
[----:B------:R-:W-:Y:S02]  /*6d10*/  SHF.R.U32.HI R4, RZ, 0x18, R165 ;  /* 0x00000018ff047819 */ /* 0x000fe400000116a5 */
[----:B------:R-:W-:Y:S02]  /*6d20*/  PRMT R243, R24, 0x5410, R23 ;  /* 0x0000541018f37816 */ /* 0x000fe40000000017 */
[----:B------:R-:W-:-:S02]  /*6d30*/  @!P4 PRMT R23, R92, 0x5410, RZ ;  /* 0x000054105c17c816 */ /* 0x000fc400000000ff */
[----:B------:R-:W-:Y:S01]  /*6d40*/  ISETP.GE.U32.AND P4, PT, R247, R4, PT ;  /* 0x00000004f700720c */ /* 0x000fe20003f86070 */
[----:B-1----:R-:W-:Y:S01]  /*6d50*/  HMMA.16816.F32 R92, R128, R96, RZ ;  /* 0x00000060805c723c */ /* 0x002fe200000018ff */
[----:B------:R-:W1:Y:S01]  /*6d60*/  LDSM.16.MT88.4 R4, [R204+0x14800] ;  /* 0x01480000cc04783b */ /* 0x000e620000004200 */
[----:B------:R-:W-:-:S05]  /*6d70*/  @!P2 HADD2 R107, -R24.H0_H0, -RZ.H0_H0 ;  /* 0xa00000ff186ba230 */ /* 0x000fca0000000900 */
[----:B------:R-:W-:Y:S01]  /*6d80*/  @!P2 PRMT R24, R107, 0x5410, RZ ;  /* 0x000054106b18a816 */ /* 0x000fe200000000ff */
[----:B------:R-:W-:Y:S01]  /*6d90*/  @!P5 HADD2 R114, -R166.H0_H0, -RZ.H0_H0 ;  /* 0xa00000ffa672d230 */ /* 0x000fe20000000900 */
[----:B------:R-:W-:Y:S04]  /*6da0*/  HMMA.16816.F32 R96, R128, R98, RZ ;  /* 0x000000628060723c */ /* 0x000fe800000018ff */
[----:B------:R-:W-:-:S11]  /*6db0*/  @!P5 PRMT R166, R114, 0x5410, RZ ;  /* 0x0000541072a6d816 */ /* 0x000fd600000000ff */
[C---:B-1----:R-:W-:Y:S07]  /*6dc0*/  HMMA.16816.F32 R92, R8.reuse, R4, R92 ;  /* 0x00000004085c723c */ /* 0x042fee000000185c */
[----:B------:R-:W-:Y:S01]  /*6dd0*/  LOP3.LUT R4, R165, 0xffff, RZ, 0xc0, !PT ;  /* 0x0000ffffa5047812 */ /* 0x000fe200078ec0ff */
[----:B------:R-:W-:Y:S01]  /*6de0*/  @!P3 HADD2 R105, -R169.H0_H0, -RZ.H0_H0 ;  /* 0xa00000ffa969b230 */ /* 0x000fe20000000900 */
[----:B------:R-:W-:Y:S01]  /*6df0*/  HMMA.16816.F32 R96, R8, R6, R96 ;  /* 0x000000060860723c */ /* 0x000fe20000001860 */
[----:B------:R-:W-:Y:S01]  /*6e00*/  @!P4 HADD2 R113, -R168.H0_H0, -RZ.H0_H0 ;  /* 0xa00000ffa871c230 */ /* 0x000fe20000000900 */
[----:B------:R-:W-:Y:S01]  /*6e10*/  SHF.R.U32.HI R4, RZ, 0x8, R4 ;  /* 0x00000008ff047819 */ /* 0x000fe20000011604 */
[----:B------:R-:W-:Y:S01]  /*6e20*/  @!P6 HADD2 R100, -R182.H0_H0, -RZ.H0_H0 ;  /* 0xa00000ffb664e230 */ /* 0x000fe20000000900 */
[----:B------:R-:W-:Y:S01]  /*6e30*/  LOP3.LUT R114, R238, 0xffff, RZ, 0xc0, !PT ;  /* 0x0000ffffee727812 */ /* 0x000fe200078ec0ff */
[----:B------:R-:W-:Y:S01]  /*6e40*/  @!P1 HADD2 R110, -R20.H0_H0, -RZ.H0_H0 ;  /* 0xa00000ff146e9230 */ /* 0x000fe20000000900 */
[----:B------:R-:W-:Y:S01]  /*6e50*/  LOP3.LUT R4, R4, 0xffff, RZ, 0xc0, !PT ;  /* 0x0000ffff04047812 */ /* 0x000fe200078ec0ff */
[----:B------:R-:W-:Y:S01]  /*6e60*/  FADD.FTZ R223, R234, R223 ;  /* 0x000000dfeadf7221 */ /* 0x000fe20000010000 */
[----:B------:R1:W5:Y:S01]  /*6e70*/  LDL.LU R165, [R1+0x78] ;  /* 0x0000780001a57983 */ /* 0x0003620000300800 */
[----:B------:R-:W-:-:S02]  /*6e80*/  @!P3 PRMT R169, R105, 0x5410, RZ ;  /* 0x0000541069a9b816 */ /* 0x000fc400000000ff */
[----:B------:R-:W-:Y:S02]  /*6e90*/  ISETP.GE.U32.AND P2, PT, R247, R4, PT ;  /* 0x00000004f700720c */ /* 0x000fe40003f46070 */
[----:B------:R-:W-:Y:S02]  /*6ea0*/  SHF.R.U32.HI R4, RZ, 0x10, R17 ;  /* 0x00000010ff047819 */ /* 0x000fe40000011611 */
[----:B------:R-:W-:Y:S02]  /*6eb0*/  @!P4 PRMT R168, R113, 0x5410, RZ ;  /* 0x0000541071a8c816 */ /* 0x000fe400000000ff */
[----:B------:R-:W-:Y:S02]  /*6ec0*/  LOP3.LUT R4, R4, 0xff, RZ, 0xc0, !PT ;  /* 0x000000ff04047812 */ /* 0x000fe400078ec0ff */
[----:B------:R-:W-:Y:S02]  /*6ed0*/  LOP3.LUT R6, R238, 0xff, RZ, 0xc0, !PT ;  /* 0x000000ffee067812 */ /* 0x000fe400078ec0ff */
[----:B------:R-:W-:-:S02]  /*6ee0*/  ISETP.GE.U32.AND P5, PT, R247, R4, PT ;  /* 0x00000004f700720c */ /* 0x000fc40003fa6070 */
[----:B------:R-:W-:Y:S01]  /*6ef0*/  LOP3.LUT R4, R17, 0xffff, RZ, 0xc0, !PT ;  /* 0x0000ffff11047812 */ /* 0x000fe200078ec0ff */
[----:B------:R-:W-:Y:S01]  /*6f00*/  @!P2 HADD2 R106, -R167.H0_H0, -RZ.H0_H0 ;  /* 0xa00000ffa76aa230 */ /* 0x000fe20000000900 */
[----:B------:R-:W-:Y:S02]  /*6f10*/  @!P6 PRMT R182, R100, 0x5410, RZ ;  /* 0x0000541064b6e816 */ /* 0x000fe400000000ff */
[----:B------:R-:W-:Y:S02]  /*6f20*/  SHF.R.U32.HI R4, RZ, 0x8, R4 ;  /* 0x00000008ff047819 */ /* 0x000fe40000011604 */
[----:B------:R-:W-:Y:S02]  /*6f30*/  @!P2 PRMT R167, R106, 0x5410, RZ ;  /* 0x000054106aa7a816 */ /* 0x000fe400000000ff */
[----:B------:R-:W-:Y:S02]  /*6f40*/  LOP3.LUT R4, R4, 0xffff, RZ, 0xc0, !PT ;  /* 0x0000ffff04047812 */ /* 0x000fe400078ec0ff */
[----:B------:R-:W-:Y:S01]  /*6f50*/  SHF.R.U32.HI R106, RZ, 0x18, R17 ;  /* 0x00000018ff6a7819 */ /* 0x000fe20000011611 */
[----:B------:R-:W-:Y:S01]  /*6f60*/  @!P5 HADD2 R102, -R185.H0_H0, -RZ.H0_H0 ;  /* 0xa00000ffb966d230 */ /* 0x000fe20000000900 */
[----:B------:R-:W-:-:S02]  /*6f70*/  ISETP.GE.U32.AND P2, PT, R247, R4, PT ;  /* 0x00000004f700720c */ /* 0x000fc40003f46070 */
[----:B------:R-:W-:Y:S02]  /*6f80*/  LOP3.LUT R4, R17, 0xff, RZ, 0xc0, !PT ;  /* 0x000000ff11047812 */ /* 0x000fe400078ec0ff */
[C---:B------:R-:W-:Y:S02]  /*6f90*/  ISETP.GE.U32.AND P4, PT, R247.reuse, R106, PT ;  /* 0x0000006af700720c */ /* 0x040fe40003f86070 */
[----:B------:R-:W-:Y:S02]  /*6fa0*/  ISETP.GE.U32.AND P3, PT, R247, R4, PT ;  /* 0x00000004f700720c */ /* 0x000fe40003f66070 */
[----:B------:R-:W-:Y:S02]  /*6fb0*/  LOP3.LUT R106, R19, 0xff, RZ, 0xc0, !PT ;  /* 0x000000ff136a7812 */ /* 0x000fe400078ec0ff */
[----:B------:R-:W-:Y:S02]  /*6fc0*/  SHF.R.U32.HI R19, RZ, 0x8, R244 ;  /* 0x00000008ff137819 */ /* 0x000fe400000116f4 */
[----:B------:R-:W-:Y:S01]  /*6fd0*/  SHF.R.U32.HI R4, RZ, 0x10, R238 ;  /* 0x00000010ff047819 */ /* 0x000fe200000116ee */
[----:B------:R-:W-:Y:S01]  /*6fe0*/  @!P2 HADD2 R103, -R187.H0_H0, -RZ.H0_H0 ;  /* 0xa00000ffbb67a230 */ /* 0x000fe20000000900 */
[----:B------:R-:W-:-:S02]  /*6ff0*/  @!P5 PRMT R185, R102, 0x5410, RZ ;  /* 0x0000541066b9d816 */ /* 0x000fc400000000ff */
[----:B------:R-:W-:Y:S02]  /*7000*/  SHF.R.U32.HI R114, RZ, 0x8, R114 ;  /* 0x00000008ff727819 */ /* 0x000fe40000011672 */
[----:B------:R-:W-:Y:S01]  /*7010*/  @!P2 PRMT R187, R103, 0x5410, RZ ;  /* 0x0000541067bba816 */ /* 0x000fe200000000ff */
[----:B------:R-:W-:Y:S01]  /*7020*/  @!P3 HADD2 R104, -R186.H0_H0, -RZ.H0_H0 ;  /* 0xa00000ffba68b230 */ /* 0x000fe20000000900 */
[----:B------:R-:W-:Y:S02]  /*7030*/  ISETP.GE.U32.AND P2, PT, R247, R6, PT ;  /* 0x00000006f700720c */ /* 0x000fe40003f46070 */
[----:B------:R-:W-:Y:S02]  /*7040*/  LOP3.LUT R6, R245, 0xff, RZ, 0xc0, !PT ;  /* 0x000000fff5067812 */ /* 0x000fe400078ec0ff */
[----:B------:R-:W-:Y:S02]  /*7050*/  @!P3 PRMT R186, R104, 0x5410, RZ ;  /* 0x0000541068bab816 */ /* 0x000fe400000000ff */
[----:B------:R-:W-:-:S02]  /*7060*/  ISETP.GE.U32.AND P3, PT, R247, R106, PT ;  /* 0x0000006af700720c */ /* 0x000fc40003f66070 */
[----:B------:R-:W2:Y:S01]  /*7070*/  LDSM.16.MT88.4 R104, [R208+0x16000] ;  /* 0x01600000d068783b */ /* 0x000ea20000004200 */
[----:B------:R-:W-:Y:S01]  /*7080*/  PRMT R17, R6, 0x5410, R237 ;  /* 0x0000541006117816 */ /* 0x000fe200000000ed */
[----:B------:R-:W-:Y:S01]  /*7090*/  IMAD.WIDE.U32 R6, R115, -0x2daee0ad, RZ ;  /* 0xd2511f5373067825 */ /* 0x000fe200078e00ff */
[----:B------:R-:W-:Y:S01]  /*70a0*/  PRMT R19, R246, 0x5410, R19 ;  /* 0x00005410f6137816 */ /* 0x000fe20000000013 */
[----:B------:R-:W-:Y:S01]  /*70b0*/  @!P4 HADD2 R101, -R184.H0_H0, -RZ.H0_H0 ;  /* 0xa00000ffb865c230 */ /* 0x000fe20000000900 */
[----:B------:R-:W-:Y:S02]  /*70c0*/  LOP3.LUT R113, R188, 0xff, RZ, 0xc0, !PT ;  /* 0x000000ffbc717812 */ /* 0x000fe400078ec0ff */
[C---:B------:R-:W-:Y:S02]  /*70d0*/  LOP3.LUT R237, R6.reuse, 0xffff, RZ, 0xc0, !PT ;  /* 0x0000ffff06ed7812 */ /* 0x040fe400078ec0ff */
[----:B------:R-:W-:Y:S02]  /*70e0*/  LOP3.LUT R115, R6, 0xff, RZ, 0xc0, !PT ;  /* 0x000000ff06737812 */ /* 0x000fe400078ec0ff */
[----:B------:R-:W-:-:S02]  /*70f0*/  SHF.R.U32.HI R246, RZ, 0x10, R6 ;  /* 0x00000010fff67819 */ /* 0x000fc40000011606 */
[----:B------:R-:W-:Y:S02]  /*7100*/  SHF.R.U32.HI R245, RZ, 0x18, R6 ;  /* 0x00000018fff57819 */ /* 0x000fe40000011606 */
[----:B------:R-:W-:Y:S02]  /*7110*/  SHF.R.U32.HI R6, RZ, 0x8, R18 ;  /* 0x00000008ff067819 */ /* 0x000fe40000011612 */
[----:B------:R-:W-:Y:S02]  /*7120*/  LOP3.LUT R4, R4, 0xff, RZ, 0xc0, !PT ;  /* 0x000000ff04047812 */ /* 0x000fe400078ec0ff */
[----:B------:R-:W-:Y:S02]  /*7130*/  LOP3.LUT R6, R6, 0xffff, RZ, 0xc0, !PT ;  /* 0x0000ffff06067812 */ /* 0x000fe400078ec0ff */
[----:B------:R-:W-:Y:S02]  /*7140*/  @!P4 PRMT R184, R101, 0x5410, RZ ;  /* 0x0000541065b8c816 */ /* 0x000fe400000000ff */
[----:B------:R-:W-:-:S02]  /*7150*/  LOP3.LUT R240, R7, UR13, R240, 0x96, !PT ;  /* 0x0000000d07f07c12 */ /* 0x000fc4000f8e96f0 */
[C---:B------:R-:W-:Y:S02]  /*7160*/  ISETP.GE.U32.AND P4, PT, R247.reuse, R6, PT ;  /* 0x00000006f700720c */ /* 0x040fe40003f86070 */
[----:B------:R-:W-:Y:S02]  /*7170*/  ISETP.GE.U32.AND P6, PT, R247, R4, PT ;  /* 0x00000004f700720c */ /* 0x000fe40003fc6070 */
[----:B------:R-:W3:Y:S01]  /*7180*/  LDSM.16.MT88.4 R4, [R208+0x16800] ;  /* 0x01680000d004783b */ /* 0x000ee20000004200 */
[----:B------:R-:W-:Y:S01]  /*7190*/  @!P3 HADD2 R111, -R21.H0_H0, -RZ.H0_H0 ;  /* 0xa00000ff156fb230 */ /* 0x000fe20000000900 */
[----:B------:R-:W-:Y:S02]  /*71a0*/  LOP3.LUT R114, R114, 0xffff, RZ, 0xc0, !PT ;  /* 0x0000ffff72727812 */ /* 0x000fe400078ec0ff */
[--C-:B------:R-:W-:Y:S02]  /*71b0*/  SHF.R.U32.HI R239, RZ, 0x10, R188.reuse ;  /* 0x00000010ffef7819 */ /* 0x100fe400000116bc */
[----:B------:R-:W-:-:S02]  /*71c0*/  SHF.R.U32.HI R244, RZ, 0x18, R188 ;  /* 0x00000018fff47819 */ /* 0x000fc400000116bc */
[----:B------:R-:W-:Y:S02]  /*71d0*/  @!P1 PRMT R20, R110, 0x5410, RZ ;  /* 0x000054106e149816 */ /* 0x000fe400000000ff */
[----:B------:R-:W-:Y:S01]  /*71e0*/  SHF.R.U32.HI R238, RZ, 0x18, R238 ;  /* 0x00000018ffee7819 */ /* 0x000fe200000116ee */
[C---:B--2---:R-:W-:Y:S01]  /*71f0*/  HMMA.16816.F32 R100, R128.reuse, R104, RZ ;  /* 0x000000688064723c */ /* 0x044fe200000018ff */
[----:B------:R-:W-:Y:S01]  /*7200*/  @!P4 HADD2 R112, -R183.H0_H0, -RZ.H0_H0 ;  /* 0xa00000ffb770c230 */ /* 0x000fe20000000900 */
[----:B------:R-:W-:Y:S01]  /*7210*/  @!P3 PRMT R21, R111, 0x5410, RZ ;  /* 0x000054106f15b816 */ /* 0x000fe200000000ff */
[----:B------:R-:W-:Y:S01]  /*7220*/  @!P2 HADD2 R109, -R34.H0_H0, -RZ.H0_H0 ;  /* 0xa00000ff226da230 */ /* 0x000fe20000000900 */
[----:B------:R-:W-:Y:S02]  /*7230*/  SHF.R.U32.HI R18, RZ, 0x18, R16 ;  /* 0x00000018ff127819 */ /* 0x000fe40000011610 */
[C---:B------:R-:W-:Y:S02]  /*7240*/  ISETP.GE.U32.AND P1, PT, R247.reuse, R244, PT ;  /* 0x000000f4f700720c */ /* 0x040fe40003f26070 */
[----:B------:R-:W-:Y:S01]  /*7250*/  HMMA.16816.F32 R104, R128, R106, RZ ;  /* 0x0000006a8068723c */ /* 0x000fe200000018ff */
[----:B------:R-:W-:Y:S01]  /*7260*/  @!P4 PRMT R183, R112, 0x5410, RZ ;  /* 0x0000541070b7c816 */ /* 0x000fe200000000ff */
[----:B------:R-:W-:Y:S01]  /*7270*/  IMAD.MOV.U32 R111, RZ, RZ, R115 ;  /* 0x000000ffff6f7224 */ /* 0x000fe200078e0073 */
[----:B------:R-:W-:-:S02]  /*7280*/  ISETP.GE.U32.AND P4, PT, R247, R113, PT ;  /* 0x00000071f700720c */ /* 0x000fc40003f86070 */
[----:B------:R-:W-:Y:S02]  /*7290*/  ISETP.GE.U32.AND P3, PT, R247, R114, PT ;  /* 0x00000072f700720c */ /* 0x000fe40003f66070 */
[----:B------:R-:W2:Y:S01]  /*72a0*/  LDSM.16.MT88.4 R112, [R206+0x16000] ;  /* 0x01600000ce70783b */ /* 0x000ea20000004200 */
[----:B------:R-:W-:Y:S02]  /*72b0*/  @!P2 PRMT R34, R109, 0x5410, RZ ;  /* 0x000054106d22a816 */ /* 0x000fe400000000ff */
[----:B------:R-:W-:Y:S02]  /*72c0*/  ISETP.GE.U32.AND P5, PT, R247, R238, PT ;  /* 0x000000eef700720c */ /* 0x000fe40003fa6070 */
[----:B------:R-:W-:Y:S02]  /*72d0*/  LOP3.LUT R238, R188, 0xffff, RZ, 0xc0, !PT ;  /* 0x0000ffffbcee7812 */ /* 0x000fe400078ec0ff */
[----:B------:R-:W-:Y:S01]  /*72e0*/  LOP3.LUT R246, R246, 0xff, RZ, 0xc0, !PT ;  /* 0x000000fff6f67812 */ /* 0x000fe200078ec0ff */
[----:B------:R-:W-:Y:S01]  /*72f0*/  @!P6 HADD2 R121, -R164.H0_H0, -RZ.H0_H0 ;  /* 0xa00000ffa479e230 */ /* 0x000fe20000000900 */
[----:B------:R-:W-:Y:S01]  /*7300*/  FADD.FTZ R230, R230, R223 ;  /* 0x000000dfe6e67221 */ /* 0x000fe20000010000 */
[----:B------:R-:W-:Y:S01]  /*7310*/  HSET2.LE.AND R19, R19, R124, PT ;  /* 0x0000007c13137233 */ /* 0x000fe20003803000 */
[C---:B---3--:R-:W-:Y:S08]  /*7320*/  HMMA.16816.F32 R100, R8.reuse, R4, R100 ;  /* 0x000000040864723c */ /* 0x048ff00000001864 */
[----:B------:R-:W-:Y:S01]  /*7330*/  HMMA.16816.F32 R104, R8, R6, R104 ;  /* 0x000000060868723c */ /* 0x000fe20000001868 */
[----:B------:R-:W-:Y:S01]  /*7340*/  LOP3.LUT R4, R16, 0xffff, RZ, 0xc0, !PT ;  /* 0x0000ffff10047812 */ /* 0x000fe200078ec0ff */
[----:B------:R-:W-:Y:S01]  /*7350*/  @!P3 HADD2 R108, -R33.H0_H0, -RZ.H0_H0 ;  /* 0xa00000ff216cb230 */ /* 0x000fe20000000900 */
[----:B------:R-:W-:Y:S01]  /*7360*/  SHF.R.U32.HI R5, RZ, 0x10, R16 ;  /* 0x00000010ff057819 */ /* 0x000fe20000011610 */
[----:B------:R-:W-:Y:S01]  /*7370*/  @!P5 HADD2 R120, -R35.H0_H0, -RZ.H0_H0 ;  /* 0xa00000ff2378d230 */ /* 0x000fe20000000900 */
[----:B------:R1:W5:Y:S01]  /*7380*/  LDL.LU.64 R188, [R1+0x70] ;  /* 0x0000700001bc7983 */ /* 0x0003620000300a00 */
[----:B------:R-:W-:Y:S01]  /*7390*/  PRMT R245, R246, 0x5410, R245 ;  /* 0x00005410f6f57816 */ /* 0x000fe200000000f5 */
[----:B------:R-:W-:Y:S01]  /*73a0*/  FFMA.FTZ R223, R117, c[0x0][0x23c], -R122 ;  /* 0x00008f0075df7a23 */ /* 0x000fe2000001087a */
[----:B------:R-:W-:Y:S01]  /*73b0*/  SHF.R.U32.HI R7, RZ, 0x8, R4 ;  /* 0x00000008ff077819 */ /* 0x000fe20000011604 */
[----:B------:R-:W-:Y:S01]  /*73c0*/  FADD.FTZ R230, R125, R230 ;  /* 0x000000e67de67221 */ /* 0x000fe20000010000 */
[----:B------:R-:W-:-:S02]  /*73d0*/  LOP3.LUT R6, R16, 0xff, RZ, 0xc0, !PT ;  /* 0x000000ff10067812 */ /* 0x000fc400078ec0ff */
[----:B------:R-:W-:Y:S01]  /*73e0*/  LOP3.LUT R5, R5, 0xff, RZ, 0xc0, !PT ;  /* 0x000000ff05057812 */ /* 0x000fe200078ec0ff */
[----:B------:R-:W-:Y:S01]  /*73f0*/  MUFU.EX2 R223, R223 ;  /* 0x000000df00df7308 */ /* 0x000fe20000000800 */
[----:B------:R-:W-:Y:S02]  /*7400*/  LOP3.LUT R4, R239, 0xff, RZ, 0xc0, !PT ;  /* 0x000000ffef047812 */ /* 0x000fe400078ec0ff */
[----:B------:R-:W-:Y:S02]  /*7410*/  PRMT R244, R6, 0x5410, R7 ;  /* 0x0000541006f47816 */ /* 0x000fe40000000007 */
[----:B------:R-:W-:Y:S02]  /*7420*/  PRMT R18, R5, 0x5410, R18 ;  /* 0x0000541005127816 */ /* 0x000fe40000000012 */
[----:B------:R-:W-:Y:S02]  /*7430*/  ISETP.GE.U32.AND P2, PT, R247, R4, PT ;  /* 0x00000004f700720c */ /* 0x000fe40003f46070 */
[----:B------:R-:W3:Y:S01]  /*7440*/  LDSM.16.MT88.4 R4, [R206+0x16800] ;  /* 0x01680000ce04783b */ /* 0x000ee20000004200 */
[----:B------:R-:W-:Y:S01]  /*7450*/  SHF.R.U32.HI R16, RZ, 0x8, R237 ;  /* 0x00000008ff107819 */ /* 0x000fe200000116ed */
[----:B------:R-:W-:Y:S01]  /*7460*/  HSET2.LE.AND R18, R18, R124, PT ;  /* 0x0000007c12127233 */ /* 0x000fe20003803000 */
[----:B------:R-:W-:-:S02]  /*7470*/  @!P3 PRMT R33, R108, 0x5410, RZ ;  /* 0x000054106c21b816 */ /* 0x000fc400000000ff */
[----:B------:R-:W-:Y:S02]  /*7480*/  PRMT R16, R111, 0x5410, R16 ;  /* 0x000054106f107816 */ /* 0x000fe40000000010 */
[C---:B--2---:R-:W-:Y:S01]  /*7490*/  HMMA.16816.F32 R108, R128.reuse, R112, RZ ;  /* 0x00000070806c723c */ /* 0x044fe200000018ff */
[----:B------:R-:W-:Y:S02]  /*74a0*/  LOP3.LUT R246, R240, 0xff, RZ, 0xc0, !PT ;  /* 0x000000fff0f67812 */ /* 0x000fe400078ec0ff */
[----:B------:R-:W-:Y:S02]  /*74b0*/  @!P6 PRMT R164, R121, 0x5410, RZ ;  /* 0x0000541079a4e816 */ /* 0x000fe400000000ff */
[----:B------:R-:W-:Y:S02]  /*74c0*/  @!P5 PRMT R35, R120, 0x5410, RZ ;  /* 0x000054107823d816 */ /* 0x000fe400000000ff */
[----:B------:R-:W-:Y:S01]  /*74d0*/  LOP3.LUT R13, R18, R13, RZ, 0xc0, !PT ;  /* 0x0000000d120d7212 */ /* 0x000fe200078ec0ff */
[----:B------:R-:W-:Y:S01]  /*74e0*/  HMMA.16816.F32 R112, R128, R114, RZ ;  /* 0x000000728070723c */ /* 0x000fe200000018ff */
[----:B------:R-:W-:Y:S01]  /*74f0*/  HSET2.LE.AND R18, R17, R124, PT ;  /* 0x0000007c11127233 */ /* 0x000fe20003803000 */
[----:B------:R-:W-:-:S04]  /*7500*/  LOP3.LUT R14, R19, R14, RZ, 0xc0, !PT ;  /* 0x0000000e130e7212 */ /* 0x000fc800078ec0ff */
[----:B------:R-:W-:-:S10]  /*7510*/  LOP3.LUT R15, R18, R15, RZ, 0xc0, !PT ;  /* 0x0000000f120f7212 */ /* 0x000fd400078ec0ff */
[C---:B---3--:R-:W-:Y:S07]  /*7520*/  HMMA.16816.F32 R108, R8.reuse, R4, R108 ;  /* 0x00000004086c723c */ /* 0x048fee000000186c */
[----:B------:R-:W-:Y:S01]  /*7530*/  SHF.R.U32.HI R4, RZ, 0x8, R238 ;  /* 0x00000008ff047819 */ /* 0x000fe200000116ee */
[----:B------:R-:W-:Y:S01]  /*7540*/  HMMA.16816.F32 R112, R8, R6, R112 ;  /* 0x000000060870723c */ /* 0x000fe20000001870 */
[----:B------:R-:W-:Y:S02]  /*7550*/  FADD.FTZ R5, R236, R233 ;  /* 0x000000e9ec057221 */ /* 0x000fe40000010000 */
[----:B------:R-:W-:Y:S01]  /*7560*/  LOP3.LUT R4, R4, 0xffff, RZ, 0xc0, !PT ;  /* 0x0000ffff04047812 */ /* 0x000fe200078ec0ff */
[----:B------:R-:W-:-:S02]  /*7570*/  FFMA.FTZ R238, R119, c[0x0][0x23c], -R122 ;  /* 0x00008f0077ee7a23 */ /* 0x000fc4000001087a */
[--C-:B------:R-:W-:Y:S01]  /*7580*/  FFMA.FTZ R233, R118, c[0x0][0x23c], -R235.reuse ;  /* 0x00008f0076e97a23 */ /* 0x100fe200000108eb */
[----:B------:R-:W-:Y:S01]  /*7590*/  LOP3.LUT R7, R240, 0xffff, RZ, 0xc0, !PT ;  /* 0x0000fffff0077812 */ /* 0x000fe200078ec0ff */
[----:B------:R-:W-:Y:S01]  /*75a0*/  FFMA.FTZ R235, R116, c[0x0][0x23c], -R235 ;  /* 0x00008f0074eb7a23 */ /* 0x000fe200000108eb */
[----:B------:R-:W-:Y:S01]  /*75b0*/  ISETP.GE.U32.AND P3, PT, R247, R4, PT ;  /* 0x00000004f700720c */ /* 0x000fe20003f66070 */
[----:B------:R-:W2:Y:S01]  /*75c0*/  MUFU.EX2 R238, R238 ;  /* 0x000000ee00ee7308 */ /* 0x000ea20000000800 */
[----:B------:R-:W-:Y:S02]  /*75d0*/  SHF.R.U32.HI R7, RZ, 0x8, R7 ;  /* 0x00000008ff077819 */ /* 0x000fe40000011607 */
[--C-:B------:R-:W-:Y:S02]  /*75e0*/  SHF.R.U32.HI R4, RZ, 0x10, R240.reuse ;  /* 0x00000010ff047819 */ /* 0x100fe400000116f0 */
[----:B------:R-:W-:Y:S02]  /*75f0*/  PRMT R246, R246, 0x5410, R7 ;  /* 0x00005410f6f67816 */ /* 0x000fe40000000007 */
[----:B------:R-:W-:Y:S01]  /*7600*/  LOP3.LUT R7, R4, 0xff, RZ, 0xc0, !PT ;  /* 0x000000ff04077812 */ /* 0x000fe200078ec0ff */
[----:B------:R-:W-:Y:S01]  /*7610*/  FADD.FTZ R4, R222, R5 ;  /* 0x00000005de047221 */ /* 0x000fe20000010000 */
[----:B------:R-:W-:Y:S01]  /*7620*/  SHF.R.U32.HI R240, RZ, 0x18, R240 ;  /* 0x00000018fff07819 */ /* 0x000fe200000116f0 */
[----:B------:R-:W-:Y:S01]  /*7630*/  MUFU.EX2 R233, R233 ;  /* 0x000000e900e97308 */ /* 0x000fe20000000800 */
[----:B------:R-:W-:Y:S01]  /*7640*/  HSET2.LE.AND R5, R244, R124, PT ;  /* 0x0000007cf4057233 */ /* 0x000fe20003803000 */
[----:B------:R-:W-:Y:S01]  /*7650*/  FADD.FTZ R123, R123, R4 ;  /* 0x000000047b7b7221 */ /* 0x000fe20000010000 */
[----:B------:R-:W-:-:S03]  /*7660*/  PRMT R239, R7, 0x5410, R240 ;  /* 0x0000541007ef7816 */ /* 0x000fc600000000f0 */
[----:B------:R-:W-:Y:S01]  /*7670*/  FADD.FTZ R240, R126, R123 ;  /* 0x0000007b7ef07221 */ /* 0x000fe20000010000 */
[----:B------:R-:W-:Y:S01]  /*7680*/  LOP3.LUT R12, R5, R12, RZ, 0xc0, !PT ;  /* 0x0000000c050c7212 */ /* 0x000fe200078ec0ff */
[----:B------:R-:W3:Y:S01]  /*7690*/  LDSM.16.MT88.4 R120, [R205+0x16000] ;  /* 0x01600000cd78783b */ /* 0x000ee20000004200 */
[----:B------:R-:W4:Y:S01]  /*76a0*/  MUFU.EX2 R222, R235 ;  /* 0x000000eb00de7308 */ /* 0x000f220000000800 */
[----:B--2---:R-:W-:Y:S01]  /*76b0*/  F2FP.PACK_AB R237, R223, R238 ;  /* 0x000000eedfed723e */ /* 0x004fe200000000ff */
[----:B------:R-:W-:Y:S01]  /*76c0*/  IMAD.MOV.U32 R125, RZ, RZ, R239 ;  /* 0x000000ffff7d7224 */ /* 0x000fe200078e00ef */
[----:B------:R-:W2:Y:S01]  /*76d0*/  LDSM.16.MT88.4 R4, [R205+0x16800] ;  /* 0x01680000cd04783b */ /* 0x000ea20000004200 */
[----:B------:R-:W-:Y:S01]  /*76e0*/  FADD.FTZ R239, R127, R230 ;  /* 0x000000e67fef7221 */ /* 0x000fe20000010000 */
[----:B------:R-:W-:Y:S01]  /*76f0*/  PRMT R236, R237, 0x7632, R236 ;  /* 0x00007632edec7816 */ /* 0x000fe200000000ec */
[----:B------:R-:W-:Y:S01]  /*7700*/  @!P2 HADD2 R117, -R237.H0_H0, -RZ.H0_H0 ;  /* 0xa00000ffed75a230 */ /* 0x000fe20000000900 */
[----:B------:R-:W-:-:S02]  /*7710*/  FADD.FTZ R217, R217, R240 ;  /* 0x000000f0d9d97221 */ /* 0x000fc40000010000 */
[----:B------:R-:W-:Y:S01]  /*7720*/  PRMT R244, R237, 0x5410, R236 ;  /* 0x00005410edf47816 */ /* 0x000fe200000000ec */
[----:B------:R-:W-:Y:S01]  /*7730*/  @!P1 HADD2 R116, -R236.H0_H0, -RZ.H0_H0 ;  /* 0xa00000ffec749230 */ /* 0x000fe20000000900 */
[----:B------:R-:W-:Y:S01]  /*7740*/  @!P2 PRMT R237, R117, 0x5410, RZ ;  /* 0x0000541075eda816 */ /* 0x000fe200000000ff */
[----:B------:R-:W-:Y:S02]  /*7750*/  FADD.FTZ R220, R220, R239 ;  /* 0x000000efdcdc7221 */ /* 0x000fe40000010000 */
[----:B------:R-:W-:Y:S01]  /*7760*/  FADD.FTZ R216, R216, R217 ;  /* 0x000000d9d8d87221 */ /* 0x000fe20000010000 */
[----:B------:R-:W-:Y:S01]  /*7770*/  @!P1 PRMT R236, R116, 0x5410, RZ ;  /* 0x0000541074ec9816 */ /* 0x000fe200000000ff */
[----:B------:R-:W-:Y:S01]  /*7780*/  FADD.FTZ R221, R221, R220 ;  /* 0x000000dcdddd7221 */ /* 0x000fe20000010000 */
[----:B----4-:R-:W-:Y:S01]  /*7790*/  F2FP.PACK_AB R234, R222, R233 ;  /* 0x000000e9deea723e */ /* 0x010fe200000000ff */
[----:B------:R-:W-:Y:S02]  /*77a0*/  FADD.FTZ R216, R219, R216 ;  /* 0x000000d8dbd87221 */ /* 0x000fe40000010000 */
        /* <DEDUP_REMOVED lines=10> */
[----:B------:R-:W-:Y:S02]  /*7850*/  FADD.FTZ R180, R180, R181 ;  /* 0x000000b5b4b47221 */ /* 0x000fe40000010000 */
[----:B------:R-:W-:Y:S02]  /*7860*/  FADD.FTZ R173, R173, R174 ;  /* 0x000000aeadad7221 */ /* 0x000fe40000010000 */
[----:B------:R-:W-:-:S02]  /*7870*/  FADD.FTZ R179, R179, R180 ;  /* 0x000000b4b3b37221 */ /* 0x000fc40000010000 */
[----:B------:R-:W-:Y:S01]  /*7880*/  FADD.FTZ R172, R172, R173 ;  /* 0x000000adacac7221 */ /* 0x000fe20000010000 */
[C---:B---3--:R-:W-:Y:S01]  /*7890*/  HMMA.16816.F32 R116, R128.reuse, R120, RZ ;  /* 0x000000788074723c */ /* 0x048fe200000018ff */
[----:B------:R-:W-:Y:S02]  /*78a0*/  FADD.FTZ R178, R178, R179 ;  /* 0x000000b3b2b27221 */ /* 0x000fe40000010000 */
[----:B------:R-:W-:Y:S02]  /*78b0*/  FADD.FTZ R171, R171, R172 ;  /* 0x000000acabab7221 */ /* 0x000fe40000010000 */
[----:B------:R-:W-:Y:S02]  /*78c0*/  FADD.FTZ R177, R177, R178 ;  /* 0x000000b2b1b17221 */ /* 0x000fe40000010000 */
[----:B------:R-:W-:Y:S01]  /*78d0*/  FADD.FTZ R171, R170, R171 ;  /* 0x000000abaaab7221 */ /* 0x000fe20000010000 */
[----:B------:R-:W-:Y:S01]  /*78e0*/  HMMA.16816.F32 R120, R128, R122, RZ ;  /* 0x0000007a8078723c */ /* 0x000fe200000018ff */
[----:B------:R-:W-:Y:S11]  /*78f0*/  FADD.FTZ R176, R176, R177 ;  /* 0x000000b1b0b07221 */ /* 0x000ff60000010000 */
[----:B------:R-:W-:Y:S04]  /*7900*/  @!UPT UIADD3 URZ, URZ, URZ, URZ ;  /* 0x0000003f3f3ff290 */ /* 0x000fe8000fffe03f */
[C---:B--2---:R-:W-:Y:S07]  /*7910*/  HMMA.16816.F32 R116, R8.reuse, R4, R116 ;  /* 0x000000040874723c */ /* 0x044fee0000001874 */
[----:B------:R-:W-:Y:S01]  /*7920*/  HSET2.LE.AND R4, R246, R124, PT ;  /* 0x0000007cf6047233 */ /* 0x000fe20003803000 */
[----:B------:R-:W-:Y:S04]  /*7930*/  HMMA.16816.F32 R120, R8, R6, R120 ;  /* 0x000000060878723c */ /* 0x000fe80000001878 */
[----:B------:R-:W-:-:S03]  /*7940*/  LOP3.LUT R4, R4, R241, RZ, 0xc0, !PT ;  /* 0x000000f104047212 */ /* 0x000fc600078ec0ff */
[--C-:B------:R-:W-:Y:S02]  /*7950*/  HSET2.LE.AND R6, R16, R124.reuse, PT ;  /* 0x0000007c10067233 */ /* 0x100fe40003803000 */
[----:B------:R-:W2:Y:S01]  /*7960*/  LDSM.16.MT88.4 R16, [R204+0x16000] ;  /* 0x01600000cc10783b */ /* 0x000ea20000004200 */
[--C-:B------:R-:W-:Y:S02]  /*7970*/  HSET2.LE.AND R7, R245, R124.reuse, PT ;  /* 0x0000007cf5077233 */ /* 0x100fe40003803000 */
[----:B------:R-:W-:Y:S01]  /*7980*/  HSET2.LE.AND R124, R125, R124, PT ;  /* 0x0000007c7d7c7233 */ /* 0x000fe20003803000 */
[----:B------:R-:W-:Y:S02]  /*7990*/  LOP3.LUT R6, R6, R230, RZ, 0xc0, !PT ;  /* 0x000000e606067212 */ /* 0x000fe400078ec0ff */
[----:B------:R-:W-:Y:S02]  /*79a0*/  LOP3.LUT R7, R7, R244, RZ, 0xc0, !PT ;  /* 0x000000f407077212 */ /* 0x000fe400078ec0ff */
[----:B------:R-:W-:-:S02]  /*79b0*/  LOP3.LUT R5, R124, R243, RZ, 0xc0, !PT ;  /* 0x000000f37c057212 */ /* 0x000fc400078ec0ff */
[----:B------:R-:W-:-:S04]  /*79c0*/  LEA R230, P1, R242, c[0x0][0x1f8], 0x1 ;  /* 0x00007e00f2e67a11 */ /* 0x000fc800078208ff */
[----:B------:R-:W-:-:S05]  /*79d0*/  LEA.HI.X R231, R242, c[0x0][0x1fc], R231, 0x1, P1 ;  /* 0x00007f00f2e77a11 */ /* 0x000fca00008f0ce7 */
[----:B------:R-:W-:Y:S04]  /*79e0*/  STG.E.U16 [R230.64], R186 ;  /* 0x000000bae6007986 */ /* 0x000fe8000c101510 */
[----:B------:R-:W-:Y:S01]  /*79f0*/  STG.E.U16 [R230.64+0x2], R187 ;  /* 0x000002bbe6007986 */ /* 0x000fe2000c101510 */
[C---:B--2---:R-:W-:Y:S08]  /*7a00*/  HMMA.16816.F32 R124, R128.reuse, R16, RZ ;  /* 0x00000010807c723c */ /* 0x044ff000000018ff */
[----:B------:R-:W-:Y:S01]  /*7a10*/  HMMA.16816.F32 R128, R128, R18, RZ ;  /* 0x000000128080723c */ /* 0x000fe200000018ff */
[----:B------:R-:W2:Y:S11]  /*7a20*/  LDSM.16.MT88.4 R16, [R204+0x16800] ;  /* 0x01680000cc10783b */ /* 0x000eb60000004200 */
[----:B------:R-:W-:Y:S04]  /*7a30*/  @!UPT UIADD3 URZ, URZ, URZ, URZ ;  /* 0x0000003f3f3ff290 */ /* 0x000fe8000fffe03f */
[C---:B--2---:R-:W-:Y:S08]  /*7a40*/  HMMA.16816.F32 R124, R8.reuse, R16, R124 ;  /* 0x00000010087c723c */ /* 0x044ff0000000187c */
[----:B------:R-:W-:Y:S01]  /*7a50*/  HMMA.16816.F32 R128, R8, R18, R128 ;  /* 0x000000120880723c */ /* 0x000fe20000001880 */
[----:B------:R-:W2:Y:S04]  /*7a60*/  LDSM.16.MT88.4 R8, [R208+0x11000] ;  /* 0x01100000d008783b */ /* 0x000ea80000004200 */
[----:B------:R-:W3:Y:S03]  /*7a70*/  LDSM.16.MT88.4 R16, [R206+0x11000] ;  /* 0x01100000ce10783b */ /* 0x000ee60000004200 */
[C---:B--2---:R-:W-:Y:S08]  /*7a80*/  HMMA.16816.F32 R132, R12.reuse, R8, R132 ;  /* 0x000000080c84723c */ /* 0x044ff00000001884 */
[C---:B------:R-:W-:Y:S01]  /*7a90*/  HMMA.16816.F32 R136, R12.reuse, R10, R136 ;  /* 0x0000000a0c88723c */ /* 0x040fe20000001888 */
[----:B------:R-:W2:Y:S07]  /*7aa0*/  LDSM.16.MT88.4 R8, [R205+0x11000] ;  /* 0x01100000cd08783b */ /* 0x000eae0000004200 */
[C---:B---3--:R-:W-:Y:S08]  /*7ab0*/  HMMA.16816.F32 R140, R12.reuse, R16, R140 ;  /* 0x000000100c8c723c */ /* 0x048ff0000000188c */
[C---:B------:R-:W-:Y:S01]  /*7ac0*/  HMMA.16816.F32 R144, R12.reuse, R18, R144 ;  /* 0x000000120c90723c */ /* 0x040fe20000001890 */
[----:B------:R-:W3:Y:S07]  /*7ad0*/  LDSM.16.MT88.4 R16, [R204+0x11000] ;  /* 0x01100000cc10783b */ /* 0x000eee0000004200 */
        /* <DEDUP_REMOVED lines=40> */
[----:B------:R-:W-:Y:S01]  /*7d60*/  HMMA.16816.F32 R128, R12, R18, R128 ;  /* 0x000000120c80723c */ /* 0x000fe20000001880 */
[----:B------:R-:W3:Y:S04]  /*7d70*/  LDSM.16.MT88.4 R16, [R206+0x11800] ;  /* 0x01180000ce10783b */ /* 0x000ee80000004200 */
[----:B------:R-:W4:Y:S03]  /*7d80*/  LDSM.16.MT88.4 R12, [R205+0x11800] ;  /* 0x01180000cd0c783b */ /* 0x000f260000004200 */
        /* <DEDUP_REMOVED lines=40> */
[C---:B------:R-:W-:Y:S08]  /*8010*/  HMMA.16816.F32 R112, R4.reuse, R18, R112 ;  /* 0x000000120470723c */ /* 0x040ff00000001870 */
[C---:B----4-:R-:W-:Y:S08]  /*8020*/  HMMA.16816.F32 R116, R4.reuse, R12, R116 ;  /* 0x0000000c0474723c */ /* 0x050ff00000001874 */
[C---:B------:R-:W-:Y:S08]  /*8030*/  HMMA.16816.F32 R120, R4.reuse, R14, R120 ;  /* 0x0000000e0478723c */ /* 0x040ff00000001878 */
[C---:B--2---:R-:W-:Y:S07]  /*8040*/  HMMA.16816.F32 R124, R4.reuse, R8, R124 ;  /* 0x00000008047c723c */ /* 0x044fee000000187c */
[----:B------:R-:W-:Y:S01]  /*8050*/  IMAD.MOV.U32 R8, RZ, RZ, c[0x0][0x228] ;  /* 0x00008a00ff087624 */ /* 0x000fe200078e00ff */
[----:B------:R-:W-:Y:S03]  /*8060*/  HMMA.16816.F32 R128, R4, R10, R128 ;  /* 0x0000000a0480723c */ /* 0x000fe60000001880 */
[----:B------:R-:W-:-:S04]  /*8070*/  IMAD.SHL.U32 R9, R8, 0x8, RZ ;  /* 0x0000000808097824 */ /* 0x000fc800078e00ff */
[----:B------:R-:W-:-:S05]  /*8080*/  IMAD.WIDE R8, R9, 0x2, R230 ;  /* 0x0000000209087825 */ /* 0x000fca00078e02e6 */
[----:B------:R-:W-:Y:S04]  /*8090*/  STG.E.U16 [R8.64], R185 ;  /* 0x000000b908007986 */ /* 0x000fe8000c101510 */
[----:B------:R-:W-:Y:S04]  /*80a0*/  STG.E.U16 [R8.64+0x2], R184 ;  /* 0x000002b808007986 */ /* 0x000fe8000c101510 */
[----:B------:R-:W-:Y:S04]  /*80b0*/  STG.E.U16 [R230.64+0x10], R182 ;  /* 0x000010b6e6007986 */ /* 0x000fe8000c101510 */
[----:B------:R-:W-:Y:S04]  /*80c0*/  STG.E.U16 [R230.64+0x12], R183 ;  /* 0x000012b7e6007986 */ /* 0x000fe8000c101510 */
[----:B------:R-:W-:Y:S04]  /*80d0*/  STG.E.U16 [R8.64+0x10], R21 ;  /* 0x0000101508007986 */ /* 0x000fe8000c101510 */
[----:B------:R-:W-:Y:S04]  /*80e0*/  STG.E.U16 [R8.64+0x12], R20 ;  /* 0x0000121408007986 */ /* 0x000fe8000c101510 */
[----:B------:R2:W-:Y:S04]  /*80f0*/  STG.E.U16 [R230.64+0x20], R166 ;  /* 0x000020a6e6007986 */ /* 0x0005e8000c101510 */
[----:B------:R3:W-:Y:S04]  /*8100*/  STG.E.U16 [R230.64+0x22], R167 ;  /* 0x000022a7e6007986 */ /* 0x0007e8000c101510 */
[----:B------:R-:W-:Y:S04]  /*8110*/  STG.E.U16 [R8.64+0x20], R169 ;  /* 0x000020a908007986 */ /* 0x000fe8000c101510 */
[----:B------:R-:W-:Y:S04]  /*8120*/  STG.E.U16 [R8.64+0x22], R168 ;  /* 0x000022a808007986 */ /* 0x000fe8000c101510 */
[----:B------:R-:W-:Y:S04]  /*8130*/  STG.E.U16 [R230.64+0x30], R34 ;  /* 0x00003022e6007986 */ /* 0x000fe8000c101510 */
[----:B------:R-:W-:Y:S04]  /*8140*/  STG.E.U16 [R230.64+0x32], R33 ;  /* 0x00003221e6007986 */ /* 0x000fe8000c101510 */
[----:B------:R4:W-:Y:S01]  /*8150*/  STG.E.U16 [R8.64+0x30], R164 ;  /* 0x000030a408007986 */ /* 0x0009e2000c101510 */
[----:B--2---:R-:W-:-:S03]  /*8160*/  FADD.FTZ R166, R238, R171 ;  /* 0x000000abeea67221 */ /* 0x004fc60000010000 */
[----:B------:R-:W-:Y:S01]  /*8170*/  STG.E.U16 [R8.64+0x32], R35 ;  /* 0x0000322308007986 */ /* 0x000fe2000c101510 */
[----:B---3--:R-:W-:-:S03]  /*8180*/  FADD.FTZ R167, R233, R176 ;  /* 0x000000b0e9a77221 */ /* 0x008fc60000010000 */
[----:B------:R-:W-:Y:S01]  /*8190*/  STG.E.U16 [R230.64+0x40], R30 ;  /* 0x0000401ee6007986 */ /* 0x000fe2000c101510 */
[----:B------:R-:W-:Y:S02]  /*81a0*/  FADD.FTZ R166, R223, R166 ;  /* 0x000000a6dfa67221 */ /* 0x000fe40000010000 */
[----:B------:R-:W-:Y:S01]  /*81b0*/  FADD.FTZ R167, R222, R167 ;  /* 0x000000a7dea77221 */ /* 0x000fe20000010000 */
[----:B------:R-:W-:Y:S04]  /*81c0*/  STG.E.U16 [R230.64+0x42], R29 ;  /* 0x0000421de6007986 */ /* 0x000fe8000c101510 */
[----:B------:R-:W-:Y:S04]  /*81d0*/  STG.E.U16 [R8.64+0x40], R32 ;  /* 0x0000402008007986 */ /* 0x000fe8000c101510 */
[----:B------:R-:W-:Y:S04]  /*81e0*/  STG.E.U16 [R8.64+0x42], R31 ;  /* 0x0000421f08007986 */ /* 0x000fe8000c101510 */
[----:B------:R-:W-:Y:S01]  /*81f0*/  STG.E.U16 [R230.64+0x50], R26 ;  /* 0x0000501ae6007986 */ /* 0x000fe2000c101510 */
[----:B----4-:R-:W-:-:S03]  /*8200*/  IADD3 R164, P1, R230, -0x80, RZ ;  /* 0xffffff80e6a47810 */ /* 0x010fc60007f3e0ff */
[----:B------:R-:W-:Y:S04]  /*8210*/  STG.E.U16 [R230.64+0x52], R25 ;  /* 0x00005219e6007986 */ /* 0x000fe8000c101510 */
[----:B------:R-:W-:Y:S04]  /*8220*/  STG.E.U16 [R8.64+0x50], R28 ;  /* 0x0000501c08007986 */ /* 0x000fe8000c101510 */
[----:B------:R-:W-:Y:S04]  /*8230*/  STG.E.U16 [R8.64+0x52], R27 ;  /* 0x0000521b08007986 */ /* 0x000fe8000c101510 */
[----:B------:R2:W-:Y:S04]  /*8240*/  STG.E.U16 [R230.64+0x62], R3 ;  /* 0x00006203e6007986 */ /* 0x0005e8000c101510 */
[----:B------:R1:W-:Y:S04]  /*8250*/  STG.E.U16 [R230.64+0x60], R22 ;  /* 0x00006016e6007986 */ /* 0x0003e8000c101510 */
[----:B------:R1:W-:Y:S04]  /*8260*/  STG.E.U16 [R8.64+0x60], R24 ;  /* 0x0000601808007986 */ /* 0x0003e8000c101510 */
[----:B------:R1:W-:Y:S04]  /*8270*/  STG.E.U16 [R8.64+0x62], R23 ;  /* 0x0000621708007986 */ /* 0x0003e8000c101510 */
[----:B------:R1:W-:Y:S04]  /*8280*/  STG.E.U16 [R230.64+0x70], R234 ;  /* 0x000070eae6007986 */ /* 0x0003e8000c101510 */
[----:B------:R1:W-:Y:S04]  /*8290*/  STG.E.U16 [R230.64+0x72], R235 ;  /* 0x000072ebe6007986 */ /* 0x0003e8000c101510 */
[----:B------:R1:W-:Y:S01]  /*82a0*/  STG.E.U16 [R8.64+0x70], R237 ;  /* 0x000070ed08007986 */ /* 0x0003e2000c101510 */
[----:B--2---:R-:W-:-:S03]  /*82b0*/  IADD3.X R3, R231, -0x1, RZ, P1, !PT ;  /* 0xffffffffe7037810 */ /* 0x004fc60000ffe4ff */
[----:B------:R1:W-:Y:S04]  /*82c0*/  STG.E.U16 [R8.64+0x72], R236 ;  /* 0x000072ec08007986 */ /* 0x0003e8000c101510 */
[----:B------:R1:W-:Y:S01]  /*82d0*/  STL [R1+0x28], R3 ;  /* 0x0000280301007387 */ /* 0x0003e20000100800 */
[----:B------:R-:W-:Y:S05]  /*82e0*/  @!P0 BRA `(.L_x_491) ;  /* 0x00005d7000008947 */ /* 0x000fea0003800000 */
[----:B------:R-:W2:Y:S01]  /*82f0*/  LDL.64 R244, [R1+0x10] ;  /* 0x0000100001f47983 */ /* 0x000ea20000100a00 */
[----:B------:R-:W-:Y:S01]  /*8300*/  UIADD3 UR22, UR8, -0x2, URZ ;  /* 0xfffffffe08167890 */ /* 0x000fe2000fffe03f */
[----:B------:R-:W-:-:S04]  /*8310*/  DEPBAR.LE SB0, 0x0 ;  /* 0x000080000000791a */ /* 0x000fc80000000000 */
[----:B------:R-:W-:Y:S01]  /*8320*/  USHF.R.S32.HI UR5, URZ, 0x1f, UR22 ;  /* 0x0000001f3f057899 */ /* 0x000fe20008011416 */
[----:B------:R-:W-:Y:S01]  /*8330*/  IMAD.U32 R16, RZ, RZ, UR22 ;  /* 0x00000016ff107e24 */ /* 0x000fe2000f8e00ff */
[----:B------:R-:W-:Y:S01]  /*8340*/  UIMAD UR4, UR11, UR22, URZ ;  /* 0x000000160b0472a4 */ /* 0x000fe2000f8e023f */
[----:B------:R-:W-:Y:S01]  /*8350*/  ISETP.GE.AND P5, PT, R251, c[0x0][0x220], PT ;  /* 0x00008800fb007a0c */ /* 0x000fe20003fa6270 */
[----:B------:R-:W-:Y:S01]  /*8360*/  IMAD.MOV.U32 R4, RZ, RZ, R226 ;  /* 0x000000ffff047224 */ /* 0x000fe200078e00e2 */
[----:B------:R-:W-:Y:S01]  /*8370*/  BAR.SYNC.DEFER_BLOCKING 0x0 ;  /* 0x0000000000007b1d */ /* 0x000fe20000010000 */
        /* <DEDUP_REMOVED lines=8> */
[C---:B-1----:R-:W-:Y:S02]  /*8400*/  @!P4 LEA R8, P0, R16.reuse, c[0x0][0x170], 0x1 ;  /* 0x00005c001008ca11 */ /* 0x042fe400078008ff */
[C-C-:B------:R-:W-:Y:S02]  /*8410*/  @!P5 LEA.HI.X R11, R16.reuse, c[0x0][0x174], R5.reuse, 0x1, P1 ;  /* 0x00005d00100bda11 */ /* 0x140fe400008f0c05 */
[C---:B------:R-:W-:Y:S02]  /*8420*/  @!P4 LEA.HI.X R9, R16.reuse, c[0x0][0x174], R5, 0x1, P0 ;  /* 0x00005d001009ca11 */ /* 0x040fe400000f0c05 */
[----:B------:R-:W-:-:S04]  /*8430*/  @!P3 LEA R6, P1, R16, c[0x0][0x170], 0x1 ;  /* 0x00005c001006ba11 */ /* 0x000fc800078208ff */
[----:B------:R-:W-:Y:S02]  /*8440*/  @!P3 LEA.HI.X R7, R16, c[0x0][0x174], R5, 0x1, P1 ;  /* 0x00005d001007ba11 */ /* 0x000fe400008f0c05 */
[----:B--2---:R-:W-:-:S13]  /*8450*/  ISETP.GE.AND P6, PT, R244, c[0x0][0x220], PT ;  /* 0x00008800f4007a0c */ /* 0x004fda0003fc6270 */
[C---:B------:R-:W-:Y:S01]  /*8460*/  @!P6 LEA R14, P2, R16.reuse, c[0x0][0x170], 0x1 ;  /* 0x00005c00100eea11 */ /* 0x040fe200078408ff */
[----:B------:R-:W-:Y:S03]  /*8470*/  @P6 STS.128 [R248+0x10000], RZ ;  /* 0x010000fff8006388 */ /* 0x000fe60000000c00 */
[C---:B------:R-:W-:Y:S02]  /*8480*/  @!P6 LEA.HI.X R15, R16.reuse, c[0x0][0x174], R5, 0x1, P2 ;  /* 0x00005d00100fea11 */ /* 0x040fe400010f0c05 */
[----:B------:R-:W-:-:S03]  /*8490*/  IADD3 R3, P2, R16, UR21, RZ ;  /* 0x0000001510037c10 */ /* 0x000fc6000ff5e0ff */
[----:B------:R-:W-:Y:S01]  /*84a0*/  @!PT LDS RZ, [RZ] ;  /* 0x00000000fffff984 */ /* 0x000fe20000000800 */
[----:B------:R-:W-:Y:S01]  /*84b0*/  @!PT LDS RZ, [RZ] ;  /* 0x00000000fffff984 */ /* 0x000fe20000000800 */
[----:B------:R-:W-:Y:S01]  /*84c0*/  @!PT LDS RZ, [RZ] ;  /* 0x00000000fffff984 */ /* 0x000fe20000000800 */
[----:B------:R1:W-:Y:S01]  /*84d0*/  @!P6 LDGSTS.E.BYPASS.LTC128B.128 [R248+0x10000], [R14.64] ;  /* 0x100000000ef8efae */ /* 0x0003e2000b901d50 */
[----:B------:R-:W-:Y:S02]  /*84e0*/  IADD3.X R4, R5, UR9, RZ, P2, !PT ;  /* 0x0000000905047c10 */ /* 0x000fe400097fe4ff */
        /* <DEDUP_REMOVED lines=9> */
[C---:B------:R-:W-:Y:S01]  /*8580*/  @!P3 LEA R16, P0, R3.reuse, c[0x0][0x170], 0x1 ;  /* 0x00005c000310ba11 */ /* 0x040fe200078008ff */
[----:B------:R-:W-:Y:S01]  /*8590*/  @P4 STS.128 [R248+0x14000], RZ ;  /* 0x014000fff8004388 */ /* 0x000fe20000000c00 */
[----:B------:R-:W-:-:S02]  /*85a0*/  @!P5 LEA.HI.X R21, R3, c[0x0][0x174], R4, 0x1, P2 ;  /* 0x00005d000315da11 */ /* 0x000fc400010f0c04 */
        /* <DEDUP_REMOVED lines=15> */
[C-C-:B------:R-:W-:Y:S01]  /*86a0*/  @!P6 LEA.HI.X R29, R5.reuse, c[0x0][0x174], R4.reuse, 0x1, P0 ;  /* 0x00005d00051dea11 */ /* 0x140fe200000f0c04 */
[----:B------:R-:W-:Y:S01]  /*86b0*/  @P6 STS.128 [R248+0x10800], RZ ;  /* 0x010800fff8006388 */ /* 0x000fe20000000c00 */
[C---:B------:R-:W-:Y:S02]  /*86c0*/  @!P4 LEA R24, P1, R5.reuse, c[0x0][0x170], 0x1 ;  /* 0x00005c000518ca11 */ /* 0x040fe400078208ff */
[C---:B------:R-:W-:Y:S01]  /*86d0*/  @!P3 LEA R22, P0, R5.reuse, c[0x0][0x170], 0x1 ;  /* 0x00005c000516ba11 */ /* 0x040fe200078008ff */
[----:B------:R-:W-:Y:S01]  /*86e0*/  @!PT LDS RZ, [RZ] ;  /* 0x00000000fffff984 */ /* 0x000fe20000000800 */
[----:B------:R-:W-:Y:S01]  /*86f0*/  @!PT LDS RZ, [RZ] ;  /* 0x00000000fffff984 */ /* 0x000fe20000000800 */
[----:B------:R-:W-:Y:S01]  /*8700*/  @!PT LDS RZ, [RZ] ;  /* 0x00000000fffff984 */ /* 0x000fe20000000800 */
[----:B------:R1:W-:Y:S01]  /*8710*/  @!P6 LDGSTS.E.BYPASS.LTC128B.128 [R248+0x10800], [R12.64] ;  /* 0x108000000cf8efae */ /* 0x0003e2000b901d50 */
        /* <DEDUP_REMOVED lines=13> */
[C---:B------:R-:W-:Y:S01]  /*87f0*/  @!P4 LEA R34, P1, R3.reuse, c[0x0][0x170], 0x1 ;  /* 0x00005c000322ca11 */ /* 0x040fe200078208ff */
[----:B------:R-:W-:Y:S01]  /*8800*/  @!PT LDS RZ, [RZ] ;  /* 0x00000000fffff984 */ /* 0x000fe20000000800 */
[----:B------:R-:W-:Y:S01]  /*8810*/  @!PT LDS RZ, [RZ] ;  /* 0x00000000fffff984 */ /* 0x000fe20000000800 */
[----:B------:R-:W-:Y:S01]  /*8820*/  @!PT LDS RZ, [RZ] ;  /* 0x00000000fffff984 */ /* 0x000fe20000000800 */
[----:B------:R1:W-:Y:S01]  /*8830*/  @!P4 LDGSTS.E.BYPASS.LTC128B.128 [R248+0x14800], [R18.64+0x100] ;  /* 0x1480010012f8cfae */ /* 0x0003e2000b901d50 */
[----:B------:R-:W-:-:S02]  /*8840*/  @!P6 LEA.HI.X R175, R3, c[0x0][0x174], R4, 0x1, P0 ;  /* 0x00005d0003afea11 */ /* 0x000fc400000f0c04 */
[C---:B------:R-:W-:Y:S01]  /*8850*/  @!P3 LEA R32, P0, R3.reuse, c[0x0][0x170], 0x1 ;  /* 0x00005c000320ba11 */ /* 0x040fe200078008ff */
[----:B------:R-:W-:Y:S01]  /*8860*/  @P3 STS.128 [R248+0x16800], RZ ;  /* 0x016800fff8003388 */ /* 0x000fe20000000c00 */
[C-C-:B------:R-:W-:Y:S02]  /*8870*/  @!P5 LEA.HI.X R173, R3.reuse, c[0x0][0x174], R4.reuse, 0x1, P2 ;  /* 0x00005d0003adda11 */ /* 0x140fe400010f0c04 */
[C-C-:B------:R-:W-:Y:S01]  /*8880*/  @!P4 LEA.HI.X R35, R3.reuse, c[0x0][0x174], R4.reuse, 0x1, P1 ;  /* 0x00005d000323ca11 */ /* 0x140fe200008f0c04 */
[----:B------:R-:W-:Y:S01]  /*8890*/  @!PT LDS RZ, [RZ] ;  /* 0x00000000fffff984 */ /* 0x000fe20000000800 */
[----:B------:R-:W-:Y:S01]  /*88a0*/  @!PT LDS RZ, [RZ] ;  /* 0x00000000fffff984 */ /* 0x000fe20000000800 */
[----:B------:R-:W-:Y:S01]  /*88b0*/  @!PT LDS RZ, [RZ] ;  /* 0x00000000fffff984 */ /* 0x000fe20000000800 */
[----:B------:R1:W-:Y:S01]  /*88c0*/  @!P3 LDGSTS.E.BYPASS.LTC128B.128 [R248+0x16800], [R16.64+0x180] ;  /* 0x1680018010f8bfae */ /* 0x0003e2000b901d50 */
[----:B------:R-:W-:-:S03]  /*88d0*/  @!P3 LEA.HI.X R33, R3, c[0x0][0x174], R4, 0x1, P0 ;  /* 0x00005d000321ba11 */ /* 0x000fc600000f0c04 */
        /* <DEDUP_REMOVED lines=42> */
[----:B----4-:R-:W4:Y:S04]  /*8b80*/  LDSM.16.M88.4 R20, [R213+0x9000] ;  /* 0x00900000d514783b */ /* 0x010f280000000200 */
[----:B------:R-:W4:Y:S04]  /*8b90*/  LDSM.16.M88.4 R28, [R213+0x8800] ;  /* 0x00880000d51c783b */ /* 0x000f280000000200 */
[----:B------:R-:W4:Y:S04]  /*8ba0*/  LDSM.16.M88.4 R216, [R213+0x9800] ;  /* 0x00980000d5d8783b */ /* 0x000f280000000200 */
[----:B------:R-:W-:Y:S04]  /*8bb0*/  LDSM.16.M88.4 R176, [R212] ;  /* 0x00000000d4b0783b */ /* 0x000fe80000000200 */
[----:B---3--:R-:W3:Y:S04]  /*8bc0*/  LDSM.16.M88.4 R4, [R211] ;  /* 0x00000000d304783b */ /* 0x008ee80000000200 */
[----:B--2---:R-:W2:Y:S04]  /*8bd0*/  LDSM.16.M88.4 R8, [R202] ;  /* 0x00000000ca08783b */ /* 0x004ea80000000200 */
[----:B------:R-:W2:Y:S04]  /*8be0*/  LDSM.16.M88.4 R180, [R203] ;  /* 0x00000000cbb4783b */ /* 0x000ea80000000200 */
[----:B------:R-:W2:Y:S04]  /*8bf0*/  LDSM.16.M88.4 R184, [R201] ;  /* 0x00000000c9b8783b */ /* 0x000ea80000000200 */
[----:B------:R-:W-:Y:S01]  /*8c00*/  LDSM.16.M88.4 R220, [R207+0x9800] ;  /* 0x00980000cfdc783b */ /* 0x000fe20000000200 */
[C---:B-1----:R-:W-:Y:S03]  /*8c10*/  HMMA.16816.F32 R172, R12.reuse, R168, RZ ;  /* 0x000000a80cac723c */ /* 0x042fe600000018ff */
[----:B------:R-:W1:Y:S04]  /*8c20*/  S2R R3, SR_TID.X ;  /* 0x0000000000037919 */ /* 0x000e680000002100 */
[----:B------:R-:W0:Y:S01]  /*8c30*/  LDGDEPBAR ;  /* 0x00000000000079af */ /* 0x000e220000000000 */
[C---:B----4-:R-:W-:Y:S08]  /*8c40*/  HMMA.16816.F32 R24, R12.reuse, R20, RZ ;  /* 0x000000140c18723c */ /* 0x050ff000000018ff */
[C---:B------:R-:W-:Y:S08]  /*8c50*/  HMMA.16816.F32 R168, R12.reuse, R170, RZ ;  /* 0x000000aa0ca8723c */ /* 0x040ff000000018ff */
[C---:B------:R-:W-:Y:S08]  /*8c60*/  HMMA.16816.F32 R20, R12.reuse, R22, RZ ;  /* 0x000000160c14723c */ /* 0x040ff000000018ff */
[C---:B------:R-:W-:Y:S08]  /*8c70*/  HMMA.16816.F32 R32, R12.reuse, R28, RZ ;  /* 0x0000001c0c20723c */ /* 0x040ff000000018ff */
[C---:B------:R-:W-:Y:S08]  /*8c80*/  HMMA.16816.F32 R28, R12.reuse, R30, RZ ;  /* 0x0000001e0c1c723c */ /* 0x040ff000000018ff */
[C---:B------:R-:W-:Y:S08]  /*8c90*/  HMMA.16816.F32 R16, R12.reuse, R216, RZ ;  /* 0x000000d80c10723c */ /* 0x040ff000000018ff */
[----:B------:R-:W-:Y:S01]  /*8ca0*/  HMMA.16816.F32 R12, R12, R218, RZ ;  /* 0x000000da0c0c723c */ /* 0x000fe200000018ff */
[----:B------:R-:W-:Y:S07]  /*8cb0*/  LDSM.16.M88.4 R216, [R210] ;  /* 0x00000000d2d8783b */ /* 0x000fee0000000200 */
[C---:B---3--:R-:W-:Y:S08]  /*8cc0*/  HMMA.16816.F32 R172, R176.reuse, R4, R172 ;  /* 0x00000004b0ac723c */ /* 0x048ff000000018ac */
[C---:B------:R-:W-:Y:S01]  /*8cd0*/  HMMA.16816.F32 R168, R176.reuse, R6, R168 ;  /* 0x00000006b0a8723c */ /* 0x040fe200000018a8 */
[----:B------:R-:W3:Y:S07]  /*8ce0*/  LDSM.16.M88.4 R4, [R207+0x8000] ;  /* 0x00800000cf04783b */ /* 0x000eee0000000200 */
[C---:B--2---:R-:W-:Y:S08]  /*8cf0*/  HMMA.16816.F32 R24, R176.reuse, R8, R24 ;  /* 0x00000008b018723c */ /* 0x044ff00000001818 */
[C---:B------:R-:W-:Y:S01]  /*8d00*/  HMMA.16816.F32 R20, R176.reuse, R10, R20 ;  /* 0x0000000ab014723c */ /* 0x040fe20000001814 */
[----:B------:R-:W2:Y:S07]  /*8d10*/  LDSM.16.M88.4 R8, [R207+0x9000] ;  /* 0x00900000cf08783b */ /* 0x000eae0000000200 */
[C---:B------:R-:W-:Y:S08]  /*8d20*/  HMMA.16816.F32 R32, R176.reuse, R180, R32 ;  /* 0x000000b4b020723c */ /* 0x040ff00000001820 */
[C---:B------:R-:W-:Y:S01]  /*8d30*/  HMMA.16816.F32 R28, R176.reuse, R182, R28 ;  /* 0x000000b6b01c723c */ /* 0x040fe2000000181c */
[----:B------:R-:W4:Y:S07]  /*8d40*/  LDSM.16.M88.4 R180, [R207+0x8800] ;  /* 0x00880000cfb4783b */ /* 0x000f2e0000000200 */
[C---:B------:R-:W-:Y:S08]  /*8d50*/  HMMA.16816.F32 R16, R176.reuse, R184, R16 ;  /* 0x000000b8b010723c */ /* 0x040ff00000001810 */
[----:B------:R-:W-:Y:S01]  /*8d60*/  HMMA.16816.F32 R12, R176, R186, R12 ;  /* 0x000000bab00c723c */ /* 0x000fe2000000180c */
[----:B------:R-:W-:Y:S04]  /*8d70*/  LDSM.16.M88.4 R176, [R200] ;  /* 0x00000000c8b0783b */ /* 0x000fe80000000200 */
[----:B------:R-:W-:Y:S03]  /*8d80*/  LDSM.16.M88.4 R184, [R200+0x800] ;  /* 0x00080000c8b8783b */ /* 0x000fe60000000200 */
[C---:B---3--:R-:W-:Y:S08]  /*8d90*/  HMMA.16816.F32 R172, R216.reuse, R4, R172 ;  /* 0x00000004d8ac723c */ /* 0x048ff000000018ac */
[C---:B------:R-:W-:Y:S01]  /*8da0*/  HMMA.16816.F32 R168, R216.reuse, R6, R168 ;  /* 0x00000006d8a8723c */ /* 0x040fe200000018a8 */
[----:B------:R-:W3:Y:S07]  /*8db0*/  LDSM.16.M88.4 R4, [R209] ;  /* 0x00000000d104783b */ /* 0x000eee0000000200 */
[C---:B--2---:R-:W-:Y:S08]  /*8dc0*/  HMMA.16816.F32 R24, R216.reuse, R8, R24 ;  /* 0x00000008d818723c */ /* 0x044ff00000001818 */
[C---:B------:R-:W-:Y:S01]  /*8dd0*/  HMMA.16816.F32 R20, R216.reuse, R10, R20 ;  /* 0x0000000ad814723c */ /* 0x040fe20000001814 */
[----:B------:R-:W2:Y:S07]  /*8de0*/  LDSM.16.M88.4 R8, [R200+0x1000] ;  /* 0x00100000c808783b */ /* 0x000eae0000000200 */
[C---:B----4-:R-:W-:Y:S08]  /*8df0*/  HMMA.16816.F32 R32, R216.reuse, R180, R32 ;  /* 0x000000b4d820723c */ /* 0x050ff00000001820 */
[C---:B------:R-:W-:Y:S01]  /*8e00*/  HMMA.16816.F32 R28, R216.reuse, R182, R28 ;  /* 0x000000b6d81c723c */ /* 0x040fe2000000181c */
[----:B------:R-:W4:Y:S07]  /*8e10*/  LDSM.16.M88.4 R180, [R200+0x1800] ;  /* 0x00180000c8b4783b */ /* 0x000f2e0000000200 */
[C---:B------:R-:W-:Y:S08]  /*8e20*/  HMMA.16816.F32 R16, R216.reuse, R220, R16 ;  /* 0x000000dcd810723c */ /* 0x040ff00000001810 */
[----:B------:R-:W-:Y:S01]  /*8e30*/  HMMA.16816.F32 R12, R216, R222, R12 ;  /* 0x000000ded80c723c */ /* 0x000fe2000000180c */
[----:B------:R-:W-:Y:S04]  /*8e40*/  LDSM.16.M88.4 R220, [R213+0xa000] ;  /* 0x00a00000d5dc783b */ /* 0x000fe80000000200 */
[----:B------:R-:W-:Y:S03]  /*8e50*/  LDSM.16.M88.4 R216, [R213+0xa800] ;  /* 0x00a80000d5d8783b */ /* 0x000fe60000000200 */
        /* <DEDUP_REMOVED lines=8> */
[----:B------:R-:W1:Y:S07]  /*8ee0*/  LDSM.16.M88.4 R184, [R213+0xb800] ;  /* 0x00b80000d5b8783b */ /* 0x000e6e0000000200 */
[C---:B----4-:R-:W-:Y:S08]  /*8ef0*/  HMMA.16816.F32 R16, R4.reuse, R180, R16 ;  /* 0x000000b40410723c */ /* 0x050ff00000001810 */
[----:B------:R-:W-:Y:S01]  /*8f00*/  HMMA.16816.F32 R12, R4, R182, R12 ;  /* 0x000000b6040c723c */ /* 0x000fe2000000180c */
[----:B------:R-:W-:Y:S04]  /*8f10*/  LDSM.16.M88.4 R180, [R212+0x2000] ;  /* 0x00200000d4b4783b */ /* 0x000fe80000000200 */
[----:B------:R-:W4:Y:S03]  /*8f20*/  LDSM.16.M88.4 R4, [R199] ;  /* 0x00000000c704783b */ /* 0x000f260000000200 */
[C---:B---3--:R-:W-:Y:S08]  /*8f30*/  HMMA.16816.F32 R172, R176.reuse, R220, R172 ;  /* 0x000000dcb0ac723c */ /* 0x048ff000000018ac */
[C---:B------:R-:W-:Y:S01]  /*8f40*/  HMMA.16816.F32 R168, R176.reuse, R222, R168 ;  /* 0x000000deb0a8723c */ /* 0x040fe200000018a8 */
[----:B------:R-:W-:Y:S07]  /*8f50*/  LDSM.16.M88.4 R220, [R198] ;  /* 0x00000000c6dc783b */ /* 0x000fee0000000200 */
[C---:B--2---:R-:W-:Y:S08]  /*8f60*/  HMMA.16816.F32 R24, R176.reuse, R8, R24 ;  /* 0x00000008b018723c */ /* 0x044ff00000001818 */
[C---:B------:R-:W-:Y:S01]  /*8f70*/  HMMA.16816.F32 R20, R176.reuse, R10, R20 ;  /* 0x0000000ab014723c */ /* 0x040fe20000001814 */
[----:B------:R-:W2:Y:S07]  /*8f80*/  LDSM.16.M88.4 R8, [R197] ;  /* 0x00000000c508783b */ /* 0x000eae0000000200 */
[C---:B------:R-:W-:Y:S08]  /*8f90*/  HMMA.16816.F32 R32, R176.reuse, R216, R32 ;  /* 0x000000d8b020723c */ /* 0x040ff00000001820 */
[C---:B------:R-:W-:Y:S01]  /*8fa0*/  HMMA.16816.F32 R28, R176.reuse, R218, R28 ;  /* 0x000000dab01c723c */ /* 0x040fe2000000181c */
[----:B------:R-:W-:Y:S07]  /*8fb0*/  LDSM.16.M88.4 R216, [R207+0xa800] ;  /* 0x00a80000cfd8783b */ /* 0x000fee0000000200 */
[C---:B-1----:R-:W-:Y:S08]  /*8fc0*/  HMMA.16816.F32 R16, R176.reuse, R184, R16 ;  /* 0x000000b8b010723c */ /* 0x042ff00000001810 */
[----:B------:R-:W-:Y:S01]  /*8fd0*/  HMMA.16816.F32 R12, R176, R186, R12 ;  /* 0x000000bab00c723c */ /* 0x000fe2000000180c */
[----:B------:R-:W1:Y:S04]  /*8fe0*/  LDSM.16.M88.4 R184, [R196] ;  /* 0x00000000c4b8783b */ /* 0x000e680000000200 */
        /* <DEDUP_REMOVED lines=12> */
[----:B------:R-:W1:Y:S04]  /*90b0*/  LDSM.16.M88.4 R184, [R207+0xb800] ;  /* 0x00b80000cfb8783b */ /* 0x000e680000000200 */
        /* <DEDUP_REMOVED lines=10> */
[C---:B-1----:R-:W-:Y:S08]  /*9160*/  HMMA.16816.F32 R16, R176.reuse, R184, R16 ;  /* 0x000000b8b010723c */ /* 0x042ff00000001810 */
[----:B------:R-:W-:Y:S01]  /*9170*/  HMMA.16816.F32 R12, R176, R186, R12 ;  /* 0x000000bab00c723c */ /* 0x000fe2000000180c */
[----:B------:R-:W-:Y:S04]  /*9180*/  LDSM.16.M88.4 R176, [R214+0x4000] ;  /* 0x00400000d6b0783b */ /* 0x000fe80000000200 */
[----:B------:R-:W-:Y:S03]  /*9190*/  LDSM.16.M88.4 R184, [R213+0xc800] ;  /* 0x00c80000d5b8783b */ /* 0x000fe60000000200 */
[C---:B---3--:R-:W-:Y:S08]  /*91a0*/  HMMA.16816.F32 R172, R180.reuse, R4, R172 ;  /* 0x00000004b4ac723c */ /* 0x048ff000000018ac */
[C---:B------:R-:W-:Y:S01]  /*91b0*/  HMMA.16816.F32 R168, R180.reuse, R6, R168 ;  /* 0x00000006b4a8723c */ /* 0x040fe200000018a8 */
[----:B------:R-:W1:Y:S07]  /*91c0*/  LDSM.16.M88.4 R4, [R213+0xc000] ;  /* 0x00c00000d504783b */ /* 0x000e6e0000000200 */
[C---:B--2---:R-:W-:Y:S08]  /*91d0*/  HMMA.16816.F32 R24, R180.reuse, R8, R24 ;  /* 0x00000008b418723c */ /* 0x044ff00000001818 */
[C---:B------:R-:W-:Y:S01]  /*91e0*/  HMMA.16816.F32 R20, R180.reuse, R10, R20 ;  /* 0x0000000ab414723c */ /* 0x040fe20000001814 */
[----:B------:R-:W2:Y:S07]  /*91f0*/  LDSM.16.M88.4 R8, [R213+0xd000] ;  /* 0x00d00000d508783b */ /* 0x000eae0000000200 */
[C---:B------:R-:W-:Y:S08]  /*9200*/  HMMA.16816.F32 R32, R180.reuse, R220, R32 ;  /* 0x000000dcb420723c */ /* 0x040ff00000001820 */
[C---:B------:R-:W-:Y:S01]  /*9210*/  HMMA.16816.F32 R28, R180.reuse, R222, R28 ;  /* 0x000000deb41c723c */ /* 0x040fe2000000181c */
[----:B------:R-:W-:Y:S07]  /*9220*/  LDSM.16.M88.4 R220, [R194] ;  /* 0x00000000c2dc783b */ /* 0x000fee0000000200 */
[C---:B----4-:R-:W-:Y:S08]  /*9230*/  HMMA.16816.F32 R16, R180.reuse, R216, R16 ;  /* 0x000000d8b410723c */ /* 0x050ff00000001810 */
[----:B------:R-:W-:Y:S01]  /*9240*/  HMMA.16816.F32 R12, R180, R218, R12 ;  /* 0x000000dab40c723c */ /* 0x000fe2000000180c */
[----:B------:R-:W3:Y:S04]  /*9250*/  LDSM.16.M88.4 R216, [R213+0xd800] ;  /* 0x00d80000d5d8783b */ /* 0x000ee80000000200 */
[----:B------:R-:W-:Y:S03]  /*9260*/  LDSM.16.M88.4 R180, [R212+0x4000] ;  /* 0x00400000d4b4783b */ /* 0x000fe60000000200 */
[C---:B-1----:R-:W-:Y:S08]  /*9270*/  HMMA.16816.F32 R172, R176.reuse, R4, R172 ;  /* 0x00000004b0ac723c */ /* 0x042ff000000018ac */
[C---:B------:R-:W-:Y:S01]  /*9280*/  HMMA.16816.F32 R168, R176.reuse, R6, R168 ;  /* 0x00000006b0a8723c */ /* 0x040fe200000018a8 */
[----:B------:R-:W1:Y:S07]  /*9290*/  LDSM.16.M88.4 R4, [R195] ;  /* 0x00000000c304783b */ /* 0x000e6e0000000200 */
[C---:B--2---:R-:W-:Y:S08]  /*92a0*/  HMMA.16816.F32 R24, R176.reuse, R8, R24 ;  /* 0x00000008b018723c */ /* 0x044ff00000001818 */
[C---:B------:R-:W-:Y:S01]  /*92b0*/  HMMA.16816.F32 R20, R176.reuse, R10, R20 ;  /* 0x0000000ab014723c */ /* 0x040fe20000001814 */
[----:B------:R-:W2:Y:S07]  /*92c0*/  LDSM.16.M88.4 R8, [R193] ;  /* 0x00000000c108783b */ /* 0x000eae0000000200 */
[C---:B------:R-:W-:Y:S08]  /*92d0*/  HMMA.16816.F32 R32, R176.reuse, R184, R32 ;  /* 0x000000b8b020723c */ /* 0x040ff00000001820 */
[C---:B------:R-:W-:Y:S01]  /*92e0*/  HMMA.16816.F32 R28, R176.reuse, R186, R28 ;  /* 0x000000bab01c723c */ /* 0x040fe2000000181c */
[----:B------:R-:W4:Y:S07]  /*92f0*/  LDSM.16.M88.4 R184, [R192] ;  /* 0x00000000c0b8783b */ /* 0x000f2e0000000200 */
[C---:B---3--:R-:W-:Y:S08]  /*9300*/  HMMA.16816.F32 R16, R176.reuse, R216, R16 ;  /* 0x000000d8b010723c */ /* 0x048ff00000001810 */
        /* <DEDUP_REMOVED lines=8> */
[----:B------:R-:W-:Y:S07]  /*9390*/  LDSM.16.M88.4 R220, [R207+0xd800] ;  /* 0x00d80000cfdc783b */ /* 0x000fee0000000200 */
[C---:B--2---:R-:W-:Y:S08]  /*93a0*/  HMMA.16816.F32 R24, R180.reuse, R8, R24 ;  /* 0x00000008b418723c */ /* 0x044ff00000001818 */
[C---:B------:R-:W-:Y:S01]  /*93b0*/  HMMA.16816.F32 R20, R180.reuse, R10, R20 ;  /* 0x0000000ab414723c */ /* 0x040fe20000001814 */
[----:B------:R-:W2:Y:S07]  /*93c0*/  LDSM.16.M88.4 R8, [R207+0xd000] ;  /* 0x00d00000cf08783b */ /* 0x000eae0000000200 */
[C---:B----4-:R-:W-:Y:S08]  /*93d0*/  HMMA.16816.F32 R16, R180.reuse, R184, R16 ;  /* 0x000000b8b410723c */ /* 0x050ff00000001810 */
        /* <DEDUP_REMOVED lines=29> */
[C---:B----4-:R-:W-:Y:S08]  /*95b0*/  HMMA.16816.F32 R172, R220.reuse, R216, R172 ;  /* 0x000000d8dcac723c */ /* 0x050ff000000018ac */
        /* <DEDUP_REMOVED lines=8> */
[C---:B---3--:R-:W-:Y:S08]  /*9640*/  HMMA.16816.F32 R16, R220.reuse, R176, R16 ;  /* 0x000000b0dc10723c */ /* 0x048ff00000001810 */
[----:B------:R-:W-:Y:S01]  /*9650*/  HMMA.16816.F32 R12, R220, R178, R12 ;  /* 0x000000b2dc0c723c */ /* 0x000fe2000000180c */
[----:B-----5:R-:W3:Y:S04]  /*9660*/  LDSM.16.M88.4 R176, [R189] ;  /* 0x00000000bdb0783b */ /* 0x020ee80000000200 */
[----:B------:R-:W3:Y:S03]  /*9670*/  LDSM.16.M88.4 R220, [R188] ;  /* 0x00000000bcdc783b */ /* 0x000ee60000000200 */
[C---:B--2---:R-:W-:Y:S08]  /*9680*/  HMMA.16816.F32 R172, R8.reuse, R4, R172 ;  /* 0x0000000408ac723c */ /* 0x044ff000000018ac */
[C---:B------:R-:W-:Y:S01]  /*9690*/  HMMA.16816.F32 R168, R8.reuse, R6, R168 ;  /* 0x0000000608a8723c */ /* 0x040fe200000018a8 */
[----:B------:R-:W2:Y:S07]  /*96a0*/  LDSM.16.M88.4 R4, [R207+0xe800] ;  /* 0x00e80000cf04783b */ /* 0x000eae0000000200 */
[C---:B-1----:R-:W-:Y:S08]  /*96b0*/  HMMA.16816.F32 R32, R8.reuse, R184, R32 ;  /* 0x000000b80820723c */ /* 0x042ff00000001820 */
[----:B------:R-:W-:Y:S01]  /*96c0*/  HMMA.16816.F32 R28, R8, R186, R28 ;  /* 0x000000ba081c723c */ /* 0x000fe2000000181c */
[----:B------:R-:W1:Y:S07]  /*96d0*/  LDSM.16.M88.4 R184, [R207+0xf800] ;  /* 0x00f80000cfb8783b */ /* 0x000e6e0000000200 */
[----:B----4-:R-:W-:Y:S08]  /*96e0*/  HMMA.16816.F32 R172, R216, R180, R172 ;  /* 0x000000b4d8ac723c */ /* 0x010ff000000018ac */
[C---:B---3--:R-:W-:Y:S08]  /*96f0*/  HMMA.16816.F32 R24, R8.reuse, R176, R24 ;  /* 0x000000b00818723c */ /* 0x048ff00000001818 */
[C---:B------:R-:W-:Y:S01]  /*9700*/  HMMA.16816.F32 R20, R8.reuse, R178, R20 ;  /* 0x000000b20814723c */ /* 0x040fe20000001814 */
[----:B------:R-:W-:Y:S07]  /*9710*/  LDSM.16.M88.4 R176, [R209+0x6000] ;  /* 0x00600000d1b0783b */ /* 0x000fee0000000200 */
[C---:B------:R-:W-:Y:S08]  /*9720*/  HMMA.16816.F32 R16, R8.reuse, R220, R16 ;  /* 0x000000dc0810723c */ /* 0x040ff00000001810 */
[----:B------:R-:W-:Y:S01]  /*9730*/  HMMA.16816.F32 R12, R8, R222, R12 ;  /* 0x000000de080c723c */ /* 0x000fe2000000180c */
[----:B------:R-:W3:Y:S04]  /*9740*/  LDSM.16.M88.4 R8, [R200+0x6000] ;  /* 0x00600000c808783b */ /* 0x000ee80000000200 */
[----:B------:R-:W4:Y:S03]  /*9750*/  LDSM.16.M88.4 R220, [R207+0xf000] ;  /* 0x00f00000cfdc783b */ /* 0x000f260000000200 */
[C---:B--2---:R-:W-:Y:S08]  /*9760*/  HMMA.16816.F32 R32, R216.reuse, R4, R32 ;  /* 0x00000004d820723c */ /* 0x044ff00000001820 */
[C---:B------:R-:W-:Y:S01]  /*9770*/  HMMA.16816.F32 R28, R216.reuse, R6, R28 ;  /* 0x00000006d81c723c */ /* 0x040fe2000000181c */
[----:B------:R-:W2:Y:S07]  /*9780*/  LDSM.16.M88.4 R4, [R200+0x6800] ;  /* 0x00680000c804783b */ /* 0x000eae0000000200 */
[C---:B------:R-:W-:Y:S01]  /*9790*/  HMMA.16816.F32 R168, R216.reuse, R182, R168 ;  /* 0x000000b6d8a8723c */ /* 0x040fe200000018a8 */
[----:B------:R-:W2:Y:S07]  /*97a0*/  LDSM.16.M88.4 R180, [R200+0x7000] ;  /* 0x00700000c8b4783b */ /* 0x000eae0000000200 */
[C---:B-1----:R-:W-:Y:S08]  /*97b0*/  HMMA.16816.F32 R16, R216.reuse, R184, R16 ;  /* 0x000000b8d810723c */ /* 0x042ff00000001810 */
[----:B------:R-:W-:Y:S08]  /*97c0*/  HMMA.16816.F32 R12, R216, R186, R12 ;  /* 0x000000bad80c723c */ /* 0x000ff0000000180c */
[C---:B---3--:R-:W-:Y:S07]  /*97d0*/  HMMA.16816.F32 R172, R176.reuse, R8, R172 ;  /* 0x00000008b0ac723c */ /* 0x048fee00000018ac */
[----:B------:R-:W-:Y:S01]  /*97e0*/  IMAD.SHL.U32 R8, R3, 0x2, RZ ;  /* 0x0000000203087824 */ /* 0x000fe200078e00ff */
[----:B------:R-:W-:Y:S01]  /*97f0*/  HMMA.16816.F32 R168, R176, R10, R168 ;  /* 0x0000000ab0a8723c */ /* 0x000fe200000018a8 */
[----:B------:R-:W-:-:S03]  /*9800*/  IMAD.U32 R3, RZ, RZ, UR22 ;  /* 0x00000016ff037e24 */ /* 0x000fc6000f8e00ff */
[----:B------:R-:W-:-:S04]  /*9810*/  LOP3.LUT R8, R8, 0x6, RZ, 0xc0, !PT ;  /* 0x0000000608087812 */ /* 0x000fc800078ec0ff */
[----:B----4-:R-:W-:Y:S01]  /*9820*/  HMMA.16816.F32 R24, R216, R220, R24 ;  /* 0x000000dcd818723c */ /* 0x010fe20000001818 */
[----:B------:R-:W-:Y:S02]  /*9830*/  IMAD R3, R3, 0x40, R8 ;  /* 0x0000004003037824 */ /* 0x000fe400078e0208 */
[----:B------:R-:W1:Y:S01]  /*9840*/  LDSM.16.M88.4 R8, [R200+0x7800] ;  /* 0x00780000c808783b */ /* 0x000e620000000200 */
[----:B------:R-:W-:-:S04]  /*9850*/  DEPBAR.LE SB0, 0x0 ;  /* 0x000080000000791a */ /* 0x000fc80000000000 */
[----:B------:R-:W-:Y:S01]  /*9860*/  HMMA.16816.F32 R20, R216, R222, R20 ;  /* 0x000000ded814723c */ /* 0x000fe20000001814 */
[----:B------:R-:W-:-:S04]  /*9870*/  IADD3 R164, R3, 0x1, RZ ;  /* 0x0000000103a47810 */ /* 0x000fc80007ffe0ff */
[C---:B------:R-:W-:Y:S02]  /*9880*/  ISETP.GE.AND P2, PT, R164.reuse, R232, PT ;  /* 0x000000e8a400720c */ /* 0x040fe40003f46270 */
[----:B------:R-:W-:Y:S01]  /*9890*/  ISETP.GE.AND P1, PT, R164, R165, PT ;  /* 0x000000a5a400720c */ /* 0x000fe20003f26270 */
[----:B--2---:R-:W-:Y:S01]  /*98a0*/  HMMA.16816.F32 R32, R176, R4, R32 ;  /* 0x00000004b020723c */ /* 0x004fe20000001820 */
[----:B------:R-:W-:Y:S02]  /*98b0*/  FSEL R173, R173, -INF , !P2 ;  /* 0xff800000adad7808 */ /* 0x000fe40005000000 */
[----:B------:R-:W-:-:S04]  /*98c0*/  FSEL R175, R175, -INF , !P1 ;  /* 0xff800000afaf7808 */ /* 0x000fc80004800000 */
[C---:B------:R-:W-:Y:S01]  /*98d0*/  IADD3 R4, R3.reuse, 0x8, RZ ;  /* 0x0000000803047810 */ /* 0x040fe20007ffe0ff */
[C---:B------:R-:W-:Y:S01]  /*98e0*/  HMMA.16816.F32 R28, R176.reuse, R6, R28 ;  /* 0x00000006b01c723c */ /* 0x040fe2000000181c */
[C---:B------:R-:W-:Y:S01]  /*98f0*/  IADD3 R5, R3.reuse, 0x10, RZ ;  /* 0x0000001003057810 */ /* 0x040fe20007ffe0ff */
[----:B------:R-:W-:Y:S01]  /*9900*/  BAR.SYNC.DEFER_BLOCKING 0x0 ;  /* 0x0000000000007b1d */ /* 0x000fe20000010000 */
[C---:B------:R-:W-:Y:S02]  /*9910*/  ISETP.GE.AND P0, PT, R4.reuse, R232, PT ;  /* 0x000000e80400720c */ /* 0x040fe40003f06270 */
[----:B------:R-:W-:Y:S02]  /*9920*/  ISETP.GE.AND P2, PT, R4, R165, PT ;  /* 0x000000a50400720c */ /* 0x000fe40003f46270 */
[----:B------:R-:W-:Y:S01]  /*9930*/  IADD3 R4, R3, 0x9, RZ ;  /* 0x0000000903047810 */ /* 0x000fe20007ffe0ff */
[----:B------:R-:W-:Y:S01]  /*9940*/  HMMA.16816.F32 R24, R176, R180, R24 ;  /* 0x000000b4b018723c */ /* 0x000fe20000001818 */
[----:B------:R-:W-:-:S02]  /*9950*/  FSEL R246, R168, -INF , !P0 ;  /* 0xff800000a8f67808 */ /* 0x000fc40004000000 */
[C---:B------:R-:W-:Y:S02]  /*9960*/  ISETP.GE.AND P1, PT, R4.reuse, R232, PT ;  /* 0x000000e80400720c */ /* 0x040fe40003f26270 */
[----:B------:R-:W-:Y:S02]  /*9970*/  ISETP.GE.AND P0, PT, R4, R165, PT ;  /* 0x000000a50400720c */ /* 0x000fe40003f06270 */
[----:B------:R-:W-:Y:S01]  /*9980*/  IADD3 R4, R3, 0x11, RZ ;  /* 0x0000001103047810 */ /* 0x000fe20007ffe0ff */
[----:B------:R-:W-:Y:S01]  /*9990*/  HMMA.16816.F32 R20, R176, R182, R20 ;  /* 0x000000b6b014723c */ /* 0x000fe20000001814 */
[----:B------:R-:W-:Y:S02]  /*99a0*/  FSEL R219, R170, -INF , !P2 ;  /* 0xff800000aadb7808 */ /* 0x000fe40005000000 */
[----:B------:R-:W-:Y:S02]  /*99b0*/  FSEL R169, R169, -INF , !P1 ;  /* 0xff800000a9a97808 */ /* 0x000fe40004800000 */
[----:B------:R-:W-:-:S02]  /*99c0*/  FSEL R171, R171, -INF , !P0 ;  /* 0xff800000abab7808 */ /* 0x000fc40004000000 */
[CC--:B------:R-:W-:Y:S01]  /*99d0*/  ISETP.GE.AND P2, PT, R5.reuse, R232.reuse, PT ;  /* 0x000000e80500720c */ /* 0x0c0fe20003f46270 */
[C---:B-1----:R-:W-:Y:S01]  /*99e0*/  HMMA.16816.F32 R16, R176.reuse, R8, R16 ;  /* 0x00000008b010723c */ /* 0x042fe20000001810 */
[----:B------:R-:W-:Y:S02]  /*99f0*/  ISETP.GE.AND P1, PT, R5, R165, PT ;  /* 0x000000a50500720c */ /* 0x000fe40003f26270 */
[----:B------:R-:W-:Y:S02]  /*9a00*/  ISETP.GE.AND P0, PT, R4, R232, PT ;  /* 0x000000e80400720c */ /* 0x000fe40003f06270 */
[----:B------:R-:W-:Y:S02]  /*9a10*/  IADD3 R5, R3, 0x18, RZ ;  /* 0x0000001803057810 */ /* 0x000fe40007ffe0ff */
[----:B------:R-:W-:Y:S01]  /*9a20*/  FSEL R32, R32, -INF , !P2 ;  /* 0xff80000020207808 */ /* 0x000fe20005000000 */
[----:B------:R-:W-:Y:S01]  /*9a30*/  HMMA.16816.F32 R12, R176, R10, R12 ;  /* 0x0000000ab00c723c */ /* 0x000fe2000000180c */
        /* <DEDUP_REMOVED lines=45> */
[----:B------:R-:W-:Y:S02]  /*9d10*/  ISETP.GE.AND P0, PT, R4, R232, PT ;  /* 0x000000e80400720c */ /* 0x000fe40003f06270 */
[----:B------:R-:W-:Y:S02]  /*9d20*/  FSEL R17, R17, -INF , !P2 ;  /* 0xff80000011117808 */ /* 0x000fe40005000000 */
[----:B------:R-:W-:Y:S02]  /*9d30*/  FSEL R245, R13, -INF , !P0 ;  /* 0xff8000000df57808 */ /* 0x000fe40004000000 */
[----:B------:R-:W-:-:S02]  /*9d40*/  PLOP3.LUT P0, PT, PT, PT, UP0, 0x80, 0x0 ;  /* 0x000000000000781c */ /* 0x000fc40003f0f008 */
[----:B------:R-:W-:Y:S02]  /*9d50*/  FSEL R19, R19, -INF , !P1 ;  /* 0xff80000013137808 */ /* 0x000fe40004800000 */
[-C--:B------:R-:W-:Y:S02]  /*9d60*/  ISETP.GE.AND P2, PT, R6, R165.reuse, PT ;  /* 0x000000a50600720c */ /* 0x080fe40003f46270 */
[C---:B------:R-:W-:Y:S02]  /*9d70*/  ISETP.GE.AND P1, PT, R3.reuse, R232, PT ;  /* 0x000000e80300720c */ /* 0x040fe40003f26270 */
[----:B------:R-:W-:Y:S02]  /*9d80*/  FSEL R233, R14, -INF , !P2 ;  /* 0xff8000000ee97808 */ /* 0x000fe40005000000 */
[----:B------:R-:W-:Y:S02]  /*9d90*/  FSEL R223, R172, -INF , !P1 ;  /* 0xff800000acdf7808 */ /* 0x000fe40004800000 */
[----:B------:R-:W-:-:S02]  /*9da0*/  ISETP.GE.AND P2, PT, R3, R165, PT ;  /* 0x000000a50300720c */ /* 0x000fc40003f46270 */
[----:B------:R-:W-:Y:S02]  /*9db0*/  ISETP.GE.AND P1, PT, R4, R165, PT ;  /* 0x000000a50400720c */ /* 0x000fe40003f26270 */
[----:B------:R-:W-:Y:S02]  /*9dc0*/  FSEL R13, R174, -INF , !P2 ;  /* 0xff800000ae0d7808 */ /* 0x000fe40005000000 */
[----:B------:R-:W-:Y:S01]  /*9dd0*/  FSEL R15, R15, -INF , !P1 ;  /* 0xff8000000f0f7808 */ /* 0x000fe20004800000 */
[----:B------:R-:W-:Y:S05]  /*9de0*/  @!P0 BRA `(.L_x_492) ;  /* 0x0000089000008947 */ /* 0x000fea0003800000 */
[----:B------:R-:W2:Y:S01]  /*9df0*/  LDL.64 R238, [R1+0x8] ;  /* 0x0000080001ee7983 */ /* 0x000ea20000100a00 */
[----:B------:R-:W-:-:S03]  /*9e00*/  ULDC.64 UR4, c[0x0][0x198] ;  /* 0x0000660000047ab9 */ /* 0x000fc60000000a00 */
[----:B------:R-:W3:Y:S01]  /*9e10*/  LDL.64 R242, [R1] ;  /* 0x0000000001f27983 */ /* 0x000ee20000100a00 */
[----:B------:R-:W-:Y:S01]  /*9e20*/  UMOV UR23, 0x6 ;  /* 0x0000000600177882 */ /* 0x000fe20000000000 */
[----:B------:R-:W-:Y:S01]  /*9e30*/  BSSY B0, `(.L_x_493) ;  /* 0x0000083000007945 */ /* 0x000fe20003800000 */
[----:B------:R-:W-:Y:S01]  /*9e40*/  USHF.L.U32 UR27, UR4, 0x6, URZ ;  /* 0x00000006041b7899 */ /* 0x000fe2000800063f */
[----:B------:R1:W-:Y:S01]  /*9e50*/  @P6 STS.128 [R248+0x8000], RZ ;  /* 0x008000fff8006388 */ /* 0x0003e20000000c00 */
[----:B------:R-:W-:Y:S02]  /*9e60*/  UIADD3 UR29, UR8, -0x3, URZ ;  /* 0xfffffffd081d7890 */ /* 0x000fe4000fffe03f */
[----:B------:R-:W-:Y:S02]  /*9e70*/  USHF.L.U64.HI UR5, UR4, UR23, UR5 ;  /* 0x0000001704057299 */ /* 0x000fe40008010205 */
[----:B------:R-:W-:Y:S01]  /*9e80*/  USHF.R.S32.HI UR4, URZ, 0x1f, UR29 ;  /* 0x0000001f3f047899 */ /* 0x000fe2000801141d */
[----:B------:R-:W-:Y:S01]  /*9e90*/  IMAD.U32 R3, RZ, RZ, UR27 ;  /* 0x0000001bff037e24 */ /* 0x000fe2000f8e00ff */
[----:B------:R-:W-:-:S04]  /*9ea0*/  UIMAD UR5, UR5, UR29, URZ ;  /* 0x0000001d050572a4 */ /* 0x000fc8000f8e023f */
[----:B------:R-:W-:Y:S01]  /*9eb0*/  UIMAD UR4, UR4, UR27, UR5 ;  /* 0x0000001b040472a4 */ /* 0x000fe2000f8e0205 */
[----:B--2---:R-:W-:Y:S02]  /*9ec0*/  IMAD.MOV.U32 R29, RZ, RZ, R239 ;  /* 0x000000ffff1d7224 */ /* 0x004fe400078e00ef */
[----:B---3--:R-:W-:-:S04]  /*9ed0*/  IMAD.MOV.U32 R28, RZ, RZ, R242 ;  /* 0x000000ffff1c7224 */ /* 0x008fc800078e00f2 */
[----:B------:R-:W-:-:S05]  /*9ee0*/  IMAD.WIDE.U32 R28, R3, UR29, R28 ;  /* 0x0000001d031c7c25 */ /* 0x000fca000f8e001c */
[----:B------:R-:W-:Y:S02]  /*9ef0*/  IADD3 R4, R29, UR4, RZ ;  /* 0x000000041d047c10 */ /* 0x000fe4000fffe0ff */
[C---:B------:R-:W-:Y:S02]  /*9f00*/  @!P6 LEA R176, P2, R28.reuse, c[0x0][0x168], 0x1 ;  /* 0x00005a001cb0ea11 */ /* 0x040fe400078408ff */
        /* <DEDUP_REMOVED lines=45> */
[----:B------:R3:W-:Y:S01]  /*a1e0*/  @!P5 LDGSTS.E.BYPASS.LTC128B.128 [R248+0xa800], [R186.64+0x80] ;  /* 0x0a800080baf8dfae */ /* 0x0007e2000b901d50 */
[----:B----4-:R-:W-:-:S03]  /*a1f0*/  IADD3 R21, P2, R3, UR6, RZ ;  /* 0x0000000603157c10 */ /* 0x010fc6000ff5e0ff */
[----:B------:R4:W-:Y:S01]  /*a200*/  @P4 STS.128 [R248+0xc800], RZ ;  /* 0x00c800fff8004388 */ /* 0x0009e20000000c00 */
[----:B------:R-:W-:-:S03]  /*a210*/  IADD3.X R4, R4, UR7, RZ, P2, !PT ;  /* 0x0000000704047c10 */ /* 0x000fc600097fe4ff */
[----:B------:R-:W-:Y:S01]  /*a220*/  @!PT LDS RZ, [RZ] ;  /* 0x00000000fffff984 */ /* 0x000fe20000000800 */
[----:B------:R-:W-:Y:S01]  /*a230*/  @!PT LDS RZ, [RZ] ;  /* 0x00000000fffff984 */ /* 0x000fe20000000800 */
[----:B------:R-:W-:Y:S01]  /*a240*/  @!PT LDS RZ, [RZ] ;  /* 0x00000000fffff984 */ /* 0x000fe20000000800 */
[----:B------:R4:W-:Y:S01]  /*a250*/  @!P4 LDGSTS.E.BYPASS.LTC128B.128 [R248+0xc800], [R178.64+0x100] ;  /* 0x0c800100b2f8cfae */ /* 0x0009e2000b901d50 */
[----:B--2---:R-:W-:-:S03]  /*a260*/  @!P6 LEA R176, P2, R21, c[0x0][0x168], 0x1 ;  /* 0x00005a0015b0ea11 */ /* 0x004fc600078408ff */
[----:B------:R2:W-:Y:S01]  /*a270*/  @P3 STS.128 [R248+0xe800], RZ ;  /* 0x00e800fff8003388 */ /* 0x0005e20000000c00 */
[C---:B------:R-:W-:Y:S02]  /*a280*/  @!P6 LEA.HI.X R177, R21.reuse, c[0x0][0x16c], R4, 0x1, P2 ;  /* 0x00005b0015b1ea11 */ /* 0x040fe400010f0c04 */
[C---:B-----5:R-:W-:Y:S01]  /*a290*/  @!P4 LEA R22, P2, R21.reuse, c[0x0][0x168], 0x1 ;  /* 0x00005a001516ca11 */ /* 0x060fe200078408ff */
[----:B------:R-:W-:Y:S01]  /*a2a0*/  @!PT LDS RZ, [RZ] ;  /* 0x00000000fffff984 */ /* 0x000fe20000000800 */
[----:B------:R-:W-:Y:S01]  /*a2b0*/  @!PT LDS RZ, [RZ] ;  /* 0x00000000fffff984 */ /* 0x000fe20000000800 */
[----:B------:R-:W-:Y:S01]  /*a2c0*/  @!PT LDS RZ, [RZ] ;  /* 0x00000000fffff984 */ /* 0x000fe20000000800 */
[----:B------:R5:W-:Y:S01]  /*a2d0*/  @!P3 LDGSTS.E.BYPASS.LTC128B.128 [R248+0xe800], [R164.64+0x180] ;  /* 0x0e800180a4f8bfae */ /* 0x000be2000b901d50 */
[----:B-1----:R-:W-:-:S03]  /*a2e0*/  @!P5 LEA R28, P1, R21, c[0x0][0x168], 0x1 ;  /* 0x00005a00151cda11 */ /* 0x002fc600078208ff */
[----:B------:R2:W-:Y:S01]  /*a2f0*/  @P6 STS.128 [R248+0x9000], RZ ;  /* 0x009000fff8006388 */ /* 0x0005e20000000c00 */
[C-C-:B------:R-:W-:Y:S02]  /*a300*/  @!P4 LEA.HI.X R23, R21.reuse, c[0x0][0x16c], R4.reuse, 0x1, P2 ;  /* 0x00005b001517ca11 */ /* 0x140fe400010f0c04 */
[C-C-:B------:R-:W-:Y:S01]  /*a310*/  @!P5 LEA.HI.X R29, R21.reuse, c[0x0][0x16c], R4.reuse, 0x1, P1 ;  /* 0x00005b00151dda11 */ /* 0x140fe200008f0c04 */
[----:B------:R-:W-:Y:S01]  /*a320*/  @!PT LDS RZ, [RZ] ;  /* 0x00000000fffff984 */ /* 0x000fe20000000800 */
[----:B------:R-:W-:Y:S01]  /*a330*/  @!PT LDS RZ, [RZ] ;  /* 0x00000000fffff984 */ /* 0x000fe20000000800 */
[----:B------:R-:W-:Y:S01]  /*a340*/  @!PT LDS RZ, [RZ] ;  /* 0x00000000fffff984 */ /* 0x000fe20000000800 */
[----:B------:R2:W-:Y:S01]  /*a350*/  @!P6 LDGSTS.E.BYPASS.LTC128B.128 [R248+0x9000], [R176.64] ;  /* 0x09000000b0f8efae */ /* 0x0005e2000b901d50 */
[C---:B------:R-:W-:Y:S02]  /*a360*/  @!P3 LEA R20, P1, R21.reuse, c[0x0][0x168], 0x1 ;  /* 0x00005a001514ba11 */ /* 0x040fe400078208ff */
[C---:B------:R-:W-:Y:S01]  /*a370*/  IADD3 R3, P2, R21.reuse, UR6, RZ ;  /* 0x0000000615037c10 */ /* 0x040fe2000ff5e0ff */
[----:B------:R2:W-:Y:S01]  /*a380*/  @P5 STS.128 [R248+0xb000], RZ ;  /* 0x00b000fff8005388 */ /* 0x0005e20000000c00 */
[----:B------:R-:W-:Y:S02]  /*a390*/  @!P3 LEA.HI.X R21, R21, c[0x0][0x16c], R4, 0x1, P1 ;  /* 0x00005b001515ba11 */ /* 0x000fe400008f0c04 */
[----:B------:R-:W-:Y:S01]  /*a3a0*/  IADD3.X R4, R4, UR7, RZ, P2, !PT ;  /* 0x0000000704047c10 */ /* 0x000fe200097fe4ff */
[----:B------:R-:W-:Y:S01]  /*a3b0*/  @!PT LDS RZ, [RZ] ;  /* 0x00000000fffff984 */ /* 0x000fe20000000800 */
[----:B------:R-:W-:Y:S01]  /*a3c0*/  @!PT LDS RZ, [RZ] ;  /* 0x00000000fffff984 */ /* 0x000fe20000000800 */
[----:B------:R-:W-:Y:S01]  /*a3d0*/  @!PT LDS RZ, [RZ] ;  /* 0x00000000fffff984 */ /* 0x000fe20000000800 */
[----:B------:R2:W-:Y:S01]  /*a3e0*/  @!P5 LDGSTS.E.BYPASS.LTC128B.128 [R248+0xb000], [R28.64+0x80] ;  /* 0x0b0000801cf8dfae */ /* 0x0005e2000b901d50 */
[----:B---3--:R-:W-:-:S02]  /*a3f0*/  @!P5 LEA R186, P2, R3, c[0x0][0x168], 0x1 ;  /* 0x00005a0003bada11 */ /* 0x008fc400078408ff */
[C---:B----4-:R-:W-:Y:S01]  /*a400*/  @!P6 LEA R178, P1, R3.reuse, c[0x0][0x168], 0x1 ;  /* 0x00005a0003b2ea11 */ /* 0x050fe200078208ff */
[----:B------:R2:W-:Y:S01]  /*a410*/  @P4 STS.128 [R248+0xd000], RZ ;  /* 0x00d000fff8004388 */ /* 0x0005e20000000c00 */
[C-C-:B------:R-:W-:Y:S02]  /*a420*/  @!P5 LEA.HI.X R187, R3.reuse, c[0x0][0x16c], R4.reuse, 0x1, P2 ;  /* 0x00005b0003bbda11 */ /* 0x140fe400010f0c04 */
[C---:B------:R-:W-:Y:S01]  /*a430*/  @!P6 LEA.HI.X R179, R3.reuse, c[0x0][0x16c], R4, 0x1, P1 ;  /* 0x00005b0003b3ea11 */ /* 0x040fe200008f0c04 */
[----:B------:R-:W-:Y:S01]  /*a440*/  @!PT LDS RZ, [RZ] ;  /* 0x00000000fffff984 */ /* 0x000fe20000000800 */
[----:B------:R-:W-:Y:S01]  /*a450*/  @!PT LDS RZ, [RZ] ;  /* 0x00000000fffff984 */ /* 0x000fe20000000800 */
[----:B------:R-:W-:Y:S01]  /*a460*/  @!PT LDS RZ, [RZ] ;  /* 0x00000000fffff984 */ /* 0x000fe20000000800 */
[----:B------:R2:W-:Y:S01]  /*a470*/  @!P4 LDGSTS.E.BYPASS.LTC128B.128 [R248+0xd000], [R22.64+0x100] ;  /* 0x0d00010016f8cfae */ /* 0x0005e2000b901d50 */
        /* <DEDUP_REMOVED lines=30> */
.L_x_494:
[----:B------:R-:W-:Y:S05]  /*a660*/  BSYNC B0 ;  /* 0x0000000000007941 */ /* 0x000fea0003800000 */
.L_x_493:
[----:B------:R-:W0:Y:S02]  /*a670*/  LDGDEPBAR ;  /* 0x00000000000079af */ /* 0x000e240000000000 */
.L_x_492:
[----:B-12---:R-:W-:Y:S01]  /*a680*/  FMNMX.FTZ R20, R2, R223, !PT ;  /* 0x000000df02147209 */ /* 0x006fe20007810000 */
[----:B------:R-:W-:Y:S01]  /*a690*/  IMAD.WIDE.U32 R28, R224, -0x326172a9, RZ ;  /* 0xcd9e8d57e01c7825 */ /* 0x000fe200078e00ff */
[----:B------:R-:W-:Y:S01]  /*a6a0*/  USHF.L.U32 UR5, UR22, 0x1, URZ ;  /* 0x0000000116057899 */ /* 0x000fe2000800063f */
[----:B------:R-:W-:Y:S01]  /*a6b0*/  FMNMX.FTZ R170, R0, R13, !PT ;  /* 0x0000000d00aa7209 */ /* 0x000fe20007810000 */
[----:B------:R-:W-:Y:S01]  /*a6c0*/  UIADD3 UR4, UR19, -0x4498517b, URZ ;  /* 0xbb67ae8513047890 */ /* 0x000fe2000fffe03f */
[----:B------:R-:W-:Y:S01]  /*a6d0*/  FMNMX.FTZ R3, R173, R20, !PT ;  /* 0x00000014ad037209 */ /* 0x000fe20007810000 */
[----:B------:R-:W-:Y:S01]  /*a6e0*/  ULOP3.LUT UR23, UR5, UR19, URZ, 0x3c, !UPT ;  /* 0x0000001305177292 */ /* 0x000fe2000f8e3c3f */
[----:B------:R-:W-:Y:S01]  /*a6f0*/  LOP3.LUT R22, R29, R225, RZ, 0x3c, !PT ;  /* 0x000000e11d167212 */ /* 0x000fe200078e3cff */
[----:B------:R-:W-:Y:S01]  /*a700*/  IMAD.WIDE.U32 R178, R215, -0x2daee0ad, RZ ;  /* 0xd2511f53d7b27825 */ /* 0x000fe200078e00ff */
[----:B------:R-:W-:Y:S01]  /*a710*/  FMNMX.FTZ R168, R246, R3, !PT ;  /* 0x00000003f6a87209 */ /* 0x000fe20007810000 */
[----:B------:R-:W-:Y:S01]  /*a720*/  UIADD3 UR32, UR19, 0x76cf5d0a, URZ ;  /* 0x76cf5d0a13207890 */ /* 0x000fe2000fffe03f */
[----:B------:R-:W-:Y:S01]  /*a730*/  FMNMX.FTZ R170, R175, R170, !PT ;  /* 0x000000aaafaa7209 */ /* 0x000fe20007810000 */
[----:B------:R-:W-:Y:S01]  /*a740*/  IMAD.WIDE.U32 R22, R22, -0x2daee0ad, RZ ;  /* 0xd2511f5316167825 */ /* 0x000fe200078e00ff */
[----:B------:R-:W-:Y:S01]  /*a750*/  FMNMX.FTZ R3, R169, R168, !PT ;  /* 0x000000a8a9037209 */ /* 0x000fe20007810000 */
[----:B------:R-:W-:Y:S01]  /*a760*/  STL.64 [R1+0x98], R198 ;  /* 0x000098c601007387 */ /* 0x000fe20000100a00 */
[----:B------:R-:W-:Y:S01]  /*a770*/  FMNMX.FTZ R170, R219, R170, !PT ;  /* 0x000000aadbaa7209 */ /* 0x000fe20007810000 */
[----:B------:R-:W-:Y:S01]  /*a780*/  UIADD3 UR33, UR18, 0x3c6ef372, URZ ;  /* 0x3c6ef37212217890 */ /* 0x000fe2000fffe03f */
[----:B------:R-:W-:Y:S01]  /*a790*/  FMNMX.FTZ R168, R32, R3, !PT ;  /* 0x0000000320a87209 */ /* 0x000fe20007810000 */
[----:B------:R-:W-:Y:S01]  /*a7a0*/  STL [R1+0x94], R197 ;  /* 0x000094c501007387 */ /* 0x000fe20000100800 */
[----:B------:R-:W-:Y:S01]  /*a7b0*/  LOP3.LUT R21, R179, UR23, RZ, 0x3c, !PT ;  /* 0x00000017b3157c12 */ /* 0x000fe2000f8e3cff */
[----:B------:R-:W-:Y:S01]  /*a7c0*/  UIADD3 UR29, UR19, 0x32370b8f, URZ ;  /* 0x32370b8f131d7890 */ /* 0x000fe2000fffe03f */
[----:B------:R-:W-:Y:S01]  /*a7d0*/  FMNMX.FTZ R168, R33, R168, !PT ;  /* 0x000000a821a87209 */ /* 0x000fe20007810000 */
[----:B------:R-:W-:Y:S01]  /*a7e0*/  STL [R1+0x90], R196 ;  /* 0x000090c401007387 */ /* 0x000fe20000100800 */
[----:B------:R-:W-:Y:S01]  /*a7f0*/  FMNMX.FTZ R3, R171, R170, !PT ;  /* 0x000000aaab037209 */ /* 0x000fe20007810000 */
[----:B------:R-:W-:Y:S01]  /*a800*/  IMAD.WIDE.U32 R238, R21, -0x326172a9, RZ ;  /* 0xcd9e8d5715ee7825 */ /* 0x000fe200078e00ff */
[----:B------:R-:W-:Y:S01]  /*a810*/  FMNMX.FTZ R168, R181, R168, !PT ;  /* 0x000000a8b5a87209 */ /* 0x000fe20007810000 */
[----:B------:R1:W-:Y:S01]  /*a820*/  STL.64 [R1+0x70], R188 ;  /* 0x000070bc01007387 */ /* 0x0003e20000100a00 */
[----:B------:R-:W-:Y:S01]  /*a830*/  LOP3.LUT R20, R23, UR4, R178, 0x96, !PT ;  /* 0x0000000417147c12 */ /* 0x000fe2000f8e96b2 */
[----:B------:R-:W-:Y:S01]  /*a840*/  UIADD3 UR4, UR18, -0x61c88647, URZ ;  /* 0x9e3779b912047890 */ /* 0x000fe2000fffe03f */
[----:B------:R-:W-:Y:S01]  /*a850*/  FMNMX.FTZ R168, R183, R168, !PT ;  /* 0x000000a8b7a87209 */ /* 0x000fe20007810000 */
[----:B------:R-:W-:Y:S01]  /*a860*/  UIADD3 UR31, UR18, -0x255992d5, URZ ;  /* 0xdaa66d2b121f7890 */ /* 0x000fe2000fffe03f */
[----:B------:R-:W-:Y:S01]  /*a870*/  FMNMX.FTZ R172, R34, R3, !PT ;  /* 0x0000000322ac7209 */ /* 0x000fe20007810000 */
[----:B------:R-:W-:Y:S01]  /*a880*/  IMAD.WIDE.U32 R20, R20, -0x326172a9, RZ ;  /* 0xcd9e8d5714147825 */ /* 0x000fe200078e00ff */
[----:B------:R-:W-:Y:S01]  /*a890*/  FMNMX.FTZ R168, R185, R168, !PT ;  /* 0x000000a8b9a87209 */ /* 0x000fe20007810000 */
[----:B------:R-:W-:Y:S01]  /*a8a0*/  UIADD3 UR27, UR18, 0x78dde6e4, URZ ;  /* 0x78dde6e4121b7890 */ /* 0x000fe2000fffe03f */
[----:B------:R-:W-:Y:S01]  /*a8b0*/  LOP3.LUT R23, R239, UR4, R28, 0x96, !PT ;  /* 0x00000004ef177c12 */ /* 0x000fe2000f8e961c */
[----:B------:R-:W-:Y:S01]  /*a8c0*/  UIADD3 UR34, UR19, -0x56f99767, URZ ;  /* 0xa906689913227890 */ /* 0x000fe2000fffe03f */
[----:B------:R-:W-:Y:S01]  /*a8d0*/  FMNMX.FTZ R168, R25, R168, !PT ;  /* 0x000000a819a87209 */ /* 0x000fe20007810000 */
[----:B------:R-:W-:Y:S01]  /*a8e0*/  UIADD3 UR5, UR5, 0x1, URZ ;  /* 0x0000000105057890 */ /* 0x000fe2000fffe03f */
[----:B------:R-:W-:Y:S01]  /*a8f0*/  FMNMX.FTZ R172, R35, R172, !PT ;  /* 0x000000ac23ac7209 */ /* 0x000fe20007810000 */
[----:B------:R-:W-:Y:S01]  /*a900*/  IMAD.WIDE.U32 R176, R23, -0x2daee0ad, RZ ;  /* 0xd2511f5317b07825 */ /* 0x000fe200078e00ff */
[----:B------:R-:W-:Y:S01]  /*a910*/  FMNMX.FTZ R168, R217, R168, !PT ;  /* 0x000000a8d9a87209 */ /* 0x000fe20007810000 */
[----:B------:R-:W-:Y:S01]  /*a920*/  UIADD3 UR23, UR19, -0x126145ec, URZ ;  /* 0xed9eba1413177890 */ /* 0x000fe2000fffe03f */
[----:B------:R-:W-:Y:S01]  /*a930*/  FMNMX.FTZ R172, R5, R172, !PT ;  /* 0x000000ac05ac7209 */ /* 0x000fe20007810000 */
[----:B------:R-:W-:Y:S01]  /*a940*/  ULOP3.LUT UR5, UR5, UR19, URZ, 0x3c, !UPT ;  /* 0x0000001305057292 */ /* 0x000fe2000f8e3c3f */
[----:B------:R-:W-:-:S02]  /*a950*/  FMNMX.FTZ R168, R221, R168, !PT ;  /* 0x000000a8dda87209 */ /* 0x000fc40007810000 */
[----:B------:R-:W-:Y:S02]  /*a960*/  FMNMX.FTZ R172, R31, R172, !PT ;  /* 0x000000ac1fac7209 */ /* 0x000fe40007810000 */
[----:B------:R-:W-:Y:S02]  /*a970*/  FMNMX.FTZ R168, R237, R168, !PT ;  /* 0x000000a8eda87209 */ /* 0x000fe40007810000 */
[----:B------:R-:W-:Y:S02]  /*a980*/  LOP3.LUT R3, R177, UR32, R22, 0x96, !PT ;  /* 0x00000020b1037c12 */ /* 0x000fe4000f8e9616 */
[----:B------:R-:W-:Y:S02]  /*a990*/  FMNMX.FTZ R168, R17, R168, !PT ;  /* 0x000000a811a87209 */ /* 0x000fe40007810000 */
[----:B------:R-:W-:Y:S01]  /*a9a0*/  FMNMX.FTZ R172, R7, R172, !PT ;  /* 0x000000ac07ac7209 */ /* 0x000fe20007810000 */
[----:B-1----:R-:W-:Y:S01]  /*a9b0*/  IMAD.WIDE.U32 R188, R3, -0x326172a9, RZ ;  /* 0xcd9e8d5703bc7825 */ /* 0x002fe200078e00ff */
[----:B------:R-:W-:-:S02]  /*a9c0*/  FMNMX.FTZ R168, R241, R168, !PT ;  /* 0x000000a8f1a87209 */ /* 0x000fc40007810000 */
[----:B------:R-:W-:Y:S02]  /*a9d0*/  FMNMX.FTZ R172, R27, R172, !PT ;  /* 0x000000ac1bac7209 */ /* 0x000fe40007810000 */
[----:B------:R-:W-:Y:S02]  /*a9e0*/  FMNMX.FTZ R3, R245, R168, !PT ;  /* 0x000000a8f5037209 */ /* 0x000fe40007810000 */
[----:B------:R-:W-:Y:S02]  /*a9f0*/  LOP3.LUT R238, R21, UR33, R238, 0x96, !PT ;  /* 0x0000002115ee7c12 */ /* 0x000fe4000f8e96ee */
[----:B------:R-:W-:Y:S01]  /*aa00*/  FMNMX.FTZ R172, R9, R172, !PT ;  /* 0x000000ac09ac7209 */ /* 0x000fe20007810000 */
[----:B------:R-:W1:Y:S01]  /*aa10*/  SHFL.BFLY PT, R170, R3, 0x2, 0x1f ;  /* 0x0c401f0003aa7f89 */ /* 0x000e6200000e0000 */
[----:B------:R-:W-:Y:S01]  /*aa20*/  LOP3.LUT R186, R189, UR31, R20, 0x96, !PT ;  /* 0x0000001fbdba7c12 */ /* 0x000fe2000f8e9614 */
[----:B------:R-:W-:Y:S01]  /*aa30*/  IMAD.WIDE.U32 R238, R238, -0x2daee0ad, RZ ;  /* 0xd2511f53eeee7825 */ /* 0x000fe200078e00ff */
[----:B------:R-:W-:-:S02]  /*aa40*/  FMNMX.FTZ R172, R11, R172, !PT ;  /* 0x000000ac0bac7209 */ /* 0x000fc40007810000 */
[----:B------:R-:W-:Y:S01]  /*aa50*/  LOP3.LUT R180, R179, UR5, RZ, 0x3c, !PT ;  /* 0x00000005b3b47c12 */ /* 0x000fe2000f8e3cff */
[----:B------:R-:W-:Y:S01]  /*aa60*/  IMAD.WIDE.U32 R186, R186, -0x2daee0ad, RZ ;  /* 0xd2511f53baba7825 */ /* 0x000fe200078e00ff */
[----:B------:R-:W-:Y:S01]  /*aa70*/  FMNMX.FTZ R172, R235, R172, !PT ;  /* 0x000000acebac7209 */ /* 0x000fe20007810000 */
[----:B------:R-:W-:Y:S01]  /*aa80*/  UIADD3 UR5, UR18, 0x1715609d, URZ ;  /* 0x1715609d12057890 */ /* 0x000fe2000fffe03f */
[----:B------:R-:W-:Y:S02]  /*aa90*/  LOP3.LUT R176, R239, UR29, R176, 0x96, !PT ;  /* 0x0000001defb07c12 */ /* 0x000fe4000f8e96b0 */
[----:B------:R-:W-:Y:S02]  /*aaa0*/  FMNMX.FTZ R172, R19, R172, !PT ;  /* 0x000000ac13ac7209 */ /* 0x000fe40007810000 */
[----:B------:R-:W-:Y:S01]  /*aab0*/  LOP3.LUT R238, R187, UR23, R238, 0x96, !PT ;  /* 0x00000017bbee7c12 */ /* 0x000fe2000f8e96ee */
[----:B------:R-:W-:Y:S01]  /*aac0*/  IMAD.WIDE.U32 R176, R176, -0x326172a9, RZ ;  /* 0xcd9e8d57b0b07825 */ /* 0x000fe200078e00ff */
[----:B------:R-:W-:-:S03]  /*aad0*/  FMNMX.FTZ R172, R233, R172, !PT ;  /* 0x000000ace9ac7209 */ /* 0x000fc60007810000 */
[----:B------:R-:W-:Y:S01]  /*aae0*/  IMAD.WIDE.U32 R238, R238, -0x326172a9, RZ ;  /* 0xcd9e8d57eeee7825 */ /* 0x000fe200078e00ff */
[----:B------:R-:W-:Y:S02]  /*aaf0*/  LOP3.LUT R23, R177, UR27, R188, 0x96, !PT ;  /* 0x0000001bb1177c12 */ /* 0x000fe4000f8e96bc */
[----:B------:R-:W-:-:S03]  /*ab00*/  FMNMX.FTZ R172, R15, R172, !PT ;  /* 0x000000ac0fac7209 */ /* 0x000fc60007810000 */
[----:B------:R-:W-:Y:S01]  /*ab10*/  IMAD.WIDE.U32 R196, R23, -0x2daee0ad, RZ ;  /* 0xd2511f5317c47825 */ /* 0x000fe200078e00ff */
[----:B-1----:R-:W-:Y:S01]  /*ab20*/  FMNMX.FTZ R170, R3, R170, !PT ;  /* 0x000000aa03aa7209 */ /* 0x002fe20007810000 */
[----:B------:R-:W1:Y:S03]  /*ab30*/  SHFL.BFLY PT, R23, R172, 0x2, 0x1f ;  /* 0x0c401f00ac177f89 */ /* 0x000e6600000e0000 */
[----:B------:R-:W-:Y:S01]  /*ab40*/  LOP3.LUT R178, R197, UR34, R186, 0x96, !PT ;  /* 0x00000022c5b27c12 */ /* 0x000fe2000f8e96ba */
[----:B------:R-:W2:Y:S04]  /*ab50*/  SHFL.BFLY PT, R165, R170, 0x1, 0x1f ;  /* 0x0c201f00aaa57f89 */ /* 0x000ea800000e0000 */
[----:B------:R-:W-:-:S05]  /*ab60*/  IMAD.WIDE.U32 R178, R178, -0x326172a9, RZ ;  /* 0xcd9e8d57b2b27825 */ /* 0x000fca00078e00ff */
[----:B------:R-:W-:Y:S02]  /*ab70*/  LOP3.LUT R168, R178, 0xff, RZ, 0xc0, !PT ;  /* 0x000000ffb2a87812 */ /* 0x000fe400078ec0ff */
[----:B------:R-:W-:Y:S02]  /*ab80*/  LOP3.LUT R3, R179, UR14, R238, 0x96, !PT ;  /* 0x0000000eb3037c12 */ /* 0x000fe4000f8e96ee */
[----:B------:R-:W-:Y:S02]  /*ab90*/  ISETP.GE.U32.AND P5, PT, R247, R168, PT ;  /* 0x000000a8f700720c */ /* 0x000fe40003fa6070 */
[----:B------:R-:W-:Y:S02]  /*aba0*/  LOP3.LUT R168, R3, 0xff, RZ, 0xc0, !PT ;  /* 0x000000ff03a87812 */ /* 0x000fe400078ec0ff */
[----:B------:R-:W-:Y:S02]  /*abb0*/  SHF.R.U32.HI R174, RZ, 0x18, R3 ;  /* 0x00000018ffae7819 */ /* 0x000fe40000011603 */
[----:B------:R-:W-:-:S02]  /*abc0*/  ISETP.GE.U32.AND P4, PT, R247, R168, PT ;  /* 0x000000a8f700720c */ /* 0x000fc40003f86070 */
[----:B-1----:R-:W-:Y:S02]  /*abd0*/  FMNMX.FTZ R168, R172, R23, !PT ;  /* 0x00000017aca87209 */ /* 0x002fe40007810000 */
[----:B------:R-:W-:Y:S02]  /*abe0*/  LOP3.LUT R23, R3, 0xffff, RZ, 0xc0, !PT ;  /* 0x0000ffff03177812 */ /* 0x000fe400078ec0ff */
[----:B------:R-:W-:Y:S01]  /*abf0*/  SHF.R.U32.HI R3, RZ, 0x10, R3 ;  /* 0x00000010ff037819 */ /* 0x000fe20000011603 */
[----:B------:R-:W1:Y:S01]  /*ac00*/  SHFL.BFLY PT, R29, R168, 0x1, 0x1f ;  /* 0x0c201f00a81d7f89 */ /* 0x000e6200000e0000 */
[----:B--2---:R-:W-:Y:S02]  /*ac10*/  FMNMX.FTZ R165, R170, R165, !PT ;  /* 0x000000a5aaa57209 */ /* 0x004fe40007810000 */
[----:B------:R-:W-:Y:S02]  /*ac20*/  LOP3.LUT R170, R3, 0xff, RZ, 0xc0, !PT ;  /* 0x000000ff03aa7812 */ /* 0x000fe400078ec0ff */
[----:B------:R-:W-:-:S02]  /*ac30*/  FSETP.NEU.FTZ.AND P3, PT, R165, -INF , PT ;  /* 0xff800000a500780b */ /* 0x000fc40003f7d000 */
[----:B------:R-:W-:Y:S01]  /*ac40*/  ISETP.GE.U32.AND P6, PT, R247, R170, PT ;  /* 0x000000aaf700720c */ /* 0x000fe20003fc6070 */
[----:B------:R-:W-:Y:S01]  /*ac50*/  FMUL.FTZ R170, R165, c[0x0][0x23c] ;  /* 0x00008f00a5aa7a20 */ /* 0x000fe20000410000 */
[----:B------:R-:W-:Y:S02]  /*ac60*/  SHF.R.U32.HI R23, RZ, 0x8, R23 ;  /* 0x00000008ff177819 */ /* 0x000fe40000011617 */
[----:B------:R-:W-:Y:S02]  /*ac70*/  ISETP.GE.U32.AND P1, PT, R247, R174, PT ;  /* 0x000000aef700720c */ /* 0x000fe40003f26070 */
[----:B------:R-:W-:Y:S02]  /*ac80*/  FSEL R170, R170, RZ, P3 ;  /* 0x000000ffaaaa7208 */ /* 0x000fe40001800000 */
[----:B------:R-:W-:Y:S02]  /*ac90*/  LOP3.LUT R174, R23, 0xffff, RZ, 0xc0, !PT ;  /* 0x0000ffff17ae7812 */ /* 0x000fe400078ec0ff */
[----:B------:R-:W-:Y:S01]  /*aca0*/  FSEL R23, R165, RZ, P3 ;  /* 0x000000ffa5177208 */ /* 0x000fe20001800000 */
[----:B------:R-:W-:Y:S01]  /*acb0*/  FFMA.FTZ R223, R223, c[0x0][0x23c], -R170 ;  /* 0x00008f00dfdf7a23 */ /* 0x000fe200000108aa */
[----:B------:R-:W-:Y:S01]  /*acc0*/  SHF.R.U32.HI R172, RZ, 0x18, R178 ;  /* 0x00000018ffac7819 */ /* 0x000fe200000116b2 */
[--C-:B------:R-:W-:Y:S01]  /*acd0*/  FFMA.FTZ R218, R173, c[0x0][0x23c], -R170.reuse ;  /* 0x00008f00adda7a23 */ /* 0x100fe200000108aa */
[----:B------:R-:W-:Y:S01]  /*ace0*/  ISETP.GE.U32.AND P2, PT, R247, R174, PT ;  /* 0x000000aef700720c */ /* 0x000fe20003f46070 */
[--C-:B------:R-:W-:Y:S01]  /*acf0*/  FFMA.FTZ R246, R246, c[0x0][0x23c], -R170.reuse ;  /* 0x00008f00f6f67a23 */ /* 0x100fe200000108aa */
[----:B------:R-:W-:Y:S01]  /*ad00*/  LOP3.LUT R220, R178, 0xffff, RZ, 0xc0, !PT ;  /* 0x0000ffffb2dc7812 */ /* 0x000fe200078ec0ff */
[----:B------:R-:W-:Y:S01]  /*ad10*/  MUFU.EX2 R223, R223 ;  /* 0x000000df00df7308 */ /* 0x000fe20000000800 */
[----:B-1----:R-:W-:Y:S01]  /*ad20*/  FMNMX.FTZ R3, R168, R29, !PT ;  /* 0x0000001da8037209 */ /* 0x002fe20007810000 */
[----:B------:R-:W-:Y:S01]  /*ad30*/  FFMA.FTZ R29, R237, c[0x0][0x23c], -R170 ;  /* 0x00008f00ed1d7a23 */ /* 0x000fe200000108aa */
[----:B------:R-:W-:Y:S01]  /*ad40*/  SHF.R.U32.HI R232, RZ, 0x10, R178 ;  /* 0x00000010ffe87819 */ /* 0x000fe200000116b2 */
[--C-:B------:R-:W-:Y:S01]  /*ad50*/  FFMA.FTZ R187, R169, c[0x0][0x23c], -R170.reuse ;  /* 0x00008f00a9bb7a23 */ /* 0x100fe200000108aa */
[C---:B------:R-:W-:Y:S01]  /*ad60*/  FSETP.NEU.FTZ.AND P3, PT, R3.reuse, -INF , PT ;  /* 0xff8000000300780b */ /* 0x040fe20003f7d000 */
[C---:B------:R-:W-:Y:S01]  /*ad70*/  FMUL.FTZ R168, R3.reuse, c[0x0][0x23c] ;  /* 0x00008f0003a87a20 */ /* 0x040fe20000410000 */
[----:B------:R-:W-:Y:S01]  /*ad80*/  LOP3.LUT R232, R232, 0xff, RZ, 0xc0, !PT ;  /* 0x000000ffe8e87812 */ /* 0x000fe200078ec0ff */
[----:B------:R-:W1:Y:S01]  /*ad90*/  MUFU.EX2 R218, R218 ;  /* 0x000000da00da7308 */ /* 0x000e620000000800 */
[----:B------:R-:W-:Y:S01]  /*ada0*/  FSEL R243, R3, RZ, P3 ;  /* 0x000000ff03f37208 */ /* 0x000fe20001800000 */
[--C-:B------:R-:W-:Y:S01]  /*adb0*/  FFMA.FTZ R244, R32, c[0x0][0x23c], -R170.reuse ;  /* 0x00008f0020f47a23 */ /* 0x100fe200000108aa */
[----:B------:R-:W-:Y:S01]  /*adc0*/  FSEL R168, R168, RZ, P3 ;  /* 0x000000ffa8a87208 */ /* 0x000fe20001800000 */
[--C-:B------:R-:W-:Y:S01]  /*add0*/  FFMA.FTZ R216, R33, c[0x0][0x23c], -R170.reuse ;  /* 0x00008f0021d87a23 */ /* 0x100fe200000108aa */
[----:B------:R-:W-:Y:S01]  /*ade0*/  ISETP.GE.U32.AND P3, PT, R247, R172, PT ;  /* 0x000000acf700720c */ /* 0x000fe20003f66070 */
[----:B------:R-:W-:-:S02]  /*adf0*/  FFMA.FTZ R184, R181, c[0x0][0x23c], -R170 ;  /* 0x00008f00b5b87a23 */ /* 0x000fc400000108aa */
[--C-:B------:R-:W-:Y:S01]  /*ae00*/  FFMA.FTZ R183, R183, c[0x0][0x23c], -R170.reuse ;  /* 0x00008f00b7b77a23 */ /* 0x100fe200000108aa */
[----:B------:R-:W-:Y:S01]  /*ae10*/  MUFU.EX2 R246, R246 ;  /* 0x000000f600f67308 */ /* 0x000fe20000000800 */
[--C-:B------:R-:W-:Y:S02]  /*ae20*/  FFMA.FTZ R179, R185, c[0x0][0x23c], -R170.reuse ;  /* 0x00008f00b9b37a23 */ /* 0x100fe400000108aa */
[--C-:B------:R-:W-:Y:S02]  /*ae30*/  FFMA.FTZ R178, R25, c[0x0][0x23c], -R170.reuse ;  /* 0x00008f0019b27a23 */ /* 0x100fe400000108aa */
[--C-:B------:R-:W-:Y:S01]  /*ae40*/  FFMA.FTZ R173, R217, c[0x0][0x23c], -R170.reuse ;  /* 0x00008f00d9ad7a23 */ /* 0x100fe200000108aa */
[----:B-1----:R-:W-:Y:S01]  /*ae50*/  F2FP.PACK_AB R242, R218, R223 ;  /* 0x000000dfdaf2723e */ /* 0x002fe200000000ff */
[--C-:B------:R-:W-:Y:S01]  /*ae60*/  FFMA.FTZ R172, R221, c[0x0][0x23c], -R170.reuse ;  /* 0x00008f00ddac7a23 */ /* 0x100fe200000108aa */
[----:B------:R-:W-:Y:S01]  /*ae70*/  MUFU.EX2 R187, R187 ;  /* 0x000000bb00bb7308 */ /* 0x000fe20000000800 */
[----:B------:R-:W-:-:S02]  /*ae80*/  FFMA.FTZ R237, R17, c[0x0][0x23c], -R170 ;  /* 0x00008f0011ed7a23 */ /* 0x000fc400000108aa */
[--C-:B------:R-:W-:Y:S01]  /*ae90*/  FFMA.FTZ R236, R241, c[0x0][0x23c], -R170.reuse ;  /* 0x00008f00f1ec7a23 */ /* 0x100fe200000108aa */
[----:B------:R-:W-:Y:S01]  /*aea0*/  @!P4 HADD2 R169, -R242.H0_H0, -RZ.H0_H0 ;  /* 0xa00000fff2a9c230 */ /* 0x000fe20000000900 */
[----:B------:R-:W-:Y:S01]  /*aeb0*/  FFMA.FTZ R170, R245, c[0x0][0x23c], -R170 ;  /* 0x00008f00f5aa7a23 */ /* 0x000fe200000108aa */
[----:B------:R-:W-:Y:S01]  /*aec0*/  PRMT R245, R242, 0x7632, R245 ;  /* 0x00007632f2f57816 */ /* 0x000fe200000000f5 */
[----:B------:R-:W-:Y:S01]  /*aed0*/  FADD.FTZ R23, R2, -R23 ;  /* 0x8000001702177221 */ /* 0x000fe20000010000 */
[----:B------:R-:W-:Y:S01]  /*aee0*/  MUFU.EX2 R244, R244 ;  /* 0x000000f400f47308 */ /* 0x000fe20000000800 */
[--C-:B------:R-:W-:Y:S01]  /*aef0*/  FFMA.FTZ R221, R13, c[0x0][0x23c], -R168.reuse ;  /* 0x00008f000ddd7a23 */ /* 0x100fe200000108a8 */
[----:B------:R-:W-:Y:S01]  /*af00*/  PRMT R241, R242, 0x5410, R245 ;  /* 0x00005410f2f17816 */ /* 0x000fe200000000f5 */
[----:B------:R-:W-:Y:S01]  /*af10*/  FFMA.FTZ R240, R175, c[0x0][0x23c], -R168 ;  /* 0x00008f00aff07a23 */ /* 0x000fe200000108a8 */
[----:B------:R-:W-:Y:S01]  /*af20*/  @!P4 PRMT R242, R169, 0x5410, RZ ;  /* 0x00005410a9f2c816 */ /* 0x000fe200000000ff */
[----:B------:R-:W-:Y:S01]  /*af30*/  FMUL.FTZ R222, R23, c[0x0][0x23c] ;  /* 0x00008f0017de7a20 */ /* 0x000fe20000410000 */
[----:B------:R-:W-:Y:S01]  /*af40*/  SHF.R.U32.HI R169, RZ, 0x8, R220 ;  /* 0x00000008ffa97819 */ /* 0x000fe200000116dc */
[----:B------:R-:W-:Y:S01]  /*af50*/  @!P2 HADD2 R2, -R245.H0_H0, -RZ.H0_H0 ;  /* 0xa00000fff502a230 */ /* 0x000fe20000000900 */
[----:B------:R-:W-:Y:S01]  /*af60*/  MUFU.EX2 R221, R221 ;  /* 0x000000dd00dd7308 */ /* 0x000fe20000000800 */
[----:B------:R-:W-:Y:S01]  /*af70*/  FADD.FTZ R243, R0, -R243 ;  /* 0x800000f300f37221 */ /* 0x000fe20000010000 */
[----:B------:R-:W-:Y:S01]  /*af80*/  ISETP.GE.U32.AND P4, PT, R247, R232, PT ;  /* 0x000000e8f700720c */ /* 0x000fe20003f86070 */
[--C-:B------:R-:W-:Y:S01]  /*af90*/  FFMA.FTZ R185, R35, c[0x0][0x23c], -R168.reuse ;  /* 0x00008f0023b97a23 */ /* 0x100fe200000108a8 */
[----:B------:R-:W-:Y:S01]  /*afa0*/  @!P2 PRMT R245, R2, 0x5410, RZ ;  /* 0x0000541002f5a816 */ /* 0x000fe200000000ff */
[----:B------:R-:W-:Y:S01]  /*afb0*/  FFMA.FTZ R219, R219, c[0x0][0x23c], -R168 ;  /* 0x00008f00dbdb7a23 */ /* 0x000fe200000108a8 */
[----:B------:R-:W-:Y:S01]  /*afc0*/  LOP3.LUT R232, R169, 0xffff, RZ, 0xc0, !PT ;  /* 0x0000ffffa9e87812 */ /* 0x000fe200078ec0ff */
[----:B------:R-:W-:Y:S01]  /*afd0*/  FMUL.FTZ R169, R243, c[0x0][0x23c] ;  /* 0x00008f00f3a97a20 */ /* 0x000fe20000410000 */
[----:B------:R-:W1:Y:S01]  /*afe0*/  MUFU.EX2 R220, R240 ;  /* 0x000000f000dc7308 */ /* 0x000e620000000800 */
[----:B------:R-:W-:Y:S01]  /*aff0*/  LOP3.LUT R2, R239, UR5, R176, 0x96, !PT ;  /* 0x00000005ef027c12 */ /* 0x000fe2000f8e96b0 */
[--C-:B------:R-:W-:Y:S01]  /*b000*/  FFMA.FTZ R217, R171, c[0x0][0x23c], -R168.reuse ;  /* 0x00008f00abd97a23 */ /* 0x100fe200000108a8 */
[----:B------:R-:W-:Y:S01]  /*b010*/  ISETP.GE.U32.AND P2, PT, R247, R232, PT ;  /* 0x000000e8f700720c */ /* 0x000fe20003f46070 */
[----:B------:R-:W-:-:S02]  /*b020*/  FFMA.FTZ R186, R34, c[0x0][0x23c], -R168 ;  /* 0x00008f0022ba7a23 */ /* 0x000fc400000108a8 */
[----:B------:R-:W-:Y:S02]  /*b030*/  IMAD.WIDE.U32 R198, R2, -0x2daee0ad, RZ ;  /* 0xd2511f5302c67825 */ /* 0x000fe400078e00ff */
[----:B------:R-:W2:Y:S02]  /*b040*/  MUFU.EX2 R222, R222 ;  /* 0x000000de00de7308 */ /* 0x000ea40000000800 */
[----:B------:R-:W-:Y:S01]  /*b050*/  FFMA.FTZ R182, R5, c[0x0][0x23c], -R168 ;  /* 0x00008f0005b67a23 */ /* 0x000fe200000108a8 */
[----:B------:R-:W-:Y:S01]  /*b060*/  LOP3.LUT R232, R199, UR13, R196, 0x96, !PT ;  /* 0x0000000dc7e87c12 */ /* 0x000fe2000f8e96c4 */
[--C-:B------:R-:W-:Y:S02]  /*b070*/  FFMA.FTZ R181, R31, c[0x0][0x23c], -R168.reuse ;  /* 0x00008f001fb57a23 */ /* 0x100fe400000108a8 */
[--C-:B------:R-:W-:Y:S02]  /*b080*/  FFMA.FTZ R174, R27, c[0x0][0x23c], -R168.reuse ;  /* 0x00008f001bae7a23 */ /* 0x100fe400000108a8 */
[----:B------:R-:W3:Y:S01]  /*b090*/  MUFU.EX2 R169, R169 ;  /* 0x000000a900a97308 */ /* 0x000ee20000000800 */
[----:B-1----:R-:W-:Y:S01]  /*b0a0*/  F2FP.PACK_AB R243, R220, R221 ;  /* 0x000000dddcf3723e */ /* 0x002fe200000000ff */
[----:B------:R-:W-:Y:S01]  /*b0b0*/  FFMA.FTZ R175, R7, c[0x0][0x23c], -R168 ;  /* 0x00008f0007af7a23 */ /* 0x000fe200000108a8 */
[----:B------:R-:W-:Y:S01]  /*b0c0*/  SHF.R.U32.HI R240, RZ, 0x10, R232 ;  /* 0x00000010fff07819 */ /* 0x000fe200000116e8 */
[----:B------:R-:W-:Y:S01]  /*b0d0*/  FFMA.FTZ R171, R9, c[0x0][0x23c], -R168 ;  /* 0x00008f0009ab7a23 */ /* 0x000fe200000108a8 */
[----:B------:R-:W-:Y:S01]  /*b0e0*/  PRMT R2, R243, 0x7632, R2 ;  /* 0x00007632f3027816 */ /* 0x000fe20000000002 */
[----:B------:R-:W-:Y:S01]  /*b0f0*/  FFMA.FTZ R23, R11, c[0x0][0x23c], -R168 ;  /* 0x00008f000b177a23 */ /* 0x000fe200000108a8 */
[----:B------:R-:W-:Y:S01]  /*b100*/  LOP3.LUT R196, R240, 0xff, RZ, 0xc0, !PT ;  /* 0x000000fff0c47812 */ /* 0x000fe200078ec0ff */
[----:B--2---:R-:W-:Y:S01]  /*b110*/  FFMA.FTZ R223, R167, R222, R223 ;  /* 0x000000dea7df7223 */ /* 0x004fe200000100df */
[----:B------:R-:W-:Y:S01]  /*b120*/  @!P6 HADD2 R167, -R243.H0_H0, -RZ.H0_H0 ;  /* 0xa00000fff3a7e230 */ /* 0x000fe20000000900 */
[----:B------:R-:W-:Y:S01]  /*b130*/  PRMT R240, R243, 0x5410, R2 ;  /* 0x00005410f3f07816 */ /* 0x000fe20000000002 */
[----:B------:R-:W-:Y:S01]  /*b140*/  @!P1 HADD2 R35, -R2.H0_H0, -RZ.H0_H0 ;  /* 0xa00000ff02239230 */ /* 0x000fe20000000900 */
[----:B------:R-:W-:Y:S01]  /*b150*/  MUFU.EX2 R219, R219 ;  /* 0x000000db00db7308 */ /* 0x000fe20000000800 */
[--C-:B------:R-:W-:Y:S01]  /*b160*/  FFMA.FTZ R235, R235, c[0x0][0x23c], -R168.reuse ;  /* 0x00008f00ebeb7a23 */ /* 0x100fe200000108a8 */
[----:B------:R-:W-:Y:S01]  /*b170*/  @!P6 PRMT R243, R167, 0x5410, RZ ;  /* 0x00005410a7f3e816 */ /* 0x000fe200000000ff */
[----:B------:R-:W-:Y:S01]  /*b180*/  FADD.FTZ R167, R218, R223 ;  /* 0x000000dfdaa77221 */ /* 0x000fe20000010000 */
[----:B------:R-:W-:Y:S01]  /*b190*/  ISETP.GE.U32.AND P6, PT, R247, R196, PT ;  /* 0x000000c4f700720c */ /* 0x000fe20003fc6070 */
[----:B---3--:R-:W-:Y:S01]  /*b1a0*/  FFMA.FTZ R196, R166, R169, R221 ;  /* 0x000000a9a6c47223 */ /* 0x008fe200000100dd */
[----:B------:R-:W-:Y:S01]  /*b1b0*/  F2FP.PACK_AB R221, R187, R246 ;  /* 0x000000f6bbdd723e */ /* 0x000fe200000000ff */
[----:B------:R-:W-:Y:S01]  /*b1c0*/  FFMA.FTZ R234, R19, c[0x0][0x23c], -R168 ;  /* 0x00008f0013ea7a23 */ /* 0x000fe200000108a8 */
[----:B------:R-:W-:Y:S01]  /*b1d0*/  @!P1 PRMT R2, R35, 0x5410, RZ ;  /* 0x0000541023029816 */ /* 0x000fe200000000ff */
[----:B------:R1:W-:Y:S01]  /*b1e0*/  STL [R1+0x24], R167 ;  /* 0x000024a701007387 */ /* 0x0003e20000100800 */
[----:B------:R-:W-:Y:S01]  /*b1f0*/  LOP3.LUT R35, R232, 0xff, RZ, 0xc0, !PT ;  /* 0x000000ffe8237812 */ /* 0x000fe200078ec0ff */
[----:B------:R-:W-:Y:S01]  /*b200*/  @!P5 HADD2 R166, -R221.H0_H0, -RZ.H0_H0 ;  /* 0xa00000ffdda6d230 */ /* 0x000fe20000000900 */
[----:B------:R-:W-:Y:S01]  /*b210*/  PRMT R218, R221, 0x7632, R218 ;  /* 0x00007632ddda7816 */ /* 0x000fe200000000da */
[----:B------:R-:W-:Y:S01]  /*b220*/  FFMA.FTZ R233, R233, c[0x0][0x23c], -R168 ;  /* 0x00008f00e9e97a23 */ /* 0x000fe200000108a8 */
[----:B------:R-:W-:-:S02]  /*b230*/  ISETP.GE.U32.AND P1, PT, R247, R35, PT ;  /* 0x00000023f700720c */ /* 0x000fc40003f26070 */
[----:B------:R-:W-:Y:S01]  /*b240*/  LOP3.LUT R197, R198, 0xffff, RZ, 0xc0, !PT ;  /* 0x0000ffffc6c57812 */ /* 0x000fe200078ec0ff */
[----:B------:R-:W-:Y:S01]  /*b250*/  @!P2 HADD2 R34, -R218.H0_H0, -RZ.H0_H0 ;  /* 0xa00000ffda22a230 */ /* 0x000fe20000000900 */
[----:B------:R-:W-:Y:S01]  /*b260*/  PRMT R35, R221, 0x5410, R218 ;  /* 0x00005410dd237816 */ /* 0x000fe200000000da */
[-C--:B------:R-:W-:Y:S01]  /*b270*/  FMUL.FTZ R132, R132, R222.reuse ;  /* 0x000000de84847220 */ /* 0x080fe20000410000 */
[----:B------:R-:W-:Y:S01]  /*b280*/  @!P5 PRMT R221, R166, 0x5410, RZ ;  /* 0x00005410a6ddd816 */ /* 0x000fe200000000ff */
[-C--:B------:R-:W-:Y:S01]  /*b290*/  FMUL.FTZ R133, R133, R222.reuse ;  /* 0x000000de85857220 */ /* 0x080fe20000410000 */
[----:B------:R-:W-:Y:S01]  /*b2a0*/  @!P2 PRMT R218, R34, 0x5410, RZ ;  /* 0x0000541022daa816 */ /* 0x000fe200000000ff */
[----:B------:R2:W-:Y:S01]  /*b2b0*/  MUFU.EX2 R166, R216 ;  /* 0x000000d800a67308 */ /* 0x0005e20000000800 */
[-C--:B------:R-:W-:Y:S02]  /*b2c0*/  FMUL.FTZ R136, R136, R222.reuse ;  /* 0x000000de88887220 */ /* 0x080fe40000410000 */
[----:B------:R-:W-:-:S02]  /*b2d0*/  FMUL.FTZ R137, R137, R222 ;  /* 0x000000de89897220 */ /* 0x000fc40000410000 */
[-C--:B------:R-:W-:Y:S02]  /*b2e0*/  FMUL.FTZ R140, R140, R222.reuse ;  /* 0x000000de8c8c7220 */ /* 0x080fe40000410000 */
[-C--:B------:R-:W-:Y:S02]  /*b2f0*/  FMUL.FTZ R141, R141, R222.reuse ;  /* 0x000000de8d8d7220 */ /* 0x080fe40000410000 */
[-C--:B------:R-:W-:Y:S01]  /*b300*/  FMUL.FTZ R144, R144, R222.reuse ;  /* 0x000000de90907220 */ /* 0x080fe20000410000 */
[----:B-1----:R-:W-:Y:S01]  /*b310*/  SHF.R.U32.HI R167, RZ, 0x18, R232 ;  /* 0x00000018ffa77819 */ /* 0x002fe200000116e8 */
[-C--:B------:R-:W-:Y:S01]  /*b320*/  FMUL.FTZ R145, R145, R222.reuse ;  /* 0x000000de91917220 */ /* 0x080fe20000410000 */
[----:B------:R-:W-:Y:S01]  /*b330*/  LOP3.LUT R232, R232, 0xffff, RZ, 0xc0, !PT ;  /* 0x0000ffffe8e87812 */ /* 0x000fe200078ec0ff */
[-C--:B------:R-:W-:Y:S01]  /*b340*/  FMUL.FTZ R148, R148, R222.reuse ;  /* 0x000000de94947220 */ /* 0x080fe20000410000 */
[----:B------:R-:W-:Y:S01]  /*b350*/  ISETP.GE.U32.AND P5, PT, R247, R167, PT ;  /* 0x000000a7f700720c */ /* 0x000fe20003fa6070 */
[-C--:B------:R-:W-:Y:S01]  /*b360*/  FMUL.FTZ R149, R149, R222.reuse ;  /* 0x000000de95957220 */ /* 0x080fe20000410000 */
[----:B------:R-:W1:Y:S01]  /*b370*/  MUFU.EX2 R167, R217 ;  /* 0x000000d900a77308 */ /* 0x000e620000000800 */
[----:B------:R-:W-:Y:S01]  /*b380*/  SHF.R.U32.HI R232, RZ, 0x8, R232 ;  /* 0x00000008ffe87819 */ /* 0x000fe200000116e8 */
[----:B------:R-:W-:-:S02]  /*b390*/  FMUL.FTZ R152, R152, R222 ;  /* 0x000000de98987220 */ /* 0x000fc40000410000 */
[-C--:B------:R-:W-:Y:S01]  /*b3a0*/  FMUL.FTZ R153, R153, R222.reuse ;  /* 0x000000de99997220 */ /* 0x080fe20000410000 */
[----:B------:R-:W-:Y:S01]  /*b3b0*/  LOP3.LUT R34, R232, 0xffff, RZ, 0xc0, !PT ;  /* 0x0000ffffe8227812 */ /* 0x000fe200078ec0ff */
[----:B------:R-:W-:Y:S01]  /*b3c0*/  FMUL.FTZ R156, R156, R222 ;  /* 0x000000de9c9c7220 */ /* 0x000fe20000410000 */
[----:B--2---:R-:W-:Y:S01]  /*b3d0*/  SHF.R.U32.HI R216, RZ, 0x18, R198 ;  /* 0x00000018ffd87819 */ /* 0x004fe200000116c6 */
[----:B------:R-:W-:Y:S01]  /*b3e0*/  MUFU.EX2 R232, R186 ;  /* 0x000000ba00e87308 */ /* 0x000fe20000000800 */
[----:B------:R-:W-:Y:S01]  /*b3f0*/  ISETP.GE.U32.AND P2, PT, R247, R34, PT ;  /* 0x00000022f700720c */ /* 0x000fe20003f46070 */
[----:B------:R-:W-:Y:S02]  /*b400*/  FADD.FTZ R34, R220, R196 ;  /* 0x000000c4dc227221 */ /* 0x000fe40000010000 */
[-C--:B------:R-:W-:Y:S02]  /*b410*/  FMUL.FTZ R157, R157, R222.reuse ;  /* 0x000000de9d9d7220 */ /* 0x080fe40000410000 */
[-C--:B------:R-:W-:Y:S01]  /*b420*/  FMUL.FTZ R160, R160, R222.reuse ;  /* 0x000000dea0a07220 */ /* 0x080fe20000410000 */
[----:B------:R2:W-:Y:S01]  /*b430*/  STL [R1+0x28], R34 ;  /* 0x0000282201007387 */ /* 0x0005e20000100800 */
[----:B-1----:R-:W-:Y:S01]  /*b440*/  F2FP.PACK_AB R223, R167, R219 ;  /* 0x000000dba7df723e */ /* 0x002fe200000000ff */
[-C--:B------:R-:W-:Y:S01]  /*b450*/  FMUL.FTZ R161, R161, R222.reuse ;  /* 0x000000dea1a17220 */ /* 0x080fe20000410000 */
[----:B------:R-:W-:Y:S01]  /*b460*/  LOP3.LUT R217, R198, 0xff, RZ, 0xc0, !PT ;  /* 0x000000ffc6d97812 */ /* 0x000fe200078ec0ff */
[-C--:B------:R-:W-:Y:S01]  /*b470*/  FMUL.FTZ R36, R36, R222.reuse ;  /* 0x000000de24247220 */ /* 0x080fe20000410000 */
[----:B------:R-:W-:Y:S01]  /*b480*/  PRMT R220, R223, 0x7632, R220 ;  /* 0x00007632dfdc7816 */ /* 0x000fe200000000dc */
[----:B------:R-:W-:Y:S01]  /*b490*/  @!P4 HADD2 R164, -R223.H0_H0, -RZ.H0_H0 ;  /* 0xa00000ffdfa4c230 */ /* 0x000fe20000000900 */
[----:B------:R-:W-:-:S02]  /*b4a0*/  FMUL.FTZ R37, R37, R222 ;  /* 0x000000de25257220 */ /* 0x000fc40000410000 */
[-C--:B------:R-:W-:Y:S02]  /*b4b0*/  FMUL.FTZ R40, R40, R222.reuse ;  /* 0x000000de28287220 */ /* 0x080fe40000410000 */
[-C--:B------:R-:W-:Y:S02]  /*b4c0*/  FMUL.FTZ R41, R41, R222.reuse ;  /* 0x000000de29297220 */ /* 0x080fe40000410000 */
[-C--:B------:R-:W-:Y:S02]  /*b4d0*/  FMUL.FTZ R44, R44, R222.reuse ;  /* 0x000000de2c2c7220 */ /* 0x080fe40000410000 */
[-C--:B------:R-:W-:Y:S02]  /*b4e0*/  FMUL.FTZ R45, R45, R222.reuse ;  /* 0x000000de2d2d7220 */ /* 0x080fe40000410000 */
[-C--:B------:R-:W-:Y:S02]  /*b4f0*/  FMUL.FTZ R48, R48, R222.reuse ;  /* 0x000000de30307220 */ /* 0x080fe40000410000 */
[----:B------:R-:W-:-:S02]  /*b500*/  FMUL.FTZ R49, R49, R222 ;  /* 0x000000de31317220 */ /* 0x000fc40000410000 */
[-C--:B------:R-:W-:Y:S02]  /*b510*/  FMUL.FTZ R52, R52, R222.reuse ;  /* 0x000000de34347220 */ /* 0x080fe40000410000 */
[-C--:B------:R-:W-:Y:S01]  /*b520*/  FMUL.FTZ R53, R53, R222.reuse ;  /* 0x000000de35357220 */ /* 0x080fe20000410000 */
[----:B--2---:R-:W-:Y:S01]  /*b530*/  PRMT R34, R223, 0x5410, R220 ;  /* 0x00005410df227816 */ /* 0x004fe200000000dc */
[-C--:B------:R-:W-:Y:S01]  /*b540*/  FMUL.FTZ R56, R56, R222.reuse ;  /* 0x000000de38387220 */ /* 0x080fe20000410000 */
[----:B------:R-:W-:Y:S01]  /*b550*/  @!P4 PRMT R223, R164, 0x5410, RZ ;  /* 0x00005410a4dfc816 */ /* 0x000fe200000000ff */
[-C--:B------:R-:W-:Y:S01]  /*b560*/  FMUL.FTZ R57, R57, R222.reuse ;  /* 0x000000de39397220 */ /* 0x080fe20000410000 */
[----:B------:R-:W2:Y:S01]  /*b570*/  LDL.LU R164, [R1+0x24] ;  /* 0x0000240001a47983 */ /* 0x000ea20000300800 */
[----:B------:R-:W-:Y:S01]  /*b580*/  SHF.R.U32.HI R196, RZ, 0x10, R198 ;  /* 0x00000010ffc47819 */ /* 0x000fe200000116c6 */
[-C--:B------:R-:W-:Y:S02]  /*b590*/  FMUL.FTZ R60, R60, R222.reuse ;  /* 0x000000de3c3c7220 */ /* 0x080fe40000410000 */
[----:B------:R1:W5:Y:S01]  /*b5a0*/  LDL.LU.64 R198, [R1+0x98] ;  /* 0x0000980001c67983 */ /* 0x0003620000300a00 */
[----:B------:R-:W-:Y:S01]  /*b5b0*/  ISETP.GE.U32.AND P4, PT, R247, R217, PT ;  /* 0x000000d9f700720c */ /* 0x000fe20003f86070 */
[----:B------:R-:W-:Y:S01]  /*b5c0*/  FMUL.FTZ R61, R61, R222 ;  /* 0x000000de3d3d7220 */ /* 0x000fe20000410000 */
[----:B------:R-:W-:Y:S01]  /*b5d0*/  F2FP.PACK_AB R217, R166, R244 ;  /* 0x000000f4a6d9723e */ /* 0x000fe200000000ff */
        /* <DEDUP_REMOVED lines=33> */
[----:B------:R-:W-:Y:S01]  /*b7f0*/  FMUL.FTZ R129, R129, R222 ;  /* 0x000000de81817220 */ /* 0x000fe20000410000 */
[----:B------:R-:W-:Y:S01]  /*b800*/  MUFU.EX2 R179, R179 ;  /* 0x000000b300b37308 */ /* 0x000fe20000000800 */
[----:B------:R-:W-:Y:S02]  /*b810*/  FFMA.FTZ R168, R15, c[0x0][0x23c], -R168 ;  /* 0x00008f000fa87a23 */ /* 0x000fe400000108a8 */
[----:B--2---:R-:W-:-:S05]  /*b820*/  FADD.FTZ R246, R246, R164 ;  /* 0x000000a4f6f67221 */ /* 0x004fca0000010000 */
[----:B------:R2:W3:Y:S02]  /*b830*/  MUFU.EX2 R164, R185 ;  /* 0x000000b900a47308 */ /* 0x0004e40000000800 */
[----:B--2---:R-:W2:Y:S01]  /*b840*/  LDL.LU R185, [R1+0x28] ;  /* 0x0000280001b97983 */ /* 0x004ea20000300800 */
[----:B------:R-:W-:Y:S01]  /*b850*/  PRMT R186, R217, 0x7632, R186 ;  /* 0x00007632d9ba7816 */ /* 0x000fe200000000ba */
[----:B------:R-:W-:-:S04]  /*b860*/  @!P3 HADD2 R12, -R220.H0_H0, -RZ.H0_H0 ;  /* 0xa00000ffdc0cb230 */ /* 0x000fc80000000900 */
[----:B------:R-:W-:Y:S01]  /*b870*/  @!P2 HADD2 R18, -R186.H0_H0, -RZ.H0_H0 ;  /* 0xa00000ffba12a230 */ /* 0x000fe20000000900 */
[----:B------:R-:W-:Y:S01]  /*b880*/  @!P3 PRMT R220, R12, 0x5410, RZ ;  /* 0x000054100cdcb816 */ /* 0x000fe200000000ff */
[----:B------:R-:W-:Y:S01]  /*b890*/  @!P1 HADD2 R33, -R217.H0_H0, -RZ.H0_H0 ;  /* 0xa00000ffd9219230 */ /* 0x000fe20000000900 */
[----:B------:R-:W-:Y:S02]  /*b8a0*/  PRMT R12, R217, 0x5410, R186 ;  /* 0x00005410d90c7816 */ /* 0x000fe400000000ba */
[----:B------:R-:W-:Y:S02]  /*b8b0*/  @!P2 PRMT R186, R18, 0x5410, RZ ;  /* 0x0000541012baa816 */ /* 0x000fe400000000ff */
[----:B------:R-:W-:Y:S01]  /*b8c0*/  SHF.R.U32.HI R18, RZ, 0x8, R197 ;  /* 0x00000008ff127819 */ /* 0x000fe200000116c5 */
[----:B------:R-:W-:Y:S01]  /*b8d0*/  FADD.FTZ R187, R187, R246 ;  /* 0x000000f6bbbb7221 */ /* 0x000fe20000010000 */
[----:B------:R-:W-:Y:S01]  /*b8e0*/  @!P1 PRMT R217, R33, 0x5410, RZ ;  /* 0x0000541021d99816 */ /* 0x000fe200000000ff */
[----:B------:R4:W-:Y:S01]  /*b8f0*/  MUFU.EX2 R246, R184 ;  /* 0x000000b800f67308 */ /* 0x0009e20000000800 */
[----:B------:R-:W-:Y:S01]  /*b900*/  ISETP.GE.U32.AND P1, PT, R247, R216, PT ;  /* 0x000000d8f700720c */ /* 0x000fe20003f26070 */
[----:B------:R1:W5:Y:S01]  /*b910*/  LDL.LU R197, [R1+0x94] ;  /* 0x0000940001c57983 */ /* 0x0003620000300800 */
[----:B------:R-:W-:-:S05]  /*b920*/  LOP3.LUT R18, R18, 0xffff, RZ, 0xc0, !PT ;  /* 0x0000ffff12127812 */ /* 0x000fca00078ec0ff */
[----:B------:R-:W1:Y:S01]  /*b930*/  MUFU.EX2 R33, R183 ;  /* 0x000000b700217308 */ /* 0x000e620000000800 */
[----:B------:R-:W-:-:S07]  /*b940*/  ISETP.GE.U32.AND P3, PT, R247, R18, PT ;  /* 0x00000012f700720c */ /* 0x000fce0003f66070 */
[----:B------:R1:W-:Y:S01]  /*b950*/  MUFU.EX2 R183, R182 ;  /* 0x000000b600b77308 */ /* 0x0003e20000000800 */
[----:B----4-:R-:W-:Y:S02]  /*b960*/  LOP3.LUT R184, R196, 0xff, RZ, 0xc0, !PT ;  /* 0x000000ffc4b87812 */ /* 0x010fe400078ec0ff */
[----:B------:R4:W5:Y:S02]  /*b970*/  LDL.LU R196, [R1+0x90] ;  /* 0x0000900001c47983 */ /* 0x0009640000300800 */
[----:B------:R-:W-:Y:S02]  /*b980*/  ISETP.GE.U32.AND P2, PT, R247, R184, PT ;  /* 0x000000b8f700720c */ /* 0x000fe40003f46070 */
[----:B------:R-:W-:Y:S04]  /*b990*/  STL.64 [R1+0x88], R194 ;  /* 0x000088c201007387 */ /* 0x000fe80000100a00 */
[----:B------:R1:W-:Y:S04]  /*b9a0*/  STL.64 [R1+0x80], R192 ;  /* 0x000080c001007387 */ /* 0x0003e80000100a00 */
[----:B------:R1:W-:Y:S01]  /*b9b0*/  STL.64 [R1+0x78], R190 ;  /* 0x000078be01007387 */ /* 0x0003e20000100a00 */
[----:B------:R-:W-:Y:S08]  /*b9c0*/  MUFU.EX2 R175, R175 ;  /* 0x000000af00af7308 */ /* 0x000ff00000000800 */
[----:B------:R-:W-:Y:S08]  /*b9d0*/  MUFU.EX2 R171, R171 ;  /* 0x000000ab00ab7308 */ /* 0x000ff00000000800 */
[----:B------:R-:W-:Y:S08]  /*b9e0*/  MUFU.EX2 R173, R173 ;  /* 0x000000ad00ad7308 */ /* 0x000ff00000000800 */
[----:B------:R-:W-:Y:S08]  /*b9f0*/  MUFU.EX2 R237, R237 ;  /* 0x000000ed00ed7308 */ /* 0x000ff00000000800 */
[----:B------:R-:W-:Y:S08]  /*ba00*/  MUFU.EX2 R235, R235 ;  /* 0x000000eb00eb7308 */ /* 0x000ff00000000800 */
[----:B------:R-:W-:Y:S01]  /*ba10*/  MUFU.EX2 R234, R234 ;  /* 0x000000ea00ea7308 */ /* 0x000fe20000000800 */
[----:B--2---:R-:W-:Y:S01]  /*ba20*/  FADD.FTZ R185, R219, R185 ;  /* 0x000000b9dbb97221 */ /* 0x004fe20000010000 */
[----:B---3--:R-:W-:-:S04]  /*ba30*/  F2FP.PACK_AB R219, R164, R232 ;  /* 0x000000e8a4db723e */ /* 0x008fc800000000ff */
[----:B------:R-:W-:Y:S01]  /*ba40*/  PRMT R216, R219, 0x7632, R216 ;  /* 0x00007632dbd87816 */ /* 0x000fe200000000d8 */
[----:B------:R-:W-:-:S03]  /*ba50*/  @!P6 HADD2 R32, -R219.H0_H0, -RZ.H0_H0 ;  /* 0xa00000ffdb20e230 */ /* 0x000fc60000000900 */
[----:B------:R-:W-:Y:S02]  /*ba60*/  PRMT R18, R219, 0x5410, R216 ;  /* 0x00005410db127816 */ /* 0x000fe400000000d8 */
[----:B------:R-:W-:Y:S02]  /*ba70*/  @!P6 PRMT R219, R32, 0x5410, RZ ;  /* 0x0000541020dbe816 */ /* 0x000fe400000000ff */
[----:B------:R-:W2:Y:S01]  /*ba80*/  MUFU.EX2 R32, R181 ;  /* 0x000000b500207308 */ /* 0x000ea20000000800 */
[----:B------:R-:W-:-:S05]  /*ba90*/  @!P5 HADD2 R17, -R216.H0_H0, -RZ.H0_H0 ;  /* 0xa00000ffd811d230 */ /* 0x000fca0000000900 */
[----:B------:R-:W-:Y:S01]  /*baa0*/  @!P5 PRMT R216, R17, 0x5410, RZ ;  /* 0x0000541011d8d816 */ /* 0x000fe200000000ff */
[----:B------:R-:W-:Y:S01]  /*bab0*/  FADD.FTZ R17, R167, R185 ;  /* 0x000000b9a7117221 */ /* 0x000fe20000010000 */
[----:B-1----:R-:W-:Y:S01]  /*bac0*/  F2FP.PACK_AB R185, R33, R246 ;  /* 0x000000f621b9723e */ /* 0x002fe200000000ff */
[----:B------:R-:W-:-:S03]  /*bad0*/  FADD.FTZ R167, R244, R187 ;  /* 0x000000bbf4a77221 */ /* 0x000fc60000010000 */
[----:B------:R-:W-:Y:S02]  /*bae0*/  PRMT R182, R185, 0x7632, R182 ;  /* 0x00007632b9b67816 */ /* 0x000fe400000000b6 */
[----:B--2---:R-:W-:-:S03]  /*baf0*/  F2FP.PACK_AB R187, R32, R183 ;  /* 0x000000b720bb723e */ /* 0x004fc600000000ff */
[----:B------:R-:W-:Y:S01]  /*bb00*/  @!P3 HADD2 R16, -R182.H0_H0, -RZ.H0_H0 ;  /* 0xa00000ffb610b230 */ /* 0x000fe20000000900 */
[----:B------:R-:W-:Y:S01]  /*bb10*/  FADD.FTZ R232, R232, R17 ;  /* 0x00000011e8e87221 */ /* 0x000fe20000010000 */
[----:B------:R-:W-:Y:S01]  /*bb20*/  @!P4 HADD2 R31, -R185.H0_H0, -RZ.H0_H0 ;  /* 0xa00000ffb91fc230 */ /* 0x000fe20000000900 */
[----:B------:R-:W-:Y:S01]  /*bb30*/  PRMT R184, R187, 0x7632, R184 ;  /* 0x00007632bbb87816 */ /* 0x000fe200000000b8 */
[----:B------:R-:W-:Y:S01]  /*bb40*/  @!P2 HADD2 R30, -R187.H0_H0, -RZ.H0_H0 ;  /* 0xa00000ffbb1ea230 */ /* 0x000fe20000000900 */
[----:B------:R-:W-:Y:S02]  /*bb50*/  PRMT R17, R185, 0x5410, R182 ;  /* 0x00005410b9117816 */ /* 0x000fe400000000b6 */
[----:B------:R-:W-:Y:S02]  /*bb60*/  @!P3 PRMT R182, R16, 0x5410, RZ ;  /* 0x0000541010b6b816 */ /* 0x000fe400000000ff */
[----:B------:R-:W-:Y:S02]  /*bb70*/  PRMT R16, R187, 0x5410, R184 ;  /* 0x00005410bb107816 */ /* 0x000fe400000000b8 */
[----:B------:R-:W-:-:S02]  /*bb80*/  @!P4 PRMT R185, R31, 0x5410, RZ ;  /* 0x000054101fb9c816 */ /* 0x000fc400000000ff */
[----:B------:R-:W-:Y:S01]  /*bb90*/  @!P2 PRMT R187, R30, 0x5410, RZ ;  /* 0x000054101ebba816 */ /* 0x000fe200000000ff */
[----:B------:R-:W-:-:S04]  /*bba0*/  IMAD.WIDE.U32 R30, R180, -0x326172a9, RZ ;  /* 0xcd9e8d57b41e7825 */ /* 0x000fc800078e00ff */
[----:B------:R-:W-:Y:S01]  /*bbb0*/  FADD.FTZ R167, R166, R167 ;  /* 0x000000a7a6a77221 */ /* 0x000fe20000010000 */
[----:B------:R-:W-:-:S05]  /*bbc0*/  LOP3.LUT R166, R31, UR4, R28, 0x96, !PT ;  /* 0x000000041fa67c12 */ /* 0x000fca000f8e961c */
[----:B------:R-:W-:-:S05]  /*bbd0*/  IMAD.WIDE.U32 R192, R166, -0x2daee0ad, RZ ;  /* 0xd2511f53a6c07825 */ /* 0x000fca00078e00ff */
[----:B------:R-:W-:Y:S01]  /*bbe0*/  LOP3.LUT R166, R193, UR32, R22, 0x96, !PT ;  /* 0x00000020c1a67c12 */ /* 0x000fe2000f8e9616 */
[----:B------:R-:W-:Y:S02]  /*bbf0*/  FADD.FTZ R232, R164, R232 ;  /* 0x000000e8a4e87221 */ /* 0x000fe40000010000 */
[----:B------:R-:W-:Y:S01]  /*bc00*/  FADD.FTZ R164, R246, R167 ;  /* 0x000000a7f6a47221 */ /* 0x000fe20000010000 */
[----:B------:R-:W-:Y:S01]  /*bc10*/  LOP3.LUT R167, R21, UR33, R30, 0x96, !PT ;  /* 0x0000002115a77c12 */ /* 0x000fe2000f8e961e */
[----:B------:R-:W-:-:S04]  /*bc20*/  IMAD.WIDE.U32 R194, R166, -0x326172a9, RZ ;  /* 0xcd9e8d57a6c27825 */ /* 0x000fc800078e00ff */
[----:B------:R-:W-:Y:S01]  /*bc30*/  IMAD.WIDE.U32 R180, R167, -0x2daee0ad, RZ ;  /* 0xd2511f53a7b47825 */ /* 0x000fe200078e00ff */
[----:B------:R-:W-:-:S04]  /*bc40*/  LOP3.LUT R167, R195, UR31, R20, 0x96, !PT ;  /* 0x0000001fc3a77c12 */ /* 0x000fc8000f8e9614 */
[----:B------:R-:W-:Y:S01]  /*bc50*/  LOP3.LUT R166, R181, UR29, R192, 0x96, !PT ;  /* 0x0000001db5a67c12 */ /* 0x000fe2000f8e96c0 */
[----:B------:R-:W-:-:S05]  /*bc60*/  IMAD.WIDE.U32 R192, R167, -0x2daee0ad, RZ ;  /* 0xd2511f53a7c07825 */ /* 0x000fca00078e00ff */
[----:B------:R-:W-:Y:S01]  /*bc70*/  LOP3.LUT R167, R193, UR23, R180, 0x96, !PT ;  /* 0x00000017c1a77c12 */ /* 0x000fe2000f8e96b4 */
[----:B------:R-:W-:-:S05]  /*bc80*/  IMAD.WIDE.U32 R180, R166, -0x326172a9, RZ ;  /* 0xcd9e8d57a6b47825 */ /* 0x000fca00078e00ff */
[----:B------:R-:W-:-:S05]  /*bc90*/  LOP3.LUT R166, R181, UR27, R194, 0x96, !PT ;  /* 0x0000001bb5a67c12 */ /* 0x000fca000f8e96c2 */
[----:B------:R-:W-:-:S05]  /*bca0*/  IMAD.WIDE.U32 R190, R166, -0x2daee0ad, RZ ;  /* 0xd2511f53a6be7825 */ /* 0x000fca00078e00ff */
[----:B------:R-:W-:Y:S01]  /*bcb0*/  LOP3.LUT R166, R191, UR34, R192, 0x96, !PT ;  /* 0x00000022bfa67c12 */ /* 0x000fe2000f8e96c0 */
[----:B------:R-:W-:-:S04]  /*bcc0*/  IMAD.WIDE.U32 R194, R167, -0x326172a9, RZ ;  /* 0xcd9e8d57a7c27825 */ /* 0x000fc800078e00ff */
[----:B------:R-:W-:-:S05]  /*bcd0*/  IMAD.WIDE.U32 R192, R166, -0x326172a9, RZ ;  /* 0xcd9e8d57a6c07825 */ /* 0x000fca00078e00ff */
[----:B------:R-:W-:-:S04]  /*bce0*/  LOP3.LUT R166, R193, UR14, R194, 0x96, !PT ;  /* 0x0000000ec1a67c12 */ /* 0x000fc8000f8e96c2 */
[C---:B------:R-:W-:Y:S02]  /*bcf0*/  LOP3.LUT R167, R166.reuse, 0xffff, RZ, 0xc0, !PT ;  /* 0x0000ffffa6a77812 */ /* 0x040fe400078ec0ff */
[----:B------:R-:W-:Y:S02]  /*bd00*/  LOP3.LUT R222, R166, 0xff, RZ, 0xc0, !PT ;  /* 0x000000ffa6de7812 */ /* 0x000fe400078ec0ff */
[----:B------:R-:W-:Y:S02]  /*bd10*/  SHF.R.U32.HI R167, RZ, 0x8, R167 ;  /* 0x00000008ffa77819 */ /* 0x000fe400000116a7 */
[----:B------:R-:W-:Y:S02]  /*bd20*/  ISETP.GE.U32.AND P6, PT, R247, R222, PT ;  /* 0x000000def700720c */ /* 0x000fe40003fc6070 */
[----:B------:R-:W-:Y:S02]  /*bd30*/  LOP3.LUT R222, R167, 0xffff, RZ, 0xc0, !PT ;  /* 0x0000ffffa7de7812 */ /* 0x000fe400078ec0ff */
[----:B------:R-:W-:-:S02]  /*bd40*/  SHF.R.U32.HI R167, RZ, 0x10, R166 ;  /* 0x00000010ffa77819 */ /* 0x000fc400000116a6 */
[----:B------:R-:W-:-:S04]  /*bd50*/  SHF.R.U32.HI R166, RZ, 0x18, R166 ;  /* 0x00000018ffa67819 */ /* 0x000fc800000116a6 */
[----:B------:R-:W-:Y:S02]  /*bd60*/  ISETP.GE.U32.AND P4, PT, R247, R166, PT ;  /* 0x000000a6f700720c */ /* 0x000fe40003f86070 */
[----:B------:R-:W-:Y:S01]  /*bd70*/  LOP3.LUT R166, R192, 0xff, RZ, 0xc0, !PT ;  /* 0x000000ffc0a67812 */ /* 0x000fe200078ec0ff */
[----:B------:R-:W-:-:S03]  /*bd80*/  @!P1 HADD2 R27, -R184.H0_H0, -RZ.H0_H0 ;  /* 0xa00000ffb81b9230 */ /* 0x000fc60000000900 */
[----:B------:R-:W-:Y:S02]  /*bd90*/  ISETP.GE.U32.AND P3, PT, R247, R166, PT ;  /* 0x000000a6f700720c */ /* 0x000fe40003f66070 */
[----:B------:R-:W-:Y:S02]  /*bda0*/  SHF.R.U32.HI R166, RZ, 0x18, R192 ;  /* 0x00000018ffa67819 */ /* 0x000fe400000116c0 */
[----:B------:R-:W-:Y:S02]  /*bdb0*/  @!P1 PRMT R184, R27, 0x5410, RZ ;  /* 0x000054101bb89816 */ /* 0x000fe400000000ff */
[C---:B------:R-:W-:Y:S02]  /*bdc0*/  ISETP.GE.U32.AND P1, PT, R247.reuse, R166, PT ;  /* 0x000000a6f700720c */ /* 0x040fe40003f26070 */
[----:B------:R-:W1:Y:S01]  /*bdd0*/  MUFU.EX2 R166, R178 ;  /* 0x000000b200a67308 */ /* 0x000e620000000800 */
[----:B------:R-:W-:Y:S01]  /*bde0*/  ISETP.GE.U32.AND P5, PT, R247, R222, PT ;  /* 0x000000def700720c */ /* 0x000fe20003fa6070 */
[----:B------:R-:W-:Y:S01]  /*bdf0*/  FADD.FTZ R27, R183, R232 ;  /* 0x000000e8b71b7221 */ /* 0x000fe20000010000 */
[----:B------:R-:W-:-:S05]  /*be00*/  LOP3.LUT R222, R167, 0xff, RZ, 0xc0, !PT ;  /* 0x000000ffa7de7812 */ /* 0x000fca00078ec0ff */
[----:B------:R-:W2:Y:S01]  /*be10*/  MUFU.EX2 R246, R174 ;  /* 0x000000ae00f67308 */ /* 0x000ea20000000800 */
[----:B------:R-:W-:Y:S01]  /*be20*/  SHF.R.U32.HI R183, RZ, 0x10, R192 ;  /* 0x00000010ffb77819 */ /* 0x000fe200000116c0 */
[----:B------:R-:W-:Y:S01]  /*be30*/  FADD.FTZ R232, R32, R27 ;  /* 0x0000001b20e87221 */ /* 0x000fe20000010000 */
[----:B------:R-:W-:Y:S02]  /*be40*/  ISETP.GE.U32.AND P2, PT, R247, R222, PT ;  /* 0x000000def700720c */ /* 0x000fe40003f46070 */
[----:B-1----:R-:W-:Y:S01]  /*be50*/  F2FP.PACK_AB R181, R166, R179 ;  /* 0x000000b3a6b5723e */ /* 0x002fe200000000ff */
[----:B------:R-:W-:Y:S01]  /*be60*/  FADD.FTZ R164, R33, R164 ;  /* 0x000000a421a47221 */ /* 0x000fe20000010000 */
[----:B------:R-:W-:Y:S02]  /*be70*/  LOP3.LUT R32, R183, 0xff, RZ, 0xc0, !PT ;  /* 0x000000ffb7207812 */ /* 0x000fe400078ec0ff */
[----:B------:R-:W-:Y:S01]  /*be80*/  PRMT R178, R181, 0x7632, R178 ;  /* 0x00007632b5b27816 */ /* 0x000fe200000000b2 */
[----:B------:R-:W-:Y:S01]  /*be90*/  @!P6 HADD2 R26, -R181.H0_H0, -RZ.H0_H0 ;  /* 0xa00000ffb51ae230 */ /* 0x000fe20000000900 */
[----:B------:R-:W-:-:S02]  /*bea0*/  LOP3.LUT R167, R192, 0xffff, RZ, 0xc0, !PT ;  /* 0x0000ffffc0a77812 */ /* 0x000fc400078ec0ff */
[----:B------:R-:W-:Y:S02]  /*beb0*/  PRMT R33, R181, 0x5410, R178 ;  /* 0x00005410b5217816 */ /* 0x000fe400000000b2 */
[----:B------:R-:W-:Y:S02]  /*bec0*/  @!P6 PRMT R181, R26, 0x5410, RZ ;  /* 0x000054101ab5e816 */ /* 0x000fe400000000ff */
[----:B------:R-:W-:Y:S01]  /*bed0*/  ISETP.GE.U32.AND P6, PT, R247, R32, PT ;  /* 0x00000020f700720c */ /* 0x000fe20003fc6070 */
[----:B------:R-:W-:Y:S01]  /*bee0*/  IMAD.MOV.U32 R32, RZ, RZ, R164 ;  /* 0x000000ffff207224 */ /* 0x000fe200078e00a4 */
[----:B------:R-:W-:Y:S02]  /*bef0*/  LOP3.LUT R180, R195, UR5, R180, 0x96, !PT ;  /* 0x00000005c3b47c12 */ /* 0x000fe4000f8e96b4 */
[----:B--2---:R-:W-:Y:S02]  /*bf00*/  F2FP.PACK_AB R183, R246, R175 ;  /* 0x000000aff6b7723e */ /* 0x004fe400000000ff */
[----:B------:R-:W-:Y:S01]  /*bf10*/  SHF.R.U32.HI R167, RZ, 0x8, R167 ;  /* 0x00000008ffa77819 */ /* 0x000fe200000116a7 */
[----:B------:R-:W-:Y:S01]  /*bf20*/  @!P5 HADD2 R13, -R178.H0_H0, -RZ.H0_H0 ;  /* 0xa00000ffb20dd230 */ /* 0x000fe20000000900 */
[----:B------:R-:W-:-:S02]  /*bf30*/  IMAD.MOV.U32 R26, RZ, RZ, R190 ;  /* 0x000000ffff1a7224 */ /* 0x000fc400078e00be */
[----:B------:R-:W-:Y:S02]  /*bf40*/  IMAD.MOV.U32 R27, RZ, RZ, R191 ;  /* 0x000000ffff1b7224 */ /* 0x000fe400078e00bf */
[----:B------:R-:W-:Y:S01]  /*bf50*/  FADD.FTZ R179, R179, R32 ;  /* 0x00000020b3b37221 */ /* 0x000fe20000010000 */
[----:B------:R-:W-:Y:S01]  /*bf60*/  LOP3.LUT R32, R167, 0xffff, RZ, 0xc0, !PT ;  /* 0x0000ffffa7207812 */ /* 0x000fe200078ec0ff */
[----:B------:R-:W-:Y:S01]  /*bf70*/  IMAD.WIDE.U32 R190, R180, -0x2daee0ad, RZ ;  /* 0xd2511f53b4be7825 */ /* 0x000fe200078e00ff */
[----:B------:R-:W-:Y:S01]  /*bf80*/  PRMT R180, R183, 0x7632, R180 ;  /* 0x00007632b7b47816 */ /* 0x000fe200000000b4 */
[----:B------:R-:W-:Y:S01]  /*bf90*/  @!P2 HADD2 R24, -R183.H0_H0, -RZ.H0_H0 ;  /* 0xa00000ffb718a230 */ /* 0x000fe20000000900 */
[----:B------:R-:W-:Y:S01]  /*bfa0*/  @!P5 PRMT R178, R13, 0x5410, RZ ;  /* 0x000054100db2d816 */ /* 0x000fe200000000ff */
[----:B------:R-:W-:Y:S01]  /*bfb0*/  MUFU.EX2 R236, R236 ;  /* 0x000000ec00ec7308 */ /* 0x000fe20000000800 */
[----:B------:R-:W-:Y:S01]  /*bfc0*/  ISETP.GE.U32.AND P5, PT, R247, R32, PT ;  /* 0x00000020f700720c */ /* 0x000fe20003fa6070 */
[-C--:B------:R-:W-:Y:S01]  /*bfd0*/  FMUL.FTZ R134, R134, R169.reuse ;  /* 0x000000a986867220 */ /* 0x080fe20000410000 */
[----:B------:R-:W-:Y:S01]  /*bfe0*/  PRMT R32, R183, 0x5410, R180 ;  /* 0x00005410b7207816 */ /* 0x000fe200000000b4 */
[-C--:B------:R-:W-:Y:S01]  /*bff0*/  FMUL.FTZ R135, R135, R169.reuse ;  /* 0x000000a987877220 */ /* 0x080fe20000410000 */
[----:B------:R-:W-:Y:S01]  /*c000*/  @!P2 PRMT R183, R24, 0x5410, RZ ;  /* 0x0000541018b7a816 */ /* 0x000fe200000000ff */
[-C--:B------:R-:W-:Y:S01]  /*c010*/  FMUL.FTZ R138, R138, R169.reuse ;  /* 0x000000a98a8a7220 */ /* 0x080fe20000410000 */
[----:B------:R-:W-:Y:S01]  /*c020*/  LOP3.LUT R244, R177, UR27, R188, 0x96, !PT ;  /* 0x0000001bb1f47c12 */ /* 0x000fe2000f8e96bc */
[----:B------:R-:W1:Y:S01]  /*c030*/  MUFU.EX2 R24, R23 ;  /* 0x0000001700187308 */ /* 0x000e620000000800 */
[----:B------:R-:W-:Y:S01]  /*c040*/  LOP3.LUT R13, R239, UR5, R176, 0x96, !PT ;  /* 0x00000005ef0d7c12 */ /* 0x000fe2000f8e96b0 */
[----:B------:R-:W-:Y:S01]  /*c050*/  @!P4 HADD2 R25, -R180.H0_H0, -RZ.H0_H0 ;  /* 0xa00000ffb419c230 */ /* 0x000fe20000000900 */
[----:B------:R-:W-:Y:S01]  /*c060*/  LOP3.LUT R174, R190, 0xff, RZ, 0xc0, !PT ;  /* 0x000000ffbeae7812 */ /* 0x000fe200078ec0ff */
[----:B------:R-:W-:-:S02]  /*c070*/  FMUL.FTZ R139, R139, R169 ;  /* 0x000000a98b8b7220 */ /* 0x000fc40000410000 */
[-C--:B------:R-:W-:Y:S02]  /*c080*/  FMUL.FTZ R142, R142, R169.reuse ;  /* 0x000000a98e8e7220 */ /* 0x080fe40000410000 */
[----:B------:R-:W-:Y:S01]  /*c090*/  MUFU.EX2 R233, R233 ;  /* 0x000000e900e97308 */ /* 0x000fe20000000800 */
[----:B------:R-:W-:Y:S01]  /*c0a0*/  LOP3.LUT R26, R191, UR13, R26, 0x96, !PT ;  /* 0x0000000dbf1a7c12 */ /* 0x000fe2000f8e961a */
[-C--:B------:R-:W-:Y:S02]  /*c0b0*/  FMUL.FTZ R143, R143, R169.reuse ;  /* 0x000000a98f8f7220 */ /* 0x080fe40000410000 */
[-C--:B------:R-:W-:Y:S02]  /*c0c0*/  FMUL.FTZ R146, R146, R169.reuse ;  /* 0x000000a992927220 */ /* 0x080fe40000410000 */
[-C--:B------:R-:W-:Y:S02]  /*c0d0*/  FMUL.FTZ R147, R147, R169.reuse ;  /* 0x000000a993937220 */ /* 0x080fe40000410000 */
[-C--:B------:R-:W-:Y:S01]  /*c0e0*/  FMUL.FTZ R150, R150, R169.reuse ;  /* 0x000000a996967220 */ /* 0x080fe20000410000 */
[----:B------:R-:W2:Y:S01]  /*c0f0*/  MUFU.EX2 R239, R172 ;  /* 0x000000ac00ef7308 */ /* 0x000ea20000000800 */
[----:B------:R-:W-:Y:S01]  /*c100*/  @!P4 PRMT R180, R25, 0x5410, RZ ;  /* 0x0000541019b4c816 */ /* 0x000fe200000000ff */
[-C--:B------:R-:W-:Y:S01]  /*c110*/  FMUL.FTZ R151, R151, R169.reuse ;  /* 0x000000a997977220 */ /* 0x080fe20000410000 */
[----:B------:R-:W-:Y:S01]  /*c120*/  ISETP.GE.U32.AND P4, PT, R247, R174, PT ;  /* 0x000000aef700720c */ /* 0x000fe20003f86070 */
[----:B------:R-:W-:Y:S01]  /*c130*/  FADD.FTZ R166, R166, R179 ;  /* 0x000000b3a6a67221 */ /* 0x000fe20000010000 */
[----:B------:R-:W-:Y:S01]  /*c140*/  LOP3.LUT R174, R26, 0xffff, RZ, 0xc0, !PT ;  /* 0x0000ffff1aae7812 */ /* 0x000fe200078ec0ff */
[----:B------:R-:W-:Y:S01]  /*c150*/  FMUL.FTZ R154, R154, R169 ;  /* 0x000000a99a9a7220 */ /* 0x000fe20000410000 */
[----:B-1----:R-:W-:Y:S01]  /*c160*/  F2FP.PACK_AB R179, R24, R171 ;  /* 0x000000ab18b3723e */ /* 0x002fe200000000ff */
[-C--:B------:R-:W-:Y:S01]  /*c170*/  FMUL.FTZ R155, R155, R169.reuse ;  /* 0x000000a99b9b7220 */ /* 0x080fe20000410000 */
[----:B------:R-:W-:Y:S01]  /*c180*/  SHF.R.U32.HI R174, RZ, 0x8, R174 ;  /* 0x00000008ffae7819 */ /* 0x000fe200000116ae */
[-C--:B------:R-:W-:Y:S01]  /*c190*/  FMUL.FTZ R158, R158, R169.reuse ;  /* 0x000000a99e9e7220 */ /* 0x080fe20000410000 */
[----:B------:R-:W-:Y:S01]  /*c1a0*/  PRMT R176, R179, 0x7632, R176 ;  /* 0x00007632b3b07816 */ /* 0x000fe200000000b0 */
[----:B------:R-:W-:Y:S01]  /*c1b0*/  FMUL.FTZ R159, R159, R169 ;  /* 0x000000a99f9f7220 */ /* 0x000fe20000410000 */
[----:B------:R-:W-:Y:S01]  /*c1c0*/  LOP3.LUT R174, R174, 0xffff, RZ, 0xc0, !PT ;  /* 0x0000ffffaeae7812 */ /* 0x000fe200078ec0ff */
[----:B------:R-:W-:-:S02]  /*c1d0*/  FADD.FTZ R175, R175, R232 ;  /* 0x000000e8afaf7221 */ /* 0x000fc40000010000 */
[----:B------:R-:W-:Y:S01]  /*c1e0*/  FMUL.FTZ R162, R162, R169 ;  /* 0x000000a9a2a27220 */ /* 0x000fe20000410000 */
[----:B--2---:R-:W-:Y:S01]  /*c1f0*/  F2FP.PACK_AB R177, R239, R173 ;  /* 0x000000adefb1723e */ /* 0x004fe200000000ff */
[----:B------:R1:W2:Y:S01]  /*c200*/  MUFU.EX2 R232, R29 ;  /* 0x0000001d00e87308 */ /* 0x0002a20000000800 */
[----:B------:R-:W-:Y:S01]  /*c210*/  @!P1 HADD2 R14, -R176.H0_H0, -RZ.H0_H0 ;  /* 0xa00000ffb00e9230 */ /* 0x000fe20000000900 */
[----:B------:R-:W-:Y:S01]  /*c220*/  ISETP.GE.U32.AND P2, PT, R247, R174, PT ;  /* 0x000000aef700720c */ /* 0x000fe20003f46070 */
[-C--:B------:R-:W-:Y:S01]  /*c230*/  FMUL.FTZ R163, R163, R169.reuse ;  /* 0x000000a9a3a37220 */ /* 0x080fe20000410000 */
[----:B------:R-:W-:Y:S01]  /*c240*/  @!P3 HADD2 R19, -R177.H0_H0, -RZ.H0_H0 ;  /* 0xa00000ffb113b230 */ /* 0x000fe20000000900 */
[----:B------:R-:W-:Y:S01]  /*c250*/  PRMT R174, R177, 0x7632, R174 ;  /* 0x00007632b1ae7816 */ /* 0x000fe200000000ae */
[-C--:B------:R-:W-:Y:S01]  /*c260*/  FMUL.FTZ R38, R38, R169.reuse ;  /* 0x000000a926267220 */ /* 0x080fe20000410000 */
[----:B------:R-:W-:Y:S01]  /*c270*/  LOP3.LUT R172, R26, 0xff, RZ, 0xc0, !PT ;  /* 0x000000ff1aac7812 */ /* 0x000fe200078ec0ff */
[-C--:B------:R-:W-:Y:S01]  /*c280*/  FMUL.FTZ R39, R39, R169.reuse ;  /* 0x000000a927277220 */ /* 0x080fe20000410000 */
[----:B------:R-:W-:Y:S01]  /*c290*/  PRMT R23, R177, 0x5410, R174 ;  /* 0x00005410b1177816 */ /* 0x000fe200000000ae */
[----:B------:R-:W-:Y:S01]  /*c2a0*/  @!P6 HADD2 R11, -R179.H0_H0, -RZ.H0_H0 ;  /* 0xa00000ffb30be230 */ /* 0x000fe20000000900 */
[----:B------:R-:W-:Y:S01]  /*c2b0*/  @!P3 PRMT R177, R19, 0x5410, RZ ;  /* 0x0000541013b1b816 */ /* 0x000fe200000000ff */
[----:B------:R-:W-:-:S02]  /*c2c0*/  FMUL.FTZ R42, R42, R169 ;  /* 0x000000a92a2a7220 */ /* 0x000fc40000410000 */
[-C--:B------:R-:W-:Y:S02]  /*c2d0*/  FMUL.FTZ R43, R43, R169.reuse ;  /* 0x000000a92b2b7220 */ /* 0x080fe40000410000 */
[-C--:B------:R-:W-:Y:S01]  /*c2e0*/  FMUL.FTZ R46, R46, R169.reuse ;  /* 0x000000a92e2e7220 */ /* 0x080fe20000410000 */
[----:B-1----:R-:W-:Y:S01]  /*c2f0*/  PRMT R29, R179, 0x5410, R176 ;  /* 0x00005410b31d7816 */ /* 0x002fe200000000b0 */
[-C--:B------:R-:W-:Y:S01]  /*c300*/  FMUL.FTZ R47, R47, R169.reuse ;  /* 0x000000a92f2f7220 */ /* 0x080fe20000410000 */
[----:B------:R-:W-:Y:S01]  /*c310*/  @!P1 PRMT R176, R14, 0x5410, RZ ;  /* 0x000054100eb09816 */ /* 0x000fe200000000ff */
[-C--:B------:R-:W-:Y:S01]  /*c320*/  FMUL.FTZ R50, R50, R169.reuse ;  /* 0x000000a932327220 */ /* 0x080fe20000410000 */
[--C-:B------:R-:W-:Y:S01]  /*c330*/  SHF.R.U32.HI R14, RZ, 0x10, R26.reuse ;  /* 0x00000010ff0e7819 */ /* 0x100fe2000001161a */
[-C--:B------:R-:W-:Y:S01]  /*c340*/  FMUL.FTZ R51, R51, R169.reuse ;  /* 0x000000a933337220 */ /* 0x080fe20000410000 */
[----:B------:R-:W-:Y:S01]  /*c350*/  ISETP.GE.U32.AND P3, PT, R247, R172, PT ;  /* 0x000000acf700720c */ /* 0x000fe20003f66070 */
[----:B------:R-:W-:Y:S01]  /*c360*/  @!P5 HADD2 R15, -R174.H0_H0, -RZ.H0_H0 ;  /* 0xa00000ffae0fd230 */ /* 0x000fe20000000900 */
[----:B------:R-:W-:Y:S01]  /*c370*/  LOP3.LUT R14, R14, 0xff, RZ, 0xc0, !PT ;  /* 0x000000ff0e0e7812 */ /* 0x000fe200078ec0ff */
[-C--:B------:R-:W-:Y:S01]  /*c380*/  FMUL.FTZ R54, R54, R169.reuse ;  /* 0x000000a936367220 */ /* 0x080fe20000410000 */
[----:B------:R-:W-:Y:S01]  /*c390*/  SHF.R.U32.HI R172, RZ, 0x18, R26 ;  /* 0x00000018ffac7819 */ /* 0x000fe2000001161a */
[-C--:B------:R-:W-:Y:S01]  /*c3a0*/  FMUL.FTZ R55, R55, R169.reuse ;  /* 0x000000a937377220 */ /* 0x080fe20000410000 */
[----:B------:R-:W-:Y:S01]  /*c3b0*/  @!P6 PRMT R179, R11, 0x5410, RZ ;  /* 0x000054100bb3e816 */ /* 0x000fe200000000ff */
[-C--:B------:R-:W-:Y:S01]  /*c3c0*/  FMUL.FTZ R58, R58, R169.reuse ;  /* 0x000000a93a3a7220 */ /* 0x080fe20000410000 */
[----:B------:R-:W-:Y:S01]  /*c3d0*/  ISETP.GE.U32.AND P6, PT, R247, R14, PT ;  /* 0x0000000ef700720c */ /* 0x000fe20003fc6070 */
[----:B------:R-:W-:Y:S01]  /*c3e0*/  FADD.FTZ R14, R173, R166 ;  /* 0x000000a6ad0e7221 */ /* 0x000fe20000010000 */
[----:B------:R-:W-:Y:S01]  /*c3f0*/  SHF.R.U32.HI R164, RZ, 0x18, R190 ;  /* 0x00000018ffa47819 */ /* 0x000fe200000116be */
[----:B------:R-:W1:Y:S01]  /*c400*/  MUFU.EX2 R167, R170 ;  /* 0x000000aa00a77308 */ /* 0x000e620000000800 */
[----:B------:R-:W-:Y:S01]  /*c410*/  @!P5 PRMT R174, R15, 0x5410, RZ ;  /* 0x000054100faed816 */ /* 0x000fe200000000ff */
[-C--:B------:R-:W-:Y:S01]  /*c420*/  FMUL.FTZ R59, R59, R169.reuse ;  /* 0x000000a93b3b7220 */ /* 0x080fe20000410000 */
[----:B--2---:R-:W-:Y:S01]  /*c430*/  F2FP.PACK_AB R173, R237, R232 ;  /* 0x000000e8edad723e */ /* 0x004fe200000000ff */
[-C--:B------:R-:W-:Y:S01]  /*c440*/  FMUL.FTZ R62, R62, R169.reuse ;  /* 0x000000a93e3e7220 */ /* 0x080fe20000410000 */
[----:B------:R-:W-:Y:S01]  /*c450*/  ISETP.GE.U32.AND P5, PT, R247, R172, PT ;  /* 0x000000acf700720c */ /* 0x000fe20003fa6070 */
[----:B------:R-:W-:Y:S01]  /*c460*/  FMUL.FTZ R63, R63, R169 ;  /* 0x000000a93f3f7220 */ /* 0x000fe20000410000 */
[----:B------:R-:W-:Y:S01]  /*c470*/  LOP3.LUT R222, R190, 0xffff, RZ, 0xc0, !PT ;  /* 0x0000ffffbede7812 */ /* 0x000fe200078ec0ff */
[----:B------:R-:W-:Y:S01]  /*c480*/  FADD.FTZ R246, R246, R175 ;  /* 0x000000aff6f67221 */ /* 0x000fe20000010000 */
[----:B------:R-:W-:Y:S01]  /*c490*/  ISETP.GE.U32.AND P1, PT, R247, R164, PT ;  /* 0x000000a4f700720c */ /* 0x000fe20003f26070 */
[----:B------:R-:W2:Y:S01]  /*c4a0*/  MUFU.EX2 R166, R168 ;  /* 0x000000a800a67308 */ /* 0x000ea20000000800 */
[----:B------:R-:W-:Y:S01]  /*c4b0*/  PRMT R164, R173, 0x7632, R164 ;  /* 0x00007632ada47816 */ /* 0x000fe200000000a4 */
[----:B------:R-:W-:Y:S01]  /*c4c0*/  @!P3 HADD2 R10, -R173.H0_H0, -RZ.H0_H0 ;  /* 0xa00000ffad0ab230 */ /* 0x000fe20000000900 */
[----:B------:R-:W-:Y:S01]  /*c4d0*/  F2FP.PACK_AB R175, R234, R235 ;  /* 0x000000ebeaaf723e */ /* 0x000fe200000000ff */
[-C--:B------:R-:W-:Y:S01]  /*c4e0*/  FMUL.FTZ R66, R66, R169.reuse ;  /* 0x000000a942427220 */ /* 0x080fe20000410000 */
[----:B------:R-:W-:Y:S01]  /*c4f0*/  SHF.R.U32.HI R222, RZ, 0x8, R222 ;  /* 0x00000008ffde7819 */ /* 0x000fe200000116de */
[-C--:B------:R-:W-:Y:S01]  /*c500*/  FMUL.FTZ R67, R67, R169.reuse ;  /* 0x000000a943437220 */ /* 0x080fe20000410000 */
[----:B------:R-:W-:Y:S01]  /*c510*/  LOP3.LUT R27, R189, UR31, R20, 0x96, !PT ;  /* 0x0000001fbd1b7c12 */ /* 0x000fe2000f8e9614 */
        /* <DEDUP_REMOVED lines=31> */
[----:B------:R-:W-:Y:S01]  /*c710*/  FMUL.FTZ R131, R131, R169 ;  /* 0x000000a983837220 */ /* 0x000fe20000410000 */
[----:B------:R-:W-:Y:S01]  /*c720*/  SHF.R.U32.HI R169, RZ, 0x10, R190 ;  /* 0x00000010ffa97819 */ /* 0x000fe200000116be */
[----:B------:R-:W-:Y:S01]  /*c730*/  @!P2 HADD2 R9, -R164.H0_H0, -RZ.H0_H0 ;  /* 0xa00000ffa409a230 */ /* 0x000fe20000000900 */
[----:B------:R-:W-:Y:S01]  /*c740*/  PRMT R26, R173, 0x5410, R164 ;  /* 0x00005410ad1a7816 */ /* 0x000fe200000000a4 */
[----:B------:R-:W-:Y:S01]  /*c750*/  STG.E.U16 [R230.64+-0x80], R242 ;  /* 0xffff80f2e6007986 */ /* 0x000fe2000c101510 */
[----:B------:R-:W-:Y:S01]  /*c760*/  PRMT R172, R175, 0x7632, R172 ;  /* 0x00007632afac7816 */ /* 0x000fe200000000ac */
[----:B------:R-:W-:Y:S01]  /*c770*/  FADD.FTZ R171, R171, R246 ;  /* 0x000000f6abab7221 */ /* 0x000fe20000010000 */
[----:B------:R-:W-:Y:S01]  /*c780*/  @!P3 PRMT R173, R10, 0x5410, RZ ;  /* 0x000054100aadb816 */ /* 0x000fe200000000ff */
[----:B------:R-:W-:Y:S01]  /*c790*/  FADD.FTZ R239, R239, R14 ;  /* 0x0000000eefef7221 */ /* 0x000fe20000010000 */
[----:B------:R-:W-:Y:S01]  /*c7a0*/  LOP3.LUT R222, R222, 0xffff, RZ, 0xc0, !PT ;  /* 0x0000ffffdede7812 */ /* 0x000fe200078ec0ff */
[----:B------:R-:W-:Y:S01]  /*c7b0*/  IMAD R27, R27, -0x2daee0ad, RZ ;  /* 0xd2511f531b1b7824 */ /* 0x000fe200078e02ff */
[----:B------:R-:W-:Y:S01]  /*c7c0*/  LOP3.LUT R10, R169, 0xff, RZ, 0xc0, !PT ;  /* 0x000000ffa90a7812 */ /* 0x000fe200078ec0ff */
[----:B------:R-:W-:Y:S01]  /*c7d0*/  IMAD.WIDE.U32 R14, R244, -0x2daee0ad, RZ ;  /* 0xd2511f53f40e7825 */ /* 0x000fe200078e00ff */
[----:B------:R-:W-:Y:S01]  /*c7e0*/  @!P2 PRMT R164, R9, 0x5410, RZ ;  /* 0x0000541009a4a816 */ /* 0x000fe200000000ff */
[----:B------:R-:W-:Y:S01]  /*c7f0*/  @!P5 HADD2 R0, -R172.H0_H0, -RZ.H0_H0 ;  /* 0xa00000ffac00d230 */ /* 0x000fe20000000900 */
[C---:B------:R-:W-:Y:S01]  /*c800*/  ISETP.GE.U32.AND P3, PT, R247.reuse, R222, PT ;  /* 0x000000def700720c */ /* 0x040fe20003f66070 */
[----:B------:R-:W-:Y:S01]  /*c810*/  FADD.FTZ R222, R24, R171 ;  /* 0x000000ab18de7221 */ /* 0x000fe20000010000 */
[----:B------:R-:W-:Y:S01]  /*c820*/  ISETP.GE.U32.AND P2, PT, R247, R10, PT ;  /* 0x0000000af700720c */ /* 0x000fe20003f46070 */
[----:B------:R-:W-:Y:S01]  /*c830*/  STG.E.U16 [R230.64+-0x7e], R245 ;  /* 0xffff82f5e6007986 */ /* 0x000fe2000c101510 */
[----:B-1----:R-:W-:-:S02]  /*c840*/  F2FP.PACK_AB R171, R167, R236 ;  /* 0x000000eca7ab723e */ /* 0x002fc400000000ff */
[----:B------:R-:W-:Y:S01]  /*c850*/  LOP3.LUT R10, R15, UR34, R27, 0x96, !PT ;  /* 0x000000220f0a7c12 */ /* 0x000fe2000f8e961b */
[----:B------:R4:W5:Y:S01]  /*c860*/  LDL.LU.64 R194, [R1+0x88] ;  /* 0x0000880001c27983 */ /* 0x0009620000300a00 */
[----:B------:R-:W-:Y:S02]  /*c870*/  PRMT R25, R175, 0x5410, R172 ;  /* 0x00005410af197816 */ /* 0x000fe400000000ac */
[----:B------:R-:W-:Y:S01]  /*c880*/  @!P5 PRMT R172, R0, 0x5410, RZ ;  /* 0x0000541000acd816 */ /* 0x000fe200000000ff */
[----:B------:R-:W-:Y:S01]  /*c890*/  @!P4 HADD2 R5, -R171.H0_H0, -RZ.H0_H0 ;  /* 0xa00000ffab05c230 */ /* 0x000fe20000000900 */
[----:B--2---:R-:W-:Y:S01]  /*c8a0*/  F2FP.PACK_AB R0, R166, R233 ;  /* 0x000000e9a600723e */ /* 0x004fe200000000ff */
[----:B------:R-:W-:Y:S01]  /*c8b0*/  IMAD.WIDE.U32 R10, R10, -0x326172a9, RZ ;  /* 0xcd9e8d570a0a7825 */ /* 0x000fe200078e00ff */
[----:B------:R-:W-:Y:S01]  /*c8c0*/  PRMT R170, R171, 0x7632, R170 ;  /* 0x00007632abaa7816 */ /* 0x000fe200000000aa */
[----:B------:R-:W-:Y:S01]  /*c8d0*/  @!P6 HADD2 R8, -R175.H0_H0, -RZ.H0_H0 ;  /* 0xa00000ffaf08e230 */ /* 0x000fe20000000900 */
[----:B------:R-:W-:Y:S01]  /*c8e0*/  PRMT R27, R247, 0x7054, R247 ;  /* 0x00007054f71b7816 */ /* 0x000fe200000000f7 */
[----:B------:R-:W-:Y:S01]  /*c8f0*/  @!P1 HADD2 R6, -R0.H1_H1, -RZ.H0_H0 ;  /* 0xa00000ff00069230 */ /* 0x000fe20000000d00 */
[----:B------:R-:W-:-:S02]  /*c900*/  PRMT R24, R171, 0x5410, R170 ;  /* 0x00005410ab187816 */ /* 0x000fc400000000aa */
[----:B------:R-:W-:Y:S02]  /*c910*/  LOP3.LUT R28, R31, UR4, R28, 0x96, !PT ;  /* 0x000000041f1c7c12 */ /* 0x000fe4000f8e961c */
[----:B------:R-:W-:Y:S01]  /*c920*/  LOP3.LUT R30, R21, UR33, R30, 0x96, !PT ;  /* 0x00000021151e7c12 */ /* 0x000fe2000f8e961e */
[----:B------:R-:W-:Y:S01]  /*c930*/  FADD.FTZ R232, R232, R239 ;  /* 0x000000efe8e87221 */ /* 0x000fe20000010000 */
[----:B------:R-:W-:Y:S01]  /*c940*/  @!P4 PRMT R171, R5, 0x5410, RZ ;  /* 0x0000541005abc816 */ /* 0x000fe200000000ff */
[----:B------:R-:W-:Y:S01]  /*c950*/  @!P2 HADD2 R7, -R0.H0_H0, -RZ.H0_H0 ;  /* 0xa00000ff0007a230 */ /* 0x000fe20000000900 */
[----:B------:R-:W-:Y:S01]  /*c960*/  LOP3.LUT R5, R11, UR14, R238, 0x96, !PT ;  /* 0x0000000e0b057c12 */ /* 0x000fe2000f8e96ee */
[----:B------:R-:W-:Y:S01]  /*c970*/  @!P3 HADD2 R4, -R170.H0_H0, -RZ.H0_H0 ;  /* 0xa00000ffaa04b230 */ /* 0x000fe20000000900 */
[----:B------:R-:W-:Y:S01]  /*c980*/  @P1 PRMT R168, R0, 0x7632, R168 ;  /* 0x0000763200a81816 */ /* 0x000fe200000000a8 */
[----:B------:R4:W5:Y:S01]  /*c990*/  LDL.LU.64 R192, [R1+0x80] ;  /* 0x0000800001c07983 */ /* 0x0009620000300a00 */
[----:B------:R-:W-:-:S02]  /*c9a0*/  @!P1 PRMT R168, R6, 0x5410, RZ ;  /* 0x0000541006a89816 */ /* 0x000fc400000000ff */
[----:B------:R-:W-:Y:S02]  /*c9b0*/  SHF.R.U32.HI R6, RZ, 0x10, R5 ;  /* 0x00000010ff067819 */ /* 0x000fe40000011605 */
[----:B------:R-:W-:Y:S02]  /*c9c0*/  @P2 PRMT R169, R0, 0x7610, R169 ;  /* 0x0000761000a92816 */ /* 0x000fe400000000a9 */
[----:B------:R-:W-:Y:S02]  /*c9d0*/  @!P6 PRMT R175, R8, 0x5410, RZ ;  /* 0x0000541008afe816 */ /* 0x000fe400000000ff */
[----:B------:R-:W-:Y:S01]  /*c9e0*/  LOP3.LUT R9, R10, 0xff, RZ, 0xc0, !PT ;  /* 0x000000ff0a097812 */ /* 0x000fe200078ec0ff */
[----:B------:R-:W-:Y:S01]  /*c9f0*/  IMAD.MOV.U32 R239, RZ, RZ, c[0x0][0x228] ;  /* 0x00008a00ffef7624 */ /* 0x000fe200078e00ff */
[----:B------:R-:W-:Y:S01]  /*ca00*/  @!P2 PRMT R169, R7, 0x5410, RZ ;  /* 0x0000541007a9a816 */ /* 0x000fe200000000ff */
[----:B------:R4:W5:Y:S01]  /*ca10*/  LDL.LU.64 R190, [R1+0x78] ;  /* 0x0000780001be7983 */ /* 0x0009620000300a00 */
[----:B------:R-:W-:-:S02]  /*ca20*/  @!P3 PRMT R170, R4, 0x5410, RZ ;  /* 0x0000541004aab816 */ /* 0x000fc400000000ff */
[----:B------:R-:W-:Y:S02]  /*ca30*/  LOP3.LUT R7, R5, 0xffff, RZ, 0xc0, !PT ;  /* 0x0000ffff05077812 */ /* 0x000fe400078ec0ff */
[----:B------:R-:W-:Y:S02]  /*ca40*/  LOP3.LUT R6, R6, 0xff, RZ, 0xc0, !PT ;  /* 0x000000ff06067812 */ /* 0x000fe400078ec0ff */
[----:B------:R-:W-:Y:S01]  /*ca50*/  SHF.R.U32.HI R8, RZ, 0x10, R10 ;  /* 0x00000010ff087819 */ /* 0x000fe2000001160a */
[----:B------:R-:W-:Y:S01]  /*ca60*/  IMAD.SHL.U32 R239, R239, 0x8, RZ ;  /* 0x00000008efef7824 */ /* 0x000fe200078e00ff */
[----:B------:R-:W-:Y:S01]  /*ca70*/  LOP3.LUT R4, R5, 0xff, RZ, 0xc0, !PT ;  /* 0x000000ff05047812 */ /* 0x000fe200078ec0ff */
[----:B------:R4:W5:Y:S01]  /*ca80*/  LDL.LU.64 R188, [R1+0x70] ;  /* 0x0000700001bc7983 */ /* 0x0009620000300a00 */
[----:B------:R-:W-:Y:S02]  /*ca90*/  SHF.R.U32.HI R5, RZ, 0x18, R5 ;  /* 0x00000018ff057819 */ /* 0x000fe40000011605 */
[----:B------:R-:W-:-:S02]  /*caa0*/  SHF.R.U32.HI R7, RZ, 0x8, R7 ;  /* 0x00000008ff077819 */ /* 0x000fc40000011607 */
[----:B------:R-:W-:Y:S02]  /*cab0*/  PRMT R6, R6, 0x5410, R5 ;  /* 0x0000541006067816 */ /* 0x000fe40000000005 */
[----:B------:R-:W-:Y:S02]  /*cac0*/  PRMT R4, R4, 0x5410, R7 ;  /* 0x0000541004047816 */ /* 0x000fe40000000007 */
[----:B------:R-:W-:Y:S01]  /*cad0*/  SHF.R.U32.HI R7, RZ, 0x18, R10 ;  /* 0x00000018ff077819 */ /* 0x000fe2000001160a */
[----:B------:R-:W-:Y:S01]  /*cae0*/  HSET2.LE.AND R5, R6, R27, PT ;  /* 0x0000001b06057233 */ /* 0x000fe20003803000 */
[----:B------:R-:W-:Y:S02]  /*caf0*/  LOP3.LUT R8, R8, 0xff, RZ, 0xc0, !PT ;  /* 0x000000ff08087812 */ /* 0x000fe400078ec0ff */
[----:B------:R-:W-:Y:S02]  /*cb00*/  LOP3.LUT R6, R10, 0xffff, RZ, 0xc0, !PT ;  /* 0x0000ffff0a067812 */ /* 0x000fe400078ec0ff */
[----:B------:R-:W-:-:S02]  /*cb10*/  PRMT R8, R8, 0x5410, R7 ;  /* 0x0000541008087816 */ /* 0x000fc40000000007 */
[----:B------:R-:W-:-:S03]  /*cb20*/  SHF.R.U32.HI R6, RZ, 0x8, R6 ;  /* 0x00000008ff067819 */ /* 0x000fc60000011606 */
[--C-:B------:R-:W-:Y:S01]  /*cb30*/  HSET2.LE.AND R7, R8, R27.reuse, PT ;  /* 0x0000001b08077233 */ /* 0x100fe20003803000 */
[----:B------:R-:W-:Y:S02]  /*cb40*/  PRMT R6, R9, 0x5410, R6 ;  /* 0x0000541009067816 */ /* 0x000fe40000000006 */
[----:B------:R-:W1:Y:S01]  /*cb50*/  LDSM.16.MT88.4 R8, [R208+0x10000] ;  /* 0x01000000d008783b */ /* 0x000e620000004200 */
[--C-:B------:R-:W-:Y:S02]  /*cb60*/  HSET2.LE.AND R4, R4, R27.reuse, PT ;  /* 0x0000001b04047233 */ /* 0x100fe40003803000 */
[----:B------:R-:W-:Y:S01]  /*cb70*/  HSET2.LE.AND R6, R6, R27, PT ;  /* 0x0000001b06067233 */ /* 0x000fe20003803000 */
[----:B------:R-:W-:Y:S02]  /*cb80*/  LOP3.LUT R5, R5, R240, RZ, 0xc0, !PT ;  /* 0x000000f005057212 */ /* 0x000fe400078ec0ff */
[----:B------:R-:W-:Y:S02]  /*cb90*/  LOP3.LUT R4, R4, R241, RZ, 0xc0, !PT ;  /* 0x000000f104047212 */ /* 0x000fe400078ec0ff */
[----:B------:R-:W-:-:S02]  /*cba0*/  LOP3.LUT R6, R6, R35, RZ, 0xc0, !PT ;  /* 0x0000002306067212 */ /* 0x000fc400078ec0ff */
[----:B------:R-:W-:-:S07]  /*cbb0*/  LOP3.LUT R7, R7, R34, RZ, 0xc0, !PT ;  /* 0x0000002207077212 */ /* 0x000fce00078ec0ff */
[C---:B-1----:R-:W-:Y:S08]  /*cbc0*/  HMMA.16816.F32 R132, R4.reuse, R8, R132 ;  /* 0x000000080484723c */ /* 0x042ff00000001884 */
[C---:B------:R-:W-:Y:S01]  /*cbd0*/  HMMA.16816.F32 R136, R4.reuse, R10, R136 ;  /* 0x0000000a0488723c */ /* 0x040fe20000001888 */
[----:B------:R-:W1:Y:S07]  /*cbe0*/  LDSM.16.MT88.4 R8, [R206+0x10000] ;  /* 0x01000000ce08783b */ /* 0x000e6e0000004200 */
        /* <DEDUP_REMOVED lines=43> */
[----:B------:R-:W-:Y:S07]  /*cea0*/  HMMA.16816.F32 R128, R4, R10, R128 ;  /* 0x0000000a0480723c */ /* 0x000fee0000001880 */
[----:B------:R-:W-:-:S05]  /*ceb0*/  IMAD.WIDE.U32 R4, R13, -0x2daee0ad, RZ ;  /* 0xd2511f530d047825 */ /* 0x000fca00078e00ff */
[----:B------:R-:W-:Y:S02]  /*cec0*/  LOP3.LUT R7, R5, UR13, R14, 0x96, !PT ;  /* 0x0000000d05077c12 */ /* 0x000fe4000f8e960e */
[C---:B------:R-:W-:Y:S02]  /*ced0*/  LOP3.LUT R5, R4.reuse, 0xffff, RZ, 0xc0, !PT ;  /* 0x0000ffff04057812 */ /* 0x040fe400078ec0ff */
[----:B------:R-:W-:Y:S02]  /*cee0*/  LOP3.LUT R6, R4, 0xff, RZ, 0xc0, !PT ;  /* 0x000000ff04067812 */ /* 0x000fe400078ec0ff */
[----:B------:R-:W-:-:S04]  /*cef0*/  SHF.R.U32.HI R5, RZ, 0x8, R5 ;  /* 0x00000008ff057819 */ /* 0x000fc80000011605 */
[----:B------:R-:W-:Y:S02]  /*cf00*/  PRMT R6, R6, 0x5410, R5 ;  /* 0x0000541006067816 */ /* 0x000fe40000000005 */
[C---:B------:R-:W-:Y:S02]  /*cf10*/  LOP3.LUT R5, R7.reuse, 0xffff, RZ, 0xc0, !PT ;  /* 0x0000ffff07057812 */ /* 0x040fe400078ec0ff */
[--C-:B------:R-:W-:Y:S02]  /*cf20*/  SHF.R.U32.HI R34, RZ, 0x10, R4.reuse ;  /* 0x00000010ff227819 */ /* 0x100fe40000011604 */
[----:B------:R-:W-:Y:S02]  /*cf30*/  SHF.R.U32.HI R9, RZ, 0x18, R4 ;  /* 0x00000018ff097819 */ /* 0x000fe40000011604 */
[----:B------:R-:W-:Y:S02]  /*cf40*/  SHF.R.U32.HI R5, RZ, 0x8, R5 ;  /* 0x00000008ff057819 */ /* 0x000fe40000011605 */
[----:B------:R-:W-:-:S02]  /*cf50*/  LOP3.LUT R4, R7, 0xff, RZ, 0xc0, !PT ;  /* 0x000000ff07047812 */ /* 0x000fc400078ec0ff */
[----:B------:R-:W-:Y:S02]  /*cf60*/  SHF.R.U32.HI R240, RZ, 0x10, R7 ;  /* 0x00000010fff07819 */ /* 0x000fe40000011607 */
[----:B------:R-:W-:Y:S02]  /*cf70*/  PRMT R4, R4, 0x5410, R5 ;  /* 0x0000541004047816 */ /* 0x000fe40000000005 */
[----:B------:R-:W-:Y:S02]  /*cf80*/  SHF.R.U32.HI R7, RZ, 0x18, R7 ;  /* 0x00000018ff077819 */ /* 0x000fe40000011607 */
[----:B------:R-:W-:Y:S02]  /*cf90*/  LOP3.LUT R34, R34, 0xff, RZ, 0xc0, !PT ;  /* 0x000000ff22227812 */ /* 0x000fe400078ec0ff */
[----:B------:R-:W-:Y:S01]  /*cfa0*/  LOP3.LUT R240, R240, 0xff, RZ, 0xc0, !PT ;  /* 0x000000fff0f07812 */ /* 0x000fe200078ec0ff */
[----:B------:R-:W-:Y:S01]  /*cfb0*/  HSET2.LE.AND R5, R4, R27, PT ;  /* 0x0000001b04057233 */ /* 0x000fe20003803000 */
[----:B------:R-:W-:-:S02]  /*cfc0*/  PRMT R34, R34, 0x5410, R9 ;  /* 0x0000541022227816 */ /* 0x000fc40000000009 */
[----:B------:R-:W-:Y:S01]  /*cfd0*/  PRMT R240, R240, 0x5410, R7 ;  /* 0x00005410f0f07816 */ /* 0x000fe20000000007 */
[--C-:B------:R-:W-:Y:S01]  /*cfe0*/  HSET2.LE.AND R6, R6, R27.reuse, PT ;  /* 0x0000001b06067233 */ /* 0x100fe20003803000 */
[----:B------:R-:W-:Y:S01]  /*cff0*/  LOP3.LUT R4, R5, R12, RZ, 0xc0, !PT ;  /* 0x0000000c05047212 */ /* 0x000fe200078ec0ff */
[--C-:B------:R-:W-:Y:S01]  /*d000*/  HSET2.LE.AND R7, R34, R27.reuse, PT ;  /* 0x0000001b22077233 */ /* 0x100fe20003803000 */
[----:B------:R-:W-:Y:S01]  /*d010*/  LDSM.16.MT88.4 R8, [R208+0x10800] ;  /* 0x01080000d008783b */ /* 0x000fe20000004200 */
[----:B------:R-:W-:Y:S01]  /*d020*/  HSET2.LE.AND R5, R240, R27, PT ;  /* 0x0000001bf0057233 */ /* 0x000fe20003803000 */
[----:B------:R-:W-:Y:S02]  /*d030*/  LOP3.LUT R6, R6, R17, RZ, 0xc0, !PT ;  /* 0x0000001106067212 */ /* 0x000fe400078ec0ff */
[----:B------:R-:W-:Y:S01]  /*d040*/  LOP3.LUT R7, R7, R16, RZ, 0xc0, !PT ;  /* 0x0000001007077212 */ /* 0x000fe200078ec0ff */
[----:B------:R-:W-:Y:S01]  /*d050*/  LDSM.16.MT88.4 R12, [R206+0x10800] ;  /* 0x01080000ce0c783b */ /* 0x000fe20000004200 */
[----:B------:R-:W-:-:S03]  /*d060*/  LOP3.LUT R5, R5, R18, RZ, 0xc0, !PT ;  /* 0x0000001205057212 */ /* 0x000fc600078ec0ff */
[----:B------:R-:W1:Y:S04]  /*d070*/  LDSM.16.MT88.4 R16, [R205+0x10800] ;  /* 0x01080000cd10783b */ /* 0x000e680000004200 */
[C---:B-1----:R-:W-:Y:S08]  /*d080*/  HMMA.16816.F32 R148, R4.reuse, R16, R148 ;  /* 0x000000100494723c */ /* 0x042ff00000001894 */
[C---:B------:R-:W-:Y:S01]  /*d090*/  HMMA.16816.F32 R152, R4.reuse, R18, R152 ;  /* 0x000000120498723c */ /* 0x040fe20000001898 */
[----:B------:R-:W1:Y:S07]  /*d0a0*/  LDSM.16.MT88.4 R16, [R208+0x12800] ;  /* 0x01280000d010783b */ /* 0x000e6e0000004200 */
[C---:B-1----:R-:W-:Y:S08]  /*d0b0*/  HMMA.16816.F32 R36, R4.reuse, R16, R36 ;  /* 0x000000100424723c */ /* 0x042ff00000001824 */
[C---:B------:R-:W-:Y:S01]  /*d0c0*/  HMMA.16816.F32 R40, R4.reuse, R18, R40 ;  /* 0x000000120428723c */ /* 0x040fe20000001828 */
[----:B------:R-:W1:Y:S07]  /*d0d0*/  LDSM.16.MT88.4 R16, [R205+0x12800] ;  /* 0x01280000cd10783b */ /* 0x000e6e0000004200 */
[C---:B------:R-:W-:Y:S08]  /*d0e0*/  HMMA.16816.F32 R132, R4.reuse, R8, R132 ;  /* 0x000000080484723c */ /* 0x040ff00000001884 */
[C---:B------:R-:W-:Y:S01]  /*d0f0*/  HMMA.16816.F32 R136, R4.reuse, R10, R136 ;  /* 0x0000000a0488723c */ /* 0x040fe20000001888 */
[----:B------:R-:W2:Y:S07]  /*d100*/  LDSM.16.MT88.4 R8, [R204+0x10800] ;  /* 0x01080000cc08783b */ /* 0x000eae0000004200 */
        /* <DEDUP_REMOVED lines=27> */
[C---:B-1----:R-:W-:Y:S08]  /*d2c0*/  HMMA.16816.F32 R100, R4.reuse, R16, R100 ;  /* 0x000000100464723c */ /* 0x042ff00000001864 */
[----:B------:R-:W-:Y:S01]  /*d2d0*/  HMMA.16816.F32 R104, R4, R18, R104 ;  /* 0x000000120468723c */ /* 0x000fe20000001868 */
[----:B------:R-:W1:Y:S01]  /*d2e0*/  LDSM.16.MT88.4 R16, [R205+0x16800] ;  /* 0x01680000cd10783b */ /* 0x000e620000004200 */
[----:B------:R-:W-:-:S04]  /*d2f0*/  IMAD.WIDE.U32 R34, R28, -0x2daee0ad, RZ ;  /* 0xd2511f531c227825 */ /* 0x000fc800078e00ff */
[----:B------:R-:W-:Y:S01]  /*d300*/  IMAD.WIDE.U32 R240, R30, -0x2daee0ad, RZ ;  /* 0xd2511f531ef07825 */ /* 0x000fe200078e00ff */
[----:B------:R-:W-:-:S04]  /*d310*/  LOP3.LUT R22, R35, UR32, R22, 0x96, !PT ;  /* 0x0000002023167c12 */ /* 0x000fc8000f8e9616 */
[----:B------:R-:W-:Y:S01]  /*d320*/  LOP3.LUT R34, R241, UR29, R34, 0x96, !PT ;  /* 0x0000001df1227c12 */ /* 0x000fe2000f8e9622 */
[----:B------:R-:W-:-:S04]  /*d330*/  IMAD.WIDE.U32 R30, R22, -0x326172a9, RZ ;  /* 0xcd9e8d57161e7825 */ /* 0x000fc800078e00ff */
[----:B------:R-:W-:Y:S01]  /*d340*/  IMAD.WIDE.U32 R34, R34, -0x326172a9, RZ ;  /* 0xcd9e8d5722227825 */ /* 0x000fe200078e00ff */
[----:B------:R-:W-:-:S04]  /*d350*/  LOP3.LUT R20, R31, UR31, R20, 0x96, !PT ;  /* 0x0000001f1f147c12 */ /* 0x000fc8000f8e9614 */
[----:B------:R-:W-:Y:S01]  /*d360*/  LOP3.LUT R30, R35, UR27, R30, 0x96, !PT ;  /* 0x0000001b231e7c12 */ /* 0x000fe2000f8e961e */
[----:B------:R-:W-:-:S04]  /*d370*/  IMAD.WIDE.U32 R20, R20, -0x2daee0ad, RZ ;  /* 0xd2511f5314147825 */ /* 0x000fc800078e00ff */
[----:B------:R-:W-:Y:S01]  /*d380*/  IMAD.WIDE.U32 R30, R30, -0x2daee0ad, RZ ;  /* 0xd2511f531e1e7825 */ /* 0x000fe200078e00ff */
[----:B---3--:R-:W-:Y:S01]  /*d390*/  HMMA.16816.F32 R108, R4, R12, R108 ;  /* 0x0000000c046c723c */ /* 0x008fe2000000186c */
[----:B------:R-:W-:-:S07]  /*d3a0*/  LOP3.LUT R240, R21, UR23, R240, 0x96, !PT ;  /* 0x0000001715f07c12 */ /* 0x000fce000f8e96f0 */
[C---:B------:R-:W-:Y:S08]  /*d3b0*/  HMMA.16816.F32 R112, R4.reuse, R14, R112 ;  /* 0x0000000e0470723c */ /* 0x040ff00000001870 */
[C---:B-1----:R-:W-:Y:S08]  /*d3c0*/  HMMA.16816.F32 R116, R4.reuse, R16, R116 ;  /* 0x000000100474723c */ /* 0x042ff00000001874 */
[C---:B------:R-:W-:Y:S08]  /*d3d0*/  HMMA.16816.F32 R120, R4.reuse, R18, R120 ;  /* 0x000000120478723c */ /* 0x040ff00000001878 */
[C---:B------:R-:W-:Y:S08]  /*d3e0*/  HMMA.16816.F32 R124, R4.reuse, R8, R124 ;  /* 0x00000008047c723c */ /* 0x040ff0000000187c */
[----:B------:R-:W-:Y:S01]  /*d3f0*/  HMMA.16816.F32 R128, R4, R10, R128 ;  /* 0x0000000a0480723c */ /* 0x000fe20000001880 */
[----:B------:R-:W-:Y:S01]  /*d400*/  IMAD.WIDE.U32 R240, R240, -0x326172a9, RZ ;  /* 0xcd9e8d57f0f07825 */ /* 0x000fe200078e00ff */
[----:B------:R-:W1:Y:S04]  /*d410*/  LDSM.16.MT88.4 R12, [R205+0x11000] ;  /* 0x01100000cd0c783b */ /* 0x000e680000004200 */
[----:B------:R-:W2:Y:S01]  /*d420*/  LDSM.16.MT88.4 R16, [R206+0x11000] ;  /* 0x01100000ce10783b */ /* 0x000ea20000004200 */
[----:B------:R-:W-:-:S05]  /*d430*/  LOP3.LUT R4, R31, UR34, R20, 0x96, !PT ;  /* 0x000000221f047c12 */ /* 0x000fca000f8e9614 */
[----:B------:R-:W-:-:S05]  /*d440*/  IMAD.WIDE.U32 R8, R4, -0x326172a9, RZ ;  /* 0xcd9e8d5704087825 */ /* 0x000fca00078e00ff */
[C---:B------:R-:W-:Y:S02]  /*d450*/  LOP3.LUT R5, R8.reuse, 0xffff, RZ, 0xc0, !PT ;  /* 0x0000ffff08057812 */ /* 0x040fe400078ec0ff */
[----:B------:R-:W-:Y:S02]  /*d460*/  LOP3.LUT R6, R9, UR14, R240, 0x96, !PT ;  /* 0x0000000e09067c12 */ /* 0x000fe4000f8e96f0 */
[----:B------:R-:W-:Y:S02]  /*d470*/  SHF.R.U32.HI R5, RZ, 0x8, R5 ;  /* 0x00000008ff057819 */ /* 0x000fe40000011605 */
[----:B------:R-:W-:Y:S02]  /*d480*/  LOP3.LUT R4, R8, 0xff, RZ, 0xc0, !PT ;  /* 0x000000ff08047812 */ /* 0x000fe400078ec0ff */
[--C-:B------:R-:W-:Y:S02]  /*d490*/  SHF.R.U32.HI R28, RZ, 0x10, R8.reuse ;  /* 0x00000010ff1c7819 */ /* 0x100fe40000011608 */
[----:B------:R-:W-:-:S02]  /*d4a0*/  SHF.R.U32.HI R9, RZ, 0x18, R8 ;  /* 0x00000018ff097819 */ /* 0x000fc40000011608 */
[----:B------:R-:W-:Y:S02]  /*d4b0*/  LOP3.LUT R8, R6, 0xffff, RZ, 0xc0, !PT ;  /* 0x0000ffff06087812 */ /* 0x000fe400078ec0ff */
[----:B------:R-:W-:Y:S02]  /*d4c0*/  PRMT R4, R4, 0x5410, R5 ;  /* 0x0000541004047816 */ /* 0x000fe40000000005 */
[----:B------:R-:W-:Y:S02]  /*d4d0*/  SHF.R.U32.HI R5, RZ, 0x10, R6 ;  /* 0x00000010ff057819 */ /* 0x000fe40000011606 */
[----:B------:R-:W-:Y:S02]  /*d4e0*/  LOP3.LUT R7, R6, 0xff, RZ, 0xc0, !PT ;  /* 0x000000ff06077812 */ /* 0x000fe400078ec0ff */
[----:B------:R-:W-:Y:S02]  /*d4f0*/  SHF.R.U32.HI R8, RZ, 0x8, R8 ;  /* 0x00000008ff087819 */ /* 0x000fe40000011608 */
[----:B------:R-:W-:-:S02]  /*d500*/  SHF.R.U32.HI R6, RZ, 0x18, R6 ;  /* 0x00000018ff067819 */ /* 0x000fc40000011606 */
[----:B------:R-:W-:Y:S02]  /*d510*/  LOP3.LUT R5, R5, 0xff, RZ, 0xc0, !PT ;  /* 0x000000ff05057812 */ /* 0x000fe400078ec0ff */
[----:B------:R-:W-:Y:S02]  /*d520*/  PRMT R8, R7, 0x5410, R8 ;  /* 0x0000541007087816 */ /* 0x000fe40000000008 */
[----:B------:R-:W-:Y:S02]  /*d530*/  PRMT R6, R5, 0x5410, R6 ;  /* 0x0000541005067816 */ /* 0x000fe40000000006 */
[----:B------:R-:W-:Y:S01]  /*d540*/  LOP3.LUT R28, R28, 0xff, RZ, 0xc0, !PT ;  /* 0x000000ff1c1c7812 */ /* 0x000fe200078ec0ff */
[--C-:B------:R-:W-:Y:S02]  /*d550*/  HSET2.LE.AND R8, R8, R27.reuse, PT ;  /* 0x0000001b08087233 */ /* 0x100fe40003803000 */
[--C-:B------:R-:W-:Y:S01]  /*d560*/  HSET2.LE.AND R5, R6, R27.reuse, PT ;  /* 0x0000001b06057233 */ /* 0x100fe20003803000 */
[----:B------:R-:W-:Y:S01]  /*d570*/  PRMT R28, R28, 0x5410, R9 ;  /* 0x000054101c1c7816 */ /* 0x000fe20000000009 */
[----:B------:R-:W-:Y:S01]  /*d580*/  HSET2.LE.AND R6, R4, R27, PT ;  /* 0x0000001b04067233 */ /* 0x000fe20003803000 */
[----:B------:R-:W-:-:S02]  /*d590*/  LOP3.LUT R4, R8, R33, RZ, 0xc0, !PT ;  /* 0x0000002108047212 */ /* 0x000fc400078ec0ff */
[----:B------:R-:W3:Y:S02]  /*d5a0*/  LDSM.16.MT88.4 R8, [R204+0x11000] ;  /* 0x01100000cc08783b */ /* 0x000ee40000004200 */
[----:B------:R-:W-:Y:S02]  /*d5b0*/  LOP3.LUT R6, R6, R23, RZ, 0xc0, !PT ;  /* 0x0000001706067212 */ /* 0x000fe400078ec0ff */
[----:B------:R-:W4:Y:S01]  /*d5c0*/  LDSM.16.MT88.4 R20, [R208+0x11000] ;  /* 0x01100000d014783b */ /* 0x000f220000004200 */
[----:B------:R-:W-:Y:S01]  /*d5d0*/  HSET2.LE.AND R28, R28, R27, PT ;  /* 0x0000001b1c1c7233 */ /* 0x000fe20003803000 */
[----:B------:R-:W-:-:S04]  /*d5e0*/  LOP3.LUT R5, R5, R32, RZ, 0xc0, !PT ;  /* 0x0000002005057212 */ /* 0x000fc800078ec0ff */
[----:B------:R-:W-:-:S07]  /*d5f0*/  LOP3.LUT R7, R28, R29, RZ, 0xc0, !PT ;  /* 0x0000001d1c077212 */ /* 0x000fce00078ec0ff */
[C---:B-1----:R-:W-:Y:S08]  /*d600*/  HMMA.16816.F32 R148, R4.reuse, R12, R148 ;  /* 0x0000000c0494723c */ /* 0x042ff00000001894 */
[C---:B------:R-:W-:Y:S01]  /*d610*/  HMMA.16816.F32 R152, R4.reuse, R14, R152 ;  /* 0x0000000e0498723c */ /* 0x040fe20000001898 */
[----:B------:R-:W1:Y:S07]  /*d620*/  LDSM.16.MT88.4 R12, [R205+0x13000] ;  /* 0x01300000cd0c783b */ /* 0x000e6e0000004200 */
[C---:B--2---:R-:W-:Y:S08]  /*d630*/  HMMA.16816.F32 R140, R4.reuse, R16, R140 ;  /* 0x00000010048c723c */ /* 0x044ff0000000188c */
        /* <DEDUP_REMOVED lines=30> */
[----:B------:R-:W-:Y:S01]  /*d820*/  HMMA.16816.F32 R80, R4, R18, R80 ;  /* 0x000000120450723c */ /* 0x000fe20000001850 */
[----:B------:R-:W4:Y:S01]  /*d830*/  LDSM.16.MT88.4 R16, [R206+0x17000] ;  /* 0x01700000ce10783b */ /* 0x000f220000004200 */
[----:B------:R-:W-:-:S05]  /*d840*/  LOP3.LUT R34, R241, UR5, R34, 0x96, !PT ;  /* 0x00000005f1227c12 */ /* 0x000fca000f8e9622 */
[----:B------:R-:W-:Y:S01]  /*d850*/  IMAD.WIDE.U32 R34, R34, -0x2daee0ad, RZ ;  /* 0xd2511f5322227825 */ /* 0x000fe200078e00ff */
[C---:B-1----:R-:W-:Y:S08]  /*d860*/  HMMA.16816.F32 R116, R4.reuse, R12, R116 ;  /* 0x0000000c0474723c */ /* 0x042ff00000001874 */
[C---:B------:R-:W-:Y:S01]  /*d870*/  HMMA.16816.F32 R120, R4.reuse, R14, R120 ;  /* 0x0000000e0478723c */ /* 0x040fe20000001878 */
[----:B------:R-:W1:Y:S07]  /*d880*/  LDSM.16.MT88.4 R12, [R208+0x11800] ;  /* 0x01180000d00c783b */ /* 0x000e6e0000004200 */
[C---:B--2---:R-:W-:Y:S08]  /*d890*/  HMMA.16816.F32 R124, R4.reuse, R8, R124 ;  /* 0x00000008047c723c */ /* 0x044ff0000000187c */
[----:B------:R-:W-:Y:S01]  /*d8a0*/  HMMA.16816.F32 R128, R4, R10, R128 ;  /* 0x0000000a0480723c */ /* 0x000fe20000001880 */
[----:B------:R-:W2:Y:S01]  /*d8b0*/  LDSM.16.MT88.4 R8, [R206+0x11800] ;  /* 0x01180000ce08783b */ /* 0x000ea20000004200 */
[----:B------:R-:W-:-:S06]  /*d8c0*/  LOP3.LUT R30, R35, UR13, R30, 0x96, !PT ;  /* 0x0000000d231e7c12 */ /* 0x000fcc000f8e961e */
[C---:B---3--:R-:W-:Y:S08]  /*d8d0*/  HMMA.16816.F32 R100, R4.reuse, R20, R100 ;  /* 0x000000140464723c */ /* 0x048ff00000001864 */
[C---:B------:R-:W-:Y:S01]  /*d8e0*/  HMMA.16816.F32 R104, R4.reuse, R22, R104 ;  /* 0x000000160468723c */ /* 0x040fe20000001868 */
[----:B------:R-:W-:Y:S07]  /*d8f0*/  LDSM.16.MT88.4 R20, [R206+0x13800] ;  /* 0x01380000ce14783b */ /* 0x000fee0000004200 */
[C---:B----4-:R-:W-:Y:S08]  /*d900*/  HMMA.16816.F32 R108, R4.reuse, R16, R108 ;  /* 0x00000010046c723c */ /* 0x050ff0000000186c */
[----:B------:R-:W-:Y:S07]  /*d910*/  HMMA.16816.F32 R112, R4, R18, R112 ;  /* 0x000000120470723c */ /* 0x000fee0000001870 */
[----:B------:R-:W-:-:S02]  /*d920*/  LOP3.LUT R5, R34, 0xffff, RZ, 0xc0, !PT ;  /* 0x0000ffff22057812 */ /* 0x000fc400078ec0ff */
[----:B------:R-:W-:Y:S02]  /*d930*/  LOP3.LUT R4, R34, 0xff, RZ, 0xc0, !PT ;  /* 0x000000ff22047812 */ /* 0x000fe400078ec0ff */
[----:B------:R-:W-:Y:S02]  /*d940*/  SHF.R.U32.HI R5, RZ, 0x8, R5 ;  /* 0x00000008ff057819 */ /* 0x000fe40000011605 */
[----:B------:R-:W-:Y:S02]  /*d950*/  SHF.R.U32.HI R7, RZ, 0x10, R34 ;  /* 0x00000010ff077819 */ /* 0x000fe40000011622 */
[----:B------:R-:W-:Y:S02]  /*d960*/  PRMT R4, R4, 0x5410, R5 ;  /* 0x0000541004047816 */ /* 0x000fe40000000005 */
[----:B------:R-:W-:Y:S02]  /*d970*/  LOP3.LUT R5, R30, 0xffff, RZ, 0xc0, !PT ;  /* 0x0000ffff1e057812 */ /* 0x000fe400078ec0ff */
[----:B------:R-:W-:-:S02]  /*d980*/  SHF.R.U32.HI R16, RZ, 0x10, R30 ;  /* 0x00000010ff107819 */ /* 0x000fc4000001161e */
[----:B------:R-:W-:Y:S02]  /*d990*/  LOP3.LUT R17, R30, 0xff, RZ, 0xc0, !PT ;  /* 0x000000ff1e117812 */ /* 0x000fe400078ec0ff */
[----:B------:R-:W-:Y:S02]  /*d9a0*/  SHF.R.U32.HI R18, RZ, 0x8, R5 ;  /* 0x00000008ff127819 */ /* 0x000fe40000011605 */
[----:B------:R-:W-:Y:S02]  /*d9b0*/  SHF.R.U32.HI R6, RZ, 0x18, R34 ;  /* 0x00000018ff067819 */ /* 0x000fe40000011622 */
[----:B------:R-:W-:Y:S01]  /*d9c0*/  SHF.R.U32.HI R30, RZ, 0x18, R30 ;  /* 0x00000018ff1e7819 */ /* 0x000fe2000001161e */
[----:B------:R-:W3:Y:S01]  /*d9d0*/  LDSM.16.MT88.4 R32, [R205+0x11800] ;  /* 0x01180000cd20783b */ /* 0x000ee20000004200 */
[----:B------:R-:W-:Y:S02]  /*d9e0*/  LOP3.LUT R7, R7, 0xff, RZ, 0xc0, !PT ;  /* 0x000000ff07077812 */ /* 0x000fe400078ec0ff */
[----:B------:R-:W-:-:S02]  /*d9f0*/  LOP3.LUT R5, R16, 0xff, RZ, 0xc0, !PT ;  /* 0x000000ff10057812 */ /* 0x000fc400078ec0ff */
[----:B------:R-:W-:Y:S02]  /*da00*/  PRMT R6, R7, 0x5410, R6 ;  /* 0x0000541007067816 */ /* 0x000fe40000000006 */
[----:B------:R-:W-:Y:S02]  /*da10*/  PRMT R18, R17, 0x5410, R18 ;  /* 0x0000541011127816 */ /* 0x000fe40000000012 */
[----:B------:R-:W-:Y:S01]  /*da20*/  PRMT R30, R5, 0x5410, R30 ;  /* 0x00005410051e7816 */ /* 0x000fe2000000001e */
[--C-:B------:R-:W-:Y:S02]  /*da30*/  HSET2.LE.AND R6, R6, R27.reuse, PT ;  /* 0x0000001b06067233 */ /* 0x100fe40003803000 */
[--C-:B------:R-:W-:Y:S02]  /*da40*/  HSET2.LE.AND R5, R18, R27.reuse, PT ;  /* 0x0000001b12057233 */ /* 0x100fe40003803000 */
[--C-:B------:R-:W-:Y:S01]  /*da50*/  HSET2.LE.AND R30, R30, R27.reuse, PT ;  /* 0x0000001b1e1e7233 */ /* 0x100fe20003803000 */
[----:B------:R-:W-:Y:S01]  /*da60*/  LOP3.LUT R7, R6, R0, RZ, 0xc0, !PT ;  /* 0x0000000006077212 */ /* 0x000fe200078ec0ff */
[----:B------:R-:W-:Y:S01]  /*da70*/  HSET2.LE.AND R27, R4, R27, PT ;  /* 0x0000001b041b7233 */ /* 0x000fe20003803000 */
[----:B------:R-:W-:Y:S01]  /*da80*/  LOP3.LUT R4, R5, R26, RZ, 0xc0, !PT ;  /* 0x0000001a05047212 */ /* 0x000fe200078ec0ff */
[----:B------:R-:W-:Y:S01]  /*da90*/  LDSM.16.MT88.4 R16, [R205+0x13800] ;  /* 0x01380000cd10783b */ /* 0x000fe20000004200 */
[----:B------:R-:W-:-:S02]  /*daa0*/  LOP3.LUT R5, R30, R25, RZ, 0xc0, !PT ;  /* 0x000000191e057212 */ /* 0x000fc400078ec0ff */
[----:B------:R-:W-:Y:S01]  /*dab0*/  LOP3.LUT R6, R27, R24, RZ, 0xc0, !PT ;  /* 0x000000181b067212 */ /* 0x000fe200078ec0ff */
[----:B------:R-:W4:Y:S04]  /*dac0*/  LDSM.16.MT88.4 R28, [R204+0x11800] ;  /* 0x01180000cc1c783b */ /* 0x000f280000004200 */
[----:B------:R-:W4:Y:S02]  /*dad0*/  LDSM.16.MT88.4 R24, [R208+0x13800] ;  /* 0x01380000d018783b */ /* 0x000f240000004200 */
[C---:B-1----:R-:W-:Y:S08]  /*dae0*/  HMMA.16816.F32 R132, R4.reuse, R12, R132 ;  /* 0x0000000c0484723c */ /* 0x042ff00000001884 */
[C---:B------:R-:W-:Y:S01]  /*daf0*/  HMMA.16816.F32 R136, R4.reuse, R14, R136 ;  /* 0x0000000e0488723c */ /* 0x040fe20000001888 */
[----:B------:R-:W1:Y:S07]  /*db00*/  LDSM.16.MT88.4 R12, [R204+0x13800] ;  /* 0x01380000cc0c783b */ /* 0x000e6e0000004200 */
[C---:B--2---:R-:W-:Y:S08]  /*db10*/  HMMA.16816.F32 R140, R4.reuse, R8, R140 ;  /* 0x00000008048c723c */ /* 0x044ff0000000188c */
[----:B------:R-:W-:Y:S01]  /*db20*/  HMMA.16816.F32 R144, R4, R10, R144 ;  /* 0x0000000a0490723c */ /* 0x000fe20000001890 */
[----:B------:R-:W2:Y:S01]  /*db30*/  LDSM.16.MT88.4 R8, [R208+0x15800] ;  /* 0x01580000d008783b */ /* 0x000ea20000004200 */
[----:B------:R-:W-:-:S06]  /*db40*/  IMAD.WIDE R238, R239, 0x2, R230 ;  /* 0x00000002efee7825 */ /* 0x000fcc00078e02e6 */
[C---:B---3--:R-:W-:Y:S01]  /*db50*/  HMMA.16816.F32 R148, R4.reuse, R32, R148 ;  /* 0x000000200494723c */ /* 0x048fe20000001894 */
[----:B------:R-:W-:Y:S04]  /*db60*/  STG.E.U16 [R238.64+-0x80], R243 ;  /* 0xffff80f3ee007986 */ /* 0x000fe8000c101510 */
[----:B------:R-:W-:Y:S03]  /*db70*/  STG.E.U16 [R238.64+-0x7e], R2 ;  /* 0xffff8202ee007986 */ /* 0x000fe6000c101510 */
[C---:B------:R-:W-:Y:S01]  /*db80*/  HMMA.16816.F32 R152, R4.reuse, R34, R152 ;  /* 0x000000220498723c */ /* 0x040fe20000001898 */
[----:B------:R-:W3:Y:S07]  /*db90*/  LDSM.16.MT88.4 R32, [R206+0x15800] ;  /* 0x01580000ce20783b */ /* 0x000eee0000004200 */
[C---:B----4-:R-:W-:Y:S01]  /*dba0*/  HMMA.16816.F32 R156, R4.reuse, R28, R156 ;  /* 0x0000001c049c723c */ /* 0x050fe2000000189c */
[----:B------:R-:W-:Y:S07]  /*dbb0*/  STG.E.U16 [R230.64+-0x70], R221 ;  /* 0xffff90dde6007986 */ /* 0x000fee000c101510 */
[C---:B------:R-:W-:Y:S01]  /*dbc0*/  HMMA.16816.F32 R160, R4.reuse, R30, R160 ;  /* 0x0000001e04a0723c */ /* 0x040fe200000018a0 */
[----:B------:R-:W4:Y:S07]  /*dbd0*/  LDSM.16.MT88.4 R28, [R205+0x15800] ;  /* 0x01580000cd1c783b */ /* 0x000f2e0000004200 */
[C---:B------:R-:W-:Y:S01]  /*dbe0*/  HMMA.16816.F32 R36, R4.reuse, R24, R36 ;  /* 0x000000180424723c */ /* 0x040fe20000001824 */
[----:B------:R-:W-:Y:S07]  /*dbf0*/  STG.E.U16 [R230.64+-0x6e], R218 ;  /* 0xffff92dae6007986 */ /* 0x000fee000c101510 */
[C---:B------:R-:W-:Y:S01]  /*dc00*/  HMMA.16816.F32 R40, R4.reuse, R26, R40 ;  /* 0x0000001a0428723c */ /* 0x040fe20000001828 */
[----:B------:R-:W2:Y:S07]  /*dc10*/  LDSM.16.MT88.4 R24, [R204+0x15800] ;  /* 0x01580000cc18783b */ /* 0x000eae0000004200 */
[C---:B------:R-:W-:Y:S01]  /*dc20*/  HMMA.16816.F32 R44, R4.reuse, R20, R44 ;  /* 0x00000014042c723c */ /* 0x040fe2000000182c */
[----:B------:R-:W-:Y:S07]  /*dc30*/  STG.E.U16 [R238.64+-0x70], R223 ;  /* 0xffff90dfee007986 */ /* 0x000fee000c101510 */
[C---:B------:R-:W-:Y:S01]  /*dc40*/  HMMA.16816.F32 R48, R4.reuse, R22, R48 ;  /* 0x000000160430723c */ /* 0x040fe20000001830 */
[----:B------:R-:W3:Y:S07]  /*dc50*/  LDSM.16.MT88.4 R20, [R208+0x17800] ;  /* 0x01780000d014783b */ /* 0x000eee0000004200 */
[C---:B------:R-:W-:Y:S01]  /*dc60*/  HMMA.16816.F32 R52, R4.reuse, R16, R52 ;  /* 0x000000100434723c */ /* 0x040fe20000001834 */
[----:B------:R-:W-:Y:S07]  /*dc70*/  STG.E.U16 [R238.64+-0x6e], R220 ;  /* 0xffff92dcee007986 */ /* 0x000fee000c101510 */
[C---:B------:R-:W-:Y:S01]  /*dc80*/  HMMA.16816.F32 R56, R4.reuse, R18, R56 ;  /* 0x000000120438723c */ /* 0x040fe20000001838 */
[----:B------:R-:W3:Y:S07]  /*dc90*/  LDSM.16.MT88.4 R16, [R206+0x17800] ;  /* 0x01780000ce10783b */ /* 0x000eee0000004200 */
[C---:B-1----:R-:W-:Y:S01]  /*dca0*/  HMMA.16816.F32 R60, R4.reuse, R12, R60 ;  /* 0x0000000c043c723c */ /* 0x042fe2000000183c */
[----:B------:R-:W-:Y:S07]  /*dcb0*/  STG.E.U16 [R230.64+-0x60], R217 ;  /* 0xffffa0d9e6007986 */ /* 0x000fee000c101510 */
[C---:B------:R-:W-:Y:S01]  /*dcc0*/  HMMA.16816.F32 R64, R4.reuse, R14, R64 ;  /* 0x0000000e0440723c */ /* 0x040fe20000001840 */
[----:B------:R-:W1:Y:S07]  /*dcd0*/  LDSM.16.MT88.4 R12, [R205+0x17800] ;  /* 0x01780000cd0c783b */ /* 0x000e6e0000004200 */
[C---:B--2---:R-:W-:Y:S01]  /*dce0*/  HMMA.16816.F32 R68, R4.reuse, R8, R68 ;  /* 0x000000080444723c */ /* 0x044fe20000001844 */
[----:B------:R-:W-:Y:S07]  /*dcf0*/  STG.E.U16 [R230.64+-0x5e], R186 ;  /* 0xffffa2bae6007986 */ /* 0x000fee000c101510 */
[----:B------:R-:W-:Y:S01]  /*dd00*/  HMMA.16816.F32 R72, R4, R10, R72 ;  /* 0x0000000a0448723c */ /* 0x000fe20000001848 */
[----:B------:R-:W2:Y:S04]  /*dd10*/  LDSM.16.MT88.4 R8, [R204+0x17800] ;  /* 0x01780000cc08783b */ /* 0x000ea80000004200 */
[----:B------:R-:W-:Y:S04]  /*dd20*/  STG.E.U16 [R238.64+-0x60], R219 ;  /* 0xffffa0dbee007986 */ /* 0x000fe8000c101510 */
        /* <DEDUP_REMOVED lines=12> */
[----:B------:R-:W-:Y:S01]  /*ddf0*/  STG.E.U16 [R238.64+-0x2e], R176 ;  /* 0xffffd2b0ee007986 */ /* 0x000fe2000c101510 */
[----:B------:R-:W-:-:S03]  /*de00*/  IMAD.MOV.U32 R0, RZ, RZ, R3 ;  /* 0x000000ffff007224 */ /* 0x000fc600078e0003 */
[----:B------:R1:W-:Y:S01]  /*de10*/  STG.E.U16 [R230.64+-0x1e], R164 ;  /* 0xffffe2a4e6007986 */ /* 0x0003e2000c101510 */
[----:B------:R-:W-:-:S03]  /*de20*/  @P0 IMAD.MOV.U32 R0, RZ, RZ, R3 ;  /* 0x000000ffff000224 */ /* 0x000fc600078e0003 */
[----:B------:R2:W-:Y:S04]  /*de30*/  STG.E.U16 [R230.64+-0x20], R173 ;  /* 0xffffe0ade6007986 */ /* 0x0005e8000c101510 */
[----:B------:R2:W-:Y:S04]  /*de40*/  STG.E.U16 [R238.64+-0x20], R175 ;  /* 0xffffe0afee007986 */ /* 0x0005e8000c101510 */
[----:B------:R2:W-:Y:S04]  /*de50*/  STG.E.U16 [R238.64+-0x1e], R172 ;  /* 0xffffe2acee007986 */ /* 0x0005e8000c101510 */
[----:B------:R2:W-:Y:S01]  /*de60*/  STG.E.U16 [R230.64+-0x10], R171 ;  /* 0xfffff0abe6007986 */ /* 0x0005e2000c101510 */
[----:B-1----:R-:W-:-:S04]  /*de70*/  IADD3 R164, P1, R230, -0x100, RZ ;  /* 0xffffff00e6a47810 */ /* 0x002fc80007f3e0ff */
[----:B------:R-:W-:Y:S01]  /*de80*/  IADD3.X R3, R231, -0x1, RZ, P1, !PT ;  /* 0xffffffffe7037810 */ /* 0x000fe20000ffe4ff */
[----:B------:R1:W-:Y:S04]  /*de90*/  STG.E.U16 [R230.64+-0xe], R170 ;  /* 0xfffff2aae6007986 */ /* 0x0003e8000c101510 */
[----:B------:R1:W-:Y:S04]  /*dea0*/  STG.E.U16 [R238.64+-0x10], R169 ;  /* 0xfffff0a9ee007986 */ /* 0x0003e8000c101510 */
[----:B------:R1:W-:Y:S04]  /*deb0*/  STG.E.U16 [R238.64+-0xe], R168 ;  /* 0xfffff2a8ee007986 */ /* 0x0003e8000c101510 */
[----:B------:R1:W-:Y:S01]  /*dec0*/  STL [R1+0x28], R3 ;  /* 0x0000280301007387 */ /* 0x0003e20000100800 */
[----:B------:R-:W-:-:S02]  /*ded0*/  FADD.FTZ R235, R235, R222 ;  /* 0x000000deebeb7221 */ /* 0x000fc40000010000 */
[----:B------:R-:W-:Y:S02]  /*dee0*/  FADD.FTZ R237, R237, R232 ;  /* 0x000000e8eded7221 */ /* 0x000fe40000010000 */
[----:B------:R-:W-:Y:S01]  /*def0*/  FADD.FTZ R234, R234, R235 ;  /* 0x000000ebeaea7221 */ /* 0x000fe20000010000 */
[----:B---3--:R-:W-:Y:S01]  /*df00*/  HMMA.16816.F32 R76, R4, R32, R76 ;  /* 0x00000020044c723c */ /* 0x008fe2000000184c */
[----:B------:R-:W-:Y:S01]  /*df10*/  FADD.FTZ R236, R236, R237 ;  /* 0x000000edecec7221 */ /* 0x000fe20000010000 */
[----:B------:R-:W-:Y:S01]  /*df20*/  @UP0 UIADD3 UR8, UR8, -0x3, URZ ;  /* 0xfffffffd08080890 */ /* 0x000fe2000fffe03f */
[----:B------:R-:W-:Y:S02]  /*df30*/  FADD.FTZ R233, R233, R234 ;  /* 0x000000eae9e97221 */ /* 0x000fe40000010000 */
[----:B------:R-:W-:-:S03]  /*df40*/  IMAD.MOV.U32 R2, RZ, RZ, R165 ;  /* 0x000000ffff027224 */ /* 0x000fc600078e00a5 */
[----:B------:R-:W-:Y:S01]  /*df50*/  HMMA.16816.F32 R80, R4, R34, R80 ;  /* 0x000000220450723c */ /* 0x000fe20000001850 */
[----:B------:R-:W-:Y:S02]  /*df60*/  @P0 IMAD.MOV.U32 R2, RZ, RZ, R165 ;  /* 0x000000ffff020224 */ /* 0x000fe400078e00a5 */
[----:B------:R-:W-:Y:S02]  /*df70*/  FADD.FTZ R167, R167, R236 ;  /* 0x000000eca7a77221 */ /* 0x000fe40000010000 */
[----:B------:R-:W-:-:S03]  /*df80*/  FADD.FTZ R166, R166, R233 ;  /* 0x000000e9a6a67221 */ /* 0x000fc60000010000 */
        /* <DEDUP_REMOVED lines=11> */
[----:B------:R-:W-:Y:S01]  /*e040*/  HMMA.16816.F32 R128, R4, R10, R128 ;  /* 0x0000000a0480723c */ /* 0x000fe20000001880 */
[----:B------:R-:W-:Y:S11]  /*e050*/  @P0 BRA `(.L_x_495) ;  /* 0x0000001000000947 */ /* 0x000ff60003800000 */
.L_x_491:
[----:B-1----:R-:W-:-:S12]  /*e060*/  UIADD3 UR8, UR22, -0x1, URZ ;  /* 0xffffffff16087890 */ /* 0x002fd8000fffe03f */
.L_x_495:
[----:B-1----:R-:W-:-:S13]  /*e070*/  ISETP.LE.AND P0, PT, RZ, UR8, PT ;  /* 0x00000008ff007c0c */ /* 0x002fda000bf03270 */
[----:B------:R-:W-:Y:S05]  /*e080*/  @!P0 BRA `(.L_x_496) ;  /* 0x0000619000008947 */ /* 0x000fea0003800000 */
[----:B------:R-:W2:Y:S01]  /*e090*/  LDL.64 R14, [R1+0x10] ;  /* 0x00001000010e7983 */ /* 0x000ea20000100a00 */
[----:B------:R-:W-:Y:S01]  /*e0a0*/  USHF.R.S32.HI UR22, URZ, 0x1f, UR24 ;  /* 0x0000001f3f167899 */ /* 0x000fe20008011418 */
[----:B------:R-:W-:Y:S01]  /*e0b0*/  IMAD.U32 R12, RZ, RZ, UR24 ;  /* 0x00000018ff0c7e24 */ /* 0x000fe2000f8e00ff */
[----:B------:R-:W-:Y:S01]  /*e0c0*/  ULDC.64 UR4, c[0x0][0x1b0] ;  /* 0x00006c0000047ab9 */ /* 0x000fe20000000a00 */
[----:B------:R-:W1:Y:S01]  /*e0d0*/  S2R R8, SR_TID.X ;  /* 0x0000000000087919 */ /* 0x000e620000002100 */
[----:B------:R-:W-:Y:S01]  /*e0e0*/  UIMAD UR4, UR22, UR4, URZ ;  /* 0x00000004160472a4 */ /* 0x000fe2000f8e023f */
[----:B------:R-:W-:Y:S02]  /*e0f0*/  IMAD.U32 R10, RZ, RZ, UR24 ;  /* 0x00000018ff0a7e24 */ /* 0x000fe4000f8e00ff */
[----:B-----5:R-:W-:Y:S01]  /*e100*/  IMAD.MOV.U32 R165, RZ, RZ, R0 ;  /* 0x000000ffffa57224 */ /* 0x020fe200078e0000 */
[----:B------:R-:W-:Y:S01]  /*e110*/  UIMAD UR23, UR24, UR5, UR4 ;  /* 0x00000005181772a4 */ /* 0x000fe2000f8e0204 */
[----:B------:R-:W-:-:S02]  /*e120*/  PRMT R0, R247, 0x7054, R247 ;  /* 0x00007054f7007816 */ /* 0x000fc400000000f7 */
[----:B------:R-:W-:Y:S02]  /*e130*/  ULDC.64 UR4, c[0x0][0x1b8] ;  /* 0x00006e0000047ab9 */ /* 0x000fe40000000a00 */
[----:B------:R-:W-:Y:S01]  /*e140*/  UIMAD UR4, UR22, UR4, URZ ;  /* 0x00000004160472a4 */ /* 0x000fe2000f8e023f */
[----:B------:R-:W-:Y:S01]  /*e150*/  IMAD.U32 R6, RZ, RZ, UR23 ;  /* 0x00000017ff067e24 */ /* 0x000fe2000f8e00ff */
[----:B------:R-:W-:Y:S02]  /*e160*/  UIADD3 UR23, UR8, -0x1, URZ ;  /* 0xffffffff08177890 */ /* 0x000fe4000fffe03f */
[----:B------:R-:W-:-:S03]  /*e170*/  UIMAD UR4, UR24, UR5, UR4 ;  /* 0x00000005180472a4 */ /* 0x000fc6000f8e0204 */
[----:B------:R-:W-:Y:S02]  /*e180*/  ULDC UR24, c[0x0][0x228] ;  /* 0x00008a0000187ab9 */ /* 0x000fe40000000800 */
[----:B------:R-:W-:Y:S01]  /*e190*/  USHF.L.U32 UR24, UR24, 0x3, URZ ;  /* 0x0000000318187899 */ /* 0x000fe2000800063f */
[----:B------:R-:W-:-:S03]  /*e1a0*/  IMAD.U32 R3, RZ, RZ, UR4 ;  /* 0x00000004ff037e24 */ /* 0x000fc6000f8e00ff */
[----:B------:R-:W-:Y:S01]  /*e1b0*/  USHF.R.S32.HI UR4, URZ, 0x1f, UR24 ;  /* 0x0000001f3f047899 */ /* 0x000fe20008011418 */
[--C-:B--2---:R-:W-:Y:S01]  /*e1c0*/  SHF.R.S32.HI R5, RZ, 0x1f, R14.reuse ;  /* 0x0000001fff057819 */ /* 0x104fe2000001140e */
[----:B------:R-:W-:Y:S01]  /*e1d0*/  IMAD.MOV.U32 R4, RZ, RZ, R14 ;  /* 0x000000ffff047224 */ /* 0x000fe200078e000e */
[----:B------:R-:W-:-:S03]  /*e1e0*/  ISETP.GE.AND P3, PT, R14, c[0x0][0x220], PT ;  /* 0x000088000e007a0c */ /* 0x000fc60003f66270 */
[----:B------:R-:W-:-:S04]  /*e1f0*/  IMAD.WIDE.U32 R12, R12, c[0x0][0x1b0], R4 ;  /* 0x00006c000c0c7a25 */ /* 0x000fc800078e0004 */
[----:B------:R-:W-:Y:S01]  /*e200*/  IMAD.WIDE.U32 R10, R10, c[0x0][0x1b8], R4 ;  /* 0x00006e000a0a7a25 */ /* 0x000fe200078e0004 */
[----:B------:R-:W-:Y:S01]  /*e210*/  IADD3 R7, P1, R12, UR26, RZ ;  /* 0x0000001a0c077c10 */ /* 0x000fe2000ff3e0ff */
[----:B------:R-:W-:Y:S01]  /*e220*/  UMOV UR26, URZ ;  /* 0x0000003f001a7c82 */ /* 0x000fe20008000000 */
[----:B-1----:R-:W-:Y:S02]  /*e230*/  SHF.R.S32.HI R5, RZ, 0x1f, R8 ;  /* 0x0000001fff057819 */ /* 0x002fe40000011408 */
[----:B------:R-:W-:Y:S01]  /*e240*/  IADD3.X R6, R6, UR25, R13, P1, !PT ;  /* 0x0000001906067c10 */ /* 0x000fe20008ffe40d */
[----:B------:R-:W-:Y:S01]  /*e250*/  USHF.L.U32 UR25, UR24, 0x1, URZ ;  /* 0x0000000118197899 */ /* 0x000fe2000800063f */
[----:B------:R-:W-:Y:S01]  /*e260*/  IADD3 R4, P0, R10, UR30, RZ ;  /* 0x0000001e0a047c10 */ /* 0x000fe2000ff1e0ff */
[----:B------:R-:W-:Y:S01]  /*e270*/  USHF.L.U64.HI UR24, UR24, 0x1, UR4 ;  /* 0x0000000118187899 */ /* 0x000fe20008010204 */
[----:B------:R-:W-:Y:S02]  /*e280*/  LEA R12, P1, R7, c[0x0][0x168], 0x1 ;  /* 0x00005a00070c7a11 */ /* 0x000fe400078208ff */
[----:B------:R-:W-:-:S02]  /*e290*/  LEA.HI R5, R5, R8, RZ, 0x3 ;  /* 0x0000000805057211 */ /* 0x000fc400078f18ff */
[----:B------:R-:W-:Y:S01]  /*e2a0*/  IADD3.X R3, R3, UR28, R11, P0, !PT ;  /* 0x0000001c03037c10 */ /* 0x000fe200087fe40b */
[----:B------:R1:W-:Y:S01]  /*e2b0*/  STL [R1+0x24], R12 ;  /* 0x0000240c01007387 */ /* 0x0003e20000100800 */
[----:B------:R-:W-:Y:S02]  /*e2c0*/  LEA.HI.X R7, R7, c[0x0][0x16c], R6, 0x1, P1 ;  /* 0x00005b0007077a11 */ /* 0x000fe400008f0c06 */
[C---:B------:R-:W-:Y:S02]  /*e2d0*/  LEA R6, P0, R4.reuse, c[0x0][0x170], 0x1 ;  /* 0x00005c0004067a11 */ /* 0x040fe400078008ff */
[----:B------:R-:W-:Y:S01]  /*e2e0*/  SHF.R.S32.HI R8, RZ, 0x3, R5 ;  /* 0x00000003ff087819 */ /* 0x000fe20000011405 */
[----:B------:R-:W-:Y:S01]  /*e2f0*/  STL [R1+0x20], R7 ;  /* 0x0000200701007387 */ /* 0x000fe20000100800 */
[----:B------:R-:W-:Y:S01]  /*e300*/  LEA.HI.X R3, R4, c[0x0][0x174], R3, 0x1, P0 ;  /* 0x00005d0004037a11 */ /* 0x000fe200000f0c03 */
[----:B------:R-:W-:Y:S01]  /*e310*/  IMAD.WIDE.U32 R4, R224, -0x326172a9, RZ ;  /* 0xcd9e8d57e0047825 */ /* 0x000fe200078e00ff */
[----:B------:R-:W-:Y:S01]  /*e320*/  SHF.R.S32.HI R9, RZ, 0x1f, R8 ;  /* 0x0000001fff097819 */ /* 0x000fe20000011408 */
[----:B------:R2:W-:Y:S01]  /*e330*/  STL [R1+0x1c], R6 ;  /* 0x00001c0601007387 */ /* 0x0005e20000100800 */
[----:B------:R-:W-:-:S02]  /*e340*/  IADD3 R10, P1, R8, 0x20, RZ ;  /* 0x00000020080a7810 */ /* 0x000fc40007f3e0ff */
[----:B------:R-:W-:Y:S01]  /*e350*/  LOP3.LUT R225, R5, R225, RZ, 0x3c, !PT ;  /* 0x000000e105e17212 */ /* 0x000fe200078e3cff */
[----:B------:R3:W-:Y:S02]  /*e360*/  STL [R1+0x18], R3 ;  /* 0x0000180301007387 */ /* 0x0007e40000100800 */
[----:B------:R-:W-:Y:S01]  /*e370*/  IMAD.X R11, RZ, RZ, R9, P1 ;  /* 0x000000ffff0b7224 */ /* 0x000fe200008e0609 */
[----:B------:R-:W-:Y:S01]  /*e380*/  ISETP.GE.AND P1, PT, R250, c[0x0][0x220], PT ;  /* 0x00008800fa007a0c */ /* 0x000fe20003f26270 */
[----:B------:R-:W-:Y:S01]  /*e390*/  STL.64 [R1+0x50], R8 ;  /* 0x0000500801007387 */ /* 0x000fe20000100a00 */
[----:B-1----:R-:W-:-:S05]  /*e3a0*/  IADD3 R12, P2, R8, 0x10, RZ ;  /* 0x00000010080c7810 */ /* 0x002fca0007f5e0ff */
[--C-:B------:R-:W-:Y:S01]  /*e3b0*/  IMAD.X R13, RZ, RZ, R9.reuse, P2 ;  /* 0x000000ffff0d7224 */ /* 0x100fe200010e0609 */
[----:B------:R-:W-:Y:S02]  /*e3c0*/  ISETP.GE.AND P2, PT, R251, c[0x0][0x220], PT ;  /* 0x00008800fb007a0c */ /* 0x000fe40003f46270 */
[----:B--2---:R-:W-:Y:S02]  /*e3d0*/  IADD3 R6, P0, R8, 0x30, RZ ;  /* 0x0000003008067810 */ /* 0x004fe40007f1e0ff */
[----:B------:R-:W-:Y:S01]  /*e3e0*/  STL.64 [R1+0x68], R12 ;  /* 0x0000680c01007387 */ /* 0x000fe20000100a00 */
[----:B---3--:R-:W-:Y:S02]  /*e3f0*/  IMAD.MOV.U32 R3, RZ, RZ, R2 ;  /* 0x000000ffff037224 */ /* 0x008fe400078e0002 */
[----:B------:R-:W-:Y:S01]  /*e400*/  IMAD.X R7, RZ, RZ, R9, P0 ;  /* 0x000000ffff077224 */ /* 0x000fe200000e0609 */
[----:B------:R-:W-:-:S04]  /*e410*/  ISETP.GE.AND P0, PT, R249, c[0x0][0x220], PT ;  /* 0x00008800f9007a0c */ /* 0x000fc80003f06270 */
[----:B------:R1:W-:Y:S04]  /*e420*/  STL.64 [R1+0x58], R6 ;  /* 0x0000580601007387 */ /* 0x0003e80000100a00 */
[----:B------:R-:W-:Y:S04]  /*e430*/  STL.64 [R1+0x60], R10 ;  /* 0x0000600a01007387 */ /* 0x000fe80000100a00 */
[----:B------:R2:W-:Y:S01]  /*e440*/  STL.64 [R1+0x38], R4 ;  /* 0x0000380401007387 */ /* 0x0005e20000100a00 */
[----:B-1----:R-:W-:-:S04]  /*e450*/  IMAD.WIDE.U32 R6, R225, -0x2daee0ad, RZ ;  /* 0xd2511f53e1067825 */ /* 0x002fc800078e00ff */
[----:B--2---:R-:W-:-:S05]  /*e460*/  IMAD.WIDE.U32 R4, R215, -0x2daee0ad, RZ ;  /* 0xd2511f53d7047825 */ /* 0x004fca00078e00ff */
[----:B------:R1:W-:Y:S02]  /*e470*/  STL.64 [R1+0x40], R4 ;  /* 0x0000400401007387 */ /* 0x0003e40000100a00 */
[----:B-1----:R-:W-:Y:S02]  /*e480*/  IMAD.MOV.U32 R4, RZ, RZ, R226 ;  /* 0x000000ffff047224 */ /* 0x002fe400078e00e2 */
[----:B------:R-:W-:-:S05]  /*e490*/  IMAD.MOV.U32 R5, RZ, RZ, R229 ;  /* 0x000000ffff057224 */ /* 0x000fca00078e00e5 */
[----:B------:R1:W-:Y:S04]  /*e4a0*/  STL.64 [R1+0x48], R4 ;  /* 0x0000480401007387 */ /* 0x0003e80000100a00 */
[----:B------:R1:W-:Y:S01]  /*e4b0*/  STL.64 [R1+0x30], R6 ;  /* 0x0000300601007387 */ /* 0x0003e20000100a00 */
[----:B------:R-:W-:Y:S05]  /*e4c0*/  BRA `(.L_x_497) ;  /* 0x000006d000007947 */ /* 0x000fea0003800000 */
.L_x_499:
[----:B------:R-:W2:Y:S01]  /*e4d0*/  LDL.64 R172, [R1] ;  /* 0x0000000001ac7983 */ /* 0x000ea20000100a00 */
        /* <DEDUP_REMOVED lines=11> */
[C---:B--2---:R-:W-:Y:S04]  /*e590*/  LEA R169, P4, R168.reuse, R172, 0x6 ;  /* 0x000000aca8a97211 */ /* 0x044fe800078830ff */
[----:B---3--:R-:W-:Y:S02]  /*e5a0*/  LEA.HI.X R2, R168, R171, R2, 0x6, P4 ;  /* 0x000000aba8027211 */ /* 0x008fe400020f3402 */
[C---:B------:R-:W-:Y:S04]  /*e5b0*/  @!P3 LEA R170, P4, R169.reuse, c[0x0][0x168], 0x1 ;  /* 0x00005a00a9aaba11 */ /* 0x040fe800078808ff */
[C---:B------:R-:W-:Y:S02]  /*e5c0*/  @!P3 LEA.HI.X R171, R169.reuse, c[0x0][0x16c], R2, 0x1, P4 ;  /* 0x00005b00a9abba11 */ /* 0x040fe400020f0c02 */
[----:B------:R-:W-:Y:S03]  /*e5d0*/  IADD3 R169, P5, R169, UR6, RZ ;  /* 0x00000006a9a97c10 */ /* 0x000fe6000ffbe0ff */
[----:B------:R-:W-:Y:S01]  /*e5e0*/  @!PT LDS RZ, [RZ] ;  /* 0x00000000fffff984 */ /* 0x000fe20000000800 */
[----:B------:R-:W-:Y:S01]  /*e5f0*/  @!PT LDS RZ, [RZ] ;  /* 0x00000000fffff984 */ /* 0x000fe20000000800 */
[----:B------:R-:W-:Y:S01]  /*e600*/  @!PT LDS RZ, [RZ] ;  /* 0x00000000fffff984 */ /* 0x000fe20000000800 */
[----:B------:R2:W-:Y:S01]  /*e610*/  @!P3 LDGSTS.E.BYPASS.LTC128B.128 [R248+0x8000], [R170.64] ;  /* 0x08000000aaf8bfae */ /* 0x0005e2000b901d50 */
[C---:B------:R-:W-:Y:S02]  /*e620*/  @!P3 LEA R172, P4, R169.reuse, c[0x0][0x168], 0x1 ;  /* 0x00005a00a9acba11 */ /* 0x040fe400078808ff */
[----:B------:R-:W-:Y:S01]  /*e630*/  IADD3.X R2, R2, UR7, RZ, P5, !PT ;  /* 0x0000000702027c10 */ /* 0x000fe2000affe4ff */
[----:B------:R1:W-:Y:S03]  /*e640*/  @P2 STS.128 [R248+0xa000], RZ ;  /* 0x00a000fff8002388 */ /* 0x0003e60000000c00 */
[C---:B------:R-:W-:Y:S01]  /*e650*/  @!P3 LEA.HI.X R173, R169.reuse, c[0x0][0x16c], R2, 0x1, P4 ;  /* 0x00005b00a9adba11 */ /* 0x040fe200020f0c02 */
[----:B------:R-:W-:Y:S01]  /*e660*/  @!PT LDS RZ, [RZ] ;  /* 0x00000000fffff984 */ /* 0x000fe20000000800 */
[----:B------:R-:W-:Y:S01]  /*e670*/  @!PT LDS RZ, [RZ] ;  /* 0x00000000fffff984 */ /* 0x000fe20000000800 */
[----:B------:R-:W-:Y:S01]  /*e680*/  @!PT LDS RZ, [RZ] ;  /* 0x00000000fffff984 */ /* 0x000fe20000000800 */
[----:B------:R1:W-:Y:S01]  /*e690*/  @!P2 LDGSTS.E.BYPASS.LTC128B.128 [R248+0xa000], [R176.64+0x80] ;  /* 0x0a000080b0f8afae */ /* 0x0003e2000b901d50 */
[----:B------:R-:W-:Y:S03]  /*e6a0*/  IADD3 R169, P4, R169, UR6, RZ ;  /* 0x00000006a9a97c10 */ /* 0x000fe6000ff9e0ff */
[----:B------:R1:W-:Y:S01]  /*e6b0*/  @P1 STS.128 [R248+0xc000], RZ ;  /* 0x00c000fff8001388 */ /* 0x0003e20000000c00 */
[----:B------:R-:W-:Y:S02]  /*e6c0*/  IADD3.X R2, R2, UR7, RZ, P4, !PT ;  /* 0x0000000702027c10 */ /* 0x000fe4000a7fe4ff */
[C---:B------:R-:W-:Y:S01]  /*e6d0*/  IADD3 R0, P5, R169.reuse, UR6, RZ ;  /* 0x00000006a9007c10 */ /* 0x040fe2000ffbe0ff */
[----:B------:R-:W-:Y:S01]  /*e6e0*/  @!PT LDS RZ, [RZ] ;  /* 0x00000000fffff984 */ /* 0x000fe20000000800 */
[----:B------:R-:W-:Y:S01]  /*e6f0*/  @!PT LDS RZ, [RZ] ;  /* 0x00000000fffff984 */ /* 0x000fe20000000800 */
[----:B------:R-:W-:Y:S01]  /*e700*/  @!PT LDS RZ, [RZ] ;  /* 0x00000000fffff984 */ /* 0x000fe20000000800 */
[----:B------:R1:W-:Y:S03]  /*e710*/  @!P1 LDGSTS.E.BYPASS.LTC128B.128 [R248+0xc000], [R176.64+0x100] ;  /* 0x0c000100b0f89fae */ /* 0x0003e6000b901d50 */
[----:B------:R-:W-:Y:S01]  /*e720*/  @!P3 LEA R168, P4, R0, c[0x0][0x168], 0x1 ;  /* 0x00005a0000a8ba11 */ /* 0x000fe200078808ff */
[----:B------:R1:W-:Y:S04]  /*e730*/  @P0 STS.128 [R248+0xe000], RZ ;  /* 0x00e000fff8000388 */ /* 0x0003e80000000c00 */
[----:B------:R-:W-:Y:S01]  /*e740*/  @!PT LDS RZ, [RZ] ;  /* 0x00000000fffff984 */ /* 0x000fe20000000800 */
[----:B------:R-:W-:Y:S01]  /*e750*/  @!PT LDS RZ, [RZ] ;  /* 0x00000000fffff984 */ /* 0x000fe20000000800 */
[----:B------:R-:W-:Y:S01]  /*e760*/  @!PT LDS RZ, [RZ] ;  /* 0x00000000fffff984 */ /* 0x000fe20000000800 */
[----:B------:R1:W-:Y:S01]  /*e770*/  @!P0 LDGSTS.E.BYPASS.LTC128B.128 [R248+0xe000], [R176.64+0x180] ;  /* 0x0e000180b0f88fae */ /* 0x0003e2000b901d50 */
[C---:B--2---:R-:W-:Y:S03]  /*e780*/  @!P3 LEA R170, P6, R169.reuse, c[0x0][0x168], 0x1 ;  /* 0x00005a00a9aaba11 */ /* 0x044fe600078c08ff */
[----:B------:R1:W-:Y:S01]  /*e790*/  @P3 STS.128 [R248+0x8800], RZ ;  /* 0x008800fff8003388 */ /* 0x0003e20000000c00 */
[----:B------:R-:W-:Y:S03]  /*e7a0*/  @!P3 LEA.HI.X R171, R169, c[0x0][0x16c], R2, 0x1, P6 ;  /* 0x00005b00a9abba11 */ /* 0x000fe600030f0c02 */
[----:B------:R-:W-:Y:S01]  /*e7b0*/  @!PT LDS RZ, [RZ] ;  /* 0x00000000fffff984 */ /* 0x000fe20000000800 */
[----:B------:R-:W-:Y:S01]  /*e7c0*/  @!PT LDS RZ, [RZ] ;  /* 0x00000000fffff984 */ /* 0x000fe20000000800 */
[----:B------:R-:W-:Y:S01]  /*e7d0*/  @!PT LDS RZ, [RZ] ;  /* 0x00000000fffff984 */ /* 0x000fe20000000800 */
[----:B------:R1:W-:Y:S01]  /*e7e0*/  @!P3 LDGSTS.E.BYPASS.LTC128B.128 [R248+0x8800], [R172.64] ;  /* 0x08800000acf8bfae */ /* 0x0003e2000b901d50 */
[----:B------:R-:W-:Y:S03]  /*e7f0*/  IADD3.X R169, R2, UR7, RZ, P5, !PT ;  /* 0x0000000702a97c10 */ /* 0x000fe6000affe4ff */
        /* <DEDUP_REMOVED lines=58> */
.L_x_497:
[----:B-1----:R-:W2:Y:S01]  /*eba0*/  LDL.64 R6, [R1+0x48] ;  /* 0x0000480001067983 */ /* 0x002ea20000100a00 */
[----:B------:R-:W-:Y:S01]  /*ebb0*/  UIADD3 UR22, -UR26, UR8, URZ ;  /* 0x000000081a167290 */ /* 0x000fe2000fffe13f */
[----:B------:R-:W-:Y:S04]  /*ebc0*/  DEPBAR.LE SB0, 0x0 ;  /* 0x000080000000791a */ /* 0x000fe80000000000 */
[----:B------:R-:W3:Y:S01]  /*ebd0*/  LDL.64 R4, [R1+0x50] ;  /* 0x0000500001047983 */ /* 0x000ee20000100a00 */
[----:B------:R-:W-:Y:S01]  /*ebe0*/  USHF.R.S32.HI UR5, URZ, 0x1f, UR22 ;  /* 0x0000001f3f057899 */ /* 0x000fe20008011416 */
[----:B------:R-:W-:Y:S01]  /*ebf0*/  IMAD.U32 R0, RZ, RZ, UR22 ;  /* 0x00000016ff007e24 */ /* 0x000fe2000f8e00ff */
[----:B------:R-:W-:Y:S01]  /*ec00*/  UIMAD UR4, UR11, UR22, URZ ;  /* 0x000000160b0472a4 */ /* 0x000fe2000f8e023f */
[----:B------:R-:W4:Y:S01]  /*ec10*/  LDL R9, [R1+0x1c] ;  /* 0x00001c0001097983 */ /* 0x000f220000100800 */
[----:B------:R-:W-:Y:S01]  /*ec20*/  IMAD.U32 R2, RZ, RZ, UR22 ;  /* 0x00000016ff027e24 */ /* 0x000fe2000f8e00ff */
[----:B------:R-:W-:Y:S02]  /*ec30*/  UIADD3 UR27, UR23, -UR26, URZ ;  /* 0x8000001a171b7290 */ /* 0x000fe4000fffe03f */
[----:B------:R-:W5:Y:S01]  /*ec40*/  LDL R8, [R1+0x18] ;  /* 0x0000180001087983 */ /* 0x000f620000100800 */
[----:B------:R-:W-:Y:S02]  /*ec50*/  UIMAD UR4, UR5, UR20, UR4 ;  /* 0x00000014050472a4 */ /* 0x000fe4000f8e0204 */
[----:B------:R-:W-:Y:S01]  /*ec60*/  UISETP.GE.AND UP0, UPT, UR22, 0x1, UPT ;  /* 0x000000011600788c */ /* 0x000fe2000bf06270 */
[----:B------:R-:W4:Y:S04]  /*ec70*/  LDL.64 R24, [R1+0x68] ;  /* 0x0000680001187983 */ /* 0x000f280000100a00 */
[----:B------:R-:W4:Y:S04]  /*ec80*/  LDL.64 R16, [R1+0x58] ;  /* 0x0000580001107983 */ /* 0x000f280000100a00 */
[----:B------:R-:W5:Y:S04]  /*ec90*/  LDL.64 R20, [R1+0x60] ;  /* 0x0000600001147983 */ /* 0x000f680000100a00 */
[----:B------:R-:W-:Y:S06]  /*eca0*/  BAR.SYNC.DEFER_BLOCKING 0x0 ;  /* 0x0000000000007b1d */ /* 0x000fec0000010000 */
[----:B------:R-:W-:Y:S01]  /*ecb0*/  @P3 STS.128 [R248+0x10000], RZ ;  /* 0x010000fff8003388 */ /* 0x000fe20000000c00 */
[----:B--2---:R-:W-:Y:S05]  /*ecc0*/  IMAD.WIDE.U32 R34, R0, UR20, R6 ;  /* 0x0000001400227c25 */ /* 0x004fea000f8e0006 */
[----:B------:R-:W-:Y:S02]  /*ecd0*/  IADD3 R29, P5, R34, UR21, RZ ;  /* 0x00000015221d7c10 */ /* 0x000fe4000ffbe0ff */
[----:B---3--:R-:W-:Y:S02]  /*ece0*/  LEA R30, P4, R2, R4, 0x6 ;  /* 0x00000004021e7211 */ /* 0x008fe400078830ff */
[----:B------:R-:W-:Y:S02]  /*ecf0*/  IADD3 R2, R35, UR4, RZ ;  /* 0x0000000423027c10 */ /* 0x000fe4000fffe0ff */
[----:B------:R-:W-:Y:S01]  /*ed00*/  LEA.HI.X.SX32 R31, R0, R5, 0x6, P4 ;  /* 0x00000005001f7211 */ /* 0x000fe200020f36ff */
[----:B------:R-:W-:Y:S01]  /*ed10*/  IMAD.WIDE.U32 R6, R30, c[0x0][0x1a0], RZ ;  /* 0x000068001e067a25 */ /* 0x000fe200078e00ff */
[----:B------:R-:W-:Y:S02]  /*ed20*/  @!P3 LEA R32, P6, R34, c[0x0][0x170], 0x1 ;  /* 0x00005c002220ba11 */ /* 0x000fe400078c08ff */
[C---:B------:R-:W-:Y:S02]  /*ed30*/  @!P3 LEA R182, P4, R29.reuse, c[0x0][0x170], 0x1 ;  /* 0x00005c001db6ba11 */ /* 0x040fe400078808ff */
[----:B------:R-:W-:Y:S02]  /*ed40*/  IADD3.X R0, R2, UR9, RZ, P5, !PT ;  /* 0x0000000902007c10 */ /* 0x000fe4000affe4ff */
[----:B------:R-:W-:Y:S02]  /*ed50*/  @!P3 LEA.HI.X R33, R34, c[0x0][0x174], R2, 0x1, P6 ;  /* 0x00005d002221ba11 */ /* 0x000fe400030f0c02 */
[C---:B------:R-:W-:Y:S02]  /*ed60*/  @!P3 LEA.HI.X R183, R29.reuse, c[0x0][0x174], R0, 0x1, P4 ;  /* 0x00005d001db7ba11 */ /* 0x040fe400020f0c00 */
[----:B------:R-:W-:Y:S01]  /*ed70*/  IADD3 R2, P5, R29, UR21, RZ ;  /* 0x000000151d027c10 */ /* 0x000fe2000ffbe0ff */
[----:B------:R-:W-:Y:S01]  /*ed80*/  IMAD R29, R31, c[0x0][0x1a0], RZ ;  /* 0x000068001f1d7a24 */ /* 0x000fe200078e02ff */
[----:B----4-:R-:W-:Y:S01]  /*ed90*/  LEA R34, P6, R6, R9, 0x1 ;  /* 0x0000000906227211 */ /* 0x010fe200078c08ff */
        /* <DEDUP_REMOVED lines=12> */
[----:B-----5:R-:W-:Y:S02]  /*ee60*/  LEA.HI.X R35, R6, R8, R29, 0x1, P6 ;  /* 0x0000000806237211 */ /* 0x020fe400030f0c1d */
        /* <DEDUP_REMOVED lines=8> */
[----:B------:R-:W-:Y:S01]  /*eef0*/  MOV R29, UR22 ;  /* 0x00000016001d7c02 */ /* 0x000fe20008000f00 */
[----:B------:R-:W-:Y:S01]  /*ef00*/  IMAD.U32 R0, RZ, RZ, UR22 ;  /* 0x00000016ff007e24 */ /* 0x000fe2000f8e00ff */
[----:B------:R-:W-:Y:S01]  /*ef10*/  @P1 STS.128 [R248+0x14000], RZ ;  /* 0x014000fff8001388 */ /* 0x000fe20000000c00 */
[----:B------:R-:W-:Y:S01]  /*ef20*/  LEA R10, P6, R31, R24, 0x6 ;  /* 0x000000181f0a7211 */ /* 0x000fe200078c30ff */
[----:B------:R-:W-:Y:S01]  /*ef30*/  IMAD.U32 R2, RZ, RZ, UR22 ;  /* 0x00000016ff027e24 */ /* 0x000fe2000f8e00ff */
[C---:B------:R-:W-:Y:S01]  /*ef40*/  LEA R6, P5, R29.reuse, R20, 0x6 ;  /* 0x000000141d067211 */ /* 0x040fe200078a30ff */
        /* <DEDUP_REMOVED lines=8> */
[----:B------:R-:W-:Y:S01]  /*efd0*/  LEA.HI.X.SX32 R7, R2, R21, 0x6, P5 ;  /* 0x0000001502077211 */ /* 0x000fe200028f36ff */
[----:B-1----:R-:W-:Y:S01]  /*efe0*/  IMAD.MOV.U32 R32, RZ, RZ, R4 ;  /* 0x000000ffff207224 */ /* 0x002fe200078e0004 */
[----:B------:R-:W-:Y:S01]  /*eff0*/  LEA.HI.X.SX32 R19, R29, R17, 0x6, P4 ;  /* 0x000000111d137211 */ /* 0x000fe200020f36ff */
[----:B------:R-:W-:Y:S01]  /*f000*/  IMAD R29, R11, c[0x0][0x1a0], RZ ;  /* 0x000068000b1d7a24 */ /* 0x000fe200078e02ff */
[----:B------:R-:W-:Y:S01]  /*f010*/  @!PT LDS RZ, [RZ] ;  /* 0x00000000fffff984 */ /* 0x000fe20000000800 */
[----:B------:R-:W-:Y:S01]  /*f020*/  @!PT LDS RZ, [RZ] ;  /* 0x00000000fffff984 */ /* 0x000fe20000000800 */
[----:B------:R-:W-:Y:S01]  /*f030*/  @!PT LDS RZ, [RZ] ;  /* 0x00000000fffff984 */ /* 0x000fe20000000800 */
[----:B------:R2:W-:Y:S01]  /*f040*/  @!P0 LDGSTS.E.BYPASS.LTC128B.128 [R248+0x16000], [R34.64+0x180] ;  /* 0x1600018022f88fae */ /* 0x0005e2000b901d50 */
[----:B------:R-:W-:Y:S01]  /*f050*/  LEA R14, P6, R30, R9, 0x1 ;  /* 0x000000091e0e7211 */ /* 0x000fe200078c08ff */
[----:B------:R-:W-:Y:S01]  /*f060*/  IMAD R2, R7, c[0x0][0x1a0], RZ ;  /* 0x0000680007027a24 */ /* 0x000fe200078e02ff */
[----:B------:R-:W-:Y:S01]  /*f070*/  MOV R33, R5 ;  /* 0x0000000500217202 */ /* 0x000fe20000000f00 */
[----:B------:R-:W-:Y:S01]  /*f080*/  IMAD R29, R10, c[0x0][0x1a4], R29 ;  /* 0x000069000a1d7a24 */ /* 0x000fe200078e021d */
[----:B------:R-:W-:Y:S01]  /*f090*/  @P3 STS.128 [R248+0x10800], RZ ;  /* 0x010800fff8003388 */ /* 0x000fe20000000c00 */
[C---:B------:R-:W-:Y:S02]  /*f0a0*/  IMAD R2, R6.reuse, c[0x0][0x1a4], R2 ;  /* 0x0000690006027a24 */ /* 0x040fe400078e0202 */
[----:B------:R-:W-:Y:S01]  /*f0b0*/  IMAD.WIDE.U32 R6, R6, c[0x0][0x1a0], RZ ;  /* 0x0000680006067a25 */ /* 0x000fe200078e00ff */
[----:B------:R-:W-:Y:S01]  /*f0c0*/  IADD3 R29, R31, R29, RZ ;  /* 0x0000001d1f1d7210 */ /* 0x000fe20007ffe0ff */
[----:B------:R-:W-:Y:S01]  /*f0d0*/  @!PT LDS RZ, [RZ] ;  /* 0x00000000fffff984 */ /* 0x000fe20000000800 */
[----:B------:R-:W-:Y:S01]  /*f0e0*/  @!PT LDS RZ, [RZ] ;  /* 0x00000000fffff984 */ /* 0x000fe20000000800 */
[----:B------:R-:W-:Y:S01]  /*f0f0*/  @!PT LDS RZ, [RZ] ;  /* 0x00000000fffff984 */ /* 0x000fe20000000800 */
[----:B------:R1:W-:Y:S02]  /*f100*/  @!P3 LDGSTS.E.BYPASS.LTC128B.128 [R248+0x10800], [R182.64] ;  /* 0x10800000b6f8bfae */ /* 0x0003e4000b901d50 */
[----:B------:R-:W-:Y:S01]  /*f110*/  IMAD.IADD R2, R7, 0x1, R2 ;  /* 0x0000000107027824 */ /* 0x000fe200078e0202 */
[-C--:B------:R-:W-:Y:S01]  /*f120*/  LEA.HI.X R15, R30, R8.reuse, R29, 0x1, P6 ;  /* 0x000000081e0f7211 */ /* 0x080fe200030f0c1d */
[----:B------:R-:W-:Y:S01]  /*f130*/  @P2 STS.128 [R248+0x12800], RZ ;  /* 0x012800fff8002388 */ /* 0x000fe20000000c00 */
[CC--:B------:R-:W-:Y:S01]  /*f140*/  LEA R10, P5, R6.reuse, R9.reuse, 0x1 ;  /* 0x00000009060a7211 */ /* 0x0c0fe200078a08ff */
[----:B------:R-:W-:Y:S02]  /*f150*/  IMAD R0, R19, c[0x0][0x1a0], RZ ;  /* 0x0000680013007a24 */ /* 0x000fe400078e02ff */
[----:B------:R-:W-:Y:S01]  /*f160*/  @!PT LDS RZ, [RZ] ;  /* 0x00000000fffff984 */ /* 0x000fe20000000800 */
[----:B------:R-:W-:Y:S01]  /*f170*/  @!PT LDS RZ, [RZ] ;  /* 0x00000000fffff984 */ /* 0x000fe20000000800 */
[----:B------:R-:W-:Y:S01]  /*f180*/  @!PT LDS RZ, [RZ] ;  /* 0x00000000fffff984 */ /* 0x000fe20000000800 */
[----:B------:R3:W-:Y:S01]  /*f190*/  @!P2 LDGSTS.E.BYPASS.LTC128B.128 [R248+0x12800], [R14.64+0x80] ;  /* 0x128000800ef8afae */ /* 0x0007e2000b901d50 */
[-C--:B------:R-:W-:Y:S01]  /*f1a0*/  LEA.HI.X R11, R6, R8.reuse, R2, 0x1, P5 ;  /* 0x00000008060b7211 */ /* 0x080fe200028f0c02 */
[C---:B------:R-:W-:Y:S02]  /*f1b0*/  IMAD R0, R18.reuse, c[0x0][0x1a4], R0 ;  /* 0x0000690012007a24 */ /* 0x040fe400078e0200 */
[----:B------:R-:W-:Y:S01]  /*f1c0*/  @P1 STS.128 [R248+0x14800], RZ ;  /* 0x014800fff8001388 */ /* 0x000fe20000000c00 */
[----:B------:R-:W-:Y:S03]  /*f1d0*/  IMAD.WIDE.U32 R18, R18, c[0x0][0x1a0], RZ ;  /* 0x0000680012127a25 */ /* 0x000fe600078e00ff */
[----:B------:R-:W-:Y:S01]  /*f1e0*/  @!PT LDS RZ, [RZ] ;  /* 0x00000000fffff984 */ /* 0x000fe20000000800 */
[----:B------:R-:W-:Y:S01]  /*f1f0*/  @!PT LDS RZ, [RZ] ;  /* 0x00000000fffff984 */ /* 0x000fe20000000800 */
[----:B------:R-:W-:Y:S01]  /*f200*/  @!PT LDS RZ, [RZ] ;  /* 0x00000000fffff984 */ /* 0x000fe20000000800 */
[----:B------:R3:W-:Y:S01]  /*f210*/  @!P1 LDGSTS.E.BYPASS.LTC128B.128 [R248+0x14800], [R14.64+0x100] ;  /* 0x148001000ef89fae */ /* 0x0007e2000b901d50 */
[----:B------:R-:W-:Y:S01]  /*f220*/  IMAD.IADD R0, R19, 0x1, R0 ;  /* 0x0000000113007824 */ /* 0x000fe200078e0200 */
[C---:B------:R-:W-:Y:S01]  /*f230*/  LEA R28, P4, R18.reuse, R9, 0x1 ;  /* 0x00000009121c7211 */ /* 0x040fe200078808ff */
[----:B------:R-:W-:Y:S01]  /*f240*/  IMAD.U32 R2, RZ, RZ, UR27 ;  /* 0x0000001bff027e24 */ /* 0x000fe2000f8e00ff */
        /* <DEDUP_REMOVED lines=49> */
[----:B----4-:R-:W3:Y:S04]  /*f560*/  LDSM.16.M88.4 R176, [R213+0x8800] ;  /* 0x00880000d5b0783b */ /* 0x010ee80000000200 */
[----:B-1----:R-:W1:Y:S04]  /*f570*/  LDSM.16.M88.4 R180, [R213+0x9000] ;  /* 0x00900000d5b4783b */ /* 0x002e680000000200 */
[----:B------:R-:W0:Y:S04]  /*f580*/  LDGDEPBAR ;  /* 0x00000000000079af */ /* 0x000e280000000000 */
[----:B------:R-:W4:Y:S01]  /*f590*/  LDSM.16.M88.4 R184, [R213+0x9800] ;  /* 0x00980000d5b8783b */ /* 0x000f220000000200 */
[C---:B--2---:R-:W-:Y:S08]  /*f5a0*/  HMMA.16816.F32 R4, R168.reuse, R172, RZ ;  /* 0x000000aca804723c */ /* 0x044ff000000018ff */
[C---:B-----5:R-:W-:Y:S01]  /*f5b0*/  HMMA.16816.F32 R8, R168.reuse, R174, RZ ;  /* 0x000000aea808723c */ /* 0x060fe200000018ff */
[----:B------:R-:W-:Y:S07]  /*f5c0*/  LDSM.16.M88.4 R172, [R212] ;  /* 0x00000000d4ac783b */ /* 0x000fee0000000200 */
[C---:B---3--:R-:W-:Y:S07]  /*f5d0*/  HMMA.16816.F32 R12, R168.reuse, R176, RZ ;  /* 0x000000b0a80c723c */ /* 0x048fee00000018ff */
[----:B------:R-:W-:Y:S02]  /*f5e0*/  IMAD.MOV.U32 R176, RZ, RZ, R16 ;  /* 0x000000ffffb07224 */ /* 0x000fe400078e0010 */
[----:B------:R-:W-:Y:S02]  /*f5f0*/  IMAD.MOV.U32 R177, RZ, RZ, R17 ;  /* 0x000000ffffb17224 */ /* 0x000fe400078e0011 */
[C---:B------:R-:W-:Y:S07]  /*f600*/  HMMA.16816.F32 R16, R168.reuse, R178, RZ ;  /* 0x000000b2a810723c */ /* 0x040fee00000018ff */
[----:B------:R-:W-:Y:S01]  /*f610*/  MOV R179, R21 ;  /* 0x0000001500b37202 */ /* 0x000fe20000000f00 */
[----:B------:R-:W-:Y:S02]  /*f620*/  IMAD.MOV.U32 R178, RZ, RZ, R20 ;  /* 0x000000ffffb27224 */ /* 0x000fe400078e0014 */
[C---:B-1----:R-:W-:Y:S07]  /*f630*/  HMMA.16816.F32 R20, R168.reuse, R180, RZ ;  /* 0x000000b4a814723c */ /* 0x042fee00000018ff */
[----:B------:R-:W-:Y:S02]  /*f640*/  IMAD.MOV.U32 R180, RZ, RZ, R24 ;  /* 0x000000ffffb47224 */ /* 0x000fe400078e0018 */
[----:B------:R-:W-:Y:S02]  /*f650*/  IMAD.MOV.U32 R181, RZ, RZ, R25 ;  /* 0x000000ffffb57224 */ /* 0x000fe400078e0019 */
[C---:B------:R-:W-:Y:S08]  /*f660*/  HMMA.16816.F32 R24, R168.reuse, R182, RZ ;  /* 0x000000b6a818723c */ /* 0x040ff000000018ff */
[C---:B----4-:R-:W-:Y:S07]  /*f670*/  HMMA.16816.F32 R28, R168.reuse, R184, RZ ;  /* 0x000000b8a81c723c */ /* 0x050fee00000018ff */
[----:B------:R-:W-:Y:S01]  /*f680*/  IMAD.MOV.U32 R184, RZ, RZ, R32 ;  /* 0x000000ffffb87224 */ /* 0x000fe200078e0020 */
[----:B------:R-:W-:Y:S02]  /*f690*/  MOV R185, R33 ;  /* 0x0000002100b97202 */ /* 0x000fe40000000f00 */
[----:B------:R-:W-:Y:S01]  /*f6a0*/  HMMA.16816.F32 R32, R168, R186, RZ ;  /* 0x000000baa820723c */ /* 0x000fe200000018ff */
[----:B------:R-:W1:Y:S01]  /*f6b0*/  LDSM.16.M88.4 R168, [R211] ;  /* 0x00000000d3a8783b */ /* 0x000e620000000200 */
[----:B------:R-:W-:Y:S04]  /*f6c0*/  LEA R182, P4, R0, R184, 0x6 ;  /* 0x000000b800b67211 */ /* 0x000fe800078830ff */
[----:B------:R-:W-:Y:S01]  /*f6d0*/  LEA.HI.X.SX32 R183, R2, R185, 0x6, P4 ;  /* 0x000000b902b77211 */ /* 0x000fe200020f36ff */
[----:B------:R-:W-:Y:S01]  /*f6e0*/  IMAD.WIDE.U32 R184, R182, c[0x0][0x198], RZ ;  /* 0x00006600b6b87a25 */ /* 0x000fe200078e00ff */
[C---:B-1----:R-:W-:Y:S08]  /*f6f0*/  HMMA.16816.F32 R4, R172.reuse, R168, R4 ;  /* 0x000000a8ac04723c */ /* 0x042ff00000001804 */
[C---:B------:R-:W-:Y:S01]  /*f700*/  HMMA.16816.F32 R8, R172.reuse, R170, R8 ;  /* 0x000000aaac08723c */ /* 0x040fe20000001808 */
[----:B------:R-:W1:Y:S07]  /*f710*/  LDSM.16.M88.4 R168, [R203] ;  /* 0x00000000cba8783b */ /* 0x000e6e0000000200 */
[C---:B-1----:R-:W-:Y:S08]  /*f720*/  HMMA.16816.F32 R12, R172.reuse, R168, R12 ;  /* 0x000000a8ac0c723c */ /* 0x042ff0000000180c */
[C---:B------:R-:W-:Y:S01]  /*f730*/  HMMA.16816.F32 R16, R172.reuse, R170, R16 ;  /* 0x000000aaac10723c */ /* 0x040fe20000001810 */
[----:B------:R-:W1:Y:S07]  /*f740*/  LDSM.16.M88.4 R168, [R202] ;  /* 0x00000000caa8783b */ /* 0x000e6e0000000200 */
[C---:B-1----:R-:W-:Y:S08]  /*f750*/  HMMA.16816.F32 R20, R172.reuse, R168, R20 ;  /* 0x000000a8ac14723c */ /* 0x042ff00000001814 */
[C---:B------:R-:W-:Y:S01]  /*f760*/  HMMA.16816.F32 R24, R172.reuse, R170, R24 ;  /* 0x000000aaac18723c */ /* 0x040fe20000001818 */
[----:B------:R-:W1:Y:S07]  /*f770*/  LDSM.16.M88.4 R168, [R201] ;  /* 0x00000000c9a8783b */ /* 0x000e6e0000000200 */
[C---:B-1----:R-:W-:Y:S08]  /*f780*/  HMMA.16816.F32 R28, R172.reuse, R168, R28 ;  /* 0x000000a8ac1c723c */ /* 0x042ff0000000181c */
[----:B------:R-:W-:Y:S01]  /*f790*/  HMMA.16816.F32 R32, R172, R170, R32 ;  /* 0x000000aaac20723c */ /* 0x000fe20000001820 */
[----:B------:R-:W-:Y:S04]  /*f7a0*/  LDSM.16.M88.4 R168, [R210] ;  /* 0x00000000d2a8783b */ /* 0x000fe80000000200 */
[----:B------:R-:W1:Y:S03]  /*f7b0*/  LDSM.16.M88.4 R172, [R207+0x8000] ;  /* 0x00800000cfac783b */ /* 0x000e660000000200 */
[C---:B-1----:R-:W-:Y:S08]  /*f7c0*/  HMMA.16816.F32 R4, R168.reuse, R172, R4 ;  /* 0x000000aca804723c */ /* 0x042ff00000001804 */
[C---:B------:R-:W-:Y:S01]  /*f7d0*/  HMMA.16816.F32 R8, R168.reuse, R174, R8 ;  /* 0x000000aea808723c */ /* 0x040fe20000001808 */
[----:B------:R-:W1:Y:S07]  /*f7e0*/  LDSM.16.M88.4 R172, [R207+0x8800] ;  /* 0x00880000cfac783b */ /* 0x000e6e0000000200 */
[C---:B-1----:R-:W-:Y:S08]  /*f7f0*/  HMMA.16816.F32 R12, R168.reuse, R172, R12 ;  /* 0x000000aca80c723c */ /* 0x042ff0000000180c */
[C---:B------:R-:W-:Y:S01]  /*f800*/  HMMA.16816.F32 R16, R168.reuse, R174, R16 ;  /* 0x000000aea810723c */ /* 0x040fe20000001810 */
[----:B------:R-:W1:Y:S07]  /*f810*/  LDSM.16.M88.4 R172, [R207+0x9000] ;  /* 0x00900000cfac783b */ /* 0x000e6e0000000200 */
[C---:B-1----:R-:W-:Y:S08]  /*f820*/  HMMA.16816.F32 R20, R168.reuse, R172, R20 ;  /* 0x000000aca814723c */ /* 0x042ff00000001814 */
[C---:B------:R-:W-:Y:S01]  /*f830*/  HMMA.16816.F32 R24, R168.reuse, R174, R24 ;  /* 0x000000aea818723c */ /* 0x040fe20000001818 */
[----:B------:R-:W1:Y:S07]  /*f840*/  LDSM.16.M88.4 R172, [R207+0x9800] ;  /* 0x00980000cfac783b */ /* 0x000e6e0000000200 */
[C---:B-1----:R-:W-:Y:S08]  /*f850*/  HMMA.16816.F32 R28, R168.reuse, R172, R28 ;  /* 0x000000aca81c723c */ /* 0x042ff0000000181c */
[----:B------:R-:W-:Y:S01]  /*f860*/  HMMA.16816.F32 R32, R168, R174, R32 ;  /* 0x000000aea820723c */ /* 0x000fe20000001820 */
[----:B------:R-:W-:Y:S04]  /*f870*/  LDSM.16.M88.4 R168, [R209] ;  /* 0x00000000d1a8783b */ /* 0x000fe80000000200 */
[----:B------:R-:W1:Y:S03]  /*f880*/  LDSM.16.M88.4 R172, [R200] ;  /* 0x00000000c8ac783b */ /* 0x000e660000000200 */
        /* <DEDUP_REMOVED lines=11> */
[----:B------:R-:W-:Y:S04]  /*f940*/  LDSM.16.M88.4 R168, [R214+0x2000] ;  /* 0x00200000d6a8783b */ /* 0x000fe80000000200 */
        /* <DEDUP_REMOVED lines=13> */
[----:B------:R-:W1:Y:S03]  /*fa20*/  LDSM.16.M88.4 R172, [R199] ;  /* 0x00000000c7ac783b */ /* 0x000e660000000200 */
        /* <DEDUP_REMOVED lines=138> */
[----:B------:R-:W1:Y:S01]  /*102d0*/  LDSM.16.M88.4 R172, [R200+0x7800] ;  /* 0x00780000c8ac783b */ /* 0x000e620000000200 */
[----:B------:R-:W-:Y:S04]  /*102e0*/  DEPBAR.LE SB0, 0x0 ;  /* 0x000080000000791a */ /* 0x000fe80000000000 */
[----:B------:R-:W-:Y:S02]  /*102f0*/  BAR.SYNC.DEFER_BLOCKING 0x0 ;  /* 0x0000000000007b1d */ /* 0x000fe40000010000 */
[C---:B-1----:R-:W-:Y:S04]  /*10300*/  HMMA.16816.F32 R28, R168.reuse, R172, R28 ;  /* 0x000000aca81c723c */ /* 0x042fe8000000181c */
[----:B------:R-:W2:Y:S04]  /*10310*/  LDL R173, [R1+0x24] ;  /* 0x0000240001ad7983 */ /* 0x000ea80000100800 */
[----:B------:R-:W3:Y:S01]  /*10320*/  LDL R172, [R1+0x20] ;  /* 0x0000200001ac7983 */ /* 0x000ee20000100800 */
[----:B------:R-:W-:Y:S07]  /*10330*/  HMMA.16816.F32 R32, R168, R174, R32 ;  /* 0x000000aea820723c */ /* 0x000fee0000001820 */
[----:B------:R-:W-:Y:S01]  /*10340*/  IMAD.MOV.U32 R168, RZ, RZ, R180 ;  /* 0x000000ffffa87224 */ /* 0x000fe200078e00b4 */
[----:B------:R-:W-:Y:S01]  /*10350*/  MOV R175, R177 ;  /* 0x000000b100af7202 */ /* 0x000fe20000000f00 */
[----:B------:R-:W-:Y:S03]  /*10360*/  IMAD.MOV.U32 R170, RZ, RZ, R178 ;  /* 0x000000ffffaa7224 */ /* 0x000fe600078e00b2 */
[----:B------:R-:W-:Y:S01]  /*10370*/  IMAD.U32 R177, RZ, RZ, UR27 ;  /* 0x0000001bffb17e24 */ /* 0x000fe2000f8e00ff */
[----:B------:R-:W-:Y:S01]  /*10380*/  LEA R180, P5, R0, R168, 0x6 ;  /* 0x000000a800b47211 */ /* 0x000fe200078a30ff */
[----:B------:R-:W-:Y:S01]  /*10390*/  IMAD.U32 R178, RZ, RZ, UR27 ;  /* 0x0000001bffb27e24 */ /* 0x000fe2000f8e00ff */
[----:B------:R-:W4:Y:S01]  /*103a0*/  LDL.LU R168, [R1+0x28] ;  /* 0x0000280001a87983 */ /* 0x000f220000300800 */
[----:B------:R-:W-:Y:S01]  /*103b0*/  IMAD.MOV.U32 R171, RZ, RZ, R179 ;  /* 0x000000ffffab7224 */ /* 0x000fe200078e00b3 */
[----:B------:R-:W-:Y:S01]  /*103c0*/  MOV R169, R181 ;  /* 0x000000b500a97202 */ /* 0x000fe20000000f00 */
[----:B------:R-:W-:Y:S01]  /*103d0*/  IMAD R179, R183, c[0x0][0x198], RZ ;  /* 0x00006600b7b37a24 */ /* 0x000fe200078e02ff */
[----:B------:R-:W-:Y:S01]  /*103e0*/  LEA R186, P4, R177, R170, 0x6 ;  /* 0x000000aab1ba7211 */ /* 0x000fe200078830ff */
[----:B------:R-:W-:Y:S01]  /*103f0*/  IMAD.MOV.U32 R174, RZ, RZ, R176 ;  /* 0x000000ffffae7224 */ /* 0x000fe200078e00b0 */
[----:B------:R-:W-:Y:S01]  /*10400*/  LEA.HI.X.SX32 R181, R178, R169, 0x6, P5 ;  /* 0x000000a9b2b57211 */ /* 0x000fe200028f36ff */
[----:B------:R-:W-:Y:S01]  /*10410*/  IMAD R179, R182, c[0x0][0x19c], R179 ;  /* 0x00006700b6b37a24 */ /* 0x000fe200078e02b3 */
[----:B------:R-:W-:Y:S01]  /*10420*/  LEA.HI.X.SX32 R187, R2, R171, 0x6, P4 ;  /* 0x000000ab02bb7211 */ /* 0x000fe200020f36ff */
[----:B------:R-:W-:Y:S04]  /*10430*/  IMAD.WIDE.U32 R182, R186, c[0x0][0x198], RZ ;  /* 0x00006600bab67a25 */ /* 0x000fe800078e00ff */
[----:B------:R-:W-:Y:S02]  /*10440*/  IMAD.IADD R0, R185, 0x1, R179 ;  /* 0x00000001b9007824 */ /* 0x000fe400078e02b3 */
[----:B------:R-:W-:Y:S02]  /*10450*/  IMAD R2, R181, c[0x0][0x198], RZ ;  /* 0x00006600b5027a24 */ /* 0x000fe400078e02ff */
[C---:B------:R-:W-:Y:S04]  /*10460*/  IMAD.WIDE.U32 R178, R180.reuse, c[0x0][0x198], RZ ;  /* 0x00006600b4b27a25 */ /* 0x040fe800078e00ff */
[----:B------:R-:W-:Y:S05]  /*10470*/  IMAD R2, R180, c[0x0][0x19c], R2 ;  /* 0x00006700b4027a24 */ /* 0x000fea00078e0202 */
[----:B------:R-:W-:Y:S02]  /*10480*/  IADD3 R2, R179, R2, RZ ;  /* 0x00000002b3027210 */ /* 0x000fe40007ffe0ff */
[CC--:B--2---:R-:W-:Y:S04]  /*10490*/  LEA R176, P4, R184.reuse, R173.reuse, 0x1 ;  /* 0x000000adb8b07211 */ /* 0x0c4fe800078808ff */
[-C--:B---3--:R-:W-:Y:S01]  /*104a0*/  LEA.HI.X R177, R184, R172.reuse, R0, 0x1, P4 ;  /* 0x000000acb8b17211 */ /* 0x088fe200020f0c00 */
[----:B------:R-:W-:Y:S04]  /*104b0*/  IMAD R0, R187, c[0x0][0x198], RZ ;  /* 0x00006600bb007a24 */ /* 0x000fe800078e02ff */
[----:B------:R-:W-:Y:S01]  /*104c0*/  IMAD R0, R186, c[0x0][0x19c], R0 ;  /* 0x00006700ba007a24 */ /* 0x000fe200078e0200 */
[CC--:B------:R-:W-:Y:S03]  /*104d0*/  LEA R186, P4, R178.reuse, R173.reuse, 0x1 ;  /* 0x000000adb2ba7211 */ /* 0x0c0fe600078808ff */
[----:B------:R-:W-:Y:S01]  /*104e0*/  IMAD.IADD R0, R183, 0x1, R0 ;  /* 0x00000001b7007824 */ /* 0x000fe200078e0200 */
[-C--:B------:R-:W-:Y:S01]  /*104f0*/  LEA.HI.X R187, R178, R172.reuse, R2, 0x1, P4 ;  /* 0x000000acb2bb7211 */ /* 0x080fe200020f0c02 */
[----:B------:R-:W-:Y:S01]  /*10500*/  IMAD.U32 R2, RZ, RZ, UR27 ;  /* 0x0000001bff027e24 */ /* 0x000fe2000f8e00ff */
[C---:B------:R-:W-:Y:S04]  /*10510*/  LEA R178, P4, R182.reuse, R173, 0x1 ;  /* 0x000000adb6b27211 */ /* 0x040fe800078808ff */
[----:B------:R-:W-:Y:S01]  /*10520*/  LEA.HI.X R179, R182, R172, R0, 0x1, P4 ;  /* 0x000000acb6b37211 */ /* 0x000fe200020f0c00 */
[----:B------:R-:W-:Y:S01]  /*10530*/  IMAD.U32 R0, RZ, RZ, UR27 ;  /* 0x0000001bff007e24 */ /* 0x000fe2000f8e00ff */
[----:B------:R-:W-:Y:S04]  /*10540*/  LEA R182, P4, R2, R174, 0x6 ;  /* 0x000000ae02b67211 */ /* 0x000fe800078830ff */
[----:B------:R-:W-:Y:S05]  /*10550*/  LEA.HI.X.SX32 R183, R0, R175, 0x6, P4 ;  /* 0x000000af00b77211 */ /* 0x000fea00020f36ff */
[----:B------:R-:W-:Y:S04]  /*10560*/  IMAD R0, R183, c[0x0][0x198], RZ ;  /* 0x00006600b7007a24 */ /* 0x000fe800078e02ff */
[C---:B------:R-:W-:Y:S02]  /*10570*/  IMAD R0, R182.reuse, c[0x0][0x19c], R0 ;  /* 0x00006700b6007a24 */ /* 0x040fe400078e0200 */
[----:B------:R-:W-:Y:S05]  /*10580*/  IMAD.WIDE.U32 R182, R182, c[0x0][0x198], RZ ;  /* 0x00006600b6b67a25 */ /* 0x000fea00078e00ff */
[C---:B------:R-:W-:Y:S02]  /*10590*/  LEA R180, P4, R182.reuse, R173, 0x1 ;  /* 0x000000adb6b47211 */ /* 0x040fe400078808ff */
[----:B------:R-:W-:Y:S01]  /*105a0*/  IADD3 R0, R183, R0, RZ ;  /* 0x00000000b7007210 */ /* 0x000fe20007ffe0ff */
[----:B----4-:R-:W-:Y:S03]  /*105b0*/  IMAD.MOV.U32 R183, RZ, RZ, R168 ;  /* 0x000000ffffb77224 */ /* 0x010fe600078e00a8 */
[----:B------:R-:W-:Y:S01]  /*105c0*/  LEA.HI.X R181, R182, R172, R0, 0x1, P4 ;  /* 0x000000acb6b57211 */ /* 0x000fe200020f0c00 */
[----:B------:R-:W-:Y:S01]  /*105d0*/  IMAD.MOV.U32 R182, RZ, RZ, R164 ;  /* 0x000000ffffb67224 */ /* 0x000fe200078e00a4 */
[----:B------:R-:W-:Y:S11]  /*105e0*/  PLOP3.LUT P4, PT, PT, PT, UP0, 0x80, 0x0 ;  /* 0x000000000000781c */ /* 0x000ff60003f8f008 */
[----:B------:R-:W-:Y:S02]  /*105f0*/  @!UPT UIADD3 URZ, URZ, URZ, URZ ;  /* 0x0000003f3f3ff290 */ /* 0x000fe4000fffe03f */
[----:B------:R-:W-:-:S05]  /*10600*/  @P4 BRA `(.L_x_499) ;  /* 0xffffdec000004947 */ /* 0x000fca000383ffff */
.L_x_498:
[----:B-1----:R-:W2:Y:S01]  /*10610*/  LDL.64 R180, [R1+0x30] ;  /* 0x0000300001b47983 */ /* 0x002ea20000100a00 */
[----:B------:R-:W-:Y:S01]  /*10620*/  FMNMX.FTZ R2, R4, R3, !PT ;  /* 0x0000000304027209 */ /* 0x000fe20007810000 */
[----:B------:R-:W-:Y:S01]  /*10630*/  USHF.L.U32 UR34, UR22, 0x1, URZ ;  /* 0x0000000116227899 */ /* 0x000fe2000800063f */
[----:B------:R-:W-:Y:S01]  /*10640*/  FMNMX.FTZ R0, R6, R165, !PT ;  /* 0x000000a506007209 */ /* 0x000fe20007810000 */
[----:B------:R-:W-:Y:S01]  /*10650*/  UIADD3 UR32, UR18, -0x61c88647, URZ ;  /* 0x9e3779b912207890 */ /* 0x000fe2000fffe03f */
[----:B------:R-:W-:Y:S01]  /*10660*/  FMNMX.FTZ R171, R5, R2, !PT ;  /* 0x0000000205ab7209 */ /* 0x000fe20007810000 */
[----:B------:R-:W3:Y:S01]  /*10670*/  LDL.64 R178, [R1+0x38] ;  /* 0x0000380001b27983 */ /* 0x000ee20000100a00 */
[----:B------:R-:W-:Y:S01]  /*10680*/  FMNMX.FTZ R169, R7, R0, !PT ;  /* 0x0000000007a97209 */ /* 0x000fe20007810000 */
[----:B------:R-:W-:Y:S01]  /*10690*/  ULOP3.LUT UR5, UR34, UR19, URZ, 0x3c, !UPT ;  /* 0x0000001322057292 */ /* 0x000fe2000f8e3c3f */
[----:B------:R-:W-:Y:S01]  /*106a0*/  FMNMX.FTZ R2, R8, R171, !PT ;  /* 0x000000ab08027209 */ /* 0x000fe20007810000 */
[----:B------:R-:W-:Y:S01]  /*106b0*/  UIADD3 UR4, UR19, -0x4498517b, URZ ;  /* 0xbb67ae8513047890 */ /* 0x000fe2000fffe03f */
[----:B------:R-:W-:Y:S01]  /*106c0*/  FMNMX.FTZ R0, R10, R169, !PT ;  /* 0x000000a90a007209 */ /* 0x000fe20007810000 */
[----:B------:R1:W-:Y:S01]  /*106d0*/  STL.64 [R1+0x78], R190 ;  /* 0x000078be01007387 */ /* 0x0003e20000100a00 */
        /* <DEDUP_REMOVED lines=15> */
[----:B------:R-:W-:Y:S01]  /*107d0*/  UIADD3 UR26, UR26, 0x1, URZ ;  /* 0x000000011a1a7890 */ /* 0x000fe2000fffe03f */
[----:B------:R-:W-:Y:S01]  /*107e0*/  FMNMX.FTZ R171, R17, R2, !PT ;  /* 0x0000000211ab7209 */ /* 0x000fe20007810000 */
[----:B------:R-:W-:Y:S01]  /*107f0*/  ULOP3.LUT UR34, UR34, UR19, URZ, 0x3c, !UPT ;  /* 0x0000001322227292 */ /* 0x000fe2000f8e3c3f */
[----:B------:R-:W-:Y:S02]  /*10800*/  FMNMX.FTZ R169, R19, R0, !PT ;  /* 0x0000000013a97209 */ /* 0x000fe40007810000 */
[----:B------:R-:W-:Y:S02]  /*10810*/  FMNMX.FTZ R2, R20, R171, !PT ;  /* 0x000000ab14027209 */ /* 0x000fe40007810000 */
[----:B------:R-:W-:Y:S02]  /*10820*/  FMNMX.FTZ R0, R22, R169, !PT ;  /* 0x000000a916007209 */ /* 0x000fe40007810000 */
[----:B------:R-:W-:Y:S01]  /*10830*/  FMNMX.FTZ R171, R21, R2, !PT ;  /* 0x0000000215ab7209 */ /* 0x000fe20007810000 */
[----:B-1----:R-:W4:Y:S01]  /*10840*/  LDL.64 R190, [R1+0x40] ;  /* 0x0000400001be7983 */ /* 0x002f220000100a00 */
[----:B------:R-:W-:Y:S02]  /*10850*/  FMNMX.FTZ R169, R23, R0, !PT ;  /* 0x0000000017a97209 */ /* 0x000fe40007810000 */
[----:B------:R-:W-:Y:S02]  /*10860*/  FMNMX.FTZ R2, R24, R171, !PT ;  /* 0x000000ab18027209 */ /* 0x000fe40007810000 */
[----:B------:R-:W-:Y:S01]  /*10870*/  FMNMX.FTZ R0, R26, R169, !PT ;  /* 0x000000a91a007209 */ /* 0x000fe20007810000 */
[----:B------:R-:W-:Y:S01]  /*10880*/  STL.64 [R1+0x70], R188 ;  /* 0x000070bc01007387 */ /* 0x000fe20000100a00 */
        /* <DEDUP_REMOVED lines=10> */
[----:B------:R-:W-:Y:S01]  /*10930*/  P2R R174, PR, RZ, 0x1 ;  /* 0x00000001ffae7803 */ /* 0x000fe20000000000 */
[----:B------:R-:W1:Y:S08]  /*10940*/  SHFL.BFLY PT, R2, R175, 0x2, 0x1f ;  /* 0x0c401f00af027f89 */ /* 0x000e7000000e0000 */
[----:B------:R-:W1:Y:S01]  /*10950*/  SHFL.BFLY PT, R0, R173, 0x2, 0x1f ;  /* 0x0c401f00ad007f89 */ /* 0x000e6200000e0000 */
[----:B----4-:R-:W-:Y:S01]  /*10960*/  LOP3.LUT R164, R191, UR5, RZ, 0x3c, !PT ;  /* 0x00000005bfa47c12 */ /* 0x010fe2000f8e3cff */
[----:B------:R-:W-:Y:S01]  /*10970*/  UIADD3 UR5, UR19, -0x56f99767, URZ ;  /* 0xa906689913057890 */ /* 0x000fe2000fffe03f */
[----:B-1----:R-:W-:Y:S02]  /*10980*/  FMNMX.FTZ R171, R175, R2, !PT ;  /* 0x00000002afab7209 */ /* 0x002fe40007810000 */
[----:B------:R-:W-:Y:S02]  /*10990*/  FMNMX.FTZ R169, R173, R0, !PT ;  /* 0x00000000ada97209 */ /* 0x000fe40007810000 */
[----:B--2---:R-:W-:Y:S01]  /*109a0*/  LOP3.LUT R186, R181, UR4, R190, 0x96, !PT ;  /* 0x00000004b5ba7c12 */ /* 0x004fe2000f8e96be */
[----:B------:R-:W1:Y:S01]  /*109b0*/  SHFL.BFLY PT, R2, R171, 0x1, 0x1f ;  /* 0x0c201f00ab027f89 */ /* 0x000e6200000e0000 */
[----:B------:R-:W-:Y:S03]  /*109c0*/  UIADD3 UR4, UR18, -0x255992d5, URZ ;  /* 0xdaa66d2b12047890 */ /* 0x000fe6000fffe03f */
[----:B------:R-:W-:Y:S04]  /*109d0*/  IMAD.WIDE.U32 R186, R186, -0x326172a9, RZ ;  /* 0xcd9e8d57baba7825 */ /* 0x000fe800078e00ff */
[----:B------:R-:W2:Y:S01]  /*109e0*/  SHFL.BFLY PT, R0, R169, 0x1, 0x1f ;  /* 0x0c201f00a9007f89 */ /* 0x000ea200000e0000 */
[----:B-1----:R-:W-:Y:S01]  /*109f0*/  FMNMX.FTZ R2, R171, R2, !PT ;  /* 0x00000002ab027209 */ /* 0x002fe20007810000 */
[----:B------:R-:W-:Y:S03]  /*10a00*/  IMAD.WIDE.U32 R170, R164, -0x326172a9, RZ ;  /* 0xcd9e8d57a4aa7825 */ /* 0x000fe600078e00ff */
[C---:B------:R-:W-:Y:S01]  /*10a10*/  FSETP.NEU.FTZ.AND P5, PT, R2.reuse, -INF , PT ;  /* 0xff8000000200780b */ /* 0x040fe20003fbd000 */
[C---:B------:R-:W-:Y:S01]  /*10a20*/  FMUL.FTZ R168, R2.reuse, c[0x0][0x23c] ;  /* 0x00008f0002a87a20 */ /* 0x040fe20000410000 */
[----:B---3--:R-:W-:Y:S01]  /*10a30*/  LOP3.LUT R173, R171, UR32, R178, 0x96, !PT ;  /* 0x00000020abad7c12 */ /* 0x008fe2000f8e96b2 */
[----:B------:R-:W-:Y:S01]  /*10a40*/  FADD.FTZ R164, -R2, R3 ;  /* 0x0000000302a47221 */ /* 0x000fe20000010100 */
[----:B--2---:R-:W-:Y:S02]  /*10a50*/  FMNMX.FTZ R0, R169, R0, !PT ;  /* 0x00000000a9007209 */ /* 0x004fe40007810000 */
[----:B------:R-:W-:Y:S01]  /*10a60*/  FSEL R168, R168, RZ, P5 ;  /* 0x000000ffa8a87208 */ /* 0x000fe20002800000 */
[----:B------:R-:W-:Y:S01]  /*10a70*/  FMUL.FTZ R164, R164, c[0x0][0x23c] ;  /* 0x00008f00a4a47a20 */ /* 0x000fe20000410000 */
[C---:B------:R-:W-:Y:S01]  /*10a80*/  FSETP.NEU.FTZ.AND P4, PT, R0.reuse, -INF , PT ;  /* 0xff8000000000780b */ /* 0x040fe20003f9d000 */
[----:B------:R-:W-:Y:S01]  /*10a90*/  FMUL.FTZ R3, R0, c[0x0][0x23c] ;  /* 0x00008f0000037a20 */ /* 0x000fe20000410000 */
[----:B------:R-:W-:Y:S01]  /*10aa0*/  LOP3.LUT R170, R187, UR29, R170, 0x96, !PT ;  /* 0x0000001dbbaa7c12 */ /* 0x000fe2000f8e96aa */
[--C-:B------:R-:W-:Y:S02]  /*10ab0*/  FFMA.FTZ R169, R32, c[0x0][0x23c], -R168.reuse ;  /* 0x00008f0020a97a23 */ /* 0x100fe400000108a8 */
[--C-:B------:R-:W-:Y:S01]  /*10ac0*/  FFMA.FTZ R177, R5, c[0x0][0x23c], -R168.reuse ;  /* 0x00008f0005b17a23 */ /* 0x100fe200000108a8 */
[----:B------:R-:W-:Y:S01]  /*10ad0*/  FSEL R172, R3, RZ, P4 ;  /* 0x000000ff03ac7208 */ /* 0x000fe20002000000 */
[--C-:B------:R-:W-:Y:S01]  /*10ae0*/  FFMA.FTZ R185, R12, c[0x0][0x23c], -R168.reuse ;  /* 0x00008f000cb97a23 */ /* 0x100fe200000108a8 */
[----:B------:R-:W1:Y:S01]  /*10af0*/  MUFU.EX2 R164, R164 ;  /* 0x000000a400a47308 */ /* 0x000e620000000800 */
[----:B------:R-:W-:Y:S02]  /*10b00*/  FFMA.FTZ R5, R20, c[0x0][0x23c], -R168 ;  /* 0x00008f0014057a23 */ /* 0x000fe400000108a8 */
[----:B------:R-:W-:Y:S02]  /*10b10*/  IMAD.MOV.U32 R32, RZ, RZ, R172 ;  /* 0x000000ffff207224 */ /* 0x000fe400078e00ac */
[----:B------:R-:W-:Y:S02]  /*10b20*/  IMAD.MOV.U32 R12, RZ, RZ, R178 ;  /* 0x000000ffff0c7224 */ /* 0x000fe400078e00b2 */
[----:B------:R-:W-:Y:S02]  /*10b30*/  FFMA.FTZ R20, R18, c[0x0][0x23c], -R32 ;  /* 0x00008f0012147a23 */ /* 0x000fe40000010820 */
[----:B------:R-:W-:Y:S01]  /*10b40*/  FFMA.FTZ R178, R17, c[0x0][0x23c], -R168 ;  /* 0x00008f0011b27a23 */ /* 0x000fe200000108a8 */
[----:B------:R-:W-:Y:S01]  /*10b50*/  MUFU.EX2 R169, R169 ;  /* 0x000000a900a97308 */ /* 0x000fe20000000800 */
[----:B------:R-:W-:Y:S02]  /*10b60*/  FFMA.FTZ R17, R19, c[0x0][0x23c], -R32 ;  /* 0x00008f0013117a23 */ /* 0x000fe40000010820 */
[----:B------:R-:W2:Y:S01]  /*10b70*/  LDL.64 R18, [R1+0x30] ;  /* 0x0000300001127983 */ /* 0x000ea20000100a00 */
[--C-:B------:R-:W-:Y:S02]  /*10b80*/  FFMA.FTZ R3, R21, c[0x0][0x23c], -R168.reuse ;  /* 0x00008f0015037a23 */ /* 0x100fe400000108a8 */
[--C-:B------:R-:W-:Y:S02]  /*10b90*/  FFMA.FTZ R176, R8, c[0x0][0x23c], -R168.reuse ;  /* 0x00008f0008b07a23 */ /* 0x100fe400000108a8 */
[----:B------:R-:W-:Y:S02]  /*10ba0*/  IMAD.MOV.U32 R8, RZ, RZ, R173 ;  /* 0x000000ffff087224 */ /* 0x000fe400078e00ad */
[--C-:B------:R-:W-:Y:S02]  /*10bb0*/  FFMA.FTZ R4, R4, c[0x0][0x23c], -R168.reuse ;  /* 0x00008f0004047a23 */ /* 0x100fe400000108a8 */
[--C-:B------:R-:W-:Y:S02]  /*10bc0*/  FFMA.FTZ R175, R28, c[0x0][0x23c], -R168.reuse ;  /* 0x00008f001caf7a23 */ /* 0x100fe400000108a8 */
[----:B------:R-:W-:Y:S02]  /*10bd0*/  IMAD.MOV.U32 R28, RZ, RZ, R3 ;  /* 0x000000ffff1c7224 */ /* 0x000fe400078e0003 */
[----:B------:R-:W-:Y:S02]  /*10be0*/  FADD.FTZ R3, -R0, R165 ;  /* 0x000000a500037221 */ /* 0x000fe40000010100 */
[----:B------:R-:W-:Y:S02]  /*10bf0*/  FFMA.FTZ R189, R9, c[0x0][0x23c], -R168 ;  /* 0x00008f0009bd7a23 */ /* 0x000fe400000108a8 */
[--C-:B------:R-:W-:Y:S02]  /*10c00*/  FFMA.FTZ R6, R6, c[0x0][0x23c], -R32.reuse ;  /* 0x00008f0006067a23 */ /* 0x100fe40000010820 */
[----:B------:R-:W-:Y:S02]  /*10c10*/  FFMA.FTZ R21, R27, c[0x0][0x23c], -R32 ;  /* 0x00008f001b157a23 */ /* 0x000fe40000010820 */
[----:B------:R-:W-:Y:S01]  /*10c20*/  IMAD.WIDE.U32 R8, R8, -0x2daee0ad, RZ ;  /* 0xd2511f5308087825 */ /* 0x000fe200078e00ff */
[----:B------:R1:W-:Y:S03]  /*10c30*/  MUFU.EX2 R27, R4 ;  /* 0x00000004001b7308 */ /* 0x0003e60000000800 */
[----:B------:R-:W-:Y:S02]  /*10c40*/  FFMA.FTZ R184, R13, c[0x0][0x23c], -R168 ;  /* 0x00008f000db87a23 */ /* 0x000fe400000108a8 */
[----:B------:R-:W-:Y:S02]  /*10c50*/  IMAD.MOV.U32 R13, RZ, RZ, R179 ;  /* 0x000000ffff0d7224 */ /* 0x000fe400078e00b3 */
[----:B------:R-:W-:Y:S02]  /*10c60*/  FFMA.FTZ R188, R15, c[0x0][0x23c], -R32 ;  /* 0x00008f000fbc7a23 */ /* 0x000fe40000010820 */
[----:B------:R-:W-:Y:S01]  /*10c70*/  FMUL.FTZ R3, R3, c[0x0][0x23c] ;  /* 0x00008f0003037a20 */ /* 0x000fe20000410000 */
[----:B------:R3:W-:Y:S01]  /*10c80*/  MUFU.EX2 R15, R6 ;  /* 0x00000006000f7308 */ /* 0x0007e20000000800 */
[----:B------:R-:W-:Y:S02]  /*10c90*/  FFMA.FTZ R173, R29, c[0x0][0x23c], -R168 ;  /* 0x00008f001dad7a23 */ /* 0x000fe400000108a8 */
[----:B------:R-:W-:Y:S02]  /*10ca0*/  IMAD.MOV.U32 R29, RZ, RZ, R177 ;  /* 0x000000ffff1d7224 */ /* 0x000fe400078e00b1 */
[--C-:B------:R-:W-:Y:S02]  /*10cb0*/  FFMA.FTZ R177, R7, c[0x0][0x23c], -R32.reuse ;  /* 0x00008f0007b17a23 */ /* 0x100fe40000010820 */
[----:B------:R-:W-:Y:S02]  /*10cc0*/  FFMA.FTZ R7, R26, c[0x0][0x23c], -R32 ;  /* 0x00008f001a077a23 */ /* 0x000fe40000010820 */
[----:B------:R-:W-:Y:S01]  /*10cd0*/  FFMA.FTZ R181, R25, c[0x0][0x23c], -R168 ;  /* 0x00008f0019b57a23 */ /* 0x000fe200000108a8 */
[----:B------:R-:W4:Y:S01]  /*10ce0*/  MUFU.EX2 R3, R3 ;  /* 0x0000000300037308 */ /* 0x000f220000000800 */
[----:B------:R-:W-:Y:S02]  /*10cf0*/  IMAD.MOV.U32 R25, RZ, RZ, R13 ;  /* 0x000000ffff197224 */ /* 0x000fe400078e000d */
[--C-:B------:R-:W-:Y:S02]  /*10d00*/  FFMA.FTZ R13, R23, c[0x0][0x23c], -R32.reuse ;  /* 0x00008f00170d7a23 */ /* 0x100fe40000010820 */
[----:B------:R-:W-:Y:S02]  /*10d10*/  IMAD.MOV.U32 R23, RZ, RZ, R5 ;  /* 0x000000ffff177224 */ /* 0x000fe400078e0005 */
[--C-:B------:R-:W-:Y:S02]  /*10d20*/  FFMA.FTZ R10, R10, c[0x0][0x23c], -R32.reuse ;  /* 0x00008f000a0a7a23 */ /* 0x100fe40000010820 */
[--C-:B------:R-:W-:Y:S01]  /*10d30*/  FFMA.FTZ R14, R14, c[0x0][0x23c], -R32.reuse ;  /* 0x00008f000e0e7a23 */ /* 0x100fe20000010820 */
[----:B------:R-:W-:Y:S01]  /*10d40*/  MUFU.EX2 R181, R181 ;  /* 0x000000b500b57308 */ /* 0x000fe20000000800 */
[----:B------:R-:W-:Y:S02]  /*10d50*/  FFMA.FTZ R165, R35, c[0x0][0x23c], -R32 ;  /* 0x00008f0023a57a23 */ /* 0x000fe40000010820 */
[----:B------:R-:W-:Y:S02]  /*10d60*/  IMAD.MOV.U32 R35, RZ, RZ, R7 ;  /* 0x000000ffff237224 */ /* 0x000fe400078e0007 */
[----:B------:R-:W-:Y:S02]  /*10d70*/  IMAD.MOV.U32 R7, RZ, RZ, R29 ;  /* 0x000000ffff077224 */ /* 0x000fe400078e001d */
[----:B------:R-:W-:Y:S02]  /*10d80*/  FFMA.FTZ R180, R24, c[0x0][0x23c], -R168 ;  /* 0x00008f0018b47a23 */ /* 0x000fe400000108a8 */
[----:B------:R-:W-:Y:S02]  /*10d90*/  IMAD.MOV.U32 R24, RZ, RZ, R12 ;  /* 0x000000ffff187224 */ /* 0x000fe400078e000c */
[--C-:B------:R-:W-:Y:S02]  /*10da0*/  FFMA.FTZ R12, R11, c[0x0][0x23c], -R32.reuse ;  /* 0x00008f000b0c7a23 */ /* 0x100fe40000010820 */
[--C-:B------:R-:W-:Y:S02]  /*10db0*/  FFMA.FTZ R172, R30, c[0x0][0x23c], -R32.reuse ;  /* 0x00008f001eac7a23 */ /* 0x100fe40000010820 */
[--C-:B------:R-:W-:Y:S02]  /*10dc0*/  FFMA.FTZ R171, R31, c[0x0][0x23c], -R32.reuse ;  /* 0x00008f001fab7a23 */ /* 0x100fe40000010820 */
[----:B------:R-:W-:Y:S02]  /*10dd0*/  IMAD.WIDE.U32 R30, R170, -0x2daee0ad, RZ ;  /* 0xd2511f53aa1e7825 */ /* 0x000fe400078e00ff */
[----:B------:R-:W-:Y:S02]  /*10de0*/  MUFU.EX2 R172, R172 ;  /* 0x000000ac00ac7308 */ /* 0x000fe40000000800 */
[----:B------:R-:W-:Y:S02]  /*10df0*/  FFMA.FTZ R170, R34, c[0x0][0x23c], -R32 ;  /* 0x00008f0022aa7a23 */ /* 0x000fe40000010820 */
[----:B------:R-:W-:Y:S02]  /*10e00*/  IMAD.MOV.U32 R34, RZ, RZ, R14 ;  /* 0x000000ffff227224 */ /* 0x000fe400078e000e */
[----:B------:R-:W-:Y:S02]  /*10e10*/  IMAD.MOV.U32 R14, RZ, RZ, R10 ;  /* 0x000000ffff0e7224 */ /* 0x000fe400078e000a */
[----:B------:R-:W-:Y:S02]  /*10e20*/  FFMA.FTZ R179, R16, c[0x0][0x23c], -R168 ;  /* 0x00008f0010b37a23 */ /* 0x000fe400000108a8 */
[----:B------:R-:W-:Y:S01]  /*10e30*/  FFMA.FTZ R16, R22, c[0x0][0x23c], -R32 ;  /* 0x00008f0016107a23 */ /* 0x000fe20000010820 */
[----:B------:R-:W-:Y:S01]  /*10e40*/  MUFU.EX2 R170, R170 ;  /* 0x000000aa00aa7308 */ /* 0x000fe20000000800 */
[C---:B-1----:R-:W-:Y:S02]  /*10e50*/  FMUL.FTZ R4, R164.reuse, R132 ;  /* 0x00000084a4047220 */ /* 0x042fe40000410000 */
[----:B------:R-:W-:Y:S02]  /*10e60*/  IMAD.MOV.U32 R132, RZ, RZ, R16 ;  /* 0x000000ffff847224 */ /* 0x000fe400078e0010 */
[----:B---3--:R-:W-:Y:S02]  /*10e70*/  IMAD.MOV.U32 R6, RZ, RZ, R21 ;  /* 0x000000ffff067224 */ /* 0x008fe400078e0015 */
[C---:B------:R-:W-:Y:S02]  /*10e80*/  FMUL.FTZ R16, R164.reuse, R144 ;  /* 0x00000090a4107220 */ /* 0x040fe40000410000 */
[----:B------:R-:W-:Y:S01]  /*10e90*/  IMAD.MOV.U32 R144, RZ, RZ, R17 ;  /* 0x000000ffff907224 */ /* 0x000fe200078e0011 */
[----:B------:R-:W-:Y:S01]  /*10ea0*/  MUFU.EX2 R171, R171 ;  /* 0x000000ab00ab7308 */ /* 0x000fe20000000800 */
[C---:B------:R-:W-:Y:S02]  /*10eb0*/  FMUL.FTZ R17, R164.reuse, R145 ;  /* 0x00000091a4117220 */ /* 0x040fe40000410000 */
[----:B------:R-:W-:Y:S02]  /*10ec0*/  IMAD.MOV.U32 R145, RZ, RZ, R20 ;  /* 0x000000ffff917224 */ /* 0x000fe400078e0014 */
[C---:B------:R-:W-:Y:S02]  /*10ed0*/  FMUL.FTZ R20, R164.reuse, R148 ;  /* 0x00000094a4147220 */ /* 0x040fe40000410000 */
[----:B------:R-:W-:Y:S02]  /*10ee0*/  IMAD.MOV.U32 R148, RZ, RZ, R132 ;  /* 0x000000ffff947224 */ /* 0x000fe400078e0084 */
[----:B------:R-:W-:Y:S02]  /*10ef0*/  IMAD.MOV.U32 R26, RZ, RZ, R28 ;  /* 0x000000ffff1a7224 */ /* 0x000fe400078e001c */
[----:B------:R-:W-:Y:S01]  /*10f00*/  IMAD.MOV.U32 R22, RZ, RZ, R188 ;  /* 0x000000ffff167224 */ /* 0x000fe200078e00bc */
[----:B------:R-:W-:Y:S01]  /*10f10*/  LOP3.LUT R188, R31, UR30, R8, 0x96, !PT ;  /* 0x0000001e1fbc7c12 */ /* 0x000fe2000f8e9608 */
[C---:B------:R-:W-:Y:S02]  /*10f20*/  FMUL.FTZ R8, R164.reuse, R136 ;  /* 0x00000088a4087220 */ /* 0x040fe40000410000 */
[----:B------:R-:W-:Y:S02]  /*10f30*/  IMAD.MOV.U32 R136, RZ, RZ, R13 ;  /* 0x000000ffff887224 */ /* 0x000fe400078e000d */
[C---:B------:R-:W-:Y:S02]  /*10f40*/  FMUL.FTZ R13, R164.reuse, R141 ;  /* 0x0000008da40d7220 */ /* 0x040fe40000410000 */
[----:B------:R-:W-:Y:S02]  /*10f50*/  IMAD.MOV.U32 R141, RZ, RZ, R25 ;  /* 0x000000ffff8d7224 */ /* 0x000fe400078e0019 */
[C---:B------:R-:W-:Y:S02]  /*10f60*/  FMUL.FTZ R25, R164.reuse, R153 ;  /* 0x00000099a4197220 */ /* 0x040fe40000410000 */
[----:B------:R-:W-:Y:S02]  /*10f70*/  IMAD.MOV.U32 R153, RZ, RZ, R14 ;  /* 0x000000ffff997224 */ /* 0x000fe400078e000e */
[----:B------:R-:W-:Y:S02]  /*10f80*/  FFMA.FTZ R168, R33, c[0x0][0x23c], -R168 ;  /* 0x00008f0021a87a23 */ /* 0x000fe400000108a8 */
[C---:B------:R-:W-:Y:S02]  /*10f90*/  FMUL.FTZ R21, R164.reuse, R149 ;  /* 0x00000095a4157220 */ /* 0x040fe40000410000 */
        /* <DEDUP_REMOVED lines=52> */
[----:B------:R-:W-:Y:S02]  /*112e0*/  IMAD.MOV.U32 R149, RZ, RZ, R26 ;  /* 0x000000ffff957224 */ /* 0x000fe400078e001a */
[C---:B----4-:R-:W-:Y:S02]  /*112f0*/  FMUL.FTZ R26, R3.reuse, R154 ;  /* 0x0000009a031a7220 */ /* 0x050fe40000410000 */
[----:B------:R-:W-:Y:S02]  /*11300*/  IMAD.MOV.U32 R154, RZ, RZ, R27 ;  /* 0x000000ffff9a7224 */ /* 0x000fe400078e001b */
[----:B------:R-:W-:Y:S01]  /*11310*/  IMAD.MOV.U32 R156, RZ, RZ, R148 ;  /* 0x000000ffff9c7224 */ /* 0x000fe200078e0094 */
[----:B------:R-:W-:Y:S01]  /*11320*/  MUFU.EX2 R149, R149 ;  /* 0x0000009500957308 */ /* 0x000fe20000000800 */
[----:B------:R-:W-:Y:S02]  /*11330*/  IMAD.MOV.U32 R161, RZ, RZ, R141 ;  /* 0x000000ffffa17224 */ /* 0x000fe400078e008d */
[----:B------:R-:W-:Y:S02]  /*11340*/  IMAD.MOV.U32 R141, RZ, RZ, R23 ;  /* 0x000000ffff8d7224 */ /* 0x000fe400078e0017 */
[C---:B------:R-:W-:Y:S02]  /*11350*/  FMUL.FTZ R23, R3.reuse, R151 ;  /* 0x0000009703177220 */ /* 0x040fe40000410000 */
[C---:B------:R-:W-:Y:S02]  /*11360*/  FMUL.FTZ R14, R3.reuse, R142 ;  /* 0x0000008e030e7220 */ /* 0x040fe40000410000 */
[----:B------:R-:W-:Y:S02]  /*11370*/  IMAD.MOV.U32 R142, RZ, RZ, R15 ;  /* 0x000000ffff8e7224 */ /* 0x000fe400078e000f */
[C---:B------:R-:W-:Y:S02]  /*11380*/  FMUL.FTZ R15, R3.reuse, R143 ;  /* 0x0000008f030f7220 */ /* 0x040fe40000410000 */
[----:B------:R-:W-:Y:S02]  /*11390*/  IMAD.MOV.U32 R143, RZ, RZ, R141 ;  /* 0x000000ffff8f7224 */ /* 0x000fe400078e008d */
        /* <DEDUP_REMOVED lines=26> */
[----:B------:R-:W-:Y:S01]  /*11540*/  FMUL.FTZ R90, R3, R90 ;  /* 0x0000005a035a7220 */ /* 0x000fe20000410000 */
[----:B--2---:R-:W-:Y:S01]  /*11550*/  LOP3.LUT R5, R9, UR27, R18, 0x96, !PT ;  /* 0x0000001b09057c12 */ /* 0x004fe2000f8e9612 */
[C---:B------:R-:W-:Y:S02]  /*11560*/  FMUL.FTZ R9, R164.reuse, R137 ;  /* 0x00000089a4097220 */ /* 0x040fe40000410000 */
[----:B------:R-:W-:Y:S02]  /*11570*/  IMAD.MOV.U32 R137, RZ, RZ, R12 ;  /* 0x000000ffff897224 */ /* 0x000fe400078e000c */
[----:B------:R-:W-:Y:S04]  /*11580*/  IMAD.WIDE.U32 R10, R5, -0x326172a9, RZ ;  /* 0xcd9e8d57050a7825 */ /* 0x000fe800078e00ff */
[C---:B------:R-:W-:Y:S01]  /*11590*/  FMUL.FTZ R5, R164.reuse, R133 ;  /* 0x00000085a4057220 */ /* 0x040fe20000410000 */
[----:B------:R-:W-:Y:S01]  /*115a0*/  LOP3.LUT R132, R11, UR4, R186, 0x96, !PT ;  /* 0x000000040b847c12 */ /* 0x000fe2000f8e96ba */
[----:B------:R1:W2:Y:S01]  /*115b0*/  MUFU.EX2 R133, R7 ;  /* 0x0000000700857308 */ /* 0x0002a20000000800 */
[C---:B------:R-:W-:Y:S02]  /*115c0*/  FMUL.FTZ R12, R164.reuse, R140 ;  /* 0x0000008ca40c7220 */ /* 0x040fe40000410000 */
[----:B------:R-:W-:Y:S02]  /*115d0*/  IMAD.MOV.U32 R140, RZ, RZ, R24 ;  /* 0x000000ffff8c7224 */ /* 0x000fe400078e0018 */
[C---:B------:R-:W-:Y:S02]  /*115e0*/  FMUL.FTZ R24, R164.reuse, R152 ;  /* 0x00000098a4187220 */ /* 0x040fe40000410000 */
[----:B------:R-:W-:Y:S02]  /*115f0*/  IMAD.MOV.U32 R152, RZ, RZ, R6 ;  /* 0x000000ffff987224 */ /* 0x000fe400078e0006 */
[C---:B------:R-:W-:Y:S02]  /*11600*/  FMUL.FTZ R6, R3.reuse, R134 ;  /* 0x0000008603067220 */ /* 0x040fe40000410000 */
[----:B------:R-:W-:Y:S02]  /*11610*/  IMAD.MOV.U32 R134, RZ, RZ, R10 ;  /* 0x000000ffff867224 */ /* 0x000fe400078e000a */
[C---:B------:R-:W-:Y:S02]  /*11620*/  FMUL.FTZ R10, R3.reuse, R138 ;  /* 0x0000008a030a7220 */ /* 0x040fe40000410000 */
[----:B------:R-:W-:Y:S02]  /*11630*/  IMAD.MOV.U32 R138, RZ, RZ, R18 ;  /* 0x000000ffff8a7224 */ /* 0x000fe400078e0012 */
[C---:B------:R-:W-:Y:S02]  /*11640*/  FMUL.FTZ R18, R3.reuse, R146 ;  /* 0x0000009203127220 */ /* 0x040fe40000410000 */
[----:B------:R-:W-:Y:S02]  /*11650*/  FFMA.FTZ R164, R164, R167, R27 ;  /* 0x000000a7a4a47223 */ /* 0x000fe4000001001b */
[C---:B------:R-:W-:Y:S02]  /*11660*/  FMUL.FTZ R27, R3.reuse, R155 ;  /* 0x0000009b031b7220 */ /* 0x040fe40000410000 */
[----:B------:R-:W-:Y:S02]  /*11670*/  IMAD.MOV.U32 R146, RZ, RZ, R30 ;  /* 0x000000ffff927224 */ /* 0x000fe400078e001e */
[----:B------:R-:W-:Y:S02]  /*11680*/  IMAD.MOV.U32 R155, RZ, RZ, R153 ;  /* 0x000000ffff9b7224 */ /* 0x000fe400078e0099 */
[----:B------:R-:W-:Y:S02]  /*11690*/  IMAD.MOV.U32 R148, RZ, RZ, R137 ;  /* 0x000000ffff947224 */ /* 0x000fe400078e0089 */
[----:B------:R-:W-:Y:S02]  /*116a0*/  IMAD.MOV.U32 R153, RZ, RZ, R136 ;  /* 0x000000ffff997224 */ /* 0x000fe400078e0088 */
[----:B------:R-:W-:Y:S02]  /*116b0*/  IMAD.WIDE.U32 R136, R132, -0x2daee0ad, RZ ;  /* 0xd2511f5384887825 */ /* 0x000fe400078e00ff */
[----:B------:R-:W-:Y:S02]  /*116c0*/  MUFU.EX2 R148, R148 ;  /* 0x0000009400947308 */ /* 0x000fe40000000800 */
[----:B-1----:R-:W-:Y:S01]  /*116d0*/  FMUL.FTZ R7, R3, R135 ;  /* 0x0000008703077220 */ /* 0x002fe20000410000 */
[----:B------:R-:W-:Y:S01]  /*116e0*/  LOP3.LUT R132, R137, UR31, R146, 0x96, !PT ;  /* 0x0000001f89847c12 */ /* 0x000fe2000f8e9692 */
[----:B------:R-:W-:Y:S02]  /*116f0*/  IMAD.MOV.U32 R135, RZ, RZ, R11 ;  /* 0x000000ffff877224 */ /* 0x000fe400078e000b */
[C---:B------:R-:W-:Y:S02]  /*11700*/  FMUL.FTZ R11, R3.reuse, R139 ;  /* 0x0000008b030b7220 */ /* 0x040fe40000410000 */
[----:B------:R-:W-:Y:S02]  /*11710*/  IMAD.MOV.U32 R139, RZ, RZ, R19 ;  /* 0x000000ffff8b7224 */ /* 0x000fe400078e0013 */
[----:B------:R-:W-:Y:S01]  /*11720*/  IMAD.MOV.U32 R160, RZ, RZ, R140 ;  /* 0x000000ffffa07224 */ /* 0x000fe200078e008c */
[----:B------:R-:W-:Y:S01]  /*11730*/  MUFU.EX2 R146, R176 ;  /* 0x000000b000927308 */ /* 0x000fe20000000800 */
[----:B------:R-:W-:Y:S02]  /*11740*/  IMAD.MOV.U32 R140, RZ, RZ, R22 ;  /* 0x000000ffff8c7224 */ /* 0x000fe400078e0016 */
[C---:B------:R-:W-:Y:S02]  /*11750*/  FMUL.FTZ R22, R3.reuse, R150 ;  /* 0x0000009603167220 */ /* 0x040fe40000410000 */
[----:B------:R-:W-:Y:S02]  /*11760*/  IMAD.MOV.U32 R150, RZ, RZ, R138 ;  /* 0x000000ffff967224 */ /* 0x000fe400078e008a */
[----:B------:R-:W-:Y:S02]  /*11770*/  IMAD.MOV.U32 R138, RZ, RZ, R34 ;  /* 0x000000ffff8a7224 */ /* 0x000fe400078e0022 */
[----:B------:R-:W-:Y:S01]  /*11780*/  IMAD.MOV.U32 R151, RZ, RZ, R139 ;  /* 0x000000ffff977224 */ /* 0x000fe200078e008b */
[----:B------:R1:W-:Y:S01]  /*11790*/  MUFU.EX2 R135, R189 ;  /* 0x000000bd00877308 */ /* 0x0003e20000000800 */
[----:B------:R-:W-:Y:S02]  /*117a0*/  IMAD.MOV.U32 R139, RZ, RZ, R138 ;  /* 0x000000ffff8b7224 */ /* 0x000fe400078e008a */
[----:B------:R-:W-:Y:S02]  /*117b0*/  IMAD.MOV.U32 R167, RZ, RZ, R145 ;  /* 0x000000ffffa77224 */ /* 0x000fe400078e0091 */
[C---:B------:R-:W-:Y:S02]  /*117c0*/  FMUL.FTZ R19, R3.reuse, R147 ;  /* 0x0000009303137220 */ /* 0x040fe40000410000 */
[----:B------:R-:W-:Y:S02]  /*117d0*/  IMAD.MOV.U32 R147, RZ, RZ, R31 ;  /* 0x000000ffff937224 */ /* 0x000fe400078e001f */
[----:B------:R-:W-:Y:S01]  /*117e0*/  IMAD.MOV.U32 R147, RZ, RZ, R167 ;  /* 0x000000ffff937224 */ /* 0x000fe200078e00a7 */
[----:B------:R3:W4:Y:S01]  /*117f0*/  MUFU.EX2 R138, R177 ;  /* 0x000000b1008a7308 */ /* 0x0007220000000800 */
[----:B------:R-:W-:Y:S02]  /*11800*/  IMAD.MOV.U32 R167, RZ, RZ, R156 ;  /* 0x000000ffffa77224 */ /* 0x000fe400078e009c */
[----:B------:R-:W-:Y:S02]  /*11810*/  IMAD.MOV.U32 R156, RZ, RZ, R140 ;  /* 0x000000ffff9c7224 */ /* 0x000fe400078e008c */
[----:B------:R-:W-:Y:S04]  /*11820*/  IMAD.WIDE.U32 R140, R188, -0x326172a9, RZ ;  /* 0xcd9e8d57bc8c7825 */ /* 0x000fe800078e00ff */
[----:B------:R-:W-:Y:S01]  /*11830*/  FMUL.FTZ R34, R3, R162 ;  /* 0x000000a203227220 */ /* 0x000fe20000410000 */
[----:B------:R-:W-:Y:S01]  /*11840*/  LOP3.LUT R134, R141, UR33, R134, 0x96, !PT ;  /* 0x000000218d867c12 */ /* 0x000fe2000f8e9686 */
[----:B------:R-:W-:Y:S01]  /*11850*/  IMAD.MOV.U32 R145, RZ, RZ, R144 ;  /* 0x000000ffff917224 */ /* 0x000fe200078e0090 */
[----:B------:R4:W4:Y:S01]  /*11860*/  MUFU.EX2 R141, R155 ;  /* 0x0000009b008d7308 */ /* 0x0009220000000800 */
[----:B------:R-:W-:Y:S02]  /*11870*/  IMAD.MOV.U32 R144, RZ, RZ, R35 ;  /* 0x000000ffff907224 */ /* 0x000fe400078e0023 */
[----:B-1----:R-:W-:Y:S04]  /*11880*/  IMAD.WIDE.U32 R188, R132, -0x326172a9, RZ ;  /* 0xcd9e8d5784bc7825 */ /* 0x002fe800078e00ff */
[----:B------:R-:W-:Y:S01]  /*11890*/  FMUL.FTZ R35, R3, R163 ;  /* 0x000000a303237220 */ /* 0x000fe20000410000 */
[----:B------:R-:W-:Y:S01]  /*118a0*/  LOP3.LUT R140, R189, UR28, R140, 0x96, !PT ;  /* 0x0000001cbd8c7c12 */ /* 0x000fe2000f8e968c */
[C---:B------:R-:W-:Y:S01]  /*118b0*/  FMUL.FTZ R30, R3.reuse, R158 ;  /* 0x0000009e031e7220 */ /* 0x040fe20000410000 */
[----:B------:R-:W-:Y:S01]  /*118c0*/  MUFU.EX2 R139, R139 ;  /* 0x0000008b008b7308 */ /* 0x000fe20000000800 */
[C---:B------:R-:W-:Y:S02]  /*118d0*/  FMUL.FTZ R31, R3.reuse, R159 ;  /* 0x0000009f031f7220 */ /* 0x040fe40000410000 */
[----:B---3--:R-:W-:Y:S04]  /*118e0*/  IMAD.WIDE.U32 R176, R134, -0x2daee0ad, RZ ;  /* 0xd2511f5386b07825 */ /* 0x008fe800078e00ff */
[----:B------:R-:W-:Y:S01]  /*118f0*/  FMUL.FTZ R91, R3, R91 ;  /* 0x0000005b035b7220 */ /* 0x000fe20000410000 */
[----:B------:R-:W-:Y:S01]  /*11900*/  LOP3.LUT R134, R177, UR5, R136, 0x96, !PT ;  /* 0x00000005b1867c12 */ /* 0x000fe2000f8e9688 */
[----:B------:R-:W-:Y:S01]  /*11910*/  FMUL.FTZ R94, R3, R94 ;  /* 0x0000005e035e7220 */ /* 0x000fe20000410000 */
[----:B--2---:R-:W-:Y:S01]  /*11920*/  F2FP.PACK_AB R136, R133, R154 ;  /* 0x0000009a8588723e */ /* 0x004fe200000000ff */
[C---:B------:R-:W-:Y:S02]  /*11930*/  FMUL.FTZ R95, R3.reuse, R95 ;  /* 0x0000005f035f7220 */ /* 0x040fe40000410000 */
[----:B------:R-:W-:Y:S01]  /*11940*/  IMAD.WIDE.U32 R162, R134, -0x326172a9, RZ ;  /* 0xcd9e8d5786a27825 */ /* 0x000fe200078e00ff */
[----:B----4-:R-:W-:Y:S03]  /*11950*/  F2FP.PACK_AB R134, R138, R142 ;  /* 0x0000008e8a86723e */ /* 0x010fe600000000ff */
[----:B------:R-:W-:Y:S01]  /*11960*/  FMUL.FTZ R98, R3, R98 ;  /* 0x0000006203627220 */ /* 0x000fe20000410000 */
[----:B------:R-:W-:Y:S01]  /*11970*/  LOP3.LUT R132, R163, UR14, R188, 0x96, !PT ;  /* 0x0000000ea3847c12 */ /* 0x000fe2000f8e96bc */
[C---:B------:R-:W-:Y:S01]  /*11980*/  FMUL.FTZ R99, R3.reuse, R99 ;  /* 0x0000006303637220 */ /* 0x040fe20000410000 */
[----:B------:R-:W-:Y:S01]  /*11990*/  PRMT R137, R134, 0x7632, R137 ;  /* 0x0000763286897816 */ /* 0x000fe20000000089 */
        /* <DEDUP_REMOVED lines=16> */
[----:B------:R-:W-:Y:S02]  /*11aa0*/  FFMA.FTZ R3, R3, R166, R142 ;  /* 0x000000a603037223 */ /* 0x000fe4000001008e */
[----:B------:R-:W-:Y:S02]  /*11ab0*/  FADD.FTZ R133, R133, R164 ;  /* 0x000000a485857221 */ /* 0x000fe40000010000 */
[--C-:B------:R-:W-:Y:S01]  /*11ac0*/  FADD.FTZ R142, R138, R3.reuse ;  /* 0x000000038a8e7221 */ /* 0x100fe20000010000 */
[----:B------:R-:W-:Y:S01]  /*11ad0*/  LOP3.LUT R138, R132, 0xff, RZ, 0xc0, !PT ;  /* 0x000000ff848a7812 */ /* 0x000fe200078ec0ff */
[----:B------:R-:W-:Y:S01]  /*11ae0*/  IMAD.MOV.U32 R154, RZ, RZ, R150 ;  /* 0x000000ffff9a7224 */ /* 0x000fe200078e0096 */
[----:B------:R-:W-:Y:S01]  /*11af0*/  PRMT R3, R136, 0x7632, R3 ;  /* 0x0000763288037816 */ /* 0x000fe20000000003 */
[----:B------:R-:W-:Y:S01]  /*11b00*/  IMAD.MOV.U32 R155, RZ, RZ, R151 ;  /* 0x000000ffff9b7224 */ /* 0x000fe200078e0097 */
[----:B------:R-:W-:Y:S01]  /*11b10*/  ISETP.GE.U32.AND P6, PT, R247, R138, PT ;  /* 0x0000008af700720c */ /* 0x000fe20003fc6070 */
[----:B------:R-:W-:Y:S01]  /*11b20*/  IMAD.MOV.U32 R151, RZ, RZ, R143 ;  /* 0x000000ffff977224 */ /* 0x000fe200078e008f */
[----:B------:R-:W-:Y:S01]  /*11b30*/  LOP3.LUT R138, R132, 0xffff, RZ, 0xc0, !PT ;  /* 0x0000ffff848a7812 */ /* 0x000fe200078ec0ff */
[----:B------:R-:W-:Y:S01]  /*11b40*/  FADD.FTZ R150, R146, R133 ;  /* 0x0000008592967221 */ /* 0x000fe20000010000 */
[----:B------:R1:W-:Y:S01]  /*11b50*/  MUFU.EX2 R143, R184 ;  /* 0x000000b8008f7308 */ /* 0x0003e20000000800 */
[----:B------:R-:W-:Y:S01]  /*11b60*/  IMAD.MOV.U32 R158, RZ, RZ, R156 ;  /* 0x000000ffff9e7224 */ /* 0x000fe200078e009c */
[----:B------:R-:W-:Y:S01]  /*11b70*/  SHF.R.U32.HI R138, RZ, 0x8, R138 ;  /* 0x00000008ff8a7819 */ /* 0x000fe2000001168a */
[----:B------:R-:W-:Y:S02]  /*11b80*/  IMAD.MOV.U32 R156, RZ, RZ, R153 ;  /* 0x000000ffff9c7224 */ /* 0x000fe400078e0099 */
[----:B------:R-:W-:Y:S01]  /*11b90*/  IMAD.MOV.U32 R153, RZ, RZ, R144 ;  /* 0x000000ffff997224 */ /* 0x000fe200078e0090 */
[----:B------:R-:W-:Y:S01]  /*11ba0*/  LOP3.LUT R138, R138, 0xffff, RZ, 0xc0, !PT ;  /* 0x0000ffff8a8a7812 */ /* 0x000fe200078ec0ff */
[----:B------:R-:W-:Y:S02]  /*11bb0*/  FADD.FTZ R133, R135, R150 ;  /* 0x0000009687857221 */ /* 0x000fe40000010000 */
[----:B------:R-:W-:Y:S01]  /*11bc0*/  @!P6 HADD2 R246, -R136.H0_H0, -RZ.H0_H0 ;  /* 0xa00000ff88f6e230 */ /* 0x000fe20000000900 */
[----:B------:R-:W-:Y:S01]  /*11bd0*/  ISETP.GE.U32.AND P4, PT, R247, R138, PT ;  /* 0x0000008af700720c */ /* 0x000fe20003f86070 */
[----:B------:R-:W2:Y:S01]  /*11be0*/  MUFU.EX2 R144, R185 ;  /* 0x000000b900907308 */ /* 0x000ea20000000800 */
[----:B------:R-:W-:Y:S01]  /*11bf0*/  F2FP.PACK_AB R138, R135, R146 ;  /* 0x00000092878a723e */ /* 0x000fe200000000ff */
[----:B------:R-:W-:Y:S01]  /*11c00*/  FADD.FTZ R135, R141, R142 ;  /* 0x0000008e8d877221 */ /* 0x000fe20000010000 */
[--C-:B------:R-:W-:Y:S01]  /*11c10*/  SHF.R.U32.HI R146, RZ, 0x18, R132.reuse ;  /* 0x00000018ff927819 */ /* 0x100fe20000011684 */
[----:B------:R-:W-:Y:S01]  /*11c20*/  IMAD.MOV.U32 R159, RZ, RZ, R147 ;  /* 0x000000ffff9f7224 */ /* 0x000fe200078e0093 */
[----:B------:R-:W-:Y:S01]  /*11c30*/  SHF.R.U32.HI R132, RZ, 0x10, R132 ;  /* 0x00000010ff847819 */ /* 0x000fe20000011684 */
[----:B------:R-:W-:Y:S01]  /*11c40*/  IMAD.MOV.U32 R166, RZ, RZ, R160 ;  /* 0x000000ffffa67224 */ /* 0x000fe200078e00a0 */
[C---:B------:R-:W-:Y:S01]  /*11c50*/  F2FP.PACK_AB R141, R148.reuse, R141 ;  /* 0x0000008d948d723e */ /* 0x040fe200000000ff */
[----:B------:R-:W-:Y:S01]  /*11c60*/  FADD.FTZ R148, R148, R135 ;  /* 0x0000008794947221 */ /* 0x000fe20000010000 */
[----:B------:R-:W-:Y:S01]  /*11c70*/  LOP3.LUT R142, R132, 0xff, RZ, 0xc0, !PT ;  /* 0x000000ff848e7812 */ /* 0x000fe200078ec0ff */
[----:B------:R-:W-:Y:S01]  /*11c80*/  MUFU.EX2 R147, R178 ;  /* 0x000000b200937308 */ /* 0x000fe20000000800 */
[----:B------:R-:W-:Y:S01]  /*11c90*/  PRMT R132, R136, 0x5410, R3 ;  /* 0x0000541088847816 */ /* 0x000fe20000000003 */
[----:B------:R-:W-:Y:S01]  /*11ca0*/  @!P4 HADD2 R245, -R3.H0_H0, -RZ.H0_H0 ;  /* 0xa00000ff03f5c230 */ /* 0x000fe20000000900 */
[----:B------:R-:W-:Y:S01]  /*11cb0*/  @!P6 PRMT R136, R246, 0x5410, RZ ;  /* 0x00005410f688e816 */ /* 0x000fe200000000ff */
[----:B------:R-:W-:Y:S01]  /*11cc0*/  IMAD.MOV.U32 R160, RZ, RZ, R152 ;  /* 0x000000ffffa07224 */ /* 0x000fe200078e0098 */
[----:B------:R-:W-:Y:S02]  /*11cd0*/  ISETP.GE.U32.AND P6, PT, R247, R142, PT ;  /* 0x0000008ef700720c */ /* 0x000fe40003fc6070 */
[----:B------:R-:W-:Y:S01]  /*11ce0*/  @!P4 PRMT R3, R245, 0x5410, RZ ;  /* 0x00005410f503c816 */ /* 0x000fe200000000ff */
[----:B------:R3:W-:Y:S01]  /*11cf0*/  STG.E.U16 [R182.64], R136 ;  /* 0x00000088b6007986 */ /* 0x0007e2000c101510 */
[----:B-1----:R-:W-:Y:S01]  /*11d00*/  IADD3 R184, P4, R182, UR25, RZ ;  /* 0x00000019b6b87c10 */ /* 0x002fe2000ff9e0ff */
[----:B------:R1:W4:Y:S01]  /*11d10*/  MUFU.EX2 R142, R158 ;  /* 0x0000009e008e7308 */ /* 0x0003220000000800 */
[----:B------:R-:W-:Y:S01]  /*11d20*/  LOP3.LUT R135, R162, 0xffff, RZ, 0xc0, !PT ;  /* 0x0000ffffa2877812 */ /* 0x000fe200078ec0ff */
[----:B------:R4:W-:Y:S01]  /*11d30*/  STG.E.U16 [R182.64+0x2], R3 ;  /* 0x00000203b6007986 */ /* 0x0009e2000c101510 */
[----:B------:R-:W-:Y:S01]  /*11d40*/  ISETP.GE.U32.AND P5, PT, R247, R146, PT ;  /* 0x00000092f700720c */ /* 0x000fe20003fa6070 */
[----:B--2---:R-:W-:Y:S01]  /*11d50*/  FADD.FTZ R150, R144, R133 ;  /* 0x0000008590967221 */ /* 0x004fe20000010000 */
[----:B------:R-:W-:Y:S02]  /*11d60*/  IADD3.X R185, R183, UR24, RZ, P4, !PT ;  /* 0x00000018b7b97c10 */ /* 0x000fe4000a7fe4ff */
[----:B------:R-:W-:Y:S01]  /*11d70*/  PRMT R133, R134, 0x5410, R137 ;  /* 0x0000541086857816 */ /* 0x000fe20000000089 */
[----:B------:R-:W-:Y:S01]  /*11d80*/  @!P6 HADD2 R244, -R134.H0_H0, -RZ.H0_H0 ;  /* 0xa00000ff86f4e230 */ /* 0x000fe20000000900 */
[----:B------:R-:W-:Y:S01]  /*11d90*/  LOP3.LUT R146, R162, 0xff, RZ, 0xc0, !PT ;  /* 0x000000ffa2927812 */ /* 0x000fe200078ec0ff */
[----:B------:R-:W-:Y:S03]  /*11da0*/  MUFU.EX2 R155, R160 ;  /* 0x000000a0009b7308 */ /* 0x000fe60000000800 */
[----:B------:R-:W-:Y:S02]  /*11db0*/  @!P6 PRMT R134, R244, 0x5410, RZ ;  /* 0x00005410f486e816 */ /* 0x000fe400000000ff */
[----:B------:R-:W-:Y:S01]  /*11dc0*/  ISETP.GE.U32.AND P4, PT, R247, R146, PT ;  /* 0x00000092f700720c */ /* 0x000fe20003f86070 */
[----:B------:R-:W-:Y:S02]  /*11dd0*/  @!P5 HADD2 R243, -R137.H0_H0, -RZ.H0_H0 ;  /* 0xa00000ff89f3d230 */ /* 0x000fe40000000900 */
[----:B------:R2:W-:Y:S02]  /*11de0*/  STG.E.U16 [R184.64], R134 ;  /* 0x00000086b8007986 */ /* 0x0005e4000c101510 */
[----:B------:R2:W2:Y:S01]  /*11df0*/  MUFU.EX2 R146, R179 ;  /* 0x000000b300927308 */ /* 0x0004a20000000800 */
[----:B------:R-:W-:Y:S01]  /*11e00*/  @!P5 PRMT R137, R243, 0x5410, RZ ;  /* 0x00005410f389d816 */ /* 0x000fe200000000ff */
[----:B-1----:R-:W-:Y:S01]  /*11e10*/  IMAD.MOV.U32 R158, RZ, RZ, R145 ;  /* 0x000000ffff9e7224 */ /* 0x002fe200078e0091 */
[----:B---3--:R-:W-:Y:S03]  /*11e20*/  SHF.R.U32.HI R136, RZ, 0x8, R135 ;  /* 0x00000008ff887819 */ /* 0x008fe60000011687 */
[----:B------:R1:W-:Y:S01]  /*11e30*/  STG.E.U16 [R184.64+0x2], R137 ;  /* 0x00000289b8007986 */ /* 0x0003e2000c101510 */
[----:B------:R-:W-:Y:S01]  /*11e40*/  SHF.R.U32.HI R135, RZ, 0x10, R162 ;  /* 0x00000010ff877819 */ /* 0x000fe200000116a2 */
[----:B------:R-:W-:Y:S01]  /*11e50*/  @!P4 HADD2 R241, -R138.H0_H0, -RZ.H0_H0 ;  /* 0xa00000ff8af1c230 */ /* 0x000fe20000000900 */
[----:B------:R-:W-:Y:S01]  /*11e60*/  LOP3.LUT R136, R136, 0xffff, RZ, 0xc0, !PT ;  /* 0x0000ffff88887812 */ /* 0x000fe200078ec0ff */
[----:B------:R-:W-:Y:S01]  /*11e70*/  FADD.FTZ R145, R139, R148 ;  /* 0x000000948b917221 */ /* 0x000fe20000010000 */
[C---:B----4-:R-:W-:Y:S01]  /*11e80*/  F2FP.PACK_AB R3, R143.reuse, R144 ;  /* 0x000000908f03723e */ /* 0x050fe200000000ff */
[----:B------:R-:W-:Y:S01]  /*11e90*/  FADD.FTZ R143, R143, R150 ;  /* 0x000000968f8f7221 */ /* 0x000fe20000010000 */
[----:B------:R-:W-:Y:S02]  /*11ea0*/  ISETP.GE.U32.AND P6, PT, R247, R136, PT ;  /* 0x00000088f700720c */ /* 0x000fe40003fc6070 */
[----:B------:R-:W-:Y:S02]  /*11eb0*/  LOP3.LUT R136, R135, 0xff, RZ, 0xc0, !PT ;  /* 0x000000ff87887812 */ /* 0x000fe400078ec0ff */
[----:B------:R-:W-:Y:S02]  /*11ec0*/  PRMT R135, R138, 0x7632, R135 ;  /* 0x000076328a877816 */ /* 0x000fe40000000087 */
[----:B------:R-:W-:Y:S02]  /*11ed0*/  ISETP.GE.U32.AND P5, PT, R247, R136, PT ;  /* 0x00000088f700720c */ /* 0x000fe40003fa6070 */
[C---:B------:R-:W-:Y:S01]  /*11ee0*/  F2FP.PACK_AB R139, R142.reuse, R139 ;  /* 0x0000008b8e8b723e */ /* 0x040fe200000000ff */
[----:B------:R-:W-:Y:S01]  /*11ef0*/  FADD.FTZ R142, R142, R145 ;  /* 0x000000918e8e7221 */ /* 0x000fe20000010000 */
[----:B------:R-:W-:Y:S01]  /*11f00*/  SHF.R.U32.HI R136, RZ, 0x18, R162 ;  /* 0x00000018ff887819 */ /* 0x000fe200000116a2 */
[----:B--2---:R-:W-:Y:S01]  /*11f10*/  IMAD.WIDE.U32 R178, R140, -0x2daee0ad, RZ ;  /* 0xd2511f538cb27825 */ /* 0x004fe200078e00ff */
[----:B------:R-:W-:Y:S01]  /*11f20*/  PRMT R134, R138, 0x5410, R135 ;  /* 0x000054108a867816 */ /* 0x000fe20000000087 */
[----:B------:R-:W-:Y:S01]  /*11f30*/  @!P6 HADD2 R240, -R135.H0_H0, -RZ.H0_H0 ;  /* 0xa00000ff87f0e230 */ /* 0x000fe20000000900 */
[----:B------:R-:W-:Y:S01]  /*11f40*/  @!P4 PRMT R138, R241, 0x5410, RZ ;  /* 0x00005410f18ac816 */ /* 0x000fe200000000ff */
[----:B------:R-:W2:Y:S01]  /*11f50*/  MUFU.EX2 R145, R159 ;  /* 0x0000009f00917308 */ /* 0x000ea20000000800 */
[----:B------:R-:W-:Y:S01]  /*11f60*/  LOP3.LUT R144, R179, UR13, R176, 0x96, !PT ;  /* 0x0000000db3907c12 */ /* 0x000fe2000f8e96b0 */
[----:B------:R-:W-:Y:S01]  /*11f70*/  FADD.FTZ R150, R146, R143 ;  /* 0x0000008f92967221 */ /* 0x000fe20000010000 */
[----:B------:R-:W-:Y:S01]  /*11f80*/  @!P6 PRMT R135, R240, 0x5410, RZ ;  /* 0x00005410f087e816 */ /* 0x000fe200000000ff */
[----:B------:R3:W-:Y:S01]  /*11f90*/  STG.E.U16 [R182.64+0x10], R138 ;  /* 0x0000108ab6007986 */ /* 0x0007e2000c101510 */
[C---:B------:R-:W-:Y:S01]  /*11fa0*/  ISETP.GE.U32.AND P4, PT, R247.reuse, R136, PT ;  /* 0x00000088f700720c */ /* 0x040fe20003f86070 */
[----:B------:R-:W-:Y:S01]  /*11fb0*/  @!P5 HADD2 R242, -R141.H0_H0, -RZ.H0_H0 ;  /* 0xa00000ff8df2d230 */ /* 0x000fe20000000900 */
[C---:B------:R-:W-:Y:S01]  /*11fc0*/  LOP3.LUT R136, R144.reuse, 0xff, RZ, 0xc0, !PT ;  /* 0x000000ff90887812 */ /* 0x040fe200078ec0ff */
[----:B------:R4:W-:Y:S01]  /*11fd0*/  STG.E.U16 [R182.64+0x12], R135 ;  /* 0x00001287b6007986 */ /* 0x0009e2000c101510 */
[----:B------:R-:W-:Y:S01]  /*11fe0*/  LOP3.LUT R148, R144, 0xffff, RZ, 0xc0, !PT ;  /* 0x0000ffff90947812 */ /* 0x000fe200078ec0ff */
[----:B------:R-:W4:Y:S01]  /*11ff0*/  MUFU.EX2 R140, R158 ;  /* 0x0000009e008c7308 */ /* 0x000f220000000800 */
[----:B------:R-:W-:Y:S02]  /*12000*/  ISETP.GE.U32.AND P6, PT, R247, R136, PT ;  /* 0x00000088f700720c */ /* 0x000fe40003fc6070 */
[----:B------:R-:W-:Y:S02]  /*12010*/  PRMT R136, R141, 0x7632, R136 ;  /* 0x000076328d887816 */ /* 0x000fe40000000088 */
[----:B------:R-:W-:Y:S02]  /*12020*/  SHF.R.U32.HI R148, RZ, 0x8, R148 ;  /* 0x00000008ff947819 */ /* 0x000fe40000011694 */
[C---:B-1----:R-:W-:Y:S01]  /*12030*/  F2FP.PACK_AB R137, R147.reuse, R146 ;  /* 0x000000929389723e */ /* 0x042fe200000000ff */
[----:B------:R-:W-:Y:S01]  /*12040*/  @!P4 HADD2 R239, -R136.H0_H0, -RZ.H0_H0 ;  /* 0xa00000ff88efc230 */ /* 0x000fe20000000900 */
[----:B------:R-:W-:Y:S01]  /*12050*/  LOP3.LUT R148, R148, 0xffff, RZ, 0xc0, !PT ;  /* 0x0000ffff94947812 */ /* 0x000fe200078ec0ff */
[----:B------:R1:W-:Y:S01]  /*12060*/  MUFU.EX2 R158, R167 ;  /* 0x000000a7009e7308 */ /* 0x0003e20000000800 */
[----:B------:R-:W-:Y:S01]  /*12070*/  FADD.FTZ R147, R147, R150 ;  /* 0x0000009693937221 */ /* 0x000fe20000010000 */
[----:B------:R-:W-:Y:S01]  /*12080*/  SHF.R.U32.HI R150, RZ, 0x18, R178 ;  /* 0x00000018ff967819 */ /* 0x000fe200000116b2 */
[----:B--2---:R-:W-:Y:S01]  /*12090*/  FADD.FTZ R143, R145, R142 ;  /* 0x0000008e918f7221 */ /* 0x004fe20000010000 */
[----:B------:R-:W-:Y:S01]  /*120a0*/  @!P6 HADD2 R238, -R3.H0_H0, -RZ.H0_H0 ;  /* 0xa00000ff03eee230 */ /* 0x000fe20000000900 */
[----:B------:R-:W-:Y:S02]  /*120b0*/  LOP3.LUT R176, R179, UR13, R176, 0x96, !PT ;  /* 0x0000000db3b07c12 */ /* 0x000fe4000f8e96b0 */
[--C-:B---3--:R-:W-:Y:S02]  /*120c0*/  SHF.R.U32.HI R138, RZ, 0x10, R144.reuse ;  /* 0x00000010ff8a7819 */ /* 0x108fe40000011690 */
[----:B------:R-:W-:Y:S01]  /*120d0*/  SHF.R.U32.HI R144, RZ, 0x18, R144 ;  /* 0x00000018ff907819 */ /* 0x000fe20000011690 */
[----:B----4-:R-:W-:Y:S01]  /*120e0*/  FADD.FTZ R143, R140, R143 ;  /* 0x0000008f8c8f7221 */ /* 0x010fe20000010000 */
[----:B------:R-:W-:Y:S02]  /*120f0*/  PRMT R135, R141, 0x5410, R136 ;  /* 0x000054108d877816 */ /* 0x000fe40000000088 */
[----:B------:R-:W-:Y:S02]  /*12100*/  @!P5 PRMT R141, R242, 0x5410, RZ ;  /* 0x00005410f28dd816 */ /* 0x000fe400000000ff */
[----:B------:R-:W-:Y:S02]  /*12110*/  ISETP.GE.U32.AND P5, PT, R247, R148, PT ;  /* 0x00000094f700720c */ /* 0x000fe40003fa6070 */
[----:B------:R-:W-:Y:S01]  /*12120*/  @!P4 PRMT R136, R239, 0x5410, RZ ;  /* 0x00005410ef88c816 */ /* 0x000fe200000000ff */
[----:B------:R2:W-:Y:S01]  /*12130*/  STG.E.U16 [R184.64+0x10], R141 ;  /* 0x0000108db8007986 */ /* 0x0005e2000c101510 */
[----:B------:R-:W-:Y:S01]  /*12140*/  F2FP.PACK_AB R142, R140, R145 ;  /* 0x000000918c8e723e */ /* 0x000fe200000000ff */
[----:B------:R-:W3:Y:S01]  /*12150*/  MUFU.EX2 R148, R151 ;  /* 0x0000009700947308 */ /* 0x000ee20000000800 */
[C---:B------:R-:W-:Y:S01]  /*12160*/  PRMT R140, R3.reuse, 0x7632, R140 ;  /* 0x00007632038c7816 */ /* 0x040fe2000000008c */
[----:B------:R4:W-:Y:S01]  /*12170*/  STG.E.U16 [R184.64+0x12], R136 ;  /* 0x00001288b8007986 */ /* 0x0009e2000c101510 */
[----:B------:R-:W-:Y:S01]  /*12180*/  LOP3.LUT R138, R138, 0xff, RZ, 0xc0, !PT ;  /* 0x000000ff8a8a7812 */ /* 0x000fe200078ec0ff */
[----:B-1----:R-:W-:Y:S01]  /*12190*/  IMAD.MOV.U32 R167, RZ, RZ, R161 ;  /* 0x000000ffffa77224 */ /* 0x002fe200078e00a1 */
[----:B------:R-:W-:Y:S01]  /*121a0*/  PRMT R146, R3, 0x5410, R140 ;  /* 0x0000541003927816 */ /* 0x000fe2000000008c */
[----:B------:R-:W-:Y:S01]  /*121b0*/  IMAD.MOV.U32 R161, RZ, RZ, R153 ;  /* 0x000000ffffa17224 */ /* 0x000fe200078e0099 */
[C---:B------:R-:W-:Y:S01]  /*121c0*/  ISETP.GE.U32.AND P4, PT, R247.reuse, R138, PT ;  /* 0x0000008af700720c */ /* 0x040fe20003f86070 */
[----:B------:R-:W-:Y:S01]  /*121d0*/  @!P5 HADD2 R237, -R140.H0_H0, -RZ.H0_H0 ;  /* 0xa00000ff8cedd230 */ /* 0x000fe20000000900 */
[----:B------:R-:W-:Y:S01]  /*121e0*/  LOP3.LUT R138, R178, 0xff, RZ, 0xc0, !PT ;  /* 0x000000ffb28a7812 */ /* 0x000fe200078ec0ff */
[----:B------:R-:W-:Y:S01]  /*121f0*/  MUFU.EX2 R159, R161 ;  /* 0x000000a1009f7308 */ /* 0x000fe20000000800 */
[----:B------:R-:W-:Y:S02]  /*12200*/  @!P6 PRMT R3, R238, 0x5410, RZ ;  /* 0x00005410ee03e816 */ /* 0x000fe400000000ff */
[----:B------:R-:W-:Y:S02]  /*12210*/  ISETP.GE.U32.AND P6, PT, R247, R144, PT ;  /* 0x00000090f700720c */ /* 0x000fe40003fc6070 */
[----:B------:R-:W-:Y:S01]  /*12220*/  @!P5 PRMT R140, R237, 0x5410, RZ ;  /* 0x00005410ed8cd816 */ /* 0x000fe200000000ff */
[----:B------:R1:W-:Y:S01]  /*12230*/  STG.E.U16 [R182.64+0x20], R3 ;  /* 0x00002003b6007986 */ /* 0x0003e2000c101510 */
[----:B------:R-:W-:Y:S02]  /*12240*/  ISETP.GE.U32.AND P5, PT, R247, R138, PT ;  /* 0x0000008af700720c */ /* 0x000fe40003fa6070 */
[----:B------:R-:W-:Y:S01]  /*12250*/  LOP3.LUT R138, R178, 0xffff, RZ, 0xc0, !PT ;  /* 0x0000ffffb28a7812 */ /* 0x000fe200078ec0ff */
[----:B------:R1:W-:Y:S01]  /*12260*/  STG.E.U16 [R182.64+0x22], R140 ;  /* 0x0000228cb6007986 */ /* 0x0003e2000c101510 */
[----:B------:R-:W-:Y:S01]  /*12270*/  @!P4 HADD2 R235, -R139.H0_H0, -RZ.H0_H0 ;  /* 0xa00000ff8bebc230 */ /* 0x000fe20000000900 */
[----:B---3--:R-:W-:Y:S01]  /*12280*/  FADD.FTZ R152, R148, R147 ;  /* 0x0000009394987221 */ /* 0x008fe20000010000 */
[--C-:B--2---:R-:W-:Y:S02]  /*12290*/  SHF.R.U32.HI R141, RZ, 0x8, R138.reuse ;  /* 0x00000008ff8d7819 */ /* 0x104fe4000001168a */
[----:B------:R-:W-:Y:S02]  /*122a0*/  PRMT R138, R139, 0x7632, R138 ;  /* 0x000076328b8a7816 */ /* 0x000fe4000000008a */
[----:B------:R-:W-:Y:S03]  /*122b0*/  LOP3.LUT R144, R141, 0xffff, RZ, 0xc0, !PT ;  /* 0x0000ffff8d907812 */ /* 0x000fe600078ec0ff */
[----:B------:R-:W-:Y:S01]  /*122c0*/  @!P5 HADD2 R232, -R137.H0_H0, -RZ.H0_H0 ;  /* 0xa00000ff89e8d230 */ /* 0x000fe20000000900 */
[----:B------:R-:W2:Y:S01]  /*122d0*/  MUFU.EX2 R141, R156 ;  /* 0x0000009c008d7308 */ /* 0x000ea20000000800 */
[----:B------:R-:W-:Y:S01]  /*122e0*/  @!P6 HADD2 R233, -R138.H0_H0, -RZ.H0_H0 ;  /* 0xa00000ff8ae9e230 */ /* 0x000fe20000000900 */
[----:B------:R-:W-:Y:S02]  /*122f0*/  PRMT R145, R139, 0x5410, R138 ;  /* 0x000054108b917816 */ /* 0x000fe4000000008a */
[----:B------:R-:W-:Y:S02]  /*12300*/  @!P4 PRMT R139, R235, 0x5410, RZ ;  /* 0x00005410eb8bc816 */ /* 0x000fe400000000ff */
[----:B------:R-:W-:Y:S02]  /*12310*/  ISETP.GE.U32.AND P4, PT, R247, R144, PT ;  /* 0x00000090f700720c */ /* 0x000fe40003f86070 */
[----:B------:R-:W-:Y:S01]  /*12320*/  SHF.R.U32.HI R144, RZ, 0x10, R178 ;  /* 0x00000010ff907819 */ /* 0x000fe200000116b2 */
[----:B------:R3:W-:Y:S01]  /*12330*/  STG.E.U16 [R184.64+0x20], R139 ;  /* 0x0000208bb8007986 */ /* 0x0007e2000c101510 */
[----:B------:R-:W-:Y:S01]  /*12340*/  @!P6 PRMT R138, R233, 0x5410, RZ ;  /* 0x00005410e98ae816 */ /* 0x000fe200000000ff */
[----:B------:R-:W3:Y:S01]  /*12350*/  MUFU.EX2 R156, R180 ;  /* 0x000000b4009c7308 */ /* 0x000ee20000000800 */
[----:B------:R-:W-:Y:S02]  /*12360*/  LOP3.LUT R144, R144, 0xff, RZ, 0xc0, !PT ;  /* 0x000000ff90907812 */ /* 0x000fe400078ec0ff */
[----:B----4-:R-:W-:Y:S01]  /*12370*/  PRMT R136, R137, 0x7632, R136 ;  /* 0x0000763289887816 */ /* 0x010fe20000000088 */
[----:B------:R4:W-:Y:S01]  /*12380*/  STG.E.U16 [R184.64+0x22], R138 ;  /* 0x0000228ab8007986 */ /* 0x0009e2000c101510 */
[----:B------:R-:W-:Y:S02]  /*12390*/  ISETP.GE.U32.AND P6, PT, R247, R144, PT ;  /* 0x00000090f700720c */ /* 0x000fe40003fc6070 */
[----:B------:R-:W-:Y:S01]  /*123a0*/  PRMT R144, R137, 0x5410, R136 ;  /* 0x0000541089907816 */ /* 0x000fe20000000088 */
[----:B------:R-:W-:Y:S01]  /*123b0*/  @!P4 HADD2 R234, -R136.H0_H0, -RZ.H0_H0 ;  /* 0xa00000ff88eac230 */ /* 0x000fe20000000900 */
[----:B------:R-:W-:Y:S02]  /*123c0*/  @!P5 PRMT R137, R232, 0x5410, RZ ;  /* 0x00005410e889d816 */ /* 0x000fe400000000ff */
[----:B------:R-:W-:Y:S02]  /*123d0*/  ISETP.GE.U32.AND P5, PT, R247, R150, PT ;  /* 0x00000096f700720c */ /* 0x000fe40003fa6070 */
[----:B------:R-:W-:Y:S01]  /*123e0*/  LOP3.LUT R150, R191, UR34, RZ, 0x3c, !PT ;  /* 0x00000022bf967c12 */ /* 0x000fe2000f8e3cff */
[----:B------:R4:W-:Y:S01]  /*123f0*/  STG.E.U16 [R182.64+0x30], R137 ;  /* 0x00003089b6007986 */ /* 0x0009e2000c101510 */
[----:B-1----:R-:W-:Y:S01]  /*12400*/  F2FP.PACK_AB R3, R149, R148 ;  /* 0x000000949503723e */ /* 0x002fe200000000ff */
[----:B------:R-:W-:Y:S01]  /*12410*/  FADD.FTZ R148, R158, R143 ;  /* 0x0000008f9e947221 */ /* 0x000fe20000010000 */
[C---:B--2---:R-:W-:Y:S01]  /*12420*/  F2FP.PACK_AB R158, R141.reuse, R158 ;  /* 0x0000009e8d9e723e */ /* 0x044fe200000000ff */
[----:B------:R-:W-:Y:S01]  /*12430*/  IMAD.WIDE.U32 R150, R150, -0x326172a9, RZ ;  /* 0xcd9e8d5796967825 */ /* 0x000fe200078e00ff */
[----:B------:R-:W-:Y:S01]  /*12440*/  @!P4 PRMT R136, R234, 0x5410, RZ ;  /* 0x00005410ea88c816 */ /* 0x000fe200000000ff */
[----:B------:R1:W5:Y:S01]  /*12450*/  LDL.LU.64 R190, [R1+0x78] ;  /* 0x0000780001be7983 */ /* 0x0003620000300a00 */
[----:B------:R-:W-:Y:S01]  /*12460*/  PRMT R157, R158, 0x7632, R157 ;  /* 0x000076329e9d7816 */ /* 0x000fe2000000009d */
[----:B------:R-:W-:Y:S01]  /*12470*/  FADD.FTZ R140, R141, R148 ;  /* 0x000000948d8c7221 */ /* 0x000fe20000010000 */
[----:B------:R-:W-:Y:S01]  /*12480*/  LOP3.LUT R143, R151, UR32, R166, 0x96, !PT ;  /* 0x00000020978f7c12 */ /* 0x000fe2000f8e96a6 */
[----:B------:R-:W-:Y:S01]  /*12490*/  FADD.FTZ R149, R149, R152 ;  /* 0x0000009895957221 */ /* 0x000fe20000010000 */
[----:B------:R-:W-:Y:S01]  /*124a0*/  LOP3.LUT R141, R187, UR29, R150, 0x96, !PT ;  /* 0x0000001dbb8d7c12 */ /* 0x000fe2000f8e9696 */
[----:B---3--:R-:W-:Y:S01]  /*124b0*/  IMAD.MOV.U32 R139, RZ, RZ, R163 ;  /* 0x000000ffff8b7224 */ /* 0x008fe200078e00a3 */
[----:B------:R2:W-:Y:S01]  /*124c0*/  STG.E.U16 [R182.64+0x32], R136 ;  /* 0x00003288b6007986 */ /* 0x0005e2000c101510 */
[----:B------:R-:W-:Y:S01]  /*124d0*/  IMAD.WIDE.U32 R152, R143, -0x2daee0ad, RZ ;  /* 0xd2511f538f987825 */ /* 0x000fe200078e00ff */
[----:B------:R-:W-:Y:S03]  /*124e0*/  SHF.R.U32.HI R147, RZ, 0x10, R178 ;  /* 0x00000010ff937819 */ /* 0x000fe600000116b2 */
[----:B------:R-:W-:Y:S01]  /*124f0*/  IMAD.WIDE.U32 R150, R141, -0x2daee0ad, RZ ;  /* 0xd2511f538d967825 */ /* 0x000fe200078e00ff */
[----:B------:R-:W-:Y:S02]  /*12500*/  LOP3.LUT R143, R153, UR27, R154, 0x96, !PT ;  /* 0x0000001b998f7c12 */ /* 0x000fe4000f8e969a */
[----:B------:R-:W-:Y:S01]  /*12510*/  LOP3.LUT R147, R147, 0xff, RZ, 0xc0, !PT ;  /* 0x000000ff93937812 */ /* 0x000fe200078ec0ff */
[----:B----4-:R-:W-:Y:S01]  /*12520*/  IMAD.MOV.U32 R138, RZ, RZ, R162 ;  /* 0x000000ffff8a7224 */ /* 0x010fe200078e00a2 */
[----:B------:R-:W-:Y:S01]  /*12530*/  LOP3.LUT R141, R151, UR30, R152, 0x96, !PT ;  /* 0x0000001e978d7c12 */ /* 0x000fe2000f8e9698 */
[----:B------:R-:W-:Y:S01]  /*12540*/  IMAD.WIDE.U32 R162, R143, -0x326172a9, RZ ;  /* 0xcd9e8d578fa27825 */ /* 0x000fe200078e00ff */
[----:B------:R-:W-:Y:S03]  /*12550*/  PRMT R137, R142, 0x7632, R137 ;  /* 0x000076328e897816 */ /* 0x000fe60000000089 */
[----:B------:R-:W-:Y:S01]  /*12560*/  IMAD.WIDE.U32 R152, R141, -0x326172a9, RZ ;  /* 0xcd9e8d578d987825 */ /* 0x000fe200078e00ff */
[----:B------:R-:W-:Y:S03]  /*12570*/  LOP3.LUT R186, R163, UR4, R186, 0x96, !PT ;  /* 0x00000004a3ba7c12 */ /* 0x000fe6000f8e96ba */
[----:B------:R-:W-:Y:S01]  /*12580*/  FADD.FTZ R140, R159, R140 ;  /* 0x0000008c9f8c7221 */ /* 0x000fe20000010000 */
[----:B------:R-:W-:Y:S01]  /*12590*/  LOP3.LUT R162, R153, UR33, R162, 0x96, !PT ;  /* 0x0000002199a27c12 */ /* 0x000fe2000f8e96a2 */
[----:B------:R-:W-:Y:S01]  /*125a0*/  IMAD.WIDE.U32 R186, R186, -0x2daee0ad, RZ ;  /* 0xd2511f53baba7825 */ /* 0x000fe200078e00ff */
[----:B------:R-:W-:Y:S01]  /*125b0*/  @!P5 HADD2 R231, -R137.H0_H0, -RZ.H0_H0 ;  /* 0xa00000ff89e7d230 */ /* 0x000fe20000000900 */
[----:B------:R-:W-:Y:S02]  /*125c0*/  F2FP.PACK_AB R159, R155, R159 ;  /* 0x0000009f9b9f723e */ /* 0x000fe400000000ff */
[----:B------:R-:W-:Y:S01]  /*125d0*/  IMAD.WIDE.U32 R162, R162, -0x2daee0ad, RZ ;  /* 0xd2511f53a2a27825 */ /* 0x000fe200078e00ff */
[----:B------:R-:W-:Y:S02]  /*125e0*/  LOP3.LUT R150, R187, UR31, R150, 0x96, !PT ;  /* 0x0000001fbb967c12 */ /* 0x000fe4000f8e9696 */
[----:B------:R-:W-:Y:S01]  /*125f0*/  PRMT R153, R158, 0x5410, R157 ;  /* 0x000054109e997816 */ /* 0x000fe2000000009d */
[----:B------:R-:W-:Y:S01]  /*12600*/  IMAD.MOV.U32 R187, RZ, RZ, R139 ;  /* 0x000000ffffbb7224 */ /* 0x000fe200078e008b */
[----:B------:R-:W-:Y:S01]  /*12610*/  LOP3.LUT R166, R163, UR5, R186, 0x96, !PT ;  /* 0x00000005a3a67c12 */ /* 0x000fe2000f8e96ba */
[----:B------:R-:W-:Y:S01]  /*12620*/  IMAD.MOV.U32 R186, RZ, RZ, R138 ;  /* 0x000000ffffba7224 */ /* 0x000fe200078e008a */
[----:B------:R-:W-:Y:S01]  /*12630*/  PRMT R163, R247, 0x7054, R247 ;  /* 0x00007054f7a37816 */ /* 0x000fe200000000f7 */
[----:B------:R-:W-:Y:S01]  /*12640*/  FADD.FTZ R138, R156, R149 ;  /* 0x000000959c8a7221 */ /* 0x000fe20000010000 */
[----:B------:R-:W-:Y:S01]  /*12650*/  LOP3.LUT R149, R178, 0xff, RZ, 0xc0, !PT ;  /* 0x000000ffb2957812 */ /* 0x000fe200078ec0ff */
[----:B------:R-:W-:Y:S01]  /*12660*/  IMAD.WIDE.U32 R150, R150, -0x326172a9, RZ ;  /* 0xcd9e8d5796967825 */ /* 0x000fe200078e00ff */
[----:B------:R-:W-:Y:S03]  /*12670*/  F2FP.PACK_AB R156, R181, R156 ;  /* 0x0000009cb59c723e */ /* 0x000fe600000000ff */
[----:B------:R-:W-:Y:S01]  /*12680*/  IMAD.WIDE.U32 R166, R166, -0x326172a9, RZ ;  /* 0xcd9e8d57a6a67825 */ /* 0x000fe200078e00ff */
[----:B------:R-:W-:Y:S02]  /*12690*/  LOP3.LUT R161, R151, UR28, R152, 0x96, !PT ;  /* 0x0000001c97a17c12 */ /* 0x000fe4000f8e9698 */
[----:B------:R-:W-:Y:S01]  /*126a0*/  LOP3.LUT R151, R176, 0xff, RZ, 0xc0, !PT ;  /* 0x000000ffb0977812 */ /* 0x000fe200078ec0ff */
[--C-:B------:R-:W-:Y:S01]  /*126b0*/  FADD.FTZ R139, R181, R138.reuse ;  /* 0x0000008ab58b7221 */ /* 0x100fe20000010000 */
[----:B------:R-:W-:Y:S01]  /*126c0*/  PRMT R138, R142, 0x7610, R138 ;  /* 0x000076108e8a7816 */ /* 0x000fe2000000008a */
[----:B------:R-:W-:Y:S01]  /*126d0*/  FADD.FTZ R155, R155, R140 ;  /* 0x0000008c9b9b7221 */ /* 0x000fe20000010000 */
[----:B------:R-:W-:Y:S01]  /*126e0*/  LOP3.LUT R141, R167, UR14, R150, 0x96, !PT ;  /* 0x0000000ea78d7c12 */ /* 0x000fe2000f8e9696 */
[----:B------:R-:W3:Y:S02]  /*126f0*/  MUFU.EX2 R140, R175 ;  /* 0x000000af008c7308 */ /* 0x000ee40000000800 */
[----:B------:R-:W-:Y:S01]  /*12700*/  @!P6 HADD2 R236, -R138.H0_H0, -RZ.H0_H0 ;  /* 0xa00000ff8aece230 */ /* 0x000fe20000000900 */
[C---:B------:R-:W-:Y:S01]  /*12710*/  LOP3.LUT R148, R141.reuse, 0xff, RZ, 0xc0, !PT ;  /* 0x000000ff8d947812 */ /* 0x040fe200078ec0ff */
[----:B------:R-:W-:Y:S01]  /*12720*/  FADD.FTZ R164, R172, R155 ;  /* 0x0000009baca47221 */ /* 0x000fe20000010000 */
[----:B------:R-:W-:Y:S02]  /*12730*/  LOP3.LUT R143, R141, 0xffff, RZ, 0xc0, !PT ;  /* 0x0000ffff8d8f7812 */ /* 0x000fe400078ec0ff */
[----:B------:R-:W-:Y:S02]  /*12740*/  ISETP.GE.U32.AND P4, PT, R247, R148, PT ;  /* 0x00000094f700720c */ /* 0x000fe40003f86070 */
[----:B------:R-:W-:Y:S01]  /*12750*/  PRMT R148, R138, 0x5410, R137 ;  /* 0x000054108a947816 */ /* 0x000fe20000000089 */
[----:B------:R-:W4:Y:S01]  /*12760*/  MUFU.EX2 R181, R165 ;  /* 0x000000a500b57308 */ /* 0x000f220000000800 */
[----:B------:R-:W-:Y:S02]  /*12770*/  @!P6 PRMT R138, R236, 0x5410, RZ ;  /* 0x00005410ec8ae816 */ /* 0x000fe400000000ff */
[----:B------:R-:W-:Y:S02]  /*12780*/  SHF.R.U32.HI R143, RZ, 0x8, R143 ;  /* 0x00000008ff8f7819 */ /* 0x000fe4000001168f */
[----:B------:R-:W-:Y:S01]  /*12790*/  @!P5 PRMT R137, R231, 0x5410, RZ ;  /* 0x00005410e789d816 */ /* 0x000fe200000000ff */
[----:B------:R1:W-:Y:S01]  /*127a0*/  STG.E.U16 [R184.64+0x30], R138 ;  /* 0x0000308ab8007986 */ /* 0x0003e2000c101510 */
[----:B--2---:R-:W-:Y:S02]  /*127b0*/  LOP3.LUT R136, R143, 0xffff, RZ, 0xc0, !PT ;  /* 0x0000ffff8f887812 */ /* 0x004fe400078ec0ff */
[----:B------:R-:W-:Y:S01]  /*127c0*/  SHF.R.U32.HI R142, RZ, 0x10, R141 ;  /* 0x00000010ff8e7819 */ /* 0x000fe2000001168d */
[----:B------:R-:W2:Y:S01]  /*127d0*/  MUFU.EX2 R143, R173 ;  /* 0x000000ad008f7308 */ /* 0x000ea20000000800 */
[----:B------:R-:W-:Y:S01]  /*127e0*/  ISETP.GE.U32.AND P6, PT, R247, R136, PT ;  /* 0x00000088f700720c */ /* 0x000fe20003fc6070 */
[----:B------:R-:W-:Y:S01]  /*127f0*/  STG.E.U16 [R184.64+0x32], R137 ;  /* 0x00003289b8007986 */ /* 0x000fe2000c101510 */
[C---:B------:R-:W-:Y:S01]  /*12800*/  PRMT R136, R3.reuse, 0x7632, R136 ;  /* 0x0000763203887816 */ /* 0x040fe20000000088 */
[----:B------:R-:W-:Y:S01]  /*12810*/  @!P4 HADD2 R230, -R3.H0_H0, -RZ.H0_H0 ;  /* 0xa00000ff03e6c230 */ /* 0x000fe20000000900 */
[----:B------:R-:W-:Y:S01]  /*12820*/  LOP3.LUT R142, R142, 0xff, RZ, 0xc0, !PT ;  /* 0x000000ff8e8e7812 */ /* 0x000fe200078ec0ff */
[----:B---3--:R-:W-:Y:S01]  /*12830*/  FADD.FTZ R160, R140, R139 ;  /* 0x0000008b8ca07221 */ /* 0x008fe20000010000 */
[----:B------:R-:W-:Y:S01]  /*12840*/  PRMT R154, R3, 0x5410, R136 ;  /* 0x00005410039a7816 */ /* 0x000fe20000000088 */
[----:B------:R-:W-:Y:S01]  /*12850*/  IMAD.MOV.U32 R139, RZ, RZ, R189 ;  /* 0x000000ffff8b7224 */ /* 0x000fe200078e00bd */
[C---:B------:R-:W-:Y:S02]  /*12860*/  ISETP.GE.U32.AND P5, PT, R247.reuse, R142, PT ;  /* 0x0000008ef700720c */ /* 0x040fe40003fa6070 */
[----:B------:R-:W-:Y:S01]  /*12870*/  SHF.R.U32.HI R142, RZ, 0x18, R141 ;  /* 0x00000018ff8e7819 */ /* 0x000fe2000001168d */
[----:B------:R-:W-:Y:S01]  /*12880*/  IMAD.MOV.U32 R141, RZ, RZ, R139 ;  /* 0x000000ffff8d7224 */ /* 0x000fe200078e008b */
[----:B------:R-:W-:Y:S01]  /*12890*/  @!P4 PRMT R3, R230, 0x5410, RZ ;  /* 0x00005410e603c816 */ /* 0x000fe200000000ff */
[----:B------:R-:W-:Y:S01]  /*128a0*/  @!P6 HADD2 R229, -R136.H0_H0, -RZ.H0_H0 ;  /* 0xa00000ff88e5e230 */ /* 0x000fe20000000900 */
[----:B------:R-:W-:Y:S02]  /*128b0*/  ISETP.GE.U32.AND P4, PT, R247, R142, PT ;  /* 0x0000008ef700720c */ /* 0x000fe40003f86070 */
[----:B------:R-:W-:Y:S01]  /*128c0*/  SHF.R.U32.HI R141, RZ, 0x18, R176 ;  /* 0x00000018ff8d7819 */ /* 0x000fe200000116b0 */
[----:B------:R3:W-:Y:S01]  /*128d0*/  STG.E.U16 [R182.64+0x40], R3 ;  /* 0x00004003b6007986 */ /* 0x0007e2000c101510 */
[----:B------:R-:W-:Y:S02]  /*128e0*/  @!P6 PRMT R136, R229, 0x5410, RZ ;  /* 0x00005410e588e816 */ /* 0x000fe400000000ff */
[----:B----4-:R-:W-:Y:S01]  /*128f0*/  F2FP.PACK_AB R180, R181, R170 ;  /* 0x000000aab5b4723e */ /* 0x010fe200000000ff */
[----:B------:R-:W-:Y:S01]  /*12900*/  @!P5 HADD2 R228, -R158.H0_H0, -RZ.H0_H0 ;  /* 0xa00000ff9ee4d230 */ /* 0x000fe20000000900 */
[C---:B-1----:R-:W-:Y:S01]  /*12910*/  LOP3.LUT R138, R166.reuse, 0xff, RZ, 0xc0, !PT ;  /* 0x000000ffa68a7812 */ /* 0x042fe200078ec0ff */
[----:B------:R-:W-:Y:S01]  /*12920*/  STG.E.U16 [R182.64+0x42], R136 ;  /* 0x00004288b6007986 */ /* 0x000fe2000c101510 */
[C---:B--2---:R-:W-:Y:S01]  /*12930*/  F2FP.PACK_AB R173, R143.reuse, R140 ;  /* 0x0000008c8fad723e */ /* 0x044fe200000000ff */
[----:B------:R-:W-:Y:S01]  /*12940*/  FADD.FTZ R160, R143, R160 ;  /* 0x000000a08fa07221 */ /* 0x000fe20000010000 */
[----:B------:R-:W-:Y:S01]  /*12950*/  ISETP.GE.U32.AND P0, PT, R247, R138, PT ;  /* 0x0000008af700720c */ /* 0x000fe20003f06070 */
[----:B------:R-:W-:Y:S01]  /*12960*/  @!P4 HADD2 R227, -R157.H0_H0, -RZ.H0_H0 ;  /* 0xa00000ff9de3c230 */ /* 0x000fe20000000900 */
[----:B------:R-:W-:Y:S02]  /*12970*/  LOP3.LUT R138, R166, 0xffff, RZ, 0xc0, !PT ;  /* 0x0000ffffa68a7812 */ /* 0x000fe400078ec0ff */
[----:B------:R-:W-:Y:S02]  /*12980*/  @!P5 PRMT R158, R228, 0x5410, RZ ;  /* 0x00005410e49ed816 */ /* 0x000fe400000000ff */
[----:B------:R-:W-:Y:S02]  /*12990*/  SHF.R.U32.HI R138, RZ, 0x8, R138 ;  /* 0x00000008ff8a7819 */ /* 0x000fe4000001168a */
[----:B------:R-:W-:Y:S01]  /*129a0*/  @!P4 PRMT R157, R227, 0x5410, RZ ;  /* 0x00005410e39dc816 */ /* 0x000fe200000000ff */
[----:B------:R1:W-:Y:S01]  /*129b0*/  STG.E.U16 [R184.64+0x40], R158 ;  /* 0x0000409eb8007986 */ /* 0x0003e2000c101510 */
[----:B------:R-:W-:Y:S02]  /*129c0*/  LOP3.LUT R138, R138, 0xffff, RZ, 0xc0, !PT ;  /* 0x0000ffff8a8a7812 */ /* 0x000fe400078ec0ff */
[----:B------:R-:W-:Y:S01]  /*129d0*/  PRMT R177, R180, 0x7632, R177 ;  /* 0x00007632b4b17816 */ /* 0x000fe200000000b1 */
[----:B------:R-:W-:Y:S01]  /*129e0*/  STG.E.U16 [R184.64+0x42], R157 ;  /* 0x0000429db8007986 */ /* 0x000fe2000c101510 */
[----:B------:R-:W-:Y:S01]  /*129f0*/  ISETP.GE.U32.AND P6, PT, R247, R138, PT ;  /* 0x0000008af700720c */ /* 0x000fe20003fc6070 */
[----:B------:R-:W-:Y:S01]  /*12a00*/  IMAD.MOV.U32 R138, RZ, RZ, R188 ;  /* 0x000000ffff8a7224 */ /* 0x000fe200078e00bc */
[----:B------:R-:W-:Y:S01]  /*12a10*/  @!P0 HADD2 R226, -R156.H0_H0, -RZ.H0_H0 ;  /* 0xa00000ff9ce28230 */ /* 0x000fe20000000900 */
[----:B------:R2:W5:Y:S01]  /*12a20*/  LDL.LU.64 R188, [R1+0x70] ;  /* 0x0000700001bc7983 */ /* 0x0005620000300a00 */
[C---:B---3--:R-:W-:Y:S01]  /*12a30*/  PRMT R3, R156.reuse, 0x7632, R3 ;  /* 0x000076329c037816 */ /* 0x048fe20000000003 */
[----:B------:R-:W-:Y:S01]  /*12a40*/  IMAD.MOV.U32 R140, RZ, RZ, R138 ;  /* 0x000000ffff8c7224 */ /* 0x000fe200078e008a */
[----:B------:R-:W-:Y:S02]  /*12a50*/  SHF.R.U32.HI R138, RZ, 0x10, R166 ;  /* 0x00000010ff8a7819 */ /* 0x000fe400000116a6 */
[----:B------:R-:W-:Y:S02]  /*12a60*/  PRMT R152, R156, 0x5410, R3 ;  /* 0x000054109c987816 */ /* 0x000fe40000000003 */
[----:B------:R-:W-:Y:S02]  /*12a70*/  LOP3.LUT R139, R187, UR14, R140, 0x96, !PT ;  /* 0x0000000ebb8b7c12 */ /* 0x000fe4000f8e968c */
[----:B------:R-:W-:Y:S01]  /*12a80*/  LOP3.LUT R138, R138, 0xff, RZ, 0xc0, !PT ;  /* 0x000000ff8a8a7812 */ /* 0x000fe200078ec0ff */
[----:B------:R-:W-:Y:S01]  /*12a90*/  @!P6 HADD2 R219, -R3.H0_H0, -RZ.H0_H0 ;  /* 0xa00000ff03dbe230 */ /* 0x000fe20000000900 */
[----:B------:R-:W-:Y:S02]  /*12aa0*/  LOP3.LUT R137, R139, 0xffff, RZ, 0xc0, !PT ;  /* 0x0000ffff8b897812 */ /* 0x000fe400078ec0ff */
[C---:B------:R-:W-:Y:S02]  /*12ab0*/  ISETP.GE.U32.AND P5, PT, R247.reuse, R138, PT ;  /* 0x0000008af700720c */ /* 0x040fe40003fa6070 */
[----:B------:R-:W-:Y:S02]  /*12ac0*/  SHF.R.U32.HI R138, RZ, 0x18, R166 ;  /* 0x00000018ff8a7819 */ /* 0x000fe400000116a6 */
[----:B------:R-:W-:Y:S02]  /*12ad0*/  SHF.R.U32.HI R137, RZ, 0x8, R137 ;  /* 0x00000008ff897819 */ /* 0x000fe40000011689 */
[----:B------:R-:W-:Y:S01]  /*12ae0*/  ISETP.GE.U32.AND P4, PT, R247, R138, PT ;  /* 0x0000008af700720c */ /* 0x000fe20003f86070 */
[----:B-1----:R-:W-:Y:S01]  /*12af0*/  FADD.FTZ R158, R169, R160 ;  /* 0x000000a0a99e7221 */ /* 0x002fe20000010000 */
[----:B------:R-:W-:Y:S02]  /*12b00*/  LOP3.LUT R138, R139, 0xff, RZ, 0xc0, !PT ;  /* 0x000000ff8b8a7812 */ /* 0x000fe400078ec0ff */
[--C-:B------:R-:W-:Y:S02]  /*12b10*/  SHF.R.U32.HI R140, RZ, 0x18, R186.reuse ;  /* 0x00000018ff8c7819 */ /* 0x100fe400000116ba */
[----:B------:R-:W-:Y:S01]  /*12b20*/  PRMT R137, R138, 0x5410, R137 ;  /* 0x000054108a897816 */ /* 0x000fe20000000089 */
[----:B------:R-:W-:Y:S01]  /*12b30*/  @!P5 HADD2 R221, -R159.H0_H0, -RZ.H0_H0 ;  /* 0xa00000ff9fddd230 */ /* 0x000fe20000000900 */
[--C-:B------:R-:W-:Y:S02]  /*12b40*/  SHF.R.U32.HI R138, RZ, 0x10, R139.reuse ;  /* 0x00000010ff8a7819 */ /* 0x100fe4000001168b */
[----:B------:R-:W-:Y:S01]  /*12b50*/  SHF.R.U32.HI R139, RZ, 0x18, R139 ;  /* 0x00000018ff8b7819 */ /* 0x000fe2000001168b */
[--C-:B------:R-:W-:Y:S01]  /*12b60*/  HSET2.LE.AND R137, R137, R163.reuse, PT ;  /* 0x000000a389897233 */ /* 0x100fe20003803000 */
[----:B------:R-:W-:Y:S02]  /*12b70*/  LOP3.LUT R138, R138, 0xff, RZ, 0xc0, !PT ;  /* 0x000000ff8a8a7812 */ /* 0x000fe400078ec0ff */
[----:B------:R-:W-:Y:S02]  /*12b80*/  @!P6 PRMT R3, R219, 0x5410, RZ ;  /* 0x00005410db03e816 */ /* 0x000fe400000000ff */
[----:B------:R-:W-:Y:S02]  /*12b90*/  PRMT R136, R138, 0x5410, R139 ;  /* 0x000054108a887816 */ /* 0x000fe4000000008b */
[C---:B------:R-:W-:Y:S01]  /*12ba0*/  LOP3.LUT R139, R186.reuse, 0xffff, RZ, 0xc0, !PT ;  /* 0x0000ffffba8b7812 */ /* 0x040fe200078ec0ff */
[----:B------:R-:W-:Y:S01]  /*12bb0*/  STG.E.U16 [R182.64+0x52], R3 ;  /* 0x00005203b6007986 */ /* 0x000fe2000c101510 */
[----:B------:R-:W-:Y:S01]  /*12bc0*/  LOP3.LUT R138, R186, 0xff, RZ, 0xc0, !PT ;  /* 0x000000ffba8a7812 */ /* 0x000fe200078ec0ff */
[--C-:B------:R-:W-:Y:S01]  /*12bd0*/  HSET2.LE.AND R136, R136, R163.reuse, PT ;  /* 0x000000a388887233 */ /* 0x100fe20003803000 */
[----:B------:R-:W-:Y:S02]  /*12be0*/  SHF.R.U32.HI R139, RZ, 0x8, R139 ;  /* 0x00000008ff8b7819 */ /* 0x000fe4000001168b */
[----:B------:R-:W-:Y:S02]  /*12bf0*/  LOP3.LUT R132, R137, R132, RZ, 0xc0, !PT ;  /* 0x0000008489847212 */ /* 0x000fe400078ec0ff */
[----:B------:R-:W-:Y:S02]  /*12c00*/  PRMT R138, R138, 0x5410, R139 ;  /* 0x000054108a8a7816 */ /* 0x000fe4000000008b */
[----:B------:R-:W-:Y:S01]  /*12c10*/  SHF.R.U32.HI R139, RZ, 0x10, R186 ;  /* 0x00000010ff8b7819 */ /* 0x000fe200000116ba */
[----:B------:R-:W-:Y:S01]  /*12c20*/  IMAD.WIDE.U32 R186, R161, -0x2daee0ad, RZ ;  /* 0xd2511f53a1ba7825 */ /* 0x000fe200078e00ff */
[----:B------:R-:W-:Y:S01]  /*12c30*/  LOP3.LUT R133, R136, R133, RZ, 0xc0, !PT ;  /* 0x0000008588857212 */ /* 0x000fe200078ec0ff */
[--C-:B------:R-:W-:Y:S01]  /*12c40*/  HSET2.LE.AND R137, R138, R163.reuse, PT ;  /* 0x000000a38a897233 */ /* 0x100fe20003803000 */
[----:B------:R-:W-:Y:S02]  /*12c50*/  LOP3.LUT R139, R139, 0xff, RZ, 0xc0, !PT ;  /* 0x000000ff8b8b7812 */ /* 0x000fe400078ec0ff */
[----:B------:R-:W-:Y:S02]  /*12c60*/  @!P0 PRMT R156, R226, 0x5410, RZ ;  /* 0x00005410e29c8816 */ /* 0x000fe400000000ff */
[----:B------:R-:W-:Y:S02]  /*12c70*/  PRMT R140, R139, 0x5410, R140 ;  /* 0x000054108b8c7816 */ /* 0x000fe4000000008c */
[----:B------:R-:W-:Y:S01]  /*12c80*/  LOP3.LUT R134, R137, R134, RZ, 0xc0, !PT ;  /* 0x0000008689867212 */ /* 0x000fe200078ec0ff */
[----:B------:R-:W-:Y:S01]  /*12c90*/  STG.E.U16 [R182.64+0x50], R156 ;  /* 0x0000509cb6007986 */ /* 0x000fe2000c101510 */
[----:B------:R-:W-:Y:S01]  /*12ca0*/  ISETP.NE.AND P0, PT, R174, RZ, PT ;  /* 0x000000ffae00720c */ /* 0x000fe20003f05270 */
[--C-:B------:R-:W-:Y:S01]  /*12cb0*/  HSET2.LE.AND R140, R140, R163.reuse, PT ;  /* 0x000000a38c8c7233 */ /* 0x100fe20003803000 */
[----:B------:R-:W-:Y:S01]  /*12cc0*/  PRMT R174, R173, 0x7632, R174 ;  /* 0x00007632adae7816 */ /* 0x000fe200000000ae */
[----:B------:R-:W1:Y:S03]  /*12cd0*/  LDSM.16.MT88.4 R136, [R208+0x10000] ;  /* 0x01000000d088783b */ /* 0x000e660000004200 */
[----:B------:R-:W-:Y:S02]  /*12ce0*/  LOP3.LUT R135, R140, R135, RZ, 0xc0, !PT ;  /* 0x000000878c877212 */ /* 0x000fe400078ec0ff */
[----:B------:R-:W-:Y:S02]  /*12cf0*/  LOP3.LUT R140, R178, 0xffff, RZ, 0xc0, !PT ;  /* 0x0000ffffb28c7812 */ /* 0x000fe400078ec0ff */
[----:B------:R-:W3:Y:S01]  /*12d00*/  MUFU.EX2 R179, R168 ;  /* 0x000000a800b37308 */ /* 0x000ee20000000800 */
[----:B------:R-:W-:Y:S02]  /*12d10*/  SHF.R.U32.HI R178, RZ, 0x18, R178 ;  /* 0x00000018ffb27819 */ /* 0x000fe400000116b2 */
[----:B------:R-:W-:Y:S02]  /*12d20*/  SHF.R.U32.HI R140, RZ, 0x8, R140 ;  /* 0x00000008ff8c7819 */ /* 0x000fe4000001168c */
[----:B------:R-:W-:Y:S02]  /*12d30*/  PRMT R178, R147, 0x5410, R178 ;  /* 0x0000541093b27816 */ /* 0x000fe400000000b2 */
[----:B------:R-:W-:Y:S02]  /*12d40*/  PRMT R149, R149, 0x5410, R140 ;  /* 0x0000541095957816 */ /* 0x000fe4000000008c */
[----:B------:R-:W-:Y:S04]  /*12d50*/  LOP3.LUT R140, R176, 0xffff, RZ, 0xc0, !PT ;  /* 0x0000ffffb08c7812 */ /* 0x000fe800078ec0ff */
[----:B------:R-:W-:Y:S04]  /*12d60*/  SHF.R.U32.HI R142, RZ, 0x8, R140 ;  /* 0x00000008ff8e7819 */ /* 0x000fe8000001168c */
[----:B------:R-:W-:Y:S01]  /*12d70*/  PRMT R151, R151, 0x5410, R142 ;  /* 0x0000541097977816 */ /* 0x000fe2000000008e */
        /* <DEDUP_REMOVED lines=45> */
[C---:B-1----:R-:W-:Y:S07]  /*13050*/  HMMA.16816.F32 R124, R132.reuse, R136, R124 ;  /* 0x00000088847c723c */ /* 0x042fee000000187c */
[----:B------:R-:W-:Y:S01]  /*13060*/  SHF.R.U32.HI R136, RZ, 0x10, R176 ;  /* 0x00000010ff887819 */ /* 0x000fe200000116b0 */
[----:B------:R-:W-:Y:S01]  /*13070*/  HMMA.16816.F32 R128, R132, R138, R128 ;  /* 0x0000008a8480723c */ /* 0x000fe20000001880 */
[----:B------:R-:W-:Y:S03]  /*13080*/  F2FP.PACK_AB R176, R171, R172 ;  /* 0x000000acabb0723e */ /* 0x000fe600000000ff */
[----:B------:R-:W-:Y:S02]  /*13090*/  LOP3.LUT R140, R136, 0xff, RZ, 0xc0, !PT ;  /* 0x000000ff888c7812 */ /* 0x000fe400078ec0ff */
[----:B------:R-:W1:Y:S01]  /*130a0*/  LDSM.16.MT88.4 R136, [R208+0x10800] ;  /* 0x01080000d088783b */ /* 0x000e620000004200 */
[--C-:B------:R-:W-:Y:S01]  /*130b0*/  HSET2.LE.AND R133, R151, R163.reuse, PT ;  /* 0x000000a397857233 */ /* 0x100fe20003803000 */
[----:B------:R-:W-:Y:S01]  /*130c0*/  PRMT R134, R140, 0x5410, R141 ;  /* 0x000054108c867816 */ /* 0x000fe2000000008d */
[--C-:B------:R-:W-:Y:S03]  /*130d0*/  HSET2.LE.AND R135, R149, R163.reuse, PT ;  /* 0x000000a395877233 */ /* 0x100fe60003803000 */
[----:B------:R-:W-:Y:S01]  /*130e0*/  LOP3.LUT R132, R133, R146, RZ, 0xc0, !PT ;  /* 0x0000009285847212 */ /* 0x000fe200078ec0ff */
[--C-:B------:R-:W-:Y:S01]  /*130f0*/  HSET2.LE.AND R134, R134, R163.reuse, PT ;  /* 0x000000a386867233 */ /* 0x100fe20003803000 */
[----:B------:R-:W4:Y:S01]  /*13100*/  LDSM.16.MT88.4 R140, [R206+0x10800] ;  /* 0x01080000ce8c783b */ /* 0x000f220000004200 */
[----:B------:R-:W-:Y:S02]  /*13110*/  PRMT R172, R159, 0x7632, R172 ;  /* 0x000076329fac7816 */ /* 0x000fe400000000ac */
[----:B------:R-:W-:Y:S02]  /*13120*/  PRMT R3, R176, 0x7632, R3 ;  /* 0x00007632b0037816 */ /* 0x000fe40000000003 */
[----:B------:R-:W-:Y:S01]  /*13130*/  LOP3.LUT R133, R134, R145, RZ, 0xc0, !PT ;  /* 0x0000009186857212 */ /* 0x000fe200078ec0ff */
[----:B------:R-:W-:Y:S01]  /*13140*/  @!P4 HADD2 R224, -R172.H0_H0, -RZ.H0_H0 ;  /* 0xa00000fface0c230 */ /* 0x000fe20000000900 */
[----:B------:R-:W-:Y:S01]  /*13150*/  LOP3.LUT R134, R135, R144, RZ, 0xc0, !PT ;  /* 0x0000009087867212 */ /* 0x000fe200078ec0ff */
[----:B------:R-:W-:Y:S01]  /*13160*/  HSET2.LE.AND R135, R178, R163, PT ;  /* 0x000000a3b2877233 */ /* 0x000fe20003803000 */
[----:B------:R-:W2:Y:S01]  /*13170*/  LDSM.16.MT88.4 R144, [R205+0x10800] ;  /* 0x01080000cd90783b */ /* 0x000ea20000004200 */
[----:B---3--:R-:W-:Y:S03]  /*13180*/  F2FP.PACK_AB R178, R179, R169 ;  /* 0x000000a9b3b2723e */ /* 0x008fe600000000ff */
[----:B------:R-:W-:Y:S02]  /*13190*/  LOP3.LUT R135, R135, R148, RZ, 0xc0, !PT ;  /* 0x0000009487877212 */ /* 0x000fe400078ec0ff */
[----:B------:R-:W-:Y:S05]  /*131a0*/  PRMT R175, R178, 0x7632, R175 ;  /* 0x00007632b2af7816 */ /* 0x000fea00000000af */
[C---:B-1----:R-:W-:Y:S08]  /*131b0*/  HMMA.16816.F32 R4, R132.reuse, R136, R4 ;  /* 0x000000888404723c */ /* 0x042ff00000001804 */
[C---:B------:R-:W-:Y:S01]  /*131c0*/  HMMA.16816.F32 R8, R132.reuse, R138, R8 ;  /* 0x0000008a8408723c */ /* 0x040fe20000001808 */
[----:B------:R-:W1:Y:S07]  /*131d0*/  LDSM.16.MT88.4 R136, [R204+0x10800] ;  /* 0x01080000cc88783b */ /* 0x000e6e0000004200 */
[C---:B----4-:R-:W-:Y:S08]  /*131e0*/  HMMA.16816.F32 R12, R132.reuse, R140, R12 ;  /* 0x0000008c840c723c */ /* 0x050ff0000000180c */
        /* <DEDUP_REMOVED lines=35> */
[C---:B---3--:R-:W-:Y:S07]  /*13420*/  HMMA.16816.F32 R108, R132.reuse, R140, R108 ;  /* 0x0000008c846c723c */ /* 0x048fee000000186c */
[----:B------:R-:W-:Y:S01]  /*13430*/  LOP3.LUT R141, R167, UR14, R150, 0x96, !PT ;  /* 0x0000000ea78d7c12 */ /* 0x000fe2000f8e9696 */
[C---:B------:R-:W-:Y:S01]  /*13440*/  HMMA.16816.F32 R112, R132.reuse, R142, R112 ;  /* 0x0000008e8470723c */ /* 0x040fe20000001870 */
[----:B------:R-:W3:Y:S03]  /*13450*/  LDSM.16.MT88.4 R148, [R208+0x11000] ;  /* 0x01100000d094783b */ /* 0x000ee60000004200 */
[C---:B------:R-:W-:Y:S02]  /*13460*/  LOP3.LUT R140, R166.reuse, 0xffff, RZ, 0xc0, !PT ;  /* 0x0000ffffa68c7812 */ /* 0x040fe400078ec0ff */
[----:B------:R-:W-:Y:S02]  /*13470*/  SHF.R.U32.HI R167, RZ, 0x18, R186 ;  /* 0x00000018ffa77819 */ /* 0x000fe400000116ba */
[C---:B--2---:R-:W-:Y:S01]  /*13480*/  HMMA.16816.F32 R116, R132.reuse, R144, R116 ;  /* 0x000000908474723c */ /* 0x044fe20000001874 */
[--C-:B------:R-:W-:Y:S03]  /*13490*/  SHF.R.U32.HI R142, RZ, 0x10, R166.reuse ;  /* 0x00000010ff8e7819 */ /* 0x100fe600000116a6 */
[----:B------:R-:W-:Y:S02]  /*134a0*/  LOP3.LUT R143, R166, 0xff, RZ, 0xc0, !PT ;  /* 0x000000ffa68f7812 */ /* 0x000fe400078ec0ff */
[----:B------:R-:W-:Y:S02]  /*134b0*/  SHF.R.U32.HI R166, RZ, 0x18, R166 ;  /* 0x00000018ffa67819 */ /* 0x000fe400000116a6 */
[C---:B------:R-:W-:Y:S01]  /*134c0*/  HMMA.16816.F32 R120, R132.reuse, R146, R120 ;  /* 0x000000928478723c */ /* 0x040fe20000001878 */
[C---:B------:R-:W-:Y:S03]  /*134d0*/  LOP3.LUT R144, R141.reuse, 0xffff, RZ, 0xc0, !PT ;  /* 0x0000ffff8d907812 */ /* 0x040fe600078ec0ff */
[----:B------:R-:W-:Y:S02]  /*134e0*/  LOP3.LUT R145, R142, 0xff, RZ, 0xc0, !PT ;  /* 0x000000ff8e917812 */ /* 0x000fe400078ec0ff */
[----:B------:R-:W-:Y:S02]  /*134f0*/  SHF.R.U32.HI R140, RZ, 0x8, R140 ;  /* 0x00000008ff8c7819 */ /* 0x000fe4000001168c */
[----:B------:R-:W-:Y:S01]  /*13500*/  SHF.R.U32.HI R163, RZ, 0x8, R144 ;  /* 0x00000008ffa37819 */ /* 0x000fe20000011690 */
[C---:B-1----:R-:W-:Y:S03]  /*13510*/  HMMA.16816.F32 R124, R132.reuse, R136, R124 ;  /* 0x00000088847c723c */ /* 0x042fe6000000187c */
[----:B------:R-:W-:Y:S02]  /*13520*/  LOP3.LUT R142, R141, 0xff, RZ, 0xc0, !PT ;  /* 0x000000ff8d8e7812 */ /* 0x000fe400078ec0ff */
[----:B------:R-:W-:Y:S02]  /*13530*/  PRMT R140, R143, 0x5410, R140 ;  /* 0x000054108f8c7816 */ /* 0x000fe4000000008c */
[----:B------:R-:W-:Y:S01]  /*13540*/  PRMT R143, R145, 0x5410, R166 ;  /* 0x00005410918f7816 */ /* 0x000fe200000000a6 */
[----:B------:R-:W-:Y:S01]  /*13550*/  HMMA.16816.F32 R128, R132, R138, R128 ;  /* 0x0000008a8480723c */ /* 0x000fe20000001880 */
[----:B------:R-:W-:Y:S01]  /*13560*/  PRMT R142, R142, 0x5410, R163 ;  /* 0x000054108e8e7816 */ /* 0x000fe200000000a3 */
[----:B------:R-:W1:Y:S02]  /*13570*/  LDSM.16.MT88.4 R144, [R206+0x11000] ;  /* 0x01100000ce90783b */ /* 0x000e640000004200 */
[--C-:B------:R-:W-:Y:S02]  /*13580*/  SHF.R.U32.HI R163, RZ, 0x10, R141.reuse ;  /* 0x00000010ffa37819 */ /* 0x100fe4000001168d */
[----:B------:R-:W-:Y:S02]  /*13590*/  SHF.R.U32.HI R141, RZ, 0x18, R141 ;  /* 0x00000018ff8d7819 */ /* 0x000fe4000001168d */
[----:B------:R-:W-:Y:S01]  /*135a0*/  LOP3.LUT R166, R163, 0xff, RZ, 0xc0, !PT ;  /* 0x000000ffa3a67812 */ /* 0x000fe200078ec0ff */
[----:B------:R-:W-:Y:S03]  /*135b0*/  FADD.FTZ R163, R171, R164 ;  /* 0x000000a4aba37221 */ /* 0x000fe60000010000 */
[----:B------:R-:W-:Y:S01]  /*135c0*/  PRMT R171, R247, 0x7054, R247 ;  /* 0x00007054f7ab7816 */ /* 0x000fe200000000f7 */
[----:B------:R-:W-:Y:S01]  /*135d0*/  FADD.FTZ R157, R170, R163 ;  /* 0x000000a3aa9d7221 */ /* 0x000fe20000010000 */
[----:B------:R-:W-:Y:S02]  /*135e0*/  PRMT R155, R166, 0x5410, R141 ;  /* 0x00005410a69b7816 */ /* 0x000fe4000000008d */
[----:B------:R-:W-:Y:S01]  /*135f0*/  PRMT R132, R159, 0x5410, R172 ;  /* 0x000054109f847816 */ /* 0x000fe200000000ac */
[--C-:B------:R-:W-:Y:S01]  /*13600*/  HSET2.LE.AND R143, R143, R171.reuse, PT ;  /* 0x000000ab8f8f7233 */ /* 0x100fe20003803000 */
[----:B------:R-:W-:Y:S01]  /*13610*/  @!P5 PRMT R159, R221, 0x5410, RZ ;  /* 0x00005410dd9fd816 */ /* 0x000fe200000000ff */
[--C-:B------:R-:W-:Y:S01]  /*13620*/  HSET2.LE.AND R141, R142, R171.reuse, PT ;  /* 0x000000ab8e8d7233 */ /* 0x100fe20003803000 */
[----:B------:R-:W-:Y:S01]  /*13630*/  @!P4 PRMT R172, R224, 0x5410, RZ ;  /* 0x00005410e0acc816 */ /* 0x000fe200000000ff */
[--C-:B------:R-:W-:Y:S01]  /*13640*/  HSET2.LE.AND R136, R155, R171.reuse, PT ;  /* 0x000000ab9b887233 */ /* 0x100fe20003803000 */
[----:B------:R-:W-:Y:S01]  /*13650*/  LOP3.LUT R143, R143, R132, RZ, 0xc0, !PT ;  /* 0x000000848f8f7212 */ /* 0x000fe200078ec0ff */
[--C-:B------:R-:W-:Y:S01]  /*13660*/  HSET2.LE.AND R137, R140, R171.reuse, PT ;  /* 0x000000ab8c897233 */ /* 0x100fe20003803000 */
[----:B------:R-:W2:Y:S01]  /*13670*/  LDSM.16.MT88.4 R132, [R205+0x11000] ;  /* 0x01100000cd84783b */ /* 0x000ea20000004200 */
[----:B------:R-:W-:Y:S02]  /*13680*/  LOP3.LUT R140, R141, R154, RZ, 0xc0, !PT ;  /* 0x0000009a8d8c7212 */ /* 0x000fe400078ec0ff */
[----:B------:R-:W-:Y:S02]  /*13690*/  LOP3.LUT R141, R136, R153, RZ, 0xc0, !PT ;  /* 0x00000099888d7212 */ /* 0x000fe400078ec0ff */
[----:B------:R-:W-:Y:S02]  /*136a0*/  LOP3.LUT R142, R137, R152, RZ, 0xc0, !PT ;  /* 0x00000098898e7212 */ /* 0x000fe400078ec0ff */
[----:B------:R-:W-:Y:S01]  /*136b0*/  PRMT R164, R173, 0x5410, R174 ;  /* 0x00005410ada47816 */ /* 0x000fe200000000ae */
[----:B------:R-:W4:Y:S01]  /*136c0*/  LDSM.16.MT88.4 R136, [R204+0x11000] ;  /* 0x01100000cc88783b */ /* 0x000f220000004200 */
[C---:B------:R-:W-:Y:S03]  /*136d0*/  LOP3.LUT R166, R186.reuse, 0xff, RZ, 0xc0, !PT ;  /* 0x000000ffbaa67812 */ /* 0x040fe600078ec0ff */
[C---:B---3--:R-:W-:Y:S04]  /*136e0*/  HMMA.16816.F32 R4, R140.reuse, R148, R4 ;  /* 0x000000948c04723c */ /* 0x048fe80000001804 */
[----:B------:R-:W-:Y:S04]  /*136f0*/  LDSM.16.MT88.4 R152, [R206+0x13000] ;  /* 0x01300000ce98783b */ /* 0x000fe80000004200 */
[C---:B------:R-:W-:Y:S04]  /*13700*/  HMMA.16816.F32 R8, R140.reuse, R150, R8 ;  /* 0x000000968c08723c */ /* 0x040fe80000001808 */
[----:B------:R-:W3:Y:S04]  /*13710*/  LDSM.16.MT88.4 R148, [R208+0x13000] ;  /* 0x01300000d094783b */ /* 0x000ee80000004200 */
[C---:B-1----:R-:W-:Y:S04]  /*13720*/  HMMA.16816.F32 R12, R140.reuse, R144, R12 ;  /* 0x000000908c0c723c */ /* 0x042fe8000000180c */
[----:B------:R-:W-:Y:S04]  /*13730*/  STG.E.U16 [R184.64+0x52], R172 ;  /* 0x000052acb8007986 */ /* 0x000fe8000c101510 */
[C---:B------:R-:W-:Y:S01]  /*13740*/  HMMA.16816.F32 R16, R140.reuse, R146, R16 ;  /* 0x000000928c10723c */ /* 0x040fe20000001810 */
[----:B------:R-:W1:Y:S07]  /*13750*/  LDSM.16.MT88.4 R144, [R205+0x13000] ;  /* 0x01300000cd90783b */ /* 0x000e6e0000004200 */
[C---:B--2---:R-:W-:Y:S01]  /*13760*/  HMMA.16816.F32 R20, R140.reuse, R132, R20 ;  /* 0x000000848c14723c */ /* 0x044fe20000001814 */
[----:B------:R-:W-:Y:S07]  /*13770*/  STG.E.U16 [R184.64+0x50], R159 ;  /* 0x0000509fb8007986 */ /* 0x000fee000c101510 */
        /* <DEDUP_REMOVED lines=20> */
[C---:B---3--:R-:W-:Y:S07]  /*138c0*/  HMMA.16816.F32 R76, R140.reuse, R148, R76 ;  /* 0x000000948c4c723c */ /* 0x048fee000000184c */
[C-C-:B------:R-:W-:Y:S01]  /*138d0*/  LOP3.LUT R148, R187.reuse, UR13, R162.reuse, 0x96, !PT ;  /* 0x0000000dbb947c12 */ /* 0x140fe2000f8e96a2 */
[C---:B------:R-:W-:Y:S01]  /*138e0*/  HMMA.16816.F32 R80, R140.reuse, R150, R80 ;  /* 0x000000968c50723c */ /* 0x040fe20000001850 */
[----:B------:R-:W-:Y:S03]  /*138f0*/  LOP3.LUT R162, R187, UR13, R162, 0x96, !PT ;  /* 0x0000000dbba27c12 */ /* 0x000fe6000f8e96a2 */
[----:B------:R-:W-:Y:S03]  /*13900*/  LOP3.LUT R149, R186, 0xffff, RZ, 0xc0, !PT ;  /* 0x0000ffffba957812 */ /* 0x000fe600078ec0ff */
[----:B------:R-:W-:Y:S01]  /*13910*/  LOP3.LUT R150, R148, 0xffff, RZ, 0xc0, !PT ;  /* 0x0000ffff94967812 */ /* 0x000fe200078ec0ff */
[C---:B------:R-:W-:Y:S01]  /*13920*/  HMMA.16816.F32 R84, R140.reuse, R152, R84 ;  /* 0x000000988c54723c */ /* 0x040fe20000001854 */
[----:B------:R-:W-:Y:S03]  /*13930*/  SHF.R.U32.HI R149, RZ, 0x8, R149 ;  /* 0x00000008ff957819 */ /* 0x000fe60000011695 */
[----:B------:R-:W-:Y:S02]  /*13940*/  SHF.R.U32.HI R150, RZ, 0x8, R150 ;  /* 0x00000008ff967819 */ /* 0x000fe40000011696 */
[----:B------:R-:W-:Y:S02]  /*13950*/  PRMT R166, R166, 0x5410, R149 ;  /* 0x00005410a6a67816 */ /* 0x000fe40000000095 */
[C---:B------:R-:W-:Y:S01]  /*13960*/  HMMA.16816.F32 R88, R140.reuse, R154, R88 ;  /* 0x0000009a8c58723c */ /* 0x040fe20000001858 */
[----:B------:R-:W-:Y:S03]  /*13970*/  SHF.R.U32.HI R149, RZ, 0x10, R186 ;  /* 0x00000010ff957819 */ /* 0x000fe600000116ba */
[--C-:B------:R-:W-:Y:S01]  /*13980*/  HSET2.LE.AND R166, R166, R171.reuse, PT ;  /* 0x000000aba6a67233 */ /* 0x100fe20003803000 */
[C---:B------:R-:W-:Y:S02]  /*13990*/  LOP3.LUT R152, R162.reuse, 0xff, RZ, 0xc0, !PT ;  /* 0x000000ffa2987812 */ /* 0x040fe400078ec0ff */
[----:B------:R-:W-:Y:S01]  /*139a0*/  LOP3.LUT R154, R149, 0xff, RZ, 0xc0, !PT ;  /* 0x000000ff959a7812 */ /* 0x000fe200078ec0ff */
[C---:B-1----:R-:W-:Y:S01]  /*139b0*/  HMMA.16816.F32 R92, R140.reuse, R144, R92 ;  /* 0x000000908c5c723c */ /* 0x042fe2000000185c */
[----:B------:R-:W-:Y:S03]  /*139c0*/  LOP3.LUT R149, R162, 0xffff, RZ, 0xc0, !PT ;  /* 0x0000ffffa2957812 */ /* 0x000fe600078ec0ff */
[----:B------:R-:W-:Y:S02]  /*139d0*/  PRMT R167, R154, 0x5410, R167 ;  /* 0x000054109aa77816 */ /* 0x000fe400000000a7 */
[----:B------:R-:W-:Y:S02]  /*139e0*/  SHF.R.U32.HI R149, RZ, 0x8, R149 ;  /* 0x00000008ff957819 */ /* 0x000fe40000011695 */
[C---:B------:R-:W-:Y:S01]  /*139f0*/  HMMA.16816.F32 R96, R140.reuse, R146, R96 ;  /* 0x000000928c60723c */ /* 0x040fe20000001860 */
[----:B------:R-:W-:Y:S03]  /*13a00*/  LOP3.LUT R144, R148, 0xff, RZ, 0xc0, !PT ;  /* 0x000000ff94907812 */ /* 0x000fe600078ec0ff */
[----:B------:R-:W-:Y:S01]  /*13a10*/  PRMT R152, R152, 0x5410, R149 ;  /* 0x0000541098987816 */ /* 0x000fe20000000095 */
[--C-:B------:R-:W-:Y:S01]  /*13a20*/  HSET2.LE.AND R167, R167, R171.reuse, PT ;  /* 0x000000aba7a77233 */ /* 0x100fe20003803000 */
[C---:B------:R-:W-:Y:S02]  /*13a30*/  ISETP.GE.U32.AND P6, PT, R247.reuse, R144, PT ;  /* 0x00000090f700720c */ /* 0x040fe40003fc6070 */
[C---:B--2---:R-:W-:Y:S01]  /*13a40*/  HMMA.16816.F32 R100, R140.reuse, R132, R100 ;  /* 0x000000848c64723c */ /* 0x044fe20000001864 */
[----:B------:R-:W1:Y:S03]  /*13a50*/  LDSM.16.MT88.4 R144, [R205+0x17000] ;  /* 0x01700000cd90783b */ /* 0x000e660000004200 */
[----:B------:R-:W-:Y:S04]  /*13a60*/  LOP3.LUT R150, R150, 0xffff, RZ, 0xc0, !PT ;  /* 0x0000ffff96967812 */ /* 0x000fe800078ec0ff */
[C---:B------:R-:W-:Y:S01]  /*13a70*/  HMMA.16816.F32 R104, R140.reuse, R134, R104 ;  /* 0x000000868c68723c */ /* 0x040fe20000001868 */
[----:B------:R-:W2:Y:S01]  /*13a80*/  LDSM.16.MT88.4 R132, [R204+0x17000] ;  /* 0x01700000cc84783b */ /* 0x000ea20000004200 */
[C---:B------:R-:W-:Y:S02]  /*13a90*/  ISETP.GE.U32.AND P5, PT, R247.reuse, R150, PT ;  /* 0x00000096f700720c */ /* 0x040fe40003fa6070 */
[--C-:B------:R-:W-:Y:S01]  /*13aa0*/  SHF.R.U32.HI R150, RZ, 0x18, R148.reuse ;  /* 0x00000018ff967819 */ /* 0x100fe20000011694 */
[----:B------:R-:W-:Y:S01]  /*13ab0*/  @!P6 HADD2 R225, -R173.H0_H0, -RZ.H0_H0 ;  /* 0xa00000ffade1e230 */ /* 0x000fe20000000900 */
[----:B------:R-:W-:Y:S02]  /*13ac0*/  SHF.R.U32.HI R148, RZ, 0x10, R148 ;  /* 0x00000010ff947819 */ /* 0x000fe40000011694 */
[C---:B----4-:R-:W-:Y:S01]  /*13ad0*/  HMMA.16816.F32 R108, R140.reuse, R136, R108 ;  /* 0x000000888c6c723c */ /* 0x050fe2000000186c */
[----:B------:R-:W-:Y:S03]  /*13ae0*/  ISETP.GE.U32.AND P4, PT, R247, R150, PT ;  /* 0x00000096f700720c */ /* 0x000fe60003f86070 */
[----:B------:R-:W-:Y:S02]  /*13af0*/  LOP3.LUT R148, R148, 0xff, RZ, 0xc0, !PT ;  /* 0x000000ff94947812 */ /* 0x000fe400078ec0ff */
[----:B------:R-:W-:Y:S01]  /*13b00*/  @!P6 PRMT R173, R225, 0x5410, RZ ;  /* 0x00005410e1ade816 */ /* 0x000fe200000000ff */
[----:B------:R-:W-:Y:S01]  /*13b10*/  @!P5 HADD2 R217, -R174.H0_H0, -RZ.H0_H0 ;  /* 0xa00000ffaed9d230 */ /* 0x000fe20000000900 */
[C---:B------:R-:W-:Y:S01]  /*13b20*/  HMMA.16816.F32 R112, R140.reuse, R138, R112 ;  /* 0x0000008a8c70723c */ /* 0x040fe20000001870 */
[--C-:B------:R-:W-:Y:S02]  /*13b30*/  SHF.R.U32.HI R136, RZ, 0x10, R162.reuse ;  /* 0x00000010ff887819 */ /* 0x100fe400000116a2 */
[----:B------:R-:W-:Y:S01]  /*13b40*/  STG.E.U16 [R182.64+0x60], R173 ;  /* 0x000060adb6007986 */ /* 0x000fe2000c101510 */
[----:B------:R-:W-:Y:S02]  /*13b50*/  SHF.R.U32.HI R162, RZ, 0x18, R162 ;  /* 0x00000018ffa27819 */ /* 0x000fe400000116a2 */
[----:B------:R-:W-:Y:S01]  /*13b60*/  LOP3.LUT R149, R136, 0xff, RZ, 0xc0, !PT ;  /* 0x000000ff88957812 */ /* 0x000fe200078ec0ff */
[----:B------:R-:W-:Y:S01]  /*13b70*/  @!P4 HADD2 R215, -R3.H0_H0, -RZ.H0_H0 ;  /* 0xa00000ff03d7c230 */ /* 0x000fe20000000900 */
[----:B------:R-:W3:Y:S01]  /*13b80*/  LDSM.16.MT88.4 R136, [R208+0x11800] ;  /* 0x01180000d088783b */ /* 0x000ee20000004200 */
[----:B------:R-:W-:Y:S03]  /*13b90*/  ISETP.GE.U32.AND P6, PT, R247, R148, PT ;  /* 0x00000094f700720c */ /* 0x000fe60003fc6070 */
[----:B------:R-:W-:Y:S02]  /*13ba0*/  PRMT R165, R149, 0x5410, R162 ;  /* 0x0000541095a57816 */ /* 0x000fe400000000a2 */
[----:B------:R-:W-:Y:S02]  /*13bb0*/  @!P5 PRMT R174, R217, 0x5410, RZ ;  /* 0x00005410d9aed816 */ /* 0x000fe400000000ff */
[----:B------:R-:W4:Y:S01]  /*13bc0*/  LDSM.16.MT88.4 R148, [R206+0x11800] ;  /* 0x01180000ce94783b */ /* 0x000f220000004200 */
[C---:B-1----:R-:W-:Y:S01]  /*13bd0*/  HMMA.16816.F32 R116, R140.reuse, R144, R116 ;  /* 0x000000908c74723c */ /* 0x042fe20000001874 */
[--C-:B------:R-:W-:Y:S04]  /*13be0*/  HSET2.LE.AND R165, R165, R171.reuse, PT ;  /* 0x000000aba5a57233 */ /* 0x100fe80003803000 */
[----:B------:R-:W-:Y:S02]  /*13bf0*/  @!P6 HADD2 R216, -R176.H0_H0, -RZ.H0_H0 ;  /* 0xa00000ffb0d8e230 */ /* 0x000fe40000000900 */
[----:B------:R-:W-:Y:S01]  /*13c00*/  LDSM.16.MT88.4 R160, [R204+0x11800] ;  /* 0x01180000cca0783b */ /* 0x000fe20000004200 */
[C---:B------:R-:W-:Y:S01]  /*13c10*/  HMMA.16816.F32 R120, R140.reuse, R146, R120 ;  /* 0x000000928c78723c */ /* 0x040fe20000001878 */
[----:B------:R-:W-:Y:S05]  /*13c20*/  HSET2.LE.AND R145, R152, R171, PT ;  /* 0x000000ab98917233 */ /* 0x000fea0003803000 */
[----:B------:R-:W-:Y:S01]  /*13c30*/  LOP3.LUT R164, R145, R164, RZ, 0xc0, !PT ;  /* 0x000000a491a47212 */ /* 0x000fe200078ec0ff */
[----:B------:R-:W1:Y:S01]  /*13c40*/  LDSM.16.MT88.4 R152, [R205+0x11800] ;  /* 0x01180000cd98783b */ /* 0x000e620000004200 */
[C---:B--2---:R-:W-:Y:S07]  /*13c50*/  HMMA.16816.F32 R124, R140.reuse, R132, R124 ;  /* 0x000000848c7c723c */ /* 0x044fee000000187c */
[----:B------:R-:W-:Y:S01]  /*13c60*/  PRMT R132, R176, 0x5410, R3 ;  /* 0x00005410b0847816 */ /* 0x000fe20000000003 */
[----:B------:R-:W-:Y:S01]  /*13c70*/  HMMA.16816.F32 R128, R140, R134, R128 ;  /* 0x000000868c80723c */ /* 0x000fe20000001880 */
[----:B------:R-:W-:Y:S01]  /*13c80*/  PRMT R133, R178, 0x5410, R175 ;  /* 0x00005410b2857816 */ /* 0x000fe200000000af */
[----:B------:R-:W2:Y:S02]  /*13c90*/  LDSM.16.MT88.4 R168, [R208+0x13800] ;  /* 0x01380000d0a8783b */ /* 0x000ea40000004200 */
[----:B------:R-:W-:Y:S02]  /*13ca0*/  LOP3.LUT R165, R165, R132, RZ, 0xc0, !PT ;  /* 0x00000084a5a57212 */ /* 0x000fe400078ec0ff */
[----:B------:R-:W-:Y:S02]  /*13cb0*/  PRMT R132, R180, 0x5410, R177 ;  /* 0x00005410b4847816 */ /* 0x000fe400000000b1 */
[----:B------:R-:W-:Y:S02]  /*13cc0*/  LOP3.LUT R166, R166, R133, RZ, 0xc0, !PT ;  /* 0x00000085a6a67212 */ /* 0x000fe400078ec0ff */
[----:B------:R-:W-:Y:S02]  /*13cd0*/  STG.E.U16 [R182.64+0x62], R174 ;  /* 0x000062aeb6007986 */ /* 0x000fe4000c101510 */
[----:B------:R-:W-:Y:S02]  /*13ce0*/  LOP3.LUT R167, R167, R132, RZ, 0xc0, !PT ;  /* 0x00000084a7a77212 */ /* 0x000fe400078ec0ff */
[----:B------:R-:W-:Y:S02]  /*13cf0*/  @!P4 PRMT R3, R215, 0x5410, RZ ;  /* 0x00005410d703c816 */ /* 0x000fe400000000ff */
[----:B------:R-:W-:Y:S03]  /*13d00*/  @!P6 PRMT R176, R216, 0x5410, RZ ;  /* 0x00005410d8b0e816 */ /* 0x000fe600000000ff */
[C---:B---3--:R-:W-:Y:S01]  /*13d10*/  HMMA.16816.F32 R132, R164.reuse, R136, R4 ;  /* 0x00000088a484723c */ /* 0x048fe20000001804 */
[----:B------:R-:W3:Y:S07]  /*13d20*/  LDSM.16.MT88.4 R4, [R206+0x13800] ;  /* 0x01380000ce04783b */ /* 0x000eee0000004200 */
[C---:B------:R-:W-:Y:S01]  /*13d30*/  HMMA.16816.F32 R136, R164.reuse, R138, R8 ;  /* 0x0000008aa488723c */ /* 0x040fe20000001808 */
[----:B------:R-:W2:Y:S07]  /*13d40*/  LDSM.16.MT88.4 R8, [R205+0x13800] ;  /* 0x01380000cd08783b */ /* 0x000eae0000004200 */
[C---:B----4-:R-:W-:Y:S01]  /*13d50*/  HMMA.16816.F32 R140, R164.reuse, R148, R12 ;  /* 0x00000094a48c723c */ /* 0x050fe2000000180c */
[----:B------:R-:W4:Y:S07]  /*13d60*/  LDSM.16.MT88.4 R12, [R204+0x13800] ;  /* 0x01380000cc0c783b */ /* 0x000f2e0000004200 */
[C---:B------:R-:W-:Y:S01]  /*13d70*/  HMMA.16816.F32 R144, R164.reuse, R150, R16 ;  /* 0x00000096a490723c */ /* 0x040fe20000001810 */
[----:B------:R-:W-:Y:S04]  /*13d80*/  STG.E.U16 [R184.64+0x62], R3 ;  /* 0x00006203b8007986 */ /* 0x000fe8000c101510 */
[----:B------:R-:W-:Y:S02]  /*13d90*/  STG.E.U16 [R184.64+0x60], R176 ;  /* 0x000060b0b8007986 */ /* 0x000fe4000c101510 */
[----:B------:R-:W-:Y:S01]  /*13da0*/  IMAD.MOV.U32 R18, RZ, RZ, R157 ;  /* 0x000000ffff127224 */ /* 0x000fe200078e009d */
[C---:B-1----:R-:W-:Y:S01]  /*13db0*/  HMMA.16816.F32 R148, R164.reuse, R152, R20 ;  /* 0x00000098a494723c */ /* 0x042fe20000001814 */
[----:B------:R-:W-:Y:S03]  /*13dc0*/  LDSM.16.MT88.4 R20, [R206+0x15800] ;  /* 0x01580000ce14783b */ /* 0x000fe60000004200 */
[----:B------:R-:W-:Y:S04]  /*13dd0*/  IMAD.MOV.U32 R19, RZ, RZ, R158 ;  /* 0x000000ffff137224 */ /* 0x000fe800078e009e */
[C---:B------:R-:W-:Y:S01]  /*13de0*/  HMMA.16816.F32 R152, R164.reuse, R154, R24 ;  /* 0x0000009aa498723c */ /* 0x040fe20000001818 */
[----:B------:R-:W-:Y:S07]  /*13df0*/  LDSM.16.MT88.4 R24, [R205+0x15800] ;  /* 0x01580000cd18783b */ /* 0x000fee0000004200 */
[C---:B------:R-:W-:Y:S07]  /*13e00*/  HMMA.16816.F32 R156, R164.reuse, R160, R28 ;  /* 0x000000a0a49c723c */ /* 0x040fee000000181c */
[----:B------:R-:W-:Y:S01]  /*13e10*/  IMAD.MOV.U32 R31, RZ, RZ, R18 ;  /* 0x000000ffff1f7224 */ /* 0x000fe200078e0012 */
[C---:B------:R-:W-:Y:S01]  /*13e20*/  HMMA.16816.F32 R160, R164.reuse, R162, R32 ;  /* 0x000000a2a4a0723c */ /* 0x040fe20000001820 */
[----:B------:R-:W-:Y:S02]  /*13e30*/  IMAD.MOV.U32 R30, RZ, RZ, R19 ;  /* 0x000000ffff1e7224 */ /* 0x000fe400078e0013 */
[----:B------:R-:W1:Y:S05]  /*13e40*/  LDSM.16.MT88.4 R16, [R208+0x15800] ;  /* 0x01580000d010783b */ /* 0x000e6a0000004200 */
[C---:B--2---:R-:W-:Y:S08]  /*13e50*/  HMMA.16816.F32 R36, R164.reuse, R168, R36 ;  /* 0x000000a8a424723c */ /* 0x044ff00000001824 */
[C---:B------:R-:W-:Y:S08]  /*13e60*/  HMMA.16816.F32 R40, R164.reuse, R170, R40 ;  /* 0x000000aaa428723c */ /* 0x040ff00000001828 */
[C---:B---3--:R-:W-:Y:S08]  /*13e70*/  HMMA.16816.F32 R44, R164.reuse, R4, R44 ;  /* 0x00000004a42c723c */ /* 0x048ff0000000182c */
        /* <DEDUP_REMOVED lines=11> */
[C---:B------:R-:W-:Y:S07]  /*13f30*/  HMMA.16816.F32 R76, R164.reuse, R20, R76 ;  /* 0x00000014a44c723c */ /* 0x040fee000000184c */
[----:B------:R-:W-:Y:S01]  /*13f40*/  LOP3.LUT R20, R186, 0xff, RZ, 0xc0, !PT ;  /* 0x000000ffba147812 */ /* 0x000fe200078ec0ff */
[C---:B------:R-:W-:Y:S03]  /*13f50*/  HMMA.16816.F32 R80, R164.reuse, R22, R80 ;  /* 0x00000016a450723c */ /* 0x040fe60000001850 */
[C---:B------:R-:W-:Y:S02]  /*13f60*/  ISETP.GE.U32.AND P5, PT, R247.reuse, R20, PT ;  /* 0x00000014f700720c */ /* 0x040fe40003fa6070 */
[----:B------:R-:W1:Y:S03]  /*13f70*/  LDSM.16.MT88.4 R20, [R204+0x17800] ;  /* 0x01780000cc14783b */ /* 0x000e660000004200 */
[C---:B------:R-:W-:Y:S08]  /*13f80*/  HMMA.16816.F32 R84, R164.reuse, R24, R84 ;  /* 0x00000018a454723c */ /* 0x040ff00000001854 */
[C---:B------:R-:W-:Y:S01]  /*13f90*/  HMMA.16816.F32 R88, R164.reuse, R26, R88 ;  /* 0x0000001aa458723c */ /* 0x040fe20000001858 */
[----:B------:R-:W-:Y:S05]  /*13fa0*/  @!P5 HADD2 R218, -R178.H0_H0, -RZ.H0_H0 ;  /* 0xa00000ffb2dad230 */ /* 0x000fea0000000900 */
[----:B------:R-:W-:Y:S02]  /*13fb0*/  @!P5 PRMT R178, R218, 0x5410, RZ ;  /* 0x00005410dab2d816 */ /* 0x000fe400000000ff */
[C---:B--2---:R-:W-:Y:S03]  /*13fc0*/  HMMA.16816.F32 R92, R164.reuse, R4, R92 ;  /* 0x00000004a45c723c */ /* 0x044fe6000000185c */
[----:B------:R-:W-:Y:S04]  /*13fd0*/  STG.E.U16 [R182.64+0x70], R178 ;  /* 0x000070b2b6007986 */ /* 0x000fe8000c101510 */
[----:B------:R-:W-:Y:S01]  /*13fe0*/  LOP3.LUT R5, R186, 0xffff, RZ, 0xc0, !PT ;  /* 0x0000ffffba057812 */ /* 0x000fe200078ec0ff */
[C---:B------:R-:W-:Y:S01]  /*13ff0*/  HMMA.16816.F32 R96, R164.reuse, R6, R96 ;  /* 0x00000006a460723c */ /* 0x040fe20000001860 */
[--C-:B------:R-:W-:Y:S03]  /*14000*/  SHF.R.U32.HI R4, RZ, 0x10, R186.reuse ;  /* 0x00000010ff047819 */ /* 0x100fe600000116ba */
[----:B------:R-:W-:Y:S02]  /*14010*/  SHF.R.U32.HI R186, RZ, 0x18, R186 ;  /* 0x00000018ffba7819 */ /* 0x000fe400000116ba */
[----:B------:R-:W-:Y:S02]  /*14020*/  LOP3.LUT R4, R4, 0xff, RZ, 0xc0, !PT ;  /* 0x000000ff04047812 */ /* 0x000fe400078ec0ff */
[C---:B---3--:R-:W-:Y:S01]  /*14030*/  HMMA.16816.F32 R100, R164.reuse, R8, R100 ;  /* 0x00000008a464723c */ /* 0x048fe20000001864 */
[C---:B------:R-:W-:Y:S02]  /*14040*/  ISETP.GE.U32.AND P5, PT, R247.reuse, R186, PT ;  /* 0x000000baf700720c */ /* 0x040fe40003fa6070 */
[----:B------:R-:W-:Y:S02]  /*14050*/  ISETP.GE.U32.AND P6, PT, R247, R4, PT ;  /* 0x00000004f700720c */ /* 0x000fe40003fc6070 */
[----:B------:R-:W-:Y:S03]  /*14060*/  SHF.R.U32.HI R5, RZ, 0x8, R5 ;  /* 0x00000008ff057819 */ /* 0x000fe60000011605 */
[C---:B------:R-:W-:Y:S01]  /*14070*/  HMMA.16816.F32 R104, R164.reuse, R10, R104 ;  /* 0x0000000aa468723c */ /* 0x040fe20000001868 */
[----:B------:R-:W-:Y:S04]  /*14080*/  LOP3.LUT R6, R5, 0xffff, RZ, 0xc0, !PT ;  /* 0x0000ffff05067812 */ /* 0x000fe800078ec0ff */
[----:B------:R-:W-:Y:S01]  /*14090*/  ISETP.GE.U32.AND P4, PT, R247, R6, PT ;  /* 0x00000006f700720c */ /* 0x000fe20003f86070 */
[----:B------:R-:W-:Y:S02]  /*140a0*/  @!P5 HADD2 R222, -R177.H0_H0, -RZ.H0_H0 ;  /* 0xa00000ffb1ded230 */ /* 0x000fe40000000900 */
[C---:B----4-:R-:W-:Y:S01]  /*140b0*/  HMMA.16816.F32 R108, R164.reuse, R12, R108 ;  /* 0x0000000ca46c723c */ /* 0x050fe2000000186c */
[----:B------:R-:W-:Y:S03]  /*140c0*/  @!P6 HADD2 R223, -R180.H0_H0, -RZ.H0_H0 ;  /* 0xa00000ffb4dfe230 */ /* 0x000fe60000000900 */
[----:B------:R-:W-:Y:S02]  /*140d0*/  @!P5 PRMT R177, R222, 0x5410, RZ ;  /* 0x00005410deb1d816 */ /* 0x000fe400000000ff */
[----:B------:R-:W-:Y:S02]  /*140e0*/  @!P6 PRMT R180, R223, 0x5410, RZ ;  /* 0x00005410dfb4e816 */ /* 0x000fe400000000ff */
[C---:B------:R-:W-:Y:S01]  /*140f0*/  HMMA.16816.F32 R112, R164.reuse, R14, R112 ;  /* 0x0000000ea470723c */ /* 0x040fe20000001870 */
[----:B------:R-:W-:Y:S03]  /*14100*/  ISETP.LT.AND P5, PT, RZ, UR22, PT ;  /* 0x00000016ff007c0c */ /* 0x000fe6000bfa1270 */
[----:B------:R-:W-:Y:S04]  /*14110*/  @!P4 HADD2 R220, -R175.H0_H0, -RZ.H0_H0 ;  /* 0xa00000ffafdcc230 */ /* 0x000fe80000000900 */
[C---:B-1----:R-:W-:Y:S01]  /*14120*/  HMMA.16816.F32 R116, R164.reuse, R16, R116 ;  /* 0x00000010a474723c */ /* 0x042fe20000001874 */
[----:B------:R-:W-:Y:S05]  /*14130*/  @!P4 PRMT R175, R220, 0x5410, RZ ;  /* 0x00005410dcafc816 */ /* 0x000fea00000000ff */
[----:B------:R-:W-:Y:S02]  /*14140*/  STG.E.U16 [R182.64+0x72], R175 ;  /* 0x000072afb6007986 */ /* 0x000fe4000c101510 */
[C---:B------:R-:W-:Y:S02]  /*14150*/  HMMA.16816.F32 R120, R164.reuse, R18, R120 ;  /* 0x00000012a478723c */ /* 0x040fe40000001878 */
[----:B------:R-:W-:Y:S04]  /*14160*/  STG.E.U16 [R184.64+0x70], R180 ;  /* 0x000070b4b8007986 */ /* 0x000fe8000c101510 */
[----:B------:R-:W-:Y:S02]  /*14170*/  STG.E.U16 [R184.64+0x72], R177 ;  /* 0x000072b1b8007986 */ /* 0x000fe4000c101510 */
[C---:B------:R-:W-:Y:S08]  /*14180*/  HMMA.16816.F32 R124, R164.reuse, R20, R124 ;  /* 0x00000014a47c723c */ /* 0x040ff0000000187c */
[----:B------:R-:W-:Y:S07]  /*14190*/  HMMA.16816.F32 R128, R164, R22, R128 ;  /* 0x00000016a480723c */ /* 0x000fee0000001880 */
[----:B------:R-:W-:Y:S01]  /*141a0*/  FADD.FTZ R167, R179, R30 ;  /* 0x0000001eb3a77221 */ /* 0x000fe20000010000 */
[----:B------:R-:W-:Y:S01]  /*141b0*/  IADD3 R164, P4, R182, -0x80, RZ ;  /* 0xffffff80b6a47810 */ /* 0x000fe20007f9e0ff */
[----:B------:R-:W-:Y:S03]  /*141c0*/  FADD.FTZ R166, R181, R31 ;  /* 0x0000001fb5a67221 */ /* 0x000fe60000010000 */
[----:B------:R-:W-:Y:S01]  /*141d0*/  IADD3.X R3, R183, -0x1, RZ, P4, !PT ;  /* 0xffffffffb7037810 */ /* 0x000fe200027fe4ff */
[----:B------:R-:W-:Y:S04]  /*141e0*/  IMAD.MOV.U32 R165, RZ, RZ, R0 ;  /* 0x000000ffffa57224 */ /* 0x000fe800078e0000 */
[----:B------:R1:W-:Y:S02]  /*141f0*/  STL [R1+0x28], R3 ;  /* 0x0000280301007387 */ /* 0x0003e40000100800 */
[----:B-1----:R-:W-:Y:S01]  /*14200*/  IMAD.MOV.U32 R3, RZ, RZ, R2 ;  /* 0x000000ffff037224 */ /* 0x002fe200078e0002 */
[----:B-----5:R-:W-:-:S05]  /*14210*/  @P5 BRA `(.L_x_497) ;  /* 0xffffa98000005947 */ /* 0x020fca000383ffff */
.L_x_496:
        /* <DEDUP_REMOVED lines=9> */
[----:B------:R-:W-:Y:S01]  /*142b0*/  ULDC.U8 UR9, c[0x0][0x329] ;  /* 0x0000ca4000097ab9 */ /* 0x000fe20000000000 */
[----:B------:R-:W4:Y:S01]  /*142c0*/  S2UR UR11, SR_CTAID.Z ;  /* 0x00000000000b79c3 */ /* 0x000f220000002700 */
[----:B------:R-:W-:-:S02]  /*142d0*/  UISETP.NE.AND UP1, UPT, UR9, URZ, UPT ;  /* 0x0000003f0900728c */ /* 0x000fc4000bf25270 */
[----:B------:R-:W-:Y:S02]  /*142e0*/  ULDC UR8, c[0x0][0x214] ;  /* 0x0000850000087ab9 */ /* 0x000fe40000000800 */
[----:B------:R-:W-:Y:S02]  /*142f0*/  UMOV UR24, URZ ;  /* 0x0000003f00187c82 */ /* 0x000fe40008000000 */
[----:B------:R-:W-:Y:S02]  /*14300*/  @UP0 UIMAD.WIDE.U32 UR18, UR10, UR4, URZ ;  /* 0x000000040a1202a5 */ /* 0x000fe4000f8e003f */
[----:B------:R-:W-:Y:S02]  /*14310*/  UMOV UR25, URZ ;  /* 0x0000003f00197c82 */ /* 0x000fe40008000000 */
[----:B------:R-:W-:Y:S02]  /*14320*/  @UP0 UIMAD UR7, UR10, UR5, UR19 ;  /* 0x000000050a0702a4 */ /* 0x000fe4000f8e0213 */
[----:B------:R-:W-:Y:S01]  /*14330*/  @UP1 ULDC UR14, c[0x0][0x210] ;  /* 0x00008400000e1ab9 */ /* 0x000fe20000000800 */
[----:B-1----:R-:W-:Y:S01]  /*14340*/  FADD.FTZ R3, R4, R167 ;  /* 0x000000a704037221 */ /* 0x002fe20000010000 */
[----:B------:R-:W-:-:S02]  /*14350*/  ULDC.64 UR4, c[0x0][0x1e0] ;  /* 0x0000780000047ab9 */ /* 0x000fc40000000a00 */
[----:B--2---:R-:W-:Y:S01]  /*14360*/  @!UP0 USHF.R.S32.HI UR13, URZ, 0x1f, UR6 ;  /* 0x0000001f3f0d8899 */ /* 0x004fe20008011406 */
[----:B---3--:R-:W-:Y:S01]  /*14370*/  FADD.FTZ R4, R5, R166 ;  /* 0x000000a605047221 */ /* 0x008fe20000010000 */
[----:B------:R-:W1:Y:S01]  /*14380*/  SHFL.BFLY PT, R8, R3, 0x1, 0x1f ;  /* 0x0c201f0003087f89 */ /* 0x000e6200000e0000 */
[----:B------:R-:W-:Y:S01]  /*14390*/  @!UP0 UIMAD.WIDE.U32 UR22, UR6, UR4, URZ ;  /* 0x00000004061682a5 */ /* 0x000fe2000f8e003f */
[----:B----4-:R-:W-:Y:S02]  /*143a0*/  SHF.R.S32.HI R5, RZ, 0x1f, R6 ;  /* 0x0000001fff057819 */ /* 0x010fe40000011406 */
[----:B------:R-:W2:Y:S01]  /*143b0*/  SHFL.BFLY PT, R7, R4, 0x1, 0x1f ;  /* 0x0c201f0004077f89 */ /* 0x000ea200000e0000 */
[----:B------:R-:W-:Y:S01]  /*143c0*/  @!UP0 UIMAD UR13, UR13, UR4, URZ ;  /* 0x000000040d0d82a4 */ /* 0x000fe2000f8e023f */
[----:B------:R-:W-:Y:S02]  /*143d0*/  LEA.HI R15, R5, R6, RZ, 0x2 ;  /* 0x00000006050f7211 */ /* 0x000fe400078f10ff */
[----:B------:R-:W-:-:S02]  /*143e0*/  ULDC.U8 UR4, c[0x0][0x328] ;  /* 0x0000ca0000047ab9 */ /* 0x000fc40000000000 */
[----:B------:R-:W-:Y:S01]  /*143f0*/  UISETP.NE.AND UP2, UPT, UR4, URZ, UPT ;  /* 0x0000003f0400728c */ /* 0x000fe2000bf45270 */
[--C-:B------:R-:W-:Y:S01]  /*14400*/  SHF.R.S32.HI R11, RZ, 0x2, R15.reuse ;  /* 0x00000002ff0b7819 */ /* 0x100fe2000001140f */
[----:B------:R-:W-:Y:S01]  /*14410*/  @!UP0 UIMAD UR13, UR6, UR5, UR13 ;  /* 0x00000005060d82a4 */ /* 0x000fe2000f8e020d */
[----:B------:R-:W-:Y:S01]  /*14420*/  SHF.R.S32.HI R10, RZ, 0x1f, R15 ;  /* 0x0000001fff0a7819 */ /* 0x000fe2000001140f */
[----:B------:R-:W-:Y:S01]  /*14430*/  UISETP.NE.OR UP3, UPT, UR9, URZ, !UP2 ;  /* 0x0000003f0900728c */ /* 0x000fe2000d765670 */
[----:B------:R-:W-:Y:S01]  /*14440*/  LOP3.LUT R15, R15, 0x3ffffffc, RZ, 0xc0, !PT ;  /* 0x3ffffffc0f0f7812 */ /* 0x000fe200078ec0ff */
[----:B------:R-:W3:Y:S01]  /*14450*/  S2UR UR9, SR_CTAID.X ;  /* 0x00000000000979c3 */ /* 0x000ee20000002500 */
[----:B------:R-:W-:Y:S01]  /*14460*/  LEA.HI R9, R10, R11, RZ, 0x3 ;  /* 0x0000000b0a097211 */ /* 0x000fe200078f18ff */
[----:B------:R-:W-:Y:S01]  /*14470*/  ULDC UR5, c[0x0][0x234] ;  /* 0x00008d0000057ab9 */ /* 0x000fe20000000800 */
[----:B------:R-:W-:Y:S01]  /*14480*/  IADD3 R10, -R15, R6, RZ ;  /* 0x000000060f0a7210 */ /* 0x000fe20007ffe1ff */
[----:B------:R-:W-:Y:S01]  /*14490*/  @UP1 UIMAD UR14, UR14, UR8, URZ ;  /* 0x000000080e0e12a4 */ /* 0x000fe2000f8e023f */
[----:B------:R-:W-:Y:S01]  /*144a0*/  LOP3.LUT R14, R9, 0xfffffff8, RZ, 0xc0, !PT ;  /* 0xfffffff8090e7812 */ /* 0x000fe200078ec0ff */
[----:B------:R-:W-:Y:S01]  /*144b0*/  @!UP1 USEL UR14, UR8, UR5, !UP2 ;  /* 0x00000005080e9287 */ /* 0x000fe2000d000000 */
[----:B-1----:R-:W-:-:S02]  /*144c0*/  FADD.FTZ R8, R3, R8 ;  /* 0x0000000803087221 */ /* 0x002fc40000010000 */
[----:B------:R-:W-:Y:S01]  /*144d0*/  IADD3 R14, R11, -R14, RZ ;  /* 0x8000000e0b0e7210 */ /* 0x000fe20007ffe0ff */
[----:B------:R-:W-:Y:S01]  /*144e0*/  ULDC UR4, c[0x0][0x1c0] ;  /* 0x0000700000047ab9 */ /* 0x000fe20000000800 */
[----:B--2---:R-:W-:Y:S01]  /*144f0*/  FADD.FTZ R7, R4, R7 ;  /* 0x0000000704077221 */ /* 0x004fe20000010000 */
[----:B------:R-:W-:Y:S01]  /*14500*/  FSETP.NE.FTZ.AND P4, PT, R8, RZ, PT ;  /* 0x000000ff0800720b */ /* 0x000fe20003f95000 */
[----:B------:R-:W-:Y:S01]  /*14510*/  @UP1 UMOV UR19, 0x1 ;  /* 0x0000000100131882 */ /* 0x000fe20000000000 */
[----:B------:R-:W-:Y:S01]  /*14520*/  LEA.HI R4, R5, R6, RZ, 0x5 ;  /* 0x0000000605047211 */ /* 0x000fe200078f28ff */
[----:B------:R-:W-:Y:S01]  /*14530*/  @!UP1 UIMAD UR19, UR14, UR4, URZ ;  /* 0x000000040e1392a4 */ /* 0x000fe2000f8e023f */
[----:B------:R-:W-:Y:S01]  /*14540*/  FSETP.NE.FTZ.AND P3, PT, R7, RZ, PT ;  /* 0x000000ff0700720b */ /* 0x000fe20003f75000 */
[----:B------:R-:W-:Y:S01]  /*14550*/  @!UP3 UIMAD UR8, UR6, UR8, URZ ;  /* 0x000000080608b2a4 */ /* 0x000fe2000f8e023f */
[C---:B------:R-:W-:Y:S01]  /*14560*/  SHF.L.U32 R9, R14.reuse, 0x6, RZ ;  /* 0x000000060e097819 */ /* 0x040fe200000006ff */
[----:B------:R-:W-:Y:S01]  /*14570*/  @UP1 ULDC UR20, c[0x0][0x210] ;  /* 0x0000840000141ab9 */ /* 0x000fe20000000800 */
[----:B------:R-:W-:Y:S01]  /*14580*/  SHF.R.S32.HI R3, RZ, 0x5, R4 ;  /* 0x00000005ff037819 */ /* 0x000fe20000011404 */
[----:B------:R-:W-:Y:S01]  /*14590*/  UIMAD UR5, UR6, UR19, URZ ;  /* 0x00000013060572a4 */ /* 0x000fe2000f8e023f */
[C---:B------:R-:W-:Y:S01]  /*145a0*/  R2P PR, R14.reuse, 0x6 ;  /* 0x000000060e007804 */ /* 0x040fe20000000000 */
[----:B------:R-:W-:Y:S01]  /*145b0*/  @!UP1 UMOV UR20, 0x1 ;  /* 0x0000000100149882 */ /* 0x000fe20000000000 */
[----:B------:R-:W-:Y:S01]  /*145c0*/  LOP3.LUT R9, R9, 0x1c0, RZ, 0xc0, !PT ;  /* 0x000001c009097812 */ /* 0x000fe200078ec0ff */
[----:B------:R-:W1:Y:S01]  /*145d0*/  @P4 MUFU.RCP R12, R8 ;  /* 0x00000008000c4308 */ /* 0x000e620000001000 */
[----:B------:R-:W-:Y:S01]  /*145e0*/  LOP3.LUT R14, R14, 0x1, RZ, 0xc0, !PT ;  /* 0x000000010e0e7812 */ /* 0x000fe200078ec0ff */
[----:B------:R-:W-:Y:S01]  /*145f0*/  @!UP3 USEL UR8, UR8, UR10, !UP0 ;  /* 0x0000000a0808b287 */ /* 0x000fe2000c000000 */
[----:B------:R-:W-:Y:S01]  /*14600*/  LEA R3, R3, R10, 0x9 ;  /* 0x0000000a03037211 */ /* 0x000fe200078e48ff */
[----:B---3--:R-:W-:Y:S01]  /*14610*/  UIMAD UR4, UR9, UR20, URZ ;  /* 0x00000014090472a4 */ /* 0x008fe2000f8e023f */
[----:B------:R-:W-:Y:S01]  /*14620*/  LEA.HI R10, R9, R9, RZ, 0x1d ;  /* 0x00000009090a7211 */ /* 0x000fe200078fe8ff */
[----:B------:R-:W-:Y:S01]  /*14630*/  USEL UR5, UR5, URZ, UP3 ;  /* 0x0000003f05057287 */ /* 0x000fe20009800000 */
[----:B------:R-:W-:Y:S01]  /*14640*/  ISETP.NE.U32.AND P0, PT, R14, 0x1, PT ;  /* 0x000000010e00780c */ /* 0x000fe20003f05070 */
[----:B------:R-:W2:Y:S01]  /*14650*/  @P3 MUFU.RCP R13, R7 ;  /* 0x00000007000d3308 */ /* 0x000ea20000001000 */
[----:B------:R-:W-:Y:S01]  /*14660*/  LEA R3, R3, R10, 0x1 ;  /* 0x0000000a03037211 */ /* 0x000fe200078e08ff */
[----:B------:R-:W-:Y:S01]  /*14670*/  USHF.L.U32 UR4, UR4, 0x6, URZ ;  /* 0x0000000604047899 */ /* 0x000fe2000800063f */
[----:B------:R-:W-:Y:S01]  /*14680*/  MOV R9, 0x20 ;  /* 0x0000002000097802 */ /* 0x000fe20000000f00 */
[----:B------:R-:W-:Y:S01]  /*14690*/  UIMAD UR14, UR11, UR14, UR5 ;  /* 0x0000000e0b0e72a4 */ /* 0x000fe2000f8e0205 */
[----:B------:R-:W-:Y:S01]  /*146a0*/  SHF.L.U32 R3, R3, 0x1, RZ ;  /* 0x0000000103037819 */ /* 0x000fe200000006ff */
[----:B------:R-:W-:Y:S01]  /*146b0*/  @!UP3 UMOV UR24, UR8 ;  /* 0x000000080018bc82 */ /* 0x000fe20008000000 */
[----:B------:R-:W-:Y:S01]  /*146c0*/  SEL R10, R9, 0xffffffe0, !P1 ;  /* 0xffffffe0090a7807 */ /* 0x000fe20004800000 */
[----:B-1----:R-:W-:Y:S01]  /*146d0*/  FMUL.FTZ R12, R12, c[0x0][0x2dc] ;  /* 0x0000b7000c0c7a20 */ /* 0x002fe20000410000 */
[----:B------:R-:W-:Y:S01]  /*146e0*/  MOV R9, 0x40 ;  /* 0x0000004000097802 */ /* 0x000fe20000000f00 */
[----:B------:R-:W-:Y:S01]  /*146f0*/  @P4 MUFU.LG2 R8, R8 ;  /* 0x0000000800084308 */ /* 0x000fe20000000c00 */
[C---:B------:R-:W-:Y:S01]  /*14700*/  IADD3 R11, R3.reuse, -0x10, RZ ;  /* 0xfffffff0030b7810 */ /* 0x040fe20007ffe0ff */
[C---:B------:R-:W-:Y:S01]  /*14710*/  FMUL.FTZ R132, R12.reuse, R132 ;  /* 0x000000840c847220 */ /* 0x040fe20000410000 */
[C---:B------:R-:W-:Y:S01]  /*14720*/  @P0 IADD3 R11, R3.reuse, 0x10, RZ ;  /* 0x00000010030b0810 */ /* 0x040fe20007ffe0ff */
[C---:B------:R-:W-:Y:S01]  /*14730*/  FMUL.FTZ R133, R12.reuse, R133 ;  /* 0x000000850c857220 */ /* 0x040fe20000410000 */
[----:B------:R-:W-:Y:S01]  /*14740*/  IADD3 R15, R3, R10, RZ ;  /* 0x0000000a030f7210 */ /* 0x000fe20007ffe0ff */
[----:B--2---:R-:W-:Y:S01]  /*14750*/  FMUL.FTZ R13, R13, c[0x0][0x2dc] ;  /* 0x0000b7000d0d7a20 */ /* 0x004fe20000410000 */
[----:B------:R-:W-:Y:S01]  /*14760*/  USHF.R.S32.HI UR5, URZ, 0x1f, UR4 ;  /* 0x0000001f3f057899 */ /* 0x000fe20008011404 */
[C---:B------:R-:W-:Y:S01]  /*14770*/  FMUL.FTZ R136, R12.reuse, R136 ;  /* 0x000000880c887220 */ /* 0x040fe20000410000 */
[----:B------:R-:W-:Y:S01]  /*14780*/  F2FP.PACK_AB R132, R133, R132 ;  /* 0x000000848584723e */ /* 0x000fe200000000ff */
[C---:B------:R-:W-:Y:S01]  /*14790*/  FMUL.FTZ R134, R13.reuse, R134 ;  /* 0x000000860d867220 */ /* 0x040fe20000410000 */
[----:B------:R-:W1:Y:S01]  /*147a0*/  @P3 MUFU.LG2 R7, R7 ;  /* 0x0000000700073308 */ /* 0x000e620000000c00 */
[C---:B------:R-:W-:Y:S01]  /*147b0*/  FMUL.FTZ R135, R13.reuse, R135 ;  /* 0x000000870d877220 */ /* 0x040fe20000410000 */
[----:B------:R-:W-:Y:S01]  /*147c0*/  @!UP3 USHF.R.S32.HI UR25, URZ, 0x1f, UR8 ;  /* 0x0000001f3f19b899 */ /* 0x000fe20008011408 */
[C---:B------:R-:W-:Y:S01]  /*147d0*/  FMUL.FTZ R137, R12.reuse, R137 ;  /* 0x000000890c897220 */ /* 0x040fe20000410000 */
[----:B------:R-:W-:Y:S01]  /*147e0*/  STS [R3], R132 ;  /* 0x0000008403007388 */ /* 0x000fe20000000800 */
[----:B------:R-:W-:Y:S01]  /*147f0*/  FMUL.FTZ R138, R13, R138 ;  /* 0x0000008a0d8a7220 */ /* 0x000fe20000410000 */
[----:B------:R-:W-:Y:S01]  /*14800*/  F2FP.PACK_AB R134, R135, R134 ;  /* 0x000000868786723e */ /* 0x000fe200000000ff */
[----:B------:R-:W-:Y:S01]  /*14810*/  FMUL.FTZ R139, R13, R139 ;  /* 0x0000008b0d8b7220 */ /* 0x000fe20000410000 */
[----:B------:R-:W-:Y:S01]  /*14820*/  F2FP.PACK_AB R136, R137, R136 ;  /* 0x000000888988723e */ /* 0x000fe200000000ff */
[C---:B------:R-:W-:Y:S01]  /*14830*/  FMUL.FTZ R140, R12.reuse, R140 ;  /* 0x0000008c0c8c7220 */ /* 0x040fe20000410000 */
[----:B------:R-:W-:Y:S01]  /*14840*/  USHF.R.S32.HI UR6, URZ, 0x1f, UR14 ;  /* 0x0000001f3f067899 */ /* 0x000fe2000801140e */
        /* <DEDUP_REMOVED lines=23> */
[----:B------:R-:W-:Y:S01]  /*149c0*/  UIADD3 UR4, UP2, UP1, UR4, UR24, UR14 ;  /* 0x0000001804047290 */ /* 0x000fe2000f95e00e */
[C---:B------:R-:W-:Y:S01]  /*149d0*/  FMUL.FTZ R157, R12.reuse, R157 ;  /* 0x0000009d0c9d7220 */ /* 0x040fe20000410000 */
[----:B------:R-:W-:Y:S01]  /*149e0*/  F2FP.PACK_AB R152, R153, R152 ;  /* 0x000000989998723e */ /* 0x000fe200000000ff */
[C---:B------:R-:W-:Y:S01]  /*149f0*/  FMUL.FTZ R160, R12.reuse, R160 ;  /* 0x000000a00ca07220 */ /* 0x040fe20000410000 */
[----:B------:R-:W-:Y:S01]  /*14a00*/  @!UP0 UIADD3 UR7, UR23, UR13, URZ ;  /* 0x0000000d17078290 */ /* 0x000fe2000fffe03f */
        /* <DEDUP_REMOVED lines=75> */
[----:B------:R-:W-:Y:S01]  /*14ec0*/  SEL R12, R9, 0xffffffc0, !P2 ;  /* 0xffffffc0090c7807 */ /* 0x000fe20005000000 */
[C---:B------:R-:W-:Y:S01]  /*14ed0*/  FMUL.FTZ R150, R13.reuse, R150 ;  /* 0x000000960d967220 */ /* 0x040fe20000410000 */
[----:B------:R-:W-:Y:S01]  /*14ee0*/  IADD3 R9, R10, R11, RZ ;  /* 0x0000000b0a097210 */ /* 0x000fe20007ffe0ff */
[----:B------:R-:W-:Y:S01]  /*14ef0*/  FMUL.FTZ R151, R13, R151 ;  /* 0x000000970d977220 */ /* 0x000fe20000410000 */
[----:B------:R-:W-:Y:S01]  /*14f00*/  IADD3 R17, R3, R12, RZ ;  /* 0x0000000c03117210 */ /* 0x000fe20007ffe0ff */
[C---:B------:R-:W-:Y:S01]  /*14f10*/  FMUL.FTZ R154, R13.reuse, R154 ;  /* 0x0000009a0d9a7220 */ /* 0x040fe20000410000 */
[----:B------:R-:W-:Y:S01]  /*14f20*/  IADD3 R19, R12, R11, RZ ;  /* 0x0000000b0c137210 */ /* 0x000fe20007ffe0ff */
[----:B------:R-:W-:Y:S01]  /*14f30*/  FMUL.FTZ R155, R13, R155 ;  /* 0x0000009b0d9b7220 */ /* 0x000fe20000410000 */
[----:B------:R-:W-:Y:S01]  /*14f40*/  F2FP.PACK_AB R150, R151, R150 ;  /* 0x000000969796723e */ /* 0x000fe200000000ff */
[----:B------:R-:W-:Y:S01]  /*14f50*/  FMUL.FTZ R158, R13, R158 ;  /* 0x0000009e0d9e7220 */ /* 0x000fe20000410000 */
[----:B------:R-:W-:Y:S01]  /*14f60*/  IADD3 R21, R15, R12, RZ ;  /* 0x0000000c0f157210 */ /* 0x000fe20007ffe0ff */
        /* <DEDUP_REMOVED lines=106> */
[----:B------:R-:W-:Y:S01]  /*15610*/  STS [R23+0x2400], R66 ;  /* 0x0024004217007388 */ /* 0x000fe20000000800 */
[----:B------:R-:W-:-:S03]  /*15620*/  F2FP.PACK_AB R13, R13, R130 ;  /* 0x000000820d0d723e */ /* 0x000fc600000000ff */
        /* <DEDUP_REMOVED lines=23> */
[----:B------:R2:W-:Y:S01]  /*157a0*/  STS [R9+0x6400], R114 ;  /* 0x0064007209007388 */ /* 0x0005e20000000800 */
[----:B-1----:R-:W-:-:S02]  /*157b0*/  LOP3.LUT R3, R4, 0xffffffe0, RZ, 0xc0, !PT ;  /* 0xffffffe004037812 */ /* 0x002fc400078ec0ff */
[----:B------:R-:W-:Y:S01]  /*157c0*/  MOV R4, 0x7f800000 ;  /* 0x7f80000000047802 */ /* 0x000fe20000000f00 */
[----:B------:R1:W-:Y:S01]  /*157d0*/  STS [R17+0x6000], R116 ;  /* 0x0060007411007388 */ /* 0x0003e20000000800 */
[----:B------:R-:W-:Y:S01]  /*157e0*/  IADD3 R3, R6, -R3, RZ ;  /* 0x8000000306037210 */ /* 0x000fe20007ffe0ff */
[----:B------:R-:W-:Y:S02]  /*157f0*/  @P3 FFMA.FTZ R4, R0, c[0x0][0x238], R7 ;  /* 0x00008e0000043a23 */ /* 0x000fe40000010007 */
[----:B------:R1:W-:Y:S01]  /*15800*/  STS [R17+0x6400], R118 ;  /* 0x0064007611007388 */ /* 0x0003e20000000800 */
[----:B------:R-:W-:Y:S02]  /*15810*/  LOP3.LUT P0, RZ, R3, 0x3, RZ, 0xc0, !PT ;  /* 0x0000000303ff7812 */ /* 0x000fe4000780c0ff */
[----:B------:R-:W-:Y:S01]  /*15820*/  MOV R3, 0x7f800000 ;  /* 0x7f80000000037802 */ /* 0x000fe20000000f00 */
[----:B------:R1:W-:Y:S04]  /*15830*/  STS [R19+0x6000], R120 ;  /* 0x0060007813007388 */ /* 0x0003e80000000800 */
[----:B------:R1:W-:Y:S04]  /*15840*/  STS [R19+0x6400], R122 ;  /* 0x0064007a13007388 */ /* 0x0003e80000000800 */
[----:B------:R1:W-:Y:S04]  /*15850*/  STS [R21+0x6000], R124 ;  /* 0x0060007c15007388 */ /* 0x0003e80000000800 */
[----:B------:R1:W-:Y:S01]  /*15860*/  STS [R21+0x6400], R126 ;  /* 0x0064007e15007388 */ /* 0x0003e20000000800 */
[----:B--2---:R-:W-:-:S03]  /*15870*/  @P4 FMUL.FTZ R9, R8, 0.69314718246459960938 ;  /* 0x3f31721808094820 */ /* 0x004fc60000410000 */
[----:B------:R1:W-:Y:S01]  /*15880*/  STS [R23+0x6000], R128 ;  /* 0x0060008017007388 */ /* 0x0003e20000000800 */
[----:B------:R-:W-:-:S03]  /*15890*/  @P4 FFMA.FTZ R3, R2, c[0x0][0x238], R9 ;  /* 0x00008e0002034a23 */ /* 0x000fc60000010009 */
[----:B------:R1:W-:Y:S04]  /*158a0*/  STS [R23+0x6400], R13 ;  /* 0x0064000d17007388 */ /* 0x0003e80000000800 */
[----:B------:R-:W-:Y:S06]  /*158b0*/  BAR.SYNC.DEFER_BLOCKING 0x0 ;  /* 0x0000000000007b1d */ /* 0x000fec0000010000 */
[----:B------:R1:W2:Y:S04]  /*158c0*/  LDS.128 R68, [R248] ;  /* 0x00000000f8447984 */ /* 0x0002a80000000c00 */
        /* <DEDUP_REMOVED lines=32> */
.L_x_501:
[----:B--234-:R-:W-:Y:S05]  /*15ad0*/  BSYNC B0 ;  /* 0x0000000000007941 */ /* 0x01cfea0003800000 */
.L_x_500:
[----:B------:R-:W2:Y:S01]  /*15ae0*/  LDL.64 R78, [R1+0x10] ;  /* 0x00001000014e7983 */ /* 0x000ea20000100a00 */
[----:B------:R-:W-:Y:S01]  /*15af0*/  LEA.HI R5, R5, R6, RZ, 0x3 ;  /* 0x0000000605057211 */ /* 0x000fe200078f18ff */
[----:B------:R-:W-:Y:S01]  /*15b00*/  UIMAD UR9, UR9, -0x40, UR15 ;  /* 0xffffffc0090978a4 */ /* 0x000fe2000f8e020f */
[----:B------:R-:W-:Y:S01]  /*15b10*/  BSSY B0, `(.L_x_502) ;  /* 0x0000024000007945 */ /* 0x000fe20003800000 */
[----:B------:R-:W3:Y:S01]  /*15b20*/  S2R R3, SR_TID.X ;  /* 0x0000000000037919 */ /* 0x000ee20000002100 */
[----:B------:R-:W-:Y:S01]  /*15b30*/  SHF.R.S32.HI R4, RZ, 0x3, R5 ;  /* 0x00000003ff047819 */ /* 0x000fe20000011405 */
[----:B------:R-:W-:-:S02]  /*15b40*/  USHF.R.S32.HI UR6, URZ, 0x1f, UR11 ;  /* 0x0000001f3f067899 */ /* 0x000fc4000801140b */
[----:B------:R-:W4:Y:S01]  /*15b50*/  S2R R0, SR_CTAID.Z ;  /* 0x0000000000007919 */ /* 0x000f220000002700 */
[----:B------:R-:W-:Y:S02]  /*15b60*/  ULDC.64 UR4, c[0x0][0x1f0] ;  /* 0x00007c0000047ab9 */ /* 0x000fe40000000a00 */
[----:B------:R-:W-:-:S04]  /*15b70*/  UIMAD UR4, UR6, UR4, URZ ;  /* 0x00000004060472a4 */ /* 0x000fc8000f8e023f */
[----:B------:R-:W-:Y:S01]  /*15b80*/  UIMAD UR4, UR11, UR5, UR4 ;  /* 0x000000050b0472a4 */ /* 0x000fe2000f8e0204 */
[----:B---3--:R-:W-:-:S04]  /*15b90*/  SHF.R.S32.HI R2, RZ, 0x1f, R3 ;  /* 0x0000001fff027819 */ /* 0x008fc80000011403 */
[----:B------:R-:W-:-:S04]  /*15ba0*/  LEA.HI R3, R2, R3, RZ, 0x3 ;  /* 0x0000000302037211 */ /* 0x000fc800078f18ff */
[----:B------:R-:W-:-:S04]  /*15bb0*/  SHF.R.S32.HI R10, RZ, 0x3, R3 ;  /* 0x00000003ff0a7819 */ /* 0x000fc80000011403 */
[----:B------:R-:W-:Y:S02]  /*15bc0*/  SHF.R.S32.HI R11, RZ, 0x1f, R10 ;  /* 0x0000001fff0b7819 */ /* 0x000fe4000001140a */
[----:B--2---:R-:W-:Y:S02]  /*15bd0*/  SHF.R.S32.HI R2, RZ, 0x1f, R78 ;  /* 0x0000001fff027819 */ /* 0x004fe4000001144e */
[----:B------:R-:W-:-:S04]  /*15be0*/  IADD3 R6, P0, R78, UR18, RZ ;  /* 0x000000124e067c10 */ /* 0x000fc8000ff1e0ff */
[----:B------:R-:W-:Y:S02]  /*15bf0*/  IADD3.X R7, R2, UR7, RZ, P0, !PT ;  /* 0x0000000702077c10 */ /* 0x000fe400087fe4ff */
[----:B------:R-:W-:-:S03]  /*15c00*/  ISETP.GE.AND P0, PT, R4, UR9, PT ;  /* 0x0000000904007c0c */ /* 0x000fc6000bf06270 */
[----:B----4-:R-:W-:-:S04]  /*15c10*/  IMAD.WIDE.U32 R6, R0, c[0x0][0x1f0], R6 ;  /* 0x00007c0000067a25 */ /* 0x010fc800078e0006 */
[----:B------:R-:W-:Y:S01]  /*15c20*/  IMAD.U32 R0, RZ, RZ, UR12 ;  /* 0x0000000cff007e24 */ /* 0x000fe2000f8e00ff */
[----:B------:R-:W-:-:S03]  /*15c30*/  IADD3 R9, R7, UR4, RZ ;  /* 0x0000000407097c10 */ /* 0x000fc6000fffe0ff */
[----:B------:R-:W-:Y:S02]  /*15c40*/  IMAD.WIDE R10, R0, 0x40, R10 ;  /* 0x00000040000a7825 */ /* 0x000fe400078e020a */
        /* <DEDUP_REMOVED lines=16> */
.L_x_503:
[----:B------:R-:W-:Y:S05]  /*15d50*/  BSYNC B0 ;  /* 0x0000000000007941 */ /* 0x000fea0003800000 */
.L_x_502:
        /* <DEDUP_REMOVED lines=22> */
.L_x_505:
[----:B------:R-:W-:Y:S05]  /*15ec0*/  BSYNC B0 ;  /* 0x0000000000007941 */ /* 0x000fea0003800000 */
.L_x_504:
        /* <DEDUP_REMOVED lines=22> */
.L_x_507:
[----:B------:R-:W-:Y:S05]  /*16030*/  BSYNC B0 ;  /* 0x0000000000007941 */ /* 0x000fea0003800000 */
.L_x_506:
[----:B------:R-:W-:-:S04]  /*16040*/  LEA.HI.SX32 R5, R5, 0x30, 0x1d ;  /* 0x0000003005057811 */ /* 0x000fc800078feaff */
[----:B------:R-:W-:-:S13]  /*16050*/  ISETP.GE.AND P0, PT, R5, UR9, PT ;  /* 0x0000000905007c0c */ /* 0x000fda000bf06270 */
[----:B------:R-:W-:Y:S05]  /*16060*/  @P0 EXIT ;  /* 0x000000000000094d */ /* 0x000fea0003800000 */
[----:B------:R-:W-:Y:S01]  /*16070*/  IADD3 R0, P0, R10, 0x30, RZ ;  /* 0x000000300a007810 */ /* 0x000fe20007f1e0ff */
[----:B------:R-:W-:Y:S01]  /*16080*/  IMAD.MOV.U32 R4, RZ, RZ, R6 ;  /* 0x000000ffff047224 */ /* 0x000fe200078e0006 */
[----:B------:R-:W-:Y:S01]  /*16090*/  ISETP.GE.AND P2, PT, R78, c[0x0][0x220], PT ;  /* 0x000088004e007a0c */ /* 0x000fe20003f46270 */
[----:B------:R-:W-:Y:S01]  /*160a0*/  IMAD.MOV.U32 R5, RZ, RZ, R9 ;  /* 0x000000ffff057224 */ /* 0x000fe200078e0009 */
[----:B------:R-:W-:Y:S01]  /*160b0*/  ISETP.GE.AND P1, PT, R251, c[0x0][0x220], PT ;  /* 0x00008800fb007a0c */ /* 0x000fe20003f26270 */
[----:B------:R-:W-:Y:S01]  /*160c0*/  IMAD.X R10, RZ, RZ, R11, P0 ;  /* 0x000000ffff0a7224 */ /* 0x000fe200000e060b */
[----:B------:R-:W-:Y:S01]  /*160d0*/  ISETP.GE.AND P0, PT, R250, c[0x0][0x220], PT ;  /* 0x00008800fa007a0c */ /* 0x000fe20003f06270 */
[----:B------:R-:W-:-:S04]  /*160e0*/  IMAD.WIDE.U32 R4, R0, c[0x0][0x1e8], R4 ;  /* 0x00007a0000047a25 */ /* 0x000fc800078e0004 */
[----:B-1----:R-:W-:Y:S01]  /*160f0*/  IMAD R3, R10, c[0x0][0x1e8], RZ ;  /* 0x00007a000a037a24 */ /* 0x002fe200078e02ff */
        /* <DEDUP_REMOVED lines=11> */
.L_x_461:
        /* <DEDUP_REMOVED lines=81> */
.L_x_509:
[----:B------:R-:W-:Y:S05]  /*166c0*/  BSYNC B0 ;  /* 0x0000000000007941 */ /* 0x000fea0003800000 */
.L_x_508:
        /* <DEDUP_REMOVED lines=22> */
.L_x_511:
[----:B------:R-:W-:Y:S05]  /*16830*/  BSYNC B0 ;  /* 0x0000000000007941 */ /* 0x000fea0003800000 */
.L_x_510:
        /* <DEDUP_REMOVED lines=14> */
[----:B-1----:R-:W-:-:S03]  /*16920*/  LEA R20, P4, R18, c[0x0][0x1d0], 0x1 ;  /* 0x0000740012147a11 */ /* 0x002fc600078808ff */
[----:B------:R-:W-:-:S04]  /*16930*/  IMAD R0, R9, c[0x0][0x1ec], R0 ;  /* 0x00007b0009007a24 */ /* 0x000fc800078e0200 */
[----:B------:R-:W-:-:S05]  /*16940*/  IMAD.IADD R0, R19, 0x1, R0 ;  /* 0x0000000113007824 */ /* 0x000fca00078e0200 */
[----:B------:R-:W-:-:S05]  /*16950*/  LEA.HI.X R21, R18, c[0x0][0x1d4], R0, 0x1, P4 ;  /* 0x0000750012157a11 */ /* 0x000fca00020f0c00 */
[----:B------:R1:W-:Y:S04]  /*16960*/  @!P3 STG.E.128 [R20.64], RZ ;  /* 0x000000ff1400b986 */ /* 0x0003e8000c101d10 */
[----:B------:R1:W-:Y:S04]  /*16970*/  @!P2 STG.E.128 [R20.64+0x80], RZ ;  /* 0x000080ff1400a986 */ /* 0x0003e8000c101d10 */
[----:B------:R1:W-:Y:S04]  /*16980*/  @!P1 STG.E.128 [R20.64+0x100], RZ ;  /* 0x000100ff14009986 */ /* 0x0003e8000c101d10 */
[----:B------:R1:W-:Y:S02]  /*16990*/  @!P0 STG.E.128 [R20.64+0x180], RZ ;  /* 0x000180ff14008986 */ /* 0x0003e4000c101d10 */
.L_x_513:
[----:B------:R-:W-:Y:S05]  /*169a0*/  BSYNC B0 ;  /* 0x0000000000007941 */ /* 0x000fea0003800000 */
.L_x_512:
        /* <DEDUP_REMOVED lines=21> */
.L_x_515:
[----:B------:R-:W-:Y:S05]  /*16b00*/  BSYNC B0 ;  /* 0x0000000000007941 */ /* 0x000fea0003800000 */
.L_x_514:
        /* <DEDUP_REMOVED lines=27> */
[----:B------:R-:W-:Y:S02]  /*16cc0*/  IMAD R0, R0, UR26, RZ ;  /* 0x0000001a00007c24 */ /* 0x000fe4000f8e02ff */
[----:B--2---:R-:W-:-:S03]  /*16cd0*/  IMAD.MOV.U32 R5, RZ, RZ, 0x7f800000 ;  /* 0x7f800000ff057424 */ /* 0x004fc600078e00ff */
[----:B------:R-:W-:-:S04]  /*16ce0*/  IADD3 R3, P0, R0, UR8, RZ ;  /* 0x0000000800037c10 */ /* 0x000fc8000ff1e0ff */
[----:B------:R-:W-:Y:S02]  /*16cf0*/  LEA.HI.X.SX32 R0, R0, UR6, 0x1, P0 ;  /* 0x0000000600007c11 */ /* 0x000fe400080f0eff */
[----:B------:R-:W-:-:S04]  /*16d00*/  LEA R2, P0, R3, c[0x0][0x200], 0x2 ;  /* 0x0000800003027a11 */ /* 0x000fc800078010ff */
[----:B------:R-:W-:-:S05]  /*16d10*/  LEA.HI.X R3, R3, c[0x0][0x204], R0, 0x2, P0 ;  /* 0x0000810003037a11 */ /* 0x000fca00000f1400 */
[----:B------:R-:W-:Y:S01]  /*16d20*/  STG.E [R2.64], R5 ;  /* 0x0000000502007986 */ /* 0x000fe2000c101910 */
[----:B------:R-:W-:Y:S05]  /*16d30*/  EXIT ;  /* 0x000000000000794d */ /* 0x000fea0003800000 */
.L_x_516:
        /* <DEDUP_REMOVED lines=12> */
.L_x_1081:


//--------------------- .text._ZN5flash16flash_fwd_kernelI23Flash_fwd_kernel_traitsILi256ELi64ELi64ELi4ELb0ELb0EN7cutlass6half_tE19Flash_kernel_traitsILi256ELi64ELi64ELi4ES3_EELb0ELb1ELb0ELb0ELb0ELb0ELb1ELb0EEEvNS_16Flash_fwd_paramsE --------------------------
	.section	.text._ZN5flash16flash_fwd_kernelI23Flash_fwd_kernel_traitsILi256ELi64ELi64ELi4ELb0ELb0EN7cutlass6half_tE19Flash_kernel_traitsILi256ELi64ELi64ELi4ES3_EELb0ELb1ELb0ELb0ELb0ELb0ELb1ELb0EEEvNS_16Flash_fwd_paramsE,"ax",@progbits
	.sectioninfo	@"SHI_REGISTERS=255"
	.align	128
        .global         _ZN5flash16flash_fwd_kernelI23Flash_fwd_kernel_traitsILi256ELi64ELi64ELi4ELb0ELb0EN7cutlass6half_tE19Flash_kernel_traitsILi256ELi64ELi64ELi4ES3_EELb0ELb1ELb0ELb0ELb0ELb0ELb1ELb0EEEvNS_16Flash_fwd_paramsE
        .type           _ZN5flash16flash_fwd_kernelI23Flash_fwd_kernel_traitsILi256ELi64ELi64ELi4ELb0ELb0EN7cutlass6half_tE19Flash_kernel_traitsILi256ELi64ELi64ELi4ES3_EELb0ELb1ELb0ELb0ELb0ELb0ELb1ELb0EEEvNS_16Flash_fwd_paramsE,@function
        .size           _ZN5flash16flash_fwd_kernelI23Flash_fwd_kernel_traitsILi256ELi64ELi64ELi4ELb0ELb0EN7cutlass6half_tE19Flash_kernel_traitsILi256ELi64ELi64ELi4ES3_EELb0ELb1ELb0ELb0ELb0ELb0ELb1ELb0EEEvNS_16Flash_fwd_paramsE,(.L_x_1082 - _ZN5flash16flash_fwd_kernelI23Flash_fwd_kernel_traitsILi256ELi64ELi64ELi4ELb0ELb0EN7cutlass6half_tE19Flash_kernel_traitsILi256ELi64ELi64ELi4ES3_EELb0ELb1ELb0ELb0ELb0ELb0ELb1ELb0EEEvNS_16Flash_fwd_paramsE)
        .other          _ZN5flash16flash_fwd_kernelI23Flash_fwd_kernel_traitsILi256ELi64ELi64ELi4ELb0ELb0EN7cutlass6half_tE19Flash_kernel_traitsILi256ELi64ELi64ELi4ES3_EELb0ELb1ELb0ELb0ELb0ELb0ELb1ELb0EEEvNS_16Flash_fwd_paramsE,@"STO_CUDA_ENTRY STV_DEFAULT"
_ZN5flash16flash_fwd_kernelI23Flash_fwd_kernel_traitsILi256ELi64ELi64ELi4ELb0ELb0EN7cutlass6half_tE19Flash_kernel_traitsILi256ELi64ELi64ELi4ES3_EELb0ELb1ELb0ELb0ELb0ELb0ELb1ELb0EEEvNS_16Flash_fwd_paramsE:
.text._ZN5flash16flash_fwd_kernelI23Flash_fwd_kernel_traitsILi256ELi64ELi64ELi4ELb0ELb0EN7cutlass6half_tE19Flash_kernel_traitsILi256ELi64ELi64ELi4ES3_EELb0ELb1ELb0ELb0ELb0ELb0ELb1ELb0EEEvNS_16Flash_fwd_paramsE:
        /* <DEDUP_REMOVED lines=27> */
[----:B------:R-:W-:Y:S02]  /*01b0*/  IMAD.U32 R8, RZ, RZ, UR4 ;  /* 0x00000004ff087e24 */ /* 0x000fe4000f8e00ff */
[----:B------:R-:W-:Y:S01]  /*01c0*/  IMAD.U32 R9, RZ, RZ, UR5 ;  /* 0x00000005ff097e24 */ /* 0x000fe2000f8e00ff */
[----:B------:R-:W-:-:S04]  /*01d0*/  PLOP3.LUT P1, PT, PT, PT, UP1, 0x80, 0x0 ;  /* 0x000000000000781c */ /* 0x000fc80003f2f018 */
[----:B------:R-:W4:Y:S01]  /*01e0*/  @P0 LDG.E R2, [R8.64] ;  /* 0x0000001008020981 */ /* 0x000f22000c1e1900 */
[----:B------:R-:W-:-:S06]  /*01f0*/  UIMAD.WIDE UR6, UR19, UR9, UR6 ;  /* 0x00000009130672a5 */ /* 0x000fcc000f8e0206 */
[----:B------:R-:W-:Y:S02]  /*0200*/  IMAD.U32 R6, RZ, RZ, UR6 ;  /* 0x00000006ff067e24 */ /* 0x000fe4000f8e00ff */
[----:B------:R-:W-:-:S05]  /*0210*/  IMAD.U32 R7, RZ, RZ, UR7 ;  /* 0x00000007ff077e24 */ /* 0x000fca000f8e00ff */
[----:B------:R-:W5:Y:S01]  /*0220*/  @!P1 LDG.E R3, [R6.64] ;  /* 0x0000001006039981 */ /* 0x000f62000c1e1900 */
        /* <DEDUP_REMOVED lines=10> */
[----:B--2---:R-:W-:Y:S02]  /*02d0*/  @UP2 UIADD3 UR15, UR15, -UR10, URZ ;  /* 0x8000000a0f0f2290 */ /* 0x004fe4000fffe03f */
[----:B-----5:R3:W2:Y:S05]  /*02e0*/  @!P1 R2UR UR20, R3 ;  /* 0x00000000031493c2 */ /* 0x0206aa00000e0000 */
[----:B------:R-:W-:-:S05]  /*02f0*/  @!UP2 ULDC UR15, c[0x0][0x214] ;  /* 0x00008500000faab9 */ /* 0x000fca0000000800 */
        /* <DEDUP_REMOVED lines=8> */
.L_x_517:
[----:B------:R-:W-:Y:S02]  /*0380*/  ULDC UR6, c[0x0][0x218] ;  /* 0x0000860000067ab9 */ /* 0x000fe40000000800 */
.L_x_518:
        /* <DEDUP_REMOVED lines=70> */
.L_x_520:
        /* <DEDUP_REMOVED lines=49> */
.L_x_521:
        /* <DEDUP_REMOVED lines=12> */
[C---:B------:R-:W-:Y:S01]  /*0bc0*/  LEA.HI R233, R3.reuse, R0, RZ, 0x1 ;  /* 0x0000000003e97211 */ /* 0x040fe200078f08ff */
[----:B------:R-:W-:Y:S01]  /*0bd0*/  BSSY B0, `(.L_x_522) ;  /* 0x000006e000007945 */ /* 0x000fe20003800000 */
[----:B------:R-:W-:Y:S01]  /*0be0*/  LOP3.LUT R3, R3, 0xfffffff0, RZ, 0xc0, !PT ;  /* 0xfffffff003037812 */ /* 0x000fe200078ec0ff */
[----:B------:R-:W-:Y:S01]  /*0bf0*/  IMAD.IADD R2, R4, 0x1, -R5 ;  /* 0x0000000104027824 */ /* 0x000fe200078e0a05 */
[----:B------:R-:W-:-:S02]  /*0c00*/  LOP3.LUT R233, R233, 0xfffffffe, RZ, 0xc0, !PT ;  /* 0xfffffffee9e97812 */ /* 0x000fc400078ec0ff */
[----:B------:R-:W-:Y:S01]  /*0c10*/  SHF.R.S32.HI R14, RZ, 0x3, R14 ;  /* 0x00000003ff0e7819 */ /* 0x000fe2000001140e */
[----:B------:R-:W-:Y:S02]  /*0c20*/  IMAD.SHL.U32 R244, R2, 0x8, RZ ;  /* 0x0000000802f47824 */ /* 0x000fe400078e00ff */
[----:B------:R-:W-:Y:S01]  /*0c30*/  IMAD.IADD R233, R0, 0x1, -R233 ;  /* 0x0000000100e97824 */ /* 0x000fe200078e0ae9 */
[----:B------:R-:W-:Y:S01]  /*0c40*/  SHF.R.S32.HI R15, RZ, 0x1f, R14 ;  /* 0x0000001fff0f7819 */ /* 0x000fe2000001140e */
[----:B------:R-:W-:Y:S01]  /*0c50*/  IMAD.IADD R0, R4, 0x1, -R3 ;  /* 0x0000000104007824 */ /* 0x000fe200078e0a03 */
[----:B------:R-:W-:Y:S01]  /*0c60*/  SHF.R.S32.HI R245, RZ, 0x1f, R244 ;  /* 0x0000001ffff57819 */ /* 0x000fe200000114f4 */
[----:B------:R-:W-:Y:S01]  /*0c70*/  IMAD.SHL.U32 R235, R14, 0x40, RZ ;  /* 0x000000400eeb7824 */ /* 0x000fe200078e00ff */
[----:B------:R-:W-:Y:S01]  /*0c80*/  IADD3 R8, P0, R244, UR6, RZ ;  /* 0x00000006f4087c10 */ /* 0x000fe2000ff1e0ff */
[----:B------:R-:W-:Y:S01]  /*0c90*/  IMAD R7, R15, c[0x0][0x198], RZ ;  /* 0x000066000f077a24 */ /* 0x000fe200078e02ff */
[----:B------:R-:W-:Y:S01]  /*0ca0*/  SHF.R.S32.HI R3, RZ, 0x1f, R0 ;  /* 0x0000001fff037819 */ /* 0x000fe20000011400 */
[C-C-:B------:R-:W-:Y:S01]  /*0cb0*/  IMAD.WIDE.U32 R10, R14.reuse, c[0x0][0x198], R244.reuse ;  /* 0x000066000e0a7a25 */ /* 0x140fe200078e00f4 */
[----:B------:R-:W-:Y:S01]  /*0cc0*/  LOP3.LUT R235, R235, 0x1c0, RZ, 0xc0, !PT ;  /* 0x000001c0ebeb7812 */ /* 0x000fe200078ec0ff */
[----:B------:R-:W-:Y:S01]  /*0cd0*/  ULDC.64 UR6, c[0x0][0x1b0] ;  /* 0x00006c0000067ab9 */ /* 0x000fe20000000a00 */
[----:B------:R-:W-:Y:S01]  /*0ce0*/  LEA.HI R3, R3, R0, RZ, 0x3 ;  /* 0x0000000003037211 */ /* 0x000fe200078f18ff */
[----:B------:R-:W-:Y:S01]  /*0cf0*/  IMAD.WIDE.U32 R12, R14, c[0x0][0x1a0], R244 ;  /* 0x000068000e0c7a25 */ /* 0x000fe200078e00f4 */
[----:B------:R-:W-:Y:S01]  /*0d00*/  LOP3.LUT R6, R235, 0x38, R244, 0xf8, !PT ;  /* 0x00000038eb067812 */ /* 0x000fe200078ef8f4 */
[----:B------:R-:W-:Y:S01]  /*0d10*/  UIMAD UR6, UR27, UR6, URZ ;  /* 0x000000061b0672a4 */ /* 0x000fe2000f8e023f */
[----:B------:R-:W-:Y:S01]  /*0d20*/  SHF.R.U32.HI R235, RZ, 0x3, R235 ;  /* 0x00000003ffeb7819 */ /* 0x000fe200000116eb */
[----:B------:R-:W-:Y:S01]  /*0d30*/  IMAD.WIDE R18, R19, 0x40, R14 ;  /* 0x0000004013127825 */ /* 0x000fe200078e020e */
[----:B------:R-:W-:Y:S01]  /*0d40*/  LOP3.LUT R5, R3, 0xfffffff8, RZ, 0xc0, !PT ;  /* 0xfffffff803057812 */ /* 0x000fe200078ec0ff */
[----:B------:R-:W-:Y:S01]  /*0d50*/  UIMAD UR7, UR20, UR7, UR6 ;  /* 0x00000007140772a4 */ /* 0x000fe2000f8e0206 */
[----:B------:R-:W-:Y:S01]  /*0d60*/  LOP3.LUT R235, R6, R235, RZ, 0x3c, !PT ;  /* 0x000000eb06eb7212 */ /* 0x000fe200078e3cff */
[----:B------:R-:W-:Y:S01]  /*0d70*/  UIMAD UR6, UR20, UR5, UR4 ;  /* 0x00000005140672a4 */ /* 0x000fe2000f8e0204 */
[----:B------:R-:W-:Y:S01]  /*0d80*/  LEA.HI R6, R101, R4, RZ, 0x6 ;  /* 0x0000000465067211 */ /* 0x000fe200078f30ff */
[----:B------:R-:W-:Y:S01]  /*0d90*/  IMAD.IADD R5, R0, 0x1, -R5 ;  /* 0x0000000100057824 */ /* 0x000fe200078e0a05 */
[----:B------:R-:W-:Y:S01]  /*0da0*/  IADD3.X R9, R245, UR18, RZ, P0, !PT ;  /* 0x00000012f5097c10 */ /* 0x000fe200087fe4ff */
[----:B------:R-:W-:Y:S01]  /*0db0*/  IMAD R0, R14, c[0x0][0x19c], R7 ;  /* 0x000067000e007a24 */ /* 0x000fe200078e0207 */
[----:B------:R-:W-:Y:S01]  /*0dc0*/  IADD3 R10, P0, R10, UR22, RZ ;  /* 0x000000160a0a7c10 */ /* 0x000fe2000ff1e0ff */
[----:B------:R-:W-:Y:S01]  /*0dd0*/  IMAD.SHL.U32 R6, R6, 0x8, RZ ;  /* 0x0000000806067824 */ /* 0x000fe200078e00ff */
[----:B------:R-:W-:Y:S01]  /*0de0*/  LOP3.LUT P2, RZ, R5, 0x4, RZ, 0xc0, !PT ;  /* 0x0000000405ff7812 */ /* 0x000fe2000784c0ff */
[----:B------:R-:W-:Y:S01]  /*0df0*/  IMAD R7, R15, c[0x0][0x1a0], RZ ;  /* 0x000068000f077a24 */ /* 0x000fe200078e02ff */
[C---:B------:R-:W-:Y:S01]  /*0e00*/  LOP3.LUT P1, RZ, R5.reuse, 0x2, RZ, 0xc0, !PT ;  /* 0x0000000205ff7812 */ /* 0x040fe2000782c0ff */
[----:B------:R-:W-:Y:S01]  /*0e10*/  IMAD.SHL.U32 R5, R5, 0x40, RZ ;  /* 0x0000004005057824 */ /* 0x000fe200078e00ff */
[----:B------:R-:W-:Y:S01]  /*0e20*/  IADD3.X R11, R11, UR21, R0, P0, !PT ;  /* 0x000000150b0b7c10 */ /* 0x000fe200087fe400 */
[----:B-1----:R-:W-:Y:S01]  /*0e30*/  IMAD.WIDE.U32 R16, R16, c[0x0][0x1a8], R8 ;  /* 0x00006a0010107a25 */ /* 0x002fe200078e0008 */
[----:B------:R-:W-:Y:S01]  /*0e40*/  LOP3.LUT R235, R235, 0xfffffe00, R6, 0xf8, !PT ;  /* 0xfffffe00ebeb7812 */ /* 0x000fe200078ef806 */
[----:B------:R-:W-:Y:S01]  /*0e50*/  ULDC.64 UR4, c[0x0][0x1a8] ;  /* 0x00006a0000047ab9 */ /* 0x000fe20000000a00 */
[----:B------:R-:W-:Y:S01]  /*0e60*/  IADD3 R6, P0, R12, UR26, RZ ;  /* 0x0000001a0c067c10 */ /* 0x000fe2000ff1e0ff */
[----:B------:R-:W-:Y:S01]  /*0e70*/  IMAD R0, R14, c[0x0][0x1a4], R7 ;  /* 0x000069000e007a24 */ /* 0x000fe200078e0207 */
[----:B------:R-:W-:Y:S01]  /*0e80*/  LOP3.LUT R5, R5, 0x1c0, RZ, 0xc0, !PT ;  /* 0x000001c005057812 */ /* 0x000fe200078ec0ff */
[----:B------:R-:W-:Y:S01]  /*0e90*/  IMAD.SHL.U32 R8, R233, 0x8, RZ ;  /* 0x00000008e9087824 */ /* 0x000fe200078e00ff */
[----:B------:R-:W-:Y:S01]  /*0ea0*/  UIMAD UR4, UR24, UR4, URZ ;  /* 0x00000004180472a4 */ /* 0x000fe2000f8e023f */
[----:B------:R-:W-:Y:S01]  /*0eb0*/  IMAD.SHL.U32 R3, R3, 0x40, RZ ;  /* 0x0000004003037824 */ /* 0x000fe200078e00ff */
[----:B------:R-:W-:Y:S01]  /*0ec0*/  IADD3.X R7, R13, UR25, R0, P0, !PT ;  /* 0x000000190d077c10 */ /* 0x000fe200087fe400 */
[----:B------:R-:W-:Y:S01]  /*0ed0*/  IMAD.WIDE.U32 R240, R240, c[0x0][0x1b0], R10 ;  /* 0x00006c00f0f07a25 */ /* 0x000fe200078e000a */
[----:B------:R-:W-:Y:S01]  /*0ee0*/  LOP3.LUT R8, R5, 0x8, R8, 0xf8, !PT ;  /* 0x0000000805087812 */ /* 0x000fe200078ef808 */
[----:B------:R-:W-:Y:S01]  /*0ef0*/  UIMAD UR4, UR11, UR5, UR4 ;  /* 0x000000050b0472a4 */ /* 0x000fe2000f8e0204 */
[----:B------:R-:W-:Y:S01]  /*0f00*/  ISETP.GE.AND P0, PT, R14, UR19, PT ;  /* 0x000000130e007c0c */ /* 0x000fe2000bf06270 */
[----:B------:R-:W-:Y:S01]  /*0f10*/  IMAD.WIDE.U32 R200, R200, c[0x0][0x1b8], R6 ;  /* 0x00006e00c8c87a25 */ /* 0x000fe200078e0006 */
[----:B------:R-:W-:-:S02]  /*0f20*/  SHF.R.U32.HI R5, RZ, 0x3, R5 ;  /* 0x00000003ff057819 */ /* 0x000fc40000011605 */
[----:B------:R-:W-:Y:S01]  /*0f30*/  LEA.HI R101, R101, R4, RZ, 0x5 ;  /* 0x0000000465657211 */ /* 0x000fe200078f28ff */
[----:B------:R-:W-:Y:S01]  /*0f40*/  IMAD.MOV.U32 R7, RZ, RZ, 0x10 ;  /* 0x00000010ff077424 */ /* 0x000fe200078e00ff */
[----:B------:R-:W-:Y:S01]  /*0f50*/  LOP3.LUT R0, R8, R5, RZ, 0x3c, !PT ;  /* 0x0000000508007212 */ /* 0x000fe200078e3cff */
[----:B------:R-:W-:Y:S01]  /*0f60*/  IMAD.MOV.U32 R5, RZ, RZ, 0x20 ;  /* 0x00000020ff057424 */ /* 0x000fe200078e00ff */
[----:B------:R-:W-:Y:S01]  /*0f70*/  IADD3 R13, R17, UR4, RZ ;  /* 0x00000004110d7c10 */ /* 0x000fe2000fffe0ff */
[----:B------:R-:W-:Y:S01]  /*0f80*/  IMAD.SHL.U32 R235, R235, 0x2, RZ ;  /* 0x00000002ebeb7824 */ /* 0x000fe200078e00ff */
[----:B------:R-:W-:Y:S02]  /*0f90*/  LOP3.LUT R0, R0, 0xfffffe00, R3, 0xf8, !PT ;  /* 0xfffffe0000007812 */ /* 0x000fe400078ef803 */
[----:B------:R-:W-:Y:S02]  /*0fa0*/  LOP3.LUT R3, R101, 0xffffffe0, RZ, 0xc0, !PT ;  /* 0xffffffe065037812 */ /* 0x000fe400078ec0ff */
[----:B------:R-:W-:-:S02]  /*0fb0*/  SHF.R.S32.HI R101, RZ, 0x5, R101 ;  /* 0x00000005ff657819 */ /* 0x000fc40000011465 */
[----:B------:R-:W-:Y:S01]  /*0fc0*/  IADD3 R238, R244, 0x40, RZ ;  /* 0x00000040f4ee7810 */ /* 0x000fe20007ffe0ff */
[----:B------:R-:W-:Y:S01]  /*0fd0*/  IMAD.IADD R10, R4, 0x1, -R3 ;  /* 0x00000001040a7824 */ /* 0x000fe200078e0a03 */
[C---:B------:R-:W-:Y:S02]  /*0fe0*/  IADD3 R237, R244.reuse, 0x80, RZ ;  /* 0x00000080f4ed7810 */ /* 0x040fe40007ffe0ff */
[----:B------:R-:W-:Y:S02]  /*0ff0*/  IADD3 R236, R244, 0xc0, RZ ;  /* 0x000000c0f4ec7810 */ /* 0x000fe40007ffe0ff */
[----:B------:R-:W-:Y:S02]  /*1000*/  SEL R7, R7, 0xfffffff0, !P1 ;  /* 0xfffffff007077807 */ /* 0x000fe40004800000 */
[----:B------:R-:W-:Y:S02]  /*1010*/  SEL R5, R5, 0xffffffe0, !P2 ;  /* 0xffffffe005057807 */ /* 0x000fe40005000000 */
[----:B------:R-:W-:-:S02]  /*1020*/  IADD3 R243, R241, UR7, RZ ;  /* 0x00000007f1f37c10 */ /* 0x000fc4000fffe0ff */
        /* <DEDUP_REMOVED lines=40> */
.L_x_523:
[----:B------:R-:W-:Y:S05]  /*12b0*/  BSYNC B0 ;  /* 0x0000000000007941 */ /* 0x000fea0003800000 */
.L_x_522:
        /* <DEDUP_REMOVED lines=45> */
.L_x_525:
[----:B------:R-:W-:Y:S05]  /*1590*/  BSYNC B0 ;  /* 0x0000000000007941 */ /* 0x000fea0003800000 */
.L_x_524:
        /* <DEDUP_REMOVED lines=45> */
.L_x_527:
[----:B------:R-:W-:Y:S05]  /*1870*/  BSYNC B0 ;  /* 0x0000000000007941 */ /* 0x000fea0003800000 */
.L_x_526:
        /* <DEDUP_REMOVED lines=48> */
.L_x_529:
[----:B------:R-:W-:Y:S05]  /*1b80*/  BSYNC B0 ;  /* 0x0000000000007941 */ /* 0x000fea0003800000 */
.L_x_528:
        /* <DEDUP_REMOVED lines=10> */
[----:B-1----:R-:W-:-:S05]  /*1c30*/  IADD3 R21, R19, UR5, RZ ;  /* 0x0000000513157c10 */ /* 0x002fca000fffe0ff */
        /* <DEDUP_REMOVED lines=34> */
.L_x_531:
[----:B------:R-:W-:Y:S05]  /*1e60*/  BSYNC B0 ;  /* 0x0000000000007941 */ /* 0x000fea0003800000 */
.L_x_530:
        /* <DEDUP_REMOVED lines=41> */
.L_x_533:
[----:B------:R-:W-:Y:S05]  /*2100*/  BSYNC B0 ;  /* 0x0000000000007941 */ /* 0x000fea0003800000 */
.L_x_532:
[----:B------:R-:W-:Y:S01]  /*2110*/  ISETP.GE.AND P0, PT, R8, UR23, PT ;  /* 0x0000001708007c0c */ /* 0x000fe2000bf06270 */
[----:B------:R-:W-:-:S12]  /*2120*/  BSSY B0, `(.L_x_534) ;  /* 0x0000027000007945 */ /* 0x000fd80003800000 */
[----:B------:R-:W-:Y:S05]  /*2130*/  @P0 BRA `(.L_x_535) ;  /* 0x0000025000000947 */ /* 0x000fea0003800000 */
[----:B------:R-:W-:Y:S01]  /*2140*/  ISETP.GE.AND P5, PT, R244, c[0x0][0x220], PT ;  /* 0x00008800f4007a0c */ /* 0x000fe20003fa6270 */
[----:B------:R-:W-:Y:S01]  /*2150*/  IMAD.MOV.U32 R11, RZ, RZ, c[0x0][0x198] ;  /* 0x00006600ff0b7624 */ /* 0x000fe200078e00ff */
[----:B------:R-:W-:Y:S01]  /*2160*/  ISETP.GE.AND P4, PT, R238, c[0x0][0x220], PT ;  /* 0x00008800ee007a0c */ /* 0x000fe20003f86270 */
[----:B-1----:R-:W-:Y:S01]  /*2170*/  IMAD.MOV.U32 R16, RZ, RZ, c[0x0][0x19c] ;  /* 0x00006700ff107624 */ /* 0x002fe200078e00ff */
        /* <DEDUP_REMOVED lines=33> */
.L_x_535:
[----:B------:R-:W-:Y:S05]  /*2390*/  BSYNC B0 ;  /* 0x0000000000007941 */ /* 0x000fea0003800000 */
.L_x_534:
        /* <DEDUP_REMOVED lines=18> */
[C---:B-1----:R-:W-:Y:S02]  /*24c0*/  @!P4 LEA R16, P3, R20.reuse, c[0x0][0x168], 0x1 ;  /* 0x00005a001410ca11 */ /* 0x042fe400078608ff */
        /* <DEDUP_REMOVED lines=26> */
.L_x_537:
[----:B------:R-:W-:Y:S05]  /*2670*/  BSYNC B0 ;  /* 0x0000000000007941 */ /* 0x000fea0003800000 */
.L_x_536:
        /* <DEDUP_REMOVED lines=54> */
.L_x_539:
[----:B------:R-:W-:Y:S05]  /*29e0*/  BSYNC B0 ;  /* 0x0000000000007941 */ /* 0x000fea0003800000 */
.L_x_538:
        /* <DEDUP_REMOVED lines=45> */
.L_x_541:
[----:B------:R-:W-:Y:S05]  /*2cc0*/  BSYNC B0 ;  /* 0x0000000000007941 */ /* 0x000fea0003800000 */
.L_x_540:
        /* <DEDUP_REMOVED lines=44> */
.L_x_543:
[----:B------:R-:W-:Y:S05]  /*2f90*/  BSYNC B0 ;  /* 0x0000000000007941 */ /* 0x000fea0003800000 */
.L_x_542:
        /* <DEDUP_REMOVED lines=46> */
.L_x_545:
[----:B------:R-:W-:Y:S05]  /*3280*/  BSYNC B0 ;  /* 0x0000000000007941 */ /* 0x000fea0003800000 */
.L_x_544:
[C---:B------:R-:W-:Y:S01]  /*3290*/  IMAD.SHL.U32 R6, R2.reuse, 0x40, RZ ;  /* 0x0000004002067824 */ /* 0x040fe200078e00ff */
[----:B------:R-:W-:Y:S01]  /*32a0*/  R2P PR, R2, 0x6 ;  /* 0x0000000602007804 */ /* 0x000fe20000000000 */
[----:B------:R-:W-:Y:S01]  /*32b0*/  IMAD.SHL.U32 R14, R14, 0x8, RZ ;  /* 0x000000080e0e7824 */ /* 0x000fe200078e00ff */
[----:B------:R-:W0:Y:S01]  /*32c0*/  LDGDEPBAR ;  /* 0x00000000000079af */ /* 0x000e220000000000 */
[C---:B------:R-:W-:Y:S01]  /*32d0*/  IMAD R234, R101.reuse, 0x400, R0 ;  /* 0x0000040065ea7824 */ /* 0x040fe200078e0200 */
[----:B-1----:R-:W-:Y:S01]  /*32e0*/  LOP3.LUT R9, R6, 0x1c0, RZ, 0xc0, !PT ;  /* 0x000001c006097812 */ /* 0x002fe200078ec0ff */
[----:B------:R-:W-:Y:S01]  /*32f0*/  UISETP.GE.AND UP0, UPT, UR8, 0x2, UPT ;  /* 0x000000020800788c */ /* 0x000fe2000bf06270 */
[----:B------:R-:W-:Y:S01]  /*3300*/  LEA R101, R101, UR13, 0x4 ;  /* 0x0000000d65657c11 */ /* 0x000fe2000f8e20ff */
[----:B------:R-:W-:Y:S01]  /*3310*/  IMAD.SHL.U32 R234, R234, 0x2, RZ ;  /* 0x00000002eaea7824 */ /* 0x000fe200078e00ff */
[----:B------:R-:W-:Y:S02]  /*3320*/  LOP3.LUT R6, R9, 0x8, R14, 0xf8, !PT ;  /* 0x0000000809067812 */ /* 0x000fe400078ef80e */
        /* <DEDUP_REMOVED lines=9> */
[----:B------:R-:W-:Y:S03]  /*33c0*/  LDSM.16.M88.4 R80, [R230] ;  /* 0x00000000e650783b */ /* 0x000fe60000000200 */
[----:B------:R-:W-:Y:S01]  /*33d0*/  IMAD.SHL.U32 R233, R233, 0x2, RZ ;  /* 0x00000002e9e97824 */ /* 0x000fe200078e00ff */
[----:B------:R-:W-:Y:S04]  /*33e0*/  LDSM.16.M88.4 R40, [R229] ;  /* 0x00000000e528783b */ /* 0x000fe80000000200 */
[----:B------:R-:W1:Y:S01]  /*33f0*/  LDSM.16.M88.4 R24, [R233+0x8000] ;  /* 0x00800000e918783b */ /* 0x000e620000000200 */
[----:B------:R-:W-:-:S02]  /*3400*/  IADD3 R2, R233, 0x8000, RZ ;  /* 0x00008000e9027810 */ /* 0x000fc40007ffe0ff */
[----:B------:R-:W-:Y:S01]  /*3410*/  IADD3 R231, R233, 0x8020, RZ ;  /* 0x00008020e9e77810 */ /* 0x000fe20007ffe0ff */
[----:B------:R-:W5:Y:S01]  /*3420*/  LDSM.16.M88.4 R44, [R233+0x8800] ;  /* 0x00880000e92c783b */ /* 0x000f620000000200 */
[----:B------:R-:W-:Y:S01]  /*3430*/  @P1 IADD3 R231, R2, -0x20, RZ ;  /* 0xffffffe002e71810 */ /* 0x000fe20007ffe0ff */
[----:B------:R-:W-:Y:S02]  /*3440*/  IMAD.MOV.U32 R2, RZ, RZ, 0x40 ;  /* 0x00000040ff027424 */ /* 0x000fe400078e00ff */
[----:B------:R-:W-:Y:S01]  /*3450*/  LDSM.16.M88.4 R60, [R233+0x9000] ;  /* 0x00900000e93c783b */ /* 0x000fe20000000200 */
[C---:B------:R-:W-:Y:S02]  /*3460*/  IADD3 R223, R231.reuse, 0x800, RZ ;  /* 0x00000800e7df7810 */ /* 0x040fe40007ffe0ff */
[----:B------:R-:W-:Y:S01]  /*3470*/  SEL R2, R2, 0xffffffc0, !P2 ;  /* 0xffffffc002027807 */ /* 0x000fe20005000000 */
[----:B------:R-:W2:Y:S01]  /*3480*/  LDSM.16.M88.4 R72, [R231] ;  /* 0x00000000e748783b */ /* 0x000ea20000000200 */
[----:B------:R-:W-:-:S02]  /*3490*/  IADD3 R222, R231, 0x1000, RZ ;  /* 0x00001000e7de7810 */ /* 0x000fc40007ffe0ff */
[----:B------:R-:W-:Y:S01]  /*34a0*/  IADD3 R221, R231, 0x1800, RZ ;  /* 0x00001800e7dd7810 */ /* 0x000fe20007ffe0ff */
[----:B------:R-:W-:Y:S01]  /*34b0*/  IMAD.IADD R227, R233, 0x1, R2 ;  /* 0x00000001e9e37824 */ /* 0x000fe200078e0202 */
[----:B------:R-:W-:Y:S01]  /*34c0*/  LDSM.16.M88.4 R68, [R233+0x9800] ;  /* 0x00980000e944783b */ /* 0x000fe20000000200 */
[----:B------:R-:W-:Y:S01]  /*34d0*/  IMAD.IADD R220, R2, 0x1, R231 ;  /* 0x0000000102dc7824 */ /* 0x000fe200078e02e7 */
[C---:B------:R-:W-:Y:S01]  /*34e0*/  IADD3 R219, R231.reuse, 0x2000, RZ ;  /* 0x00002000e7db7810 */ /* 0x040fe20007ffe0ff */
[----:B------:R-:W-:Y:S01]  /*34f0*/  IMAD.U32 R2, RZ, RZ, UR27 ;  /* 0x0000001bff027e24 */ /* 0x000fe2000f8e00ff */
[----:B------:R-:W3:Y:S01]  /*3500*/  LDSM.16.M88.4 R84, [R227+0x8000] ;  /* 0x00800000e354783b */ /* 0x000ee20000000200 */
[C---:B------:R-:W-:Y:S02]  /*3510*/  IADD3 R218, R231.reuse, 0x2800, RZ ;  /* 0x00002800e7da7810 */ /* 0x040fe40007ffe0ff */
[C---:B------:R-:W-:Y:S01]  /*3520*/  IADD3 R217, R231.reuse, 0x3000, RZ ;  /* 0x00003000e7d97810 */ /* 0x040fe20007ffe0ff */
[----:B--2---:R-:W2:Y:S01]  /*3530*/  LDSM.16.M88.4 R20, [R231+0x800] ;  /* 0x00080000e714783b */ /* 0x004ea20000000200 */
[----:B------:R-:W-:-:S02]  /*3540*/  IADD3 R216, R231, 0x3800, RZ ;  /* 0x00003800e7d87810 */ /* 0x000fc40007ffe0ff */
[C---:B------:R-:W-:Y:S01]  /*3550*/  IADD3 R215, R231.reuse, 0x4000, RZ ;  /* 0x00004000e7d77810 */ /* 0x040fe20007ffe0ff */
[----:B------:R-:W4:Y:S01]  /*3560*/  LDSM.16.M88.4 R12, [R231+0x1000] ;  /* 0x00100000e70c783b */ /* 0x000f220000000200 */
[C---:B------:R-:W-:Y:S02]  /*3570*/  IADD3 R214, R231.reuse, 0x4800, RZ ;  /* 0x00004800e7d67810 */ /* 0x040fe40007ffe0ff */
[C---:B------:R-:W-:Y:S01]  /*3580*/  IADD3 R213, R231.reuse, 0x5000, RZ ;  /* 0x00005000e7d57810 */ /* 0x040fe20007ffe0ff */
[----:B------:R-:W2:Y:S01]  /*3590*/  LDSM.16.M88.4 R76, [R220] ;  /* 0x00000000dc4c783b */ /* 0x000ea20000000200 */
[C---:B------:R-:W-:Y:S02]  /*35a0*/  IADD3 R212, R231.reuse, 0x5800, RZ ;  /* 0x00005800e7d47810 */ /* 0x040fe40007ffe0ff */
[C---:B------:R-:W-:Y:S01]  /*35b0*/  IADD3 R211, R231.reuse, 0x6000, RZ ;  /* 0x00006000e7d37810 */ /* 0x040fe20007ffe0ff */
[----:B------:R-:W2:Y:S01]  /*35c0*/  LDSM.16.M88.4 R52, [R231+0x1800] ;  /* 0x00180000e734783b */ /* 0x000ea20000000200 */
[C---:B------:R-:W-:Y:S01]  /*35d0*/  IADD3 R210, R231.reuse, 0x6800, RZ ;  /* 0x00006800e7d27810 */ /* 0x040fe20007ffe0ff */
[----:B-1----:R-:W-:Y:S02]  /*35e0*/  HMMA.16816.F32 R16, R48, R24, RZ ;  /* 0x000000183010723c */ /* 0x002fe400000018ff */
[----:B------:R-:W1:Y:S01]  /*35f0*/  LDSM.16.M88.4 R8, [R227+0x8800] ;  /* 0x00880000e308783b */ /* 0x000e620000000200 */
[----:B------:R-:W-:-:S02]  /*3600*/  IADD3 R209, R231, 0x7000, RZ ;  /* 0x00007000e7d17810 */ /* 0x000fc40007ffe0ff */
[----:B------:R-:W-:Y:S01]  /*3610*/  IADD3 R208, R231, 0x7800, RZ ;  /* 0x00007800e7d07810 */ /* 0x000fe20007ffe0ff */
[----:B------:R-:W1:Y:S02]  /*3620*/  LDSM.16.M88.4 R28, [R227+0x9000] ;  /* 0x00900000e31c783b */ /* 0x000e640000000200 */
[C---:B------:R-:W-:Y:S02]  /*3630*/  HMMA.16816.F32 R24, R48.reuse, R26, RZ ;  /* 0x0000001a3018723c */ /* 0x040fe400000018ff */
[----:B------:R-:W-:Y:S04]  /*3640*/  LDSM.16.M88.4 R88, [R233+0xa000] ;  /* 0x00a00000e958783b */ /* 0x000fe80000000200 */
[----:B------:R-:W-:Y:S02]  /*3650*/  LDSM.16.M88.4 R96, [R233+0xe800] ;  /* 0x00e80000e960783b */ /* 0x000fe40000000200 */
[----:B-----5:R-:W-:Y:S02]  /*3660*/  HMMA.16816.F32 R32, R48, R44, RZ ;  /* 0x0000002c3020723c */ /* 0x020fe400000018ff */
[----:B------:R-:W-:Y:S06]  /*3670*/  LDSM.16.M88.4 R92, [R227+0xe000] ;  /* 0x00e00000e35c783b */ /* 0x000fec0000000200 */
[----:B------:R-:W-:Y:S08]  /*3680*/  HMMA.16816.F32 R16, R36, R72, R16 ;  /* 0x000000482410723c */ /* 0x000ff00000001810 */
[C---:B------:R-:W-:Y:S08]  /*3690*/  HMMA.16816.F32 R64, R48.reuse, R60, RZ ;  /* 0x0000003c3040723c */ /* 0x040ff000000018ff */
[C---:B------:R-:W-:Y:S08]  /*36a0*/  HMMA.16816.F32 R44, R48.reuse, R46, RZ ;  /* 0x0000002e302c723c */ /* 0x040ff000000018ff */
[----:B------:R-:W-:Y:S08]  /*36b0*/  HMMA.16816.F32 R60, R48, R62, RZ ;  /* 0x0000003e303c723c */ /* 0x000ff000000018ff */
[----:B------:R-:W-:Y:S01]  /*36c0*/  HMMA.16816.F32 R24, R36, R74, R24 ;  /* 0x0000004a2418723c */ /* 0x000fe20000001818 */
[----:B------:R-:W-:Y:S07]  /*36d0*/  LDSM.16.M88.4 R72, [R227+0x9800] ;  /* 0x00980000e348783b */ /* 0x000fee0000000200 */
[----:B---3--:R-:W-:Y:S08]  /*36e0*/  HMMA.16816.F32 R16, R80, R84, R16 ;  /* 0x000000545010723c */ /* 0x008ff00000001810 */
[C---:B------:R-:W-:Y:S08]  /*36f0*/  HMMA.16816.F32 R56, R48.reuse, R68, RZ ;  /* 0x000000443038723c */ /* 0x040ff000000018ff */
[----:B------:R-:W-:Y:S01]  /*3700*/  HMMA.16816.F32 R48, R48, R70, RZ ;  /* 0x000000463030723c */ /* 0x000fe200000018ff */
[----:B------:R-:W3:Y:S07]  /*3710*/  LDSM.16.M88.4 R68, [R234+0x2000] ;  /* 0x00200000ea44783b */ /* 0x000eee0000000200 */
[C---:B--2---:R-:W-:Y:S08]  /*3720*/  HMMA.16816.F32 R32, R36.reuse, R20, R32 ;  /* 0x000000142420723c */ /* 0x044ff00000001820 */
[C---:B------:R-:W-:Y:S01]  /*3730*/  HMMA.16816.F32 R44, R36.reuse, R22, R44 ;  /* 0x00000016242c723c */ /* 0x040fe2000000182c */
[----:B------:R-:W2:Y:S07]  /*3740*/  LDSM.16.M88.4 R20, [R220+0x800] ;  /* 0x00080000dc14783b */ /* 0x000eae0000000200 */
[C---:B----4-:R-:W-:Y:S08]  /*3750*/  HMMA.16816.F32 R64, R36.reuse, R12, R64 ;  /* 0x0000000c2440723c */ /* 0x050ff00000001840 */
[----:B------:R-:W-:Y:S01]  /*3760*/  HMMA.16816.F32 R60, R36, R14, R60 ;  /* 0x0000000e243c723c */ /* 0x000fe2000000183c */
[----:B------:R-:W4:Y:S07]  /*3770*/  LDSM.16.M88.4 R12, [R220+0x1000] ;  /* 0x00100000dc0c783b */ /* 0x000f2e0000000200 */
[----:B------:R-:W-:Y:S01]  /*3780*/  HMMA.16816.F32 R24, R80, R86, R24 ;  /* 0x000000565018723c */ /* 0x000fe20000001818 */
[----:B------:R-:W-:Y:S07]  /*3790*/  LDSM.16.M88.4 R84, [R231+0x2000] ;  /* 0x00200000e754783b */ /* 0x000fee0000000200 */
[----:B------:R-:W-:Y:S08]  /*37a0*/  HMMA.16816.F32 R16, R40, R76, R16 ;  /* 0x0000004c2810723c */ /* 0x000ff00000001810 */
[C---:B------:R-:W-:Y:S08]  /*37b0*/  HMMA.16816.F32 R56, R36.reuse, R52, R56 ;  /* 0x000000342438723c */ /* 0x040ff00000001838 */
[----:B------:R-:W-:Y:S01]  /*37c0*/  HMMA.16816.F32 R36, R36, R54, R48 ;  /* 0x000000362424723c */ /* 0x000fe20000001830 */
[----:B------:R-:W5:Y:S04]  /*37d0*/  LDSM.16.M88.4 R48, [R232+0x2000] ;  /* 0x00200000e830783b */ /* 0x000f680000000200 */
[----:B------:R-:W2:Y:S03]  /*37e0*/  LDSM.16.M88.4 R52, [R220+0x1800] ;  /* 0x00180000dc34783b */ /* 0x000ea60000000200 */
[C---:B-1----:R-:W-:Y:S08]  /*37f0*/  HMMA.16816.F32 R32, R80.reuse, R8, R32 ;  /* 0x000000085020723c */ /* 0x042ff00000001820 */
[C---:B------:R-:W-:Y:S01]  /*3800*/  HMMA.16816.F32 R44, R80.reuse, R10, R44 ;  /* 0x0000000a502c723c */ /* 0x040fe2000000182c */
[----:B------:R-:W1:Y:S07]  /*3810*/  LDSM.16.M88.4 R8, [R233+0xa800] ;  /* 0x00a80000e908783b */ /* 0x000e6e0000000200 */
[C---:B------:R-:W-:Y:S08]  /*3820*/  HMMA.16816.F32 R64, R80.reuse, R28, R64 ;  /* 0x0000001c5040723c */ /* 0x040ff00000001840 */
[----:B------:R-:W-:Y:S01]  /*3830*/  HMMA.16816.F32 R60, R80, R30, R60 ;  /* 0x0000001e503c723c */ /* 0x000fe2000000183c */
[----:B------:R-:W1:Y:S07]  /*3840*/  LDSM.16.M88.4 R28, [R233+0xb000] ;  /* 0x00b00000e91c783b */ /* 0x000e6e0000000200 */
[----:B------:R-:W-:Y:S01]  /*3850*/  HMMA.16816.F32 R24, R40, R78, R24 ;  /* 0x0000004e2818723c */ /* 0x000fe20000001818 */
[----:B------:R-:W-:Y:S07]  /*3860*/  LDSM.16.M88.4 R76, [R233+0xb800] ;  /* 0x00b80000e94c783b */ /* 0x000fee0000000200 */
[----:B---3--:R-:W-:Y:S08]  /*3870*/  HMMA.16816.F32 R16, R68, R88, R16 ;  /* 0x000000584410723c */ /* 0x008ff00000001810 */
[C---:B------:R-:W-:Y:S08]  /*3880*/  HMMA.16816.F32 R56, R80.reuse, R72, R56 ;  /* 0x000000485038723c */ /* 0x040ff00000001838 */
[----:B------:R-:W-:Y:S01]  /*3890*/  HMMA.16816.F32 R80, R80, R74, R36 ;  /* 0x0000004a5050723c */ /* 0x000fe20000001824 */
[----:B------:R-:W-:Y:S04]  /*38a0*/  LDSM.16.M88.4 R36, [R230+0x2000] ;  /* 0x00200000e624783b */ /* 0x000fe80000000200 */
[----:B------:R-:W3:Y:S03]  /*38b0*/  LDSM.16.M88.4 R72, [R227+0xa000] ;  /* 0x00a00000e348783b */ /* 0x000ee60000000200 */
        /* <DEDUP_REMOVED lines=8> */
[----:B-----5:R-:W-:Y:S08]  /*3940*/  HMMA.16816.F32 R16, R48, R84, R16 ;  /* 0x000000543010723c */ /* 0x020ff00000001810 */
        /* <DEDUP_REMOVED lines=16> */
[----:B------:R-:W-:Y:S03]  /*3a50*/  LDSM.16.M88.4 R68, [R220+0x3000] ;  /* 0x00300000dc44783b */ /* 0x000fe60000000200 */
[C---:B--2---:R-:W-:Y:S08]  /*3a60*/  HMMA.16816.F32 R32, R48.reuse, R20, R32 ;  /* 0x000000143020723c */ /* 0x044ff00000001820 */
[C---:B------:R-:W-:Y:S01]  /*3a70*/  HMMA.16816.F32 R44, R48.reuse, R22, R44 ;  /* 0x00000016302c723c */ /* 0x040fe2000000182c */
[----:B------:R-:W-:Y:S07]  /*3a80*/  LDSM.16.M88.4 R20, [R220+0x2800] ;  /* 0x00280000dc14783b */ /* 0x000fee0000000200 */
[C---:B----4-:R-:W-:Y:S08]  /*3a90*/  HMMA.16816.F32 R64, R48.reuse, R12, R64 ;  /* 0x0000000c3040723c */ /* 0x050ff00000001840 */
[----:B------:R-:W-:Y:S01]  /*3aa0*/  HMMA.16816.F32 R60, R48, R14, R60 ;  /* 0x0000000e303c723c */ /* 0x000fe2000000183c */
[----:B------:R-:W2:Y:S07]  /*3ab0*/  LDSM.16.M88.4 R12, [R234+0x4000] ;  /* 0x00400000ea0c783b */ /* 0x000eae0000000200 */
[----:B------:R-:W-:Y:S01]  /*3ac0*/  HMMA.16816.F32 R24, R36, R74, R24 ;  /* 0x0000004a2418723c */ /* 0x000fe20000001818 */
[----:B------:R-:W-:Y:S07]  /*3ad0*/  LDSM.16.M88.4 R72, [R220+0x3800] ;  /* 0x00380000dc48783b */ /* 0x000fee0000000200 */
[----:B-----5:R-:W-:Y:S08]  /*3ae0*/  HMMA.16816.F32 R16, R40, R88, R16 ;  /* 0x000000582810723c */ /* 0x020ff00000001810 */
[C---:B------:R-:W-:Y:S08]  /*3af0*/  HMMA.16816.F32 R56, R48.reuse, R52, R56 ;  /* 0x000000343038723c */ /* 0x040ff00000001838 */
[----:B------:R-:W-:Y:S01]  /*3b00*/  HMMA.16816.F32 R80, R48, R54, R80 ;  /* 0x000000363050723c */ /* 0x000fe20000001850 */
[----:B------:R-:W-:Y:S04]  /*3b10*/  LDSM.16.M88.4 R52, [R231+0x4000] ;  /* 0x00400000e734783b */ /* 0x000fe80000000200 */
[----:B------:R-:W-:Y:S03]  /*3b20*/  LDSM.16.M88.4 R48, [R233+0xd000] ;  /* 0x00d00000e930783b */ /* 0x000fe60000000200 */
[C---:B-1----:R-:W-:Y:S08]  /*3b30*/  HMMA.16816.F32 R32, R36.reuse, R8, R32 ;  /* 0x000000082420723c */ /* 0x042ff00000001820 */
[C---:B------:R-:W-:Y:S01]  /*3b40*/  HMMA.16816.F32 R44, R36.reuse, R10, R44 ;  /* 0x0000000a242c723c */ /* 0x040fe2000000182c */
[----:B------:R-:W-:Y:S07]  /*3b50*/  LDSM.16.M88.4 R8, [R233+0xc800] ;  /* 0x00c80000e908783b */ /* 0x000fee0000000200 */
[C---:B------:R-:W-:Y:S08]  /*3b60*/  HMMA.16816.F32 R64, R36.reuse, R28, R64 ;  /* 0x0000001c2440723c */ /* 0x040ff00000001840 */
[----:B------:R-:W-:Y:S01]  /*3b70*/  HMMA.16816.F32 R60, R36, R30, R60 ;  /* 0x0000001e243c723c */ /* 0x000fe2000000183c */
[----:B------:R-:W1:Y:S07]  /*3b80*/  LDSM.16.M88.4 R28, [R232+0x4000] ;  /* 0x00400000e81c783b */ /* 0x000e6e0000000200 */
[----:B------:R-:W-:Y:S01]  /*3b90*/  HMMA.16816.F32 R24, R40, R90, R24 ;  /* 0x0000005a2818723c */ /* 0x000fe20000001818 */
[----:B------:R-:W-:Y:S07]  /*3ba0*/  LDSM.16.M88.4 R88, [R227+0xd800] ;  /* 0x00d80000e358783b */ /* 0x000fee0000000200 */
[----:B--2---:R-:W-:Y:S08]  /*3bb0*/  HMMA.16816.F32 R16, R12, R76, R16 ;  /* 0x0000004c0c10723c */ /* 0x004ff00000001810 */
[C---:B------:R-:W-:Y:S08]  /*3bc0*/  HMMA.16816.F32 R56, R36.reuse, R84, R56 ;  /* 0x000000542438723c */ /* 0x040ff00000001838 */
[----:B------:R-:W-:Y:S01]  /*3bd0*/  HMMA.16816.F32 R80, R36, R86, R80 ;  /* 0x000000562450723c */ /* 0x000fe20000001850 */
[----:B------:R-:W-:Y:S04]  /*3be0*/  LDSM.16.M88.4 R84, [R230+0x4000] ;  /* 0x00400000e654783b */ /* 0x000fe80000000200 */
[----:B------:R-:W-:Y:S03]  /*3bf0*/  LDSM.16.M88.4 R36, [R233+0xd800] ;  /* 0x00d80000e924783b */ /* 0x000fe60000000200 */
[C---:B------:R-:W-:Y:S08]  /*3c00*/  HMMA.16816.F32 R32, R40.reuse, R20, R32 ;  /* 0x000000142820723c */ /* 0x040ff00000001820 */
[C---:B------:R-:W-:Y:S01]  /*3c10*/  HMMA.16816.F32 R44, R40.reuse, R22, R44 ;  /* 0x00000016282c723c */ /* 0x040fe2000000182c */
[----:B------:R-:W-:Y:S07]  /*3c20*/  LDSM.16.M88.4 R20, [R231+0x4800] ;  /* 0x00480000e714783b */ /* 0x000fee0000000200 */
[C---:B------:R-:W-:Y:S08]  /*3c30*/  HMMA.16816.F32 R64, R40.reuse, R68, R64 ;  /* 0x000000442840723c */ /* 0x040ff00000001840 */
[----:B------:R-:W-:Y:S01]  /*3c40*/  HMMA.16816.F32 R60, R40, R70, R60 ;  /* 0x00000046283c723c */ /* 0x000fe2000000183c */
[----:B------:R-:W2:Y:S07]  /*3c50*/  LDSM.16.M88.4 R68, [R227+0xc000] ;  /* 0x00c00000e344783b */ /* 0x000eae0000000200 */
[----:B------:R-:W-:Y:S01]  /*3c60*/  HMMA.16816.F32 R24, R12, R78, R24 ;  /* 0x0000004e0c18723c */ /* 0x000fe20000001818 */
[----:B------:R-:W-:Y:S07]  /*3c70*/  LDSM.16.M88.4 R76, [R229+0x4000] ;  /* 0x00400000e54c783b */ /* 0x000fee0000000200 */
[----:B-1----:R-:W-:Y:S08]  /*3c80*/  HMMA.16816.F32 R16, R28, R52, R16 ;  /* 0x000000341c10723c */ /* 0x002ff00000001810 */
        /* <DEDUP_REMOVED lines=15> */
[----:B------:R-:W2:Y:S04]  /*3d80*/  LDSM.16.M88.4 R36, [R227+0xc800] ;  /* 0x00c80000e324783b */ /* 0x000ea80000000200 */
[----:B------:R-:W-:Y:S03]  /*3d90*/  LDSM.16.M88.4 R12, [R227+0xd000] ;  /* 0x00d00000e30c783b */ /* 0x000fe60000000200 */
[C---:B------:R-:W-:Y:S08]  /*3da0*/  HMMA.16816.F32 R32, R28.reuse, R20, R32 ;  /* 0x000000141c20723c */ /* 0x040ff00000001820 */
[----:B------:R-:W-:Y:S01]  /*3db0*/  HMMA.16816.F32 R44, R28, R22, R44 ;  /* 0x000000161c2c723c */ /* 0x000fe2000000182c */
[----:B------:R-:W3:Y:S07]  /*3dc0*/  LDSM.16.M88.4 R20, [R233+0xe000] ;  /* 0x00e00000e914783b */ /* 0x000eee0000000200 */
[----:B------:R-:W-:Y:S01]  /*3dd0*/  HMMA.16816.F32 R24, R84, R70, R24 ;  /* 0x000000465418723c */ /* 0x000fe20000001818 */
[----:B------:R-:W-:Y:S07]  /*3de0*/  LDSM.16.M88.4 R68, [R220+0x5800] ;  /* 0x00580000dc44783b */ /* 0x000fee0000000200 */
[----:B-1----:R-:W-:Y:S08]  /*3df0*/  HMMA.16816.F32 R16, R76, R48, R16 ;  /* 0x000000304c10723c */ /* 0x002ff00000001810 */
[C---:B------:R-:W-:Y:S08]  /*3e00*/  HMMA.16816.F32 R64, R28.reuse, R8, R64 ;  /* 0x000000081c40723c */ /* 0x040ff00000001840 */
[C---:B------:R-:W-:Y:S01]  /*3e10*/  HMMA.16816.F32 R60, R28.reuse, R10, R60 ;  /* 0x0000000a1c3c723c */ /* 0x040fe2000000183c */
[----:B------:R-:W1:Y:S07]  /*3e20*/  LDSM.16.M88.4 R8, [R220+0x4800] ;  /* 0x00480000dc08783b */ /* 0x000e6e0000000200 */
[C---:B------:R-:W-:Y:S08]  /*3e30*/  HMMA.16816.F32 R56, R28.reuse, R40, R56 ;  /* 0x000000281c38723c */ /* 0x040ff00000001838 */
[----:B------:R-:W-:Y:S01]  /*3e40*/  HMMA.16816.F32 R80, R28, R42, R80 ;  /* 0x0000002a1c50723c */ /* 0x000fe20000001850 */
[----:B------:R-:W-:Y:S04]  /*3e50*/  LDSM.16.M88.4 R40, [R232+0x6000] ;  /* 0x00600000e828783b */ /* 0x000fe80000000200 */
[----:B------:R-:W4:Y:S03]  /*3e60*/  LDSM.16.M88.4 R28, [R231+0x6000] ;  /* 0x00600000e71c783b */ /* 0x000f260000000200 */
[----:B------:R-:W-:Y:S01]  /*3e70*/  HMMA.16816.F32 R24, R76, R50, R24 ;  /* 0x000000324c18723c */ /* 0x000fe20000001818 */
[----:B------:R-:W-:Y:S07]  /*3e80*/  LDSM.16.M88.4 R48, [R233+0xf000] ;  /* 0x00f00000e930783b */ /* 0x000fee0000000200 */
[C---:B--2---:R-:W-:Y:S08]  /*3e90*/  HMMA.16816.F32 R32, R84.reuse, R36, R32 ;  /* 0x000000245420723c */ /* 0x044ff00000001820 */
[----:B------:R-:W-:Y:S01]  /*3ea0*/  HMMA.16816.F32 R44, R84, R38, R44 ;  /* 0x00000026542c723c */ /* 0x000fe2000000182c */
[----:B------:R-:W-:Y:S07]  /*3eb0*/  LDSM.16.M88.4 R36, [R231+0x6800] ;  /* 0x00680000e724783b */ /* 0x000fee0000000200 */
[----:B---3--:R-:W-:Y:S08]  /*3ec0*/  HMMA.16816.F32 R16, R52, R20, R16 ;  /* 0x000000143410723c */ /* 0x008ff00000001810 */
[C---:B------:R-:W-:Y:S08]  /*3ed0*/  HMMA.16816.F32 R64, R84.reuse, R12, R64 ;  /* 0x0000000c5440723c */ /* 0x040ff00000001840 */
[----:B------:R-:W-:Y:S01]  /*3ee0*/  HMMA.16816.F32 R60, R84, R14, R60 ;  /* 0x0000000e543c723c */ /* 0x000fe2000000183c */
[----:B------:R-:W2:Y:S07]  /*3ef0*/  LDSM.16.M88.4 R12, [R230+0x6000] ;  /* 0x00600000e60c783b */ /* 0x000eae0000000200 */
[----:B------:R-:W-:Y:S01]  /*3f00*/  HMMA.16816.F32 R24, R52, R22, R24 ;  /* 0x000000163418723c */ /* 0x000fe20000001818 */
[----:B------:R-:W-:Y:S07]  /*3f10*/  LDSM.16.M88.4 R20, [R220+0x6000] ;  /* 0x00600000dc14783b */ /* 0x000fee0000000200 */
[C---:B-1----:R-:W-:Y:S08]  /*3f20*/  HMMA.16816.F32 R32, R76.reuse, R8, R32 ;  /* 0x000000084c20723c */ /* 0x042ff00000001820 */
[----:B------:R-:W-:Y:S01]  /*3f30*/  HMMA.16816.F32 R44, R76, R10, R44 ;  /* 0x0000000a4c2c723c */ /* 0x000fe2000000182c */
[----:B------:R-:W1:Y:S07]  /*3f40*/  LDSM.16.M88.4 R8, [R229+0x6000] ;  /* 0x00600000e508783b */ /* 0x000e6e0000000200 */
[C---:B----4-:R-:W-:Y:S08]  /*3f50*/  HMMA.16816.F32 R16, R40.reuse, R28, R16 ;  /* 0x0000001c2810723c */ /* 0x050ff00000001810 */
[----:B------:R-:W-:Y:S01]  /*3f60*/  HMMA.16816.F32 R24, R40, R30, R24 ;  /* 0x0000001e2818723c */ /* 0x000fe20000001818 */
[----:B------:R-:W3:Y:S07]  /*3f70*/  LDSM.16.M88.4 R28, [R227+0xe800] ;  /* 0x00e80000e31c783b */ /* 0x000eee0000000200 */
[----:B------:R-:W-:Y:S08]  /*3f80*/  HMMA.16816.F32 R32, R52, R96, R32 ;  /* 0x000000603420723c */ /* 0x000ff00000001820 */
[----:B------:R-:W-:Y:S08]  /*3f90*/  HMMA.16816.F32 R64, R76, R72, R64 ;  /* 0x000000484c40723c */ /* 0x000ff00000001840 */
[----:B------:R-:W-:Y:S08]  /*3fa0*/  HMMA.16816.F32 R44, R52, R98, R44 ;  /* 0x00000062342c723c */ /* 0x000ff0000000182c */
[----:B--2---:R-:W-:Y:S08]  /*3fb0*/  HMMA.16816.F32 R16, R12, R92, R16 ;  /* 0x0000005c0c10723c */ /* 0x004ff00000001810 */
[----:B------:R-:W-:Y:S01]  /*3fc0*/  HMMA.16816.F32 R60, R76, R74, R60 ;  /* 0x0000004a4c3c723c */ /* 0x000fe2000000183c */
[----:B------:R-:W2:Y:S07]  /*3fd0*/  LDSM.16.M88.4 R72, [R231+0x7000] ;  /* 0x00700000e748783b */ /* 0x000eae0000000200 */
[----:B------:R-:W-:Y:S08]  /*3fe0*/  HMMA.16816.F32 R24, R12, R94, R24 ;  /* 0x0000005e0c18723c */ /* 0x000ff00000001818 */
[----:B------:R-:W-:Y:S08]  /*3ff0*/  HMMA.16816.F32 R32, R40, R36, R32 ;  /* 0x000000242820723c */ /* 0x000ff00000001820 */
[----:B------:R-:W-:Y:S08]  /*4000*/  HMMA.16816.F32 R64, R52, R48, R64 ;  /* 0x000000303440723c */ /* 0x000ff00000001840 */
[----:B------:R-:W-:Y:S01]  /*4010*/  HMMA.16816.F32 R44, R40, R38, R44 ;  /* 0x00000026282c723c */ /* 0x000fe2000000182c */
[----:B------:R-:W4:Y:S07]  /*4020*/  LDSM.16.M88.4 R36, [R227+0xf000] ;  /* 0x00f00000e324783b */ /* 0x000f2e0000000200 */
[----:B-1----:R-:W-:Y:S08]  /*4030*/  HMMA.16816.F32 R16, R8, R20, R16 ;  /* 0x000000140810723c */ /* 0x002ff00000001810 */
[----:B------:R-:W-:Y:S08]  /*4040*/  HMMA.16816.F32 R56, R84, R88, R56 ;  /* 0x000000585438723c */ /* 0x000ff00000001838 */
[----:B------:R-:W-:Y:S01]  /*4050*/  HMMA.16816.F32 R24, R8, R22, R24 ;  /* 0x000000160818723c */ /* 0x000fe20000001818 */
[----:B------:R-:W1:Y:S07]  /*4060*/  LDSM.16.M88.4 R20, [R220+0x7000] ;  /* 0x00700000dc14783b */ /* 0x000e6e0000000200 */
[----:B---3--:R-:W-:Y:S01]  /*4070*/  HMMA.16816.F32 R32, R12, R28, R32 ;  /* 0x0000001c0c20723c */ /* 0x008fe20000001820 */
[----:B------:R-:W-:-:S06]  /*4080*/  FMUL.FTZ R6, R17, c[0x0][0x2ec] ;  /* 0x0000bb0011067a20 */ /* 0x000fcc0000410000 */
[----:B------:R-:W-:Y:S01]  /*4090*/  FMUL.FTZ R28, R16, c[0x0][0x2ec] ;  /* 0x0000bb00101c7a20 */ /* 0x000fe20000410000 */
[----:B--2---:R-:W-:Y:S01]  /*40a0*/  HMMA.16816.F32 R64, R40, R72, R64 ;  /* 0x000000482840723c */ /* 0x004fe20000001840 */
[----:B------:R-:W-:Y:S01]  /*40b0*/  FMUL.FTZ R29, R18, c[0x0][0x2ec] ;  /* 0x0000bb00121d7a20 */ /* 0x000fe20000410000 */
[----:B------:R-:W-:Y:S06]  /*40c0*/  MUFU.TANH R6, R6 ;  /* 0x0000000600067308 */ /* 0x000fec0000002400 */
[----:B------:R-:W-:Y:S01]  /*40d0*/  HMMA.16816.F32 R44, R12, R30, R44 ;  /* 0x0000001e0c2c723c */ /* 0x000fe2000000182c */
[----:B------:R-:W-:Y:S01]  /*40e0*/  FMUL.FTZ R24, R24, c[0x0][0x2ec] ;  /* 0x0000bb0018187a20 */ /* 0x000fe20000410000 */
[----:B------:R-:W-:Y:S01]  /*40f0*/  MUFU.TANH R28, R28 ;  /* 0x0000001c001c7308 */ /* 0x000fe20000002400 */
[----:B------:R-:W-:-:S04]  /*4100*/  FMUL.FTZ R48, R25, c[0x0][0x2ec] ;  /* 0x0000bb0019307a20 */ /* 0x000fc80000410000 */
[----:B------:R-:W-:Y:S01]  /*4110*/  FMUL.FTZ R30, R19, c[0x0][0x2ec] ;  /* 0x0000bb00131e7a20 */ /* 0x000fe20000410000 */
[----:B------:R-:W-:Y:S01]  /*4120*/  HMMA.16816.F32 R80, R84, R90, R80 ;  /* 0x0000005a5450723c */ /* 0x000fe20000001850 */
[----:B------:R-:W2:Y:S01]  /*4130*/  LDSM.16.M88.4 R16, [R233+0xf800] ;  /* 0x00f80000e910783b */ /* 0x000ea20000000200 */
[----:B------:R3:W-:Y:S06]  /*4140*/  MUFU.TANH R31, R24 ;  /* 0x00000018001f7308 */ /* 0x0007ec0000002400 */
[----:B------:R-:W-:Y:S01]  /*4150*/  HMMA.16816.F32 R84, R76, R68, R56 ;  /* 0x000000444c54723c */ /* 0x000fe20000001838 */
[----:B------:R-:W-:Y:S01]  /*4160*/  LDSM.16.M88.4 R56, [R220+0x6800] ;  /* 0x00680000dc38783b */ /* 0x000fe20000000200 */
[----:B------:R-:W-:Y:S06]  /*4170*/  MUFU.TANH R30, R30 ;  /* 0x0000001e001e7308 */ /* 0x000fec0000002400 */
[----:B----4-:R-:W-:Y:S02]  /*4180*/  HMMA.16816.F32 R64, R12, R36, R64 ;  /* 0x000000240c40723c */ /* 0x010fe40000001840 */
[----:B------:R-:W4:Y:S05]  /*4190*/  MUFU.TANH R48, R48 ;  /* 0x0000003000307308 */ /* 0x000f2a0000002400 */
[----:B------:R-:W-:Y:S01]  /*41a0*/  FMUL.FTZ R36, R26, c[0x0][0x2ec] ;  /* 0x0000bb001a247a20 */ /* 0x000fe20000410000 */
[----:B------:R-:W-:Y:S01]  /*41b0*/  HMMA.16816.F32 R80, R76, R70, R80 ;  /* 0x000000464c50723c */ /* 0x000fe20000001850 */
[----:B------:R-:W-:Y:S01]  /*41c0*/  FMUL.FTZ R37, R27, c[0x0][0x2ec] ;  /* 0x0000bb001b257a20 */ /* 0x000fe20000410000 */
[----:B------:R-:W-:Y:S01]  /*41d0*/  MUFU.TANH R29, R29 ;  /* 0x0000001d001d7308 */ /* 0x000fe20000002400 */
[----:B---3--:R-:W3:Y:S05]  /*41e0*/  LDSM.16.M88.4 R24, [R231+0x7800] ;  /* 0x00780000e718783b */ /* 0x008eea0000000200 */
[----:B------:R-:W-:Y:S02]  /*41f0*/  HMMA.16816.F32 R60, R52, R50, R60 ;  /* 0x00000032343c723c */ /* 0x000fe4000000183c */
[----:B------:R-:W-:Y:S06]  /*4200*/  MUFU.TANH R36, R36 ;  /* 0x0000002400247308 */ /* 0x000fec0000002400 */
[----:B-1----:R-:W-:Y:S02]  /*4210*/  HMMA.16816.F32 R64, R8, R20, R64 ;  /* 0x000000140840723c */ /* 0x002fe40000001840 */
[----:B------:R-:W1:Y:S05]  /*4220*/  MUFU.TANH R37, R37 ;  /* 0x0000002500257308 */ /* 0x000e6a0000002400 */
[----:B------:R-:W-:Y:S01]  /*4230*/  IMAD.U32 R21, RZ, RZ, UR14 ;  /* 0x0000000eff157e24 */ /* 0x000fe2000f8e00ff */
[----:B--2---:R-:W-:Y:S04]  /*4240*/  HMMA.16816.F32 R84, R52, R16, R84 ;  /* 0x000000103454723c */ /* 0x004fe80000001854 */
[----:B------:R-:W-:-:S04]  /*4250*/  IADD3 R4, R21, -UR15, R4 ;  /* 0x8000000f15047c10 */ /* 0x000fc8000fffe004 */
[----:B------:R-:W-:Y:S01]  /*4260*/  HMMA.16816.F32 R80, R52, R18, R80 ;  /* 0x000000123450723c */ /* 0x000fe20000001850 */
[----:B------:R-:W2:Y:S01]  /*4270*/  LDSM.16.M88.4 R16, [R227+0xf800] ;  /* 0x00f80000e310783b */ /* 0x000ea20000000200 */
[----:B------:R-:W-:-:S06]  /*4280*/  IADD3 R166, R4, c[0x0][0x2e8], RZ ;  /* 0x0000ba0004a67a10 */ /* 0x000fcc0007ffe0ff */
[C---:B------:R-:W-:Y:S01]  /*4290*/  HMMA.16816.F32 R60, R40.reuse, R74, R60 ;  /* 0x0000004a283c723c */ /* 0x040fe2000000183c */
[----:B------:R-:W-:Y:S02]  /*42a0*/  FMUL.FTZ R64, R64, c[0x0][0x2ec] ;  /* 0x0000bb0040407a20 */ /* 0x000fe40000410000 */
[----:B------:R-:W-:Y:S02]  /*42b0*/  FMUL.FTZ R66, R66, c[0x0][0x2ec] ;  /* 0x0000bb0042427a20 */ /* 0x000fe40000410000 */
[----:B------:R-:W-:Y:S01]  /*42c0*/  MUFU.TANH R182, R64 ;  /* 0x0000004000b67308 */ /* 0x000fe20000002400 */
[----:B------:R-:W-:Y:S02]  /*42d0*/  FMUL.FTZ R65, R65, c[0x0][0x2ec] ;  /* 0x0000bb0041417a20 */ /* 0x000fe40000410000 */
[----:B---3--:R-:W-:Y:S01]  /*42e0*/  HMMA.16816.F32 R84, R40, R24, R84 ;  /* 0x000000182854723c */ /* 0x008fe20000001854 */
[----:B------:R-:W-:-:S04]  /*42f0*/  FMUL.FTZ R67, R67, c[0x0][0x2ec] ;  /* 0x0000bb0043437a20 */ /* 0x000fc80000410000 */
[----:B------:R-:W-:Y:S03]  /*4300*/  MUFU.TANH R189, R66 ;  /* 0x0000004200bd7308 */ /* 0x000fe60000002400 */
[----:B------:R-:W-:Y:S01]  /*4310*/  HMMA.16816.F32 R80, R40, R26, R80 ;  /* 0x0000001a2850723c */ /* 0x000fe20000001850 */
[----:B------:R-:W3:Y:S01]  /*4320*/  LDSM.16.M88.4 R24, [R220+0x7800] ;  /* 0x00780000dc18783b */ /* 0x000ee20000000200 */
[----:B------:R-:W-:-:S04]  /*4330*/  DEPBAR.LE SB0, 0x0 ;  /* 0x000080000000791a */ /* 0x000fc80000000000 */
[----:B------:R-:W-:Y:S02]  /*4340*/  MUFU.TANH R192, R65 ;  /* 0x0000004100c07308 */ /* 0x000fe40000002400 */
[----:B------:R-:W-:Y:S06]  /*4350*/  HMMA.16816.F32 R60, R12, R38, R60 ;  /* 0x000000260c3c723c */ /* 0x000fec000000183c */
[----:B------:R-:W-:Y:S01]  /*4360*/  MUFU.TANH R197, R67 ;  /* 0x0000004300c57308 */ /* 0x000fe20000002400 */
[----:B------:R-:W-:Y:S01]  /*4370*/  IMAD R39, R2, 0x40, R165 ;  /* 0x0000004002277824 */ /* 0x000fe200078e02a5 */
[----:B------:R-:W-:Y:S01]  /*4380*/  HMMA.16816.F32 R32, R8, R56, R32 ;  /* 0x000000380820723c */ /* 0x000fe20000001820 */
[----:B------:R-:W-:-:S02]  /*4390*/  IADD3 R2, R166, 0x8, RZ ;  /* 0x00000008a6027810 */ /* 0x000fc40007ffe0ff */
[----:B------:R-:W-:Y:S02]  /*43a0*/  IMNMX R166, R166, UR14, PT ;  /* 0x0000000ea6a67c17 */ /* 0x000fe4000b800200 */
[----:B------:R-:W-:Y:S02]  /*43b0*/  IADD3 R21, R39, 0x1, RZ ;  /* 0x0000000127157810 */ /* 0x000fe40007ffe0ff */
[----:B------:R-:W-:Y:S01]  /*43c0*/  IMNMX R2, R2, UR14, PT ;  /* 0x0000000e02027c17 */ /* 0x000fe2000b800200 */
[----:B--2---:R-:W-:Y:S01]  /*43d0*/  HMMA.16816.F32 R84, R12, R16, R84 ;  /* 0x000000100c54723c */ /* 0x004fe20000001854 */
[C---:B------:R-:W-:Y:S02]  /*43e0*/  ISETP.GE.AND P6, PT, R21.reuse, R166, PT ;  /* 0x000000a61500720c */ /* 0x040fe40003fc6270 */
[----:B------:R-:W-:Y:S02]  /*43f0*/  ISETP.GE.AND P3, PT, R21, R2, PT ;  /* 0x000000021500720c */ /* 0x000fe40003f66270 */
[----:B------:R-:W-:-:S02]  /*4400*/  IADD3 R21, R39, 0x9, RZ ;  /* 0x0000000927157810 */ /* 0x000fc40007ffe0ff */
[----:B------:R-:W-:Y:S01]  /*4410*/  IADD3 R17, R39, 0x10, RZ ;  /* 0x0000001027117810 */ /* 0x000fe20007ffe0ff */
[----:B------:R-:W-:Y:S01]  /*4420*/  HMMA.16816.F32 R44, R8, R58, R44 ;  /* 0x0000003a082c723c */ /* 0x000fe2000000182c */
[C---:B------:R-:W-:Y:S02]  /*4430*/  ISETP.GE.AND P0, PT, R21.reuse, R166, PT ;  /* 0x000000a61500720c */ /* 0x040fe40003f06270 */
[----:B------:R-:W-:Y:S02]  /*4440*/  ISETP.GE.AND P5, PT, R21, R2, PT ;  /* 0x000000021500720c */ /* 0x000fe40003fa6270 */
[----:B----4-:R-:W-:Y:S02]  /*4450*/  FSEL R48, R48, -INF , !P0 ;  /* 0xff80000030307808 */ /* 0x010fe40004000000 */
[----:B------:R-:W-:Y:S01]  /*4460*/  ISETP.GE.AND P2, PT, R17, R166, PT ;  /* 0x000000a61100720c */ /* 0x000fe20003f46270 */
[----:B------:R-:W-:Y:S01]  /*4470*/  HMMA.16816.F32 R80, R12, R18, R80 ;  /* 0x000000120c50723c */ /* 0x000fe20000001850 */
[----:B------:R-:W-:Y:S01]  /*4480*/  FMUL.FTZ R32, R32, c[0x0][0x2ec] ;  /* 0x0000bb0020207a20 */ /* 0x000fe20000410000 */
[----:B------:R-:W-:Y:S01]  /*4490*/  FSEL R16, R6, -INF , !P6 ;  /* 0xff80000006107808 */ /* 0x000fe20007000000 */
[----:B------:R-:W-:Y:S01]  /*44a0*/  FMUL.FTZ R33, R33, c[0x0][0x2ec] ;  /* 0x0000bb0021217a20 */ /* 0x000fe20000410000 */
[----:B------:R-:W-:Y:S01]  /*44b0*/  ISETP.GE.AND P6, PT, R17, R2, PT ;  /* 0x000000021100720c */ /* 0x000fe20003fc6270 */
[----:B------:R-:W-:Y:S01]  /*44c0*/  FMUL.FTZ R34, R34, c[0x0][0x2ec] ;  /* 0x0000bb0022227a20 */ /* 0x000fe20000410000 */
[----:B------:R-:W-:Y:S01]  /*44d0*/  IADD3 R17, R39, 0x20, RZ ;  /* 0x0000002027117810 */ /* 0x000fe20007ffe0ff */
[----:B------:R-:W-:Y:S01]  /*44e0*/  FMUL.FTZ R35, R35, c[0x0][0x2ec] ;  /* 0x0000bb0023237a20 */ /* 0x000fe20000410000 */
[----:B------:R-:W-:Y:S01]  /*44f0*/  HMMA.16816.F32 R60, R8, R22, R60 ;  /* 0x00000016083c723c */ /* 0x000fe2000000183c */
[----:B------:R-:W2:Y:S01]  /*4500*/  MUFU.TANH R32, R32 ;  /* 0x0000002000207308 */ /* 0x000ea20000002400 */
[----:B------:R-:W-:-:S02]  /*4510*/  IADD3 R15, R39, 0x11, RZ ;  /* 0x00000011270f7810 */ /* 0x000fc40007ffe0ff */
[----:B------:R-:W-:Y:S02]  /*4520*/  IADD3 R13, R39, 0x18, RZ ;  /* 0x00000018270d7810 */ /* 0x000fe40007ffe0ff */
[----:B-1----:R-:W-:Y:S02]  /*4530*/  FSEL R37, R37, -INF , !P5 ;  /* 0xff80000025257808 */ /* 0x002fe40006800000 */
[C---:B---3--:R-:W-:Y:S01]  /*4540*/  HMMA.16816.F32 R84, R8.reuse, R24, R84 ;  /* 0x000000180854723c */ /* 0x048fe20000001854 */
[----:B------:R-:W-:Y:S01]  /*4550*/  FMUL.FTZ R20, R44, c[0x0][0x2ec] ;  /* 0x0000bb002c147a20 */ /* 0x000fe20000410000 */
[----:B------:R-:W-:Y:S01]  /*4560*/  IADD3 R23, R39, 0x8, RZ ;  /* 0x0000000827177810 */ /* 0x000fe20007ffe0ff */
[----:B------:R-:W-:Y:S01]  /*4570*/  FMUL.FTZ R38, R45, c[0x0][0x2ec] ;  /* 0x0000bb002d267a20 */ /* 0x000fe20000410000 */
[----:B------:R-:W-:Y:S01]  /*4580*/  MUFU.TANH R33, R33 ;  /* 0x0000002100217308 */ /* 0x000fe20000002400 */
[----:B------:R-:W-:Y:S01]  /*4590*/  FMUL.FTZ R44, R46, c[0x0][0x2ec] ;  /* 0x0000bb002e2c7a20 */ /* 0x000fe20000410000 */
[----:B------:R-:W-:Y:S01]  /*45a0*/  ISETP.GE.AND P4, PT, R23, R166, PT ;  /* 0x000000a61700720c */ /* 0x000fe20003f86270 */
[----:B------:R-:W-:Y:S01]  /*45b0*/  FMUL.FTZ R47, R47, c[0x0][0x2ec] ;  /* 0x0000bb002f2f7a20 */ /* 0x000fe20000410000 */
[----:B------:R-:W-:Y:S01]  /*45c0*/  HMMA.16816.F32 R80, R8, R26, R80 ;  /* 0x0000001a0850723c */ /* 0x000fe20000001850 */
[----:B------:R-:W-:-:S02]  /*45d0*/  ISETP.GE.AND P1, PT, R23, R2, PT ;  /* 0x000000021700720c */ /* 0x000fc40003f26270 */
[----:B------:R-:W-:Y:S01]  /*45e0*/  FSEL R23, R30, -INF , !P3 ;  /* 0xff8000001e177808 */ /* 0x000fe20005800000 */
[----:B------:R-:W1:Y:S01]  /*45f0*/  MUFU.TANH R34, R34 ;  /* 0x0000002200227308 */ /* 0x000e620000002400 */
[----:B------:R-:W-:Y:S02]  /*4600*/  FSEL R18, R31, -INF , !P4 ;  /* 0xff8000001f127808 */ /* 0x000fe40006000000 */
[C---:B------:R-:W-:Y:S01]  /*4610*/  ISETP.GE.AND P3, PT, R15.reuse, R166, PT ;  /* 0x000000a60f00720c */ /* 0x040fe20003f66270 */
[----:B------:R-:W-:Y:S01]  /*4620*/  FMUL.FTZ R60, R60, c[0x0][0x2ec] ;  /* 0x0000bb003c3c7a20 */ /* 0x000fe20000410000 */
[----:B------:R-:W-:Y:S01]  /*4630*/  ISETP.GE.AND P4, PT, R15, R2, PT ;  /* 0x000000020f00720c */ /* 0x000fe20003f86270 */
[----:B------:R-:W-:Y:S01]  /*4640*/  FMUL.FTZ R63, R63, c[0x0][0x2ec] ;  /* 0x0000bb003f3f7a20 */ /* 0x000fe20000410000 */
[----:B------:R-:W-:Y:S01]  /*4650*/  FSEL R15, R36, -INF , !P1 ;  /* 0xff800000240f7808 */ /* 0x000fe20004800000 */
[----:B------:R-:W3:Y:S01]  /*4660*/  MUFU.TANH R35, R35 ;  /* 0x0000002300237308 */ /* 0x000ee20000002400 */
[----:B------:R-:W-:Y:S01]  /*4670*/  ISETP.GE.AND P1, PT, R13, R166, PT ;  /* 0x000000a60d00720c */ /* 0x000fe20003f26270 */
[----:B------:R-:W-:Y:S01]  /*4680*/  FMUL.FTZ R61, R61, c[0x0][0x2ec] ;  /* 0x0000bb003d3d7a20 */ /* 0x000fe20000410000 */
[----:B------:R-:W-:Y:S01]  /*4690*/  ISETP.GE.AND P0, PT, R13, R2, PT ;  /* 0x000000020d00720c */ /* 0x000fe20003f06270 */
[----:B------:R-:W-:Y:S01]  /*46a0*/  FMUL.FTZ R87, R87, c[0x0][0x2ec] ;  /* 0x0000bb0057577a20 */ /* 0x000fe20000410000 */
[----:B------:R-:W-:Y:S01]  /*46b0*/  IADD3 R13, R39, 0x19, RZ ;  /* 0x00000019270d7810 */ /* 0x000fe20007ffe0ff */
[----:B------:R-:W-:Y:S01]  /*46c0*/  FMUL.FTZ R84, R84, c[0x0][0x2ec] ;  /* 0x0000bb0054547a20 */ /* 0x000fe20000410000 */
[----:B--2---:R-:W-:Y:S01]  /*46d0*/  FSEL R14, R32, -INF , !P2 ;  /* 0xff800000200e7808 */ /* 0x004fe20005000000 */
[----:B------:R-:W2:Y:S01]  /*46e0*/  MUFU.TANH R20, R20 ;  /* 0x0000001400147308 */ /* 0x000ea20000002400 */
[C---:B------:R-:W-:Y:S01]  /*46f0*/  ISETP.GE.AND P5, PT, R13.reuse, R166, PT ;  /* 0x000000a60d00720c */ /* 0x040fe20003fa6270 */
[----:B------:R-:W-:Y:S01]  /*4700*/  FMUL.FTZ R62, R62, c[0x0][0x2ec] ;  /* 0x0000bb003e3e7a20 */ /* 0x000fe20000410000 */
[----:B------:R-:W-:Y:S01]  /*4710*/  ISETP.GE.AND P2, PT, R13, R2, PT ;  /* 0x000000020d00720c */ /* 0x000fe20003f46270 */
[----:B------:R-:W-:Y:S01]  /*4720*/  FMUL.FTZ R85, R85, c[0x0][0x2ec] ;  /* 0x0000bb0055557a20 */ /* 0x000fe20000410000 */
[----:B-1----:R-:W-:Y:S01]  /*4730*/  FSEL R13, R34, -INF , !P6 ;  /* 0xff800000220d7808 */ /* 0x002fe20007000000 */
[----:B------:R-:W-:Y:S01]  /*4740*/  FMUL.FTZ R34, R80, c[0x0][0x2ec] ;  /* 0x0000bb0050227a20 */ /* 0x000fe20000410000 */
[----:B------:R-:W-:Y:S01]  /*4750*/  FSEL R6, R33, -INF , !P3 ;  /* 0xff80000021067808 */ /* 0x000fe20005800000 */
[----:B------:R-:W1:Y:S01]  /*4760*/  MUFU.TANH R38, R38 ;  /* 0x0000002600267308 */ /* 0x000e620000002400 */
[----:B------:R-:W-:Y:S01]  /*4770*/  IADD3 R19, R39, 0x21, RZ ;  /* 0x0000002127137810 */ /* 0x000fe20007ffe0ff */
[----:B------:R-:W-:Y:S01]  /*4780*/  FMUL.FTZ R33, R86, c[0x0][0x2ec] ;  /* 0x0000bb0056217a20 */ /* 0x000fe20000410000 */
[----:B------:R-:W-:Y:S01]  /*4790*/  ISETP.GE.AND P6, PT, R17, R166, PT ;  /* 0x000000a61100720c */ /* 0x000fe20003fc6270 */
[----:B------:R-:W-:Y:S01]  /*47a0*/  FMUL.FTZ R32, R81, c[0x0][0x2ec] ;  /* 0x0000bb0051207a20 */ /* 0x000fe20000410000 */
[----:B------:R-:W-:Y:S01]  /*47b0*/  ISETP.GE.AND P3, PT, R17, R2, PT ;  /* 0x000000021100720c */ /* 0x000fe20003f66270 */
[----:B------:R-:W-:Y:S01]  /*47c0*/  FMUL.FTZ R82, R82, c[0x0][0x2ec] ;  /* 0x0000bb0052527a20 */ /* 0x000fe20000410000 */
[----:B------:R-:W-:Y:S01]  /*47d0*/  IADD3 R17, R39, 0x28, RZ ;  /* 0x0000002827117810 */ /* 0x000fe20007ffe0ff */
[----:B------:R-:W4:Y:S01]  /*47e0*/  MUFU.TANH R44, R44 ;  /* 0x0000002c002c7308 */ /* 0x000f220000002400 */
[----:B---3--:R-:W-:Y:S01]  /*47f0*/  FSEL R21, R35, -INF , !P4 ;  /* 0xff80000023157808 */ /* 0x008fe20006000000 */
[----:B------:R-:W-:Y:S01]  /*4800*/  FMUL.FTZ R83, R83, c[0x0][0x2ec] ;  /* 0x0000bb0053537a20 */ /* 0x000fe20000410000 */
[----:B--2---:R-:W-:-:S02]  /*4810*/  FSEL R4, R20, -INF , !P1 ;  /* 0xff80000014047808 */ /* 0x004fc40004800000 */
[C---:B------:R-:W-:Y:S02]  /*4820*/  ISETP.GE.AND P4, PT, R19.reuse, R166, PT ;  /* 0x000000a61300720c */ /* 0x040fe40003f86270 */
[-C--:B------:R-:W-:Y:S01]  /*4830*/  ISETP.GE.AND P1, PT, R19, R2.reuse, PT ;  /* 0x000000021300720c */ /* 0x080fe20003f26270 */
[----:B------:R-:W2:Y:S01]  /*4840*/  MUFU.TANH R40, R47 ;  /* 0x0000002f00287308 */ /* 0x000ea20000002400 */
[----:B------:R-:W-:Y:S02]  /*4850*/  IADD3 R11, R39, 0x29, RZ ;  /* 0x00000029270b7810 */ /* 0x000fe40007ffe0ff */
[----:B-1----:R-:W-:Y:S02]  /*4860*/  FSEL R12, R38, -INF , !P5 ;  /* 0xff800000260c7808 */ /* 0x002fe40006800000 */
[----:B------:R-:W-:Y:S02]  /*4870*/  ISETP.GE.AND P5, PT, R17, R2, PT ;  /* 0x000000021100720c */ /* 0x000fe40003fa6270 */
[----:B------:R-:W-:Y:S01]  /*4880*/  FSEL R182, R182, -INF , !P6 ;  /* 0xff800000b6b67808 */ /* 0x000fe20007000000 */
[----:B------:R-:W1:Y:S01]  /*4890*/  MUFU.TANH R184, R60 ;  /* 0x0000003c00b87308 */ /* 0x000e620000002400 */
[----:B----4-:R-:W-:-:S02]  /*48a0*/  FSEL R19, R44, -INF , !P0 ;  /* 0xff8000002c137808 */ /* 0x010fc40004000000 */
[----:B------:R-:W-:Y:S02]  /*48b0*/  ISETP.GE.AND P0, PT, R17, R166, PT ;  /* 0x000000a61100720c */ /* 0x000fe40003f06270 */
[----:B------:R-:W-:Y:S02]  /*48c0*/  ISETP.GE.AND P6, PT, R11, R2, PT ;  /* 0x000000020b00720c */ /* 0x000fe40003fc6270 */
[----:B------:R-:W-:Y:S01]  /*48d0*/  IADD3 R9, R39, 0x30, RZ ;  /* 0x0000003027097810 */ /* 0x000fe20007ffe0ff */
[----:B------:R-:W3:Y:S01]  /*48e0*/  MUFU.TANH R191, R87 ;  /* 0x0000005700bf7308 */ /* 0x000ee20000002400 */
[----:B--2---:R-:W-:Y:S02]  /*48f0*/  FSEL R17, R40, -INF , !P2 ;  /* 0xff80000028117808 */ /* 0x004fe40005000000 */
[----:B------:R-:W-:Y:S02]  /*4900*/  ISETP.GE.AND P2, PT, R11, R166, PT ;  /* 0x000000a60b00720c */ /* 0x000fe40003f46270 */
[----:B------:R-:W-:-:S02]  /*4910*/  IADD3 R11, R39, 0x31, RZ ;  /* 0x00000031270b7810 */ /* 0x000fc40007ffe0ff */
[----:B------:R-:W-:Y:S01]  /*4920*/  FSEL R189, R189, -INF , !P3 ;  /* 0xff800000bdbd7808 */ /* 0x000fe20005800000 */
[----:B------:R-:W2:Y:S01]  /*4930*/  MUFU.TANH R193, R63 ;  /* 0x0000003f00c17308 */ /* 0x000ea20000002400 */
[----:B-1----:R-:W-:Y:S02]  /*4940*/  FSEL R184, R184, -INF , !P0 ;  /* 0xff800000b8b87808 */ /* 0x002fe40004000000 */
[----:B------:R-:W-:Y:S02]  /*4950*/  ISETP.GE.AND P0, PT, R11, R2, PT ;  /* 0x000000020b00720c */ /* 0x000fe40003f06270 */
[----:B------:R-:W-:Y:S02]  /*4960*/  ISETP.GE.AND P3, PT, R9, R166, PT ;  /* 0x000000a60900720c */ /* 0x000fe40003f66270 */
[----:B------:R-:W-:Y:S01]  /*4970*/  FSEL R192, R192, -INF , !P4 ;  /* 0xff800000c0c07808 */ /* 0x000fe20006000000 */
[----:B------:R-:W1:Y:S01]  /*4980*/  MUFU.TANH R84, R84 ;  /* 0x0000005400547308 */ /* 0x000e620000002400 */
[----:B---3--:R-:W-:-:S02]  /*4990*/  FSEL R191, R191, -INF , !P0 ;  /* 0xff800000bfbf7808 */ /* 0x008fc40004000000 */
[----:B------:R-:W-:Y:S02]  /*49a0*/  PLOP3.LUT P0, PT, PT, PT, UP0, 0x80, 0x0 ;  /* 0x000000000000781c */ /* 0x000fe40003f0f008 */
[----:B------:R-:W-:Y:S02]  /*49b0*/  ISETP.GE.AND P4, PT, R9, R2, PT ;  /* 0x000000020900720c */ /* 0x000fe40003f86270 */
[----:B------:R-:W-:Y:S01]  /*49c0*/  FSEL R197, R197, -INF , !P1 ;  /* 0xff800000c5c57808 */ /* 0x000fe20004800000 */
[----:B------:R-:W3:Y:S01]  /*49d0*/  MUFU.TANH R190, R61 ;  /* 0x0000003d00be7308 */ /* 0x000ee20000002400 */
[----:B--2---:R-:W-:Y:S02]  /*49e0*/  FSEL R193, R193, -INF , !P6 ;  /* 0xff800000c1c17808 */ /* 0x004fe40007000000 */
[----:B------:R-:W-:Y:S02]  /*49f0*/  IADD3 R9, R39, 0x38, RZ ;  /* 0x0000003827097810 */ /* 0x000fe40007ffe0ff */
[----:B------:R-:W-:-:S02]  /*4a00*/  ISETP.GE.AND P1, PT, R11, R166, PT ;  /* 0x000000a60b00720c */ /* 0x000fc40003f26270 */
[C---:B------:R-:W-:Y:S01]  /*4a10*/  ISETP.GE.AND P6, PT, R39.reuse, R166, PT ;  /* 0x000000a62700720c */ /* 0x040fe20003fc6270 */
[----:B------:R-:W2:Y:S01]  /*4a20*/  MUFU.TANH R195, R62 ;  /* 0x0000003e00c37308 */ /* 0x000ea20000002400 */
[----:B-1----:R-:W-:Y:S02]  /*4a30*/  FSEL R196, R84, -INF , !P3 ;  /* 0xff80000054c47808 */ /* 0x002fe40005800000 */
[C---:B------:R-:W-:Y:S02]  /*4a40*/  ISETP.GE.AND P3, PT, R39.reuse, R2, PT ;  /* 0x000000022700720c */ /* 0x040fe40003f66270 */
[----:B------:R-:W-:Y:S02]  /*4a50*/  IADD3 R39, R39, 0x39, RZ ;  /* 0x0000003927277810 */ /* 0x000fe40007ffe0ff */
[----:B------:R-:W-:Y:S01]  /*4a60*/  FSEL R28, R28, -INF , !P6 ;  /* 0xff8000001c1c7808 */ /* 0x000fe20007000000 */
[----:B------:R-:W1:Y:S01]  /*4a70*/  MUFU.TANH R194, R85 ;  /* 0x0000005500c27308 */ /* 0x000e620000002400 */
[----:B---3--:R-:W-:-:S02]  /*4a80*/  FSEL R190, R190, -INF , !P2 ;  /* 0xff800000bebe7808 */ /* 0x008fc40005000000 */
[----:B------:R-:W-:Y:S02]  /*4a90*/  ISETP.GE.AND P2, PT, R9, R2, PT ;  /* 0x000000020900720c */ /* 0x000fe40003f46270 */
[----:B------:R-:W-:-:S03]  /*4aa0*/  FSEL R29, R29, -INF , !P3 ;  /* 0xff8000001d1d7808 */ /* 0x000fc60005800000 */
[----:B------:R-:W3:Y:S01]  /*4ab0*/  MUFU.TANH R33, R33 ;  /* 0x0000002100217308 */ /* 0x000ee20000002400 */
[----:B--2---:R-:W-:Y:S01]  /*4ac0*/  FSEL R195, R195, -INF , !P5 ;  /* 0xff800000c3c37808 */ /* 0x004fe20006800000 */
[----:B------:R-:W-:Y:S01]  /*4ad0*/  BAR.SYNC.DEFER_BLOCKING 0x0 ;  /* 0x0000000000007b1d */ /* 0x000fe20000010000 */
[----:B------:R-:W-:-:S05]  /*4ae0*/  ISETP.GE.AND P5, PT, R9, R166, PT ;  /* 0x000000a60900720c */ /* 0x000fca0003fa6270 */
[----:B------:R-:W2:Y:S01]  /*4af0*/  MUFU.TANH R34, R34 ;  /* 0x0000002200227308 */ /* 0x000ea20000002400 */
[----:B-1----:R-:W-:Y:S02]  /*4b00*/  FSEL R194, R194, -INF , !P1 ;  /* 0xff800000c2c27808 */ /* 0x002fe40004800000 */
[----:B------:R-:W-:-:S05]  /*4b10*/  ISETP.GE.AND P1, PT, R39, R2, PT ;  /* 0x000000022700720c */ /* 0x000fca0003f26270 */
[----:B------:R-:W1:Y:S01]  /*4b20*/  MUFU.TANH R32, R32 ;  /* 0x0000002000207308 */ /* 0x000e620000002400 */
[----:B---3--:R-:W-:Y:S02]  /*4b30*/  FSEL R33, R33, -INF , !P4 ;  /* 0xff80000021217808 */ /* 0x008fe40006000000 */
[----:B------:R-:W-:-:S05]  /*4b40*/  ISETP.GE.AND P4, PT, R39, R166, PT ;  /* 0x000000a62700720c */ /* 0x000fca0003f86270 */
[----:B------:R-:W3:Y:S01]  /*4b50*/  MUFU.TANH R187, R82 ;  /* 0x0000005200bb7308 */ /* 0x000ee20000002400 */
[----:B--2---:R-:W-:-:S07]  /*4b60*/  FSEL R34, R34, -INF , !P5 ;  /* 0xff80000022227808 */ /* 0x004fce0006800000 */
[----:B------:R-:W2:Y:S01]  /*4b70*/  MUFU.TANH R186, R83 ;  /* 0x0000005300ba7308 */ /* 0x000ea20000002400 */
[----:B-1----:R-:W-:Y:S02]  /*4b80*/  FSEL R32, R32, -INF , !P4 ;  /* 0xff80000020207808 */ /* 0x002fe40006000000 */
[----:B---3--:R-:W-:Y:S02]  /*4b90*/  FSEL R187, R187, -INF , !P2 ;  /* 0xff800000bbbb7808 */ /* 0x008fe40005000000 */
[----:B--2---:R-:W-:Y:S01]  /*4ba0*/  FSEL R186, R186, -INF , !P1 ;  /* 0xff800000baba7808 */ /* 0x004fe20004800000 */
        /* <DEDUP_REMOVED lines=54> */
[C---:B---3--:R-:W-:Y:S01]  /*4f10*/  @!P3 LEA R38, P2, R3.reuse, c[0x0][0x168], 0x1 ;  /* 0x00005a000326ba11 */ /* 0x048fe200078408ff */
[----:B------:R1:W-:Y:S03]  /*4f20*/  @P5 STS.128 [R235+0xa800], RZ ;  /* 0x00a800ffeb005388 */ /* 0x0003e60000000c00 */
[----:B------:R-:W-:Y:S01]  /*4f30*/  @!P3 LEA.HI.X R39, R3, c[0x0][0x16c], R8, 0x1, P2 ;  /* 0x00005b000327ba11 */ /* 0x000fe200010f0c08 */
[----:B------:R-:W-:Y:S01]  /*4f40*/  @!PT LDS RZ, [RZ] ;  /* 0x00000000fffff984 */ /* 0x000fe20000000800 */
[----:B------:R-:W-:Y:S01]  /*4f50*/  @!PT LDS RZ, [RZ] ;  /* 0x00000000fffff984 */ /* 0x000fe20000000800 */
[----:B------:R-:W-:Y:S01]  /*4f60*/  @!PT LDS RZ, [RZ] ;  /* 0x00000000fffff984 */ /* 0x000fe20000000800 */
[----:B------:R3:W-:Y:S01]  /*4f70*/  @!P5 LDGSTS.E.BYPASS.LTC128B.128 [R235+0xa800], [R10.64+0x80] ;  /* 0x0a8000800aebdfae */ /* 0x0007e2000b901d50 */
[----:B------:R-:W-:Y:S02]  /*4f80*/  IADD3.X R8, R8, UR19, RZ, P1, !PT ;  /* 0x0000001308087c10 */ /* 0x000fe40008ffe4ff */
[C---:B----4-:R-:W-:Y:S01]  /*4f90*/  @!P6 LEA R30, P2, R9.reuse, c[0x0][0x168], 0x1 ;  /* 0x00005a00091eea11 */ /* 0x050fe200078408ff */
[----:B------:R1:W-:Y:S03]  /*4fa0*/  @P4 STS.128 [R235+0xc800], RZ ;  /* 0x00c800ffeb004388 */ /* 0x0003e60000000c00 */
        /* <DEDUP_REMOVED lines=67> */
.L_x_548:
[----:B------:R-:W-:Y:S05]  /*53e0*/  BSYNC B0 ;  /* 0x0000000000007941 */ /* 0x000fea0003800000 */
.L_x_547:
[----:B------:R-:W0:Y:S02]  /*53f0*/  LDGDEPBAR ;  /* 0x00000000000079af */ /* 0x000e240000000000 */
.L_x_546:
        /* <DEDUP_REMOVED lines=27> */
[----:B-1----:R-:W-:Y:S02]  /*55b0*/  FMNMX.FTZ R11, R187, R8, !PT ;  /* 0x00000008bb0b7209 */ /* 0x002fe40007810000 */
        /* <DEDUP_REMOVED lines=23> */
[----:B--2---:R-:W-:Y:S01]  /*5730*/  FMNMX.FTZ R3, R8, R3, !PT ;  /* 0x0000000308037209 */ /* 0x004fe20007810000 */
[C---:B------:R-:W-:Y:S01]  /*5740*/  FMUL.FTZ R35, R164.reuse, c[0x0][0x23c] ;  /* 0x00008f00a4237a20 */ /* 0x040fe20000410000 */
[----:B------:R-:W-:Y:S01]  /*5750*/  FSETP.NEU.FTZ.AND P1, PT, R164, -INF , PT ;  /* 0xff800000a400780b */ /* 0x000fe20003f3d000 */
[----:B------:R-:W-:Y:S02]  /*5760*/  LDSM.16.MT88.4 R96, [R224+0x14000] ;  /* 0x01400000e060783b */ /* 0x000fe40000004200 */
[----:B------:R-:W-:Y:S01]  /*5770*/  FMUL.FTZ R188, R3, c[0x0][0x23c] ;  /* 0x00008f0003bc7a20 */ /* 0x000fe20000410000 */
[----:B------:R-:W-:Y:S01]  /*5780*/  FSEL R35, R35, RZ, P1 ;  /* 0x000000ff23237208 */ /* 0x000fe20000800000 */
[----:B------:R-:W-:Y:S01]  /*5790*/  LDSM.16.MT88.4 R104, [R228+0x16000] ;  /* 0x01600000e468783b */ /* 0x000fe20000004200 */
[----:B------:R-:W-:-:S03]  /*57a0*/  FSETP.NEU.FTZ.AND P1, PT, R3, -INF , PT ;  /* 0xff8000000300780b */ /* 0x000fc60003f3d000 */
[--C-:B------:R-:W-:Y:S01]  /*57b0*/  FFMA.FTZ R179, R28, c[0x0][0x23c], -R35.reuse ;  /* 0x00008f001cb37a23 */ /* 0x100fe20000010823 */
[----:B------:R-:W-:Y:S01]  /*57c0*/  FSEL R188, R188, RZ, P1 ;  /* 0x000000ffbcbc7208 */ /* 0x000fe20000800000 */
[--C-:B------:R-:W-:Y:S01]  /*57d0*/  FFMA.FTZ R176, R16, c[0x0][0x23c], -R35.reuse ;  /* 0x00008f0010b07a23 */ /* 0x100fe20000010823 */
[----:B------:R-:W-:Y:S01]  /*57e0*/  LDSM.16.MT88.4 R112, [R226+0x16000] ;  /* 0x01600000e270783b */ /* 0x000fe20000004200 */
[--C-:B------:R-:W-:Y:S02]  /*57f0*/  FFMA.FTZ R177, R18, c[0x0][0x23c], -R35.reuse ;  /* 0x00008f0012b17a23 */ /* 0x100fe40000010823 */
[----:B------:R-:W-:Y:S01]  /*5800*/  FFMA.FTZ R172, R48, c[0x0][0x23c], -R35 ;  /* 0x00008f0030ac7a23 */ /* 0x000fe20000010823 */
[----:B------:R-:W-:Y:S01]  /*5810*/  LDSM.16.MT88.4 R120, [R225+0x16000] ;  /* 0x01600000e178783b */ /* 0x000fe20000004200 */
        /* <DEDUP_REMOVED lines=12> */
[----:B------:R-:W-:Y:S01]  /*58e0*/  FFMA.FTZ R167, R12, c[0x0][0x23c], -R35 ;  /* 0x00008f000ca77a23 */ /* 0x000fe20000010823 */
[----:B------:R-:W3:Y:S01]  /*58f0*/  LDSM.16.MT88.4 R4, [R224+0x16000] ;  /* 0x01600000e004783b */ /* 0x000ee20000004200 */
[--C-:B------:R-:W-:Y:S01]  /*5900*/  FFMA.FTZ R175, R13, c[0x0][0x23c], -R188.reuse ;  /* 0x00008f000daf7a23 */ /* 0x100fe200000108bc */
        /* <DEDUP_REMOVED lines=19> */
[----:B------:R-:W1:Y:S01]  /*5a40*/  MUFU.EX2 R181, R181 ;  /* 0x000000b500b57308 */ /* 0x000e620000000800 */
[----:B-----5:R-:W-:Y:S01]  /*5a50*/  F2FP.PACK_AB R130, R172, R177 ;  /* 0x000000b1ac82723e */ /* 0x020fe200000000ff */
        /* <DEDUP_REMOVED lines=9> */
[----:B------:R-:W5:Y:S01]  /*5af0*/  MUFU.EX2 R173, R173 ;  /* 0x000000ad00ad7308 */ /* 0x000f620000000800 */
[----:B-1----:R-:W-:Y:S01]  /*5b00*/  F2FP.PACK_AB R129, R181, R178 ;  /* 0x000000b2b581723e */ /* 0x002fe200000000ff */
[----:B------:R-:W-:-:S02]  /*5b10*/  FFMA.FTZ R186, R186, c[0x0][0x23c], -R188 ;  /* 0x00008f00baba7a23 */ /* 0x000fc400000108bc */
[----:B------:R-:W-:Y:S02]  /*5b20*/  FADD.FTZ R176, R179, R176 ;  /* 0x000000b0b3b07221 */ /* 0x000fe40000010000 */
[----:B------:R-:W-:Y:S02]  /*5b30*/  FADD.FTZ R181, R178, R181 ;  /* 0x000000b5b2b57221 */ /* 0x000fe40000010000 */
[----:B------:R-:W-:Y:S01]  /*5b40*/  MUFU.EX2 R174, R174 ;  /* 0x000000ae00ae7308 */ /* 0x000fe20000000800 */
[----:B------:R-:W-:-:S04]  /*5b50*/  FADD.FTZ R177, R177, R176 ;  /* 0x000000b0b1b17221 */ /* 0x000fc80000010000 */
[----:B------:R-:W-:Y:S01]  /*5b60*/  FADD.FTZ R177, R172, R177 ;  /* 0x000000b1acb17221 */ /* 0x000fe20000010000 */
[----:B-----5:R-:W-:Y:S02]  /*5b70*/  F2FP.PACK_AB R131, R173, R180 ;  /* 0x000000b4ad83723e */ /* 0x020fe400000000ff */
        /* <DEDUP_REMOVED lines=55> */
[C---:B---3--:R-:W-:Y:S07]  /*5ef0*/  HMMA.16816.F32 R124, R128.reuse, R4, RZ ;  /* 0x00000004807c723c */ /* 0x048fee00000018ff */
[----:B-1----:R-:W-:Y:S01]  /*5f00*/  F2FP.PACK_AB R4, R171, R174 ;  /* 0x000000aeab04723e */ /* 0x002fe200000000ff */
[----:B------:R-:W-:Y:S01]  /*5f10*/  HMMA.16816.F32 R128, R128, R6, RZ ;  /* 0x000000068080723c */ /* 0x000fe200000018ff */
[----:B-----5:R-:W-:Y:S01]  /*5f20*/  F2FP.PACK_AB R5, R168, R175 ;  /* 0x000000afa805723e */ /* 0x020fe200000000ff */
        /* <DEDUP_REMOVED lines=10> */
[----:B------:R-:W-:-:S07]  /*5fd0*/  FADD.FTZ R0, R0, R169 ;  /* 0x000000a900007221 */ /* 0x000fce0000010000 */
[C---:B------:R-:W-:Y:S01]  /*5fe0*/  HMMA.16816.F32 R156, R4.reuse, R14, R156 ;  /* 0x0000000e049c723c */ /* 0x040fe2000000189c */
[----:B------:R-:W1:Y:S07]  /*5ff0*/  LDSM.16.MT88.4 R12, [R226+0x12800] ;  /* 0x01280000e20c783b */ /* 0x000e6e0000004200 */
[C---:B------:R-:W-:Y:S08]  /*6000*/  HMMA.16816.F32 R152, R4.reuse, R8, R152 ;  /* 0x000000080498723c */ /* 0x040ff00000001898 */
        /* <DEDUP_REMOVED lines=9> */
[C---:B---3--:R-:W-:Y:S08]  /*60a0*/  HMMA.16816.F32 R52, R4.reuse, R8, R52 ;  /* 0x000000080434723c */ /* 0x048ff00000001834 */
        /* <DEDUP_REMOVED lines=30> */
[----:B------:R-:W4:Y:S07]  /*6290*/  LDSM.16.MT88.4 R20, [R226+0x11000] ;  /* 0x01100000e214783b */ /* 0x000f2e0000004200 */
[C---:B---3--:R-:W-:Y:S08]  /*62a0*/  HMMA.16816.F32 R108, R4.reuse, R16, R108 ;  /* 0x00000010046c723c */ /* 0x048ff0000000186c */
[----:B------:R-:W-:Y:S01]  /*62b0*/  HMMA.16816.F32 R112, R4, R18, R112 ;  /* 0x000000120470723c */ /* 0x000fe20000001870 */
[----:B------:R-:W3:Y:S06]  /*62c0*/  LDSM.16.MT88.4 R16, [R224+0x11000] ;  /* 0x01100000e010783b */ /* 0x000eec0000004200 */
[----:B------:R-:W-:Y:S01]  /*62d0*/  F2FP.PACK_AB R4, R183, R182 ;  /* 0x000000b6b704723e */ /* 0x000fe200000000ff */
        /* <DEDUP_REMOVED lines=53> */
[C---:B----4-:R-:W-:Y:S08]  /*6630*/  HMMA.16816.F32 R100, R4.reuse, R20, R100 ;  /* 0x000000140464723c */ /* 0x050ff00000001864 */
[C---:B------:R-:W-:Y:S01]  /*6640*/  HMMA.16816.F32 R104, R4.reuse, R22, R104 ;  /* 0x000000160468723c */ /* 0x040fe20000001868 */
[----:B------:R-:W4:Y:S07]  /*6650*/  LDSM.16.MT88.4 R20, [R224+0x11800] ;  /* 0x01180000e014783b */ /* 0x000f2e0000004200 */
[C---:B---3--:R-:W-:Y:S08]  /*6660*/  HMMA.16816.F32 R108, R4.reuse, R16, R108 ;  /* 0x00000010046c723c */ /* 0x048ff0000000186c */
[----:B------:R-:W-:Y:S01]  /*6670*/  HMMA.16816.F32 R112, R4, R18, R112 ;  /* 0x000000120470723c */ /* 0x000fe20000001870 */
[----:B------:R-:W3:Y:S06]  /*6680*/  LDSM.16.MT88.4 R16, [R226+0x13800] ;  /* 0x01380000e210783b */ /* 0x000eec0000004200 */
        /* <DEDUP_REMOVED lines=47> */
[C---:B---3--:R-:W-:Y:S08]  /*6980*/  HMMA.16816.F32 R108, R4.reuse, R16, R108 ;  /* 0x00000010046c723c */ /* 0x048ff0000000186c */
        /* <DEDUP_REMOVED lines=11> */
[----:B------:R-:W-:Y:S01]  /*6a40*/  ISETP.GE.AND P5, PT, R238, c[0x0][0x220], PT ;  /* 0x00008800ee007a0c */ /* 0x000fe20003fa6270 */
[----:B------:R-:W-:Y:S01]  /*6a50*/  UIMAD UR4, UR18, UR27, URZ ;  /* 0x0000001b120472a4 */ /* 0x000fe2000f8e023f */
[----:B------:R-:W-:Y:S01]  /*6a60*/  IMAD.U32 R7, RZ, RZ, UR27 ;  /* 0x0000001bff077e24 */ /* 0x000fe2000f8e00ff */
[----:B------:R-:W-:Y:S01]  /*6a70*/  ISETP.GE.AND P4, PT, R237, c[0x0][0x220], PT ;  /* 0x00008800ed007a0c */ /* 0x000fe20003f86270 */
[----:B------:R-:W-:Y:S01]  /*6a80*/  UISETP.GE.AND UP0, UPT, UR8, 0x3, UPT ;  /* 0x000000030800788c */ /* 0x000fe2000bf06270 */
[----:B------:R-:W-:Y:S01]  /*6a90*/  ISETP.GE.AND P3, PT, R236, c[0x0][0x220], PT ;  /* 0x00008800ec007a0c */ /* 0x000fe20003f66270 */
[----:B------:R-:W-:Y:S01]  /*6aa0*/  UIMAD UR4, UR5, UR30, UR4 ;  /* 0x0000001e050472a4 */ /* 0x000fe2000f8e0204 */
[----:B------:R-:W-:-:S05]  /*6ab0*/  IMAD.WIDE.U32 R6, R7, UR30, R202 ;  /* 0x0000001e07067c25 */ /* 0x000fca000f8e00ca */
        /* <DEDUP_REMOVED lines=8> */
[C---:B------:R-:W-:Y:S01]  /*6b40*/  @!P3 LEA R8, P1, R6.reuse, c[0x0][0x170], 0x1 ;  /* 0x00005c000608ba11 */ /* 0x040fe200078208ff */
[----:B------:R-:W-:Y:S01]  /*6b50*/  @!PT LDS RZ, [RZ] ;  /* 0x00000000fffff984 */ /* 0x000fe20000000800 */
[----:B------:R-:W-:Y:S01]  /*6b60*/  @!PT LDS RZ, [RZ] ;  /* 0x00000000fffff984 */ /* 0x000fe20000000800 */
[----:B------:R-:W-:Y:S01]  /*6b70*/  @!PT LDS RZ, [RZ] ;  /* 0x00000000fffff984 */ /* 0x000fe20000000800 */
[----:B------:R1:W-:Y:S01]  /*6b80*/  @!P6 LDGSTS.E.BYPASS.LTC128B.128 [R235+0x10000], [R16.64] ;  /* 0x1000000010ebefae */ /* 0x0003e2000b901d50 */
[--C-:B------:R-:W-:Y:S02]  /*6b90*/  @!P4 LEA.HI.X R11, R6, c[0x0][0x174], R0.reuse, 0x1, P0 ;  /* 0x00005d00060bca11 */ /* 0x100fe400000f0c00 */
        /* <DEDUP_REMOVED lines=65> */
[----:B------:R-:W-:-:S03]  /*6fb0*/  @!P3 LEA.HI.X R31, R0, c[0x0][0x174], R5, 0x1, P0 ;  /* 0x00005d00001fba11 */ /* 0x000fc600000f0c05 */
        /* <DEDUP_REMOVED lines=40> */
[----:B-----5:R-:W3:Y:S04]  /*7240*/  LDSM.16.M88.4 R4, [R233+0x8000] ;  /* 0x00800000e904783b */ /* 0x020ee80000000200 */
[----:B-1----:R-:W1:Y:S04]  /*7250*/  LDSM.16.M88.4 R24, [R233+0x8800] ;  /* 0x00880000e918783b */ /* 0x002e680000000200 */
[----:B------:R-:W4:Y:S04]  /*7260*/  LDSM.16.M88.4 R176, [R233+0x9000] ;  /* 0x00900000e9b0783b */ /* 0x000f280000000200 */
[----:B------:R-:W5:Y:S04]  /*7270*/  LDSM.16.M88.4 R32, [R233+0x9800] ;  /* 0x00980000e920783b */ /* 0x000f680000000200 */
[----:B--2---:R-:W-:Y:S04]  /*7280*/  LDSM.16.M88.4 R12, [R232] ;  /* 0x00000000e80c783b */ /* 0x004fe80000000200 */
[----:B------:R-:W2:Y:S04]  /*7290*/  LDSM.16.M88.4 R16, [R231] ;  /* 0x00000000e710783b */ /* 0x000ea80000000200 */
[----:B------:R-:W2:Y:S04]  /*72a0*/  LDSM.16.M88.4 R172, [R223] ;  /* 0x00000000dfac783b */ /* 0x000ea80000000200 */
[----:B------:R-:W2:Y:S04]  /*72b0*/  LDSM.16.M88.4 R192, [R222] ;  /* 0x00000000dec0783b */ /* 0x000ea80000000200 */
[----:B------:R-:W2:Y:S04]  /*72c0*/  LDSM.16.M88.4 R168, [R221] ;  /* 0x00000000dda8783b */ /* 0x000ea80000000200 */
[----:B------:R-:W-:Y:S01]  /*72d0*/  LDSM.16.M88.4 R180, [R227+0x8000] ;  /* 0x00800000e3b4783b */ /* 0x000fe20000000200 */
[C---:B---3--:R-:W-:Y:S03]  /*72e0*/  HMMA.16816.F32 R8, R184.reuse, R4, RZ ;  /* 0x00000004b808723c */ /* 0x048fe600000018ff */
[----:B------:R-:W-:Y:S04]  /*72f0*/  LDSM.16.M88.4 R196, [R233+0xc000] ;  /* 0x00c00000e9c4783b */ /* 0x000fe80000000200 */
[----:B------:R-:W0:Y:S01]  /*7300*/  LDGDEPBAR ;  /* 0x00000000000079af */ /* 0x000e220000000000 */
[C---:B------:R-:W-:Y:S08]  /*7310*/  HMMA.16816.F32 R4, R184.reuse, R6, RZ ;  /* 0x00000006b804723c */ /* 0x040ff000000018ff */
[C---:B-1----:R-:W-:Y:S08]  /*7320*/  HMMA.16816.F32 R28, R184.reuse, R24, RZ ;  /* 0x00000018b81c723c */ /* 0x042ff000000018ff */
[C---:B----4-:R-:W-:Y:S08]  /*7330*/  HMMA.16816.F32 R20, R184.reuse, R176, RZ ;  /* 0x000000b0b814723c */ /* 0x050ff000000018ff */
[C---:B------:R-:W-:Y:S08]  /*7340*/  HMMA.16816.F32 R24, R184.reuse, R26, RZ ;  /* 0x0000001ab818723c */ /* 0x040ff000000018ff */
[C---:B------:R-:W-:Y:S08]  /*7350*/  HMMA.16816.F32 R176, R184.reuse, R178, RZ ;  /* 0x000000b2b8b0723c */ /* 0x040ff000000018ff */
[C---:B-----5:R-:W-:Y:S08]  /*7360*/  HMMA.16816.F32 R188, R184.reuse, R32, RZ ;  /* 0x00000020b8bc723c */ /* 0x060ff000000018ff */
[----:B------:R-:W-:Y:S01]  /*7370*/  HMMA.16816.F32 R184, R184, R34, RZ ;  /* 0x00000022b8b8723c */ /* 0x000fe200000018ff */
[----:B------:R-:W1:Y:S07]  /*7380*/  LDSM.16.M88.4 R32, [R230] ;  /* 0x00000000e620783b */ /* 0x000e6e0000000200 */
[C---:B--2---:R-:W-:Y:S08]  /*7390*/  HMMA.16816.F32 R8, R12.reuse, R16, R8 ;  /* 0x000000100c08723c */ /* 0x044ff00000001808 */
        /* <DEDUP_REMOVED lines=41> */
[C---:B------:R-:W-:Y:S08]  /*7630*/  HMMA.16816.F32 R28, R12.reuse, R192, R28 ;  /* 0x000000c00c1c723c */ /* 0x040ff0000000181c */
        /* <DEDUP_REMOVED lines=12> */
[C---:B----4-:R-:W-:Y:S08]  /*7700*/  HMMA.16816.F32 R28, R172.reuse, R32, R28 ;  /* 0x00000020ac1c723c */ /* 0x050ff0000000181c */
[C---:B------:R-:W-:Y:S01]  /*7710*/  HMMA.16816.F32 R24, R172.reuse, R34, R24 ;  /* 0x00000022ac18723c */ /* 0x040fe20000001818 */
[----:B------:R-:W4:Y:S07]  /*7720*/  LDSM.16.M88.4 R32, [R227+0xb000] ;  /* 0x00b00000e320783b */ /* 0x000f2e0000000200 */
[C---:B-----5:R-:W-:Y:S08]  /*7730*/  HMMA.16816.F32 R20, R172.reuse, R192, R20 ;  /* 0x000000c0ac14723c */ /* 0x060ff00000001814 */
[C---:B------:R-:W-:Y:S01]  /*7740*/  HMMA.16816.F32 R176, R172.reuse, R194, R176 ;  /* 0x000000c2acb0723c */ /* 0x040fe200000018b0 */
[----:B------:R-:W5:Y:S07]  /*7750*/  LDSM.16.M88.4 R192, [R227+0xb800] ;  /* 0x00b80000e3c0783b */ /* 0x000f6e0000000200 */
[C---:B-1----:R-:W-:Y:S08]  /*7760*/  HMMA.16816.F32 R188, R172.reuse, R180, R188 ;  /* 0x000000b4acbc723c */ /* 0x042ff000000018bc */
[----:B------:R-:W-:Y:S01]  /*7770*/  HMMA.16816.F32 R184, R172, R182, R184 ;  /* 0x000000b6acb8723c */ /* 0x000fe200000018b8 */
[----:B------:R-:W-:Y:S04]  /*7780*/  LDSM.16.M88.4 R180, [R220+0x2000] ;  /* 0x00200000dcb4783b */ /* 0x000fe80000000200 */
[----:B------:R-:W-:Y:S03]  /*7790*/  LDSM.16.M88.4 R172, [R220+0x2800] ;  /* 0x00280000dcac783b */ /* 0x000fe60000000200 */
[C---:B--2---:R-:W-:Y:S08]  /*77a0*/  HMMA.16816.F32 R8, R16.reuse, R12, R8 ;  /* 0x0000000c1008723c */ /* 0x044ff00000001808 */
[C---:B------:R-:W-:Y:S01]  /*77b0*/  HMMA.16816.F32 R4, R16.reuse, R14, R4 ;  /* 0x0000000e1004723c */ /* 0x040fe20000001804 */
[----:B------:R-:W1:Y:S07]  /*77c0*/  LDSM.16.M88.4 R12, [R229+0x2000] ;  /* 0x00200000e50c783b */ /* 0x000e6e0000000200 */
[C---:B---3--:R-:W-:Y:S08]  /*77d0*/  HMMA.16816.F32 R28, R16.reuse, R168, R28 ;  /* 0x000000a8101c723c */ /* 0x048ff0000000181c */
[C---:B------:R-:W-:Y:S01]  /*77e0*/  HMMA.16816.F32 R24, R16.reuse, R170, R24 ;  /* 0x000000aa1018723c */ /* 0x040fe20000001818 */
[----:B------:R-:W2:Y:S07]  /*77f0*/  LDSM.16.M88.4 R168, [R220+0x3000] ;  /* 0x00300000dca8783b */ /* 0x000eae0000000200 */
[C---:B----4-:R-:W-:Y:S08]  /*7800*/  HMMA.16816.F32 R20, R16.reuse, R32, R20 ;  /* 0x000000201014723c */ /* 0x050ff00000001814 */
[C---:B------:R-:W-:Y:S01]  /*7810*/  HMMA.16816.F32 R176, R16.reuse, R34, R176 ;  /* 0x0000002210b0723c */ /* 0x040fe200000018b0 */
[----:B------:R-:W3:Y:S07]  /*7820*/  LDSM.16.M88.4 R32, [R220+0x3800] ;  /* 0x00380000dc20783b */ /* 0x000eee0000000200 */
[C---:B-----5:R-:W-:Y:S08]  /*7830*/  HMMA.16816.F32 R188, R16.reuse, R192, R188 ;  /* 0x000000c010bc723c */ /* 0x060ff000000018bc */
[----:B------:R-:W-:Y:S01]  /*7840*/  HMMA.16816.F32 R184, R16, R194, R184 ;  /* 0x000000c210b8723c */ /* 0x000fe200000018b8 */
[----:B------:R-:W4:Y:S04]  /*7850*/  LDSM.16.M88.4 R16, [R234+0x4000] ;  /* 0x00400000ea10783b */ /* 0x000f280000000200 */
[----:B------:R-:W-:Y:S03]  /*7860*/  LDSM.16.M88.4 R192, [R214] ;  /* 0x00000000d6c0783b */ /* 0x000fe60000000200 */
        /* <DEDUP_REMOVED lines=32> */
[C---:B-1----:R-:W-:Y:S08]  /*7a70*/  HMMA.16816.F32 R20, R32.reuse, R180, R20 ;  /* 0x000000b42014723c */ /* 0x042ff00000001814 */
[C---:B------:R-:W-:Y:S01]  /*7a80*/  HMMA.16816.F32 R176, R32.reuse, R182, R176 ;  /* 0x000000b620b0723c */ /* 0x040fe200000018b0 */
[----:B------:R-:W-:Y:S07]  /*7a90*/  LDSM.16.M88.4 R180, [R220+0x4000] ;  /* 0x00400000dcb4783b */ /* 0x000fee0000000200 */
[C---:B----4-:R-:W-:Y:S08]  /*7aa0*/  HMMA.16816.F32 R188, R32.reuse, R172, R188 ;  /* 0x000000ac20bc723c */ /* 0x050ff000000018bc */
        /* <DEDUP_REMOVED lines=12> */
[C---:B---3--:R-:W-:Y:S08]  /*7b70*/  HMMA.16816.F32 R188, R168.reuse, R192, R188 ;  /* 0x000000c0a8bc723c */ /* 0x048ff000000018bc */
[----:B------:R-:W-:Y:S01]  /*7b80*/  HMMA.16816.F32 R184, R168, R194, R184 ;  /* 0x000000c2a8b8723c */ /* 0x000fe200000018b8 */
[----:B------:R-:W-:Y:S04]  /*7b90*/  LDSM.16.M88.4 R192, [R234+0x6000] ;  /* 0x00600000eac0783b */ /* 0x000fe80000000200 */
[----:B------:R-:W3:Y:S03]  /*7ba0*/  LDSM.16.M88.4 R168, [R233+0xe000] ;  /* 0x00e00000e9a8783b */ /* 0x000ee60000000200 */
[C---:B-1----:R-:W-:Y:S08]  /*7bb0*/  HMMA.16816.F32 R8, R12.reuse, R180, R8 ;  /* 0x000000b40c08723c */ /* 0x042ff00000001808 */
[C---:B------:R-:W-:Y:S01]  /*7bc0*/  HMMA.16816.F32 R4, R12.reuse, R182, R4 ;  /* 0x000000b60c04723c */ /* 0x040fe20000001804 */
[----:B------:R-:W-:Y:S07]  /*7bd0*/  LDSM.16.M88.4 R180, [R232+0x6000] ;  /* 0x00600000e8b4783b */ /* 0x000fee0000000200 */
[C---:B------:R-:W-:Y:S08]  /*7be0*/  HMMA.16816.F32 R28, R12.reuse, R32, R28 ;  /* 0x000000200c1c723c */ /* 0x040ff0000000181c */
[C---:B------:R-:W-:Y:S01]  /*7bf0*/  HMMA.16816.F32 R24, R12.reuse, R34, R24 ;  /* 0x000000220c18723c */ /* 0x040fe20000001818 */
[----:B------:R-:W1:Y:S07]  /*7c00*/  LDSM.16.M88.4 R32, [R233+0xe800] ;  /* 0x00e80000e920783b */ /* 0x000e6e0000000200 */
[C---:B--2---:R-:W-:Y:S08]  /*7c10*/  HMMA.16816.F32 R20, R12.reuse, R16, R20 ;  /* 0x000000100c14723c */ /* 0x044ff00000001814 */
[C---:B------:R-:W-:Y:S01]  /*7c20*/  HMMA.16816.F32 R176, R12.reuse, R18, R176 ;  /* 0x000000120cb0723c */ /* 0x040fe200000018b0 */
[----:B------:R-:W2:Y:S07]  /*7c30*/  LDSM.16.M88.4 R16, [R211] ;  /* 0x00000000d310783b */ /* 0x000eae0000000200 */
[C---:B------:R-:W-:Y:S08]  /*7c40*/  HMMA.16816.F32 R188, R12.reuse, R172, R188 ;  /* 0x000000ac0cbc723c */ /* 0x040ff000000018bc */
[----:B------:R-:W-:Y:S01]  /*7c50*/  HMMA.16816.F32 R184, R12, R174, R184 ;  /* 0x000000ae0cb8723c */ /* 0x000fe200000018b8 */
[----:B------:R-:W4:Y:S04]  /*7c60*/  LDSM.16.M88.4 R12, [R233+0xf000] ;  /* 0x00f00000e90c783b */ /* 0x000f280000000200 */
[----:B------:R-:W-:Y:S03]  /*7c70*/  LDSM.16.M88.4 R172, [R230+0x6000] ;  /* 0x00600000e6ac783b */ /* 0x000fe60000000200 */
[C---:B---3--:R-:W-:Y:S08]  /*7c80*/  HMMA.16816.F32 R8, R192.reuse, R168, R8 ;  /* 0x000000a8c008723c */ /* 0x048ff00000001808 */
[C---:B------:R-:W-:Y:S01]  /*7c90*/  HMMA.16816.F32 R4, R192.reuse, R170, R4 ;  /* 0x000000aac004723c */ /* 0x040fe20000001804 */
[----:B------:R-:W3:Y:S07]  /*7ca0*/  LDSM.16.M88.4 R168, [R227+0xe000] ;  /* 0x00e00000e3a8783b */ /* 0x000eee0000000200 */
[C---:B-1----:R-:W-:Y:S08]  /*7cb0*/  HMMA.16816.F32 R28, R192.reuse, R32, R28 ;  /* 0x00000020c01c723c */ /* 0x042ff0000000181c */
[----:B------:R-:W-:Y:S01]  /*7cc0*/  HMMA.16816.F32 R24, R192, R34, R24 ;  /* 0x00000022c018723c */ /* 0x000fe20000001818 */
[----:B------:R-:W1:Y:S07]  /*7cd0*/  LDSM.16.M88.4 R32, [R210] ;  /* 0x00000000d220783b */ /* 0x000e6e0000000200 */
[C---:B--2---:R-:W-:Y:S08]  /*7ce0*/  HMMA.16816.F32 R8, R180.reuse, R16, R8 ;  /* 0x00000010b408723c */ /* 0x044ff00000001808 */
[----:B------:R-:W-:Y:S01]  /*7cf0*/  HMMA.16816.F32 R4, R180, R18, R4 ;  /* 0x00000012b404723c */ /* 0x000fe20000001804 */
[----:B------:R-:W-:Y:S07]  /*7d00*/  LDSM.16.M88.4 R16, [R229+0x6000] ;  /* 0x00600000e510783b */ /* 0x000fee0000000200 */
[C---:B----4-:R-:W-:Y:S08]  /*7d10*/  HMMA.16816.F32 R20, R192.reuse, R12, R20 ;  /* 0x0000000cc014723c */ /* 0x050ff00000001814 */
[----:B------:R-:W-:Y:S01]  /*7d20*/  HMMA.16816.F32 R176, R192, R14, R176 ;  /* 0x0000000ec0b0723c */ /* 0x000fe200000018b0 */
[----:B------:R-:W2:Y:S07]  /*7d30*/  LDSM.16.M88.4 R12, [R220+0x6000] ;  /* 0x00600000dc0c783b */ /* 0x000eae0000000200 */
[C---:B---3--:R-:W-:Y:S08]  /*7d40*/  HMMA.16816.F32 R8, R172.reuse, R168, R8 ;  /* 0x000000a8ac08723c */ /* 0x048ff00000001808 */
[----:B------:R-:W-:Y:S01]  /*7d50*/  HMMA.16816.F32 R4, R172, R170, R4 ;  /* 0x000000aaac04723c */ /* 0x000fe20000001804 */
[----:B------:R-:W3:Y:S07]  /*7d60*/  LDSM.16.M88.4 R168, [R227+0xe800] ;  /* 0x00e80000e3a8783b */ /* 0x000eee0000000200 */
[C---:B-1----:R-:W-:Y:S08]  /*7d70*/  HMMA.16816.F32 R28, R180.reuse, R32, R28 ;  /* 0x00000020b41c723c */ /* 0x042ff0000000181c */
[C---:B------:R-:W-:Y:S01]  /*7d80*/  HMMA.16816.F32 R24, R180.reuse, R34, R24 ;  /* 0x00000022b418723c */ /* 0x040fe20000001818 */
[----:B------:R-:W1:Y:S07]  /*7d90*/  LDSM.16.M88.4 R32, [R227+0xf000] ;  /* 0x00f00000e320783b */ /* 0x000e6e0000000200 */
[----:B------:R-:W-:Y:S08]  /*7da0*/  HMMA.16816.F32 R20, R180, R196, R20 ;  /* 0x000000c4b414723c */ /* 0x000ff00000001814 */
[C---:B--2---:R-:W-:Y:S08]  /*7db0*/  HMMA.16816.F32 R8, R16.reuse, R12, R8 ;  /* 0x0000000c1008723c */ /* 0x044ff00000001808 */
[----:B------:R-:W-:Y:S01]  /*7dc0*/  HMMA.16816.F32 R4, R16, R14, R4 ;  /* 0x0000000e1004723c */ /* 0x000fe20000001804 */
[----:B------:R-:W2:Y:S07]  /*7dd0*/  LDSM.16.M88.4 R12, [R220+0x6800] ;  /* 0x00680000dc0c783b */ /* 0x000eae0000000200 */
[C---:B---3--:R-:W-:Y:S08]  /*7de0*/  HMMA.16816.F32 R28, R172.reuse, R168, R28 ;  /* 0x000000a8ac1c723c */ /* 0x048ff0000000181c */
[----:B------:R-:W-:Y:S01]  /*7df0*/  HMMA.16816.F32 R24, R172, R170, R24 ;  /* 0x000000aaac18723c */ /* 0x000fe20000001818 */
[----:B------:R-:W3:Y:S01]  /*7e00*/  LDSM.16.M88.4 R168, [R233+0xf800] ;  /* 0x00f80000e9a8783b */ /* 0x000ee20000000200 */
[----:B------:R-:W-:-:S02]  /*7e10*/  FMUL.FTZ R0, R8, c[0x0][0x2ec] ;  /* 0x0000bb0008007a20 */ /* 0x000fc40000410000 */
[----:B------:R-:W-:-:S04]  /*7e20*/  FMUL.FTZ R167, R9, c[0x0][0x2ec] ;  /* 0x0000bb0009a77a20 */ /* 0x000fc80000410000 */
[----:B------:R-:W-:Y:S01]  /*7e30*/  HMMA.16816.F32 R176, R180, R198, R176 ;  /* 0x000000c6b4b0723c */ /* 0x000fe200000018b0 */
[----:B------:R-:W-:Y:S01]  /*7e40*/  FMUL.FTZ R4, R4, c[0x0][0x2ec] ;  /* 0x0000bb0004047a20 */ /* 0x000fe20000410000 */
[----:B------:R-:W4:Y:S01]  /*7e50*/  MUFU.TANH R167, R167 ;  /* 0x000000a700a77308 */ /* 0x000f220000002400 */
[----:B------:R-:W-:Y:S02]  /*7e60*/  FMUL.FTZ R5, R5, c[0x0][0x2ec] ;  /* 0x0000bb0005057a20 */ /* 0x000fe40000410000 */
[----:B------:R-:W-:Y:S02]  /*7e70*/  FMUL.FTZ R6, R6, c[0x0][0x2ec] ;  /* 0x0000bb0006067a20 */ /* 0x000fe40000410000 */
[----:B------:R-:W-:Y:S01]  /*7e80*/  FMUL.FTZ R199, R10, c[0x0][0x2ec] ;  /* 0x0000bb000ac77a20 */ /* 0x000fe20000410000 */
[----:B-1----:R-:W-:Y:S01]  /*7e90*/  HMMA.16816.F32 R20, R172, R32, R20 ;  /* 0x00000020ac14723c */ /* 0x002fe20000001814 */
[----:B------:R-:W-:Y:S01]  /*7ea0*/  FMUL.FTZ R197, R7, c[0x0][0x2ec] ;  /* 0x0000bb0007c57a20 */ /* 0x000fe20000410000 */
[----:B------:R-:W-:Y:S05]  /*7eb0*/  MUFU.TANH R33, R4 ;  /* 0x0000000400217308 */ /* 0x000fea0000002400 */
[----:B------:R-:W-:Y:S01]  /*7ec0*/  FMUL.FTZ R32, R11, c[0x0][0x2ec] ;  /* 0x0000bb000b207a20 */ /* 0x000fe20000410000 */
[C---:B--2---:R-:W-:Y:S01]  /*7ed0*/  HMMA.16816.F32 R28, R16.reuse, R12, R28 ;  /* 0x0000000c101c723c */ /* 0x044fe2000000181c */
[----:B------:R-:W1:Y:S01]  /*7ee0*/  LDSM.16.M88.4 R8, [R220+0x7000] ;  /* 0x00700000dc08783b */ /* 0x000e620000000200 */
[----:B------:R-:W-:Y:S06]  /*7ef0*/  MUFU.TANH R197, R197 ;  /* 0x000000c500c57308 */ /* 0x000fec0000002400 */
[----:B------:R-:W-:Y:S01]  /*7f00*/  HMMA.16816.F32 R24, R16, R14, R24 ;  /* 0x0000000e1018723c */ /* 0x000fe20000001818 */
[----:B------:R-:W2:Y:S01]  /*7f10*/  LDSM.16.M88.4 R12, [R208] ;  /* 0x00000000d00c783b */ /* 0x000ea20000000200 */
[----:B------:R-:W5:Y:S06]  /*7f20*/  MUFU.TANH R32, R32 ;  /* 0x0000002000207308 */ /* 0x000f6c0000002400 */
[----:B---3--:R-:W-:Y:S02]  /*7f30*/  HMMA.16816.F32 R188, R192, R168, R188 ;  /* 0x000000a8c0bc723c */ /* 0x008fe400000018bc */
[----:B------:R-:W-:Y:S06]  /*7f40*/  MUFU.TANH R199, R199 ;  /* 0x000000c700c77308 */ /* 0x000fec0000002400 */
[----:B------:R-:W-:Y:S01]  /*7f50*/  HMMA.16816.F32 R176, R172, R34, R176 ;  /* 0x00000022acb0723c */ /* 0x000fe200000018b0 */
[----:B------:R-:W-:Y:S01]  /*7f60*/  FMUL.FTZ R28, R28, c[0x0][0x2ec] ;  /* 0x0000bb001c1c7a20 */ /* 0x000fe20000410000 */
[----:B------:R-:W-:Y:S01]  /*7f70*/  MUFU.TANH R34, R5 ;  /* 0x0000000500227308 */ /* 0x000fe20000002400 */
[----:B------:R-:W-:-:S02]  /*7f80*/  FMUL.FTZ R29, R29, c[0x0][0x2ec] ;  /* 0x0000bb001d1d7a20 */ /* 0x000fc40000410000 */
[----:B------:R-:W-:Y:S02]  /*7f90*/  FMUL.FTZ R30, R30, c[0x0][0x2ec] ;  /* 0x0000bb001e1e7a20 */ /* 0x000fe40000410000 */
[----:B------:R-:W-:Y:S01]  /*7fa0*/  FMUL.FTZ R31, R31, c[0x0][0x2ec] ;  /* 0x0000bb001f1f7a20 */ /* 0x000fe20000410000 */
[----:B------:R-:W-:Y:S01]  /*7fb0*/  HMMA.16816.F32 R184, R192, R170, R184 ;  /* 0x000000aac0b8723c */ /* 0x000fe200000018b8 */
[----:B------:R-:W-:Y:S01]  /*7fc0*/  FMUL.FTZ R168, R27, c[0x0][0x2ec] ;  /* 0x0000bb001ba87a20 */ /* 0x000fe20000410000 */
[----:B------:R3:W3:Y:S06]  /*7fd0*/  MUFU.TANH R35, R6 ;  /* 0x0000000600237308 */ /* 0x0006ec0000002400 */
[----:B-1----:R-:W-:Y:S02]  /*7fe0*/  HMMA.16816.F32 R20, R16, R8, R20 ;  /* 0x000000081014723c */ /* 0x002fe40000001814 */
[----:B------:R-:W1:Y:S05]  /*7ff0*/  MUFU.TANH R28, R28 ;  /* 0x0000001c001c7308 */ /* 0x000e6a0000002400 */
[----:B------:R-:W-:Y:S01]  /*8000*/  FMUL.FTZ R9, R24, c[0x0][0x2ec] ;  /* 0x0000bb0018097a20 */ /* 0x000fe20000410000 */
[C---:B--2---:R-:W-:Y:S01]  /*8010*/  HMMA.16816.F32 R188, R180.reuse, R12, R188 ;  /* 0x0000000cb4bc723c */ /* 0x044fe200000018bc */
[----:B---3--:R-:W2:Y:S01]  /*8020*/  LDSM.16.M88.4 R4, [R227+0xf800] ;  /* 0x00f80000e304783b */ /* 0x008ea20000000200 */
[----:B------:R-:W-:Y:S01]  /*8030*/  FMUL.FTZ R8, R25, c[0x0][0x2ec] ;  /* 0x0000bb0019087a20 */ /* 0x000fe20000410000 */
[----:B------:R-:W3:Y:S04]  /*8040*/  MUFU.TANH R196, R29 ;  /* 0x0000001d00c47308 */ /* 0x000ee80000002400 */
[----:B------:R-:W-:Y:S01]  /*8050*/  FMUL.FTZ R12, R26, c[0x0][0x2ec] ;  /* 0x0000bb001a0c7a20 */ /* 0x000fe20000410000 */
[----:B------:R-:W-:Y:S01]  /*8060*/  HMMA.16816.F32 R184, R180, R14, R184 ;  /* 0x0000000eb4b8723c */ /* 0x000fe200000018b8 */
[----:B------:R-:W1:Y:S01]  /*8070*/  LDSM.16.M88.4 R24, [R220+0x7800] ;  /* 0x00780000dc18783b */ /* 0x000e620000000200 */
[----:B------:R-:W-:-:S04]  /*8080*/  DEPBAR.LE SB0, 0x0 ;  /* 0x000080000000791a */ /* 0x000fc80000000000 */
[----:B------:R-:W1:Y:S02]  /*8090*/  MUFU.TANH R30, R30 ;  /* 0x0000001e001e7308 */ /* 0x000e640000002400 */
[----:B------:R-:W-:Y:S01]  /*80a0*/  HMMA.16816.F32 R176, R16, R10, R176 ;  /* 0x0000000a10b0723c */ /* 0x000fe200000018b0 */
[----:B------:R-:W-:Y:S02]  /*80b0*/  FMUL.FTZ R13, R20, c[0x0][0x2ec] ;  /* 0x0000bb00140d7a20 */ /* 0x000fe40000410000 */
[----:B------:R-:W-:Y:S02]  /*80c0*/  FMUL.FTZ R23, R23, c[0x0][0x2ec] ;  /* 0x0000bb0017177a20 */ /* 0x000fe40000410000 */
[----:B------:R-:W-:Y:S01]  /*80d0*/  FMUL.FTZ R22, R22, c[0x0][0x2ec] ;  /* 0x0000bb0016167a20 */ /* 0x000fe20000410000 */
[----:B------:R-:W1:Y:S01]  /*80e0*/  MUFU.TANH R31, R31 ;  /* 0x0000001f001f7308 */ /* 0x000e620000002400 */
[----:B------:R-:W-:-:S07]  /*80f0*/  FMUL.FTZ R10, R21, c[0x0][0x2ec] ;  /* 0x0000bb00150a7a20 */ /* 0x000fce0000410000 */
[----:B------:R-:W1:Y:S08]  /*8100*/  MUFU.TANH R12, R12 ;  /* 0x0000000c000c7308 */ /* 0x000e700000002400 */
[----:B------:R-:W1:Y:S02]  /*8110*/  MUFU.TANH R9, R9 ;  /* 0x0000000900097308 */ /* 0x000e640000002400 */
[----:B------:R-:W-:Y:S01]  /*8120*/  FMUL.FTZ R176, R176, c[0x0][0x2ec] ;  /* 0x0000bb00b0b07a20 */ /* 0x000fe20000410000 */
[----:B--2---:R-:W-:Y:S01]  /*8130*/  HMMA.16816.F32 R188, R172, R4, R188 ;  /* 0x00000004acbc723c */ /* 0x004fe200000018bc */
[----:B------:R-:W-:-:S02]  /*8140*/  FMUL.FTZ R14, R179, c[0x0][0x2ec] ;  /* 0x0000bb00b30e7a20 */ /* 0x000fc40000410000 */
[----:B------:R-:W-:Y:S02]  /*8150*/  FMUL.FTZ R178, R178, c[0x0][0x2ec] ;  /* 0x0000bb00b2b27a20 */ /* 0x000fe40000410000 */
[----:B------:R-:W2:Y:S02]  /*8160*/  MUFU.TANH R8, R8 ;  /* 0x0000000800087308 */ /* 0x000ea40000002400 */
[----:B------:R-:W-:Y:S01]  /*8170*/  IMAD.U32 R4, RZ, RZ, UR27 ;  /* 0x0000001bff047e24 */ /* 0x000fe2000f8e00ff */
[----:B------:R-:W-:Y:S03]  /*8180*/  HMMA.16816.F32 R184, R172, R6, R184 ;  /* 0x00000006acb8723c */ /* 0x000fe600000018b8 */
[----:B------:R-:W-:Y:S02]  /*8190*/  IMAD R5, R4, 0x40, R165 ;  /* 0x0000004004057824 */ /* 0x000fe400078e02a5 */
[----:B------:R-:W2:Y:S01]  /*81a0*/  MUFU.TANH R13, R13 ;  /* 0x0000000d000d7308 */ /* 0x000ea20000002400 */
[----:B------:R-:W-:-:S02]  /*81b0*/  FMUL.FTZ R165, R177, c[0x0][0x2ec] ;  /* 0x0000bb00b1a57a20 */ /* 0x000fc40000410000 */
[C---:B------:R-:W-:Y:S02]  /*81c0*/  IADD3 R11, R5.reuse, 0x1, RZ ;  /* 0x00000001050b7810 */ /* 0x040fe40007ffe0ff */
[----:B------:R-:W-:Y:S02]  /*81d0*/  IADD3 R15, R5, 0x8, RZ ;  /* 0x00000008050f7810 */ /* 0x000fe40007ffe0ff */
[C---:B------:R-:W-:Y:S01]  /*81e0*/  ISETP.GE.AND P0, PT, R11.reuse, R166, PT ;  /* 0x000000a60b00720c */ /* 0x040fe20003f06270 */
[----:B------:R2:W-:Y:S01]  /*81f0*/  MUFU.TANH R198, R23 ;  /* 0x0000001700c67308 */ /* 0x0005e20000002400 */
[----:B------:R-:W-:Y:S02]  /*8200*/  ISETP.GE.AND P2, PT, R11, R2, PT ;  /* 0x000000020b00720c */ /* 0x000fe40003f46270 */
[----:B------:R-:W-:Y:S01]  /*8210*/  ISETP.GE.AND P1, PT, R15, R166, PT ;  /* 0x000000a60f00720c */ /* 0x000fe20003f26270 */
[----:B-1----:R-:W-:Y:S01]  /*8220*/  HMMA.16816.F32 R188, R16, R24, R188 ;  /* 0x0000001810bc723c */ /* 0x002fe200000018bc */
[----:B------:R-:W-:-:S02]  /*8230*/  IADD3 R21, R5, 0x9, RZ ;  /* 0x0000000905157810 */ /* 0x000fc40007ffe0ff */
[----:B----4-:R-:W-:Y:S01]  /*8240*/  FSEL R11, R167, -INF , !P0 ;  /* 0xff800000a70b7808 */ /* 0x010fe20004000000 */
[----:B------:R-:W1:Y:S01]  /*8250*/  MUFU.TANH R168, R168 ;  /* 0x000000a800a87308 */ /* 0x000e620000002400 */
[----:B------:R-:W-:Y:S02]  /*8260*/  ISETP.GE.AND P0, PT, R15, R2, PT ;  /* 0x000000020f00720c */ /* 0x000fe40003f06270 */
[----:B-----5:R-:W-:Y:S01]  /*8270*/  FSEL R32, R32, -INF , !P2 ;  /* 0xff80000020207808 */ /* 0x020fe20005000000 */
[----:B------:R-:W-:Y:S01]  /*8280*/  HMMA.16816.F32 R16, R16, R26, R184 ;  /* 0x0000001a1010723c */ /* 0x000fe200000018b8 */
[----:B------:R-:W-:Y:S02]  /*8290*/  FSEL R15, R33, -INF , !P1 ;  /* 0xff800000210f7808 */ /* 0x000fe40004800000 */
[C---:B------:R-:W-:Y:S01]  /*82a0*/  ISETP.GE.AND P2, PT, R21.reuse, R166, PT ;  /* 0x000000a61500720c */ /* 0x040fe20003f46270 */
[----:B------:R4:W5:Y:S01]  /*82b0*/  MUFU.TANH R204, R22 ;  /* 0x0000001600cc7308 */ /* 0x0009620000002400 */
[----:B------:R-:W-:-:S02]  /*82c0*/  ISETP.GE.AND P1, PT, R21, R2, PT ;  /* 0x000000021500720c */ /* 0x000fc40003f26270 */
[----:B------:R-:W-:Y:S02]  /*82d0*/  IADD3 R21, R5, 0x10, RZ ;  /* 0x0000001005157810 */ /* 0x000fe40007ffe0ff */
[----:B------:R-:W-:Y:S02]  /*82e0*/  FSEL R6, R35, -INF , !P0 ;  /* 0xff80000023067808 */ /* 0x000fe40004000000 */
[----:B------:R-:W-:Y:S01]  /*82f0*/  FSEL R7, R34, -INF , !P2 ;  /* 0xff80000022077808 */ /* 0x000fe20005000000 */
[----:B------:R-:W1:Y:S01]  /*8300*/  MUFU.TANH R167, R176 ;  /* 0x000000b000a77308 */ /* 0x000e620000002400 */
[C---:B------:R-:W-:Y:S02]  /*8310*/  ISETP.GE.AND P0, PT, R21.reuse, R166, PT ;  /* 0x000000a61500720c */ /* 0x040fe40003f06270 */
[----:B------:R-:W-:Y:S01]  /*8320*/  ISETP.GE.AND P2, PT, R21, R2, PT ;  /* 0x000000021500720c */ /* 0x000fe20003f46270 */
[----:B------:R-:W-:Y:S01]  /*8330*/  FMUL.FTZ R185, R189, c[0x0][0x2ec] ;  /* 0x0000bb00bdb97a20 */ /* 0x000fe20000410000 */
[----:B------:R-:W-:Y:S01]  /*8340*/  IADD3 R21, R5, 0x11, RZ ;  /* 0x0000001105157810 */ /* 0x000fe20007ffe0ff */
[----:B------:R-:W-:Y:S01]  /*8350*/  FMUL.FTZ R182, R190, c[0x0][0x2ec] ;  /* 0x0000bb00beb67a20 */ /* 0x000fe20000410000 */
[----:B------:R-:W-:Y:S01]  /*8360*/  FSEL R4, R197, -INF , !P1 ;  /* 0xff800000c5047808 */ /* 0x000fe20004800000 */
[----:B------:R-:W1:Y:S01]  /*8370*/  MUFU.TANH R14, R14 ;  /* 0x0000000e000e7308 */ /* 0x000e620000002400 */
[----:B------:R-:W-:Y:S01]  /*8380*/  ISETP.GE.AND P1, PT, R21, R166, PT ;  /* 0x000000a61500720c */ /* 0x000fe20003f26270 */
[----:B------:R-:W-:Y:S01]  /*8390*/  FMUL.FTZ R180, R191, c[0x0][0x2ec] ;  /* 0x0000bb00bfb47a20 */ /* 0x000fe20000410000 */
[----:B--2---:R-:W-:Y:S01]  /*83a0*/  IADD3 R23, R5, 0x18, RZ ;  /* 0x0000001805177810 */ /* 0x004fe20007ffe0ff */
[----:B------:R-:W-:Y:S01]  /*83b0*/  FMUL.FTZ R16, R16, c[0x0][0x2ec] ;  /* 0x0000bb0010107a20 */ /* 0x000fe20000410000 */
[----:B------:R-:W-:Y:S01]  /*83c0*/  FSEL R29, R28, -INF , !P0 ;  /* 0xff8000001c1d7808 */ /* 0x000fe20004000000 */
[----:B------:R-:W-:Y:S01]  /*83d0*/  FMUL.FTZ R17, R17, c[0x0][0x2ec] ;  /* 0x0000bb0011117a20 */ /* 0x000fe20000410000 */
[-C--:B------:R-:W-:Y:S01]  /*83e0*/  ISETP.GE.AND P0, PT, R21, R2.reuse, PT ;  /* 0x000000021500720c */ /* 0x080fe20003f06270 */
[----:B------:R-:W2:Y:S01]  /*83f0*/  MUFU.TANH R10, R10 ;  /* 0x0000000a000a7308 */ /* 0x000ea20000002400 */
[----:B---3--:R-:W-:Y:S01]  /*8400*/  FSEL R25, R196, -INF , !P1 ;  /* 0xff800000c4197808 */ /* 0x008fe20004800000 */
[----:B------:R-:W-:Y:S01]  /*8410*/  FMUL.FTZ R18, R18, c[0x0][0x2ec] ;  /* 0x0000bb0012127a20 */ /* 0x000fe20000410000 */
[----:B------:R-:W-:Y:S01]  /*8420*/  IADD3 R21, R5, 0x19, RZ ;  /* 0x0000001905157810 */ /* 0x000fe20007ffe0ff */
[----:B------:R-:W-:Y:S01]  /*8430*/  FMUL.FTZ R19, R19, c[0x0][0x2ec] ;  /* 0x0000bb0013137a20 */ /* 0x000fe20000410000 */
[----:B------:R-:W-:-:S02]  /*8440*/  ISETP.GE.AND P1, PT, R23, R2, PT ;  /* 0x000000021700720c */ /* 0x000fc40003f26270 */
[----:B------:R-:W-:Y:S01]  /*8450*/  FSEL R28, R30, -INF , !P2 ;  /* 0xff8000001e1c7808 */ /* 0x000fe20005000000 */
[----:B------:R-:W-:Y:S01]  /*8460*/  FMUL.FTZ R30, R188, c[0x0][0x2ec] ;  /* 0x0000bb00bc1e7a20 */ /* 0x000fe20000410000 */
[----:B------:R-:W-:Y:S01]  /*8470*/  IADD3 R27, R5, 0x20, RZ ;  /* 0x00000020051b7810 */ /* 0x000fe20007ffe0ff */
[----:B------:R-:W3:Y:S01]  /*8480*/  MUFU.TANH R185, R185 ;  /* 0x000000b900b97308 */ /* 0x000ee20000002400 */
[-C--:B------:R-:W-:Y:S02]  /*8490*/  ISETP.GE.AND P2, PT, R23, R166.reuse, PT ;  /* 0x000000a61700720c */ /* 0x080fe40003f46270 */
[----:B----4-:R-:W-:Y:S02]  /*84a0*/  FSEL R22, R31, -INF , !P0 ;  /* 0xff8000001f167808 */ /* 0x010fe40004000000 */
[-C--:B------:R-:W-:Y:S02]  /*84b0*/  ISETP.GE.AND P0, PT, R21, R166.reuse, PT ;  /* 0x000000a61500720c */ /* 0x080fe40003f06270 */
[----:B------:R-:W-:Y:S01]  /*84c0*/  FSEL R24, R12, -INF , !P1 ;  /* 0xff8000000c187808 */ /* 0x000fe20004800000 */
[----:B------:R-:W-:Y:S01]  /*84d0*/  MUFU.TANH R165, R165 ;  /* 0x000000a500a57308 */ /* 0x000fe20000002400 */
[----:B------:R-:W-:-:S02]  /*84e0*/  ISETP.GE.AND P1, PT, R27, R166, PT ;  /* 0x000000a61b00720c */ /* 0x000fc40003f26270 */
[----:B------:R-:W-:Y:S02]  /*84f0*/  FSEL R23, R9, -INF , !P2 ;  /* 0xff80000009177808 */ /* 0x000fe40005000000 */
[-C--:B------:R-:W-:Y:S02]  /*8500*/  ISETP.GE.AND P2, PT, R21, R2.reuse, PT ;  /* 0x000000021500720c */ /* 0x080fe40003f46270 */
[----:B------:R-:W-:Y:S01]  /*8510*/  FSEL R21, R8, -INF , !P0 ;  /* 0xff80000008157808 */ /* 0x000fe20004000000 */
[----:B------:R-:W4:Y:S01]  /*8520*/  MUFU.TANH R194, R178 ;  /* 0x000000b200c27308 */ /* 0x000f220000002400 */
[----:B------:R-:W-:Y:S02]  /*8530*/  ISETP.GE.AND P0, PT, R27, R2, PT ;  /* 0x000000021b00720c */ /* 0x000fe40003f06270 */
[----:B------:R-:W-:Y:S02]  /*8540*/  FSEL R33, R13, -INF , !P1 ;  /* 0xff8000000d217808 */ /* 0x000fe40004800000 */
[----:B------:R-:W-:-:S02]  /*8550*/  IADD3 R9, R5, 0x21, RZ ;  /* 0x0000002105097810 */ /* 0x000fc40007ffe0ff */
[----:B------:R-:W-:Y:S01]  /*8560*/  IADD3 R13, R5, 0x28, RZ ;  /* 0x00000028050d7810 */ /* 0x000fe20007ffe0ff */
[----:B------:R-:W2:Y:S01]  /*8570*/  MUFU.TANH R30, R30 ;  /* 0x0000001e001e7308 */ /* 0x000ea20000002400 */
[----:B-1----:R-:W-:Y:S02]  /*8580*/  FSEL R20, R168, -INF , !P2 ;  /* 0xff800000a8147808 */ /* 0x002fe40005000000 */
[----:B-----5:R-:W-:Y:S02]  /*8590*/  FSEL R204, R204, -INF , !P0 ;  /* 0xff800000cccc7808 */ /* 0x020fe40004000000 */
[C---:B------:R-:W-:Y:S02]  /*85a0*/  ISETP.GE.AND P2, PT, R9.reuse, R166, PT ;  /* 0x000000a60900720c */ /* 0x040fe40003f46270 */
[----:B------:R-:W-:Y:S01]  /*85b0*/  ISETP.GE.AND P1, PT, R9, R2, PT ;  /* 0x000000020900720c */ /* 0x000fe20003f26270 */
[----:B------:R-:W1:Y:S01]  /*85c0*/  MUFU.TANH R182, R182 ;  /* 0x000000b600b67308 */ /* 0x000e620000002400 */
[----:B------:R-:W-:-:S02]  /*85d0*/  ISETP.GE.AND P0, PT, R13, R166, PT ;  /* 0x000000a60d00720c */ /* 0x000fc40003f06270 */
[----:B------:R-:W-:Y:S02]  /*85e0*/  IADD3 R9, R5, 0x29, RZ ;  /* 0x0000002905097810 */ /* 0x000fe40007ffe0ff */
[----:B------:R-:W-:Y:S02]  /*85f0*/  FSEL R198, R198, -INF , !P1 ;  /* 0xff800000c6c67808 */ /* 0x000fe40004800000 */
[----:B------:R-:W-:Y:S01]  /*8600*/  FSEL R167, R167, -INF , !P0 ;  /* 0xff800000a7a77808 */ /* 0x000fe20004000000 */
[----:B------:R-:W-:Y:S01]  /*8610*/  MUFU.TANH R0, R0 ;  /* 0x0000000000007308 */ /* 0x000fe20000002400 */
[C---:B------:R-:W-:Y:S02]  /*8620*/  ISETP.GE.AND P1, PT, R9.reuse, R166, PT ;  /* 0x000000a60900720c */ /* 0x040fe40003f26270 */
[----:B------:R-:W-:Y:S02]  /*8630*/  ISETP.GE.AND P0, PT, R9, R2, PT ;  /* 0x000000020900720c */ /* 0x000fe40003f06270 */
[----:B------:R-:W-:-:S02]  /*8640*/  IADD3 R9, R5, 0x31, RZ ;  /* 0x0000003105097810 */ /* 0x000fc40007ffe0ff */
[----:B------:R-:W-:Y:S01]  /*8650*/  FSEL R196, R14, -INF , !P0 ;  /* 0xff8000000ec47808 */ /* 0x000fe20004000000 */
[----:B------:R-:W5:Y:S01]  /*8660*/  MUFU.TANH R180, R180 ;  /* 0x000000b400b47308 */ /* 0x000f620000002400 */
[----:B--2---:R-:W-:Y:S01]  /*8670*/  FSEL R197, R10, -INF , !P2 ;  /* 0xff8000000ac57808 */ /* 0x004fe20005000000 */
[----:B------:R-:W-:Y:S01]  /*8680*/  BAR.SYNC.DEFER_BLOCKING 0x0 ;  /* 0x0000000000007b1d */ /* 0x000fe20000010000 */
[----:B------:R-:W-:Y:S02]  /*8690*/  ISETP.GE.AND P0, PT, R9, R166, PT ;  /* 0x000000a60900720c */ /* 0x000fe40003f06270 */
[----:B------:R-:W-:Y:S02]  /*86a0*/  ISETP.GE.AND P2, PT, R13, R2, PT ;  /* 0x000000020d00720c */ /* 0x000fe40003f46270 */
[----:B------:R-:W-:Y:S01]  /*86b0*/  IADD3 R13, R5, 0x30, RZ ;  /* 0x00000030050d7810 */ /* 0x000fe20007ffe0ff */
[----:B------:R-:W2:Y:S01]  /*86c0*/  MUFU.TANH R183, R16 ;  /* 0x0000001000b77308 */ /* 0x000ea20000002400 */
[----:B---3--:R-:W-:-:S02]  /*86d0*/  FSEL R185, R185, -INF , !P0 ;  /* 0xff800000b9b97808 */ /* 0x008fc40004000000 */
[----:B----4-:R-:W-:Y:S02]  /*86e0*/  FSEL R194, R194, -INF , !P2 ;  /* 0xff800000c2c27808 */ /* 0x010fe40005000000 */
[----:B------:R-:W-:Y:S02]  /*86f0*/  FSEL R165, R165, -INF , !P1 ;  /* 0xff800000a5a57808 */ /* 0x000fe40004800000 */
[----:B------:R-:W-:Y:S01]  /*8700*/  ISETP.GE.AND P0, PT, R5, R2, PT ;  /* 0x000000020500720c */ /* 0x000fe20003f06270 */
[----:B------:R-:W3:Y:S01]  /*8710*/  MUFU.TANH R181, R17 ;  /* 0x0000001100b57308 */ /* 0x000ee20000002400 */
[C---:B------:R-:W-:Y:S02]  /*8720*/  ISETP.GE.AND P2, PT, R13.reuse, R166, PT ;  /* 0x000000a60d00720c */ /* 0x040fe40003f46270 */
[----:B------:R-:W-:Y:S02]  /*8730*/  ISETP.GE.AND P1, PT, R13, R2, PT ;  /* 0x000000020d00720c */ /* 0x000fe40003f26270 */
[----:B------:R-:W-:-:S02]  /*8740*/  FSEL R8, R199, -INF , !P0 ;  /* 0xff800000c7087808 */ /* 0x000fc40004000000 */
[----:B------:R-:W-:Y:S01]  /*8750*/  FSEL R187, R30, -INF , !P2 ;  /* 0xff8000001ebb7808 */ /* 0x000fe20005000000 */
[----:B------:R-:W4:Y:S01]  /*8760*/  MUFU.TANH R178, R18 ;  /* 0x0000001200b27308 */ /* 0x000f220000002400 */
[----:B-1----:R-:W-:Y:S02]  /*8770*/  FSEL R182, R182, -INF , !P1 ;  /* 0xff800000b6b67808 */ /* 0x002fe40004800000 */
[----:B------:R-:W-:Y:S02]  /*8780*/  PLOP3.LUT P0, PT, PT, PT, UP0, 0x80, 0x0 ;  /* 0x000000000000781c */ /* 0x000fe40003f0f008 */
[----:B------:R-:W-:Y:S02]  /*8790*/  ISETP.GE.AND P2, PT, R9, R2, PT ;  /* 0x000000020900720c */ /* 0x000fe40003f46270 */
[C---:B------:R-:W-:Y:S01]  /*87a0*/  ISETP.GE.AND P1, PT, R5.reuse, R166, PT ;  /* 0x000000a60500720c */ /* 0x040fe20003f26270 */
[----:B------:R-:W1:Y:S01]  /*87b0*/  MUFU.TANH R177, R19 ;  /* 0x0000001300b17308 */ /* 0x000e620000002400 */
[----:B------:R-:W-:-:S02]  /*87c0*/  IADD3 R13, R5, 0x38, RZ ;  /* 0x00000038050d7810 */ /* 0x000fc40007ffe0ff */
[----:B------:R-:W-:Y:S02]  /*87d0*/  IADD3 R9, R5, 0x39, RZ ;  /* 0x0000003905097810 */ /* 0x000fe40007ffe0ff */
[----:B-----5:R-:W-:Y:S02]  /*87e0*/  FSEL R180, R180, -INF , !P2 ;  /* 0xff800000b4b47808 */ /* 0x020fe40005000000 */
[----:B------:R-:W-:Y:S02]  /*87f0*/  FSEL R5, R0, -INF , !P1 ;  /* 0xff80000000057808 */ /* 0x000fe40004800000 */
[-C--:B------:R-:W-:Y:S02]  /*8800*/  ISETP.GE.AND P2, PT, R13, R166.reuse, PT ;  /* 0x000000a60d00720c */ /* 0x080fe40003f46270 */
[----:B------:R-:W-:Y:S02]  /*8810*/  ISETP.GE.AND P1, PT, R9, R166, PT ;  /* 0x000000a60900720c */ /* 0x000fe40003f26270 */
[----:B--2---:R-:W-:-:S02]  /*8820*/  FSEL R183, R183, -INF , !P2 ;  /* 0xff800000b7b77808 */ /* 0x004fc40005000000 */
[----:B---3--:R-:W-:Y:S02]  /*8830*/  FSEL R181, R181, -INF , !P1 ;  /* 0xff800000b5b57808 */ /* 0x008fe40004800000 */
[-C--:B------:R-:W-:Y:S02]  /*8840*/  ISETP.GE.AND P2, PT, R13, R2.reuse, PT ;  /* 0x000000020d00720c */ /* 0x080fe40003f46270 */
[----:B------:R-:W-:Y:S02]  /*8850*/  ISETP.GE.AND P1, PT, R9, R2, PT ;  /* 0x000000020900720c */ /* 0x000fe40003f26270 */
[----:B----4-:R-:W-:Y:S02]  /*8860*/  FSEL R178, R178, -INF , !P2 ;  /* 0xff800000b2b27808 */ /* 0x010fe40005000000 */
[----:B-1----:R-:W-:Y:S01]  /*8870*/  FSEL R177, R177, -INF , !P1 ;  /* 0xff800000b1b17808 */ /* 0x002fe20004800000 */
        /* <DEDUP_REMOVED lines=78> */
[C---:B------:R-:W-:Y:S02]  /*8d60*/  IADD3 R0, P2, R9.reuse, UR11, RZ ;  /* 0x0000000b09007c10 */ /* 0x040fe4000ff5e0ff */
[C---:B--2---:R-:W-:Y:S01]  /*8d70*/  @!P5 LEA R18, P1, R9.reuse, c[0x0][0x168], 0x1 ;  /* 0x00005a000912da11 */ /* 0x044fe200078208ff */
[----:B------:R1:W-:Y:S03]  /*8d80*/  @P6 STS.128 [R235+0x9000], RZ ;  /* 0x009000ffeb006388 */ /* 0x0003e60000000c00 */
[C---:B------:R-:W-:Y:S01]  /*8d90*/  @!P5 LEA.HI.X R19, R9.reuse, c[0x0][0x16c], R2, 0x1, P1 ;  /* 0x00005b000913da11 */ /* 0x040fe200008f0c02 */
[----:B------:R-:W-:Y:S01]  /*8da0*/  @!PT LDS RZ, [RZ] ;  /* 0x00000000fffff984 */ /* 0x000fe20000000800 */
[----:B------:R-:W-:Y:S01]  /*8db0*/  @!PT LDS RZ, [RZ] ;  /* 0x00000000fffff984 */ /* 0x000fe20000000800 */
[----:B------:R-:W-:Y:S01]  /*8dc0*/  @!PT LDS RZ, [RZ] ;  /* 0x00000000fffff984 */ /* 0x000fe20000000800 */
[----:B------:R1:W-:Y:S01]  /*8dd0*/  @!P6 LDGSTS.E.BYPASS.LTC128B.128 [R235+0x9000], [R26.64] ;  /* 0x090000001aebefae */ /* 0x0003e2000b901d50 */
[----:B------:R-:W-:-:S03]  /*8de0*/  @!P3 LEA R12, P1, R9, c[0x0][0x168], 0x1 ;  /* 0x00005a00090cba11 */ /* 0x000fc600078208ff */
[----:B------:R1:W-:Y:S01]  /*8df0*/  @P5 STS.128 [R235+0xb000], RZ ;  /* 0x00b000ffeb005388 */ /* 0x0003e20000000c00 */
[----:B------:R-:W-:Y:S02]  /*8e00*/  @!P3 LEA.HI.X R13, R9, c[0x0][0x16c], R2, 0x1, P1 ;  /* 0x00005b00090dba11 */ /* 0x000fe400008f0c02 */
[----:B------:R-:W-:Y:S01]  /*8e10*/  IADD3.X R9, R2, UR19, RZ, P2, !PT ;  /* 0x0000001302097c10 */ /* 0x000fe200097fe4ff */
[----:B------:R-:W-:Y:S01]  /*8e20*/  @!PT LDS RZ, [RZ] ;  /* 0x00000000fffff984 */ /* 0x000fe20000000800 */
[----:B------:R-:W-:Y:S01]  /*8e30*/  @!PT LDS RZ, [RZ] ;  /* 0x00000000fffff984 */ /* 0x000fe20000000800 */
[----:B------:R-:W-:Y:S01]  /*8e40*/  @!PT LDS RZ, [RZ] ;  /* 0x00000000fffff984 */ /* 0x000fe20000000800 */
[----:B------:R1:W-:Y:S01]  /*8e50*/  @!P5 LDGSTS.E.BYPASS.LTC128B.128 [R235+0xb000], [R18.64+0x80] ;  /* 0x0b00008012ebdfae */ /* 0x0003e2000b901d50 */
[C---:B---3--:R-:W-:Y:S02]  /*8e60*/  @!P5 LEA R168, P2, R0.reuse, c[0x0][0x168], 0x1 ;  /* 0x00005a0000a8da11 */ /* 0x048fe400078408ff */
        /* <DEDUP_REMOVED lines=38> */
.L_x_552:
[----:B------:R-:W-:Y:S05]  /*90d0*/  BSYNC B0 ;  /* 0x0000000000007941 */ /* 0x000fea0003800000 */
.L_x_551:
[----:B------:R-:W0:Y:S02]  /*90e0*/  LDGDEPBAR ;  /* 0x00000000000079af */ /* 0x000e240000000000 */
.L_x_550:
[----:B-1----:R-:W-:Y:S01]  /*90f0*/  FMNMX.FTZ R12, R164, R5, !PT ;  /* 0x00000005a40c7209 */ /* 0x002fe20007810000 */
[----:B------:R-:W-:Y:S01]  /*9100*/  LDSM.16.MT88.4 R16, [R228+0x10000] ;  /* 0x01000000e410783b */ /* 0x000fe20000004200 */
[----:B------:R-:W-:Y:S01]  /*9110*/  FMNMX.FTZ R9, R3, R8, !PT ;  /* 0x0000000803097209 */ /* 0x000fe20007810000 */
[----:B------:R-:W-:Y:S01]  /*9120*/  @UP0 UIADD3 UR8, UR8, -0x3, URZ ;  /* 0xfffffffd08080890 */ /* 0x000fe2000fffe03f */
        /* <DEDUP_REMOVED lines=39> */
[----:B------:R-:W-:Y:S02]  /*93a0*/  FSETP.NEU.FTZ.AND P2, PT, R2, -INF , PT ;  /* 0xff8000000200780b */ /* 0x000fe40003f5d000 */
[C---:B------:R-:W-:Y:S01]  /*93b0*/  FSETP.NEU.FTZ.AND P1, PT, R0.reuse, -INF , PT ;  /* 0xff8000000000780b */ /* 0x040fe20003f3d000 */
[----:B------:R-:W-:Y:S01]  /*93c0*/  FMUL.FTZ R179, R0, c[0x0][0x23c] ;  /* 0x00008f0000b37a20 */ /* 0x000fe20000410000 */
[----:B------:R-:W-:-:S04]  /*93d0*/  FSEL R184, R184, RZ, P2 ;  /* 0x000000ffb8b87208 */ /* 0x000fc80001000000 */
[----:B------:R-:W-:Y:S01]  /*93e0*/  FSEL R179, R179, RZ, P1 ;  /* 0x000000ffb3b37208 */ /* 0x000fe20000800000 */
[--C-:B------:R-:W-:Y:S01]  /*93f0*/  FFMA.FTZ R174, R5, c[0x0][0x23c], -R184.reuse ;  /* 0x00008f0005ae7a23 */ /* 0x100fe200000108b8 */
[----:B------:R-:W-:Y:S01]  /*9400*/  FSEL R5, R2, RZ, P2 ;  /* 0x000000ff02057208 */ /* 0x000fe20001000000 */
[----:B------:R-:W-:Y:S02]  /*9410*/  FFMA.FTZ R173, R11, c[0x0][0x23c], -R184 ;  /* 0x00008f000bad7a23 */ /* 0x000fe400000108b8 */
[--C-:B------:R-:W-:Y:S01]  /*9420*/  FFMA.FTZ R175, R4, c[0x0][0x23c], -R179.reuse ;  /* 0x00008f0004af7a23 */ /* 0x100fe200000108b3 */
[----:B------:R-:W-:Y:S01]  /*9430*/  FSEL R4, R0, RZ, P1 ;  /* 0x000000ff00047208 */ /* 0x000fe20000800000 */
[----:B------:R-:W-:Y:S01]  /*9440*/  FFMA.FTZ R170, R8, c[0x0][0x23c], -R179 ;  /* 0x00008f0008aa7a23 */ /* 0x000fe200000108b3 */
[----:B------:R-:W-:Y:S01]  /*9450*/  MUFU.EX2 R174, R174 ;  /* 0x000000ae00ae7308 */ /* 0x000fe20000000800 */
[----:B------:R-:W-:Y:S01]  /*9460*/  FADD.FTZ R5, R164, -R5 ;  /* 0x80000005a4057221 */ /* 0x000fe20000010000 */
[----:B------:R-:W1:Y:S01]  /*9470*/  LDSM.16.MT88.4 R8, [R225+0x10000] ;  /* 0x01000000e108783b */ /* 0x000e620000004200 */
[----:B------:R-:W-:-:S02]  /*9480*/  FADD.FTZ R4, R3, -R4 ;  /* 0x8000000403047221 */ /* 0x000fc40000010000 */
[--C-:B------:R-:W-:Y:S02]  /*9490*/  FFMA.FTZ R172, R15, c[0x0][0x23c], -R184.reuse ;  /* 0x00008f000fac7a23 */ /* 0x100fe400000108b8 */
[--C-:B------:R-:W-:Y:S01]  /*94a0*/  FFMA.FTZ R171, R7, c[0x0][0x23c], -R184.reuse ;  /* 0x00008f0007ab7a23 */ /* 0x100fe200000108b8 */
[----:B------:R-:W2:Y:S01]  /*94b0*/  MUFU.EX2 R173, R173 ;  /* 0x000000ad00ad7308 */ /* 0x000ea20000000800 */
[--C-:B------:R-:W-:Y:S01]  /*94c0*/  FFMA.FTZ R169, R32, c[0x0][0x23c], -R179.reuse ;  /* 0x00008f0020a97a23 */ /* 0x100fe200000108b3 */
[----:B------:R-:W3:Y:S01]  /*94d0*/  LDSM.16.MT88.4 R12, [R226+0x10000] ;  /* 0x01000000e20c783b */ /* 0x000ee20000004200 */
        /* <DEDUP_REMOVED lines=8> */
[----:B------:R-:W4:Y:S01]  /*9560*/  MUFU.EX2 R171, R171 ;  /* 0x000000ab00ab7308 */ /* 0x000f220000000800 */
[----:B--2---:R-:W-:Y:S01]  /*9570*/  F2FP.PACK_AB R4, R173, R174 ;  /* 0x000000aead04723e */ /* 0x004fe200000000ff */
[--C-:B------:R-:W-:Y:S02]  /*9580*/  FFMA.FTZ R193, R28, c[0x0][0x23c], -R179.reuse ;  /* 0x00008f001cc17a23 */ /* 0x100fe400000108b3 */
[--C-:B------:R-:W-:Y:S01]  /*9590*/  FFMA.FTZ R190, R22, c[0x0][0x23c], -R179.reuse ;  /* 0x00008f0016be7a23 */ /* 0x100fe200000108b3 */
[----:B------:R-:W-:Y:S01]  /*95a0*/  LDSM.16.MT88.4 R28, [R225+0x10800] ;  /* 0x01080000e11c783b */ /* 0x000fe20000004200 */
[----:B------:R-:W-:-:S02]  /*95b0*/  FFMA.FTZ R192, R24, c[0x0][0x23c], -R179 ;  /* 0x00008f0018c07a23 */ /* 0x000fc400000108b3 */
[----:B------:R-:W-:Y:S01]  /*95c0*/  MUFU.EX2 R170, R170 ;  /* 0x000000aa00aa7308 */ /* 0x000fe20000000800 */
[----:B------:R-:W-:Y:S01]  /*95d0*/  FFMA.FTZ R195, R20, c[0x0][0x23c], -R179 ;  /* 0x00008f0014c37a23 */ /* 0x000fe200000108b3 */
[----:B------:R-:W-:Y:S01]  /*95e0*/  LDSM.16.MT88.4 R24, [R224+0x10800] ;  /* 0x01080000e018783b */ /* 0x000fe20000004200 */
[--C-:B------:R-:W-:Y:S02]  /*95f0*/  FFMA.FTZ R199, R33, c[0x0][0x23c], -R184.reuse ;  /* 0x00008f0021c77a23 */ /* 0x100fe400000108b8 */
[--C-:B------:R-:W-:Y:S01]  /*9600*/  FFMA.FTZ R206, R197, c[0x0][0x23c], -R184.reuse ;  /* 0x00008f00c5ce7a23 */ /* 0x100fe200000108b8 */
[----:B------:R-:W-:Y:S01]  /*9610*/  LDSM.16.MT88.4 R20, [R228+0x12800] ;  /* 0x01280000e414783b */ /* 0x000fe20000004200 */
[--C-:B------:R-:W-:Y:S01]  /*9620*/  FFMA.FTZ R197, R167, c[0x0][0x23c], -R184.reuse ;  /* 0x00008f00a7c57a23 */ /* 0x100fe200000108b8 */
[----:B------:R-:W2:Y:S01]  /*9630*/  MUFU.EX2 R169, R169 ;  /* 0x000000a900a97308 */ /* 0x000ea20000000800 */
[----:B----4-:R-:W-:Y:S01]  /*9640*/  F2FP.PACK_AB R6, R171, R172 ;  /* 0x000000acab06723e */ /* 0x010fe200000000ff */
[----:B------:R-:W-:Y:S01]  /*9650*/  LDSM.16.MT88.4 R32, [R224+0x16800] ;  /* 0x01680000e020783b */ /* 0x000fe20000004200 */
[----:B------:R-:W-:-:S02]  /*9660*/  FFMA.FTZ R246, R165, c[0x0][0x23c], -R184 ;  /* 0x00008f00a5f67a23 */ /* 0x000fc400000108b8 */
[--C-:B------:R-:W-:Y:S01]  /*9670*/  FFMA.FTZ R204, R204, c[0x0][0x23c], -R179.reuse ;  /* 0x00008f00cccc7a23 */ /* 0x100fe200000108b3 */
[----:B------:R-:W-:Y:S01]  /*9680*/  LDSM.16.MT88.4 R164, [R228+0x11000] ;  /* 0x01100000e4a4783b */ /* 0x000fe20000004200 */
[--C-:B------:R-:W-:Y:S01]  /*9690*/  FFMA.FTZ R205, R198, c[0x0][0x23c], -R179.reuse ;  /* 0x00008f00c6cd7a23 */ /* 0x100fe200000108b3 */
[----:B------:R-:W-:Y:S01]  /*96a0*/  MUFU.EX2 R168, R168 ;  /* 0x000000a800a87308 */ /* 0x000fe20000000800 */
[--C-:B------:R-:W-:Y:S02]  /*96b0*/  FFMA.FTZ R194, R194, c[0x0][0x23c], -R179.reuse ;  /* 0x00008f00c2c27a23 */ /* 0x100fe400000108b3 */
[--C-:B------:R-:W-:Y:S02]  /*96c0*/  FFMA.FTZ R207, R196, c[0x0][0x23c], -R179.reuse ;  /* 0x00008f00c4cf7a23 */ /* 0x100fe400000108b3 */
[--C-:B------:R-:W-:Y:S02]  /*96d0*/  FFMA.FTZ R180, R180, c[0x0][0x23c], -R179.reuse ;  /* 0x00008f00b4b47a23 */ /* 0x100fe400000108b3 */
[--C-:B------:R-:W-:Y:S01]  /*96e0*/  FFMA.FTZ R178, R178, c[0x0][0x23c], -R179.reuse ;  /* 0x00008f00b2b27a23 */ /* 0x100fe200000108b3 */
[----:B------:R-:W4:Y:S01]  /*96f0*/  MUFU.EX2 R175, R175 ;  /* 0x000000af00af7308 */ /* 0x000f220000000800 */
[----:B--2---:R-:W-:Y:S01]  /*9700*/  F2FP.PACK_AB R5, R169, R170 ;  /* 0x000000aaa905723e */ /* 0x004fe200000000ff */
[----:B------:R-:W-:-:S06]  /*9710*/  FFMA.FTZ R177, R177, c[0x0][0x23c], -R179 ;  /* 0x00008f00b1b17a23 */ /* 0x000fcc00000108b3 */
[----:B------:R-:W2:Y:S08]  /*9720*/  MUFU.EX2 R176, R176 ;  /* 0x000000b000b07308 */ /* 0x000eb00000000800 */
[----:B------:R-:W5:Y:S01]  /*9730*/  MUFU.EX2 R3, R3 ;  /* 0x0000000300037308 */ /* 0x000f620000000800 */
[----:B----4-:R-:W-:Y:S01]  /*9740*/  F2FP.PACK_AB R7, R175, R168 ;  /* 0x000000a8af07723e */ /* 0x010fe200000000ff */
[----:B--2---:R-:W-:-:S06]  /*9750*/  FMUL.FTZ R160, R160, R176 ;  /* 0x000000b0a0a07220 */ /* 0x004fcc0000410000 */
[----:B------:R-:W-:Y:S01]  /*9760*/  MUFU.EX2 R186, R186 ;  /* 0x000000ba00ba7308 */ /* 0x000fe20000000800 */
[-C--:B------:R-:W-:Y:S02]  /*9770*/  FMUL.FTZ R161, R161, R176.reuse ;  /* 0x000000b0a1a17220 */ /* 0x080fe40000410000 */
[-C--:B------:R-:W-:Y:S02]  /*9780*/  FMUL.FTZ R156, R156, R176.reuse ;  /* 0x000000b09c9c7220 */ /* 0x080fe40000410000 */
[----:B------:R-:W-:Y:S02]  /*9790*/  FMUL.FTZ R157, R157, R176 ;  /* 0x000000b09d9d7220 */ /* 0x000fe40000410000 */
[-C--:B-----5:R-:W-:Y:S01]  /*97a0*/  FMUL.FTZ R162, R162, R3.reuse ;  /* 0x00000003a2a27220 */ /* 0x0a0fe20000410000 */
[----:B------:R-:W2:Y:S01]  /*97b0*/  MUFU.EX2 R189, R189 ;  /* 0x000000bd00bd7308 */ /* 0x000ea20000000800 */
        /* <DEDUP_REMOVED lines=16> */
[C---:B-1----:R-:W-:Y:S01]  /*98c0*/  HMMA.16816.F32 R144, R4.reuse, R8, R144 ;  /* 0x000000080490723c */ /* 0x042fe20000001890 */
[-C--:B------:R-:W-:Y:S02]  /*98d0*/  FMUL.FTZ R152, R152, R176.reuse ;  /* 0x000000b098987220 */ /* 0x080fe40000410000 */
[-C--:B------:R-:W-:Y:S01]  /*98e0*/  FMUL.FTZ R153, R153, R176.reuse ;  /* 0x000000b099997220 */ /* 0x080fe20000410000 */
[----:B------:R-:W-:Y:S01]  /*98f0*/  MUFU.EX2 R193, R193 ;  /* 0x000000c100c17308 */ /* 0x000fe20000000800 */
[-C--:B------:R-:W-:Y:S02]  /*9900*/  FMUL.FTZ R154, R154, R3.reuse ;  /* 0x000000039a9a7220 */ /* 0x080fe40000410000 */
[----:B------:R-:W-:Y:S01]  /*9910*/  FMUL.FTZ R155, R155, R3 ;  /* 0x000000039b9b7220 */ /* 0x000fe20000410000 */
[----:B------:R-:W-:Y:S01]  /*9920*/  HMMA.16816.F32 R140, R4, R10, R140 ;  /* 0x0000000a048c723c */ /* 0x000fe2000000188c */
[----:B------:R-:W1:Y:S01]  /*9930*/  LDSM.16.MT88.4 R8, [R226+0x12000] ;  /* 0x01200000e208783b */ /* 0x000e620000004200 */
[----:B------:R-:W-:-:S02]  /*9940*/  FMUL.FTZ R148, R148, R176 ;  /* 0x000000b094947220 */ /* 0x000fc40000410000 */
[-C--:B------:R-:W-:Y:S01]  /*9950*/  FMUL.FTZ R149, R149, R176.reuse ;  /* 0x000000b095957220 */ /* 0x080fe20000410000 */
[----:B------:R-:W5:Y:S01]  /*9960*/  MUFU.EX2 R190, R190 ;  /* 0x000000be00be7308 */ /* 0x000f620000000800 */
[-C--:B------:R-:W-:Y:S02]  /*9970*/  FMUL.FTZ R150, R150, R3.reuse ;  /* 0x0000000396967220 */ /* 0x080fe40000410000 */
[-C--:B------:R-:W-:Y:S01]  /*9980*/  FMUL.FTZ R151, R151, R3.reuse ;  /* 0x0000000397977220 */ /* 0x080fe20000410000 */
[----:B---3--:R-:W-:Y:S01]  /*9990*/  HMMA.16816.F32 R152, R4, R12, R152 ;  /* 0x0000000c0498723c */ /* 0x008fe20000001898 */
[-C--:B------:R-:W-:Y:S02]  /*99a0*/  FMUL.FTZ R136, R136, R176.reuse ;  /* 0x000000b088887220 */ /* 0x080fe40000410000 */
[----:B------:R-:W-:Y:S01]  /*99b0*/  FMUL.FTZ R137, R137, R176 ;  /* 0x000000b089897220 */ /* 0x000fe20000410000 */
[----:B------:R-:W-:Y:S01]  /*99c0*/  MUFU.EX2 R192, R192 ;  /* 0x000000c000c07308 */ /* 0x000fe20000000800 */
        /* <DEDUP_REMOVED lines=9> */
[----:B----4-:R-:W-:Y:S01]  /*9a60*/  HMMA.16816.F32 R136, R4, R16, R136 ;  /* 0x000000100488723c */ /* 0x010fe20000001888 */
[----:B------:R-:W-:-:S02]  /*9a70*/  FMUL.FTZ R44, R44, R176 ;  /* 0x000000b02c2c7220 */ /* 0x000fc40000410000 */
[-C--:B------:R-:W-:Y:S01]  /*9a80*/  FMUL.FTZ R45, R45, R176.reuse ;  /* 0x000000b02d2d7220 */ /* 0x080fe20000410000 */
[----:B------:R-:W-:Y:S01]  /*9a90*/  MUFU.EX2 R199, R199 ;  /* 0x000000c700c77308 */ /* 0x000fe20000000800 */
[-C--:B------:R-:W-:Y:S02]  /*9aa0*/  FMUL.FTZ R46, R46, R3.reuse ;  /* 0x000000032e2e7220 */ /* 0x080fe40000410000 */
[-C--:B------:R-:W-:Y:S01]  /*9ab0*/  FMUL.FTZ R47, R47, R3.reuse ;  /* 0x000000032f2f7220 */ /* 0x080fe20000410000 */
[----:B------:R-:W-:Y:S01]  /*9ac0*/  HMMA.16816.F32 R132, R4, R18, R132 ;  /* 0x000000120484723c */ /* 0x000fe20000001884 */
[----:B------:R-:W4:Y:S01]  /*9ad0*/  LDSM.16.MT88.4 R16, [R225+0x12000] ;  /* 0x01200000e110783b */ /* 0x000f220000004200 */
[-C--:B------:R-:W-:Y:S02]  /*9ae0*/  FMUL.FTZ R48, R48, R176.reuse ;  /* 0x000000b030307220 */ /* 0x080fe40000410000 */
[----:B------:R-:W-:Y:S01]  /*9af0*/  FMUL.FTZ R49, R49, R176 ;  /* 0x000000b031317220 */ /* 0x000fe20000410000 */
[----:B------:R-:W2:Y:S01]  /*9b00*/  MUFU.EX2 R206, R206 ;  /* 0x000000ce00ce7308 */ /* 0x000ea20000000800 */
[----:B------:R-:W-:-:S02]  /*9b10*/  FMUL.FTZ R50, R50, R3 ;  /* 0x0000000332327220 */ /* 0x000fc40000410000 */
[-C--:B------:R-:W-:Y:S01]  /*9b20*/  FMUL.FTZ R51, R51, R3.reuse ;  /* 0x0000000333337220 */ /* 0x080fe20000410000 */
        /* <DEDUP_REMOVED lines=10> */
[----:B------:R-:W-:Y:S01]  /*9bd0*/  MUFU.EX2 R246, R246 ;  /* 0x000000f600f67308 */ /* 0x000fe20000000800 */
        /* <DEDUP_REMOVED lines=50> */
[-C--:B------:R-:W-:Y:S02]  /*9f00*/  FMUL.FTZ R81, R81, R176.reuse ;  /* 0x000000b051517220 */ /* 0x080fe40000410000 */
[-C--:B------:R-:W-:Y:S02]  /*9f10*/  FMUL.FTZ R82, R82, R3.reuse ;  /* 0x0000000352527220 */ /* 0x080fe40000410000 */
[----:B------:R-:W-:Y:S01]  /*9f20*/  FMUL.FTZ R83, R83, R3 ;  /* 0x0000000353537220 */ /* 0x000fe20000410000 */
[----:B----4-:R-:W-:Y:S01]  /*9f30*/  HMMA.16816.F32 R76, R4, R16, R76 ;  /* 0x00000010044c723c */ /* 0x010fe2000000184c */
[----:B------:R-:W-:-:S02]  /*9f40*/  FMUL.FTZ R92, R92, R176 ;  /* 0x000000b05c5c7220 */ /* 0x000fc40000410000 */
[-C--:B------:R-:W-:Y:S02]  /*9f50*/  FMUL.FTZ R93, R93, R176.reuse ;  /* 0x000000b05d5d7220 */ /* 0x080fe40000410000 */
[-C--:B------:R-:W-:Y:S02]  /*9f60*/  FMUL.FTZ R94, R94, R3.reuse ;  /* 0x000000035e5e7220 */ /* 0x080fe40000410000 */
[-C--:B------:R-:W-:Y:S01]  /*9f70*/  FMUL.FTZ R95, R95, R3.reuse ;  /* 0x000000035f5f7220 */ /* 0x080fe20000410000 */
[----:B------:R-:W-:Y:S01]  /*9f80*/  HMMA.16816.F32 R80, R4, R18, R80 ;  /* 0x000000120450723c */ /* 0x000fe20000001850 */
[----:B------:R-:W4:Y:S01]  /*9f90*/  LDSM.16.MT88.4 R16, [R228+0x16000] ;  /* 0x01600000e410783b */ /* 0x000f220000004200 */
[-C--:B------:R-:W-:Y:S02]  /*9fa0*/  FMUL.FTZ R96, R96, R176.reuse ;  /* 0x000000b060607220 */ /* 0x080fe40000410000 */
        /* <DEDUP_REMOVED lines=13> */
[-C--:B------:R-:W-:Y:S01]  /*a080*/  FMUL.FTZ R91, R91, R3.reuse ;  /* 0x000000035b5b7220 */ /* 0x080fe20000410000 */
[----:B---3--:R-:W-:Y:S01]  /*a090*/  HMMA.16816.F32 R84, R4, R12, R84 ;  /* 0x0000000c0454723c */ /* 0x008fe20000001854 */
[-C--:B------:R-:W-:Y:S02]  /*a0a0*/  FMUL.FTZ R100, R100, R176.reuse ;  /* 0x000000b064647220 */ /* 0x080fe40000410000 */
[----:B------:R-:W-:Y:S02]  /*a0b0*/  FMUL.FTZ R101, R101, R176 ;  /* 0x000000b065657220 */ /* 0x000fe40000410000 */
        /* <DEDUP_REMOVED lines=42> */
[----:B------:R-:W-:-:S02]  /*a360*/  FFMA.FTZ R174, R251, R176, R174 ;  /* 0x000000b0fbae7223 */ /* 0x000fc400000100ae */
[----:B------:R-:W-:Y:S02]  /*a370*/  FFMA.FTZ R170, R249, R3, R170 ;  /* 0x00000003f9aa7223 */ /* 0x000fe400000100aa */
[----:B------:R-:W-:Y:S02]  /*a380*/  FADD.FTZ R173, R173, R174 ;  /* 0x000000aeadad7221 */ /* 0x000fe40000010000 */
[----:B------:R-:W-:Y:S01]  /*a390*/  FADD.FTZ R169, R169, R170 ;  /* 0x000000aaa9a97221 */ /* 0x000fe20000010000 */
[----:B------:R-:W-:Y:S01]  /*a3a0*/  HMMA.16816.F32 R128, R4, R18, R128 ;  /* 0x000000120480723c */ /* 0x000fe20000001880 */
[----:B------:R-:W4:Y:S01]  /*a3b0*/  LDSM.16.MT88.4 R16, [R226+0x12800] ;  /* 0x01280000e210783b */ /* 0x000f220000004200 */
[----:B------:R-:W-:Y:S02]  /*a3c0*/  FADD.FTZ R172, R172, R173 ;  /* 0x000000adacac7221 */ /* 0x000fe40000010000 */
[----:B------:R-:W-:Y:S02]  /*a3d0*/  FADD.FTZ R168, R168, R169 ;  /* 0x000000a9a8a87221 */ /* 0x000fe40000010000 */
[----:B------:R-:W-:Y:S01]  /*a3e0*/  FADD.FTZ R171, R171, R172 ;  /* 0x000000acabab7221 */ /* 0x000fe20000010000 */
[----:B--2---:R-:W-:Y:S01]  /*a3f0*/  F2FP.PACK_AB R4, R189, R186 ;  /* 0x000000babd04723e */ /* 0x004fe200000000ff */
[----:B------:R-:W-:Y:S01]  /*a400*/  FADD.FTZ R168, R175, R168 ;  /* 0x000000a8afa87221 */ /* 0x000fe20000010000 */
[----:B-----5:R-:W-:Y:S01]  /*a410*/  F2FP.PACK_AB R5, R190, R193 ;  /* 0x000000c1be05723e */ /* 0x020fe200000000ff */
[----:B------:R-:W-:Y:S01]  /*a420*/  FADD.FTZ R186, R186, R171 ;  /* 0x000000abbaba7221 */ /* 0x000fe20000010000 */
[----:B------:R-:W-:Y:S01]  /*a430*/  F2FP.PACK_AB R6, R191, R188 ;  /* 0x000000bcbf06723e */ /* 0x000fe200000000ff */
[----:B------:R-:W-:Y:S01]  /*a440*/  FADD.FTZ R193, R193, R168 ;  /* 0x000000a8c1c17221 */ /* 0x000fe20000010000 */
[----:B------:R-:W-:Y:S01]  /*a450*/  F2FP.PACK_AB R7, R195, R192 ;  /* 0x000000c0c307723e */ /* 0x000fe200000000ff */
[----:B------:R-:W-:-:S02]  /*a460*/  FADD.FTZ R189, R189, R186 ;  /* 0x000000babdbd7221 */ /* 0x000fc40000010000 */
[----:B------:R-:W-:-:S04]  /*a470*/  FADD.FTZ R193, R190, R193 ;  /* 0x000000c1bec17221 */ /* 0x000fc80000010000 */
[----:B-1----:R-:W-:Y:S01]  /*a480*/  HMMA.16816.F32 R152, R4, R8, R152 ;  /* 0x000000080498723c */ /* 0x002fe20000001898 */
[----:B------:R-:W-:-:S04]  /*a490*/  FADD.FTZ R192, R192, R193 ;  /* 0x000000c1c0c07221 */ /* 0x000fc80000010000 */
[----:B------:R-:W-:-:S03]  /*a4a0*/  FADD.FTZ R195, R195, R192 ;  /* 0x000000c0c3c37221 */ /* 0x000fc60000010000 */
[C---:B------:R-:W-:Y:S01]  /*a4b0*/  HMMA.16816.F32 R148, R4.reuse, R10, R148 ;  /* 0x0000000a0494723c */ /* 0x040fe20000001894 */
[----:B------:R-:W1:Y:S07]  /*a4c0*/  LDSM.16.MT88.4 R8, [R225+0x12800] ;  /* 0x01280000e108783b */ /* 0x000e6e0000004200 */
        /* <DEDUP_REMOVED lines=45> */
[----:B------:R-:W-:-:S02]  /*a7a0*/  F2FP.PACK_AB R4, R206, R199 ;  /* 0x000000c7ce04723e */ /* 0x000fc400000000ff */
[----:B------:R-:W-:Y:S01]  /*a7b0*/  F2FP.PACK_AB R5, R205, R204 ;  /* 0x000000cccd05723e */ /* 0x000fe200000000ff */
[----:B------:R-:W-:Y:S01]  /*a7c0*/  FADD.FTZ R204, R204, R195 ;  /* 0x000000c3cccc7221 */ /* 0x000fe20000010000 */
[----:B------:R-:W-:Y:S02]  /*a7d0*/  F2FP.PACK_AB R6, R246, R197 ;  /* 0x000000c5f606723e */ /* 0x000fe400000000ff */
[----:B------:R-:W-:Y:S01]  /*a7e0*/  F2FP.PACK_AB R7, R207, R194 ;  /* 0x000000c2cf07723e */ /* 0x000fe200000000ff */
[----:B------:R-:W-:-:S04]  /*a7f0*/  FADD.FTZ R205, R205, R204 ;  /* 0x000000cccdcd7221 */ /* 0x000fc80000010000 */
[----:B------:R-:W-:Y:S02]  /*a800*/  FADD.FTZ R194, R194, R205 ;  /* 0x000000cdc2c27221 */ /* 0x000fe40000010000 */
[----:B----4-:R-:W-:Y:S02]  /*a810*/  HMMA.16816.F32 R152, R4, R16, R152 ;  /* 0x000000100498723c */ /* 0x010fe40000001898 */
[----:B------:R-:W-:-:S06]  /*a820*/  FADD.FTZ R194, R207, R194 ;  /* 0x000000c2cfc27221 */ /* 0x000fcc0000010000 */
[C---:B------:R-:W-:Y:S01]  /*a830*/  HMMA.16816.F32 R148, R4.reuse, R18, R148 ;  /* 0x000000120494723c */ /* 0x040fe20000001894 */
[----:B------:R-:W3:Y:S07]  /*a840*/  LDSM.16.MT88.4 R16, [R224+0x13000] ;  /* 0x01300000e010783b */ /* 0x000eee0000004200 */
[C---:B-1----:R-:W-:Y:S08]  /*a850*/  HMMA.16816.F32 R44, R4.reuse, R8, R44 ;  /* 0x00000008042c723c */ /* 0x042ff0000000182c */
[C---:B------:R-:W-:Y:S01]  /*a860*/  HMMA.16816.F32 R48, R4.reuse, R10, R48 ;  /* 0x0000000a0430723c */ /* 0x040fe20000001830 */
[----:B------:R-:W1:Y:S07]  /*a870*/  LDSM.16.MT88.4 R8, [R224+0x15000] ;  /* 0x01500000e008783b */ /* 0x000e6e0000004200 */
[C---:B-----5:R-:W-:Y:S08]  /*a880*/  HMMA.16816.F32 R136, R4.reuse, R24, R136 ;  /* 0x000000180488723c */ /* 0x060ff00000001888 */
        /* <DEDUP_REMOVED lines=29> */
[C---:B------:R-:W-:Y:S07]  /*aa60*/  HMMA.16816.F32 R156, R4.reuse, R166, R156 ;  /* 0x000000a6049c723c */ /* 0x040fee000000189c */
[--C-:B------:R-:W-:Y:S01]  /*aa70*/  FFMA.FTZ R167, R181, c[0x0][0x23c], -R184.reuse ;  /* 0x00008f00b5a77a23 */ /* 0x100fe200000108b8 */
[----:B------:R-:W-:Y:S01]  /*aa80*/  HMMA.16816.F32 R160, R4, R164, R160 ;  /* 0x000000a404a0723c */ /* 0x000fe200000018a0 */
[----:B------:R-:W-:-:S02]  /*aa90*/  FFMA.FTZ R166, R183, c[0x0][0x23c], -R184 ;  /* 0x00008f00b7a67a23 */ /* 0x000fc400000108b8 */
[----:B------:R-:W-:Y:S02]  /*aaa0*/  FFMA.FTZ R181, R182, c[0x0][0x23c], -R179 ;  /* 0x00008f00b6b57a23 */ /* 0x000fe400000108b3 */
[----:B------:R-:W-:Y:S02]  /*aab0*/  MUFU.EX2 R167, R167 ;  /* 0x000000a700a77308 */ /* 0x000fe40000000800 */
[--C-:B------:R-:W-:Y:S01]  /*aac0*/  FFMA.FTZ R164, R187, c[0x0][0x23c], -R184.reuse ;  /* 0x00008f00bba47a23 */ /* 0x100fe200000108b8 */
[----:B-----5:R-:W-:Y:S01]  /*aad0*/  HMMA.16816.F32 R76, R4, R28, R76 ;  /* 0x0000001c044c723c */ /* 0x020fe2000000184c */
[----:B------:R-:W-:-:S04]  /*aae0*/  FFMA.FTZ R165, R185, c[0x0][0x23c], -R184 ;  /* 0x00008f00b9a57a23 */ /* 0x000fc800000108b8 */
[----:B------:R-:W-:Y:S03]  /*aaf0*/  MUFU.EX2 R164, R164 ;  /* 0x000000a400a47308 */ /* 0x000fe60000000800 */
[C---:B------:R-:W-:Y:S01]  /*ab00*/  HMMA.16816.F32 R80, R4.reuse, R30, R80 ;  /* 0x0000001e0450723c */ /* 0x040fe20000001850 */
[----:B------:R-:W5:Y:S04]  /*ab10*/  LDSM.16.MT88.4 R28, [R225+0x11800] ;  /* 0x01180000e11c783b */ /* 0x000f680000004200 */
[----:B------:R-:W1:Y:S03]  /*ab20*/  MUFU.EX2 R165, R165 ;  /* 0x000000a500a57308 */ /* 0x000e660000000800 */
[C---:B------:R-:W-:Y:S05]  /*ab30*/  HMMA.16816.F32 R100, R4.reuse, R20, R100 ;  /* 0x000000140464723c */ /* 0x040fea0000001864 */
[----:B------:R-:W-:Y:S03]  /*ab40*/  MUFU.EX2 R166, R166 ;  /* 0x000000a600a67308 */ /* 0x000fe60000000800 */
[C---:B------:R-:W-:Y:S01]  /*ab50*/  HMMA.16816.F32 R104, R4.reuse, R22, R104 ;  /* 0x000000160468723c */ /* 0x040fe20000001868 */
[----:B------:R-:W-:Y:S04]  /*ab60*/  LDSM.16.MT88.4 R20, [R228+0x13800] ;  /* 0x01380000e414783b */ /* 0x000fe80000004200 */
[----:B------:R-:W1:Y:S03]  /*ab70*/  MUFU.EX2 R181, R181 ;  /* 0x000000b500b57308 */ /* 0x000e660000000800 */
[C---:B----4-:R-:W-:Y:S08]  /*ab80*/  HMMA.16816.F32 R116, R4.reuse, R24, R116 ;  /* 0x000000180474723c */ /* 0x050ff00000001874 */
[----:B------:R-:W-:Y:S01]  /*ab90*/  HMMA.16816.F32 R120, R4, R26, R120 ;  /* 0x0000001a0478723c */ /* 0x000fe20000001878 */
[----:B------:R-:W4:Y:S06]  /*aba0*/  LDSM.16.MT88.4 R24, [R224+0x11800] ;  /* 0x01180000e018783b */ /* 0x000f2c0000004200 */
[----:B-1----:R-:W-:-:S02]  /*abb0*/  F2FP.PACK_AB R4, R165, R164 ;  /* 0x000000a4a504723e */ /* 0x002fc400000000ff */
[C---:B------:R-:W-:Y:S01]  /*abc0*/  F2FP.PACK_AB R5, R180.reuse, R181 ;  /* 0x000000b5b405723e */ /* 0x040fe200000000ff */
[----:B------:R-:W-:Y:S01]  /*abd0*/  FADD.FTZ R181, R181, R194 ;  /* 0x000000c2b5b57221 */ /* 0x000fe20000010000 */
[----:B------:R-:W-:Y:S02]  /*abe0*/  F2FP.PACK_AB R6, R167, R166 ;  /* 0x000000a6a706723e */ /* 0x000fe400000000ff */
[----:B------:R-:W-:Y:S01]  /*abf0*/  F2FP.PACK_AB R7, R177, R178 ;  /* 0x000000b2b107723e */ /* 0x000fe200000000ff */
[----:B------:R-:W-:-:S04]  /*ac00*/  FADD.FTZ R181, R180, R181 ;  /* 0x000000b5b4b57221 */ /* 0x000fc80000010000 */
[----:B------:R-:W-:Y:S02]  /*ac10*/  FADD.FTZ R178, R178, R181 ;  /* 0x000000b5b2b27221 */ /* 0x000fe40000010000 */
[----:B--2---:R-:W-:Y:S02]  /*ac20*/  HMMA.16816.F32 R152, R4, R12, R152 ;  /* 0x0000000c0498723c */ /* 0x004fe40000001898 */
[----:B------:R-:W-:-:S06]  /*ac30*/  FADD.FTZ R249, R177, R178 ;  /* 0x000000b2b1f97221 */ /* 0x000fcc0000010000 */
        /* <DEDUP_REMOVED lines=11> */
[C---:B-----5:R-:W-:Y:S08]  /*acf0*/  HMMA.16816.F32 R144, R4.reuse, R28, R144 ;  /* 0x0000001c0490723c */ /* 0x060ff00000001890 */
[C---:B------:R-:W-:Y:S01]  /*ad00*/  HMMA.16816.F32 R140, R4.reuse, R30, R140 ;  /* 0x0000001e048c723c */ /* 0x040fe2000000188c */
[----:B------:R-:W5:Y:S07]  /*ad10*/  LDSM.16.MT88.4 R28, [R226+0x15800] ;  /* 0x01580000e21c783b */ /* 0x000f6e0000004200 */
[C---:B----4-:R-:W-:Y:S08]  /*ad20*/  HMMA.16816.F32 R136, R4.reuse, R24, R136 ;  /* 0x000000180488723c */ /* 0x050ff00000001888 */
[C---:B------:R-:W-:Y:S01]  /*ad30*/  HMMA.16816.F32 R132, R4.reuse, R26, R132 ;  /* 0x0000001a0484723c */ /* 0x040fe20000001884 */
[----:B------:R-:W4:Y:S07]  /*ad40*/  LDSM.16.MT88.4 R24, [R225+0x15800] ;  /* 0x01580000e118783b */ /* 0x000f2e0000004200 */
        /* <DEDUP_REMOVED lines=10> */
[----:B------:R-:W-:Y:S01]  /*adf0*/  FADD.FTZ R8, R188, R189 ;  /* 0x000000bdbc087221 */ /* 0x000fe20000010000 */
[----:B------:R-:W-:Y:S03]  /*ae00*/  HMMA.16816.F32 R68, R4, R32, R68 ;  /* 0x000000200444723c */ /* 0x000fe60000001844 */
[----:B------:R-:W-:-:S04]  /*ae10*/  FADD.FTZ R8, R191, R8 ;  /* 0x00000008bf087221 */ /* 0x000fc80000010000 */
[----:B------:R-:W-:Y:S01]  /*ae20*/  FADD.FTZ R199, R199, R8 ;  /* 0x00000008c7c77221 */ /* 0x000fe20000010000 */
[----:B------:R-:W-:Y:S03]  /*ae30*/  HMMA.16816.F32 R72, R4, R34, R72 ;  /* 0x000000220448723c */ /* 0x000fe60000001848 */
[----:B------:R-:W-:-:S04]  /*ae40*/  FADD.FTZ R206, R206, R199 ;  /* 0x000000c7cece7221 */ /* 0x000fc80000010000 */
[----:B------:R-:W-:Y:S01]  /*ae50*/  FADD.FTZ R3, R197, R206 ;  /* 0x000000cec5037221 */ /* 0x000fe20000010000 */
[----:B-----5:R-:W-:Y:S03]  /*ae60*/  HMMA.16816.F32 R76, R4, R28, R76 ;  /* 0x0000001c044c723c */ /* 0x020fe6000000184c */
[----:B------:R-:W-:-:S04]  /*ae70*/  FADD.FTZ R3, R246, R3 ;  /* 0x00000003f6037221 */ /* 0x000fc80000010000 */
[----:B------:R-:W-:Y:S01]  /*ae80*/  FADD.FTZ R164, R164, R3 ;  /* 0x00000003a4a47221 */ /* 0x000fe20000010000 */
[C---:B------:R-:W-:Y:S01]  /*ae90*/  HMMA.16816.F32 R80, R4.reuse, R30, R80 ;  /* 0x0000001e0450723c */ /* 0x040fe20000001850 */
[----:B------:R-:W-:Y:S02]  /*aea0*/  MOV R3, R0 ;  /* 0x0000000000037202 */ /* 0x000fe40000000f00 */
[----:B------:R-:W-:Y:S01]  /*aeb0*/  FADD.FTZ R165, R165, R164 ;  /* 0x000000a4a5a57221 */ /* 0x000fe20000010000 */
[----:B------:R-:W-:Y:S02]  /*aec0*/  MOV R164, R2 ;  /* 0x0000000200a47202 */ /* 0x000fe40000000f00 */
[----:B------:R-:W-:Y:S01]  /*aed0*/  @P0 MOV R3, R0 ;  /* 0x0000000000030202 */ /* 0x000fe20000000f00 */
[----:B------:R-:W-:Y:S01]  /*aee0*/  FADD.FTZ R166, R166, R165 ;  /* 0x000000a5a6a67221 */ /* 0x000fe20000010000 */
[----:B----4-:R-:W-:Y:S01]  /*aef0*/  HMMA.16816.F32 R84, R4, R24, R84 ;  /* 0x000000180454723c */ /* 0x010fe20000001854 */
[----:B------:R-:W-:-:S02]  /*af00*/  @P0 MOV R164, R2 ;  /* 0x0000000200a40202 */ /* 0x000fc40000000f00 */
[----:B------:R-:W-:-:S05]  /*af10*/  FADD.FTZ R251, R167, R166 ;  /* 0x000000a6a7fb7221 */ /* 0x000fca0000010000 */
[C---:B------:R-:W-:Y:S08]  /*af20*/  HMMA.16816.F32 R88, R4.reuse, R26, R88 ;  /* 0x0000001a0458723c */ /* 0x040ff00000001858 */
[C---:B------:R-:W-:Y:S08]  /*af30*/  HMMA.16816.F32 R92, R4.reuse, R20, R92 ;  /* 0x00000014045c723c */ /* 0x040ff0000000185c */
[C---:B------:R-:W-:Y:S08]  /*af40*/  HMMA.16816.F32 R96, R4.reuse, R22, R96 ;  /* 0x000000160460723c */ /* 0x040ff00000001860 */
[C---:B------:R-:W-:Y:S08]  /*af50*/  HMMA.16816.F32 R112, R4.reuse, R10, R112 ;  /* 0x0000000a0470723c */ /* 0x040ff00000001870 */
[C---:B-1----:R-:W-:Y:S08]  /*af60*/  HMMA.16816.F32 R116, R4.reuse, R12, R116 ;  /* 0x0000000c0474723c */ /* 0x042ff00000001874 */
[C---:B------:R-:W-:Y:S08]  /*af70*/  HMMA.16816.F32 R120, R4.reuse, R14, R120 ;  /* 0x0000000e0478723c */ /* 0x040ff00000001878 */
[C---:B--2---:R-:W-:Y:S08]  /*af80*/  HMMA.16816.F32 R124, R4.reuse, R16, R124 ;  /* 0x00000010047c723c */ /* 0x044ff0000000187c */
[----:B------:R-:W-:Y:S01]  /*af90*/  HMMA.16816.F32 R128, R4, R18, R128 ;  /* 0x000000120480723c */ /* 0x000fe20000001880 */
[----:B------:R-:W-:Y:S11]  /*afa0*/  @P0 BRA `(.L_x_553) ;  /* 0x0000001000000947 */ /* 0x000ff60003800000 */
.L_x_549:
[----:B------:R-:W-:-:S12]  /*afb0*/  UIADD3 UR8, UR27, -0x1, URZ ;  /* 0xffffffff1b087890 */ /* 0x000fd8000fffe03f */
.L_x_553:
        /* <DEDUP_REMOVED lines=17> */
[----:B------:R-:W-:Y:S01]  /*b0d0*/  LEA R248, P1, R2, c[0x0][0x168], 0x1 ;  /* 0x00005a0002f87a11 */ /* 0x000fe200078208ff */
[----:B------:R-:W-:Y:S01]  /*b0e0*/  IMAD.MOV.U32 R167, RZ, RZ, R164 ;  /* 0x000000ffffa77224 */ /* 0x000fe200078e00a4 */
[----:B------:R-:W-:Y:S02]  /*b0f0*/  IADD3 R0, P0, R6, UR26, RZ ;  /* 0x0000001a06007c10 */ /* 0x000fe4000ff1e0ff */
[----:B-1----:R-:W-:Y:S02]  /*b100*/  SHF.R.S32.HI R4, RZ, 0x1f, R5 ;  /* 0x0000001fff047819 */ /* 0x002fe40000011405 */
[----:B------:R-:W-:Y:S01]  /*b110*/  LEA.HI.X R247, R2, c[0x0][0x16c], R247, 0x1, P1 ;  /* 0x00005b0002f77a11 */ /* 0x000fe200008f0cf7 */
[----:B------:R-:W-:Y:S01]  /*b120*/  IMAD.MOV.U32 R2, RZ, RZ, R200 ;  /* 0x000000ffff027224 */ /* 0x000fe200078e00c8 */
[----:B------:R-:W-:-:S02]  /*b130*/  LEA.HI R4, R4, R5, RZ, 0x3 ;  /* 0x0000000504047211 */ /* 0x000fc400078f18ff */
[----:B------:R-:W-:Y:S02]  /*b140*/  IADD3.X R239, R239, UR6, R7, P0, !PT ;  /* 0x00000006efef7c10 */ /* 0x000fe400087fe407 */
[----:B------:R-:W-:Y:S02]  /*b150*/  SHF.R.S32.HI R12, RZ, 0x3, R4 ;  /* 0x00000003ff0c7819 */ /* 0x000fe40000011404 */
[----:B------:R-:W-:Y:S02]  /*b160*/  LEA R246, P0, R0, c[0x0][0x170], 0x1 ;  /* 0x00005c0000f67a11 */ /* 0x000fe400078008ff */
[----:B------:R-:W-:Y:S02]  /*b170*/  SHF.R.S32.HI R13, RZ, 0x1f, R12 ;  /* 0x0000001fff0d7819 */ /* 0x000fe4000001140c */
[C---:B------:R-:W-:Y:S02]  /*b180*/  IADD3 R16, P3, R12.reuse, 0x10, RZ ;  /* 0x000000100c107810 */ /* 0x040fe40007f7e0ff */
[C---:B------:R-:W-:Y:S01]  /*b190*/  IADD3 R10, P1, R12.reuse, 0x30, RZ ;  /* 0x000000300c0a7810 */ /* 0x040fe20007f3e0ff */
[----:B------:R1:W-:Y:S01]  /*b1a0*/  STL.64 [R1+0x8], R12 ;  /* 0x0000080c01007387 */ /* 0x0003e20000100a00 */
[----:B------:R-:W-:Y:S01]  /*b1b0*/  IADD3 R14, P2, R12, 0x20, RZ ;  /* 0x000000200c0e7810 */ /* 0x000fe20007f5e0ff */
[----:B------:R-:W-:Y:S01]  /*b1c0*/  IMAD.X R17, RZ, RZ, R13, P3 ;  /* 0x000000ffff117224 */ /* 0x000fe200018e060d */
[----:B------:R-:W-:Y:S01]  /*b1d0*/  LEA.HI.X R239, R0, c[0x0][0x174], R239, 0x1, P0 ;  /* 0x00005d0000ef7a11 */ /* 0x000fe200000f0cef */
[----:B------:R-:W-:Y:S01]  /*b1e0*/  IMAD.X R11, RZ, RZ, R13, P1 ;  /* 0x000000ffff0b7224 */ /* 0x000fe200008e060d */
[----:B------:R-:W-:Y:S01]  /*b1f0*/  ISETP.GE.AND P3, PT, R236, c[0x0][0x220], PT ;  /* 0x00008800ec007a0c */ /* 0x000fe20003f66270 */
[----:B------:R-:W-:Y:S01]  /*b200*/  IMAD.MOV.U32 R0, RZ, RZ, R3 ;  /* 0x000000ffff007224 */ /* 0x000fe200078e0003 */
[----:B------:R1:W-:Y:S01]  /*b210*/  STL.64 [R1+0x20], R16 ;  /* 0x0000201001007387 */ /* 0x0003e20000100a00 */
[----:B------:R-:W-:-:S02]  /*b220*/  IMAD.X R15, RZ, RZ, R13, P2 ;  /* 0x000000ffff0f7224 */ /* 0x000fc400010e060d */
[----:B------:R-:W-:Y:S01]  /*b230*/  IMAD.MOV.U32 R3, RZ, RZ, R203 ;  /* 0x000000ffff037224 */ /* 0x000fe200078e00cb */
[----:B------:R1:W-:Y:S04]  /*b240*/  STL.64 [R1+0x10], R10 ;  /* 0x0000100a01007387 */ /* 0x0003e80000100a00 */
[----:B------:R1:W-:Y:S04]  /*b250*/  STL.64 [R1+0x18], R14 ;  /* 0x0000180e01007387 */ /* 0x0003e80000100a00 */
[----:B------:R1:W-:Y:S01]  /*b260*/  STL.64 [R1], R2 ;  /* 0x0000000201007387 */ /* 0x0003e20000100a00 */
[----:B------:R-:W-:Y:S05]  /*b270*/  BRA `(.L_x_555) ;  /* 0x000006b000007947 */ /* 0x000fea0003800000 */
.L_x_557:
        /* <DEDUP_REMOVED lines=107> */
.L_x_555:
[----:B------:R-:W2:Y:S01]  /*b930*/  LDL.64 R6, [R1] ;  /* 0x0000000001067983 */ /* 0x000ea20000100a00 */
[----:B------:R-:W-:Y:S04]  /*b940*/  DEPBAR.LE SB0, 0x0 ;  /* 0x000080000000791a */ /* 0x000fe80000000000 */
[----:B------:R-:W3:Y:S01]  /*b950*/  LDL.64 R4, [R1+0x8] ;  /* 0x0000080001047983 */ /* 0x000ee20000100a00 */
[----:B------:R-:W-:Y:S04]  /*b960*/  UIADD3 UR4, -UR13, UR8, URZ ;  /* 0x000000080d047290 */ /* 0x000fe8000fffe13f */
[----:B------:R4:W-:Y:S01]  /*b970*/  STL.64 [R1+0x28], R36 ;  /* 0x0000282401007387 */ /* 0x0009e20000100a00 */
[----:B------:R-:W-:Y:S01]  /*b980*/  USHF.R.S32.HI UR6, URZ, 0x1f, UR4 ;  /* 0x0000001f3f067899 */ /* 0x000fe20008011404 */
[----:B-1----:R-:W-:Y:S01]  /*b990*/  MOV R2, UR4 ;  /* 0x0000000400027c02 */ /* 0x002fe20008000f00 */
[----:B------:R-:W-:Y:S01]  /*b9a0*/  IMAD.U32 R164, RZ, RZ, UR4 ;  /* 0x00000004ffa47e24 */ /* 0x000fe2000f8e00ff */
[----:B------:R-:W-:Y:S01]  /*b9b0*/  UIMAD UR5, UR18, UR4, URZ ;  /* 0x00000004120572a4 */ /* 0x000fe2000f8e023f */
[----:B------:R-:W3:Y:S03]  /*b9c0*/  LDL.64 R8, [R1+0x20] ;  /* 0x0000200001087983 */ /* 0x000ee60000100a00 */
[----:B------:R-:W-:Y:S02]  /*b9d0*/  UIMAD UR5, UR6, UR30, UR5 ;  /* 0x0000001e060572a4 */ /* 0x000fe4000f8e0205 */
[----:B------:R-:W3:Y:S01]  /*b9e0*/  LDL.64 R12, [R1+0x10] ;  /* 0x00001000010c7983 */ /* 0x000ee20000100a00 */
[----:B------:R-:W-:Y:S04]  /*b9f0*/  UIADD3 UR6, UR8, -0x1, URZ ;  /* 0xffffffff08067890 */ /* 0x000fe8000fffe03f */
[----:B------:R-:W-:Y:S01]  /*ba00*/  BAR.SYNC.DEFER_BLOCKING 0x0 ;  /* 0x0000000000007b1d */ /* 0x000fe20000010000 */
[----:B------:R-:W-:Y:S05]  /*ba10*/  UIADD3 UR6, UR6, -UR13, URZ ;  /* 0x8000000d06067290 */ /* 0x000fea000fffe03f */
[----:B------:R-:W-:Y:S05]  /*ba20*/  @P6 STS.128 [R235+0x10000], RZ ;  /* 0x010000ffeb006388 */ /* 0x000fea0000000c00 */
[----:B----4-:R-:W4:Y:S01]  /*ba30*/  LDL.64 R36, [R1+0x18] ;  /* 0x0000180001247983 */ /* 0x010f220000100a00 */
[----:B--2---:R-:W-:Y:S01]  /*ba40*/  IMAD.WIDE.U32 R32, R2, UR30, R6 ;  /* 0x0000001e02207c25 */ /* 0x004fe2000f8e0006 */
[----:B---3--:R-:W-:Y:S04]  /*ba50*/  LEA R164, P0, R164, R4, 0x6 ;  /* 0x00000004a4a47211 */ /* 0x008fe800078030ff */
[----:B------:R-:W-:Y:S02]  /*ba60*/  @!P6 LEA R18, P2, R32, c[0x0][0x170], 0x1 ;  /* 0x00005c002012ea11 */ /* 0x000fe400078408ff */
[----:B------:R-:W-:Y:S01]  /*ba70*/  LEA.HI.X.SX32 R165, R2, R5, 0x6, P0 ;  /* 0x0000000502a57211 */ /* 0x000fe200000f36ff */
[----:B------:R-:W-:Y:S01]  /*ba80*/  IMAD.WIDE.U32 R22, R164, c[0x0][0x1a0], RZ ;  /* 0x00006800a4167a25 */ /* 0x000fe200078e00ff */
[----:B------:R-:W-:Y:S02]  /*ba90*/  IADD3 R3, R33, UR5, RZ ;  /* 0x0000000521037c10 */ /* 0x000fe4000fffe0ff */
[C---:B------:R-:W-:Y:S02]  /*baa0*/  IADD3 R33, P1, R32.reuse, UR24, RZ ;  /* 0x0000001820217c10 */ /* 0x040fe4000ff3e0ff */
[----:B------:R-:W-:Y:S01]  /*bab0*/  @!P6 LEA.HI.X R19, R32, c[0x0][0x174], R3, 0x1, P2 ;  /* 0x00005d002013ea11 */ /* 0x000fe200010f0c03 */
[----:B------:R-:W-:Y:S01]  /*bac0*/  IMAD R32, R165, c[0x0][0x1a0], RZ ;  /* 0x00006800a5207a24 */ /* 0x000fe200078e02ff */
[----:B------:R-:W-:Y:S02]  /*bad0*/  @!P6 LEA R14, P0, R33, c[0x0][0x170], 0x1 ;  /* 0x00005c00210eea11 */ /* 0x000fe400078008ff */
[----:B------:R-:W-:Y:S01]  /*bae0*/  IADD3.X R2, R3, UR9, RZ, P1, !PT ;  /* 0x0000000903027c10 */ /* 0x000fe20008ffe4ff */
[----:B------:R-:W-:Y:S01]  /*baf0*/  IMAD R32, R164, c[0x0][0x1a4], R32 ;  /* 0x00006900a4207a24 */ /* 0x000fe200078e0220 */
[----:B------:R-:W-:Y:S01]  /*bb00*/  @!PT LDS RZ, [RZ] ;  /* 0x00000000fffff984 */ /* 0x000fe20000000800 */
[----:B------:R-:W-:Y:S01]  /*bb10*/  @!PT LDS RZ, [RZ] ;  /* 0x00000000fffff984 */ /* 0x000fe20000000800 */
[----:B------:R-:W-:Y:S01]  /*bb20*/  @!PT LDS RZ, [RZ] ;  /* 0x00000000fffff984 */ /* 0x000fe20000000800 */
[----:B------:R1:W-:Y:S01]  /*bb30*/  @!P6 LDGSTS.E.BYPASS.LTC128B.128 [R235+0x10000], [R18.64] ;  /* 0x1000000012ebefae */ /* 0x0003e2000b901d50 */
[C---:B------:R-:W-:Y:S02]  /*bb40*/  LEA R164, P2, R22.reuse, R246, 0x1 ;  /* 0x000000f616a47211 */ /* 0x040fe400078408ff */
[----:B------:R-:W-:Y:S02]  /*bb50*/  IADD3 R3, P1, R33, UR24, RZ ;  /* 0x0000001821037c10 */ /* 0x000fe4000ff3e0ff */
[----:B------:R-:W-:Y:S01]  /*bb60*/  IADD3 R32, R23, R32, RZ ;  /* 0x0000002017207210 */ /* 0x000fe20007ffe0ff */
[----:B------:R-:W-:Y:S01]  /*bb70*/  @P5 STS.128 [R235+0x12000], RZ ;  /* 0x012000ffeb005388 */ /* 0x000fe20000000c00 */
[----:B------:R-:W-:Y:S02]  /*bb80*/  @!P6 LEA.HI.X R15, R33, c[0x0][0x174], R2, 0x1, P0 ;  /* 0x00005d00210fea11 */ /* 0x000fe400000f0c02 */
[----:B------:R-:W-:Y:S02]  /*bb90*/  LEA.HI.X R165, R22, R239, R32, 0x1, P2 ;  /* 0x000000ef16a57211 */ /* 0x000fe400010f0c20 */
[----:B------:R-:W-:Y:S02]  /*bba0*/  IADD3.X R2, R2, UR9, RZ, P1, !PT ;  /* 0x0000000902027c10 */ /* 0x000fe40008ffe4ff */
[C---:B------:R-:W-:Y:S01]  /*bbb0*/  @!P6 IADD3 R34, P0, R3.reuse, UR24, RZ ;  /* 0x000000180322ec10 */ /* 0x040fe2000ff1e0ff */
[----:B------:R-:W-:Y:S01]  /*bbc0*/  @!PT LDS RZ, [RZ] ;  /* 0x00000000fffff984 */ /* 0x000fe20000000800 */
[----:B------:R-:W-:Y:S01]  /*bbd0*/  @!PT LDS RZ, [RZ] ;  /* 0x00000000fffff984 */ /* 0x000fe20000000800 */
[----:B------:R-:W-:Y:S01]  /*bbe0*/  @!PT LDS RZ, [RZ] ;  /* 0x00000000fffff984 */ /* 0x000fe20000000800 */
[----:B------:R2:W-:Y:S01]  /*bbf0*/  @!P5 LDGSTS.E.BYPASS.LTC128B.128 [R235+0x12000], [R164.64+0x80] ;  /* 0x12000080a4ebdfae */ /* 0x0005e2000b901d50 */
[C---:B------:R-:W-:Y:S02]  /*bc00*/  @!P6 LEA R10, P1, R3.reuse, c[0x0][0x170], 0x1 ;  /* 0x00005c00030aea11 */ /* 0x040fe400078208ff */
[----:B------:R-:W-:Y:S02]  /*bc10*/  @!P6 IADD3.X R33, R2, UR9, RZ, P0, !PT ;  /* 0x000000090221ec10 */ /* 0x000fe400087fe4ff */
[C---:B------:R-:W-:Y:S01]  /*bc20*/  @!P6 LEA R6, P0, R34.reuse, c[0x0][0x170], 0x1 ;  /* 0x00005c002206ea11 */ /* 0x040fe200078008ff */
[----:B------:R-:W-:Y:S01]  /*bc30*/  @P4 STS.128 [R235+0x14000], RZ ;  /* 0x014000ffeb004388 */ /* 0x000fe20000000c00 */
[----:B------:R-:W-:Y:S01]  /*bc40*/  @!P6 LEA.HI.X R11, R3, c[0x0][0x174], R2, 0x1, P1 ;  /* 0x00005d00030bea11 */ /* 0x000fe200008f0c02 */
[----:B------:R-:W-:Y:S01]  /*bc50*/  IMAD.U32 R2, RZ, RZ, UR4 ;  /* 0x00000004ff027e24 */ /* 0x000fe2000f8e00ff */
[----:B------:R-:W-:Y:S01]  /*bc60*/  @!P6 LEA.HI.X R7, R34, c[0x0][0x174], R33, 0x1, P0 ;  /* 0x00005d002207ea11 */ /* 0x000fe200000f0c21 */
[----:B------:R-:W-:Y:S01]  /*bc70*/  IMAD.U32 R34, RZ, RZ, UR4 ;  /* 0x00000004ff227e24 */ /* 0x000fe2000f8e00ff */
[----:B------:R-:W-:Y:S01]  /*bc80*/  @!PT LDS RZ, [RZ] ;  /* 0x00000000fffff984 */ /* 0x000fe20000000800 */
[----:B------:R-:W-:Y:S01]  /*bc90*/  @!PT LDS RZ, [RZ] ;  /* 0x00000000fffff984 */ /* 0x000fe20000000800 */
[----:B------:R-:W-:Y:S01]  /*bca0*/  @!PT LDS RZ, [RZ] ;  /* 0x00000000fffff984 */ /* 0x000fe20000000800 */
[----:B------:R2:W-:Y:S01]  /*bcb0*/  @!P4 LDGSTS.E.BYPASS.LTC128B.128 [R235+0x14000], [R164.64+0x100] ;  /* 0x14000100a4ebcfae */ /* 0x0005e2000b901d50 */
[----:B------:R-:W-:Y:S01]  /*bcc0*/  MOV R33, UR4 ;  /* 0x0000000400217c02 */ /* 0x000fe20008000f00 */
[----:B------:R-:W-:Y:S01]  /*bcd0*/  IMAD.U32 R3, RZ, RZ, UR4 ;  /* 0x00000004ff037e24 */ /* 0x000fe2000f8e00ff */
[----:B------:R-:W-:Y:S02]  /*bce0*/  MOV R32, UR4 ;  /* 0x0000000400207c02 */ /* 0x000fe40008000f00 */
[----:B------:R-:W-:Y:S01]  /*bcf0*/  LEA R22, P2, R34, R8, 0x6 ;  /* 0x0000000822167211 */ /* 0x000fe200078430ff */
[----:B------:R-:W-:Y:S01]  /*bd00*/  @P3 STS.128 [R235+0x16000], RZ ;  /* 0x016000ffeb003388 */ /* 0x000fe20000000c00 */
[----:B------:R-:W-:Y:S02]  /*bd10*/  LEA R34, P0, R2, R12, 0x6 ;  /* 0x0000000c02227211 */ /* 0x000fe400078030ff */
[----:B------:R-:W-:Y:S02]  /*bd20*/  LEA.HI.X.SX32 R23, R33, R9, 0x6, P2 ;  /* 0x0000000921177211 */ /* 0x000fe400010f36ff */
[----:B------:R-:W-:Y:S01]  /*bd30*/  @!PT LDS RZ, [RZ] ;  /* 0x00000000fffff984 */ /* 0x000fe20000000800 */
[----:B------:R-:W-:Y:S01]  /*bd40*/  @!PT LDS RZ, [RZ] ;  /* 0x00000000fffff984 */ /* 0x000fe20000000800 */
[----:B------:R-:W-:Y:S01]  /*bd50*/  @!PT LDS RZ, [RZ] ;  /* 0x00000000fffff984 */ /* 0x000fe20000000800 */
[----:B------:R2:W-:Y:S01]  /*bd60*/  @!P3 LDGSTS.E.BYPASS.LTC128B.128 [R235+0x16000], [R164.64+0x180] ;  /* 0x16000180a4ebbfae */ /* 0x0005e2000b901d50 */
[----:B----4-:R-:W-:Y:S01]  /*bd70*/  LEA R26, P1, R32, R36, 0x6 ;  /* 0x00000024201a7211 */ /* 0x010fe200078230ff */
[----:B------:R-:W-:Y:S01]  /*bd80*/  IMAD.WIDE.U32 R194, R34, c[0x0][0x1a0], RZ ;  /* 0x0000680022c27a25 */ /* 0x000fe200078e00ff */
[----:B------:R-:W-:Y:S02]  /*bd90*/  LEA.HI.X.SX32 R35, R32, R13, 0x6, P0 ;  /* 0x0000000d20237211 */ /* 0x000fe400000f36ff */
[----:B------:R-:W-:Y:S01]  /*bda0*/  @P6 STS.128 [R235+0x10800], RZ ;  /* 0x010800ffeb006388 */ /* 0x000fe20000000c00 */
[----:B------:R-:W-:Y:S01]  /*bdb0*/  IMAD R32, R23, c[0x0][0x1a0], RZ ;  /* 0x0000680017207a24 */ /* 0x000fe200078e02ff */
[----:B------:R-:W-:Y:S01]  /*bdc0*/  LEA.HI.X.SX32 R27, R3, R37, 0x6, P1 ;  /* 0x00000025031b7211 */ /* 0x000fe200008f36ff */
[----:B------:R-:W-:Y:S01]  /*bdd0*/  IMAD R2, R35, c[0x0][0x1a0], RZ ;  /* 0x0000680023027a24 */ /* 0x000fe200078e02ff */
[-C--:B------:R-:W-:Y:S01]  /*bde0*/  LEA R30, P0, R194, R246.reuse, 0x1 ;  /* 0x000000f6c21e7211 */ /* 0x080fe200078008ff */
[C---:B------:R-:W-:Y:S01]  /*bdf0*/  IMAD R32, R22.reuse, c[0x0][0x1a4], R32 ;  /* 0x0000690016207a24 */ /* 0x040fe200078e0220 */
[----:B------:R-:W-:Y:S01]  /*be00*/  @!PT LDS RZ, [RZ] ;  /* 0x00000000fffff984 */ /* 0x000fe20000000800 */
[----:B------:R-:W-:Y:S01]  /*be10*/  @!PT LDS RZ, [RZ] ;  /* 0x00000000fffff984 */ /* 0x000fe20000000800 */
[----:B------:R-:W-:Y:S01]  /*be20*/  @!PT LDS RZ, [RZ] ;  /* 0x00000000fffff984 */ /* 0x000fe20000000800 */
[----:B------:R3:W-:Y:S01]  /*be30*/  @!P6 LDGSTS.E.BYPASS.LTC128B.128 [R235+0x10800], [R14.64] ;  /* 0x108000000eebefae */ /* 0x0007e2000b901d50 */
[----:B------:R-:W-:Y:S01]  /*be40*/  IMAD.WIDE.U32 R22, R22, c[0x0][0x1a0], RZ ;  /* 0x0000680016167a25 */ /* 0x000fe200078e00ff */
[----:B------:R-:W-:Y:S03]  /*be50*/  MOV R33, R5 ;  /* 0x0000000500217202 */ /* 0x000fe60000000f00 */
[----:B------:R-:W-:Y:S01]  /*be60*/  @P5 STS.128 [R235+0x12800], RZ ;  /* 0x012800ffeb005388 */ /* 0x000fe20000000c00 */
[----:B------:R-:W-:Y:S01]  /*be70*/  LEA R190, P2, R22, R246, 0x1 ;  /* 0x000000f616be7211 */ /* 0x000fe200078408ff */
[----:B------:R-:W-:Y:S01]  /*be80*/  IMAD R3, R27, c[0x0][0x1a0], RZ ;  /* 0x000068001b037a24 */ /* 0x000fe200078e02ff */
[----:B------:R-:W-:Y:S01]  /*be90*/  IADD3 R32, R23, R32, RZ ;  /* 0x0000002017207210 */ /* 0x000fe20007ffe0ff */
[----:B------:R-:W-:Y:S02]  /*bea0*/  IMAD R2, R34, c[0x0][0x1a4], R2 ;  /* 0x0000690022027a24 */ /* 0x000fe400078e0202 */
[----:B------:R-:W-:Y:S01]  /*beb0*/  IMAD R3, R26, c[0x0][0x1a4], R3 ;  /* 0x000069001a037a24 */ /* 0x000fe200078e0203 */
[----:B------:R-:W-:Y:S01]  /*bec0*/  LEA.HI.X R191, R22, R239, R32, 0x1, P2 ;  /* 0x000000ef16bf7211 */ /* 0x000fe200010f0c20 */
[----:B------:R-:W-:Y:S01]  /*bed0*/  IMAD.WIDE.U32 R26, R26, c[0x0][0x1a0], RZ ;  /* 0x000068001a1a7a25 */ /* 0x000fe200078e00ff */
[----:B------:R-:W-:Y:S02]  /*bee0*/  IADD3 R2, R195, R2, RZ ;  /* 0x00000002c3027210 */ /* 0x000fe40007ffe0ff */
[----:B--2---:R-:W-:Y:S01]  /*bef0*/  MOV R165, R9 ;  /* 0x0000000900a57202 */ /* 0x004fe20000000f00 */
[----:B------:R-:W-:Y:S01]  /*bf00*/  @!PT LDS RZ, [RZ] ;  /* 0x00000000fffff984 */ /* 0x000fe20000000800 */
[----:B------:R-:W-:Y:S01]  /*bf10*/  @!PT LDS RZ, [RZ] ;  /* 0x00000000fffff984 */ /* 0x000fe20000000800 */
[----:B------:R-:W-:Y:S01]  /*bf20*/  @!PT LDS RZ, [RZ] ;  /* 0x00000000fffff984 */ /* 0x000fe20000000800 */
[----:B------:R2:W-:Y:S01]  /*bf30*/  @!P5 LDGSTS.E.BYPASS.LTC128B.128 [R235+0x12800], [R190.64+0x80] ;  /* 0x12800080beebdfae */ /* 0x0005e2000b901d50 */
[----:B------:R-:W-:Y:S01]  /*bf40*/  IMAD.IADD R34, R27, 0x1, R3 ;  /* 0x000000011b227824 */ /* 0x000fe200078e0203 */
[----:B------:R-:W-:Y:S01]  /*bf50*/  LEA R186, P1, R26, R246, 0x1 ;  /* 0x000000f61aba7211 */ /* 0x000fe200078208ff */
[----:B------:R-:W-:Y:S01]  /*bf60*/  IMAD.MOV.U32 R32, RZ, RZ, R4 ;  /* 0x000000ffff207224 */ /* 0x000fe200078e0004 */
[-C--:B------:R-:W-:Y:S01]  /*bf70*/  LEA.HI.X R31, R194, R239.reuse, R2, 0x1, P0 ;  /* 0x000000efc21f7211 */ /* 0x080fe200000f0c02 */
[----:B------:R-:W-:Y:S01]  /*bf80*/  @P4 STS.128 [R235+0x14800], RZ ;  /* 0x014800ffeb004388 */ /* 0x000fe20000000c00 */
[----:B------:R-:W-:Y:S01]  /*bf90*/  LEA.HI.X R187, R26, R239, R34, 0x1, P1 ;  /* 0x000000ef1abb7211 */ /* 0x000fe200008f0c22 */
[----:B------:R-:W-:Y:S01]  /*bfa0*/  IMAD.MOV.U32 R164, RZ, RZ, R8 ;  /* 0x000000ffffa47224 */ /* 0x000fe200078e0008 */
[----:B------:R-:W-:Y:S01]  /*bfb0*/  MOV R3, R13 ;  /* 0x0000000d00037202 */ /* 0x000fe20000000f00 */
[----:B------:R-:W-:Y:S01]  /*bfc0*/  IMAD.MOV.U32 R2, RZ, RZ, R12 ;  /* 0x000000ffff027224 */ /* 0x000fe200078e000c */
[----:B------:R-:W-:Y:S01]  /*bfd0*/  @!PT LDS RZ, [RZ] ;  /* 0x00000000fffff984 */ /* 0x000fe20000000800 */
[----:B------:R-:W-:Y:S01]  /*bfe0*/  @!PT LDS RZ, [RZ] ;  /* 0x00000000fffff984 */ /* 0x000fe20000000800 */
[----:B------:R-:W-:Y:S01]  /*bff0*/  @!PT LDS RZ, [RZ] ;  /* 0x00000000fffff984 */ /* 0x000fe20000000800 */
[----:B------:R2:W-:Y:S05]  /*c000*/  @!P4 LDGSTS.E.BYPASS.LTC128B.128 [R235+0x14800], [R190.64+0x100] ;  /* 0x14800100beebcfae */ /* 0x0005ea000b901d50 */
[----:B------:R-:W-:Y:S05]  /*c010*/  @P3 STS.128 [R235+0x16800], RZ ;  /* 0x016800ffeb003388 */ /* 0x000fea0000000c00 */
        /* <DEDUP_REMOVED lines=8> */
[----:B------:R4:W-:Y:S05]  /*c0a0*/  @!P6 LDGSTS.E.BYPASS.LTC128B.128 [R235+0x11000], [R10.64] ;  /* 0x110000000aebefae */ /* 0x0009ea000b901d50 */
        /* <DEDUP_REMOVED lines=35> */
[----:B------:R-:W-:Y:S05]  /*c2e0*/  LDSM.16.M88.4 R168, [R234] ;  /* 0x00000000eaa8783b */ /* 0x000fea0000000200 */
[----:B------:R-:W3:Y:S05]  /*c2f0*/  LDSM.16.M88.4 R172, [R233+0x8000] ;  /* 0x00800000e9ac783b */ /* 0x000eea0000000200 */
[----:B------:R-:W4:Y:S05]  /*c300*/  LDSM.16.M88.4 R176, [R233+0x8800] ;  /* 0x00880000e9b0783b */ /* 0x000f2a0000000200 */
[----:B------:R-:W4:Y:S05]  /*c310*/  LDSM.16.M88.4 R180, [R233+0x9000] ;  /* 0x00900000e9b4783b */ /* 0x000f2a0000000200 */
[----:B------:R-:W0:Y:S05]  /*c320*/  LDGDEPBAR ;  /* 0x00000000000079af */ /* 0x000e2a0000000000 */
[----:B-1----:R-:W1:Y:S05]  /*c330*/  LDSM.16.M88.4 R184, [R233+0x9800] ;  /* 0x00980000e9b8783b */ /* 0x002e6a0000000200 */
[----:B--2---:R-:W-:Y:S05]  /*c340*/  LDSM.16.M88.4 R188, [R232] ;  /* 0x00000000e8bc783b */ /* 0x004fea0000000200 */
[----:B------:R-:W2:Y:S05]  /*c350*/  LDSM.16.M88.4 R192, [R231] ;  /* 0x00000000e7c0783b */ /* 0x000eaa0000000200 */
[----:B------:R-:W1:Y:S01]  /*c360*/  LDSM.16.M88.4 R196, [R223] ;  /* 0x00000000dfc4783b */ /* 0x000e620000000200 */
[C---:B---3--:R-:W-:Y:S04]  /*c370*/  HMMA.16816.F32 R4, R168.reuse, R172, RZ ;  /* 0x000000aca804723c */ /* 0x048fe800000018ff */
[----:B------:R-:W3:Y:S05]  /*c380*/  LDSM.16.M88.4 R200, [R222] ;  /* 0x00000000dec8783b */ /* 0x000eea0000000200 */
[----:B------:R-:W1:Y:S01]  /*c390*/  LDSM.16.M88.4 R204, [R221] ;  /* 0x00000000ddcc783b */ /* 0x000e620000000200 */
[C---:B----4-:R-:W-:Y:S04]  /*c3a0*/  HMMA.16816.F32 R8, R168.reuse, R174, RZ ;  /* 0x000000aea808723c */ /* 0x050fe800000018ff */
[----:B------:R-:W-:Y:S04]  /*c3b0*/  LDSM.16.M88.4 R172, [R230] ;  /* 0x00000000e6ac783b */ /* 0x000fe80000000200 */
[C---:B------:R-:W-:Y:S08]  /*c3c0*/  HMMA.16816.F32 R12, R168.reuse, R176, RZ ;  /* 0x000000b0a80c723c */ /* 0x040ff000000018ff */
[C---:B------:R-:W-:Y:S01]  /*c3d0*/  HMMA.16816.F32 R16, R168.reuse, R178, RZ ;  /* 0x000000b2a810723c */ /* 0x040fe200000018ff */
[----:B------:R-:W4:Y:S07]  /*c3e0*/  LDSM.16.M88.4 R176, [R227+0x8000] ;  /* 0x00800000e3b0783b */ /* 0x000f2e0000000200 */
[C---:B------:R-:W-:Y:S08]  /*c3f0*/  HMMA.16816.F32 R20, R168.reuse, R180, RZ ;  /* 0x000000b4a814723c */ /* 0x040ff000000018ff */
[C---:B------:R-:W-:Y:S01]  /*c400*/  HMMA.16816.F32 R24, R168.reuse, R182, RZ ;  /* 0x000000b6a818723c */ /* 0x040fe200000018ff */
[----:B------:R-:W-:Y:S07]  /*c410*/  LDSM.16.M88.4 R180, [R227+0x9000] ;  /* 0x00900000e3b4783b */ /* 0x000fee0000000200 */
[C---:B-1----:R-:W-:Y:S07]  /*c420*/  HMMA.16816.F32 R28, R168.reuse, R184, RZ ;  /* 0x000000b8a81c723c */ /* 0x042fee00000018ff */
[----:B------:R-:W-:Y:S01]  /*c430*/  IMAD.MOV.U32 R184, RZ, RZ, R32 ;  /* 0x000000ffffb87224 */ /* 0x000fe200078e0020 */
[----:B------:R-:W-:Y:S02]  /*c440*/  MOV R185, R33 ;  /* 0x0000002100b97202 */ /* 0x000fe40000000f00 */
[----:B------:R-:W-:Y:S01]  /*c450*/  HMMA.16816.F32 R32, R168, R186, RZ ;  /* 0x000000baa820723c */ /* 0x000fe200000018ff */
[----:B------:R-:W1:Y:S07]  /*c460*/  LDSM.16.M88.4 R168, [R227+0x8800] ;  /* 0x00880000e3a8783b */ /* 0x000e6e0000000200 */
        /* <DEDUP_REMOVED lines=8> */
[----:B------:R-:W-:Y:S07]  /*c4f0*/  LDSM.16.M88.4 R200, [R220+0x1000] ;  /* 0x00100000dcc8783b */ /* 0x000fee0000000200 */
[C---:B------:R-:W-:Y:S07]  /*c500*/  HMMA.16816.F32 R28, R188.reuse, R204, R28 ;  /* 0x000000ccbc1c723c */ /* 0x040fee000000181c */
[----:B------:R-:W-:Y:S01]  /*c510*/  IMAD.MOV.U32 R204, RZ, RZ, R184 ;  /* 0x000000ffffcc7224 */ /* 0x000fe200078e00b8 */
[----:B------:R-:W-:Y:S01]  /*c520*/  HMMA.16816.F32 R32, R188, R206, R32 ;  /* 0x000000cebc20723c */ /* 0x000fe20000001820 */
[----:B------:R-:W-:Y:S03]  /*c530*/  LDSM.16.M88.4 R188, [R220+0x800] ;  /* 0x00080000dcbc783b */ /* 0x000fe60000000200 */
[----:B------:R-:W-:Y:S02]  /*c540*/  MOV R205, R185 ;  /* 0x000000b900cd7202 */ /* 0x000fe40000000f00 */
[----:B------:R-:W2:Y:S01]  /*c550*/  LDSM.16.M88.4 R184, [R227+0x9800] ;  /* 0x00980000e3b8783b */ /* 0x000ea20000000200 */
[----:B------:R-:W-:Y:S01]  /*c560*/  IMAD.MOV.U32 R207, RZ, RZ, R165 ;  /* 0x000000ffffcf7224 */ /* 0x000fe200078e00a5 */
[C---:B----4-:R-:W-:Y:S05]  /*c570*/  HMMA.16816.F32 R4, R172.reuse, R176, R4 ;  /* 0x000000b0ac04723c */ /* 0x050fea0000001804 */
[----:B------:R-:W-:Y:S03]  /*c580*/  MOV R206, R164 ;  /* 0x000000a400ce7202 */ /* 0x000fe60000000f00 */
[C---:B------:R-:W-:Y:S01]  /*c590*/  HMMA.16816.F32 R8, R172.reuse, R178, R8 ;  /* 0x000000b2ac08723c */ /* 0x040fe20000001808 */
[----:B------:R-:W-:Y:S07]  /*c5a0*/  LDSM.16.M88.4 R176, [R234+0x2000] ;  /* 0x00200000eab0783b */ /* 0x000fee0000000200 */
[C---:B-1----:R-:W-:Y:S08]  /*c5b0*/  HMMA.16816.F32 R12, R172.reuse, R168, R12 ;  /* 0x000000a8ac0c723c */ /* 0x042ff0000000180c */
[C---:B------:R-:W-:Y:S01]  /*c5c0*/  HMMA.16816.F32 R16, R172.reuse, R170, R16 ;  /* 0x000000aaac10723c */ /* 0x040fe20000001810 */
[----:B------:R-:W1:Y:S07]  /*c5d0*/  LDSM.16.M88.4 R168, [R220+0x1800] ;  /* 0x00180000dca8783b */ /* 0x000e6e0000000200 */
[C---:B------:R-:W-:Y:S08]  /*c5e0*/  HMMA.16816.F32 R20, R172.reuse, R180, R20 ;  /* 0x000000b4ac14723c */ /* 0x040ff00000001814 */
[C---:B------:R-:W-:Y:S01]  /*c5f0*/  HMMA.16816.F32 R24, R172.reuse, R182, R24 ;  /* 0x000000b6ac18723c */ /* 0x040fe20000001818 */
[----:B------:R-:W3:Y:S07]  /*c600*/  LDSM.16.M88.4 R180, [R233+0xa000] ;  /* 0x00a00000e9b4783b */ /* 0x000eee0000000200 */
[C---:B--2---:R-:W-:Y:S08]  /*c610*/  HMMA.16816.F32 R28, R172.reuse, R184, R28 ;  /* 0x000000b8ac1c723c */ /* 0x044ff0000000181c */
[----:B------:R-:W-:Y:S01]  /*c620*/  HMMA.16816.F32 R32, R172, R186, R32 ;  /* 0x000000baac20723c */ /* 0x000fe20000001820 */
[----:B------:R-:W2:Y:S05]  /*c630*/  LDSM.16.M88.4 R172, [R233+0xa800] ;  /* 0x00a80000e9ac783b */ /* 0x000eaa0000000200 */
[----:B------:R-:W4:Y:S02]  /*c640*/  LDSM.16.M88.4 R184, [R233+0xb000] ;  /* 0x00b00000e9b8783b */ /* 0x000f240000000200 */
[C---:B------:R-:W-:Y:S08]  /*c650*/  HMMA.16816.F32 R4, R192.reuse, R196, R4 ;  /* 0x000000c4c004723c */ /* 0x040ff00000001804 */
[C---:B------:R-:W-:Y:S01]  /*c660*/  HMMA.16816.F32 R8, R192.reuse, R198, R8 ;  /* 0x000000c6c008723c */ /* 0x040fe20000001808 */
[----:B------:R-:W-:Y:S07]  /*c670*/  LDSM.16.M88.4 R196, [R232+0x2000] ;  /* 0x00200000e8c4783b */ /* 0x000fee0000000200 */
[C---:B------:R-:W-:Y:S08]  /*c680*/  HMMA.16816.F32 R12, R192.reuse, R188, R12 ;  /* 0x000000bcc00c723c */ /* 0x040ff0000000180c */
[C---:B------:R-:W-:Y:S01]  /*c690*/  HMMA.16816.F32 R16, R192.reuse, R190, R16 ;  /* 0x000000bec010723c */ /* 0x040fe20000001810 */
[----:B------:R-:W2:Y:S07]  /*c6a0*/  LDSM.16.M88.4 R188, [R233+0xb800] ;  /* 0x00b80000e9bc783b */ /* 0x000eae0000000200 */
[C---:B------:R-:W-:Y:S08]  /*c6b0*/  HMMA.16816.F32 R20, R192.reuse, R200, R20 ;  /* 0x000000c8c014723c */ /* 0x040ff00000001814 */
[C---:B------:R-:W-:Y:S01]  /*c6c0*/  HMMA.16816.F32 R24, R192.reuse, R202, R24 ;  /* 0x000000cac018723c */ /* 0x040fe20000001818 */
[----:B------:R-:W4:Y:S07]  /*c6d0*/  LDSM.16.M88.4 R200, [R219] ;  /* 0x00000000dbc8783b */ /* 0x000f2e0000000200 */
[C---:B-1----:R-:W-:Y:S08]  /*c6e0*/  HMMA.16816.F32 R28, R192.reuse, R168, R28 ;  /* 0x000000a8c01c723c */ /* 0x042ff0000000181c */
[----:B------:R-:W-:Y:S01]  /*c6f0*/  HMMA.16816.F32 R32, R192, R170, R32 ;  /* 0x000000aac020723c */ /* 0x000fe20000001820 */
[----:B------:R-:W1:Y:S05]  /*c700*/  LDSM.16.M88.4 R168, [R218] ;  /* 0x00000000daa8783b */ /* 0x000e6a0000000200 */
[----:B------:R-:W1:Y:S02]  /*c710*/  LDSM.16.M88.4 R192, [R217] ;  /* 0x00000000d9c0783b */ /* 0x000e640000000200 */
[C---:B---3--:R-:W-:Y:S08]  /*c720*/  HMMA.16816.F32 R4, R176.reuse, R180, R4 ;  /* 0x000000b4b004723c */ /* 0x048ff00000001804 */
[C---:B------:R-:W-:Y:S01]  /*c730*/  HMMA.16816.F32 R8, R176.reuse, R182, R8 ;  /* 0x000000b6b008723c */ /* 0x040fe20000001808 */
[----:B------:R-:W3:Y:S07]  /*c740*/  LDSM.16.M88.4 R180, [R216] ;  /* 0x00000000d8b4783b */ /* 0x000eee0000000200 */
[C---:B--2---:R-:W-:Y:S08]  /*c750*/  HMMA.16816.F32 R12, R176.reuse, R172, R12 ;  /* 0x000000acb00c723c */ /* 0x044ff0000000180c */
[C---:B------:R-:W-:Y:S01]  /*c760*/  HMMA.16816.F32 R16, R176.reuse, R174, R16 ;  /* 0x000000aeb010723c */ /* 0x040fe20000001810 */
[----:B------:R-:W-:Y:S07]  /*c770*/  LDSM.16.M88.4 R172, [R230+0x2000] ;  /* 0x00200000e6ac783b */ /* 0x000fee0000000200 */
[C---:B----4-:R-:W-:Y:S08]  /*c780*/  HMMA.16816.F32 R20, R176.reuse, R184, R20 ;  /* 0x000000b8b014723c */ /* 0x050ff00000001814 */
[C---:B------:R-:W-:Y:S01]  /*c790*/  HMMA.16816.F32 R24, R176.reuse, R186, R24 ;  /* 0x000000bab018723c */ /* 0x040fe20000001818 */
[----:B------:R-:W-:Y:S07]  /*c7a0*/  LDSM.16.M88.4 R184, [R227+0xa800] ;  /* 0x00a80000e3b8783b */ /* 0x000fee0000000200 */
[C---:B------:R-:W-:Y:S08]  /*c7b0*/  HMMA.16816.F32 R28, R176.reuse, R188, R28 ;  /* 0x000000bcb01c723c */ /* 0x040ff0000000181c */
[----:B------:R-:W-:Y:S01]  /*c7c0*/  HMMA.16816.F32 R32, R176, R190, R32 ;  /* 0x000000beb020723c */ /* 0x000fe20000001820 */
[----:B------:R-:W2:Y:S05]  /*c7d0*/  LDSM.16.M88.4 R176, [R227+0xa000] ;  /* 0x00a00000e3b0783b */ /* 0x000eaa0000000200 */
[----:B------:R-:W4:Y:S02]  /*c7e0*/  LDSM.16.M88.4 R188, [R227+0xb000] ;  /* 0x00b00000e3bc783b */ /* 0x000f240000000200 */
[C---:B------:R-:W-:Y:S08]  /*c7f0*/  HMMA.16816.F32 R4, R196.reuse, R200, R4 ;  /* 0x000000c8c404723c */ /* 0x040ff00000001804 */
        /* <DEDUP_REMOVED lines=8> */
[C---:B---3--:R-:W-:Y:S08]  /*c880*/  HMMA.16816.F32 R28, R196.reuse, R180, R28 ;  /* 0x000000b4c41c723c */ /* 0x048ff0000000181c */
[----:B------:R-:W-:Y:S01]  /*c890*/  HMMA.16816.F32 R32, R196, R182, R32 ;  /* 0x000000b6c420723c */ /* 0x000fe20000001820 */
[----:B------:R-:W3:Y:S05]  /*c8a0*/  LDSM.16.M88.4 R180, [R220+0x2800] ;  /* 0x00280000dcb4783b */ /* 0x000eea0000000200 */
[----:B------:R-:W1:Y:S02]  /*c8b0*/  LDSM.16.M88.4 R196, [R220+0x3000] ;  /* 0x00300000dcc4783b */ /* 0x000e640000000200 */
[C---:B--2---:R-:W-:Y:S08]  /*c8c0*/  HMMA.16816.F32 R4, R172.reuse, R176, R4 ;  /* 0x000000b0ac04723c */ /* 0x044ff00000001804 */
[C---:B------:R-:W-:Y:S01]  /*c8d0*/  HMMA.16816.F32 R8, R172.reuse, R178, R8 ;  /* 0x000000b2ac08723c */ /* 0x040fe20000001808 */
[----:B------:R-:W2:Y:S07]  /*c8e0*/  LDSM.16.M88.4 R176, [R220+0x3800] ;  /* 0x00380000dcb0783b */ /* 0x000eae0000000200 */
[C---:B------:R-:W-:Y:S08]  /*c8f0*/  HMMA.16816.F32 R12, R172.reuse, R184, R12 ;  /* 0x000000b8ac0c723c */ /* 0x040ff0000000180c */
[C---:B------:R-:W-:Y:S01]  /*c900*/  HMMA.16816.F32 R16, R172.reuse, R186, R16 ;  /* 0x000000baac10723c */ /* 0x040fe20000001810 */
[----:B------:R-:W-:Y:S07]  /*c910*/  LDSM.16.M88.4 R184, [R234+0x4000] ;  /* 0x00400000eab8783b */ /* 0x000fee0000000200 */
[C---:B----4-:R-:W-:Y:S08]  /*c920*/  HMMA.16816.F32 R20, R172.reuse, R188, R20 ;  /* 0x000000bcac14723c */ /* 0x050ff00000001814 */
[C---:B------:R-:W-:Y:S01]  /*c930*/  HMMA.16816.F32 R24, R172.reuse, R190, R24 ;  /* 0x000000beac18723c */ /* 0x040fe20000001818 */
[----:B------:R-:W4:Y:S07]  /*c940*/  LDSM.16.M88.4 R188, [R233+0xc000] ;  /* 0x00c00000e9bc783b */ /* 0x000f2e0000000200 */
[C---:B------:R-:W-:Y:S08]  /*c950*/  HMMA.16816.F32 R28, R172.reuse, R200, R28 ;  /* 0x000000c8ac1c723c */ /* 0x040ff0000000181c */
[----:B------:R-:W-:Y:S01]  /*c960*/  HMMA.16816.F32 R32, R172, R202, R32 ;  /* 0x000000caac20723c */ /* 0x000fe20000001820 */
[----:B------:R-:W2:Y:S05]  /*c970*/  LDSM.16.M88.4 R172, [R233+0xc800] ;  /* 0x00c80000e9ac783b */ /* 0x000eaa0000000200 */
[----:B------:R-:W2:Y:S02]  /*c980*/  LDSM.16.M88.4 R200, [R233+0xd000] ;  /* 0x00d00000e9c8783b */ /* 0x000ea40000000200 */
[C---:B-1----:R-:W-:Y:S08]  /*c990*/  HMMA.16816.F32 R4, R168.reuse, R192, R4 ;  /* 0x000000c0a804723c */ /* 0x042ff00000001804 */
[C---:B------:R-:W-:Y:S01]  /*c9a0*/  HMMA.16816.F32 R8, R168.reuse, R194, R8 ;  /* 0x000000c2a808723c */ /* 0x040fe20000001808 */
[----:B------:R-:W-:Y:S07]  /*c9b0*/  LDSM.16.M88.4 R192, [R232+0x4000] ;  /* 0x00400000e8c0783b */ /* 0x000fee0000000200 */
[C---:B---3--:R-:W-:Y:S08]  /*c9c0*/  HMMA.16816.F32 R12, R168.reuse, R180, R12 ;  /* 0x000000b4a80c723c */ /* 0x048ff0000000180c */
[C---:B------:R-:W-:Y:S01]  /*c9d0*/  HMMA.16816.F32 R16, R168.reuse, R182, R16 ;  /* 0x000000b6a810723c */ /* 0x040fe20000001810 */
[----:B------:R-:W1:Y:S07]  /*c9e0*/  LDSM.16.M88.4 R180, [R233+0xd800] ;  /* 0x00d80000e9b4783b */ /* 0x000e6e0000000200 */
[C---:B------:R-:W-:Y:S08]  /*c9f0*/  HMMA.16816.F32 R20, R168.reuse, R196, R20 ;  /* 0x000000c4a814723c */ /* 0x040ff00000001814 */
[C---:B------:R-:W-:Y:S01]  /*ca00*/  HMMA.16816.F32 R24, R168.reuse, R198, R24 ;  /* 0x000000c6a818723c */ /* 0x040fe20000001818 */
[----:B------:R-:W3:Y:S07]  /*ca10*/  LDSM.16.M88.4 R196, [R215] ;  /* 0x00000000d7c4783b */ /* 0x000eee0000000200 */
[C---:B--2---:R-:W-:Y:S08]  /*ca20*/  HMMA.16816.F32 R28, R168.reuse, R176, R28 ;  /* 0x000000b0a81c723c */ /* 0x044ff0000000181c */
[----:B------:R-:W-:Y:S01]  /*ca30*/  HMMA.16816.F32 R32, R168, R178, R32 ;  /* 0x000000b2a820723c */ /* 0x000fe20000001820 */
[----:B------:R-:W2:Y:S05]  /*ca40*/  LDSM.16.M88.4 R168, [R214] ;  /* 0x00000000d6a8783b */ /* 0x000eaa0000000200 */
[----:B------:R-:W-:Y:S02]  /*ca50*/  LDSM.16.M88.4 R176, [R212] ;  /* 0x00000000d4b0783b */ /* 0x000fe40000000200 */
[C---:B----4-:R-:W-:Y:S08]  /*ca60*/  HMMA.16816.F32 R4, R184.reuse, R188, R4 ;  /* 0x000000bcb804723c */ /* 0x050ff00000001804 */
[C---:B------:R-:W-:Y:S01]  /*ca70*/  HMMA.16816.F32 R8, R184.reuse, R190, R8 ;  /* 0x000000beb808723c */ /* 0x040fe20000001808 */
[----:B------:R-:W-:Y:S07]  /*ca80*/  LDSM.16.M88.4 R188, [R230+0x4000] ;  /* 0x00400000e6bc783b */ /* 0x000fee0000000200 */
[C---:B------:R-:W-:Y:S08]  /*ca90*/  HMMA.16816.F32 R12, R184.reuse, R172, R12 ;  /* 0x000000acb80c723c */ /* 0x040ff0000000180c */
[C---:B------:R-:W-:Y:S01]  /*caa0*/  HMMA.16816.F32 R16, R184.reuse, R174, R16 ;  /* 0x000000aeb810723c */ /* 0x040fe20000001810 */
[----:B------:R-:W4:Y:S07]  /*cab0*/  LDSM.16.M88.4 R172, [R213] ;  /* 0x00000000d5ac783b */ /* 0x000f2e0000000200 */
[C---:B------:R-:W-:Y:S08]  /*cac0*/  HMMA.16816.F32 R20, R184.reuse, R200, R20 ;  /* 0x000000c8b814723c */ /* 0x040ff00000001814 */
[C---:B------:R-:W-:Y:S01]  /*cad0*/  HMMA.16816.F32 R24, R184.reuse, R202, R24 ;  /* 0x000000cab818723c */ /* 0x040fe20000001818 */
[----:B------:R-:W4:Y:S07]  /*cae0*/  LDSM.16.M88.4 R200, [R227+0xc000] ;  /* 0x00c00000e3c8783b */ /* 0x000f2e0000000200 */
[C---:B-1----:R-:W-:Y:S08]  /*caf0*/  HMMA.16816.F32 R28, R184.reuse, R180, R28 ;  /* 0x000000b4b81c723c */ /* 0x042ff0000000181c */
[----:B------:R-:W-:Y:S01]  /*cb00*/  HMMA.16816.F32 R32, R184, R182, R32 ;  /* 0x000000b6b820723c */ /* 0x000fe20000001820 */
[----:B------:R-:W1:Y:S05]  /*cb10*/  LDSM.16.M88.4 R180, [R227+0xc800] ;  /* 0x00c80000e3b4783b */ /* 0x000e6a0000000200 */
[----:B------:R-:W1:Y:S02]  /*cb20*/  LDSM.16.M88.4 R184, [R227+0xd000] ;  /* 0x00d00000e3b8783b */ /* 0x000e640000000200 */
[C---:B---3--:R-:W-:Y:S08]  /*cb30*/  HMMA.16816.F32 R4, R192.reuse, R196, R4 ;  /* 0x000000c4c004723c */ /* 0x048ff00000001804 */
[C---:B------:R-:W-:Y:S01]  /*cb40*/  HMMA.16816.F32 R8, R192.reuse, R198, R8 ;  /* 0x000000c6c008723c */ /* 0x040fe20000001808 */
[----:B------:R-:W3:Y:S07]  /*cb50*/  LDSM.16.M88.4 R196, [R227+0xd800] ;  /* 0x00d80000e3c4783b */ /* 0x000eee0000000200 */
[C---:B--2---:R-:W-:Y:S08]  /*cb60*/  HMMA.16816.F32 R12, R192.reuse, R168, R12 ;  /* 0x000000a8c00c723c */ /* 0x044ff0000000180c */
[C---:B------:R-:W-:Y:S01]  /*cb70*/  HMMA.16816.F32 R16, R192.reuse, R170, R16 ;  /* 0x000000aac010723c */ /* 0x040fe20000001810 */
[----:B------:R-:W-:Y:S07]  /*cb80*/  LDSM.16.M88.4 R168, [R229+0x4000] ;  /* 0x00400000e5a8783b */ /* 0x000fee0000000200 */
[C---:B----4-:R-:W-:Y:S08]  /*cb90*/  HMMA.16816.F32 R20, R192.reuse, R172, R20 ;  /* 0x000000acc014723c */ /* 0x050ff00000001814 */
[C---:B------:R-:W-:Y:S01]  /*cba0*/  HMMA.16816.F32 R24, R192.reuse, R174, R24 ;  /* 0x000000aec018723c */ /* 0x040fe20000001818 */
[----:B------:R-:W2:Y:S07]  /*cbb0*/  LDSM.16.M88.4 R172, [R220+0x4000] ;  /* 0x00400000dcac783b */ /* 0x000eae0000000200 */
[C---:B------:R-:W-:Y:S08]  /*cbc0*/  HMMA.16816.F32 R28, R192.reuse, R176, R28 ;  /* 0x000000b0c01c723c */ /* 0x040ff0000000181c */
[----:B------:R-:W-:Y:S01]  /*cbd0*/  HMMA.16816.F32 R32, R192, R178, R32 ;  /* 0x000000b2c020723c */ /* 0x000fe20000001820 */
[----:B------:R-:W4:Y:S05]  /*cbe0*/  LDSM.16.M88.4 R176, [R220+0x4800] ;  /* 0x00480000dcb0783b */ /* 0x000f2a0000000200 */
[----:B------:R-:W2:Y:S02]  /*cbf0*/  LDSM.16.M88.4 R192, [R220+0x5000] ;  /* 0x00500000dcc0783b */ /* 0x000ea40000000200 */
        /* <DEDUP_REMOVED lines=16> */
[C---:B----4-:R-:W-:Y:S08]  /*cd00*/  HMMA.16816.F32 R12, R168.reuse, R176, R12 ;  /* 0x000000b0a80c723c */ /* 0x050ff0000000180c */
[C---:B------:R-:W-:Y:S01]  /*cd10*/  HMMA.16816.F32 R16, R168.reuse, R178, R16 ;  /* 0x000000b2a810723c */ /* 0x040fe20000001810 */
[----:B------:R-:W-:Y:S07]  /*cd20*/  LDSM.16.M88.4 R176, [R232+0x6000] ;  /* 0x00600000e8b0783b */ /* 0x000fee0000000200 */
[C---:B------:R-:W-:Y:S08]  /*cd30*/  HMMA.16816.F32 R20, R168.reuse, R192, R20 ;  /* 0x000000c0a814723c */ /* 0x040ff00000001814 */
[C---:B------:R-:W-:Y:S01]  /*cd40*/  HMMA.16816.F32 R24, R168.reuse, R194, R24 ;  /* 0x000000c2a818723c */ /* 0x040fe20000001818 */
[----:B------:R-:W4:Y:S07]  /*cd50*/  LDSM.16.M88.4 R192, [R211] ;  /* 0x00000000d3c0783b */ /* 0x000f2e0000000200 */
[C---:B------:R-:W-:Y:S08]  /*cd60*/  HMMA.16816.F32 R28, R168.reuse, R200, R28 ;  /* 0x000000c8a81c723c */ /* 0x040ff0000000181c */
[----:B------:R-:W-:Y:S01]  /*cd70*/  HMMA.16816.F32 R32, R168, R202, R32 ;  /* 0x000000caa820723c */ /* 0x000fe20000001820 */
[----:B------:R-:W2:Y:S05]  /*cd80*/  LDSM.16.M88.4 R168, [R210] ;  /* 0x00000000d2a8783b */ /* 0x000eaa0000000200 */
[----:B------:R-:W2:Y:S02]  /*cd90*/  LDSM.16.M88.4 R200, [R209] ;  /* 0x00000000d1c8783b */ /* 0x000ea40000000200 */
[C---:B-1----:R-:W-:Y:S08]  /*cda0*/  HMMA.16816.F32 R4, R180.reuse, R184, R4 ;  /* 0x000000b8b404723c */ /* 0x042ff00000001804 */
[C---:B------:R-:W-:Y:S01]  /*cdb0*/  HMMA.16816.F32 R8, R180.reuse, R186, R8 ;  /* 0x000000bab408723c */ /* 0x040fe20000001808 */
[----:B------:R-:W1:Y:S07]  /*cdc0*/  LDSM.16.M88.4 R184, [R208] ;  /* 0x00000000d0b8783b */ /* 0x000e6e0000000200 */
        /* <DEDUP_REMOVED lines=8> */
[----:B------:R-:W-:Y:S05]  /*ce50*/  LDSM.16.M88.4 R172, [R227+0xf000] ;  /* 0x00f00000e3ac783b */ /* 0x000fea0000000200 */
[----:B------:R-:W-:Y:S02]  /*ce60*/  LDSM.16.M88.4 R180, [R227+0xf800] ;  /* 0x00f80000e3b4783b */ /* 0x000fe40000000200 */
[C---:B----4-:R-:W-:Y:S08]  /*ce70*/  HMMA.16816.F32 R4, R176.reuse, R192, R4 ;  /* 0x000000c0b004723c */ /* 0x050ff00000001804 */
[C---:B------:R-:W-:Y:S01]  /*ce80*/  HMMA.16816.F32 R8, R176.reuse, R194, R8 ;  /* 0x000000c2b008723c */ /* 0x040fe20000001808 */
[----:B------:R-:W-:Y:S07]  /*ce90*/  LDSM.16.M88.4 R192, [R229+0x6000] ;  /* 0x00600000e5c0783b */ /* 0x000fee0000000200 */
[C---:B------:R-:W-:Y:S08]  /*cea0*/  HMMA.16816.F32 R12, R176.reuse, R168, R12 ;  /* 0x000000a8b00c723c */ /* 0x040ff0000000180c */
[C---:B------:R-:W-:Y:S01]  /*ceb0*/  HMMA.16816.F32 R16, R176.reuse, R170, R16 ;  /* 0x000000aab010723c */ /* 0x040fe20000001810 */
[----:B------:R-:W2:Y:S07]  /*cec0*/  LDSM.16.M88.4 R168, [R227+0xe800] ;  /* 0x00e80000e3a8783b */ /* 0x000eae0000000200 */
[C---:B------:R-:W-:Y:S08]  /*ced0*/  HMMA.16816.F32 R20, R176.reuse, R200, R20 ;  /* 0x000000c8b014723c */ /* 0x040ff00000001814 */
[C---:B------:R-:W-:Y:S01]  /*cee0*/  HMMA.16816.F32 R24, R176.reuse, R202, R24 ;  /* 0x000000cab018723c */ /* 0x040fe20000001818 */
[----:B------:R-:W4:Y:S07]  /*cef0*/  LDSM.16.M88.4 R200, [R220+0x6000] ;  /* 0x00600000dcc8783b */ /* 0x000f2e0000000200 */
[C---:B-1----:R-:W-:Y:S08]  /*cf00*/  HMMA.16816.F32 R28, R176.reuse, R184, R28 ;  /* 0x000000b8b01c723c */ /* 0x042ff0000000181c */
[----:B------:R-:W-:Y:S07]  /*cf10*/  HMMA.16816.F32 R32, R176, R186, R32 ;  /* 0x000000bab020723c */ /* 0x000fee0000001820 */
[----:B------:R-:W-:Y:S01]  /*cf20*/  MOV R177, R3 ;  /* 0x0000000300b17202 */ /* 0x000fe20000000f00 */
[C---:B---3--:R-:W-:Y:S05]  /*cf30*/  HMMA.16816.F32 R4, R188.reuse, R196, R4 ;  /* 0x000000c4bc04723c */ /* 0x048fea0000001804 */
[----:B------:R-:W-:Y:S03]  /*cf40*/  MOV R176, R2 ;  /* 0x0000000200b07202 */ /* 0x000fe60000000f00 */
[C---:B------:R-:W-:Y:S08]  /*cf50*/  HMMA.16816.F32 R8, R188.reuse, R198, R8 ;  /* 0x000000c6bc08723c */ /* 0x040ff00000001808 */
[C---:B--2---:R-:W-:Y:S08]  /*cf60*/  HMMA.16816.F32 R12, R188.reuse, R168, R12 ;  /* 0x000000a8bc0c723c */ /* 0x044ff0000000180c */
[C---:B------:R-:W-:Y:S01]  /*cf70*/  HMMA.16816.F32 R16, R188.reuse, R170, R16 ;  /* 0x000000aabc10723c */ /* 0x040fe20000001810 */
[----:B------:R-:W1:Y:S07]  /*cf80*/  LDSM.16.M88.4 R168, [R220+0x6800] ;  /* 0x00680000dca8783b */ /* 0x000e6e0000000200 */
[C---:B------:R-:W-:Y:S08]  /*cf90*/  HMMA.16816.F32 R20, R188.reuse, R172, R20 ;  /* 0x000000acbc14723c */ /* 0x040ff00000001814 */
[C---:B------:R-:W-:Y:S01]  /*cfa0*/  HMMA.16816.F32 R24, R188.reuse, R174, R24 ;  /* 0x000000aebc18723c */ /* 0x040fe20000001818 */
[----:B------:R-:W2:Y:S07]  /*cfb0*/  LDSM.16.M88.4 R172, [R220+0x7000] ;  /* 0x00700000dcac783b */ /* 0x000eae0000000200 */
[C---:B------:R-:W-:Y:S08]  /*cfc0*/  HMMA.16816.F32 R28, R188.reuse, R180, R28 ;  /* 0x000000b4bc1c723c */ /* 0x040ff0000000181c */
[----:B------:R-:W-:Y:S08]  /*cfd0*/  HMMA.16816.F32 R32, R188, R182, R32 ;  /* 0x000000b6bc20723c */ /* 0x000ff00000001820 */
[C---:B----4-:R-:W-:Y:S08]  /*cfe0*/  HMMA.16816.F32 R4, R192.reuse, R200, R4 ;  /* 0x000000c8c004723c */ /* 0x050ff00000001804 */
[C---:B------:R-:W-:Y:S08]  /*cff0*/  HMMA.16816.F32 R8, R192.reuse, R202, R8 ;  /* 0x000000cac008723c */ /* 0x040ff00000001808 */
[C---:B-1----:R-:W-:Y:S08]  /*d000*/  HMMA.16816.F32 R12, R192.reuse, R168, R12 ;  /* 0x000000a8c00c723c */ /* 0x042ff0000000180c */
[----:B------:R-:W-:Y:S01]  /*d010*/  FMUL.FTZ R3, R5, c[0x0][0x2ec] ;  /* 0x0000bb0005037a20 */ /* 0x000fe20000410000 */
[C---:B------:R-:W-:Y:S01]  /*d020*/  HMMA.16816.F32 R16, R192.reuse, R170, R16 ;  /* 0x000000aac010723c */ /* 0x040fe20000001810 */
[----:B------:R-:W1:Y:S01]  /*d030*/  LDSM.16.M88.4 R168, [R220+0x7800] ;  /* 0x00780000dca8783b */ /* 0x000e620000000200 */
[----:B------:R-:W-:Y:S04]  /*d040*/  DEPBAR.LE SB0, 0x0 ;  /* 0x000080000000791a */ /* 0x000fe80000000000 */
[----:B------:R3:W4:Y:S01]  /*d050*/  MUFU.TANH R190, R3 ;  /* 0x0000000300be7308 */ /* 0x0007220000002400 */
[----:B------:R-:W-:Y:S01]  /*d060*/  FMUL.FTZ R250, R9, c[0x0][0x2ec] ;  /* 0x0000bb0009fa7a20 */ /* 0x000fe20000410000 */
[----:B------:R-:W-:Y:S01]  /*d070*/  BAR.SYNC.DEFER_BLOCKING 0x0 ;  /* 0x0000000000007b1d */ /* 0x000fe20000010000 */
[----:B------:R-:W-:Y:S01]  /*d080*/  FMUL.FTZ R164, R8, c[0x0][0x2ec] ;  /* 0x0000bb0008a47a20 */ /* 0x000fe20000410000 */
[C---:B--2---:R-:W-:Y:S05]  /*d090*/  HMMA.16816.F32 R20, R192.reuse, R172, R20 ;  /* 0x000000acc014723c */ /* 0x044fea0000001814 */
[----:B------:R-:W-:Y:S01]  /*d0a0*/  FMUL.FTZ R2, R6, c[0x0][0x2ec] ;  /* 0x0000bb0006027a20 */ /* 0x000fe20000410000 */
[----:B------:R2:W1:Y:S01]  /*d0b0*/  MUFU.TANH R185, R250 ;  /* 0x000000fa00b97308 */ /* 0x0004620000002400 */
[----:B------:R-:W-:Y:S01]  /*d0c0*/  FMUL.FTZ R165, R7, c[0x0][0x2ec] ;  /* 0x0000bb0007a57a20 */ /* 0x000fe20000410000 */
[C---:B------:R-:W-:Y:S04]  /*d0d0*/  HMMA.16816.F32 R24, R192.reuse, R174, R24 ;  /* 0x000000aec018723c */ /* 0x040fe80000001818 */
[----:B------:R-:W-:Y:S02]  /*d0e0*/  FMUL.FTZ R166, R4, c[0x0][0x2ec] ;  /* 0x0000bb0004a67a20 */ /* 0x000fe40000410000 */
[----:B------:R-:W-:Y:S02]  /*d0f0*/  FMUL.FTZ R252, R12, c[0x0][0x2ec] ;  /* 0x0000bb000cfc7a20 */ /* 0x000fe40000410000 */
[----:B------:R4:W4:Y:S01]  /*d100*/  MUFU.TANH R189, R164 ;  /* 0x000000a400bd7308 */ /* 0x0009220000002400 */
[----:B------:R-:W-:Y:S03]  /*d110*/  FMUL.FTZ R17, R17, c[0x0][0x2ec] ;  /* 0x0000bb0011117a20 */ /* 0x000fe60000410000 */
[----:B---3--:R-:W-:Y:S02]  /*d120*/  FMUL.FTZ R3, R10, c[0x0][0x2ec] ;  /* 0x0000bb000a037a20 */ /* 0x008fe40000410000 */
[----:B------:R-:W-:Y:S04]  /*d130*/  IMAD.MOV.U32 R12, RZ, RZ, R176 ;  /* 0x000000ffff0c7224 */ /* 0x000fe800078e00b0 */
[----:B------:R3:W3:Y:S01]  /*d140*/  MUFU.TANH R10, R3 ;  /* 0x00000003000a7308 */ /* 0x0006e20000002400 */
[----:B--2---:R-:W-:Y:S01]  /*d150*/  FMUL.FTZ R250, R14, c[0x0][0x2ec] ;  /* 0x0000bb000efa7a20 */ /* 0x004fe20000410000 */
[C---:B-1----:R-:W-:Y:S01]  /*d160*/  HMMA.16816.F32 R28, R192.reuse, R168, R28 ;  /* 0x000000a8c01c723c */ /* 0x042fe2000000181c */
[----:B------:R-:W-:Y:S03]  /*d170*/  MOV R14, UR6 ;  /* 0x00000006000e7c02 */ /* 0x000fe60008000f00 */
[----:B------:R-:W-:Y:S04]  /*d180*/  FMUL.FTZ R5, R24, c[0x0][0x2ec] ;  /* 0x0000bb0018057a20 */ /* 0x000fe80000410000 */
[----:B------:R1:W2:Y:S01]  /*d190*/  MUFU.TANH R187, R2 ;  /* 0x0000000200bb7308 */ /* 0x0002a20000002400 */
[----:B------:R-:W-:Y:S01]  /*d1a0*/  FMUL.FTZ R25, R25, c[0x0][0x2ec] ;  /* 0x0000bb0019197a20 */ /* 0x000fe20000410000 */
[----:B------:R-:W-:Y:S03]  /*d1b0*/  HMMA.16816.F32 R32, R192, R170, R32 ;  /* 0x000000aac020723c */ /* 0x000fe60000001820 */
[----:B----4-:R-:W-:Y:S01]  /*d1c0*/  FMUL.FTZ R164, R13, c[0x0][0x2ec] ;  /* 0x0000bb000da47a20 */ /* 0x010fe20000410000 */
[----:B------:R-:W-:Y:S04]  /*d1d0*/  MOV R13, R177 ;  /* 0x000000b1000d7202 */ /* 0x000fe80000000f00 */
[----:B------:R4:W2:Y:S01]  /*d1e0*/  MUFU.TANH R177, R250 ;  /* 0x000000fa00b17308 */ /* 0x0008a20000002400 */
[----:B---3--:R-:W-:Y:S05]  /*d1f0*/  FMUL.FTZ R3, R19, c[0x0][0x2ec] ;  /* 0x0000bb0013037a20 */ /* 0x008fea0000410000 */
[----:B------:R-:W-:Y:S04]  /*d200*/  FMUL.FTZ R30, R30, c[0x0][0x2ec] ;  /* 0x0000bb001e1e7a20 */ /* 0x000fe80000410000 */
[----:B------:R3:W2:Y:S01]  /*d210*/  MUFU.TANH R203, R3 ;  /* 0x0000000300cb7308 */ /* 0x0006a20000002400 */
[----:B-1----:R-:W-:Y:S05]  /*d220*/  FMUL.FTZ R2, R11, c[0x0][0x2ec] ;  /* 0x0000bb000b027a20 */ /* 0x002fea0000410000 */
[----:B------:R-:W-:Y:S02]  /*d230*/  FMUL.FTZ R32, R32, c[0x0][0x2ec] ;  /* 0x0000bb0020207a20 */ /* 0x000fe40000410000 */
[----:B------:R-:W-:Y:S02]  /*d240*/  FMUL.FTZ R34, R34, c[0x0][0x2ec] ;  /* 0x0000bb0022227a20 */ /* 0x000fe40000410000 */
[----:B------:R1:W1:Y:S01]  /*d250*/  MUFU.TANH R191, R166 ;  /* 0x000000a600bf7308 */ /* 0x0002620000002400 */
[----:B------:R-:W-:Y:S02]  /*d260*/  FMUL.FTZ R35, R35, c[0x0][0x2ec] ;  /* 0x0000bb0023237a20 */ /* 0x000fe40000410000 */
[----:B----4-:R-:W-:Y:S01]  /*d270*/  FMUL.FTZ R250, R21, c[0x0][0x2ec] ;  /* 0x0000bb0015fa7a20 */ /* 0x010fe20000410000 */
[----:B------:R-:W-:Y:S06]  /*d280*/  MOV R21, R205 ;  /* 0x000000cd00157202 */ /* 0x000fec0000000f00 */
[----:B------:R4:W2:Y:S01]  /*d290*/  MUFU.TANH R174, R250 ;  /* 0x000000fa00ae7308 */ /* 0x0008a20000002400 */
[----:B---3--:R-:W-:Y:S09]  /*d2a0*/  FMUL.FTZ R3, R28, c[0x0][0x2ec] ;  /* 0x0000bb001c037a20 */ /* 0x008ff20000410000 */
[----:B------:R3:W2:Y:S01]  /*d2b0*/  MUFU.TANH R198, R3 ;  /* 0x0000000300c67308 */ /* 0x0006a20000002400 */
[----:B-1----:R-:W-:Y:S09]  /*d2c0*/  FMUL.FTZ R166, R15, c[0x0][0x2ec] ;  /* 0x0000bb000fa67a20 */ /* 0x002ff20000410000 */
[----:B------:R1:W1:Y:S01]  /*d2d0*/  MUFU.TANH R197, R164 ;  /* 0x000000a400c57308 */ /* 0x0002620000002400 */
[----:B----4-:R-:W-:Y:S04]  /*d2e0*/  MOV R250, UR6 ;  /* 0x0000000600fa7c02 */ /* 0x010fe80008000f00 */
[----:B------:R-:W-:Y:S01]  /*d2f0*/  LEA R6, P1, R250, R36, 0x6 ;  /* 0x00000024fa067211 */ /* 0x000fe200078230ff */
[----:B------:R-:W-:Y:S04]  /*d300*/  FMUL.FTZ R250, R33, c[0x0][0x2ec] ;  /* 0x0000bb0021fa7a20 */ /* 0x000fe80000410000 */
[----:B------:R4:W2:Y:S01]  /*d310*/  MUFU.TANH R186, R165 ;  /* 0x000000a500ba7308 */ /* 0x0008a20000002400 */
[----:B---3--:R-:W-:Y:S05]  /*d320*/  IMAD.U32 R3, RZ, RZ, UR6 ;  /* 0x00000006ff037e24 */ /* 0x008fea000f8e00ff */
[----:B------:R-:W-:Y:S04]  /*d330*/  LEA.HI.X.SX32 R7, R3, R37, 0x6, P1 ;  /* 0x0000002503077211 */ /* 0x000fe800008f36ff */
[----:B------:R3:W2:Y:S01]  /*d340*/  MUFU.TANH R9, R2 ;  /* 0x0000000200097308 */ /* 0x0006a20000002400 */
[----:B------:R2:W5:Y:S01]  /*d350*/  LDL.LU.64 R36, [R1+0x28] ;  /* 0x0000280001247983 */ /* 0x0005620000300a00 */
[----:B-1----:R-:W-:Y:S02]  /*d360*/  FMUL.FTZ R164, R18, c[0x0][0x2ec] ;  /* 0x0000bb0012a47a20 */ /* 0x002fe40000410000 */
[----:B------:R-:W-:Y:S02]  /*d370*/  IMAD.U32 R18, RZ, RZ, UR6 ;  /* 0x00000006ff127e24 */ /* 0x000fe4000f8e00ff */
[----:B------:R-:W-:Y:S04]  /*d380*/  IMAD R33, R7, c[0x0][0x198], RZ ;  /* 0x0000660007217a24 */ /* 0x000fe800078e02ff */
[----:B------:R1:W1:Y:S01]  /*d390*/  MUFU.TANH R199, R166 ;  /* 0x000000a600c77308 */ /* 0x0002620000002400 */
[----:B------:R-:W-:Y:S02]  /*d3a0*/  IMAD R33, R6, c[0x0][0x19c], R33 ;  /* 0x0000670006217a24 */ /* 0x000fe400078e0221 */
[----:B----4-:R-:W-:Y:S01]  /*d3b0*/  FMUL.FTZ R165, R16, c[0x0][0x2ec] ;  /* 0x0000bb0010a57a20 */ /* 0x010fe20000410000 */
[----:B------:R-:W-:Y:S01]  /*d3c0*/  MOV R16, R206 ;  /* 0x000000ce00107202 */ /* 0x000fe20000000f00 */
[----:B------:R-:W-:Y:S03]  /*d3d0*/  IMAD.WIDE.U32 R6, R6, c[0x0][0x198], RZ ;  /* 0x0000660006067a25 */ /* 0x000fe600078e00ff */
[----:B------:R-:W-:Y:S02]  /*d3e0*/  LEA R14, P2, R14, R16, 0x6 ;  /* 0x000000100e0e7211 */ /* 0x000fe400078430ff */
[----:B------:R4:W2:Y:S01]  /*d3f0*/  MUFU.TANH R202, R164 ;  /* 0x000000a400ca7308 */ /* 0x0008a20000002400 */
[----:B---3--:R-:W-:Y:S01]  /*d400*/  FMUL.FTZ R2, R20, c[0x0][0x2ec] ;  /* 0x0000bb0014027a20 */ /* 0x008fe20000410000 */
[----:B------:R-:W-:Y:S04]  /*d410*/  MOV R20, R204 ;  /* 0x000000cc00147202 */ /* 0x000fe80000000f00 */
[----:B------:R-:W-:Y:S04]  /*d420*/  LEA R18, P0, R18, R20, 0x6 ;  /* 0x0000001412127211 */ /* 0x000fe800078030ff */
[----:B------:R3:W2:Y:S01]  /*d430*/  MUFU.TANH R201, R165 ;  /* 0x000000a500c97308 */ /* 0x0006a20000002400 */
[----:B-1----:R-:W-:Y:S09]  /*d440*/  FMUL.FTZ R166, R22, c[0x0][0x2ec] ;  /* 0x0000bb0016a67a20 */ /* 0x002ff20000410000 */
[----:B------:R1:W1:Y:S01]  /*d450*/  MUFU.TANH R178, R2 ;  /* 0x0000000200b27308 */ /* 0x0002620000002400 */
[----:B----4-:R-:W-:Y:S09]  /*d460*/  FMUL.FTZ R164, R27, c[0x0][0x2ec] ;  /* 0x0000bb001ba47a20 */ /* 0x010ff20000410000 */
[----:B------:R4:W2:Y:S01]  /*d470*/  MUFU.TANH R179, R252 ;  /* 0x000000fc00b37308 */ /* 0x0008a20000002400 */
[----:B---3--:R-:W-:Y:S02]  /*d480*/  FMUL.FTZ R165, R23, c[0x0][0x2ec] ;  /* 0x0000bb0017a57a20 */ /* 0x008fe40000410000 */
[----:B------:R-:W-:Y:S07]  /*d490*/  IMAD.WIDE.U32 R22, R18, c[0x0][0x198], RZ ;  /* 0x0000660012167a25 */ /* 0x000fee00078e00ff */
[----:B------:R3:W2:Y:S01]  /*d4a0*/  MUFU.TANH R173, R17 ;  /* 0x0000001100ad7308 */ /* 0x0006a20000002400 */
[----:B-1----:R-:W-:Y:S09]  /*d4b0*/  FMUL.FTZ R2, R29, c[0x0][0x2ec] ;  /* 0x0000bb001d027a20 */ /* 0x002ff20000410000 */
[----:B------:R1:W1:Y:S01]  /*d4c0*/  MUFU.TANH R183, R166 ;  /* 0x000000a600b77308 */ /* 0x0002620000002400 */
[----:B----4-:R-:W-:Y:S02]  /*d4d0*/  FMUL.FTZ R252, R26, c[0x0][0x2ec] ;  /* 0x0000bb001afc7a20 */ /* 0x010fe40000410000 */
[----:B------:R-:W-:Y:S07]  /*d4e0*/  IMAD.WIDE.U32 R26, R14, c[0x0][0x198], RZ ;  /* 0x000066000e1a7a25 */ /* 0x000fee00078e00ff */
[----:B------:R4:W2:Y:S01]  /*d4f0*/  MUFU.TANH R205, R164 ;  /* 0x000000a400cd7308 */ /* 0x0008a20000002400 */
[----:B---3--:R-:W-:Y:S09]  /*d500*/  IMAD.MOV.U32 R17, RZ, RZ, R207 ;  /* 0x000000ffff117224 */ /* 0x008ff200078e00cf */
[----:B------:R3:W2:Y:S01]  /*d510*/  MUFU.TANH R181, R165 ;  /* 0x000000a500b57308 */ /* 0x0006a20000002400 */
[----:B-1----:R-:W-:Y:S05]  /*d520*/  IMAD.U32 R166, RZ, RZ, UR6 ;  /* 0x00000006ffa67e24 */ /* 0x002fea000f8e00ff */
[----:B------:R-:W-:Y:S04]  /*d530*/  LEA.HI.X.SX32 R19, R166, R21, 0x6, P0 ;  /* 0x00000015a6137211 */ /* 0x000fe800000f36ff */
[----:B------:R1:W1:Y:S01]  /*d540*/  MUFU.TANH R194, R2 ;  /* 0x0000000200c27308 */ /* 0x0002620000002400 */
[----:B----4-:R-:W-:Y:S01]  /*d550*/  MOV R164, UR6 ;  /* 0x0000000600a47c02 */ /* 0x010fe20008000f00 */
[----:B------:R-:W-:Y:S03]  /*d560*/  IMAD R3, R19, c[0x0][0x198], RZ ;  /* 0x0000660013037a24 */ /* 0x000fe600078e02ff */
[----:B------:R-:W-:Y:S01]  /*d570*/  LEA R164, P0, R164, R12, 0x6 ;  /* 0x0000000ca4a47211 */ /* 0x000fe200078030ff */
[----:B------:R-:W-:Y:S04]  /*d580*/  IMAD R3, R18, c[0x0][0x19c], R3 ;  /* 0x0000670012037a24 */ /* 0x000fe800078e0203 */
[----:B------:R4:W2:Y:S01]  /*d590*/  MUFU.TANH R207, R252 ;  /* 0x000000fc00cf7308 */ /* 0x0008a20000002400 */
[CC--:B------:R-:W-:Y:S02]  /*d5a0*/  LEA R18, P1, R22.reuse, R248.reuse, 0x1 ;  /* 0x000000f816127211 */ /* 0x0c0fe400078208ff */
[----:B---3--:R-:W-:Y:S02]  /*d5b0*/  MOV R165, UR6 ;  /* 0x0000000600a57c02 */ /* 0x008fe40008000f00 */
[----:B------:R-:W-:Y:S02]  /*d5c0*/  IADD3 R3, R23, R3, RZ ;  /* 0x0000000317037210 */ /* 0x000fe40007ffe0ff */
[----:B------:R-:W-:Y:S03]  /*d5d0*/  LEA.HI.X.SX32 R15, R165, R17, 0x6, P2 ;  /* 0x00000011a50f7211 */ /* 0x000fe600010f36ff */
[----:B------:R3:W2:Y:S01]  /*d5e0*/  MUFU.TANH R193, R32 ;  /* 0x0000002000c17308 */ /* 0x0006a20000002400 */
[----:B------:R-:W-:Y:S02]  /*d5f0*/  LEA.HI.X R19, R22, R247, R3, 0x1, P1 ;  /* 0x000000f716137211 */ /* 0x000fe400008f0c03 */
[-C--:B------:R-:W-:Y:S02]  /*d600*/  LEA R22, P2, R6, R248.reuse, 0x1 ;  /* 0x000000f806167211 */ /* 0x080fe400078408ff */
[----:B-1----:R-:W-:Y:S04]  /*d610*/  MOV R2, UR6 ;  /* 0x0000000600027c02 */ /* 0x002fe80008000f00 */
[----:B------:R-:W-:Y:S01]  /*d620*/  LEA.HI.X.SX32 R165, R2, R13, 0x6, P0 ;  /* 0x0000000d02a57211 */ /* 0x000fe200000f36ff */
[----:B------:R1:W1:Y:S01]  /*d630*/  MUFU.TANH R195, R30 ;  /* 0x0000001e00c37308 */ /* 0x0002620000002400 */
[----:B------:R-:W-:Y:S02]  /*d640*/  IMAD R2, R15, c[0x0][0x198], RZ ;  /* 0x000066000f027a24 */ /* 0x000fe400078e02ff */
[----:B----4-:R-:W-:Y:S02]  /*d650*/  FMUL.FTZ R252, R31, c[0x0][0x2ec] ;  /* 0x0000bb001ffc7a20 */ /* 0x010fe40000410000 */
[----:B------:R-:W-:Y:S01]  /*d660*/  IMAD R2, R14, c[0x0][0x19c], R2 ;  /* 0x000067000e027a24 */ /* 0x000fe200078e0202 */
[C---:B------:R-:W-:Y:S04]  /*d670*/  LEA R14, P0, R26.reuse, R248, 0x1 ;  /* 0x000000f81a0e7211 */ /* 0x040fe800078008ff */
[----:B------:R4:W2:Y:S01]  /*d680*/  MUFU.TANH R166, R34 ;  /* 0x0000002200a67308 */ /* 0x0008a20000002400 */
[----:B------:R-:W-:Y:S02]  /*d690*/  IMAD.IADD R2, R27, 0x1, R2 ;  /* 0x000000011b027824 */ /* 0x000fe400078e0202 */
[----:B---3--:R-:W-:Y:S03]  /*d6a0*/  IMAD R32, R165, c[0x0][0x198], RZ ;  /* 0x00006600a5207a24 */ /* 0x008fe600078e02ff */
[----:B------:R-:W-:Y:S02]  /*d6b0*/  LEA.HI.X R15, R26, R247, R2, 0x1, P0 ;  /* 0x000000f71a0f7211 */ /* 0x000fe400000f0c02 */
[----:B------:R-:W-:Y:S01]  /*d6c0*/  ISETP.LT.AND P0, PT, RZ, UR4, PT ;  /* 0x00000004ff007c0c */ /* 0x000fe2000bf01270 */
[C---:B------:R-:W-:Y:S01]  /*d6d0*/  IMAD R32, R164.reuse, c[0x0][0x19c], R32 ;  /* 0x00006700a4207a24 */ /* 0x040fe200078e0220 */
[----:B------:R3:W2:Y:S01]  /*d6e0*/  MUFU.TANH R165, R35 ;  /* 0x0000002300a57308 */ /* 0x0006a20000002400 */
[----:B------:R-:W-:Y:S01]  /*d6f0*/  IADD3 R2, R7, R33, RZ ;  /* 0x0000002107027210 */ /* 0x000fe20007ffe0ff */
[----:B-1----:R-:W-:Y:S03]  /*d700*/  IMAD.WIDE.U32 R30, R164, c[0x0][0x198], RZ ;  /* 0x00006600a41e7a25 */ /* 0x002fe600078e00ff */
[-C--:B------:R-:W-:Y:S02]  /*d710*/  LEA.HI.X R23, R6, R247.reuse, R2, 0x1, P2 ;  /* 0x000000f706177211 */ /* 0x080fe400010f0c02 */
[----:B------:R-:W-:Y:S03]  /*d720*/  IADD3 R32, R31, R32, RZ ;  /* 0x000000201f207210 */ /* 0x000fe60007ffe0ff */
[----:B------:R1:W1:Y:S01]  /*d730*/  MUFU.TANH R182, R5 ;  /* 0x0000000500b67308 */ /* 0x0002620000002400 */
[C---:B----4-:R-:W-:Y:S09]  /*d740*/  LEA R34, P1, R30.reuse, R248, 0x1 ;  /* 0x000000f81e227211 */ /* 0x050ff200078208ff */
[----:B------:R4:W1:Y:S01]  /*d750*/  MUFU.TANH R206, R25 ;  /* 0x0000001900ce7308 */ /* 0x0008620000002400 */
[----:B---3--:R-:W-:Y:S09]  /*d760*/  LEA.HI.X R35, R30, R247, R32, 0x1, P1 ;  /* 0x000000f71e237211 */ /* 0x008ff200008f0c20 */
[----:B------:R-:W3:Y:S10]  /*d770*/  MUFU.TANH R252, R252 ;  /* 0x000000fc00fc7308 */ /* 0x000ef40000002400 */
[----:B------:R-:W1:Y:S02]  /*d780*/  MUFU.TANH R250, R250 ;  /* 0x000000fa00fa7308 */ /* 0x000e640000002400 */
[----:B-12345:R-:W-:-:S05]  /*d790*/  @P0 BRA `(.L_x_557) ;  /* 0xffffdae000000947 */ /* 0x03efca000383ffff */
.L_x_556:
[----:B------:R-:W-:Y:S01]  /*d7a0*/  FMNMX.FTZ R3, R191, R167, !PT ;  /* 0x000000a7bf037209 */ /* 0x000fe20007810000 */
[----:B-1----:R-:W-:Y:S01]  /*d7b0*/  LDSM.16.MT88.4 R20, [R226+0x10000] ;  /* 0x01000000e214783b */ /* 0x002fe20000004200 */
[----:B------:R-:W-:Y:S02]  /*d7c0*/  UIADD3 UR13, UR13, 0x1, URZ ;  /* 0x000000010d0d7890 */ /* 0x000fe4000fffe03f */
        /* <DEDUP_REMOVED lines=30> */
[----:B------:R-:W-:Y:S01]  /*d9b0*/  FMNMX.FTZ R2, R166, R3, !PT ;  /* 0x00000003a6027209 */ /* 0x000fe20007810000 */
[----:B------:R-:W-:Y:S03]  /*d9c0*/  LDSM.16.MT88.4 R12, [R228+0x10000] ;  /* 0x01000000e40c783b */ /* 0x000fe60000004200 */
[----:B------:R-:W-:Y:S05]  /*d9d0*/  FMNMX.FTZ R7, R165, R2, !PT ;  /* 0x00000002a5077209 */ /* 0x000fea0007810000 */
        /* <DEDUP_REMOVED lines=38> */
[----:B------:R-:W-:Y:S02]  /*dc40*/  FMUL.FTZ R5, R2, R161 ;  /* 0x000000a102057220 */ /* 0x000fe40000410000 */
[----:B------:R-:W-:Y:S01]  /*dc50*/  FMUL.FTZ R6, R0, R162 ;  /* 0x000000a200067220 */ /* 0x000fe20000410000 */
[----:B------:R-:W-:Y:S01]  /*dc60*/  MUFU.EX2 R187, R187 ;  /* 0x000000bb00bb7308 */ /* 0x000fe20000000800 */
[C---:B------:R-:W-:Y:S02]  /*dc70*/  FMUL.FTZ R8, R2.reuse, R156 ;  /* 0x0000009c02087220 */ /* 0x040fe40000410000 */
[C---:B------:R-:W-:Y:S02]  /*dc80*/  FMUL.FTZ R9, R2.reuse, R157 ;  /* 0x0000009d02097220 */ /* 0x040fe40000410000 */
[C---:B------:R-:W-:Y:S01]  /*dc90*/  FMUL.FTZ R16, R2.reuse, R148 ;  /* 0x0000009402107220 */ /* 0x040fe20000410000 */
[----:B------:R-:W-:Y:S01]  /*dca0*/  LDSM.16.MT88.4 R156, [R225+0x12800] ;  /* 0x01280000e19c783b */ /* 0x000fe20000004200 */
[C---:B------:R-:W-:Y:S02]  /*dcb0*/  FMUL.FTZ R17, R2.reuse, R149 ;  /* 0x0000009502117220 */ /* 0x040fe40000410000 */
[C---:B------:R-:W-:Y:S01]  /*dcc0*/  FMUL.FTZ R24, R2.reuse, R140 ;  /* 0x0000008c02187220 */ /* 0x040fe20000410000 */
[----:B------:R-:W2:Y:S01]  /*dcd0*/  MUFU.EX2 R186, R186 ;  /* 0x000000ba00ba7308 */ /* 0x000ea20000000800 */
[----:B------:R-:W-:Y:S02]  /*dce0*/  FMUL.FTZ R25, R2, R141 ;  /* 0x0000008d02197220 */ /* 0x000fe40000410000 */
[----:B------:R-:W-:Y:S01]  /*dcf0*/  FMUL.FTZ R27, R0, R143 ;  /* 0x0000008f001b7220 */ /* 0x000fe20000410000 */
[----:B-1----:R-:W-:Y:S01]  /*dd00*/  F2FP.PACK_AB R160, R190, R191 ;  /* 0x000000bfbea0723e */ /* 0x002fe200000000ff */
[----:B------:R-:W-:Y:S01]  /*dd10*/  LDSM.16.MT88.4 R140, [R224+0x12000] ;  /* 0x01200000e08c783b */ /* 0x000fe20000004200 */
[C---:B------:R-:W-:Y:S02]  /*dd20*/  FMUL.FTZ R32, R2.reuse, R132 ;  /* 0x0000008402207220 */ /* 0x040fe40000410000 */
[----:B------:R-:W-:Y:S02]  /*dd30*/  FMUL.FTZ R33, R2, R133 ;  /* 0x0000008502217220 */ /* 0x000fe40000410000 */
[----:B------:R-:W-:Y:S01]  /*dd40*/  MUFU.EX2 R189, R189 ;  /* 0x000000bd00bd7308 */ /* 0x000fe20000000800 */
[C---:B------:R-:W-:Y:S02]  /*dd50*/  FMUL.FTZ R34, R0.reuse, R134 ;  /* 0x0000008600227220 */ /* 0x040fe40000410000 */
[----:B------:R-:W-:Y:S01]  /*dd60*/  LDSM.16.MT88.4 R148, [R224+0x10800] ;  /* 0x01080000e094783b */ /* 0x000fe20000004200 */
[----:B------:R-:W-:Y:S02]  /*dd70*/  FMUL.FTZ R35, R0, R135 ;  /* 0x0000008700237220 */ /* 0x000fe40000410000 */
[--C-:B------:R-:W-:Y:S02]  /*dd80*/  FFMA.FTZ R196, R177, c[0x0][0x23c], -R168.reuse ;  /* 0x00008f00b1c47a23 */ /* 0x100fe400000108a8 */
[--C-:B------:R-:W-:Y:S02]  /*dd90*/  FFMA.FTZ R200, R173, c[0x0][0x23c], -R169.reuse ;  /* 0x00008f00adc87a23 */ /* 0x100fe400000108a9 */
[----:B------:R-:W1:Y:S01]  /*dda0*/  MUFU.EX2 R188, R188 ;  /* 0x000000bc00bc7308 */ /* 0x000e620000000800 */
[----:B------:R-:W-:Y:S01]  /*ddb0*/  LDSM.16.MT88.4 R132, [R225+0x12000] ;  /* 0x01200000e184783b */ /* 0x000fe20000004200 */
[--C-:B------:R-:W-:Y:S01]  /*ddc0*/  FFMA.FTZ R204, R178, c[0x0][0x23c], -R169.reuse ;  /* 0x00008f00b2cc7a23 */ /* 0x100fe200000108a9 */
[----:B--2---:R-:W-:Y:S01]  /*ddd0*/  F2FP.PACK_AB R161, R186, R187 ;  /* 0x000000bbbaa1723e */ /* 0x004fe200000000ff */
[--C-:B------:R-:W-:Y:S02]  /*dde0*/  FFMA.FTZ R174, R174, c[0x0][0x23c], -R169.reuse ;  /* 0x00008f00aeae7a23 */ /* 0x100fe400000108a9 */
[--C-:B------:R-:W-:Y:S03]  /*ddf0*/  FFMA.FTZ R183, R183, c[0x0][0x23c], -R168.reuse ;  /* 0x00008f00b7b77a23 */ /* 0x100fe600000108a8 */
[----:B------:R-:W-:Y:S01]  /*de00*/  LDSM.16.MT88.4 R176, [R228+0x13800] ;  /* 0x01380000e4b0783b */ /* 0x000fe20000004200 */
[----:B------:R-:W-:Y:S01]  /*de10*/  MUFU.EX2 R185, R185 ;  /* 0x000000b900b97308 */ /* 0x000fe20000000800 */
[--C-:B------:R-:W-:Y:S02]  /*de20*/  FFMA.FTZ R181, R181, c[0x0][0x23c], -R168.reuse ;  /* 0x00008f00b5b57a23 */ /* 0x100fe400000108a8 */
[--C-:B------:R-:W-:Y:S02]  /*de30*/  FFMA.FTZ R182, R182, c[0x0][0x23c], -R169.reuse ;  /* 0x00008f00b6b67a23 */ /* 0x100fe400000108a9 */
[C---:B------:R-:W-:Y:S02]  /*de40*/  FMUL.FTZ R36, R2.reuse, R36 ;  /* 0x0000002402247220 */ /* 0x040fe40000410000 */
[----:B------:R-:W-:Y:S02]  /*de50*/  FMUL.FTZ R37, R2, R37 ;  /* 0x0000002502257220 */ /* 0x000fe40000410000 */
[C---:B------:R-:W-:Y:S01]  /*de60*/  FMUL.FTZ R38, R0.reuse, R38 ;  /* 0x0000002600267220 */ /* 0x040fe20000410000 */
[----:B------:R-:W2:Y:S01]  /*de70*/  MUFU.EX2 R184, R184 ;  /* 0x000000b800b87308 */ /* 0x000ea20000000800 */
[----:B------:R-:W-:Y:S02]  /*de80*/  FMUL.FTZ R39, R0, R39 ;  /* 0x0000002700277220 */ /* 0x000fe40000410000 */
[----:B------:R-:W-:Y:S01]  /*de90*/  FMUL.FTZ R40, R2, R40 ;  /* 0x0000002802287220 */ /* 0x000fe20000410000 */
        /* <DEDUP_REMOVED lines=12> */
[----:B------:R-:W-:Y:S01]  /*df60*/  FMUL.FTZ R50, R0, R50 ;  /* 0x0000003200327220 */ /* 0x000fe20000410000 */
[----:B--2---:R-:W-:Y:S01]  /*df70*/  F2FP.PACK_AB R163, R184, R185 ;  /* 0x000000b9b8a3723e */ /* 0x004fe200000000ff */
        /* <DEDUP_REMOVED lines=8> */
[----:B------:R1:W-:Y:S03]  /*e000*/  MUFU.EX2 R171, R182 ;  /* 0x000000b600ab7308 */ /* 0x0003e60000000800 */
[----:B------:R-:W-:Y:S02]  /*e010*/  FMUL.FTZ R13, R2, R153 ;  /* 0x00000099020d7220 */ /* 0x000fe40000410000 */
[C---:B------:R-:W-:Y:S02]  /*e020*/  FMUL.FTZ R55, R0.reuse, R55 ;  /* 0x0000003700377220 */ /* 0x040fe40000410000 */
[C---:B------:R-:W-:Y:S03]  /*e030*/  FMUL.FTZ R14, R0.reuse, R154 ;  /* 0x0000009a000e7220 */ /* 0x040fe60000410000 */
[----:B------:R-:W-:Y:S01]  /*e040*/  MUFU.EX2 R192, R192 ;  /* 0x000000c000c07308 */ /* 0x000fe20000000800 */
[----:B------:R-:W-:Y:S02]  /*e050*/  FMUL.FTZ R15, R0, R155 ;  /* 0x0000009b000f7220 */ /* 0x000fe40000410000 */
[----:B------:R-:W2:Y:S01]  /*e060*/  LDSM.16.MT88.4 R152, [R224+0x10000] ;  /* 0x01000000e098783b */ /* 0x000ea20000004200 */
[C---:B------:R-:W-:Y:S02]  /*e070*/  FMUL.FTZ R56, R2.reuse, R56 ;  /* 0x0000003802387220 */ /* 0x040fe40000410000 */
[----:B------:R-:W-:Y:S02]  /*e080*/  FMUL.FTZ R57, R2, R57 ;  /* 0x0000003902397220 */ /* 0x000fe40000410000 */
[C---:B------:R-:W-:Y:S02]  /*e090*/  HMMA.16816.F32 R12, R160.reuse, R20, R12 ;  /* 0x00000014a00c723c */ /* 0x040fe4000000180c */
[----:B------:R-:W-:Y:S01]  /*e0a0*/  MUFU.EX2 R196, R196 ;  /* 0x000000c400c47308 */ /* 0x000fe20000000800 */
[C---:B------:R-:W-:Y:S02]  /*e0b0*/  FMUL.FTZ R58, R0.reuse, R58 ;  /* 0x0000003a003a7220 */ /* 0x040fe40000410000 */
[----:B------:R-:W-:Y:S01]  /*e0c0*/  FMUL.FTZ R59, R0, R59 ;  /* 0x0000003b003b7220 */ /* 0x000fe20000410000 */
[----:B-1----:R-:W-:Y:S01]  /*e0d0*/  LDSM.16.MT88.4 R180, [R226+0x13800] ;  /* 0x01380000e2b4783b */ /* 0x002fe20000004200 */
        /* <DEDUP_REMOVED lines=9> */
[----:B------:R-:W-:Y:S01]  /*e170*/  MUFU.EX2 R204, R204 ;  /* 0x000000cc00cc7308 */ /* 0x000fe20000000800 */
[C---:B------:R-:W-:Y:S02]  /*e180*/  FMUL.FTZ R62, R0.reuse, R62 ;  /* 0x0000003e003e7220 */ /* 0x040fe40000410000 */
[C---:B------:R-:W-:Y:S03]  /*e190*/  HMMA.16816.F32 R20, R160.reuse, R28, R20 ;  /* 0x0000001ca014723c */ /* 0x040fe60000001814 */
[----:B------:R-:W-:Y:S02]  /*e1a0*/  FMUL.FTZ R63, R0, R63 ;  /* 0x0000003f003f7220 */ /* 0x000fe40000410000 */
[C---:B------:R-:W-:Y:S02]  /*e1b0*/  FMUL.FTZ R64, R2.reuse, R64 ;  /* 0x0000004002407220 */ /* 0x040fe40000410000 */
[C---:B------:R-:W-:Y:S01]  /*e1c0*/  FMUL.FTZ R28, R2.reuse, R136 ;  /* 0x00000088021c7220 */ /* 0x040fe20000410000 */
[C---:B------:R-:W-:Y:S04]  /*e1d0*/  HMMA.16816.F32 R24, R160.reuse, R30, R24 ;  /* 0x0000001ea018723c */ /* 0x040fe80000001818 */
[C---:B------:R-:W-:Y:S02]  /*e1e0*/  FMUL.FTZ R29, R2.reuse, R137 ;  /* 0x00000089021d7220 */ /* 0x040fe40000410000 */
[----:B------:R-:W-:Y:S02]  /*e1f0*/  FMUL.FTZ R65, R2, R65 ;  /* 0x0000004102417220 */ /* 0x000fe40000410000 */
[C---:B------:R-:W-:Y:S04]  /*e200*/  FMUL.FTZ R30, R0.reuse, R138 ;  /* 0x0000008a001e7220 */ /* 0x040fe80000410000 */
[C---:B------:R-:W-:Y:S02]  /*e210*/  FMUL.FTZ R31, R0.reuse, R139 ;  /* 0x0000008b001f7220 */ /* 0x040fe40000410000 */
[----:B------:R-:W3:Y:S01]  /*e220*/  LDSM.16.MT88.4 R136, [R226+0x12000] ;  /* 0x01200000e288783b */ /* 0x000ee20000004200 */
[C---:B------:R-:W-:Y:S02]  /*e230*/  FMUL.FTZ R66, R0.reuse, R66 ;  /* 0x0000004200427220 */ /* 0x040fe40000410000 */
[----:B------:R-:W-:Y:S02]  /*e240*/  FMUL.FTZ R67, R0, R67 ;  /* 0x0000004300437220 */ /* 0x000fe40000410000 */
[C---:B--2---:R-:W-:Y:S03]  /*e250*/  HMMA.16816.F32 R28, R160.reuse, R152, R28 ;  /* 0x00000098a01c723c */ /* 0x044fe6000000181c */
        /* <DEDUP_REMOVED lines=15> */
[C---:B---3--:R-:W-:Y:S03]  /*e350*/  HMMA.16816.F32 R44, R160.reuse, R136, R44 ;  /* 0x00000088a02c723c */ /* 0x048fe6000000182c */
        /* <DEDUP_REMOVED lines=74> */
[--C-:B------:R-:W-:Y:S03]  /*e800*/  FFMA.FTZ R199, R199, c[0x0][0x23c], -R168.reuse ;  /* 0x00008f00c7c77a23 */ /* 0x100fe600000108a8 */
[C---:B------:R-:W-:Y:S01]  /*e810*/  HMMA.16816.F32 R120, R160.reuse, R138, R120 ;  /* 0x0000008aa078723c */ /* 0x040fe20000001878 */
[----:B------:R-:W1:Y:S01]  /*e820*/  MUFU.EX2 R197, R197 ;  /* 0x000000c500c57308 */ /* 0x000e620000000800 */
[----:B------:R-:W4:Y:S01]  /*e830*/  LDSM.16.MT88.4 R136, [R226+0x10800] ;  /* 0x01080000e288783b */ /* 0x000f220000004200 */
[--C-:B------:R-:W-:Y:S02]  /*e840*/  FFMA.FTZ R201, R201, c[0x0][0x23c], -R169.reuse ;  /* 0x00008f00c9c97a23 */ /* 0x100fe400000108a9 */
[--C-:B------:R-:W-:Y:S02]  /*e850*/  FFMA.FTZ R202, R202, c[0x0][0x23c], -R168.reuse ;  /* 0x00008f00caca7a23 */ /* 0x100fe400000108a8 */
[--C-:B------:R-:W-:Y:S02]  /*e860*/  FFMA.FTZ R203, R203, c[0x0][0x23c], -R168.reuse ;  /* 0x00008f00cbcb7a23 */ /* 0x100fe400000108a8 */
[C---:B------:R-:W-:Y:S02]  /*e870*/  FMUL.FTZ R124, R2.reuse, R124 ;  /* 0x0000007c027c7220 */ /* 0x040fe40000410000 */
[----:B------:R-:W5:Y:S01]  /*e880*/  MUFU.EX2 R199, R199 ;  /* 0x000000c700c77308 */ /* 0x000f620000000800 */
[----:B------:R-:W-:Y:S02]  /*e890*/  FMUL.FTZ R125, R2, R125 ;  /* 0x0000007d027d7220 */ /* 0x000fe40000410000 */
[C---:B------:R-:W-:Y:S02]  /*e8a0*/  FMUL.FTZ R126, R0.reuse, R126 ;  /* 0x0000007e007e7220 */ /* 0x040fe40000410000 */
[----:B------:R-:W-:Y:S02]  /*e8b0*/  FMUL.FTZ R127, R0, R127 ;  /* 0x0000007f007f7220 */ /* 0x000fe40000410000 */
[C---:B------:R-:W-:Y:S02]  /*e8c0*/  FMUL.FTZ R128, R2.reuse, R128 ;  /* 0x0000008002807220 */ /* 0x040fe40000410000 */
[----:B------:R-:W-:Y:S01]  /*e8d0*/  FMUL.FTZ R129, R2, R129 ;  /* 0x0000008102817220 */ /* 0x000fe20000410000 */
[----:B------:R-:W3:Y:S01]  /*e8e0*/  MUFU.EX2 R201, R201 ;  /* 0x000000c900c97308 */ /* 0x000ee20000000800 */
[C---:B------:R-:W-:Y:S01]  /*e8f0*/  FMUL.FTZ R130, R0.reuse, R130 ;  /* 0x0000008200827220 */ /* 0x040fe20000410000 */
[C---:B--2---:R-:W-:Y:S03]  /*e900*/  HMMA.16816.F32 R124, R160.reuse, R132, R124 ;  /* 0x00000084a07c723c */ /* 0x044fe6000000187c */
[----:B------:R-:W-:Y:S02]  /*e910*/  FMUL.FTZ R131, R0, R131 ;  /* 0x0000008300837220 */ /* 0x000fe40000410000 */
[--C-:B------:R-:W-:Y:S02]  /*e920*/  FFMA.FTZ R206, R206, c[0x0][0x23c], -R169.reuse ;  /* 0x00008f00cece7a23 */ /* 0x100fe400000108a9 */
[----:B-1----:R-:W-:Y:S01]  /*e930*/  F2FP.PACK_AB R132, R197, R192 ;  /* 0x000000c0c584723e */ /* 0x002fe200000000ff */
[----:B------:R-:W-:Y:S01]  /*e940*/  MUFU.EX2 R202, R202 ;  /* 0x000000ca00ca7308 */ /* 0x000fe20000000800 */
[--C-:B------:R-:W-:Y:S01]  /*e950*/  FFMA.FTZ R207, R207, c[0x0][0x23c], -R168.reuse ;  /* 0x00008f00cfcf7a23 */ /* 0x100fe200000108a8 */
[----:B------:R-:W-:Y:S01]  /*e960*/  HMMA.16816.F32 R128, R160, R134, R128 ;  /* 0x00000086a080723c */ /* 0x000fe20000001880 */
[----:B------:R-:W-:Y:S02]  /*e970*/  LDSM.16.MT88.4 R160, [R224+0x12800] ;  /* 0x01280000e0a0783b */ /* 0x000fe40000004200 */
[----:B-----5:R-:W-:Y:S01]  /*e980*/  F2FP.PACK_AB R133, R199, R196 ;  /* 0x000000c4c785723e */ /* 0x020fe200000000ff */
[--C-:B------:R-:W-:Y:S02]  /*e990*/  FFMA.FTZ R205, R205, c[0x0][0x23c], -R168.reuse ;  /* 0x00008f00cdcd7a23 */ /* 0x100fe400000108a8 */
[--C-:B------:R-:W-:Y:S02]  /*e9a0*/  FFMA.FTZ R198, R198, c[0x0][0x23c], -R169.reuse ;  /* 0x00008f00c6c67a23 */ /* 0x100fe400000108a9 */
[----:B------:R-:W1:Y:S01]  /*e9b0*/  MUFU.EX2 R203, R203 ;  /* 0x000000cb00cb7308 */ /* 0x000e620000000800 */
[--C-:B------:R-:W-:Y:S03]  /*e9c0*/  FFMA.FTZ R194, R194, c[0x0][0x23c], -R169.reuse ;  /* 0x00008f00c2c27a23 */ /* 0x100fe600000108a9 */
[----:B---3--:R-:W-:Y:S01]  /*e9d0*/  F2FP.PACK_AB R134, R200, R201 ;  /* 0x000000c9c886723e */ /* 0x008fe200000000ff */
[--C-:B------:R-:W-:Y:S02]  /*e9e0*/  FFMA.FTZ R195, R195, c[0x0][0x23c], -R168.reuse ;  /* 0x00008f00c3c37a23 */ /* 0x100fe400000108a8 */
[--C-:B------:R-:W-:Y:S02]  /*e9f0*/  FFMA.FTZ R252, R252, c[0x0][0x23c], -R168.reuse ;  /* 0x00008f00fcfc7a23 */ /* 0x100fe400000108a8 */
[--C-:B------:R-:W-:Y:S01]  /*ea00*/  FFMA.FTZ R193, R193, c[0x0][0x23c], -R169.reuse ;  /* 0x00008f00c1c17a23 */ /* 0x100fe200000108a9 */
[----:B------:R-:W-:Y:S01]  /*ea10*/  MUFU.EX2 R206, R206 ;  /* 0x000000ce00ce7308 */ /* 0x000fe20000000800 */
[----:B------:R-:W-:Y:S02]  /*ea20*/  FFMA.FTZ R169, R250, c[0x0][0x23c], -R169 ;  /* 0x00008f00faa97a23 */ /* 0x000fe400000108a9 */
[--C-:B------:R-:W-:Y:S02]  /*ea30*/  FFMA.FTZ R166, R166, c[0x0][0x23c], -R168.reuse ;  /* 0x00008f00a6a67a23 */ /* 0x100fe400000108a8 */
[----:B------:R-:W-:Y:S02]  /*ea40*/  FFMA.FTZ R168, R165, c[0x0][0x23c], -R168 ;  /* 0x00008f00a5a87a23 */ /* 0x000fe400000108a8 */
[----:B------:R-:W-:Y:S02]  /*ea50*/  FFMA.FTZ R191, R2, R251, R191 ;  /* 0x000000fb02bf7223 */ /* 0x000fe400000100bf */
[----:B------:R-:W-:Y:S01]  /*ea60*/  FFMA.FTZ R187, R0, R249, R187 ;  /* 0x000000f900bb7223 */ /* 0x000fe200000100bb */
[----:B------:R-:W-:Y:S01]  /*ea70*/  MUFU.EX2 R207, R207 ;  /* 0x000000cf00cf7308 */ /* 0x000fe20000000800 */
[----:B------:R-:W-:Y:S02]  /*ea80*/  FADD.FTZ R190, R190, R191 ;  /* 0x000000bfbebe7221 */ /* 0x000fe40000010000 */
[----:B------:R-:W-:Y:S01]  /*ea90*/  FADD.FTZ R186, R186, R187 ;  /* 0x000000bbbaba7221 */ /* 0x000fe20000010000 */
[----:B-1----:R-:W-:Y:S06]  /*eaa0*/  F2FP.PACK_AB R135, R203, R202 ;  /* 0x000000cacb87723e */ /* 0x002fec00000000ff */
[----:B------:R-:W-:Y:S01]  /*eab0*/  MUFU.EX2 R205, R205 ;  /* 0x000000cd00cd7308 */ /* 0x000fe20000000800 */
[C---:B------:R-:W-:Y:S08]  /*eac0*/  HMMA.16816.F32 R4, R132.reuse, R140, R4 ;  /* 0x0000008c8404723c */ /* 0x040ff00000001804 */
[C---:B------:R-:W-:Y:S01]  /*ead0*/  HMMA.16816.F32 R8, R132.reuse, R142, R8 ;  /* 0x0000008e8408723c */ /* 0x040fe20000001808 */
[----:B------:R-:W1:Y:S01]  /*eae0*/  LDSM.16.MT88.4 R140, [R226+0x12800] ;  /* 0x01280000e28c783b */ /* 0x000e620000004200 */
[----:B------:R-:W-:Y:S06]  /*eaf0*/  MUFU.EX2 R198, R198 ;  /* 0x000000c600c67308 */ /* 0x000fec0000000800 */
[C---:B----4-:R-:W-:Y:S04]  /*eb00*/  HMMA.16816.F32 R12, R132.reuse, R136, R12 ;  /* 0x00000088840c723c */ /* 0x050fe8000000180c */
[----:B------:R-:W-:Y:S04]  /*eb10*/  MUFU.EX2 R194, R194 ;  /* 0x000000c200c27308 */ /* 0x000fe80000000800 */
[C---:B------:R-:W-:Y:S01]  /*eb20*/  HMMA.16816.F32 R16, R132.reuse, R138, R16 ;  /* 0x0000008a8410723c */ /* 0x040fe20000001810 */
[----:B------:R-:W2:Y:S05]  /*eb30*/  LDSM.16.MT88.4 R136, [R228+0x14800] ;  /* 0x01480000e488783b */ /* 0x000eaa0000004200 */
[----:B------:R-:W-:Y:S02]  /*eb40*/  MUFU.EX2 R195, R195 ;  /* 0x000000c300c37308 */ /* 0x000fe40000000800 */
[C---:B------:R-:W-:Y:S08]  /*eb50*/  HMMA.16816.F32 R20, R132.reuse, R144, R20 ;  /* 0x000000908414723c */ /* 0x040ff00000001814 */
[C---:B------:R-:W-:Y:S01]  /*eb60*/  HMMA.16816.F32 R24, R132.reuse, R146, R24 ;  /* 0x000000928418723c */ /* 0x040fe20000001818 */
[----:B------:R-:W3:Y:S01]  /*eb70*/  LDSM.16.MT88.4 R144, [R226+0x14800] ;  /* 0x01480000e290783b */ /* 0x000ee20000004200 */
[----:B------:R-:W4:Y:S06]  /*eb80*/  MUFU.EX2 R252, R252 ;  /* 0x000000fc00fc7308 */ /* 0x000f2c0000000800 */
[C---:B------:R-:W-:Y:S04]  /*eb90*/  HMMA.16816.F32 R28, R132.reuse, R148, R28 ;  /* 0x00000094841c723c */ /* 0x040fe8000000181c */
[----:B------:R-:W-:Y:S04]  /*eba0*/  MUFU.EX2 R193, R193 ;  /* 0x000000c100c17308 */ /* 0x000fe80000000800 */
[C---:B------:R-:W-:Y:S01]  /*ebb0*/  HMMA.16816.F32 R32, R132.reuse, R150, R32 ;  /* 0x000000968420723c */ /* 0x040fe20000001820 */
[----:B------:R-:W5:Y:S05]  /*ebc0*/  LDSM.16.MT88.4 R148, [R225+0x14800] ;  /* 0x01480000e194783b */ /* 0x000f6a0000004200 */
[----:B------:R4:W2:Y:S02]  /*ebd0*/  MUFU.EX2 R250, R169 ;  /* 0x000000a900fa7308 */ /* 0x0008a40000000800 */
[C---:B------:R-:W-:Y:S08]  /*ebe0*/  HMMA.16816.F32 R36, R132.reuse, R152, R36 ;  /* 0x000000988424723c */ /* 0x040ff00000001824 */
[C---:B------:R-:W-:Y:S01]  /*ebf0*/  HMMA.16816.F32 R40, R132.reuse, R154, R40 ;  /* 0x0000009a8428723c */ /* 0x040fe20000001828 */
[----:B------:R-:W-:Y:S01]  /*ec00*/  LDSM.16.MT88.4 R152, [R225+0x16800] ;  /* 0x01680000e198783b */ /* 0x000fe20000004200 */
[----:B------:R-:W-:Y:S06]  /*ec10*/  MUFU.EX2 R166, R166 ;  /* 0x000000a600a67308 */ /* 0x000fec0000000800 */
[C---:B-1----:R-:W-:Y:S04]  /*ec20*/  HMMA.16816.F32 R44, R132.reuse, R140, R44 ;  /* 0x0000008c842c723c */ /* 0x042fe8000000182c */
[----:B------:R1:W1:Y:S01]  /*ec30*/  MUFU.EX2 R165, R168 ;  /* 0x000000a800a57308 */ /* 0x0002620000000800 */
[----:B----4-:R-:W-:Y:S03]  /*ec40*/  F2FP.PACK_AB R169, R252, R195 ;  /* 0x000000c3fca9723e */ /* 0x010fe600000000ff */
[C---:B------:R-:W-:Y:S01]  /*ec50*/  HMMA.16816.F32 R48, R132.reuse, R142, R48 ;  /* 0x0000008e8430723c */ /* 0x040fe20000001830 */
[----:B------:R-:W4:Y:S07]  /*ec60*/  LDSM.16.MT88.4 R140, [R224+0x14800] ;  /* 0x01480000e08c783b */ /* 0x000f2e0000004200 */
[C---:B------:R-:W-:Y:S08]  /*ec70*/  HMMA.16816.F32 R52, R132.reuse, R156, R52 ;  /* 0x0000009c8434723c */ /* 0x040ff00000001834 */
[C---:B------:R-:W-:Y:S01]  /*ec80*/  HMMA.16816.F32 R56, R132.reuse, R158, R56 ;  /* 0x0000009e8438723c */ /* 0x040fe20000001838 */
[----:B------:R-:W-:Y:S03]  /*ec90*/  LDSM.16.MT88.4 R156, [R226+0x11000] ;  /* 0x01100000e29c783b */ /* 0x000fe60000004200 */
[----:B-1----:R-:W-:Y:S04]  /*eca0*/  F2FP.PACK_AB R168, R194, R198 ;  /* 0x000000c6c2a8723e */ /* 0x002fe800000000ff */
[C---:B------:R-:W-:Y:S08]  /*ecb0*/  HMMA.16816.F32 R60, R132.reuse, R160, R60 ;  /* 0x000000a0843c723c */ /* 0x040ff0000000183c */
[C---:B------:R-:W-:Y:S01]  /*ecc0*/  HMMA.16816.F32 R64, R132.reuse, R162, R64 ;  /* 0x000000a28440723c */ /* 0x040fe20000001840 */
[----:B------:R-:W-:Y:S07]  /*ecd0*/  LDSM.16.MT88.4 R160, [R228+0x15000] ;  /* 0x01500000e4a0783b */ /* 0x000fee0000004200 */
[C---:B--2---:R-:W-:Y:S08]  /*ece0*/  HMMA.16816.F32 R68, R132.reuse, R136, R68 ;  /* 0x000000888444723c */ /* 0x044ff00000001844 */
[C---:B------:R-:W-:Y:S01]  /*ecf0*/  HMMA.16816.F32 R72, R132.reuse, R138, R72 ;  /* 0x0000008a8448723c */ /* 0x040fe20000001848 */
[----:B------:R-:W1:Y:S07]  /*ed00*/  LDSM.16.MT88.4 R136, [R228+0x16800] ;  /* 0x01680000e488783b */ /* 0x000e6e0000004200 */
[C---:B---3--:R-:W-:Y:S08]  /*ed10*/  HMMA.16816.F32 R76, R132.reuse, R144, R76 ;  /* 0x00000090844c723c */ /* 0x048ff0000000184c */
        /* <DEDUP_REMOVED lines=16> */
[----:B------:R-:W-:Y:S07]  /*ee20*/  LDSM.16.MT88.4 R152, [R225+0x13000] ;  /* 0x01300000e198783b */ /* 0x000fee0000004200 */
[C---:B---3--:R-:W-:Y:S08]  /*ee30*/  HMMA.16816.F32 R124, R132.reuse, R148, R124 ;  /* 0x00000094847c723c */ /* 0x048ff0000000187c */
[----:B------:R-:W-:Y:S01]  /*ee40*/  HMMA.16816.F32 R128, R132, R150, R128 ;  /* 0x000000968480723c */ /* 0x000fe20000001880 */
[----:B------:R-:W-:Y:S06]  /*ee50*/  LDSM.16.MT88.4 R148, [R226+0x13000] ;  /* 0x01300000e294783b */ /* 0x000fec0000004200 */
[----:B------:R-:W-:Y:S02]  /*ee60*/  F2FP.PACK_AB R133, R170, R172 ;  /* 0x000000acaa85723e */ /* 0x000fe400000000ff */
[----:B------:R-:W-:Y:S03]  /*ee70*/  F2FP.PACK_AB R132, R167, R204 ;  /* 0x000000cca784723e */ /* 0x000fe600000000ff */
[----:B------:R-:W-:Y:S02]  /*ee80*/  F2FP.PACK_AB R134, R206, R171 ;  /* 0x000000abce86723e */ /* 0x000fe400000000ff */
[----:B------:R-:W-:Y:S07]  /*ee90*/  F2FP.PACK_AB R135, R205, R207 ;  /* 0x000000cfcd87723e */ /* 0x000fee00000000ff */
[C---:B----4-:R-:W-:Y:S08]  /*eea0*/  HMMA.16816.F32 R4, R132.reuse, R140, R4 ;  /* 0x0000008c8404723c */ /* 0x050ff00000001804 */
[C---:B------:R-:W-:Y:S01]  /*eeb0*/  HMMA.16816.F32 R8, R132.reuse, R142, R8 ;  /* 0x0000008e8408723c */ /* 0x040fe20000001808 */
[----:B------:R-:W3:Y:S07]  /*eec0*/  LDSM.16.MT88.4 R140, [R228+0x13000] ;  /* 0x01300000e48c783b */ /* 0x000eee0000004200 */
        /* <DEDUP_REMOVED lines=18> */
[C---:B----4-:R-:W-:Y:S08]  /*eff0*/  HMMA.16816.F32 R60, R132.reuse, R156, R60 ;  /* 0x0000009c843c723c */ /* 0x050ff0000000183c */
[C---:B------:R-:W-:Y:S01]  /*f000*/  HMMA.16816.F32 R64, R132.reuse, R158, R64 ;  /* 0x0000009e8440723c */ /* 0x040fe20000001840 */
[----:B------:R-:W-:Y:S07]  /*f010*/  LDSM.16.MT88.4 R156, [R228+0x11800] ;  /* 0x01180000e49c783b */ /* 0x000fee0000004200 */
        /* <DEDUP_REMOVED lines=11> */
[C---:B-----5:R-:W-:Y:S08]  /*f0d0*/  HMMA.16816.F32 R100, R132.reuse, R148, R100 ;  /* 0x000000948464723c */ /* 0x060ff00000001864 */
[C---:B------:R-:W-:Y:S01]  /*f0e0*/  HMMA.16816.F32 R104, R132.reuse, R150, R104 ;  /* 0x000000968468723c */ /* 0x040fe20000001868 */
[----:B------:R-:W3:Y:S07]  /*f0f0*/  LDSM.16.MT88.4 R148, [R226+0x11800] ;  /* 0x01180000e294783b */ /* 0x000eee0000004200 */
[C---:B-1----:R-:W-:Y:S07]  /*f100*/  HMMA.16816.F32 R108, R132.reuse, R136, R108 ;  /* 0x00000088846c723c */ /* 0x042fee000000186c */
[----:B------:R-:W-:Y:S01]  /*f110*/  MOV R137, R172 ;  /* 0x000000ac00897202 */ /* 0x000fe20000000f00 */
[C---:B------:R-:W-:Y:S01]  /*f120*/  HMMA.16816.F32 R112, R132.reuse, R138, R112 ;  /* 0x0000008a8470723c */ /* 0x040fe20000001870 */
[----:B------:R-:W1:Y:S07]  /*f130*/  LDSM.16.MT88.4 R172, [R224+0x11800] ;  /* 0x01180000e0ac783b */ /* 0x000e6e0000004200 */
[C---:B--2---:R-:W-:Y:S08]  /*f140*/  HMMA.16816.F32 R116, R132.reuse, R144, R116 ;  /* 0x000000908474723c */ /* 0x044ff00000001874 */
[C---:B------:R-:W-:Y:S08]  /*f150*/  HMMA.16816.F32 R120, R132.reuse, R146, R120 ;  /* 0x000000928478723c */ /* 0x040ff00000001878 */
[C---:B------:R-:W-:Y:S08]  /*f160*/  HMMA.16816.F32 R124, R132.reuse, R152, R124 ;  /* 0x00000098847c723c */ /* 0x040ff0000000187c */
[----:B------:R-:W-:Y:S07]  /*f170*/  HMMA.16816.F32 R128, R132, R154, R128 ;  /* 0x0000009a8480723c */ /* 0x000fee0000001880 */
[----:B------:R-:W-:Y:S02]  /*f180*/  MOV R134, R171 ;  /* 0x000000ab00867202 */ /* 0x000fe40000000f00 */
[----:B------:R-:W-:Y:S03]  /*f190*/  MOV R135, R170 ;  /* 0x000000aa00877202 */ /* 0x000fe60000000f00 */
[----:B------:R-:W-:Y:S02]  /*f1a0*/  F2FP.PACK_AB R170, R250, R193 ;  /* 0x000000c1faaa723e */ /* 0x000fe400000000ff */
[----:B------:R-:W-:Y:S07]  /*f1b0*/  F2FP.PACK_AB R171, R165, R166 ;  /* 0x000000a6a5ab723e */ /* 0x000fee00000000ff */
[C---:B------:R-:W-:Y:S01]  /*f1c0*/  HMMA.16816.F32 R160, R168.reuse, R156, R4 ;  /* 0x0000009ca8a0723c */ /* 0x040fe20000001804 */
[----:B------:R-:W2:Y:S07]  /*f1d0*/  LDSM.16.MT88.4 R4, [R225+0x13800] ;  /* 0x01380000e104783b */ /* 0x000eae0000004200 */
[C---:B------:R-:W-:Y:S01]  /*f1e0*/  HMMA.16816.F32 R156, R168.reuse, R158, R8 ;  /* 0x0000009ea89c723c */ /* 0x040fe20000001808 */
[----:B------:R-:W4:Y:S07]  /*f1f0*/  LDSM.16.MT88.4 R8, [R224+0x13800] ;  /* 0x01380000e008783b */ /* 0x000f2e0000004200 */
[C---:B---3--:R-:W-:Y:S07]  /*f200*/  HMMA.16816.F32 R152, R168.reuse, R148, R12 ;  /* 0x00000094a898723c */ /* 0x048fee000000180c */
[----:B------:R-:W-:Y:S01]  /*f210*/  MOV R15, R137 ;  /* 0x00000089000f7202 */ /* 0x000fe20000000f00 */
[C---:B------:R-:W-:Y:S01]  /*f220*/  HMMA.16816.F32 R148, R168.reuse, R150, R16 ;  /* 0x00000096a894723c */ /* 0x040fe20000001810 */
[----:B------:R-:W-:Y:S07]  /*f230*/  LDSM.16.MT88.4 R16, [R226+0x15800] ;  /* 0x01580000e210783b */ /* 0x000fee0000004200 */
[C---:B------:R-:W-:Y:S01]  /*f240*/  HMMA.16816.F32 R144, R168.reuse, R140, R20 ;  /* 0x0000008ca890723c */ /* 0x040fe20000001814 */
[----:B------:R-:W-:Y:S07]  /*f250*/  LDSM.16.MT88.4 R20, [R225+0x15800] ;  /* 0x01580000e114783b */ /* 0x000fee0000004200 */
[C---:B------:R-:W-:Y:S01]  /*f260*/  HMMA.16816.F32 R140, R168.reuse, R142, R24 ;  /* 0x0000008ea88c723c */ /* 0x040fe20000001818 */
[----:B------:R-:W-:Y:S07]  /*f270*/  LDSM.16.MT88.4 R24, [R224+0x15800] ;  /* 0x01580000e018783b */ /* 0x000fee0000004200 */
[C---:B-1----:R-:W-:Y:S01]  /*f280*/  HMMA.16816.F32 R136, R168.reuse, R172, R28 ;  /* 0x000000aca888723c */ /* 0x042fe2000000181c */
[----:B------:R-:W-:Y:S06]  /*f290*/  LDSM.16.MT88.4 R28, [R228+0x17800] ;  /* 0x01780000e41c783b */ /* 0x000fec0000004200 */
[----:B------:R-:W-:Y:S02]  /*f2a0*/  MOV R173, R134 ;  /* 0x0000008600ad7202 */ /* 0x000fe40000000f00 */
[----:B------:R-:W-:Y:S02]  /*f2b0*/  MOV R172, R135 ;  /* 0x0000008700ac7202 */ /* 0x000fe40000000f00 */
[C---:B------:R-:W-:Y:S01]  /*f2c0*/  HMMA.16816.F32 R132, R168.reuse, R174, R32 ;  /* 0x000000aea884723c */ /* 0x040fe20000001820 */
[----:B------:R-:W-:Y:S06]  /*f2d0*/  LDSM.16.MT88.4 R32, [R226+0x17800] ;  /* 0x01780000e220783b */ /* 0x000fec0000004200 */
[----:B------:R-:W-:Y:S01]  /*f2e0*/  MOV R175, R15 ;  /* 0x0000000f00af7202 */ /* 0x000fe20000000f00 */
[C---:B------:R-:W-:Y:S01]  /*f2f0*/  HMMA.16816.F32 R36, R168.reuse, R176, R36 ;  /* 0x000000b0a824723c */ /* 0x040fe20000001824 */
[----:B------:R-:W1:Y:S07]  /*f300*/  LDSM.16.MT88.4 R12, [R228+0x15800] ;  /* 0x01580000e40c783b */ /* 0x000e6e0000004200 */
[C---:B------:R-:W-:Y:S08]  /*f310*/  HMMA.16816.F32 R40, R168.reuse, R178, R40 ;  /* 0x000000b2a828723c */ /* 0x040ff00000001828 */
[C---:B------:R-:W-:Y:S08]  /*f320*/  HMMA.16816.F32 R44, R168.reuse, R180, R44 ;  /* 0x000000b4a82c723c */ /* 0x040ff0000000182c */
[C---:B------:R-:W-:Y:S08]  /*f330*/  HMMA.16816.F32 R48, R168.reuse, R182, R48 ;  /* 0x000000b6a830723c */ /* 0x040ff00000001830 */
[C---:B--2---:R-:W-:Y:S08]  /*f340*/  HMMA.16816.F32 R52, R168.reuse, R4, R52 ;  /* 0x00000004a834723c */ /* 0x044ff00000001834 */
[C---:B------:R-:W-:Y:S01]  /*f350*/  HMMA.16816.F32 R56, R168.reuse, R6, R56 ;  /* 0x00000006a838723c */ /* 0x040fe20000001838 */
[----:B------:R-:W2:Y:S07]  /*f360*/  LDSM.16.MT88.4 R4, [R225+0x17800] ;  /* 0x01780000e104783b */ /* 0x000eae0000004200 */
[C---:B----4-:R-:W-:Y:S08]  /*f370*/  HMMA.16816.F32 R60, R168.reuse, R8, R60 ;  /* 0x00000008a83c723c */ /* 0x050ff0000000183c */
[C---:B------:R-:W-:Y:S01]  /*f380*/  HMMA.16816.F32 R64, R168.reuse, R10, R64 ;  /* 0x0000000aa840723c */ /* 0x040fe20000001840 */
[----:B------:R-:W3:Y:S07]  /*f390*/  LDSM.16.MT88.4 R8, [R224+0x17800] ;  /* 0x01780000e008783b */ /* 0x000eee0000004200 */
[C---:B-1----:R-:W-:Y:S07]  /*f3a0*/  HMMA.16816.F32 R68, R168.reuse, R12, R68 ;  /* 0x0000000ca844723c */ /* 0x042fee0000001844 */
[----:B------:R-:W-:Y:S01]  /*f3b0*/  FADD.FTZ R13, R189, R190 ;  /* 0x000000bebd0d7221 */ /* 0x000fe20000010000 */
[C---:B------:R-:W-:Y:S04]  /*f3c0*/  HMMA.16816.F32 R72, R168.reuse, R14, R72 ;  /* 0x0000000ea848723c */ /* 0x040fe80000001848 */
[----:B------:R-:W-:Y:S03]  /*f3d0*/  FADD.FTZ R13, R188, R13 ;  /* 0x0000000dbc0d7221 */ /* 0x000fe60000010000 */
        /* <DEDUP_REMOVED lines=17> */
[C---:B------:R-:W-:Y:S08]  /*f4f0*/  HMMA.16816.F32 R104, R168.reuse, R30, R104 ;  /* 0x0000001ea868723c */ /* 0x040ff00000001868 */
[C---:B------:R-:W-:Y:S08]  /*f500*/  HMMA.16816.F32 R108, R168.reuse, R32, R108 ;  /* 0x00000020a86c723c */ /* 0x040ff0000000186c */
[C---:B------:R-:W-:Y:S08]  /*f510*/  HMMA.16816.F32 R112, R168.reuse, R34, R112 ;  /* 0x00000022a870723c */ /* 0x040ff00000001870 */
[C---:B--2---:R-:W-:Y:S07]  /*f520*/  HMMA.16816.F32 R116, R168.reuse, R4, R116 ;  /* 0x00000004a874723c */ /* 0x044fee0000001874 */
[----:B------:R-:W-:Y:S01]  /*f530*/  FADD.FTZ R5, R201, R0 ;  /* 0x00000000c9057221 */ /* 0x000fe20000010000 */
[C---:B------:R-:W-:Y:S04]  /*f540*/  HMMA.16816.F32 R120, R168.reuse, R6, R120 ;  /* 0x00000006a878723c */ /* 0x040fe80000001878 */
[----:B------:R-:W-:Y:S04]  /*f550*/  FADD.FTZ R5, R200, R5 ;  /* 0x00000005c8057221 */ /* 0x000fe80000010000 */
[----:B------:R-:W-:Y:S01]  /*f560*/  FADD.FTZ R0, R204, R5 ;  /* 0x00000005cc007221 */ /* 0x000fe20000010000 */
[C---:B---3--:R-:W-:Y:S03]  /*f570*/  HMMA.16816.F32 R124, R168.reuse, R8, R124 ;  /* 0x00000008a87c723c */ /* 0x048fe6000000187c */
[----:B------:R-:W-:Y:S01]  /*f580*/  FADD.FTZ R0, R167, R0 ;  /* 0x00000000a7007221 */ /* 0x000fe20000010000 */
[----:B------:R-:W-:Y:S03]  /*f590*/  MOV R167, R164 ;  /* 0x000000a400a77202 */ /* 0x000fe60000000f00 */
[----:B------:R-:W-:Y:S01]  /*f5a0*/  FADD.FTZ R5, R173, R0 ;  /* 0x00000000ad057221 */ /* 0x000fe20000010000 */
[----:B------:R-:W-:Y:S04]  /*f5b0*/  HMMA.16816.F32 R128, R168, R10, R128 ;  /* 0x0000000aa880723c */ /* 0x000fe80000001880 */
[----:B------:R-:W-:Y:S02]  /*f5c0*/  FADD.FTZ R0, R207, R2 ;  /* 0x00000002cf007221 */ /* 0x000fe40000010000 */
[----:B------:R-:W-:Y:S02]  /*f5d0*/  FADD.FTZ R5, R206, R5 ;  /* 0x00000005ce057221 */ /* 0x000fe40000010000 */
[----:B------:R-:W-:Y:S04]  /*f5e0*/  FADD.FTZ R0, R205, R0 ;  /* 0x00000000cd007221 */ /* 0x000fe80000010000 */
[----:B------:R-:W-:Y:S02]  /*f5f0*/  FADD.FTZ R5, R198, R5 ;  /* 0x00000005c6057221 */ /* 0x000fe40000010000 */
[----:B------:R-:W-:Y:S01]  /*f600*/  FADD.FTZ R195, R195, R0 ;  /* 0x00000000c3c37221 */ /* 0x000fe20000010000 */
[----:B------:R-:W-:Y:S01]  /*f610*/  MOV R0, R3 ;  /* 0x0000000300007202 */ /* 0x000fe20000000f00 */
[----:B------:R-:W-:Y:S02]  /*f620*/  FADD.FTZ R194, R194, R5 ;  /* 0x00000005c2c27221 */ /* 0x000fe40000010000 */
[----:B------:R-:W-:Y:S02]  /*f630*/  FADD.FTZ R195, R252, R195 ;  /* 0x000000c3fcc37221 */ /* 0x000fe40000010000 */
[----:B------:R-:W-:Y:S02]  /*f640*/  FADD.FTZ R193, R193, R194 ;  /* 0x000000c2c1c17221 */ /* 0x000fe40000010000 */
[----:B------:R-:W-:Y:S02]  /*f650*/  FADD.FTZ R166, R166, R195 ;  /* 0x000000c3a6a67221 */ /* 0x000fe40000010000 */
[----:B------:R-:W-:Y:S02]  /*f660*/  FADD.FTZ R251, R250, R193 ;  /* 0x000000c1fafb7221 */ /* 0x000fe40000010000 */
[----:B------:R-:W-:Y:S01]  /*f670*/  FADD.FTZ R249, R165, R166 ;  /* 0x000000a6a5f97221 */ /* 0x000fe20000010000 */
[----:B------:R-:W-:-:S05]  /*f680*/  @P0 BRA `(.L_x_555) ;  /* 0xffffc2a000000947 */ /* 0x000fca000383ffff */
.L_x_554:
        /* <DEDUP_REMOVED lines=56> */
[----:B------:R-:W1:Y:S01]  /*fa10*/  @P4 MUFU.LG2 R2, R2 ;  /* 0x0000000200024308 */ /* 0x000e620000000c00 */
[C---:B------:R-:W-:Y:S01]  /*fa20*/  FMUL.FTZ R161, R4.reuse, R161 ;  /* 0x000000a104a17220 */ /* 0x040fe20000410000 */
[----:B------:R-:W-:Y:S01]  /*fa30*/  USHF.R.S32.HI UR6, URZ, 0x1f, UR13 ;  /* 0x0000001f3f067899 */ /* 0x000fe2000801140d */
[C---:B------:R-:W-:Y:S01]  /*fa40*/  FMUL.FTZ R156, R4.reuse, R156 ;  /* 0x0000009c049c7220 */ /* 0x040fe20000410000 */
[----:B------:R-:W-:Y:S01]  /*fa50*/  UIADD3 UR5, UP2, UP1, UR5, UR24, UR13 ;  /* 0x0000001805057290 */ /* 0x000fe2000f95e00d */
[C---:B------:R-:W-:Y:S01]  /*fa60*/  FMUL.FTZ R157, R4.reuse, R157 ;  /* 0x0000009d049d7220 */ /* 0x040fe20000410000 */
[----:B------:R-:W-:Y:S01]  /*fa70*/  F2FP.PACK_AB R160, R161, R160 ;  /* 0x000000a0a1a0723e */ /* 0x000fe200000000ff */
[C---:B------:R-:W-:Y:S01]  /*fa80*/  FMUL.FTZ R152, R4.reuse, R152 ;  /* 0x0000009804987220 */ /* 0x040fe20000410000 */
[----:B------:R-:W3:Y:S01]  /*fa90*/  @P3 MUFU.LG2 R0, R0 ;  /* 0x0000000000003308 */ /* 0x000ee20000000c00 */
        /* <DEDUP_REMOVED lines=91> */
[----:B------:R-:W4:Y:S01]  /*10050*/  S2R R4, SR_TID.X ;  /* 0x0000000000047919 */ /* 0x000f220000002100 */
        /* <DEDUP_REMOVED lines=17> */
[----:B----4-:R-:W-:Y:S01]  /*10170*/  SHF.R.S32.HI R7, RZ, 0x1f, R4 ;  /* 0x0000001fff077819 */ /* 0x010fe20000011404 */
[----:B------:R-:W-:Y:S01]  /*10180*/  FMUL.FTZ R139, R5, R139 ;  /* 0x0000008b058b7220 */ /* 0x000fe20000410000 */
[----:B------:R-:W-:Y:S01]  /*10190*/  F2FP.PACK_AB R146, R147, R146 ;  /* 0x000000929392723e */ /* 0x000fe200000000ff */
[----:B------:R-:W-:Y:S01]  /*101a0*/  FMUL.FTZ R138, R5, R138 ;  /* 0x0000008a058a7220 */ /* 0x000fe20000410000 */
[----:B------:R-:W-:Y:S01]  /*101b0*/  LEA.HI R6, R7, R4, RZ, 0x2 ;  /* 0x0000000407067211 */ /* 0x000fe200078f10ff */
[----:B------:R-:W-:Y:S01]  /*101c0*/  FMUL.FTZ R135, R5, R135 ;  /* 0x0000008705877220 */ /* 0x000fe20000410000 */
[----:B------:R-:W-:Y:S01]  /*101d0*/  F2FP.PACK_AB R142, R143, R142 ;  /* 0x0000008e8f8e723e */ /* 0x000fe200000000ff */
        /* <DEDUP_REMOVED lines=16> */
[C---:B------:R-:W-:Y:S01]  /*102e0*/  FMUL.FTZ R50, R5.reuse, R50 ;  /* 0x0000003205327220 */ /* 0x040fe20000410000 */
[----:B------:R-:W-:Y:S01]  /*102f0*/  LOP3.LUT R9, R6, 0x3ffffffc, RZ, 0xc0, !PT ;  /* 0x3ffffffc06097812 */ /* 0x000fe200078ec0ff */
[C---:B------:R-:W-:Y:S01]  /*10300*/  FMUL.FTZ R55, R5.reuse, R55 ;  /* 0x0000003705377220 */ /* 0x040fe20000410000 */
[----:B------:R-:W-:Y:S01]  /*10310*/  SHF.L.U32 R10, R8, 0x6, RZ ;  /* 0x00000006080a7819 */ /* 0x000fe200000006ff */
[----:B------:R-:W-:Y:S01]  /*10320*/  FMUL.FTZ R54, R5, R54 ;  /* 0x0000003605367220 */ /* 0x000fe20000410000 */
[----:B------:R-:W-:Y:S01]  /*10330*/  IADD3 R9, -R9, R4, RZ ;  /* 0x0000000409097210 */ /* 0x000fe20007ffe1ff */
[C---:B------:R-:W-:Y:S01]  /*10340*/  FMUL.FTZ R59, R5.reuse, R59 ;  /* 0x0000003b053b7220 */ /* 0x040fe20000410000 */
[----:B------:R-:W-:Y:S01]  /*10350*/  LOP3.LUT R10, R10, 0x1c0, RZ, 0xc0, !PT ;  /* 0x000001c00a0a7812 */ /* 0x000fe200078ec0ff */
[C---:B------:R-:W-:Y:S01]  /*10360*/  FMUL.FTZ R58, R5.reuse, R58 ;  /* 0x0000003a053a7220 */ /* 0x040fe20000410000 */
[----:B------:R-:W-:Y:S01]  /*10370*/  LOP3.LUT R11, R8, 0x1, RZ, 0xc0, !PT ;  /* 0x00000001080b7812 */ /* 0x000fe200078ec0ff */
[C---:B------:R-:W-:Y:S01]  /*10380*/  FMUL.FTZ R63, R5.reuse, R63 ;  /* 0x0000003f053f7220 */ /* 0x040fe20000410000 */
[----:B------:R-:W-:Y:S01]  /*10390*/  LEA.HI R10, R10, R10, RZ, 0x1d ;  /* 0x0000000a0a0a7211 */ /* 0x000fe200078fe8ff */
[----:B------:R-:W-:Y:S01]  /*103a0*/  FMUL.FTZ R62, R5, R62 ;  /* 0x0000003e053e7220 */ /* 0x000fe20000410000 */
[----:B------:R-:W-:Y:S01]  /*103b0*/  ISETP.NE.U32.AND P0, PT, R11, 0x1, PT ;  /* 0x000000010b00780c */ /* 0x000fe20003f05070 */
[----:B------:R-:W-:Y:S01]  /*103c0*/  FMUL.FTZ R67, R5, R67 ;  /* 0x0000004305437220 */ /* 0x000fe20000410000 */
[----:B------:R-:W-:Y:S01]  /*103d0*/  F2FP.PACK_AB R42, R43, R42 ;  /* 0x0000002a2b2a723e */ /* 0x000fe200000000ff */
[C---:B------:R-:W-:Y:S01]  /*103e0*/  FMUL.FTZ R66, R5.reuse, R66 ;  /* 0x0000004205427220 */ /* 0x040fe20000410000 */
[----:B------:R-:W-:Y:S01]  /*103f0*/  R2P PR, R8, 0x6 ;  /* 0x0000000608007804 */ /* 0x000fe20000000000 */
        /* <DEDUP_REMOVED lines=54> */
[----:B------:R-:W-:Y:S01]  /*10760*/  LEA.HI R5, R7, R4, RZ, 0x5 ;  /* 0x0000000407057211 */ /* 0x000fe200078f28ff */
[----:B-1----:R-:W-:Y:S01]  /*10770*/  @P4 FMUL.FTZ R77, R2, 0.69314718246459960938 ;  /* 0x3f317218024d4820 */ /* 0x002fe20000410000 */
[----:B------:R-:W-:Y:S01]  /*10780*/  F2FP.PACK_AB R126, R127, R126 ;  /* 0x0000007e7f7e723e */ /* 0x000fe200000000ff */
[----:B---3--:R-:W-:Y:S01]  /*10790*/  @P3 FMUL.FTZ R0, R0, 0.69314718246459960938 ;  /* 0x3f31721800003820 */ /* 0x008fe20000410000 */
[----:B------:R-:W-:-:S02]  /*107a0*/  SHF.R.S32.HI R6, RZ, 0x5, R5 ;  /* 0x00000005ff067819 */ /* 0x000fc40000011405 */
[----:B------:R-:W-:Y:S02]  /*107b0*/  F2FP.PACK_AB R130, R131, R130 ;  /* 0x000000828382723e */ /* 0x000fe400000000ff */
[----:B------:R-:W-:Y:S02]  /*107c0*/  LEA R9, R6, R9, 0x9 ;  /* 0x0000000906097211 */ /* 0x000fe400078e48ff */
[----:B------:R-:W-:Y:S02]  /*107d0*/  SHF.R.S32.HI R75, RZ, 0x1f, R6 ;  /* 0x0000001fff4b7819 */ /* 0x000fe40000011406 */
[----:B------:R-:W-:Y:S02]  /*107e0*/  LEA R9, R9, R10, 0x1 ;  /* 0x0000000a09097211 */ /* 0x000fe400078e08ff */
[----:B------:R-:W-:Y:S02]  /*107f0*/  MOV R10, 0x40 ;  /* 0x00000040000a7802 */ /* 0x000fe40000000f00 */
[----:B------:R-:W-:-:S02]  /*10800*/  SHF.L.U32 R9, R9, 0x1, RZ ;  /* 0x0000000109097819 */ /* 0x000fc400000006ff */
[----:B------:R-:W-:Y:S02]  /*10810*/  SEL R10, R10, 0xffffffc0, !P2 ;  /* 0xffffffc00a0a7807 */ /* 0x000fe40005000000 */
        /* <DEDUP_REMOVED lines=12> */
[----:B------:R-:W-:Y:S01]  /*108e0*/  LEA.HI R75, R75, R6, RZ, 0x2 ;  /* 0x000000064b4b7211 */ /* 0x000fe200078f10ff */
[----:B------:R-:W-:Y:S03]  /*108f0*/  STS [R13], R152 ;  /* 0x000000980d007388 */ /* 0x000fe60000000800 */
[----:B------:R-:W-:Y:S01]  /*10900*/  LOP3.LUT R75, R75, 0xffffffc, RZ, 0xc0, !PT ;  /* 0x0ffffffc4b4b7812 */ /* 0x000fe200078ec0ff */
[----:B------:R-:W-:Y:S03]  /*10910*/  STS [R13+0x400], R154 ;  /* 0x0004009a0d007388 */ /* 0x000fe60000000800 */
[----:B------:R-:W-:Y:S01]  /*10920*/  IADD3 R6, R6, -R75, RZ ;  /* 0x8000004b06067210 */ /* 0x000fe20007ffe0ff */
[----:B------:R-:W-:Y:S01]  /*10930*/  STS [R15], R148 ;  /* 0x000000940f007388 */ /* 0x000fe20000000800 */
[----:B------:R-:W-:Y:S01]  /*10940*/  MOV R75, 0x7f800000 ;  /* 0x7f800000004b7802 */ /* 0x000fe20000000f00 */
[----:B------:R-:W-:-:S02]  /*10950*/  @P3 FFMA.FTZ R75, R3, c[0x0][0x238], R0 ;  /* 0x00008e00034b3a23 */ /* 0x000fc40000010000 */
        /* <DEDUP_REMOVED lines=49> */
[----:B-1----:R-:W-:-:S03]  /*10c70*/  LOP3.LUT R9, R5, 0xffffffe0, RZ, 0xc0, !PT ;  /* 0xffffffe005097812 */ /* 0x002fc600078ec0ff */
[----:B------:R2:W-:Y:S01]  /*10c80*/  STS [R17+0x6000], R116 ;  /* 0x0060007411007388 */ /* 0x0005e20000000800 */
[----:B------:R-:W-:-:S03]  /*10c90*/  IADD3 R74, -R9, R4, RZ ;  /* 0x00000004094a7210 */ /* 0x000fc60007ffe1ff */
[----:B------:R2:W-:Y:S01]  /*10ca0*/  STS [R17+0x6400], R118 ;  /* 0x0064007611007388 */ /* 0x0005e20000000800 */
[----:B------:R-:W-:-:S03]  /*10cb0*/  LOP3.LUT P0, RZ, R74, 0x3, RZ, 0xc0, !PT ;  /* 0x000000034aff7812 */ /* 0x000fc6000780c0ff */
[----:B------:R2:W-:Y:S04]  /*10cc0*/  STS [R19+0x6000], R120 ;  /* 0x0060007813007388 */ /* 0x0005e80000000800 */
[----:B------:R2:W-:Y:S04]  /*10cd0*/  STS [R19+0x6400], R122 ;  /* 0x0064007a13007388 */ /* 0x0005e80000000800 */
[----:B------:R2:W-:Y:S04]  /*10ce0*/  STS [R21+0x6000], R124 ;  /* 0x0060007c15007388 */ /* 0x0005e80000000800 */
[----:B------:R2:W-:Y:S04]  /*10cf0*/  STS [R21+0x6400], R126 ;  /* 0x0064007e15007388 */ /* 0x0005e80000000800 */
[----:B------:R2:W-:Y:S04]  /*10d00*/  STS [R23+0x6000], R128 ;  /* 0x0060008017007388 */ /* 0x0005e80000000800 */
[----:B------:R2:W-:Y:S04]  /*10d10*/  STS [R23+0x6400], R130 ;  /* 0x0064008217007388 */ /* 0x0005e80000000800 */
[----:B------:R-:W-:Y:S06]  /*10d20*/  BAR.SYNC.DEFER_BLOCKING 0x0 ;  /* 0x0000000000007b1d */ /* 0x000fec0000010000 */
[----:B------:R-:W1:Y:S04]  /*10d30*/  S2R R72, SR_TID.X ;  /* 0x0000000000487919 */ /* 0x000e680000002100 */
        /* <DEDUP_REMOVED lines=10> */
[----:B------:R-:W-:-:S03]  /*10de0*/  SHF.R.S32.HI R74, RZ, 0x1f, R5 ;  /* 0x0000001fff4a7819 */ /* 0x000fc60000011405 */
[----:B------:R2:W1:Y:S01]  /*10df0*/  LDS.128 R40, [R235+0x3000] ;  /* 0x00300000eb287984 */ /* 0x0004620000000c00 */
[----:B------:R-:W-:-:S03]  /*10e00*/  LEA.HI R5, R74, R5, RZ, 0x2 ;  /* 0x000000054a057211 */ /* 0x000fc600078f10ff */
[----:B------:R2:W1:Y:S01]  /*10e10*/  LDS.128 R36, [R235+0x3800] ;  /* 0x00380000eb247984 */ /* 0x0004620000000c00 */
[----:B------:R-:W-:Y:S01]  /*10e20*/  MOV R74, 0x7f800000 ;  /* 0x7f800000004a7802 */ /* 0x000fe20000000f00 */
[----:B------:R-:W-:Y:S01]  /*10e30*/  @P4 FFMA.FTZ R74, R164, c[0x0][0x238], R77 ;  /* 0x00008e00a44a4a23 */ /* 0x000fe2000001004d */
[----:B------:R-:W-:Y:S01]  /*10e40*/  SHF.R.S32.HI R5, RZ, 0x2, R5 ;  /* 0x00000002ff057819 */ /* 0x000fe20000011405 */
[----:B------:R2:W1:Y:S03]  /*10e50*/  LDS.128 R32, [R235+0x4000] ;  /* 0x00400000eb207984 */ /* 0x0004660000000c00 */
[----:B------:R-:W-:Y:S01]  /*10e60*/  LEA R5, R6, R5, 0x4 ;  /* 0x0000000506057211 */ /* 0x000fe200078e20ff */
        /* <DEDUP_REMOVED lines=24> */
.L_x_559:
[----:B---34-:R-:W-:Y:S05]  /*10ff0*/  BSYNC B0 ;  /* 0x0000000000007941 */ /* 0x018fea0003800000 */
.L_x_558:
        /* <DEDUP_REMOVED lines=36> */
.L_x_561:
[----:B------:R-:W-:Y:S05]  /*11240*/  BSYNC B0 ;  /* 0x0000000000007941 */ /* 0x000fea0003800000 */
.L_x_560:
[----:B------:R-:W-:Y:S01]  /*11250*/  LEA.HI.SX32 R0, R4, 0x10, 0x1d ;  /* 0x0000001004007811 */ /* 0x000fe200078feaff */
[----:B------:R-:W-:Y:S03]  /*11260*/  BSSY B0, `(.L_x_562) ;  /* 0x0000015000007945 */ /* 0x000fe60003800000 */
[----:B------:R-:W-:-:S13]  /*11270*/  ISETP.GE.AND P0, PT, R0, UR9, PT ;  /* 0x0000000900007c0c */ /* 0x000fda000bf06270 */
[----:B------:R-:W-:Y:S05]  /*11280*/  @P0 BRA `(.L_x_563) ;  /* 0x0000012000000947 */ /* 0x000fea0003800000 */
[----:B------:R-:W-:Y:S01]  /*11290*/  IADD3 R2, P0, R72, 0x10, RZ ;  /* 0x0000001048027810 */ /* 0x000fe20007f1e0ff */
[----:B-1-3--:R-:W-:Y:S01]  /*112a0*/  IMAD.MOV.U32 R16, RZ, RZ, R6 ;  /* 0x000000ffff107224 */ /* 0x00afe200078e0006 */
[----:B------:R-:W-:Y:S01]  /*112b0*/  ISETP.GE.AND P3, PT, R244, c[0x0][0x220], PT ;  /* 0x00008800f4007a0c */ /* 0x000fe20003f66270 */
[----:B--2---:R-:W-:Y:S01]  /*112c0*/  IMAD.MOV.U32 R17, RZ, RZ, R75 ;  /* 0x000000ffff117224 */ /* 0x004fe200078e004b */
        /* <DEDUP_REMOVED lines=14> */
.L_x_563:
[----:B------:R-:W-:Y:S05]  /*113b0*/  BSYNC B0 ;  /* 0x0000000000007941 */ /* 0x000fea0003800000 */
.L_x_562:
[----:B------:R-:W-:Y:S01]  /*113c0*/  LEA.HI.SX32 R0, R4, 0x20, 0x1d ;  /* 0x0000002004007811 */ /* 0x000fe200078feaff */
[----:B------:R-:W-:Y:S03]  /*113d0*/  BSSY B0, `(.L_x_564) ;  /* 0x0000015000007945 */ /* 0x000fe60003800000 */
[----:B------:R-:W-:-:S13]  /*113e0*/  ISETP.GE.AND P0, PT, R0, UR9, PT ;  /* 0x0000000900007c0c */ /* 0x000fda000bf06270 */
[----:B------:R-:W-:Y:S05]  /*113f0*/  @P0 BRA `(.L_x_565) ;  /* 0x0000012000000947 */ /* 0x000fea0003800000 */
[----:B-1----:R-:W-:Y:S01]  /*11400*/  IADD3 R2, P0, R72, 0x20, RZ ;  /* 0x0000002048027810 */ /* 0x002fe20007f1e0ff */
[----:B------:R-:W-:Y:S01]  /*11410*/  IMAD.MOV.U32 R12, RZ, RZ, R6 ;  /* 0x000000ffff0c7224 */ /* 0x000fe200078e0006 */
        /* <DEDUP_REMOVED lines=16> */
.L_x_565:
[----:B------:R-:W-:Y:S05]  /*11520*/  BSYNC B0 ;  /* 0x0000000000007941 */ /* 0x000fea0003800000 */
.L_x_564:
        /* <DEDUP_REMOVED lines=23> */
.L_x_519:
        /* <DEDUP_REMOVED lines=80> */
.L_x_567:
[----:B------:R-:W-:Y:S05]  /*11ba0*/  BSYNC B0 ;  /* 0x0000000000007941 */ /* 0x000fea0003800000 */
.L_x_566:
        /* <DEDUP_REMOVED lines=22> */
.L_x_569:
[----:B------:R-:W-:Y:S05]  /*11d10*/  BSYNC B0 ;  /* 0x0000000000007941 */ /* 0x000fea0003800000 */
.L_x_568:
        /* <DEDUP_REMOVED lines=22> */
.L_x_571:
[----:B------:R-:W-:Y:S05]  /*11e80*/  BSYNC B0 ;  /* 0x0000000000007941 */ /* 0x000fea0003800000 */
.L_x_570:
        /* <DEDUP_REMOVED lines=21> */
.L_x_573:
[----:B------:R-:W-:Y:S05]  /*11fe0*/  BSYNC B0 ;  /* 0x0000000000007941 */ /* 0x000fea0003800000 */
.L_x_572:
        /* <DEDUP_REMOVED lines=35> */
.L_x_574:
        /* <DEDUP_REMOVED lines=14> */
.L_x_1082:


//--------------------- .text._ZN5flash16flash_fwd_kernelI23Flash_fwd_kernel_traitsILi256ELi64ELi64ELi4ELb0ELb0EN7cutlass6half_tE19Flash_kernel_traitsILi256ELi64ELi64ELi4ES3_EELb1ELb1ELb0ELb1ELb0ELb0ELb0ELb1EEEvNS_16Flash_fwd_paramsE --------------------------
	.section	.text._ZN5flash16flash_fwd_kernelI23Flash_fwd_kernel_traitsILi256ELi64ELi64ELi4ELb0ELb0EN7cutlass6half_tE19Flash_kernel_traitsILi256ELi64ELi64ELi4ES3_EELb1ELb1ELb0ELb1ELb0ELb0ELb0ELb1EEEvNS_16Flash_fwd_paramsE,"ax",@progbits
	.sectioninfo	@"SHI_REGISTERS=255"
	.align	128
        .global         _ZN5flash16flash_fwd_kernelI23Flash_fwd_kernel_traitsILi256ELi64ELi64ELi4ELb0ELb0EN7cutlass6half_tE19Flash_kernel_traitsILi256ELi64ELi64ELi4ES3_EELb1ELb1ELb0ELb1ELb0ELb0ELb0ELb1EEEvNS_16Flash_fwd_paramsE
        .type           _ZN5flash16flash_fwd_kernelI23Flash_fwd_kernel_traitsILi256ELi64ELi64ELi4ELb0ELb0EN7cutlass6half_tE19Flash_kernel_traitsILi256ELi64ELi64ELi4ES3_EELb1ELb1ELb0ELb1ELb0ELb0ELb0ELb1EEEvNS_16Flash_fwd_paramsE,@function
        .size           _ZN5flash16flash_fwd_kernelI23Flash_fwd_kernel_traitsILi256ELi64ELi64ELi4ELb0ELb0EN7cutlass6half_tE19Flash_kernel_traitsILi256ELi64ELi64ELi4ES3_EELb1ELb1ELb0ELb1ELb0ELb0ELb0ELb1EEEvNS_16Flash_fwd_paramsE,(.L_x_1083 - _ZN5flash16flash_fwd_kernelI23Flash_fwd_kernel_traitsILi256ELi64ELi64ELi4ELb0ELb0EN7cutlass6half_tE19Flash_kernel_traitsILi256ELi64ELi64ELi4ES3_EELb1ELb1ELb0ELb1ELb0ELb0ELb0ELb1EEEvNS_16Flash_fwd_paramsE)
        .other          _ZN5flash16flash_fwd_kernelI23Flash_fwd_kernel_traitsILi256ELi64ELi64ELi4ELb0ELb0EN7cutlass6half_tE19Flash_kernel_traitsILi256ELi64ELi64ELi4ES3_EELb1ELb1ELb0ELb1ELb0ELb0ELb0ELb1EEEvNS_16Flash_fwd_paramsE,@"STO_CUDA_ENTRY STV_DEFAULT"
_ZN5flash16flash_fwd_kernelI23Flash_fwd_kernel_traitsILi256ELi64ELi64ELi4ELb0ELb0EN7cutlass6half_tE19Flash_kernel_traitsILi256ELi64ELi64ELi4ES3_EELb1ELb1ELb0ELb1ELb0ELb0ELb0ELb1EEEvNS_16Flash_fwd_paramsE:
.text._ZN5flash16flash_fwd_kernelI23Flash_fwd_kernel_traitsILi256ELi64ELi64ELi4ELb0ELb0EN7cutlass6half_tE19Flash_kernel_traitsILi256ELi64ELi64ELi4ES3_EELb1ELb1ELb0ELb1ELb0ELb0ELb0ELb1EEEvNS_16Flash_fwd_paramsE:
[----:B------:R-:W-:-:S03]  /*0000*/  MOV R1, c[0x0][0x28] ;  /* 0x00000a0000017a02 */ /* 0x000fc60000000f00 */
[----:B------:R-:W-:Y:S01]  /*0010*/  ULDC.U8 UR4, c[0x0][0x304] ;  /* 0x0000c10000047ab9 */ /* 0x000fe20000000000 */
[----:B------:R-:W-:Y:S01]  /*0020*/  IADD3 R1, R1, -0x180, RZ ;  /* 0xfffffe8001017810 */ /* 0x000fe20007ffe0ff */
[----:B------:R-:W-:Y:S01]  /*0030*/  ULDC.64 UR24, c[0x0][0x2f0] ;  /* 0x0000bc0000187ab9 */ /* 0x000fe20000000a00 */
[----:B------:R-:W-:Y:S01]  /*0040*/  ISETP.NE.AND P2, PT, RZ, UR4, PT ;  /* 0x00000004ff007c0c */ /* 0x000fe2000bf45270 */
[----:B------:R-:W-:Y:S01]  /*0050*/  IMAD.U32 R2, RZ, RZ, UR24 ;  /* 0x00000018ff027e24 */ /* 0x000fe2000f8e00ff */
[----:B------:R-:W-:Y:S01]  /*0060*/  ULDC.64 UR22, c[0x0][0x118] ;  /* 0x0000460000167ab9 */ /* 0x000fe20000000a00 */
[----:B------:R-:W-:Y:S01]  /*0070*/  IMAD.U32 R3, RZ, RZ, UR25 ;  /* 0x00000019ff037e24 */ /* 0x000fe2000f8e00ff */
[----:B------:R-:W-:Y:S01]  /*0080*/  MOV R8, c[0x0][0x2fc] ;  /* 0x0000bf0000087a02 */ /* 0x000fe20000000f00 */
[----:B------:R-:W-:Y:S01]  /*0090*/  IMAD.MOV.U32 R7, RZ, RZ, c[0x0][0x2f8] ;  /* 0x0000be00ff077624 */ /* 0x000fe200078e00ff */
[----:B------:R-:W1:Y:S01]  /*00a0*/  S2UR UR17, SR_CTAID.X ;  /* 0x00000000001179c3 */ /* 0x000e620000002500 */
[----:B------:R-:W2:Y:S01]  /*00b0*/  S2R R29, SR_TID.X ;  /* 0x00000000001d7919 */ /* 0x000ea20000002100 */
[----:B------:R-:W-:-:S05]  /*00c0*/  ULDC.64 UR4, c[0x0][0x240] ;  /* 0x0000900000047ab9 */ /* 0x000fca0000000a00 */
[----:B------:R3:W4:Y:S02]  /*00d0*/  @P2 LDG.E.64 R4, [R2.64] ;  /* 0x0000001602042981 */ /* 0x000724000c1e1b00 */
[----:B---3--:R-:W-:Y:S02]  /*00e0*/  @P2 IMAD.MOV.U32 R2, RZ, RZ, R7 ;  /* 0x000000ffff022224 */ /* 0x008fe400078e0007 */
[----:B------:R-:W-:-:S06]  /*00f0*/  @P2 IMAD.MOV.U32 R3, RZ, RZ, R8 ;  /* 0x000000ffff032224 */ /* 0x000fcc00078e0008 */
[----:B------:R-:W3:Y:S01]  /*0100*/  @P2 LDG.E.64 R2, [R2.64] ;  /* 0x0000001602022981 */ /* 0x000ee2000c1e1b00 */
[----:B------:R-:W5:Y:S01]  /*0110*/  S2UR UR15, SR_CTAID.Y ;  /* 0x00000000000f79c3 */ /* 0x000f620000002600 */
[----:B------:R-:W-:Y:S02]  /*0120*/  UISETP.NE.U32.AND UP2, UPT, URZ, UR4, UPT ;  /* 0x000000043f00728c */ /* 0x000fe4000bf45070 */
[----:B------:R-:W-:Y:S02]  /*0130*/  UMOV UR10, 0x4 ;  /* 0x00000004000a7882 */ /* 0x000fe40000000000 */
[----:B------:R-:W-:Y:S02]  /*0140*/  UISETP.NE.AND.EX UP2, UPT, URZ, UR5, UPT, UP2 ;  /* 0x000000053f00728c */ /* 0x000fe4000bf45320 */
[----:B------:R-:W-:Y:S01]  /*0150*/  ULDC.64 UR12, c[0x0][0x240] ;  /* 0x00009000000c7ab9 */ /* 0x000fe20000000a00 */
[----:B------:R-:W1:Y:S01]  /*0160*/  S2UR UR16, SR_CTAID.Z ;  /* 0x00000000001079c3 */ /* 0x000e620000002700 */
[----:B------:R-:W-:-:S02]  /*0170*/  ULDC.64 UR4, c[0x0][0x250] ;  /* 0x0000940000047ab9 */ /* 0x000fc40000000a00 */
[----:B------:R-:W-:Y:S01]  /*0180*/  PLOP3.LUT P0, PT, PT, PT, UP2, 0x80, 0x0 ;  /* 0x000000000000781c */ /* 0x000fe20003f0f028 */
[----:B------:R-:W-:Y:S02]  /*0190*/  UISETP.NE.U32.AND UP0, UPT, URZ, UR4, UPT ;  /* 0x000000043f00728c */ /* 0x000fe4000bf05070 */
[----:B------:R-:W-:Y:S02]  /*01a0*/  ULDC.U8 UR8, c[0x0][0x312] ;  /* 0x0000c48000087ab9 */ /* 0x000fe40000000000 */
[----:B------:R-:W-:Y:S02]  /*01b0*/  UISETP.NE.AND UP3, UPT, UR8, URZ, UPT ;  /* 0x0000003f0800728c */ /* 0x000fe4000bf65270 */
[----:B------:R-:W-:-:S03]  /*01c0*/  UISETP.NE.AND.EX UP0, UPT, URZ, UR5, UPT, UP0 ;  /* 0x000000053f00728c */ /* 0x000fc6000bf05300 */
[----:B------:R-:W-:Y:S02]  /*01d0*/  ULDC.64 UR4, c[0x0][0x250] ;  /* 0x0000940000047ab9 */ /* 0x000fe40000000a00 */
[----:B-----5:R-:W-:Y:S02]  /*01e0*/  UIMAD.WIDE UR12, UR15, UR10, UR12 ;  /* 0x0000000a0f0c72a5 */ /* 0x020fe4000f8e020c */
[----:B-1----:R-:W-:-:S06]  /*01f0*/  ULOP3.LUT UR6, UR16, UR17, UR15, 0xfe, !UPT ;  /* 0x0000001110067292 */ /* 0x002fcc000f8efe0f */
[----:B--2---:R-:W-:Y:S01]  /*0200*/  LOP3.LUT P3, RZ, R29, UR6, RZ, 0xfc, !PT ;  /* 0x000000061dff7c12 */ /* 0x004fe2000f86fcff */
[----:B------:R-:W-:Y:S02]  /*0210*/  ULDC.64 UR6, c[0x0][0x248] ;  /* 0x0000920000067ab9 */ /* 0x000fe40000000a00 */
[----:B------:R-:W-:-:S04]  /*0220*/  UISETP.EQ.U32.AND UP1, UPT, URZ, UR6, UPT ;  /* 0x000000063f00728c */ /* 0x000fc8000bf22070 */
[----:B------:R-:W-:Y:S02]  /*0230*/  UISETP.EQ.OR.EX UP1, UPT, URZ, UR7, !UP3, UP1 ;  /* 0x000000073f00728c */ /* 0x000fe4000df22710 */
[----:B------:R-:W-:Y:S02]  /*0240*/  @UP0 UIMAD.WIDE UR4, UR15, UR10, UR4 ;  /* 0x0000000a0f0402a5 */ /* 0x000fe4000f8e0204 */
[----:B------:R-:W-:Y:S02]  /*0250*/  ULDC.64 UR6, c[0x0][0x248] ;  /* 0x0000920000067ab9 */ /* 0x000fe40000000a00 */
[----:B------:R-:W-:Y:S01]  /*0260*/  @!P3 IMAD.MOV.U32 R10, RZ, RZ, c[0x0][0x308] ;  /* 0x0000c200ff0ab624 */ /* 0x000fe200078e00ff */
[----:B------:R-:W-:Y:S01]  /*0270*/  @!P3 MOV R11, c[0x0][0x30c] ;  /* 0x0000c300000bba02 */ /* 0x000fe20000000f00 */
[----:B------:R-:W-:Y:S01]  /*0280*/  UIMAD.WIDE UR6, UR15, UR10, UR6 ;  /* 0x0000000a0f0672a5 */ /* 0x000fe2000f8e0206 */
[----:B----4-:R-:W1:Y:S08]  /*0290*/  @P2 R2UR UR24, R4 ;  /* 0x00000000041823c2 */ /* 0x010e7000000e0000 */
[----:B------:R-:W2:Y:S01]  /*02a0*/  @P2 R2UR UR25, R5 ;  /* 0x00000000051923c2 */ /* 0x000ea200000e0000 */
[----:B-1----:R-:W-:-:S02]  /*02b0*/  IMAD.U32 R4, RZ, RZ, UR24 ;  /* 0x00000018ff047e24 */ /* 0x002fc4000f8e00ff */
[----:B--2---:R-:W-:Y:S01]  /*02c0*/  IMAD.U32 R5, RZ, RZ, UR25 ;  /* 0x00000019ff057e24 */ /* 0x004fe2000f8e00ff */
[----:B---3--:R-:W-:Y:S02]  /*02d0*/  @P2 IADD3 R7, P1, R2, c[0x0][0x300], RZ ;  /* 0x0000c00002072a10 */ /* 0x008fe40007f3e0ff */
[----:B------:R-:W-:Y:S02]  /*02e0*/  MOV R2, UR12 ;  /* 0x0000000c00027c02 */ /* 0x000fe40008000f00 */
[----:B------:R1:W-:Y:S01]  /*02f0*/  @!P3 STG.E.64 [R10.64], R4 ;  /* 0x000000040a00b986 */ /* 0x0003e2000c101b16 */
[----:B------:R-:W-:Y:S02]  /*0300*/  @P2 IMAD.X R8, RZ, RZ, R3, P1 ;  /* 0x000000ffff082224 */ /* 0x000fe400008e0603 */
[----:B------:R-:W-:Y:S01]  /*0310*/  IMAD.U32 R3, RZ, RZ, UR13 ;  /* 0x0000000dff037e24 */ /* 0x000fe2000f8e00ff */
[----:B------:R-:W-:Y:S01]  /*0320*/  PLOP3.LUT P1, PT, PT, PT, UP0, 0x80, 0x0 ;  /* 0x000000000000781c */ /* 0x000fe20003f2f008 */
[----:B-1----:R-:W-:Y:S01]  /*0330*/  @!P3 IMAD.MOV.U32 R4, RZ, RZ, R7 ;  /* 0x000000ffff04b224 */ /* 0x002fe200078e0007 */
[----:B------:R-:W-:-:S05]  /*0340*/  @!P3 MOV R5, R8 ;  /* 0x000000080005b202 */ /* 0x000fca0000000f00 */
[----:B------:R1:W-:Y:S04]  /*0350*/  @!P3 STG.E.64 [R10.64+0x8], R4 ;  /* 0x000008040a00b986 */ /* 0x0003e8000c101b16 */
[----:B------:R2:W3:Y:S04]  /*0360*/  @P0 LDG.E R9, [R2.64] ;  /* 0x0000001602090981 */ /* 0x0004e8000c1e1900 */
[----:B------:R2:W4:Y:S01]  /*0370*/  @P0 LDG.E R6, [R2.64+0x4] ;  /* 0x0000041602060981 */ /* 0x000522000c1e1900 */
[----:B------:R-:W-:Y:S01]  /*0380*/  PLOP3.LUT P2, PT, PT, PT, UP1, 0x80, 0x0 ;  /* 0x000000000000781c */ /* 0x000fe20003f4f018 */
[----:B-1----:R-:W-:-:S02]  /*0390*/  IMAD.U32 R4, RZ, RZ, UR4 ;  /* 0x00000004ff047e24 */ /* 0x002fc4000f8e00ff */
[----:B------:R-:W-:Y:S01]  /*03a0*/  IMAD.U32 R5, RZ, RZ, UR5 ;  /* 0x00000005ff057e24 */ /* 0x000fe2000f8e00ff */
[----:B--2---:R-:W-:Y:S01]  /*03b0*/  MOV R2, UR6 ;  /* 0x0000000600027c02 */ /* 0x004fe20008000f00 */
[----:B------:R-:W-:-:S03]  /*03c0*/  IMAD.U32 R3, RZ, RZ, UR7 ;  /* 0x00000007ff037e24 */ /* 0x000fc6000f8e00ff */
[----:B------:R-:W2:Y:S05]  /*03d0*/  @P1 LDG.E R4, [R4.64] ;  /* 0x0000001604041981 */ /* 0x000eaa000c1e1900 */
[----:B------:R-:W5:Y:S01]  /*03e0*/  @!P2 LDG.E R0, [R2.64] ;  /* 0x000000160200a981 */ /* 0x000f62000c1e1900 */
[----:B------:R-:W-:Y:S01]  /*03f0*/  UMOV UR14, 0xffffffff ;  /* 0xffffffff000e7882 */ /* 0x000fe20000000000 */
[----:B------:R-:W1:Y:S01]  /*0400*/  LDC.U8 R226, c[0x0][0x2d8] ;  /* 0x0000b600ffe27b82 */ /* 0x000e620000000000 */
[----:B------:R-:W-:Y:S02]  /*0410*/  UMOV UR29, URZ ;  /* 0x0000003f001d7c82 */ /* 0x000fe40008000000 */
[----:B------:R-:W-:-:S05]  /*0420*/  UMOV UR8, 0xffffffff ;  /* 0xffffffff00087882 */ /* 0x000fca0000000000 */
[----:B---3--:R3:W1:Y:S08]  /*0430*/  @P0 R2UR UR14, R9 ;  /* 0x00000000090e03c2 */ /* 0x00867000000e0000 */
[----:B----4-:R-:W1:Y:S01]  /*0440*/  @P0 R2UR UR20, R6 ;  /* 0x00000000061403c2 */ /* 0x010e6200000e0000 */
[----:B------:R-:W-:-:S04]  /*0450*/  ISETP.NE.U32.AND P0, PT, RZ, c[0x0][0x248], PT ;  /* 0x00009200ff007a0c */ /* 0x000fc80003f05070 */
[----:B------:R-:W-:Y:S02]  /*0460*/  ISETP.NE.AND.EX P0, PT, RZ, c[0x0][0x24c], PT, P0 ;  /* 0x00009300ff007a0c */ /* 0x000fe40003f05300 */
[----:B---3--:R-:W-:-:S04]  /*0470*/  SHF.R.S32.HI R9, RZ, 0x1f, R29 ;  /* 0x0000001fff097819 */ /* 0x008fc8000001141d */
[----:B------:R-:W-:Y:S01]  /*0480*/  LEA.HI R10, R9, R29, RZ, 0x5 ;  /* 0x0000001d090a7211 */ /* 0x000fe200078f28ff */
[----:B-1----:R-:W-:Y:S01]  /*0490*/  @UP2 UIADD3 UR20, UR20, -UR14, URZ ;  /* 0x8000000e14142290 */ /* 0x002fe2000fffe03f */
[----:B--2---:R1:W2:Y:S06]  /*04a0*/  @P1 R2UR UR29, R4 ;  /* 0x00000000041d13c2 */ /* 0x0042ac00000e0000 */
[----:B------:R-:W-:Y:S02]  /*04b0*/  @!UP2 ULDC UR20, c[0x0][0x214] ;  /* 0x000085000014aab9 */ /* 0x000fe40000000800 */
[----:B-----5:R1:W3:Y:S02]  /*04c0*/  @!P2 R2UR UR8, R0 ;  /* 0x000000000008a3c2 */ /* 0x0202e400000e0000 */
        /* <DEDUP_REMOVED lines=8> */
.L_x_575:
[----:B------:R-:W-:Y:S02]  /*0550*/  ULDC UR6, c[0x0][0x218] ;  /* 0x0000860000067ab9 */ /* 0x000fe40000000800 */
.L_x_576:
        /* <DEDUP_REMOVED lines=40> */
[----:B------:R-:W-:Y:S01]  /*07e0*/  IMAD.IADD R23, R29, 0x1, -R0 ;  /* 0x000000011d177824 */ /* 0x000fe200078e0a00 */
[----:B------:R-:W-:Y:S01]  /*07f0*/  ULDC.64 UR6, c[0x0][0x178] ;  /* 0x00005e0000067ab9 */ /* 0x000fe20000000a00 */
[----:B------:R-:W-:Y:S01]  /*0800*/  PLOP3.LUT P0, PT, PT, PT, UP0, 0x80, 0x0 ;  /* 0x000000000000781c */ /* 0x000fe20003f0f008 */
[----:B------:R-:W-:Y:S02]  /*0810*/  ULDC UR21, c[0x0][0x228] ;  /* 0x00008a0000157ab9 */ /* 0x000fe40000000800 */
[----:B------:R-:W-:Y:S01]  /*0820*/  @UP1 UIMAD.WIDE.U32 UR12, UR14, UR4, URZ ;  /* 0x000000040e0c12a5 */ /* 0x000fe2000f8e003f */
[----:B------:R-:W-:Y:S01]  /*0830*/  SHF.R.S32.HI R0, RZ, 0x1f, R23 ;  /* 0x0000001fff007819 */ /* 0x000fe20000011417 */
[----:B------:R-:W-:-:S02]  /*0840*/  @UP0 UIADD3 UR11, UR29, UR8, URZ ;  /* 0x000000081d0b0290 */ /* 0x000fc4000fffe03f */
[----:B------:R-:W-:Y:S02]  /*0850*/  @UP1 UIMAD UR26, UR14, UR5, UR13 ;  /* 0x000000050e1a12a4 */ /* 0x000fe4000f8e020d */
[----:B------:R-:W-:Y:S02]  /*0860*/  @!UP1 USHF.R.S32.HI UR13, URZ, 0x1f, UR15 ;  /* 0x0000001f3f0d9899 */ /* 0x000fe4000801140f */
[----:B------:R-:W-:Y:S02]  /*0870*/  ULDC.64 UR4, c[0x0][0x198] ;  /* 0x0000660000047ab9 */ /* 0x000fe40000000a00 */
[----:B------:R-:W-:Y:S02]  /*0880*/  @UP0 UIMAD.WIDE.U32 UR30, UR11, UR4, URZ ;  /* 0x000000040b1e02a5 */ /* 0x000fe4000f8e003f */
[----:B------:R-:W-:Y:S02]  /*0890*/  @!UP1 UIMAD UR13, UR13, UR6, URZ ;  /* 0x000000060d0d92a4 */ /* 0x000fe4000f8e023f */
[----:B------:R-:W-:-:S02]  /*08a0*/  @UP0 UIMAD UR11, UR11, UR5, UR31 ;  /* 0x000000050b0b02a4 */ /* 0x000fc4000f8e021f */
[----:B------:R-:W-:Y:S02]  /*08b0*/  ULDC UR4, c[0x0][0x224] ;  /* 0x0000890000047ab9 */ /* 0x000fe40000000800 */
[----:B------:R-:W-:Y:S02]  /*08c0*/  ULDC UR5, c[0x0][0x1c0] ;  /* 0x0000700000057ab9 */ /* 0x000fe40000000800 */
[----:B------:R-:W-:Y:S02]  /*08d0*/  UIMAD UR5, UR15, UR5, UR16 ;  /* 0x000000050f0572a4 */ /* 0x000fe4000f8e0210 */
[----:B------:R-:W-:Y:S02]  /*08e0*/  @!UP1 UIMAD.WIDE.U32 UR32, UR15, UR6, URZ ;  /* 0x000000060f2092a5 */ /* 0x000fe4000f8e003f */
[----:B------:R-:W-:Y:S02]  /*08f0*/  UIMAD UR4, UR5, UR4, UR18 ;  /* 0x00000004050472a4 */ /* 0x000fe4000f8e0212 */
[----:B------:R-:W-:-:S02]  /*0900*/  USHF.L.U32 UR5, UR5, 0x5, URZ ;  /* 0x0000000505057899 */ /* 0x000fc4000800063f */
[----:B------:R-:W-:Y:S02]  /*0910*/  UIMAD UR21, UR4, UR21, URZ ;  /* 0x00000015041572a4 */ /* 0x000fe4000f8e023f */
[----:B------:R-:W-:Y:S02]  /*0920*/  USHF.R.S32.HI UR4, URZ, 0x1f, UR5 ;  /* 0x0000001f3f047899 */ /* 0x000fe40008011405 */
[----:B------:R-:W-:Y:S01]  /*0930*/  IADD3 R112, P2, P1, R7, UR5, R23 ;  /* 0x0000000507707c10 */ /* 0x000fe2000f95e017 */
[----:B------:R-:W-:Y:S02]  /*0940*/  @!UP1 UIMAD UR7, UR15, UR7, UR13 ;  /* 0x000000070f0792a4 */ /* 0x000fe4000f8e020d */
[----:B------:R-:W-:Y:S01]  /*0950*/  @UP1 UMOV UR6, UR12 ;  /* 0x0000000c00061c82 */ /* 0x000fe20008000000 */
[----:B------:R-:W-:Y:S01]  /*0960*/  IADD3.X R105, R8, UR4, R0, P2, P1 ;  /* 0x0000000408697c10 */ /* 0x000fe200097e2400 */
[----:B------:R1:W-:Y:S01]  /*0970*/  STL [R1+0x108], R112 ;  /* 0x0001087001007387 */ /* 0x0003e20000100800 */
[----:B------:R-:W-:-:S02]  /*0980*/  USHF.R.S32.HI UR13, URZ, 0x1f, UR16 ;  /* 0x0000001f3f0d7899 */ /* 0x000fc40008011410 */
[----:B------:R-:W-:Y:S02]  /*0990*/  @!UP1 UIADD3 UR26, UR33, UR7, URZ ;  /* 0x00000007211a9290 */ /* 0x000fe4000fffe03f */
[----:B------:R-:W-:Y:S02]  /*09a0*/  @!UP1 UMOV UR6, UR32 ;  /* 0x0000002000069c82 */ /* 0x000fe40008000000 */
[----:B------:R-:W-:Y:S01]  /*09b0*/  @UP0 UMOV UR12, UR30 ;  /* 0x0000001e000c0c82 */ /* 0x000fe20008000000 */
[----:B------:R-:W-:Y:S05]  /*09c0*/  @P0 BRA `(.L_x_578) ;  /* 0x000000d000000947 */ /* 0x000fea0003800000 */
[----:B------:R-:W-:Y:S02]  /*09d0*/  USHF.R.S32.HI UR11, URZ, 0x1f, UR29 ;  /* 0x0000001f3f0b7899 */ /* 0x000fe4000801141d */
[----:B------:R-:W-:Y:S02]  /*09e0*/  ULDC.64 UR4, c[0x0][0x198] ;  /* 0x0000660000047ab9 */ /* 0x000fe40000000a00 */
[----:B------:R-:W-:Y:S02]  /*09f0*/  UIMAD UR11, UR11, UR4, URZ ;  /* 0x000000040b0b72a4 */ /* 0x000fe4000f8e023f */
[----:B------:R-:W-:-:S02]  /*0a00*/  UIMAD.WIDE.U32 UR30, UR29, UR4, URZ ;  /* 0x000000041d1e72a5 */ /* 0x000fc4000f8e003f */
[----:B------:R-:W-:Y:S02]  /*0a10*/  UIMAD UR11, UR29, UR5, UR11 ;  /* 0x000000051d0b72a4 */ /* 0x000fe4000f8e020b */
[----:B------:R-:W-:Y:S02]  /*0a20*/  USHF.R.S32.HI UR7, URZ, 0x1f, UR15 ;  /* 0x0000001f3f077899 */ /* 0x000fe4000801140f */
[----:B------:R-:W-:Y:S02]  /*0a30*/  UIADD3 UR31, UR31, UR11, URZ ;  /* 0x0000000b1f1f7290 */ /* 0x000fe4000fffe03f */
[----:B------:R-:W-:Y:S02]  /*0a40*/  ULDC.64 UR4, c[0x0][0x180] ;  /* 0x0000600000047ab9 */ /* 0x000fe40000000a00 */
[----:B------:R-:W-:Y:S02]  /*0a50*/  UIMAD UR7, UR7, UR4, URZ ;  /* 0x00000004070772a4 */ /* 0x000fe4000f8e023f */
[----:B------:R-:W-:-:S02]  /*0a60*/  UIMAD.WIDE.U32 UR30, UR15, UR4, UR30 ;  /* 0x000000040f1e72a5 */ /* 0x000fc4000f8e001e */
[----:B------:R-:W-:-:S04]  /*0a70*/  UIMAD UR5, UR15, UR5, UR7 ;  /* 0x000000050f0572a4 */ /* 0x000fc8000f8e0207 */
[----:B------:R-:W-:Y:S02]  /*0a80*/  UIADD3 UR11, UR31, UR5, URZ ;  /* 0x000000051f0b7290 */ /* 0x000fe4000fffe03f */
[----:B------:R-:W-:Y:S02]  /*0a90*/  UMOV UR12, UR30 ;  /* 0x0000001e000c7c82 */ /* 0x000fe40008000000 */
.L_x_578:
[----:B------:R-:W-:Y:S01]  /*0aa0*/  IABS R0, c[0x0][0x1c8] ;  /* 0x0000720000007a13 */ /* 0x000fe20000000000 */
[----:B------:R-:W2:Y:S01]  /*0ab0*/  S2R R2, SR_CTAID.Z ;  /* 0x0000000000027919 */ /* 0x000ea20000002700 */
[----:B------:R-:W-:Y:S02]  /*0ac0*/  UMOV UR30, URZ ;  /* 0x0000003f001e7c82 */ /* 0x000fe40008000000 */
[----:B------:R-:W3:Y:S02]  /*0ad0*/  R2UR UR7, R0 ;  /* 0x00000000000773c2 */ /* 0x000ee400000e0000 */
[----:B---3--:R-:W3:Y:S08]  /*0ae0*/  I2F.RP R0, UR7 ;  /* 0x0000000700007d06 */ /* 0x008ef00008209400 */
[----:B---3--:R-:W3:Y:S02]  /*0af0*/  MUFU.RCP R0, R0 ;  /* 0x0000000000007308 */ /* 0x008ee40000001000 */
[----:B---3--:R-:W-:-:S06]  /*0b00*/  IADD3 R0, R0, 0xffffffe, RZ ;  /* 0x0ffffffe00007810 */ /* 0x008fcc0007ffe0ff */
[----:B------:R-:W3:Y:S02]  /*0b10*/  F2I.FTZ.U32.TRUNC.NTZ R0, R0 ;  /* 0x0000000000007305 */ /* 0x000ee4000021f000 */
[----:B---3--:R2:W3:Y:S02]  /*0b20*/  R2UR UR31, R0 ;  /* 0x00000000001f73c2 */ /* 0x0084e400000e0000 */
[----:B--2---:R-:W-:Y:S01]  /*0b30*/  IABS R0, R2 ;  /* 0x0000000200007213 */ /* 0x004fe20000000000 */
[----:B---3--:R-:W-:-:S05]  /*0b40*/  UIADD3 UR5, URZ, -UR31, URZ ;  /* 0x8000001f3f057290 */ /* 0x008fca000fffe03f */
[----:B------:R-:W2:Y:S01]  /*0b50*/  R2UR UR4, R0 ;  /* 0x00000000000473c2 */ /* 0x000ea200000e0000 */
[----:B------:R-:W-:-:S04]  /*0b60*/  UIMAD UR5, UR5, UR7, URZ ;  /* 0x00000007050572a4 */ /* 0x000fc8000f8e023f */
[----:B------:R-:W-:-:S07]  /*0b70*/  UIMAD.WIDE.U32 UR30, UR31, UR5, UR30 ;  /* 0x000000051f1e72a5 */ /* 0x000fce000f8e001e */
[----:B------:R-:W-:Y:S02]  /*0b80*/  UMOV UR5, UR31 ;  /* 0x0000001f00057c82 */ /* 0x000fe40008000000 */
[----:B--2---:R-:W-:-:S07]  /*0b90*/  UIMAD.WIDE.U32 UR30, UR5, UR4, URZ ;  /* 0x00000004051e72a5 */ /* 0x004fce000f8e003f */
        /* <DEDUP_REMOVED lines=34> */
.L_x_579:
[CC--:B------:R-:W-:Y:S01]  /*0dc0*/  LEA.HI R0, R9.reuse, R29.reuse, RZ, 0x3 ;  /* 0x0000001d09007211 */ /* 0x0c0fe200078f18ff */
[----:B------:R-:W2:Y:S01]  /*0dd0*/  S2R R20, SR_CTAID.Z ;  /* 0x0000000000147919 */ /* 0x000ea20000002700 */
[----:B------:R-:W-:Y:S01]  /*0de0*/  LEA.HI R3, R9, R29, RZ, 0x4 ;  /* 0x0000001d09037211 */ /* 0x000fe200078f20ff */
[----:B------:R-:W-:Y:S01]  /*0df0*/  ULDC.64 UR4, c[0x0][0x1b8] ;  /* 0x00006e0000047ab9 */ /* 0x000fe20000000a00 */
[----:B------:R-:W-:Y:S01]  /*0e00*/  SHF.R.S32.HI R18, RZ, 0x3, R0 ;  /* 0x00000003ff127819 */ /* 0x000fe20000011400 */
[----:B------:R-:W-:Y:S01]  /*0e10*/  UIMAD UR4, UR30, UR4, URZ ;  /* 0x000000041e0472a4 */ /* 0x000fe2000f8e023f */
[----:B------:R-:W-:Y:S01]  /*0e20*/  LOP3.LUT R0, R0, 0xfffffff8, RZ, 0xc0, !PT ;  /* 0xfffffff800007812 */ /* 0x000fe200078ec0ff */
[----:B------:R-:W-:Y:S01]  /*0e30*/  IMAD.MOV.U32 R30, RZ, RZ, 0x10 ;  /* 0x00000010ff1e7424 */ /* 0x000fe200078e00ff */
[----:B------:R-:W-:Y:S01]  /*0e40*/  SHF.R.S32.HI R5, RZ, 0x4, R3 ;  /* 0x00000004ff057819 */ /* 0x000fe20000011403 */
[----:B------:R-:W-:Y:S01]  /*0e50*/  IMAD.SHL.U32 R2, R18, 0x40, RZ ;  /* 0x0000004012027824 */ /* 0x000fe200078e00ff */
[----:B------:R-:W-:Y:S01]  /*0e60*/  SHF.R.S32.HI R19, RZ, 0x1f, R18 ;  /* 0x0000001fff137819 */ /* 0x000fe20000011412 */
[----:B------:R-:W-:Y:S01]  /*0e70*/  IMAD.IADD R27, R29, 0x1, -R0 ;  /* 0x000000011d1b7824 */ /* 0x000fe200078e0a00 */
[C---:B------:R-:W-:Y:S01]  /*0e80*/  LEA.HI R0, R3.reuse, R5, RZ, 0x1 ;  /* 0x0000000503007211 */ /* 0x040fe200078f08ff */
[----:B------:R-:W-:Y:S01]  /*0e90*/  IMAD.MOV.U32 R31, RZ, RZ, 0x20 ;  /* 0x00000020ff1f7424 */ /* 0x000fe200078e00ff */
[----:B------:R-:W-:Y:S01]  /*0ea0*/  LOP3.LUT R3, R3, 0xfffffff0, RZ, 0xc0, !PT ;  /* 0xfffffff003037812 */ /* 0x000fe200078ec0ff */
[----:B------:R-:W-:Y:S01]  /*0eb0*/  IMAD.SHL.U32 R120, R27, 0x8, RZ ;  /* 0x000000081b787824 */ /* 0x000fe200078e00ff */
[----:B------:R-:W-:Y:S01]  /*0ec0*/  LOP3.LUT R6, R2, 0x1c0, RZ, 0xc0, !PT ;  /* 0x000001c002067812 */ /* 0x000fe200078ec0ff */
[----:B------:R-:W-:Y:S01]  /*0ed0*/  IMAD.U32 R16, RZ, RZ, UR17 ;  /* 0x00000011ff107e24 */ /* 0x000fe2000f8e00ff */
[----:B------:R-:W-:Y:S01]  /*0ee0*/  LOP3.LUT R2, R0, 0xfffffffe, RZ, 0xc0, !PT ;  /* 0xfffffffe00027812 */ /* 0x000fe200078ec0ff */
[----:B------:R-:W-:Y:S01]  /*0ef0*/  IMAD.IADD R0, R29, 0x1, -R3 ;  /* 0x000000011d007824 */ /* 0x000fe200078e0a03 */
[----:B------:R-:W-:Y:S01]  /*0f00*/  LOP3.LUT R4, R6, 0x38, R120, 0xf8, !PT ;  /* 0x0000003806047812 */ /* 0x000fe200078ef878 */
[----:B------:R-:W-:Y:S01]  /*0f10*/  BSSY B0, `(.L_x_580) ;  /* 0x0000073000007945 */ /* 0x000fe20003800000 */
[----:B------:R-:W-:Y:S01]  /*0f20*/  SHF.R.U32.HI R6, RZ, 0x3, R6 ;  /* 0x00000003ff067819 */ /* 0x000fe20000011606 */
[----:B------:R-:W-:Y:S01]  /*0f30*/  IMAD.IADD R28, R5, 0x1, -R2 ;  /* 0x00000001051c7824 */ /* 0x000fe200078e0a02 */
[----:B------:R-:W-:Y:S01]  /*0f40*/  SHF.R.S32.HI R2, RZ, 0x1f, R0 ;  /* 0x0000001fff027819 */ /* 0x000fe20000011400 */
[----:B------:R-:W-:Y:S01]  /*0f50*/  IMAD.WIDE R16, R16, 0x40, R18 ;  /* 0x0000004010107825 */ /* 0x000fe200078e0212 */
[----:B------:R-:W-:-:S02]  /*0f60*/  LEA.HI R5, R9, R29, RZ, 0x6 ;  /* 0x0000001d09057211 */ /* 0x000fc400078f30ff */
[----:B------:R-:W-:Y:S01]  /*0f70*/  LEA.HI R9, R2, R0, RZ, 0x3 ;  /* 0x0000000002097211 */ /* 0x000fe200078f18ff */
[----:B------:R-:W-:Y:S01]  /*0f80*/  IMAD.SHL.U32 R7, R28, 0x8, RZ ;  /* 0x000000081c077824 */ /* 0x000fe200078e00ff */
[----:B------:R-:W-:Y:S01]  /*0f90*/  LOP3.LUT R6, R4, R6, RZ, 0x3c, !PT ;  /* 0x0000000604067212 */ /* 0x000fe200078e3cff */
[----:B------:R-:W-:Y:S01]  /*0fa0*/  IMAD.SHL.U32 R5, R5, 0x8, RZ ;  /* 0x0000000805057824 */ /* 0x000fe200078e00ff */
[----:B------:R-:W-:Y:S02]  /*0fb0*/  LOP3.LUT R4, R9, 0xfffffff8, RZ, 0xc0, !PT ;  /* 0xfffffff809047812 */ /* 0x000fe400078ec0ff */
[----:B------:R-:W-:Y:S02]  /*0fc0*/  SHF.R.S32.HI R121, RZ, 0x1f, R120 ;  /* 0x0000001fff797819 */ /* 0x000fe40000011478 */
[----:B------:R-:W-:Y:S01]  /*0fd0*/  IADD3 R2, P0, R120, UR6, RZ ;  /* 0x0000000678027c10 */ /* 0x000fe2000ff1e0ff */
[----:B------:R-:W-:Y:S01]  /*0fe0*/  IMAD.IADD R0, R0, 0x1, -R4 ;  /* 0x0000000100007824 */ /* 0x000fe200078e0a04 */
[----:B------:R-:W-:Y:S01]  /*0ff0*/  LOP3.LUT R205, R6, 0xfffffe00, R5, 0xf8, !PT ;  /* 0xfffffe0006cd7812 */ /* 0x000fe200078ef805 */
[----:B------:R-:W-:Y:S01]  /*1000*/  IMAD R6, R19, c[0x0][0x1a0], RZ ;  /* 0x0000680013067a24 */ /* 0x000fe200078e02ff */
[----:B------:R-:W-:Y:S01]  /*1010*/  IADD3.X R3, R121, UR26, RZ, P0, !PT ;  /* 0x0000001a79037c10 */ /* 0x000fe200087fe4ff */
[----:B------:R-:W-:Y:S01]  /*1020*/  IMAD R4, R19, c[0x0][0x198], RZ ;  /* 0x0000660013047a24 */ /* 0x000fe200078e02ff */
[----:B------:R-:W-:Y:S01]  /*1030*/  LOP3.LUT P3, RZ, R0, 0x4, RZ, 0xc0, !PT ;  /* 0x0000000400ff7812 */ /* 0x000fe2000786c0ff */
[----:B------:R-:W-:Y:S01]  /*1040*/  IMAD R6, R18, c[0x0][0x1a4], R6 ;  /* 0x0000690012067a24 */ /* 0x000fe200078e0206 */
[C---:B------:R-:W-:Y:S01]  /*1050*/  LOP3.LUT P2, RZ, R0.reuse, 0x2, RZ, 0xc0, !PT ;  /* 0x0000000200ff7812 */ /* 0x040fe2000784c0ff */
[----:B------:R-:W-:Y:S01]  /*1060*/  IMAD.SHL.U32 R0, R0, 0x40, RZ ;  /* 0x0000004000007824 */ /* 0x000fe200078e00ff */
[----:B------:R-:W-:Y:S01]  /*1070*/  SHF.R.S32.HI R25, RZ, 0x5, R10 ;  /* 0x00000005ff197819 */ /* 0x000fe2000001140a */
[----:B--2---:R-:W-:Y:S01]  /*1080*/  IMAD.WIDE.U32 R20, R20, c[0x0][0x1a8], R2 ;  /* 0x00006a0014147a25 */ /* 0x004fe200078e0002 */
[----:B------:R-:W-:Y:S01]  /*1090*/  SHF.R.S32.HI R22, RZ, 0x1f, R23 ;  /* 0x0000001fff167819 */ /* 0x000fe20000011417 */
[----:B------:R-:W-:Y:S01]  /*10a0*/  ULDC.64 UR6, c[0x0][0x1b0] ;  /* 0x00006c0000067ab9 */ /* 0x000fe20000000a00 */
[----:B------:R-:W-:Y:S01]  /*10b0*/  LOP3.LUT R0, R0, 0x1c0, RZ, 0xc0, !PT ;  /* 0x000001c000007812 */ /* 0x000fe200078ec0ff */
[----:B------:R-:W-:Y:S01]  /*10c0*/  IMAD.WIDE.U32 R2, R18, c[0x0][0x1a0], R120 ;  /* 0x0000680012027a25 */ /* 0x000fe200078e0078 */
[----:B------:R-:W-:Y:S01]  /*10d0*/  LEA.HI R22, R22, R23, RZ, 0x2 ;  /* 0x0000001716167211 */ /* 0x000fe200078f10ff */
[----:B------:R-:W-:Y:S01]  /*10e0*/  UIMAD UR6, UR30, UR6, URZ ;  /* 0x000000061e0672a4 */ /* 0x000fe2000f8e023f */
[----:B------:R-:W-:Y:S01]  /*10f0*/  LOP3.LUT R7, R0, 0x8, R7, 0xf8, !PT ;  /* 0x0000000800077812 */ /* 0x000fe200078ef807 */
[----:B------:R-:W-:Y:S01]  /*1100*/  IMAD R8, R18, c[0x0][0x19c], R4 ;  /* 0x0000670012087a24 */ /* 0x000fe200078e0204 */
[----:B------:R-:W-:Y:S01]  /*1110*/  IADD3 R2, P0, R2, UR28, RZ ;  /* 0x0000001c02027c10 */ /* 0x000fe2000ff1e0ff */
[----:B------:R-:W-:Y:S01]  /*1120*/  IMAD.WIDE.U32 R4, R18, c[0x0][0x198], R120 ;  /* 0x0000660012047a25 */ /* 0x000fe200078e0078 */
[----:B------:R-:W-:Y:S01]  /*1130*/  SHF.R.U32.HI R0, RZ, 0x3, R0 ;  /* 0x00000003ff007819 */ /* 0x000fe20000011600 */
[----:B------:R-:W-:Y:S01]  /*1140*/  UIMAD UR26, UR8, UR5, UR4 ;  /* 0x00000005081a72a4 */ /* 0x000fe2000f8e0204 */
[----:B------:R-:W-:Y:S01]  /*1150*/  IADD3.X R3, R3, UR27, R6, P0, !PT ;  /* 0x0000001b03037c10 */ /* 0x000fe200087fe406 */
[----:B------:R-:W-:Y:S01]  /*1160*/  IMAD.U32 R6, RZ, RZ, UR8 ;  /* 0x00000008ff067e24 */ /* 0x000fe2000f8e00ff */
[----:B------:R-:W-:Y:S01]  /*1170*/  LOP3.LUT R7, R7, R0, RZ, 0x3c, !PT ;  /* 0x0000000007077212 */ /* 0x000fe200078e3cff */
[----:B------:R-:W-:Y:S01]  /*1180*/  IMAD.U32 R0, RZ, RZ, UR8 ;  /* 0x00000008ff007e24 */ /* 0x000fe2000f8e00ff */
[----:B------:R-:W-:Y:S01]  /*1190*/  IADD3 R4, P1, R4, UR12, RZ ;  /* 0x0000000c04047c10 */ /* 0x000fe2000ff3e0ff */
[----:B------:R-:W-:Y:S01]  /*11a0*/  UIMAD UR6, UR8, UR7, UR6 ;  /* 0x00000007080672a4 */ /* 0x000fe2000f8e0206 */
[----:B------:R-:W-:Y:S01]  /*11b0*/  SHF.R.S32.HI R26, RZ, 0x2, R22 ;  /* 0x00000002ff1a7819 */ /* 0x000fe20000011416 */
[----:B------:R-:W-:Y:S01]  /*11c0*/  IMAD.WIDE.U32 R32, R0, c[0x0][0x1b8], R2 ;  /* 0x00006e0000207a25 */ /* 0x000fe200078e0002 */
[----:B------:R-:W-:Y:S01]  /*11d0*/  SHF.R.S32.HI R0, RZ, 0x1f, R10 ;  /* 0x0000001fff007819 */ /* 0x000fe2000001140a */
[----:B------:R2:W-:Y:S01]  /*11e0*/  STL.64 [R1+0x88], R120 ;  /* 0x0000887801007387 */ /* 0x0005e20000100a00 */
[----:B------:R-:W-:Y:S01]  /*11f0*/  IADD3.X R5, R5, UR11, R8, P1, !PT ;  /* 0x0000000b05057c10 */ /* 0x000fe20008ffe408 */
[----:B------:R-:W-:Y:S01]  /*1200*/  UIADD3 UR7, -UR18, UR20, URZ ;  /* 0x0000001412077290 */ /* 0x000fe2000fffe13f */
[----:B------:R-:W-:Y:S01]  /*1210*/  LEA.HI R0, R0, R25, RZ, 0x2 ;  /* 0x0000001900007211 */ /* 0x000fe200078f10ff */
[----:B------:R-:W-:Y:S01]  /*1220*/  ULDC.64 UR4, c[0x0][0x1a8] ;  /* 0x00006a0000047ab9 */ /* 0x000fe20000000a00 */
[----:B------:R-:W-:Y:S01]  /*1230*/  IADD3 R118, R120, 0x40, RZ ;  /* 0x0000004078767810 */ /* 0x000fe20007ffe0ff */
[----:B------:R-:W-:Y:S01]  /*1240*/  IMAD.WIDE.U32 R36, R6, c[0x0][0x1b0], R4 ;  /* 0x00006c0006247a25 */ /* 0x000fe200078e0004 */
[----:B------:R-:W-:Y:S01]  /*1250*/  LOP3.LUT R0, R0, 0xffffffc, RZ, 0xc0, !PT ;  /* 0x0ffffffc00007812 */ /* 0x000fe200078ec0ff */
[----:B------:R-:W-:Y:S01]  /*1260*/  UIMAD UR4, UR13, UR4, URZ ;  /* 0x000000040d0472a4 */ /* 0x000fe2000f8e023f */
[C---:B------:R-:W-:Y:S01]  /*1270*/  IADD3 R115, R120.reuse, 0x80, RZ ;  /* 0x0000008078737810 */ /* 0x040fe20007ffe0ff */
[----:B------:R-:W-:Y:S01]  /*1280*/  IMAD.SHL.U32 R6, R9, 0x40, RZ ;  /* 0x0000004009067824 */ /* 0x000fe200078e00ff */
[----:B------:R2:W-:Y:S01]  /*1290*/  STL.64 [R1+0xc8], R36 ;  /* 0x0000c82401007387 */ /* 0x0005e20000100a00 */
[----:B------:R-:W-:Y:S01]  /*12a0*/  IMAD.IADD R0, R25, 0x1, -R0 ;  /* 0x0000000119007824 */ /* 0x000fe200078e0a00 */
[----:B------:R-:W-:Y:S01]  /*12b0*/  IADD3 R111, R120, 0xc0, RZ ;  /* 0x000000c0786f7810 */ /* 0x000fe20007ffe0ff */
[----:B------:R-:W-:Y:S01]  /*12c0*/  UIMAD UR4, UR16, UR5, UR4 ;  /* 0x00000005100472a4 */ /* 0x000fe2000f8e0204 */
[----:B------:R2:W-:Y:S01]  /*12d0*/  STL.64 [R1+0xf0], R32 ;  /* 0x0000f02001007387 */ /* 0x0005e20000100a00 */
[----:B------:R-:W-:Y:S01]  /*12e0*/  IMAD R40, R0, 0x10, R26 ;  /* 0x0000001000287824 */ /* 0x000fe200078e021a */
[----:B------:R-:W-:Y:S01]  /*12f0*/  IADD3 R35, R33, UR26, RZ ;  /* 0x0000001a21237c10 */ /* 0x000fe2000fffe0ff */
[----:B------:R-:W-:Y:S01]  /*1300*/  IMAD.SHL.U32 R205, R205, 0x2, RZ ;  /* 0x00000002cdcd7824 */ /* 0x000fe200078e00ff */
[----:B------:R-:W-:-:S02]  /*1310*/  IADD3 R39, R37, UR6, RZ ;  /* 0x0000000625277c10 */ /* 0x000fc4000fffe0ff */
[----:B------:R2:W-:Y:S01]  /*1320*/  STL [R1+0x10c], R40 ;  /* 0x00010c2801007387 */ /* 0x0005e20000100800 */
[----:B------:R-:W-:Y:S02]  /*1330*/  ISETP.GE.AND P0, PT, R18, UR7, PT ;  /* 0x0000000712007c0c */ /* 0x000fe4000bf06270 */
[----:B------:R-:W-:Y:S01]  /*1340*/  IADD3 R15, R21, UR4, RZ ;  /* 0x00000004150f7c10 */ /* 0x000fe2000fffe0ff */
[----:B------:R2:W-:Y:S01]  /*1350*/  STL [R1+0xc0], R118 ;  /* 0x0000c07601007387 */ /* 0x0005e20000100800 */
[----:B------:R-:W-:Y:S02]  /*1360*/  LOP3.LUT R6, R7, 0xfffffe00, R6, 0xf8, !PT ;  /* 0xfffffe0007067812 */ /* 0x000fe400078ef806 */
        /* <DEDUP_REMOVED lines=45> */
.L_x_581:
[----:B------:R-:W-:Y:S05]  /*1640*/  BSYNC B0 ;  /* 0x0000000000007941 */ /* 0x000fea0003800000 */
.L_x_580:
        /* <DEDUP_REMOVED lines=9> */
[----:B---3--:R-:W-:-:S03]  /*16e0*/  IMAD.U32 R2, RZ, RZ, UR4 ;  /* 0x00000004ff027e24 */ /* 0x008fc6000f8e00ff */
        /* <DEDUP_REMOVED lines=45> */
.L_x_583:
[----:B------:R-:W-:Y:S05]  /*19c0*/  BSYNC B0 ;  /* 0x0000000000007941 */ /* 0x000fea0003800000 */
.L_x_582:
        /* <DEDUP_REMOVED lines=15> */
[C---:B---3--:R-:W-:Y:S01]  /*1ac0*/  @!P5 LEA R12, P6, R2.reuse, c[0x0][0x160], 0x1 ;  /* 0x00005800020cda11 */ /* 0x048fe200078c08ff */
        /* <DEDUP_REMOVED lines=29> */
.L_x_585:
[----:B------:R-:W-:Y:S05]  /*1ca0*/  BSYNC B0 ;  /* 0x0000000000007941 */ /* 0x000fea0003800000 */
.L_x_584:
        /* <DEDUP_REMOVED lines=13> */
[----:B------:R-:W-:Y:S02]  /*1d80*/  ISETP.GE.AND P2, PT, R115, c[0x0][0x220], PT ;  /* 0x0000880073007a0c */ /* 0x000fe40003f46270 */
[----:B------:R-:W-:Y:S01]  /*1d90*/  ISETP.GE.AND P0, PT, R111, c[0x0][0x220], PT ;  /* 0x000088006f007a0c */ /* 0x000fe20003f06270 */
[----:B------:R-:W-:Y:S02]  /*1da0*/  IMAD R7, R2, c[0x0][0x190], RZ ;  /* 0x0000640002077a24 */ /* 0x000fe400078e02ff */
[----:B------:R-:W-:-:S04]  /*1db0*/  IMAD.MOV.U32 R2, RZ, RZ, R20 ;  /* 0x000000ffff027224 */ /* 0x000fc800078e0014 */
[C---:B---3--:R-:W-:Y:S01]  /*1dc0*/  IMAD.WIDE.U32 R12, R0.reuse, c[0x0][0x190], R2 ;  /* 0x00006400000c7a25 */ /* 0x048fe200078e0002 */
[----:B------:R3:W-:Y:S03]  /*1dd0*/  @P5 STS.128 [R205+0x1800], RZ ;  /* 0x001800ffcd005388 */ /* 0x0007e60000000c00 */
[----:B------:R-:W-:Y:S01]  /*1de0*/  IMAD R0, R0, c[0x0][0x194], R7 ;  /* 0x0000650000007a24 */ /* 0x000fe200078e0207 */
[C---:B------:R-:W-:Y:S02]  /*1df0*/  @!P5 LEA R10, P6, R12.reuse, c[0x0][0x160], 0x1 ;  /* 0x000058000c0ada11 */ /* 0x040fe400078c08ff */
        /* <DEDUP_REMOVED lines=28> */
.L_x_587:
[----:B------:R-:W-:Y:S05]  /*1fc0*/  BSYNC B0 ;  /* 0x0000000000007941 */ /* 0x000fea0003800000 */
.L_x_586:
        /* <DEDUP_REMOVED lines=11> */
[----:B---3--:R-:W-:Y:S01]  /*2080*/  IMAD.WIDE.U32 R2, R106, UR26, R116 ;  /* 0x0000001a6a027c25 */ /* 0x008fe2000f8e0074 */
        /* <DEDUP_REMOVED lines=36> */
.L_x_589:
[----:B------:R-:W-:Y:S05]  /*22d0*/  BSYNC B0 ;  /* 0x0000000000007941 */ /* 0x000fea0003800000 */
.L_x_588:
        /* <DEDUP_REMOVED lines=41> */
.L_x_591:
[----:B------:R-:W-:Y:S05]  /*2570*/  BSYNC B0 ;  /* 0x0000000000007941 */ /* 0x000fea0003800000 */
.L_x_590:
[----:B------:R-:W-:Y:S01]  /*2580*/  ISETP.GE.AND P0, PT, R23, UR7, PT ;  /* 0x0000000717007c0c */ /* 0x000fe2000bf06270 */
[----:B------:R-:W-:-:S12]  /*2590*/  BSSY B0, `(.L_x_592) ;  /* 0x0000027000007945 */ /* 0x000fd80003800000 */
[----:B------:R-:W-:Y:S05]  /*25a0*/  @P0 BRA `(.L_x_593) ;  /* 0x0000025000000947 */ /* 0x000fea0003800000 */
[----:B------:R-:W-:Y:S01]  /*25b0*/  ISETP.GE.AND P5, PT, R120, c[0x0][0x220], PT ;  /* 0x0000880078007a0c */ /* 0x000fe20003fa6270 */
[----:B------:R-:W-:Y:S01]  /*25c0*/  IMAD.MOV.U32 R7, RZ, RZ, c[0x0][0x198] ;  /* 0x00006600ff077624 */ /* 0x000fe200078e00ff */
[----:B------:R-:W-:Y:S01]  /*25d0*/  ISETP.GE.AND P4, PT, R118, c[0x0][0x220], PT ;  /* 0x0000880076007a0c */ /* 0x000fe20003f86270 */
[----:B-1-3--:R-:W-:Y:S01]  /*25e0*/  IMAD.MOV.U32 R10, RZ, RZ, c[0x0][0x19c] ;  /* 0x00006700ff0a7624 */ /* 0x00afe200078e00ff */
        /* <DEDUP_REMOVED lines=33> */
.L_x_593:
[----:B------:R-:W-:Y:S05]  /*2800*/  BSYNC B0 ;  /* 0x0000000000007941 */ /* 0x000fea0003800000 */
.L_x_592:
[----:B------:R-:W-:Y:S01]  /*2810*/  ISETP.GE.AND P0, PT, R22, UR7, PT ;  /* 0x0000000716007c0c */ /* 0x000fe2000bf06270 */
[----:B------:R-:W-:-:S12]  /*2820*/  BSSY B0, `(.L_x_594) ;  /* 0x0000029000007945 */ /* 0x000fd80003800000 */
[----:B------:R-:W-:Y:S05]  /*2830*/  @P0 BRA `(.L_x_595) ;  /* 0x0000027000000947 */ /* 0x000fea0003800000 */
[----:B------:R-:W-:Y:S01]  /*2840*/  ISETP.GE.AND P5, PT, R120, c[0x0][0x220], PT ;  /* 0x0000880078007a0c */ /* 0x000fe20003fa6270 */
[----:B-1-3--:R-:W-:Y:S01]  /*2850*/  IMAD.MOV.U32 R12, RZ, RZ, c[0x0][0x198] ;  /* 0x00006600ff0c7624 */ /* 0x00afe200078e00ff */
        /* <DEDUP_REMOVED lines=37> */
.L_x_595:
[----:B------:R-:W-:Y:S05]  /*2ab0*/  BSYNC B0 ;  /* 0x0000000000007941 */ /* 0x000fea0003800000 */
.L_x_594:
[----:B------:R-:W-:Y:S01]  /*2ac0*/  ULDC.64 UR4, c[0x0][0x318] ;  /* 0x0000c60000047ab9 */ /* 0x000fe20000000a00 */
[----:B------:R-:W0:Y:S01]  /*2ad0*/  LDGDEPBAR ;  /* 0x00000000000079af */ /* 0x000e220000000000 */
[----:B------:R-:W-:Y:S01]  /*2ae0*/  UISETP.NE.U32.AND UP1, UPT, URZ, UR4, UPT ;  /* 0x000000043f00728c */ /* 0x000fe2000bf25070 */
[----:B-1-3--:R-:W-:Y:S02]  /*2af0*/  IMAD.MOV.U32 R12, RZ, RZ, R34 ;  /* 0x000000ffff0c7224 */ /* 0x00afe400078e0022 */
        /* <DEDUP_REMOVED lines=16> */
[----:B------:R-:W-:Y:S01]  /*2c00*/  IMAD.U32 R2, RZ, RZ, UR36 ;  /* 0x00000024ff027e24 */ /* 0x000fe2000f8e00ff */
[----:B------:R-:W1:Y:S01]  /*2c10*/  @P0 MUFU.RCP R7, c[0x0][0x238] ;  /* 0x00008e0000070b08 */ /* 0x000e620000001000 */
[----:B------:R-:W-:Y:S01]  /*2c20*/  ISETP.GE.AND P1, PT, R18, UR7, PT ;  /* 0x0000000712007c0c */ /* 0x000fe2000bf26270 */
[----:B------:R-:W-:Y:S01]  /*2c30*/  IMAD.MOV.U32 R12, RZ, RZ, R32 ;  /* 0x000000ffff0c7224 */ /* 0x000fe200078e0020 */
[----:B------:R-:W-:Y:S01]  /*2c40*/  ULDC.64 UR4, c[0x0][0x1a0] ;  /* 0x0000680000047ab9 */ /* 0x000fe20000000a00 */
[----:B------:R-:W-:-:S05]  /*2c50*/  MOV R3, UR37 ;  /* 0x0000002500037c02 */ /* 0x000fca0008000f00 */
[----:B------:R3:W1:Y:S01]  /*2c60*/  @P0 LDG.E R0, [R2.64] ;  /* 0x0000001602000981 */ /* 0x000662000c1e1900 */
[----:B------:R-:W-:Y:S01]  /*2c70*/  USHF.L.U64.HI UR6, UR4, UR6, UR5 ;  /* 0x0000000604067299 */ /* 0x000fe20008010205 */
[----:B------:R-:W-:Y:S01]  /*2c80*/  IMAD.U32 R8, RZ, RZ, UR26 ;  /* 0x0000001aff087e24 */ /* 0x000fe2000f8e00ff */
[----:B------:R-:W-:Y:S01]  /*2c90*/  USHF.L.U32 UR15, UR4, 0x6, URZ ;  /* 0x00000006040f7899 */ /* 0x000fe2000800063f */
[----:B------:R-:W-:Y:S01]  /*2ca0*/  BAR.SYNC.DEFER_BLOCKING 0x0 ;  /* 0x0000000000007b1d */ /* 0x000fe20000010000 */
[----:B------:R-:W-:Y:S01]  /*2cb0*/  UIMAD UR5, UR6, UR26, URZ ;  /* 0x0000001a060572a4 */ /* 0x000fe2000f8e023f */
[----:B------:R-:W-:Y:S01]  /*2cc0*/  IMAD.SHL.U32 R29, R29, 0x2, RZ ;  /* 0x000000021d1d7824 */ /* 0x000fe200078e00ff */
[----:B------:R-:W-:Y:S02]  /*2cd0*/  UIADD3 UR13, UR25, 0x646e171e, URZ ;  /* 0x646e171e190d7890 */ /* 0x000fe4000fffe03f */
[----:B------:R-:W-:Y:S01]  /*2ce0*/  UIMAD UR21, UR21, UR15, UR5 ;  /* 0x0000000f151572a4 */ /* 0x000fe2000f8e0205 */
[----:B------:R-:W-:Y:S01]  /*2cf0*/  IMAD.WIDE.U32 R8, R8, UR15, R12 ;  /* 0x0000000f08087c25 */ /* 0x000fe2000f8e000c */
[----:B------:R-:W-:Y:S01]  /*2d00*/  BSSY B0, `(.L_x_596) ;  /* 0x0000038000007945 */ /* 0x000fe20003800000 */
[----:B------:R-:W-:-:S03]  /*2d10*/  LOP3.LUT R107, R29, 0x6, RZ, 0xc0, !PT ;  /* 0x000000061d6b7812 */ /* 0x000fc600078ec0ff */
[----:B------:R-:W-:Y:S02]  /*2d20*/  IADD3 R11, R9, UR21, RZ ;  /* 0x00000015090b7c10 */ /* 0x000fe4000fffe0ff */
[----:B---3--:R-:W-:Y:S01]  /*2d30*/  LEA R3, R25, UR18, 0x4 ;  /* 0x0000001219037c11 */ /* 0x008fe2000f8e20ff */
[----:B------:R-:W-:Y:S01]  /*2d40*/  IMAD.U32 R2, RZ, RZ, UR19 ;  /* 0x00000013ff027e24 */ /* 0x000fe2000f8e00ff */
[----:B------:R-:W-:Y:S01]  /*2d50*/  UMOV UR18, URZ ;  /* 0x0000003f00127c82 */ /* 0x000fe20008000000 */
[----:B------:R3:W-:Y:S01]  /*2d60*/  @P1 STS.128 [R205+0x10000], RZ ;  /* 0x010000ffcd001388 */ /* 0x0007e20000000c00 */
[----:B------:R-:W-:-:S03]  /*2d70*/  IADD3 R3, R3, 0x1, R26 ;  /* 0x0000000103037810 */ /* 0x000fc60007ffe01a */
[----:B------:R3:W-:Y:S01]  /*2d80*/  @P1 STS.128 [R205+0x12000], RZ ;  /* 0x012000ffcd001388 */ /* 0x0007e20000000c00 */
[----:B------:R-:W-:-:S03]  /*2d90*/  IADD3 R2, R2, -UR20, R3 ;  /* 0x8000001402027c10 */ /* 0x000fc6000fffe003 */
[----:B------:R3:W-:Y:S01]  /*2da0*/  @P1 STS.128 [R205+0x14000], RZ ;  /* 0x014000ffcd001388 */ /* 0x0007e20000000c00 */
[----:B------:R-:W-:-:S03]  /*2db0*/  IADD3 R104, R2, c[0x0][0x2e8], RZ ;  /* 0x0000ba0002687a10 */ /* 0x000fc60007ffe0ff */
[----:B------:R3:W-:Y:S01]  /*2dc0*/  @P1 STS.128 [R205+0x16000], RZ ;  /* 0x016000ffcd001388 */ /* 0x0007e20000000c00 */
[----:B-1----:R-:W-:-:S04]  /*2dd0*/  @P0 FMUL.FTZ R0, R0, R7 ;  /* 0x0000000700000220 */ /* 0x002fc80000410000 */
[----:B------:R1:W5:Y:S02]  /*2de0*/  @P0 R2UR UR16, R0 ;  /* 0x00000000001003c2 */ /* 0x00036400000e0000 */
[----:B-1----:R-:W-:Y:S01]  /*2df0*/  MOV R0, UR17 ;  /* 0x0000001100007c02 */ /* 0x002fe20008000f00 */
[----:B-----5:R-:W-:-:S04]  /*2e00*/  @UP1 UMOV UR18, UR16 ;  /* 0x0000001000121c82 */ /* 0x020fc80008000000 */
[----:B------:R-:W-:Y:S01]  /*2e10*/  IMAD R114, R0, 0x4, R25 ;  /* 0x0000000400727824 */ /* 0x000fe200078e0219 */
[----:B------:R-:W-:-:S04]  /*2e20*/  LEA R0, R25, R6, 0xa ;  /* 0x0000000619007211 */ /* 0x000fc800078e50ff */
[----:B------:R3:W-:Y:S01]  /*2e30*/  STL [R1+0xe0], R114 ;  /* 0x0000e07201007387 */ /* 0x0007e20000100800 */
[----:B------:R-:W-:-:S03]  /*2e40*/  SHF.L.U32 R201, R0, 0x1, RZ ;  /* 0x0000000100c97819 */ /* 0x000fc600000006ff */
[----:B------:R3:W-:Y:S01]  /*2e50*/  STL.64 [R1+0xe8], R12 ;  /* 0x0000e80c01007387 */ /* 0x0007e20000100a00 */
[----:B------:R-:W-:Y:S05]  /*2e60*/  @P1 BRA `(.L_x_597) ;  /* 0x0000021000001947 */ /* 0x000fea0003800000 */
[----:B------:R-:W-:Y:S02]  /*2e70*/  ISETP.GE.AND P5, PT, R120, c[0x0][0x220], PT ;  /* 0x0000880078007a0c */ /* 0x000fe40003fa6270 */
[----:B------:R-:W-:Y:S02]  /*2e80*/  ISETP.GE.AND P4, PT, R118, c[0x0][0x220], PT ;  /* 0x0000880076007a0c */ /* 0x000fe40003f86270 */
[----:B------:R-:W-:Y:S02]  /*2e90*/  ISETP.GE.AND P2, PT, R115, c[0x0][0x220], PT ;  /* 0x0000880073007a0c */ /* 0x000fe40003f46270 */
[----:B------:R-:W-:-:S07]  /*2ea0*/  ISETP.GE.AND P0, PT, R111, c[0x0][0x220], PT ;  /* 0x000088006f007a0c */ /* 0x000fce0003f06270 */
[C---:B------:R-:W-:Y:S01]  /*2eb0*/  @!P5 LEA R14, P6, R8.reuse, c[0x0][0x170], 0x1 ;  /* 0x00005c00080eda11 */ /* 0x040fe200078c08ff */
[----:B------:R1:W-:Y:S01]  /*2ec0*/  @P5 STS.128 [R205+0x10000], RZ ;  /* 0x010000ffcd005388 */ /* 0x0003e20000000c00 */
[C---:B---3--:R-:W-:Y:S02]  /*2ed0*/  @!P4 LEA R12, P3, R8.reuse, c[0x0][0x170], 0x1 ;  /* 0x00005c00080cca11 */ /* 0x048fe400078608ff */
        /* <DEDUP_REMOVED lines=26> */
.L_x_597:
[----:B------:R-:W-:Y:S05]  /*3080*/  BSYNC B0 ;  /* 0x0000000000007941 */ /* 0x000fea0003800000 */
.L_x_596:
        /* <DEDUP_REMOVED lines=16> */
[----:B------:R1:W-:Y:S02]  /*3190*/  @P5 STS.128 [R205+0x10800], RZ ;  /* 0x010800ffcd005388 */ /* 0x0003e40000000c00 */
[C---:B-1----:R-:W-:Y:S02]  /*31a0*/  @!P5 LEA R14, P6, R0.reuse, c[0x0][0x170], 0x1 ;  /* 0x00005c00000eda11 */ /* 0x042fe400078c08ff */
[C---:B---3--:R-:W-:Y:S02]  /*31b0*/  @!P4 LEA R12, P3, R0.reuse, c[0x0][0x170], 0x1 ;  /* 0x00005c00000cca11 */ /* 0x048fe400078608ff */
        /* <DEDUP_REMOVED lines=26> */
.L_x_599:
[----:B------:R-:W-:Y:S05]  /*3360*/  BSYNC B0 ;  /* 0x0000000000007941 */ /* 0x000fea0003800000 */
.L_x_598:
        /* <DEDUP_REMOVED lines=10> */
[----:B-1----:R-:W-:Y:S01]  /*3410*/  IMAD.MOV.U32 R2, RZ, RZ, c[0x0][0x1a4] ;  /* 0x00006900ff027624 */ /* 0x002fe200078e00ff */
[----:B------:R-:W-:-:S02]  /*3420*/  ISETP.GE.AND P2, PT, R115, c[0x0][0x220], PT ;  /* 0x0000880073007a0c */ /* 0x000fc40003f46270 */
[----:B------:R-:W-:-:S04]  /*3430*/  LEA R0, P0, R7, R8, 0x5 ;  /* 0x0000000807007211 */ /* 0x000fc800078028ff */
[----:B------:R-:W-:Y:S02]  /*3440*/  LEA.HI.X R7, R7, R11, R2, 0x5, P0 ;  /* 0x0000000b07077211 */ /* 0x000fe400000f2c02 */
[----:B------:R-:W-:Y:S01]  /*3450*/  ISETP.GE.AND P0, PT, R111, c[0x0][0x220], PT ;  /* 0x000088006f007a0c */ /* 0x000fe20003f06270 */
[----:B------:R1:W-:Y:S01]  /*3460*/  @P5 STS.128 [R205+0x11000], RZ ;  /* 0x011000ffcd005388 */ /* 0x0003e20000000c00 */
[C---:B------:R-:W-:Y:S02]  /*3470*/  @!P5 LEA R14, P6, R0.reuse, c[0x0][0x170], 0x1 ;  /* 0x00005c00000eda11 */ /* 0x040fe400078c08ff */
        /* <DEDUP_REMOVED lines=27> */
.L_x_601:
[----:B------:R-:W-:Y:S05]  /*3630*/  BSYNC B0 ;  /* 0x0000000000007941 */ /* 0x000fea0003800000 */
.L_x_600:
[----:B------:R-:W-:Y:S01]  /*3640*/  ISETP.GE.AND P0, PT, R22, UR7, PT ;  /* 0x0000000716007c0c */ /* 0x000fe2000bf06270 */
[C---:B------:R-:W-:Y:S01]  /*3650*/  IMAD.SHL.U32 R0, R27.reuse, 0x40, RZ ;  /* 0x000000401b007824 */ /* 0x040fe200078e00ff */
[----:B------:R-:W-:Y:S01]  /*3660*/  BSSY B0, `(.L_x_602) ;  /* 0x0000036000007945 */ /* 0x000fe20003800000 */
[----:B-1----:R-:W-:Y:S01]  /*3670*/  IMAD.SHL.U32 R2, R18, 0x8, RZ ;  /* 0x0000000812027824 */ /* 0x002fe200078e00ff */
[----:B------:R-:W-:Y:S02]  /*3680*/  R2P PR, R27, 0x6 ;  /* 0x000000061b007804 */ /* 0x000fe40000000000 */
[----:B------:R-:W-:-:S04]  /*3690*/  LOP3.LUT R0, R0, 0x1c0, RZ, 0xc0, !PT ;  /* 0x000001c000007812 */ /* 0x000fc800078ec0ff */
[----:B------:R-:W-:Y:S02]  /*36a0*/  LOP3.LUT R2, R0, 0x8, R2, 0xf8, !PT ;  /* 0x0000000800027812 */ /* 0x000fe400078ef802 */
[----:B------:R-:W-:Y:S01]  /*36b0*/  SHF.R.U32.HI R3, RZ, 0x3, R0 ;  /* 0x00000003ff037819 */ /* 0x000fe20000011600 */
[----:B------:R1:W-:Y:S01]  /*36c0*/  @P0 STS.128 [R205+0x11800], RZ ;  /* 0x011800ffcd000388 */ /* 0x0003e20000000c00 */
[----:B------:R-:W-:Y:S02]  /*36d0*/  SEL R0, R31, 0xffffffe0, !P2 ;  /* 0xffffffe01f007807 */ /* 0x000fe40005000000 */
[----:B------:R-:W-:Y:S01]  /*36e0*/  LOP3.LUT R3, R2, R3, RZ, 0x3c, !PT ;  /* 0x0000000302037212 */ /* 0x000fe200078e3cff */
[----:B------:R1:W-:Y:S01]  /*36f0*/  @P0 STS.128 [R205+0x13800], RZ ;  /* 0x013800ffcd000388 */ /* 0x0003e20000000c00 */
[----:B------:R-:W-:-:S03]  /*3700*/  SEL R2, R30, 0xfffffff0, !P1 ;  /* 0xfffffff01e027807 */ /* 0x000fc60004800000 */
        /* <DEDUP_REMOVED lines=15> */
[C---:B---3--:R-:W-:Y:S02]  /*3800*/  @!P5 LEA R12, P6, R14.reuse, c[0x0][0x170], 0x1 ;  /* 0x00005c000e0cda11 */ /* 0x048fe400078c08ff */
        /* <DEDUP_REMOVED lines=27> */
.L_x_603:
[----:B------:R-:W-:Y:S05]  /*39c0*/  BSYNC B0 ;  /* 0x0000000000007941 */ /* 0x000fea0003800000 */
.L_x_602:
[----:B------:R-:W-:Y:S01]  /*39d0*/  IMAD.SHL.U32 R192, R3, 0x2, RZ ;  /* 0x0000000203c07824 */ /* 0x000fe200078e00ff */
[----:B-1----:R-:W-:Y:S01]  /*39e0*/  LDSM.16.M88.4 R8, [R201] ;  /* 0x00000000c908783b */ /* 0x002fe20000000200 */
[--C-:B------:R-:W-:Y:S01]  /*39f0*/  IMAD R202, R5, 0x2, R201.reuse ;  /* 0x0000000205ca7824 */ /* 0x100fe200078e02c9 */
[----:B------:R-:W-:Y:S01]  /*3a00*/  UISETP.GE.AND UP0, UPT, UR9, 0x2, UPT ;  /* 0x000000020900788c */ /* 0x000fe2000bf06270 */
[--C-:B------:R-:W-:Y:S01]  /*3a10*/  IMAD R7, R2, 0x2, R192.reuse ;  /* 0x0000000202077824 */ /* 0x100fe200078e02c0 */
[----:B------:R-:W1:Y:S01]  /*3a20*/  LDSM.16.M88.4 R20, [R192+0x9000] ;  /* 0x00900000c014783b */ /* 0x000e620000000200 */
[----:B------:R-:W-:Y:S01]  /*3a30*/  IMAD R204, R4, 0x2, R201 ;  /* 0x0000000204cc7824 */ /* 0x000fe200078e02c9 */
[----:B------:R-:W-:Y:S01]  /*3a40*/  IADD3 R3, R192, 0x8000, RZ ;  /* 0x00008000c0037810 */ /* 0x000fe20007ffe0ff */
[----:B------:R-:W-:Y:S01]  /*3a50*/  IMAD R198, R0, 0x2, R192 ;  /* 0x0000000200c67824 */ /* 0x000fe200078e02c0 */
[----:B------:R-:W5:Y:S01]  /*3a60*/  LDSM.16.M88.4 R28, [R192+0x8000] ;  /* 0x00800000c01c783b */ /* 0x000f620000000200 */
[----:B------:R-:W-:-:S02]  /*3a70*/  IMAD R203, R4, 0x2, R202 ;  /* 0x0000000204cb7824 */ /* 0x000fc400078e02ca */
[----:B------:R-:W-:Y:S01]  /*3a80*/  IMAD R199, R2, 0x2, R3 ;  /* 0x0000000202c77824 */ /* 0x000fe200078e0203 */
[----:B------:R-:W2:Y:S01]  /*3a90*/  LDSM.16.M88.4 R24, [R192+0x8800] ;  /* 0x00880000c018783b */ /* 0x000ea20000000200 */
[----:B------:R-:W-:Y:S02]  /*3aa0*/  IADD3 R2, R104, 0x8, RZ ;  /* 0x0000000868027810 */ /* 0x000fe40007ffe0ff */
[----:B------:R-:W-:Y:S01]  /*3ab0*/  IMAD R197, R0, 0x2, R199 ;  /* 0x0000000200c57824 */ /* 0x000fe200078e02c7 */
[----:B------:R-:W3:Y:S01]  /*3ac0*/  LDSM.16.M88.4 R16, [R192+0x9800] ;  /* 0x00980000c010783b */ /* 0x000ee20000000200 */
[----:B------:R-:W-:-:S03]  /*3ad0*/  IMAD.U32 R0, RZ, RZ, UR26 ;  /* 0x0000001aff007e24 */ /* 0x000fc6000f8e00ff */
[----:B---3--:R-:W-:Y:S01]  /*3ae0*/  LDSM.16.M88.4 R12, [R202] ;  /* 0x00000000ca0c783b */ /* 0x008fe20000000200 */
[----:B------:R-:W-:-:S03]  /*3af0*/  IMAD R0, R0, 0x40, R107 ;  /* 0x0000004000007824 */ /* 0x000fc600078e026b */
[----:B--2---:R-:W2:Y:S02]  /*3b00*/  LDSM.16.M88.4 R40, [R7+0x8000] ;  /* 0x008000000728783b */ /* 0x004ea40000000200 */
[C---:B------:R-:W-:Y:S02]  /*3b10*/  IADD3 R3, R0.reuse, 0x8, RZ ;  /* 0x0000000800037810 */ /* 0x040fe40007ffe0ff */
[----:B------:R-:W3:Y:S04]  /*3b20*/  LDSM.16.M88.4 R48, [R7+0x8800] ;  /* 0x008800000730783b */ /* 0x000ee80000000200 */
[----:B------:R-:W-:Y:S04]  /*3b30*/  LDSM.16.M88.4 R60, [R7+0x9800] ;  /* 0x00980000073c783b */ /* 0x000fe80000000200 */
[----:B------:R-:W-:Y:S04]  /*3b40*/  LDSM.16.M88.4 R76, [R198+0x8000] ;  /* 0x00800000c64c783b */ /* 0x000fe80000000200 */
[----:B------:R-:W-:Y:S01]  /*3b50*/  LDSM.16.M88.4 R84, [R198+0x8800] ;  /* 0x00880000c654783b */ /* 0x000fe20000000200 */
[C---:B-1----:R-:W-:Y:S03]  /*3b60*/  HMMA.16816.F32 R52, R8.reuse, R20, RZ ;  /* 0x000000140834723c */ /* 0x042fe600000018ff */
[----:B------:R-:W-:Y:S04]  /*3b70*/  LDSM.16.M88.4 R80, [R198+0x9000] ;  /* 0x00900000c650783b */ /* 0x000fe80000000200 */
[----:B------:R-:W-:Y:S01]  /*3b80*/  LDSM.16.M88.4 R88, [R198+0x9800] ;  /* 0x00980000c658783b */ /* 0x000fe20000000200 */
[C---:B------:R-:W-:Y:S03]  /*3b90*/  HMMA.16816.F32 R68, R8.reuse, R22, RZ ;  /* 0x000000160844723c */ /* 0x040fe600000018ff */
[----:B------:R-:W1:Y:S04]  /*3ba0*/  LDSM.16.M88.4 R20, [R7+0x9000] ;  /* 0x009000000714783b */ /* 0x000e680000000200 */
[----:B------:R-:W-:Y:S01]  /*3bb0*/  LDSM.16.M88.4 R92, [R197] ;  /* 0x00000000c55c783b */ /* 0x000fe20000000200 */
[C---:B-----5:R-:W-:Y:S03]  /*3bc0*/  HMMA.16816.F32 R36, R8.reuse, R28, RZ ;  /* 0x0000001c0824723c */ /* 0x060fe600000018ff */
        /* <DEDUP_REMOVED lines=8> */
[----:B------:R-:W5:Y:S04]  /*3c50*/  LDSM.16.M88.4 R8, [R204] ;  /* 0x00000000cc08783b */ /* 0x000f680000000200 */
[----:B------:R-:W4:Y:S03]  /*3c60*/  LDSM.16.M88.4 R16, [R203] ;  /* 0x00000000cb10783b */ /* 0x000f260000000200 */
[C---:B--2---:R-:W-:Y:S08]  /*3c70*/  HMMA.16816.F32 R56, R12.reuse, R40, R36 ;  /* 0x000000280c38723c */ /* 0x044ff00000001824 */
[C---:B------:R-:W-:Y:S08]  /*3c80*/  HMMA.16816.F32 R44, R12.reuse, R42, R32 ;  /* 0x0000002a0c2c723c */ /* 0x040ff00000001820 */
[C---:B---3--:R-:W-:Y:S08]  /*3c90*/  HMMA.16816.F32 R32, R12.reuse, R48, R28 ;  /* 0x000000300c20723c */ /* 0x048ff0000000181c */
[C---:B------:R-:W-:Y:S08]  /*3ca0*/  HMMA.16816.F32 R40, R12.reuse, R50, R24 ;  /* 0x000000320c28723c */ /* 0x040ff00000001818 */
[C---:B-1----:R-:W-:Y:S08]  /*3cb0*/  HMMA.16816.F32 R36, R12.reuse, R20, R52 ;  /* 0x000000140c24723c */ /* 0x042ff00000001834 */
[C---:B------:R-:W-:Y:S01]  /*3cc0*/  HMMA.16816.F32 R28, R12.reuse, R22, R68 ;  /* 0x000000160c1c723c */ /* 0x040fe20000001844 */
[----:B------:R-:W-:Y:S07]  /*3cd0*/  LDSM.16.M88.4 R68, [R192+0xb000] ;  /* 0x00b00000c044783b */ /* 0x000fee0000000200 */
[C---:B------:R-:W-:Y:S01]  /*3ce0*/  HMMA.16816.F32 R24, R12.reuse, R60, R72 ;  /* 0x0000003c0c18723c */ /* 0x040fe20000001848 */
[----:B------:R-:W-:Y:S07]  /*3cf0*/  LDSM.16.M88.4 R72, [R197+0x1800] ;  /* 0x00180000c548783b */ /* 0x000fee0000000200 */
[----:B------:R-:W-:Y:S01]  /*3d00*/  HMMA.16816.F32 R20, R12, R62, R64 ;  /* 0x0000003e0c14723c */ /* 0x000fe20000001840 */
[----:B------:R-:W1:Y:S04]  /*3d10*/  LDSM.16.M88.4 R64, [R197+0x1000] ;  /* 0x00100000c540783b */ /* 0x000e680000000200 */
[----:B------:R-:W-:Y:S03]  /*3d20*/  LDSM.16.M88.4 R12, [R201+0x2000] ;  /* 0x00200000c90c783b */ /* 0x000fe60000000200 */
[C---:B-----5:R-:W-:Y:S08]  /*3d30*/  HMMA.16816.F32 R56, R8.reuse, R76, R56 ;  /* 0x0000004c0838723c */ /* 0x060ff00000001838 */
[C---:B------:R-:W-:Y:S01]  /*3d40*/  HMMA.16816.F32 R52, R8.reuse, R78, R44 ;  /* 0x0000004e0834723c */ /* 0x040fe2000000182c */
[----:B------:R-:W2:Y:S07]  /*3d50*/  LDSM.16.M88.4 R76, [R192+0xa000] ;  /* 0x00a00000c04c783b */ /* 0x000eae0000000200 */
[C---:B------:R-:W-:Y:S08]  /*3d60*/  HMMA.16816.F32 R48, R8.reuse, R84, R32 ;  /* 0x000000540830723c */ /* 0x040ff00000001820 */
[C---:B------:R-:W-:Y:S01]  /*3d70*/  HMMA.16816.F32 R60, R8.reuse, R86, R40 ;  /* 0x00000056083c723c */ /* 0x040fe20000001828 */
[----:B------:R-:W-:Y:S07]  /*3d80*/  LDSM.16.M88.4 R84, [R7+0xa000] ;  /* 0x00a000000754783b */ /* 0x000fee0000000200 */
[C---:B------:R-:W-:Y:S08]  /*3d90*/  HMMA.16816.F32 R44, R8.reuse, R80, R36 ;  /* 0x00000050082c723c */ /* 0x040ff00000001824 */
[C---:B------:R-:W-:Y:S01]  /*3da0*/  HMMA.16816.F32 R36, R8.reuse, R82, R28 ;  /* 0x000000520824723c */ /* 0x040fe2000000181c */
[----:B------:R-:W3:Y:S07]  /*3db0*/  LDSM.16.M88.4 R80, [R192+0xb800] ;  /* 0x00b80000c050783b */ /* 0x000eee0000000200 */
[C---:B------:R-:W-:Y:S08]  /*3dc0*/  HMMA.16816.F32 R28, R8.reuse, R88, R24 ;  /* 0x00000058081c723c */ /* 0x040ff00000001818 */
[----:B------:R-:W-:Y:S01]  /*3dd0*/  HMMA.16816.F32 R24, R8, R90, R20 ;  /* 0x0000005a0818723c */ /* 0x000fe20000001814 */
[----:B------:R-:W5:Y:S04]  /*3de0*/  LDSM.16.M88.4 R8, [R202+0x2000] ;  /* 0x00200000ca08783b */ /* 0x000f680000000200 */
[----:B------:R-:W-:Y:S03]  /*3df0*/  LDSM.16.M88.4 R88, [R198+0xa800] ;  /* 0x00a80000c658783b */ /* 0x000fe60000000200 */
[C---:B----4-:R-:W-:Y:S08]  /*3e00*/  HMMA.16816.F32 R20, R16.reuse, R92, R56 ;  /* 0x0000005c1014723c */ /* 0x050ff00000001838 */
[C---:B------:R-:W-:Y:S01]  /*3e10*/  HMMA.16816.F32 R32, R16.reuse, R94, R52 ;  /* 0x0000005e1020723c */ /* 0x040fe20000001834 */
[----:B------:R-:W-:Y:S07]  /*3e20*/  LDSM.16.M88.4 R92, [R7+0xa800] ;  /* 0x00a80000075c783b */ /* 0x000fee0000000200 */
[C---:B------:R-:W-:Y:S08]  /*3e30*/  HMMA.16816.F32 R40, R16.reuse, R100, R48 ;  /* 0x000000641028723c */ /* 0x040ff00000001830 */
[C---:B------:R-:W-:Y:S01]  /*3e40*/  HMMA.16816.F32 R52, R16.reuse, R102, R60 ;  /* 0x000000661034723c */ /* 0x040fe2000000183c */
[----:B------:R-:W4:Y:S07]  /*3e50*/  LDSM.16.M88.4 R60, [R7+0xb000] ;  /* 0x00b00000073c783b */ /* 0x000f2e0000000200 */
        /* <DEDUP_REMOVED lines=8> */
[C---:B------:R-:W-:Y:S08]  /*3ee0*/  HMMA.16816.F32 R20, R12.reuse, R96, R40 ;  /* 0x000000600c14723c */ /* 0x040ff00000001828 */
[C---:B------:R-:W-:Y:S01]  /*3ef0*/  HMMA.16816.F32 R24, R12.reuse, R78, R32 ;  /* 0x0000004e0c18723c */ /* 0x040fe20000001820 */
[----:B------:R-:W2:Y:S07]  /*3f00*/  LDSM.16.M88.4 R76, [R198+0xa000] ;  /* 0x00a00000c64c783b */ /* 0x000eae0000000200 */
[C---:B------:R-:W-:Y:S08]  /*3f10*/  HMMA.16816.F32 R40, R12.reuse, R98, R52 ;  /* 0x000000620c28723c */ /* 0x040ff00000001834 */
[C---:B------:R-:W-:Y:S08]  /*3f20*/  HMMA.16816.F32 R56, R12.reuse, R68, R56 ;  /* 0x000000440c38723c */ /* 0x040ff00000001838 */
[C---:B------:R-:W-:Y:S08]  /*3f30*/  HMMA.16816.F32 R52, R12.reuse, R70, R48 ;  /* 0x000000460c34723c */ /* 0x040ff00000001830 */
[C---:B---3--:R-:W-:Y:S08]  /*3f40*/  HMMA.16816.F32 R48, R12.reuse, R80, R44 ;  /* 0x000000500c30723c */ /* 0x048ff0000000182c */
[----:B------:R-:W-:Y:S01]  /*3f50*/  HMMA.16816.F32 R44, R12, R82, R36 ;  /* 0x000000520c2c723c */ /* 0x000fe20000001824 */
[----:B------:R-:W3:Y:S07]  /*3f60*/  LDSM.16.M88.4 R80, [R198+0xb800] ;  /* 0x00b80000c650783b */ /* 0x000eee0000000200 */
[C---:B-----5:R-:W-:Y:S08]  /*3f70*/  HMMA.16816.F32 R36, R8.reuse, R84, R28 ;  /* 0x000000540824723c */ /* 0x060ff0000000181c */
[C---:B------:R-:W-:Y:S01]  /*3f80*/  HMMA.16816.F32 R32, R8.reuse, R86, R24 ;  /* 0x000000560820723c */ /* 0x040fe20000001818 */
[----:B------:R-:W-:Y:S07]  /*3f90*/  LDSM.16.M88.4 R84, [R192+0xe800] ;  /* 0x00e80000c054783b */ /* 0x000fee0000000200 */
[C---:B----4-:R-:W-:Y:S08]  /*3fa0*/  HMMA.16816.F32 R24, R8.reuse, R60, R56 ;  /* 0x0000003c0818723c */ /* 0x050ff00000001838 */
[C---:B-1----:R-:W-:Y:S01]  /*3fb0*/  HMMA.16816.F32 R68, R8.reuse, R64, R48 ;  /* 0x000000400844723c */ /* 0x042fe20000001830 */
[----:B------:R-:W-:Y:S07]  /*3fc0*/  LDSM.16.M88.4 R48, [R197+0x2000] ;  /* 0x00200000c530783b */ /* 0x000fee0000000200 */
[C---:B------:R-:W-:Y:S08]  /*3fd0*/  HMMA.16816.F32 R12, R8.reuse, R92, R20 ;  /* 0x0000005c080c723c */ /* 0x040ff00000001814 */
[C---:B------:R-:W-:Y:S01]  /*3fe0*/  HMMA.16816.F32 R28, R8.reuse, R94, R40 ;  /* 0x0000005e081c723c */ /* 0x040fe20000001828 */
[----:B------:R-:W-:Y:S07]  /*3ff0*/  LDSM.16.M88.4 R92, [R198+0xe000] ;  /* 0x00e00000c65c783b */ /* 0x000fee0000000200 */
[C---:B------:R-:W-:Y:S08]  /*4000*/  HMMA.16816.F32 R20, R8.reuse, R62, R52 ;  /* 0x0000003e0814723c */ /* 0x040ff00000001834 */
[----:B------:R-:W-:Y:S01]  /*4010*/  HMMA.16816.F32 R64, R8, R66, R44 ;  /* 0x000000420840723c */ /* 0x000fe2000000182c */
[----:B------:R-:W1:Y:S04]  /*4020*/  LDSM.16.M88.4 R8, [R203+0x2000] ;  /* 0x00200000cb08783b */ /* 0x000e680000000200 */
[----:B------:R-:W4:Y:S03]  /*4030*/  LDSM.16.M88.4 R44, [R197+0x2800] ;  /* 0x00280000c52c783b */ /* 0x000f260000000200 */
[C---:B--2---:R-:W-:Y:S08]  /*4040*/  HMMA.16816.F32 R60, R16.reuse, R76, R36 ;  /* 0x0000004c103c723c */ /* 0x044ff00000001824 */
[C---:B------:R-:W-:Y:S01]  /*4050*/  HMMA.16816.F32 R56, R16.reuse, R78, R32 ;  /* 0x0000004e1038723c */ /* 0x040fe20000001820 */
[----:B------:R-:W2:Y:S04]  /*4060*/  LDSM.16.M88.4 R32, [R197+0x3000] ;  /* 0x00300000c520783b */ /* 0x000ea80000000200 */
[----:B------:R-:W-:Y:S03]  /*4070*/  LDSM.16.M88.4 R76, [R192+0xd000] ;  /* 0x00d00000c04c783b */ /* 0x000fe60000000200 */
[C---:B------:R-:W-:Y:S08]  /*4080*/  HMMA.16816.F32 R36, R16.reuse, R72, R24 ;  /* 0x000000481024723c */ /* 0x040ff00000001818 */
[C---:B---3--:R-:W-:Y:S01]  /*4090*/  HMMA.16816.F32 R24, R16.reuse, R80, R68 ;  /* 0x000000501018723c */ /* 0x048fe20000001844 */
[----:B------:R-:W3:Y:S07]  /*40a0*/  LDSM.16.M88.4 R68, [R197+0x3800] ;  /* 0x00380000c544783b */ /* 0x000eee0000000200 */
[C---:B------:R-:W-:Y:S01]  /*40b0*/  HMMA.16816.F32 R52, R16.reuse, R88, R12 ;  /* 0x000000581034723c */ /* 0x040fe2000000180c */
[----:B------:R-:W-:Y:S07]  /*40c0*/  LDSM.16.M88.4 R12, [R201+0x4000] ;  /* 0x00400000c90c783b */ /* 0x000fee0000000200 */
[C---:B------:R-:W-:Y:S01]  /*40d0*/  HMMA.16816.F32 R40, R16.reuse, R90, R28 ;  /* 0x0000005a1028723c */ /* 0x040fe2000000181c */
[----:B------:R-:W-:Y:S07]  /*40e0*/  LDSM.16.M88.4 R88, [R7+0xe000] ;  /* 0x00e000000758783b */ /* 0x000fee0000000200 */
[C---:B------:R-:W-:Y:S01]  /*40f0*/  HMMA.16816.F32 R28, R16.reuse, R74, R20 ;  /* 0x0000004a101c723c */ /* 0x040fe20000001814 */
[----:B------:R-:W-:Y:S07]  /*4100*/  LDSM.16.M88.4 R72, [R192+0xc000] ;  /* 0x00c00000c048783b */ /* 0x000fee0000000200 */
[----:B------:R-:W-:Y:S01]  /*4110*/  HMMA.16816.F32 R20, R16, R82, R64 ;  /* 0x000000521014723c */ /* 0x000fe20000001840 */
[----:B------:R-:W5:Y:S04]  /*4120*/  LDSM.16.M88.4 R64, [R192+0xc800] ;  /* 0x00c80000c040783b */ /* 0x000f680000000200 */
[----:B------:R-:W3:Y:S03]  /*4130*/  LDSM.16.M88.4 R80, [R192+0xd800] ;  /* 0x00d80000c050783b */ /* 0x000ee60000000200 */
[C---:B-1----:R-:W-:Y:S01]  /*4140*/  HMMA.16816.F32 R16, R8.reuse, R48, R60 ;  /* 0x000000300810723c */ /* 0x042fe2000000183c */
[----:B------:R-:W-:Y:S07]  /*4150*/  LDSM.16.M88.4 R60, [R7+0xc800] ;  /* 0x00c80000073c783b */ /* 0x000fee0000000200 */
[C---:B------:R-:W-:Y:S08]  /*4160*/  HMMA.16816.F32 R48, R8.reuse, R50, R56 ;  /* 0x000000320830723c */ /* 0x040ff00000001838 */
[C---:B----4-:R-:W-:Y:S08]  /*4170*/  HMMA.16816.F32 R52, R8.reuse, R44, R52 ;  /* 0x0000002c0834723c */ /* 0x050ff00000001834 */
[C---:B------:R-:W-:Y:S08]  /*4180*/  HMMA.16816.F32 R56, R8.reuse, R46, R40 ;  /* 0x0000002e0838723c */ /* 0x040ff00000001828 */
[C---:B--2---:R-:W-:Y:S08]  /*4190*/  HMMA.16816.F32 R44, R8.reuse, R32, R36 ;  /* 0x00000020082c723c */ /* 0x044ff00000001824 */
[C---:B---3--:R-:W-:Y:S08]  /*41a0*/  HMMA.16816.F32 R36, R8.reuse, R68, R24 ;  /* 0x000000440824723c */ /* 0x048ff00000001818 */
[C---:B------:R-:W-:Y:S01]  /*41b0*/  HMMA.16816.F32 R40, R8.reuse, R34, R28 ;  /* 0x000000220828723c */ /* 0x040fe2000000181c */
[----:B------:R-:W-:Y:S07]  /*41c0*/  LDSM.16.M88.4 R28, [R7+0xc000] ;  /* 0x00c00000071c783b */ /* 0x000fee0000000200 */
[----:B------:R-:W-:Y:S01]  /*41d0*/  HMMA.16816.F32 R24, R8, R70, R20 ;  /* 0x000000460818723c */ /* 0x000fe20000001814 */
[----:B------:R-:W1:Y:S04]  /*41e0*/  LDSM.16.M88.4 R8, [R202+0x4000] ;  /* 0x00400000ca08783b */ /* 0x000e680000000200 */
[----:B------:R-:W2:Y:S03]  /*41f0*/  LDSM.16.M88.4 R68, [R7+0xd000] ;  /* 0x00d000000744783b */ /* 0x000ea60000000200 */
[C---:B-----5:R-:W-:Y:S01]  /*4200*/  HMMA.16816.F32 R52, R12.reuse, R64, R52 ;  /* 0x000000400c34723c */ /* 0x060fe20000001834 */
[----:B------:R-:W-:Y:S07]  /*4210*/  LDSM.16.M88.4 R20, [R204+0x4000] ;  /* 0x00400000cc14783b */ /* 0x000fee0000000200 */
[C---:B------:R-:W-:Y:S01]  /*4220*/  HMMA.16816.F32 R56, R12.reuse, R66, R56 ;  /* 0x000000420c38723c */ /* 0x040fe20000001838 */
[----:B------:R-:W3:Y:S07]  /*4230*/  LDSM.16.M88.4 R64, [R7+0xd800] ;  /* 0x00d800000740783b */ /* 0x000eee0000000200 */
[C---:B------:R-:W-:Y:S08]  /*4240*/  HMMA.16816.F32 R16, R12.reuse, R72, R16 ;  /* 0x000000480c10723c */ /* 0x040ff00000001810 */
[C---:B------:R-:W-:Y:S01]  /*4250*/  HMMA.16816.F32 R32, R12.reuse, R74, R48 ;  /* 0x0000004a0c20723c */ /* 0x040fe20000001830 */
[----:B------:R-:W4:Y:S07]  /*4260*/  LDSM.16.M88.4 R72, [R198+0xc000] ;  /* 0x00c00000c648783b */ /* 0x000f2e0000000200 */
[C---:B------:R-:W-:Y:S08]  /*4270*/  HMMA.16816.F32 R48, R12.reuse, R76, R44 ;  /* 0x0000004c0c30723c */ /* 0x040ff0000000182c */
[C---:B------:R-:W-:Y:S01]  /*4280*/  HMMA.16816.F32 R44, R12.reuse, R78, R40 ;  /* 0x0000004e0c2c723c */ /* 0x040fe20000001828 */
[----:B------:R-:W5:Y:S07]  /*4290*/  LDSM.16.M88.4 R76, [R198+0xc800] ;  /* 0x00c80000c64c783b */ /* 0x000f6e0000000200 */
[C---:B------:R-:W-:Y:S08]  /*42a0*/  HMMA.16816.F32 R40, R12.reuse, R80, R36 ;  /* 0x000000500c28723c */ /* 0x040ff00000001824 */
[----:B------:R-:W-:Y:S01]  /*42b0*/  HMMA.16816.F32 R12, R12, R82, R24 ;  /* 0x000000520c0c723c */ /* 0x000fe20000001818 */
[----:B------:R-:W-:Y:S07]  /*42c0*/  LDSM.16.M88.4 R80, [R198+0xd800] ;  /* 0x00d80000c650783b */ /* 0x000fee0000000200 */
        /* <DEDUP_REMOVED lines=8> */
[C---:B---3--:R-:W-:Y:S01]  /*4350*/  HMMA.16816.F32 R24, R8.reuse, R64, R40 ;  /* 0x000000400818723c */ /* 0x048fe20000001828 */
[----:B------:R-:W-:Y:S07]  /*4360*/  LDSM.16.M88.4 R40, [R197+0x4800] ;  /* 0x00480000c528783b */ /* 0x000fee0000000200 */
[----:B------:R-:W-:Y:S01]  /*4370*/  HMMA.16816.F32 R12, R8, R66, R12 ;  /* 0x00000042080c723c */ /* 0x000fe2000000180c */
[----:B------:R-:W2:Y:S04]  /*4380*/  LDSM.16.M88.4 R8, [R203+0x4000] ;  /* 0x00400000cb08783b */ /* 0x000ea80000000200 */
[----:B------:R-:W3:Y:S03]  /*4390*/  LDSM.16.M88.4 R64, [R197+0x5800] ;  /* 0x00580000c540783b */ /* 0x000ee60000000200 */
[C---:B----4-:R-:W-:Y:S01]  /*43a0*/  HMMA.16816.F32 R28, R20.reuse, R72, R16 ;  /* 0x00000048141c723c */ /* 0x050fe20000001810 */
[----:B------:R-:W-:Y:S07]  /*43b0*/  LDSM.16.M88.4 R16, [R201+0x6000] ;  /* 0x00600000c910783b */ /* 0x000fee0000000200 */
[C---:B------:R-:W-:Y:S01]  /*43c0*/  HMMA.16816.F32 R32, R20.reuse, R74, R32 ;  /* 0x0000004a1420723c */ /* 0x040fe20000001820 */
[----:B------:R-:W4:Y:S07]  /*43d0*/  LDSM.16.M88.4 R72, [R197+0x5000] ;  /* 0x00500000c548783b */ /* 0x000f2e0000000200 */
[C---:B-----5:R-:W-:Y:S08]  /*43e0*/  HMMA.16816.F32 R36, R20.reuse, R76, R36 ;  /* 0x0000004c1424723c */ /* 0x060ff00000001824 */
[C---:B------:R-:W-:Y:S01]  /*43f0*/  HMMA.16816.F32 R44, R20.reuse, R78, R56 ;  /* 0x0000004e142c723c */ /* 0x040fe20000001838 */
[----:B------:R-:W5:Y:S07]  /*4400*/  LDSM.16.M88.4 R76, [R192+0xe000] ;  /* 0x00e00000c04c783b */ /* 0x000f6e0000000200 */
[C---:B-1----:R-:W-:Y:S08]  /*4410*/  HMMA.16816.F32 R56, R20.reuse, R62, R52 ;  /* 0x0000003e1438723c */ /* 0x042ff00000001834 */
[C---:B------:R-:W-:Y:S08]  /*4420*/  HMMA.16816.F32 R52, R20.reuse, R80, R24 ;  /* 0x000000501434723c */ /* 0x040ff00000001818 */
[C---:B------:R-:W-:Y:S01]  /*4430*/  HMMA.16816.F32 R24, R20.reuse, R82, R12 ;  /* 0x000000521418723c */ /* 0x040fe2000000180c */
[----:B------:R-:W-:Y:S07]  /*4440*/  LDSM.16.M88.4 R80, [R192+0xf800] ;  /* 0x00f80000c050783b */ /* 0x000fee0000000200 */
[----:B------:R-:W-:Y:S01]  /*4450*/  HMMA.16816.F32 R48, R20, R60, R48 ;  /* 0x0000003c1430723c */ /* 0x000fe20000001830 */
[----:B------:R-:W1:Y:S04]  /*4460*/  LDSM.16.M88.4 R60, [R192+0xf000] ;  /* 0x00f00000c03c783b */ /* 0x000e680000000200 */
[----:B------:R-:W1:Y:S03]  /*4470*/  LDSM.16.M88.4 R20, [R202+0x6000] ;  /* 0x00600000ca14783b */ /* 0x000e660000000200 */
[C---:B--2---:R-:W-:Y:S08]  /*4480*/  HMMA.16816.F32 R12, R8.reuse, R68, R28 ;  /* 0x00000044080c723c */ /* 0x044ff0000000181c */
[C---:B------:R-:W-:Y:S01]  /*4490*/  HMMA.16816.F32 R32, R8.reuse, R70, R32 ;  /* 0x000000460820723c */ /* 0x040fe20000001820 */
[----:B------:R-:W-:Y:S07]  /*44a0*/  LDSM.16.M88.4 R68, [R7+0xf000] ;  /* 0x00f000000744783b */ /* 0x000fee0000000200 */
[C---:B------:R-:W-:Y:S08]  /*44b0*/  HMMA.16816.F32 R36, R8.reuse, R40, R36 ;  /* 0x000000280824723c */ /* 0x040ff00000001824 */
[C---:B------:R-:W-:Y:S08]  /*44c0*/  HMMA.16816.F32 R40, R8.reuse, R42, R44 ;  /* 0x0000002a0828723c */ /* 0x040ff0000000182c */
[C---:B---3--:R-:W-:Y:S08]  /*44d0*/  HMMA.16816.F32 R52, R8.reuse, R64, R52 ;  /* 0x000000400834723c */ /* 0x048ff00000001834 */
[C---:B------:R-:W-:Y:S01]  /*44e0*/  HMMA.16816.F32 R28, R8.reuse, R66, R24 ;  /* 0x00000042081c723c */ /* 0x040fe20000001818 */
[----:B------:R-:W2:Y:S07]  /*44f0*/  LDSM.16.M88.4 R64, [R7+0xe800] ;  /* 0x00e800000740783b */ /* 0x000eae0000000200 */
[C---:B----4-:R-:W-:Y:S08]  /*4500*/  HMMA.16816.F32 R44, R8.reuse, R72, R48 ;  /* 0x00000048082c723c */ /* 0x050ff00000001830 */
[----:B------:R-:W-:Y:S01]  /*4510*/  HMMA.16816.F32 R48, R8, R74, R56 ;  /* 0x0000004a0830723c */ /* 0x000fe20000001838 */
[----:B------:R-:W-:Y:S04]  /*4520*/  LDSM.16.M88.4 R56, [R198+0xe800] ;  /* 0x00e80000c638783b */ /* 0x000fe80000000200 */
[----:B------:R-:W-:Y:S03]  /*4530*/  LDSM.16.M88.4 R72, [R197+0x6000] ;  /* 0x00600000c548783b */ /* 0x000fe60000000200 */
[C---:B-----5:R-:W-:Y:S01]  /*4540*/  HMMA.16816.F32 R8, R16.reuse, R76, R12 ;  /* 0x0000004c1008723c */ /* 0x060fe2000000180c */
[----:B------:R-:W-:Y:S07]  /*4550*/  LDSM.16.M88.4 R12, [R204+0x6000] ;  /* 0x00600000cc0c783b */ /* 0x000fee0000000200 */
[C---:B------:R-:W-:Y:S01]  /*4560*/  HMMA.16816.F32 R24, R16.reuse, R78, R32 ;  /* 0x0000004e1018723c */ /* 0x040fe20000001820 */
[----:B------:R3:W4:Y:S07]  /*4570*/  LDSM.16.M88.4 R76, [R7+0xf800] ;  /* 0x00f80000074c783b */ /* 0x00072e0000000200 */
[C---:B------:R-:W-:Y:S08]  /*4580*/  HMMA.16816.F32 R32, R16.reuse, R84, R36 ;  /* 0x000000541020723c */ /* 0x040ff00000001824 */
[C---:B------:R-:W-:Y:S08]  /*4590*/  HMMA.16816.F32 R40, R16.reuse, R86, R40 ;  /* 0x000000561028723c */ /* 0x040ff00000001828 */
[----:B-1----:R-:W-:Y:S01]  /*45a0*/  HMMA.16816.F32 R48, R16, R62, R48 ;  /* 0x0000003e1030723c */ /* 0x002fe20000001830 */
[----:B---3--:R-:W-:-:S07]  /*45b0*/  IADD3 R7, R0, 0x1, RZ ;  /* 0x0000000100077810 */ /* 0x008fce0007ffe0ff */
[C---:B------:R-:W-:Y:S01]  /*45c0*/  HMMA.16816.F32 R36, R16.reuse, R60, R44 ;  /* 0x0000003c1024723c */ /* 0x040fe2000000182c */
[----:B------:R-:W1:Y:S07]  /*45d0*/  LDSM.16.M88.4 R60, [R198+0xf000] ;  /* 0x00f00000c63c783b */ /* 0x000e6e0000000200 */
[C---:B------:R-:W-:Y:S08]  /*45e0*/  HMMA.16816.F32 R52, R16.reuse, R80, R52 ;  /* 0x000000501034723c */ /* 0x040ff00000001834 */
[----:B------:R-:W-:Y:S08]  /*45f0*/  HMMA.16816.F32 R44, R16, R82, R28 ;  /* 0x00000052102c723c */ /* 0x000ff0000000181c */
[C---:B------:R-:W-:Y:S01]  /*4600*/  HMMA.16816.F32 R16, R20.reuse, R88, R8 ;  /* 0x000000581410723c */ /* 0x040fe20000001808 */
[----:B------:R-:W3:Y:S07]  /*4610*/  LDSM.16.M88.4 R8, [R203+0x6000] ;  /* 0x00600000cb08783b */ /* 0x000eee0000000200 */
[C---:B------:R-:W-:Y:S08]  /*4620*/  HMMA.16816.F32 R24, R20.reuse, R90, R24 ;  /* 0x0000005a1418723c */ /* 0x040ff00000001818 */
[C---:B--2---:R-:W-:Y:S08]  /*4630*/  HMMA.16816.F32 R28, R20.reuse, R64, R32 ;  /* 0x00000040141c723c */ /* 0x044ff00000001820 */
[C---:B------:R-:W-:Y:S01]  /*4640*/  HMMA.16816.F32 R40, R20.reuse, R66, R40 ;  /* 0x000000421428723c */ /* 0x040fe20000001828 */
[----:B------:R-:W2:Y:S07]  /*4650*/  LDSM.16.M88.4 R64, [R198+0xf800] ;  /* 0x00f80000c640783b */ /* 0x000eae0000000200 */
[C---:B------:R-:W-:Y:S08]  /*4660*/  HMMA.16816.F32 R32, R20.reuse, R70, R48 ;  /* 0x000000461420723c */ /* 0x040ff00000001830 */
[C---:B----4-:R-:W-:Y:S08]  /*4670*/  HMMA.16816.F32 R48, R20.reuse, R76, R52 ;  /* 0x0000004c1430723c */ /* 0x050ff00000001834 */
[C---:B------:R-:W-:Y:S01]  /*4680*/  HMMA.16816.F32 R76, R20.reuse, R78, R44 ;  /* 0x0000004e144c723c */ /* 0x040fe2000000182c */
[----:B------:R-:W4:Y:S07]  /*4690*/  LDSM.16.M88.4 R44, [R197+0x6800] ;  /* 0x00680000c52c783b */ /* 0x000f2e0000000200 */
[----:B------:R-:W-:Y:S08]  /*46a0*/  HMMA.16816.F32 R36, R20, R68, R36 ;  /* 0x000000441424723c */ /* 0x000ff00000001824 */
[C---:B------:R-:W-:Y:S08]  /*46b0*/  HMMA.16816.F32 R16, R12.reuse, R92, R16 ;  /* 0x0000005c0c10723c */ /* 0x040ff00000001810 */
[C---:B------:R-:W-:Y:S08]  /*46c0*/  HMMA.16816.F32 R20, R12.reuse, R94, R24 ;  /* 0x0000005e0c14723c */ /* 0x040ff00000001818 */
[C---:B------:R-:W-:Y:S08]  /*46d0*/  HMMA.16816.F32 R24, R12.reuse, R56, R28 ;  /* 0x000000380c18723c */ /* 0x040ff0000000181c */
[C---:B-1----:R-:W-:Y:S08]  /*46e0*/  HMMA.16816.F32 R52, R12.reuse, R60, R36 ;  /* 0x0000003c0c34723c */ /* 0x042ff00000001824 */
[----:B------:R-:W-:Y:S07]  /*46f0*/  HMMA.16816.F32 R68, R12, R62, R32 ;  /* 0x0000003e0c44723c */ /* 0x000fee0000001820 */
[----:B------:R-:W-:Y:S01]  /*4700*/  IMNMX R32, R104, UR19, PT ;  /* 0x0000001368207c17 */ /* 0x000fe2000b800200 */
[----:B---3--:R-:W-:Y:S01]  /*4710*/  HMMA.16816.F32 R60, R8, R72, R16 ;  /* 0x00000048083c723c */ /* 0x008fe20000001810 */
[----:B------:R-:W1:Y:S01]  /*4720*/  I2F R16, R7 ;  /* 0x0000000700107306 */ /* 0x000e620000201400 */
[----:B------:R-:W-:-:S02]  /*4730*/  IMNMX R33, R2, UR19, PT ;  /* 0x0000001302217c17 */ /* 0x000fc4000b800200 */
[CC--:B------:R-:W-:Y:S02]  /*4740*/  ISETP.GE.AND P4, PT, R3.reuse, R32.reuse, PT ;  /* 0x000000200300720c */ /* 0x0c0fe40003f86270 */
[-C--:B------:R-:W-:Y:S02]  /*4750*/  ISETP.GE.AND P1, PT, R3, R33.reuse, PT ;  /* 0x000000210300720c */ /* 0x080fe40003f26270 */
[C---:B------:R-:W-:Y:S01]  /*4760*/  HMMA.16816.F32 R40, R12.reuse, R58, R40 ;  /* 0x0000003a0c28723c */ /* 0x040fe20000001828 */
[----:B------:R-:W-:Y:S02]  /*4770*/  IADD3 R2, R0, 0x9, RZ ;  /* 0x0000000900027810 */ /* 0x000fe40007ffe0ff */
[CC--:B------:R-:W-:Y:S02]  /*4780*/  ISETP.GE.AND P5, PT, R7.reuse, R32.reuse, PT ;  /* 0x000000200700720c */ /* 0x0c0fe40003fa6270 */
[C---:B------:R-:W-:Y:S02]  /*4790*/  ISETP.GE.AND P0, PT, R2.reuse, R32, PT ;  /* 0x000000200200720c */ /* 0x040fe40003f06270 */
[-C--:B------:R-:W-:Y:S01]  /*47a0*/  ISETP.GE.AND P6, PT, R2, R33.reuse, PT ;  /* 0x000000210200720c */ /* 0x080fe20003fc6270 */
[----:B--2---:R-:W-:Y:S01]  /*47b0*/  HMMA.16816.F32 R56, R12, R64, R48 ;  /* 0x000000400c38723c */ /* 0x004fe20000001830 */
[----:B------:R-:W2:Y:S01]  /*47c0*/  LDSM.16.M88.4 R48, [R197+0x7000] ;  /* 0x00700000c530783b */ /* 0x000ea20000000200 */
[----:B------:R-:W-:-:S06]  /*47d0*/  ISETP.GE.AND P2, PT, R7, R33, PT ;  /* 0x000000210700720c */ /* 0x000fcc0003f46270 */
[----:B------:R-:W-:Y:S01]  /*47e0*/  HMMA.16816.F32 R28, R8, R74, R20 ;  /* 0x0000004a081c723c */ /* 0x000fe20000001814 */
[----:B------:R3:W5:Y:S01]  /*47f0*/  I2F R20, R3 ;  /* 0x0000000300147306 */ /* 0x0007620000201400 */
[C---:B-1----:R-:W-:Y:S02]  /*4800*/  FFMA.FTZ R17, R16.reuse, UR18, R61 ;  /* 0x0000001210117c23 */ /* 0x042fe4000801003d */
[----:B------:R-:W-:-:S03]  /*4810*/  FFMA.FTZ R7, R16, UR18, R63 ;  /* 0x0000001210077c23 */ /* 0x000fc6000801003f */
[----:B------:R-:W-:Y:S01]  /*4820*/  FSEL R65, R17, -INF , !P5 ;  /* 0xff80000011417808 */ /* 0x000fe20006800000 */
[----:B----4-:R-:W-:Y:S01]  /*4830*/  HMMA.16816.F32 R24, R8, R44, R24 ;  /* 0x0000002c0818723c */ /* 0x010fe20000001818 */
[----:B------:R1:W4:Y:S01]  /*4840*/  I2F R21, R2 ;  /* 0x0000000200157306 */ /* 0x0003220000201400 */
[----:B------:R-:W-:-:S06]  /*4850*/  FSEL R64, R7, -INF , !P2 ;  /* 0xff80000007407808 */ /* 0x000fcc0005000000 */
[----:B------:R-:W-:Y:S01]  /*4860*/  HMMA.16816.F32 R36, R8, R46, R40 ;  /* 0x0000002e0824723c */ /* 0x000fe20000001828 */
[----:B---3--:R-:W-:Y:S01]  /*4870*/  IADD3 R3, R0, 0x10, RZ ;  /* 0x0000001000037810 */ /* 0x008fe20007ffe0ff */
[----:B------:R-:W3:Y:S01]  /*4880*/  LDSM.16.M88.4 R44, [R197+0x7800] ;  /* 0x00780000c52c783b */ /* 0x000ee20000000200 */
[----:B------:R-:W-:-:S04]  /*4890*/  DEPBAR.LE SB0, 0x0 ;  /* 0x000080000000791a */ /* 0x000fc80000000000 */
[----:B------:R-:W2:Y:S01]  /*48a0*/  I2F R19, R3 ;  /* 0x0000000300137306 */ /* 0x000ea20000201400 */
[----:B------:R-:W-:Y:S01]  /*48b0*/  BAR.SYNC.DEFER_BLOCKING 0x0 ;  /* 0x0000000000007b1d */ /* 0x000fe20000010000 */
[----:B-1----:R-:W-:Y:S01]  /*48c0*/  IADD3 R2, R0, 0x11, RZ ;  /* 0x0000001100027810 */ /* 0x002fe20007ffe0ff */
[C---:B-----5:R-:W-:Y:S01]  /*48d0*/  FFMA.FTZ R16, R20.reuse, UR18, R28 ;  /* 0x0000001214107c23 */ /* 0x060fe2000801001c */
[CC--:B------:R-:W-:Y:S01]  /*48e0*/  ISETP.GE.AND P3, PT, R3.reuse, R32.reuse, PT ;  /* 0x000000200300720c */ /* 0x0c0fe20003f66270 */
[----:B------:R-:W-:Y:S01]  /*48f0*/  FFMA.FTZ R7, R20, UR18, R30 ;  /* 0x0000001214077c23 */ /* 0x000fe2000801001e */
[----:B------:R-:W-:Y:S01]  /*4900*/  ISETP.GE.AND P5, PT, R3, R33, PT ;  /* 0x000000210300720c */ /* 0x000fe20003fa6270 */
[C---:B----4-:R-:W-:Y:S01]  /*4910*/  FFMA.FTZ R17, R21.reuse, UR18, R29 ;  /* 0x0000001215117c23 */ /* 0x050fe2000801001d */
[----:B------:R1:W4:Y:S01]  /*4920*/  I2F R18, R2 ;  /* 0x0000000200127306 */ /* 0x0003220000201400 */
[----:B------:R-:W-:Y:S01]  /*4930*/  FSEL R73, R16, -INF , !P4 ;  /* 0xff80000010497808 */ /* 0x000fe20006000000 */
[----:B------:R-:W-:Y:S01]  /*4940*/  FFMA.FTZ R16, R21, UR18, R31 ;  /* 0x0000001215107c23 */ /* 0x000fe2000801001f */
[----:B------:R-:W-:Y:S01]  /*4950*/  FSEL R63, R7, -INF , !P1 ;  /* 0xff800000073f7808 */ /* 0x000fe20004800000 */
[----:B--2---:R-:W-:Y:S01]  /*4960*/  HMMA.16816.F32 R40, R8, R48, R52 ;  /* 0x000000300828723c */ /* 0x004fe20000001834 */
[----:B------:R-:W-:-:S02]  /*4970*/  ISETP.GE.AND P2, PT, R2, R32, PT ;  /* 0x000000200200720c */ /* 0x000fc40003f46270 */
[-C--:B------:R-:W-:Y:S01]  /*4980*/  ISETP.GE.AND P4, PT, R2, R33.reuse, PT ;  /* 0x000000210200720c */ /* 0x080fe20003f86270 */
[----:B------:R-:W-:Y:S01]  /*4990*/  FFMA.FTZ R7, R19, UR18, R24 ;  /* 0x0000001213077c23 */ /* 0x000fe20008010018 */
[----:B------:R-:W-:Y:S02]  /*49a0*/  IADD3 R3, R0, 0x18, RZ ;  /* 0x0000001800037810 */ /* 0x000fe40007ffe0ff */
[----:B------:R-:W-:Y:S01]  /*49b0*/  FSEL R61, R16, -INF , !P6 ;  /* 0xff800000103d7808 */ /* 0x000fe20007000000 */
[----:B------:R-:W-:Y:S01]  /*49c0*/  HMMA.16816.F32 R20, R12, R66, R76 ;  /* 0x000000420c14723c */ /* 0x000fe2000000184c */
[----:B------:R2:W-:Y:S01]  /*49d0*/  I2F R28, R3 ;  /* 0x00000003001c7306 */ /* 0x0005e20000201400 */
[----:B------:R-:W-:Y:S01]  /*49e0*/  FSEL R74, R7, -INF , !P3 ;  /* 0xff800000074a7808 */ /* 0x000fe20005800000 */
[----:B------:R-:W-:Y:S01]  /*49f0*/  FFMA.FTZ R7, R19, UR18, R26 ;  /* 0x0000001213077c23 */ /* 0x000fe2000801001a */
[----:B-1----:R-:W-:Y:S01]  /*4a00*/  IADD3 R2, R0, 0x19, RZ ;  /* 0x0000001900027810 */ /* 0x002fe20007ffe0ff */
[C---:B----4-:R-:W-:Y:S01]  /*4a10*/  FFMA.FTZ R16, R18.reuse, UR18, R25 ;  /* 0x0000001212107c23 */ /* 0x050fe20008010019 */
[----:B------:R-:W-:Y:S01]  /*4a20*/  FSEL R72, R17, -INF , !P0 ;  /* 0xff80000011487808 */ /* 0x000fe20004000000 */
[----:B------:R-:W-:Y:S01]  /*4a30*/  FFMA.FTZ R17, R18, UR18, R27 ;  /* 0x0000001212117c23 */ /* 0x000fe2000801001b */
[CC--:B------:R-:W-:Y:S01]  /*4a40*/  ISETP.GE.AND P1, PT, R3.reuse, R32.reuse, PT ;  /* 0x000000200300720c */ /* 0x0c0fe20003f26270 */
[----:B------:R1:W4:Y:S01]  /*4a50*/  I2F R34, R2 ;  /* 0x0000000200227306 */ /* 0x0003220000201400 */
[----:B------:R-:W-:Y:S01]  /*4a60*/  ISETP.GE.AND P0, PT, R3, R33, PT ;  /* 0x000000210300720c */ /* 0x000fe20003f06270 */
[----:B------:R-:W-:Y:S01]  /*4a70*/  HMMA.16816.F32 R24, R8, R50, R68 ;  /* 0x000000320818723c */ /* 0x000fe20000001844 */
[----:B------:R-:W-:-:S02]  /*4a80*/  ISETP.GE.AND P6, PT, R2, R32, PT ;  /* 0x000000200200720c */ /* 0x000fc40003fc6270 */
[-C--:B------:R-:W-:Y:S02]  /*4a90*/  ISETP.GE.AND P3, PT, R2, R33.reuse, PT ;  /* 0x000000210200720c */ /* 0x080fe40003f66270 */
[----:B------:R-:W-:Y:S02]  /*4aa0*/  FSEL R48, R7, -INF , !P5 ;  /* 0xff80000007307808 */ /* 0x000fe40006800000 */
[----:B--2---:R-:W-:Y:S02]  /*4ab0*/  IADD3 R3, R0, 0x20, RZ ;  /* 0x0000002000037810 */ /* 0x004fe40007ffe0ff */
[----:B------:R-:W-:Y:S02]  /*4ac0*/  FSEL R52, R16, -INF , !P2 ;  /* 0xff80000010347808 */ /* 0x000fe40005000000 */
[----:B------:R2:W5:Y:S01]  /*4ad0*/  I2F R18, R3 ;  /* 0x0000000300127306 */ /* 0x0005620000201400 */
[C---:B------:R-:W-:Y:S01]  /*4ae0*/  ISETP.GE.AND P5, PT, R3.reuse, R32, PT ;  /* 0x000000200300720c */ /* 0x040fe20003fa6270 */
[----:B---3--:R-:W-:Y:S01]  /*4af0*/  HMMA.16816.F32 R20, R8, R46, R20 ;  /* 0x0000002e0814723c */ /* 0x008fe20000001814 */
[----:B-1----:R-:W-:Y:S01]  /*4b00*/  IADD3 R2, R0, 0x21, RZ ;  /* 0x0000002100027810 */ /* 0x002fe20007ffe0ff */
[----:B----4-:R-:W-:Y:S01]  /*4b10*/  FFMA.FTZ R7, R34, UR18, R37 ;  /* 0x0000001222077c23 */ /* 0x010fe20008010025 */
[----:B------:R-:W-:-:S02]  /*4b20*/  ISETP.GE.AND P2, PT, R3, R33, PT ;  /* 0x000000210300720c */ /* 0x000fc40003f46270 */
[----:B------:R-:W-:Y:S01]  /*4b30*/  IADD3 R13, R0, 0x29, RZ ;  /* 0x00000029000d7810 */ /* 0x000fe20007ffe0ff */
[----:B------:R1:W3:Y:S01]  /*4b40*/  I2F R14, R2 ;  /* 0x00000002000e7306 */ /* 0x0002e20000201400 */
[----:B--2---:R-:W-:Y:S01]  /*4b50*/  FFMA.FTZ R3, R28, UR18, R36 ;  /* 0x000000121c037c23 */ /* 0x004fe20008010024 */
[----:B------:R-:W-:Y:S01]  /*4b60*/  FSEL R36, R17, -INF , !P4 ;  /* 0xff80000011247808 */ /* 0x000fe20006000000 */
[----:B-----5:R-:W-:Y:S01]  /*4b70*/  FFMA.FTZ R12, R18, UR18, R40 ;  /* 0x00000012120c7c23 */ /* 0x020fe20008010028 */
[----:B------:R-:W-:-:S04]  /*4b80*/  ISETP.GE.AND P4, PT, R2, R32, PT ;  /* 0x000000200200720c */ /* 0x000fc80003f86270 */
[----:B------:R-:W2:Y:S01]  /*4b90*/  I2F R15, R13 ;  /* 0x0000000d000f7306 */ /* 0x000ea20000201400 */
[----:B------:R-:W-:Y:S01]  /*4ba0*/  FSEL R49, R3, -INF , !P1 ;  /* 0xff80000003317808 */ /* 0x000fe20004800000 */
[----:B------:R-:W-:Y:S01]  /*4bb0*/  FFMA.FTZ R3, R28, UR18, R38 ;  /* 0x000000121c037c23 */ /* 0x000fe20008010026 */
[----:B------:R-:W-:Y:S01]  /*4bc0*/  ISETP.GE.AND P1, PT, R2, R33, PT ;  /* 0x000000210200720c */ /* 0x000fe20003f26270 */
[----:B------:R-:W-:Y:S01]  /*4bd0*/  HMMA.16816.F32 R28, R8, R44, R56 ;  /* 0x0000002c081c723c */ /* 0x000fe20000001838 */
[----:B-1----:R-:W-:Y:S02]  /*4be0*/  IADD3 R2, R0, 0x28, RZ ;  /* 0x0000002800027810 */ /* 0x002fe40007ffe0ff */
[----:B------:R-:W-:Y:S01]  /*4bf0*/  FSEL R37, R3, -INF , !P0 ;  /* 0xff80000003257808 */ /* 0x000fe20004000000 */
[----:B------:R-:W-:Y:S01]  /*4c00*/  FFMA.FTZ R3, R34, UR18, R39 ;  /* 0x0000001222037c23 */ /* 0x000fe20008010027 */
[----:B------:R-:W1:Y:S01]  /*4c10*/  I2F R16, R2 ;  /* 0x0000000200107306 */ /* 0x000e620000201400 */
[----:B------:R-:W-:Y:S01]  /*4c20*/  FSEL R38, R7, -INF , !P6 ;  /* 0xff80000007267808 */ /* 0x000fe20007000000 */
[----:B------:R-:W-:Y:S01]  /*4c30*/  FFMA.FTZ R7, R18, UR18, R42 ;  /* 0x0000001212077c23 */ /* 0x000fe2000801002a */
[----:B------:R-:W-:-:S02]  /*4c40*/  ISETP.GE.AND P0, PT, R2, R32, PT ;  /* 0x000000200200720c */ /* 0x000fc40003f06270 */
[----:B------:R-:W-:Y:S01]  /*4c50*/  FSEL R40, R3, -INF , !P3 ;  /* 0xff80000003287808 */ /* 0x000fe20005800000 */
[----:B---3--:R-:W-:Y:S01]  /*4c60*/  FFMA.FTZ R3, R14, UR18, R41 ;  /* 0x000000120e037c23 */ /* 0x008fe20008010029 */
[-C--:B------:R-:W-:Y:S01]  /*4c70*/  ISETP.GE.AND P6, PT, R2, R33.reuse, PT ;  /* 0x000000210200720c */ /* 0x080fe20003fc6270 */
[----:B--2---:R-:W-:Y:S01]  /*4c80*/  FFMA.FTZ R8, R15, UR18, R27 ;  /* 0x000000120f087c23 */ /* 0x004fe2000801001b */
[----:B------:R-:W-:Y:S02]  /*4c90*/  FSEL R86, R12, -INF , !P5 ;  /* 0xff8000000c567808 */ /* 0x000fe40006800000 */
[CC--:B------:R-:W-:Y:S02]  /*4ca0*/  ISETP.GE.AND P3, PT, R13.reuse, R32.reuse, PT ;  /* 0x000000200d00720c */ /* 0x0c0fe40003f66270 */
[----:B------:R-:W-:Y:S02]  /*4cb0*/  ISETP.GE.AND P5, PT, R13, R33, PT ;  /* 0x000000210d00720c */ /* 0x000fe40003fa6270 */
[----:B------:R-:W-:Y:S01]  /*4cc0*/  FSEL R88, R7, -INF , !P2 ;  /* 0xff80000007587808 */ /* 0x000fe20005000000 */
[----:B-1----:R-:W-:Y:S01]  /*4cd0*/  FFMA.FTZ R7, R16, UR18, R24 ;  /* 0x0000001210077c23 */ /* 0x002fe20008010018 */
[----:B------:R-:W-:Y:S01]  /*4ce0*/  IADD3 R2, R0, 0x30, RZ ;  /* 0x0000003000027810 */ /* 0x000fe20007ffe0ff */
[----:B------:R-:W-:Y:S01]  /*4cf0*/  FFMA.FTZ R10, R16, UR18, R26 ;  /* 0x00000012100a7c23 */ /* 0x000fe2000801001a */
[----:B------:R-:W-:Y:S01]  /*4d00*/  FSEL R85, R3, -INF , !P4 ;  /* 0xff80000003557808 */ /* 0x000fe20006000000 */
[----:B------:R-:W-:Y:S01]  /*4d10*/  FFMA.FTZ R3, R14, UR18, R43 ;  /* 0x000000120e037c23 */ /* 0x000fe2000801002b */
[----:B------:R-:W1:Y:S01]  /*4d20*/  I2F R13, R2 ;  /* 0x00000002000d7306 */ /* 0x000e620000201400 */
[----:B------:R-:W-:-:S02]  /*4d30*/  ISETP.GE.AND P2, PT, R2, R32, PT ;  /* 0x000000200200720c */ /* 0x000fc40003f46270 */
[----:B------:R-:W-:Y:S02]  /*4d40*/  ISETP.GE.AND P4, PT, R2, R33, PT ;  /* 0x000000210200720c */ /* 0x000fe40003f86270 */
[----:B------:R-:W-:Y:S01]  /*4d50*/  FSEL R84, R3, -INF , !P1 ;  /* 0xff80000003547808 */ /* 0x000fe20004800000 */
[----:B------:R-:W-:Y:S01]  /*4d60*/  FFMA.FTZ R3, R15, UR18, R25 ;  /* 0x000000120f037c23 */ /* 0x000fe20008010019 */
[----:B------:R-:W-:Y:S01]  /*4d70*/  FSEL R89, R7, -INF , !P0 ;  /* 0xff80000007597808 */ /* 0x000fe20004000000 */
[----:B------:R-:W2:Y:S01]  /*4d80*/  I2F R14, R0 ;  /* 0x00000000000e7306 */ /* 0x000ea20000201400 */
[----:B------:R-:W-:Y:S02]  /*4d90*/  FSEL R90, R10, -INF , !P6 ;  /* 0xff8000000a5a7808 */ /* 0x000fe40007000000 */
[----:B------:R-:W-:Y:S02]  /*4da0*/  FSEL R87, R3, -INF , !P3 ;  /* 0xff80000003577808 */ /* 0x000fe40005800000 */
[----:B------:R-:W-:-:S02]  /*4db0*/  ISETP.GE.AND P6, PT, R0, R32, PT ;  /* 0x000000200000720c */ /* 0x000fc40003fc6270 */
[CC--:B------:R-:W-:Y:S01]  /*4dc0*/  ISETP.GE.AND P3, PT, R0.reuse, R33.reuse, PT ;  /* 0x000000210000720c */ /* 0x0c0fe20003f66270 */
[C---:B-1----:R-:W-:Y:S01]  /*4dd0*/  FFMA.FTZ R9, R13.reuse, UR18, R28 ;  /* 0x000000120d097c23 */ /* 0x042fe2000801001c */
[----:B------:R-:W-:Y:S01]  /*4de0*/  IADD3 R2, R0, 0x31, RZ ;  /* 0x0000003100027810 */ /* 0x000fe20007ffe0ff */
[----:B------:R-:W-:Y:S01]  /*4df0*/  FFMA.FTZ R7, R13, UR18, R30 ;  /* 0x000000120d077c23 */ /* 0x000fe2000801001e */
[----:B------:R-:W-:Y:S02]  /*4e00*/  FSEL R91, R8, -INF , !P5 ;  /* 0xff800000085b7808 */ /* 0x000fe40006800000 */
[----:B------:R1:W3:Y:S01]  /*4e10*/  I2F R12, R2 ;  /* 0x00000002000c7306 */ /* 0x0002e20000201400 */
[C---:B------:R-:W-:Y:S02]  /*4e20*/  ISETP.GE.AND P1, PT, R2.reuse, R32, PT ;  /* 0x000000200200720c */ /* 0x040fe40003f26270 */
[----:B------:R-:W-:Y:S02]  /*4e30*/  ISETP.GE.AND P0, PT, R2, R33, PT ;  /* 0x000000210200720c */ /* 0x000fe40003f06270 */
[----:B------:R-:W-:-:S02]  /*4e40*/  FSEL R93, R9, -INF , !P2 ;  /* 0xff800000095d7808 */ /* 0x000fc40005000000 */
[----:B------:R-:W-:Y:S01]  /*4e50*/  FSEL R95, R7, -INF , !P4 ;  /* 0xff800000075f7808 */ /* 0x000fe20006000000 */
[----:B--2---:R-:W-:-:S05]  /*4e60*/  FFMA.FTZ R7, R14, UR18, R62 ;  /* 0x000000120e077c23 */ /* 0x004fca000801003e */
[----:B------:R-:W-:Y:S02]  /*4e70*/  FSEL R18, R7, -INF , !P3 ;  /* 0xff80000007127808 */ /* 0x000fe40005800000 */
[----:B-1----:R-:W-:Y:S01]  /*4e80*/  IADD3 R2, R0, 0x38, RZ ;  /* 0x0000003800027810 */ /* 0x002fe20007ffe0ff */
[----:B---3--:R-:W-:Y:S01]  /*4e90*/  FFMA.FTZ R3, R12, UR18, R31 ;  /* 0x000000120c037c23 */ /* 0x008fe2000801001f */
[----:B------:R-:W-:Y:S02]  /*4ea0*/  IADD3 R0, R0, 0x39, RZ ;  /* 0x0000003900007810 */ /* 0x000fe40007ffe0ff */
[----:B------:R1:W2:Y:S01]  /*4eb0*/  I2F R10, R2 ;  /* 0x00000002000a7306 */ /* 0x0002a20000201400 */
[----:B------:R-:W-:Y:S02]  /*4ec0*/  ISETP.GE.AND P5, PT, R2, R32, PT ;  /* 0x000000200200720c */ /* 0x000fe40003fa6270 */
[----:B------:R-:W-:Y:S02]  /*4ed0*/  FSEL R92, R3, -INF , !P0 ;  /* 0xff800000035c7808 */ /* 0x000fe40004000000 */
[----:B------:R-:W-:-:S02]  /*4ee0*/  PLOP3.LUT P0, PT, PT, PT, UP0, 0x80, 0x0 ;  /* 0x000000000000781c */ /* 0x000fc40003f0f008 */
[----:B------:R-:W-:Y:S01]  /*4ef0*/  ISETP.GE.AND P2, PT, R2, R33, PT ;  /* 0x000000210200720c */ /* 0x000fe20003f46270 */
[----:B------:R-:W3:Y:S01]  /*4f00*/  I2F R11, R0 ;  /* 0x00000000000b7306 */ /* 0x000ee20000201400 */
[----:B------:R-:W-:Y:S01]  /*4f10*/  ISETP.GE.AND P4, PT, R0, R32, PT ;  /* 0x000000200000720c */ /* 0x000fe20003f86270 */
[----:B-1----:R-:W-:Y:S02]  /*4f20*/  FFMA.FTZ R2, R12, UR18, R29 ;  /* 0x000000120c027c23 */ /* 0x002fe4000801001d */
[----:B--2---:R-:W-:-:S03]  /*4f30*/  FFMA.FTZ R9, R10, UR18, R20 ;  /* 0x000000120a097c23 */ /* 0x004fc60008010014 */
[----:B------:R-:W-:Y:S01]  /*4f40*/  FSEL R94, R2, -INF , !P1 ;  /* 0xff800000025e7808 */ /* 0x000fe20004800000 */
[----:B------:R-:W-:Y:S01]  /*4f50*/  FFMA.FTZ R2, R10, UR18, R22 ;  /* 0x000000120a027c23 */ /* 0x000fe20008010016 */
[----:B------:R-:W-:Y:S01]  /*4f60*/  ISETP.GE.AND P1, PT, R0, R33, PT ;  /* 0x000000210000720c */ /* 0x000fe20003f26270 */
[----:B------:R-:W-:Y:S01]  /*4f70*/  FFMA.FTZ R10, R14, UR18, R60 ;  /* 0x000000120e0a7c23 */ /* 0x000fe2000801003c */
[----:B------:R-:W-:Y:S01]  /*4f80*/  FSEL R110, R9, -INF , !P5 ;  /* 0xff800000096e7808 */ /* 0x000fe20006800000 */
[C---:B---3--:R-:W-:Y:S01]  /*4f90*/  FFMA.FTZ R8, R11.reuse, UR18, R21 ;  /* 0x000000120b087c23 */ /* 0x048fe20008010015 */
[----:B------:R-:W-:Y:S01]  /*4fa0*/  FSEL R108, R2, -INF , !P2 ;  /* 0xff800000026c7808 */ /* 0x000fe20005000000 */
[----:B------:R-:W-:Y:S01]  /*4fb0*/  FFMA.FTZ R0, R11, UR18, R23 ;  /* 0x000000120b007c23 */ /* 0x000fe20008010017 */
        /* <DEDUP_REMOVED lines=134> */
.L_x_606:
[----:B------:R-:W-:Y:S05]  /*5820*/  BSYNC B0 ;  /* 0x0000000000007941 */ /* 0x000fea0003800000 */
.L_x_605:
[----:B------:R-:W0:Y:S02]  /*5830*/  LDGDEPBAR ;  /* 0x00000000000079af */ /* 0x000e240000000000 */
.L_x_604:
[----:B------:R-:W-:Y:S01]  /*5840*/  FMNMX.FTZ R3, R18, R64, !PT ;  /* 0x0000004012037209 */ /* 0x000fe20007810000 */
[----:B------:R-:W-:Y:S01]  /*5850*/  IMAD.WIDE.U32 R120, R114, -0x326172a9, RZ ;  /* 0xcd9e8d5772787825 */ /* 0x000fe200078e00ff */
[----:B------:R-:W-:Y:S01]  /*5860*/  FMNMX.FTZ R0, R19, R65, !PT ;  /* 0x0000004113007209 */ /* 0x000fe20007810000 */
[----:B------:R-:W-:Y:S01]  /*5870*/  STL [R1+0x118], R192 ;  /* 0x000118c001007387 */ /* 0x000fe20000100800 */
[----:B------:R-:W-:Y:S01]  /*5880*/  FMNMX.FTZ R3, R63, R3, !PT ;  /* 0x000000033f037209 */ /* 0x000fe20007810000 */
[----:B------:R-:W-:Y:S01]  /*5890*/  USHF.L.U32 UR4, UR26, 0x1, URZ ;  /* 0x000000011a047899 */ /* 0x000fe2000800063f */
[----:B------:R-:W-:Y:S01]  /*58a0*/  FMNMX.FTZ R0, R73, R0, !PT ;  /* 0x0000000049007209 */ /* 0x000fe20007810000 */
[----:B------:R-:W-:Y:S01]  /*58b0*/  STL [R1+0x114], R33 ;  /* 0x0001142101007387 */ /* 0x000fe20000100800 */
[----:B------:R-:W-:Y:S01]  /*58c0*/  FMNMX.FTZ R3, R61, R3, !PT ;  /* 0x000000033d037209 */ /* 0x000fe20007810000 */
[----:B------:R-:W-:Y:S01]  /*58d0*/  UIADD3 UR5, UR25, -0x4498517b, URZ ;  /* 0xbb67ae8519057890 */ /* 0x000fe2000fffe03f */
[----:B------:R-:W-:Y:S01]  /*58e0*/  FMNMX.FTZ R0, R72, R0, !PT ;  /* 0x0000000048007209 */ /* 0x000fe20007810000 */
[----:B------:R-:W-:Y:S01]  /*58f0*/  STL [R1+0x110], R32 ;  /* 0x0001102001007387 */ /* 0x000fe20000100800 */
        /* <DEDUP_REMOVED lines=27> */
[----:B------:R-:W-:Y:S01]  /*5ab0*/  LDSM.16.MT88.4 R24, [R193+0x10000] ;  /* 0x01000000c118783b */ /* 0x000fe20000004200 */
[----:B------:R-:W-:Y:S01]  /*5ac0*/  FMNMX.FTZ R3, R91, R3, !PT ;  /* 0x000000035b037209 */ /* 0x000fe20007810000 */
[C---:B------:R-:W-:Y:S01]  /*5ad0*/  IMAD R196, R4.reuse, 0x2, R193 ;  /* 0x0000000204c47824 */ /* 0x040fe200078e02c1 */
[----:B------:R-:W-:Y:S01]  /*5ae0*/  FMNMX.FTZ R0, R87, R0, !PT ;  /* 0x0000000057007209 */ /* 0x000fe20007810000 */
[----:B------:R-:W-:Y:S01]  /*5af0*/  IMAD R195, R4, 0x2, R194 ;  /* 0x0000000204c37824 */ /* 0x000fe200078e02c2 */
[----:B------:R-:W-:Y:S01]  /*5b00*/  FMNMX.FTZ R3, R95, R3, !PT ;  /* 0x000000035f037209 */ /* 0x000fe20007810000 */
[----:B------:R-:W-:Y:S01]  /*5b10*/  LDSM.16.MT88.4 R68, [R194+0x12800] ;  /* 0x01280000c244783b */ /* 0x000fe20000004200 */
[----:B-1----:R-:W-:Y:S01]  /*5b20*/  LOP3.LUT R8, R83, UR7, RZ, 0x3c, !PT ;  /* 0x0000000753087c12 */ /* 0x002fe2000f8e3cff */
[----:B------:R-:W-:Y:S01]  /*5b30*/  UIADD3 UR7, UR24, -0x4ab325aa, URZ ;  /* 0xb54cda5618077890 */ /* 0x000fe2000fffe03f */
[----:B------:R-:W-:Y:S01]  /*5b40*/  FMNMX.FTZ R3, R92, R3, !PT ;  /* 0x000000035c037209 */ /* 0x000fe20007810000 */
[----:B------:R-:W-:Y:S01]  /*5b50*/  LDSM.16.MT88.4 R44, [R196+0x10000] ;  /* 0x01000000c42c783b */ /* 0x000fe20000004200 */
[----:B------:R-:W-:Y:S01]  /*5b60*/  ULOP3.LUT UR4, UR4, UR25, URZ, 0x3c, !UPT ;  /* 0x0000001904047292 */ /* 0x000fe2000f8e3c3f */
[----:B------:R-:W-:Y:S01]  /*5b70*/  IMAD.WIDE.U32 R8, R8, -0x326172a9, RZ ;  /* 0xcd9e8d5708087825 */ /* 0x000fe200078e00ff */
[----:B------:R-:W-:-:S04]  /*5b80*/  FMNMX.FTZ R3, R108, R3, !PT ;  /* 0x000000036c037209 */ /* 0x000fc80007810000 */
[----:B------:R-:W-:Y:S02]  /*5b90*/  FMNMX.FTZ R3, R107, R3, !PT ;  /* 0x000000036b037209 */ /* 0x000fe40007810000 */
[----:B------:R-:W-:-:S03]  /*5ba0*/  LOP3.LUT R9, R9, UR36, R120, 0x96, !PT ;  /* 0x0000002409097c12 */ /* 0x000fc6000f8e9678 */
[----:B------:R-:W1:Y:S02]  /*5bb0*/  SHFL.BFLY PT, R2, R3, 0x2, 0x1f ;  /* 0x0c401f0003027f89 */ /* 0x000e6400000e0000 */
[----:B-1----:R-:W-:Y:S02]  /*5bc0*/  FMNMX.FTZ R3, R3, R2, !PT ;  /* 0x0000000203037209 */ /* 0x002fe40007810000 */
[----:B------:R-:W-:Y:S02]  /*5bd0*/  FMNMX.FTZ R2, R93, R0, !PT ;  /* 0x000000005d027209 */ /* 0x000fe40007810000 */
[----:B------:R-:W-:Y:S01]  /*5be0*/  LOP3.LUT R0, R105, UR24, RZ, 0x3c, !PT ;  /* 0x0000001869007c12 */ /* 0x000fe2000f8e3cff */
[----:B------:R-:W1:Y:S01]  /*5bf0*/  SHFL.BFLY PT, R7, R3, 0x1, 0x1f ;  /* 0x0c201f0003077f89 */ /* 0x000e6200000e0000 */
[----:B------:R-:W-:-:S03]  /*5c00*/  FMNMX.FTZ R2, R94, R2, !PT ;  /* 0x000000025e027209 */ /* 0x000fc60007810000 */
[----:B------:R2:W-:Y:S01]  /*5c10*/  STL [R1+0xe4], R0 ;  /* 0x0000e40001007387 */ /* 0x0005e20000100800 */
[----:B------:R-:W-:-:S04]  /*5c20*/  FMNMX.FTZ R2, R110, R2, !PT ;  /* 0x000000026e027209 */ /* 0x000fc80007810000 */
[----:B------:R-:W-:-:S05]  /*5c30*/  FMNMX.FTZ R2, R109, R2, !PT ;  /* 0x000000026d027209 */ /* 0x000fca0007810000 */
[----:B------:R-:W3:Y:S01]  /*5c40*/  SHFL.BFLY PT, R132, R2, 0x2, 0x1f ;  /* 0x0c401f0002847f89 */ /* 0x000ee200000e0000 */
[----:B-1----:R-:W-:-:S04]  /*5c50*/  FMNMX.FTZ R3, R3, R7, !PT ;  /* 0x0000000703037209 */ /* 0x002fc80007810000 */
[C---:B------:R-:W-:Y:S01]  /*5c60*/  FSETP.NEU.FTZ.AND P1, PT, R3.reuse, -INF , PT ;  /* 0xff8000000300780b */ /* 0x040fe20003f3d000 */
[----:B------:R-:W-:Y:S01]  /*5c70*/  FMUL.FTZ R7, R3, c[0x0][0x23c] ;  /* 0x00008f0003077a20 */ /* 0x000fe20000410000 */
[----:B--2---:R-:W-:-:S05]  /*5c80*/  LOP3.LUT R0, R121, R0, RZ, 0x3c, !PT ;  /* 0x0000000079007212 */ /* 0x004fca00078e3cff */
[----:B------:R-:W-:Y:S01]  /*5c90*/  IMAD.WIDE.U32 R78, R0, -0x2daee0ad, RZ ;  /* 0xd2511f53004e7825 */ /* 0x000fe200078e00ff */
[----:B---3--:R-:W-:-:S04]  /*5ca0*/  FMNMX.FTZ R132, R2, R132, !PT ;  /* 0x0000008402847209 */ /* 0x008fc80007810000 */
[----:B------:R-:W-:Y:S01]  /*5cb0*/  LOP3.LUT R0, R79, UR5, R82, 0x96, !PT ;  /* 0x000000054f007c12 */ /* 0x000fe2000f8e9652 */
[----:B------:R-:W-:Y:S01]  /*5cc0*/  UIADD3 UR5, UR24, 0x1715609d, URZ ;  /* 0x1715609d18057890 */ /* 0x000fe2000fffe03f */
[----:B------:R-:W1:Y:S03]  /*5cd0*/  SHFL.BFLY PT, R14, R132, 0x1, 0x1f ;  /* 0x0c201f00840e7f89 */ /* 0x000e6600000e0000 */
[----:B------:R-:W-:Y:S01]  /*5ce0*/  IMAD.WIDE.U32 R34, R0, -0x326172a9, RZ ;  /* 0xcd9e8d5700227825 */ /* 0x000fe200078e00ff */
[----:B------:R-:W-:-:S04]  /*5cf0*/  FSEL R0, R7, RZ, P1 ;  /* 0x000000ff07007208 */ /* 0x000fc80000800000 */
[----:B------:R-:W-:Y:S01]  /*5d00*/  LOP3.LUT R10, R35, UR35, R8, 0x96, !PT ;  /* 0x00000023230a7c12 */ /* 0x000fe2000f8e9608 */
[----:B------:R-:W-:-:S04]  /*5d10*/  IMAD.WIDE.U32 R8, R9, -0x2daee0ad, RZ ;  /* 0xd2511f5309087825 */ /* 0x000fc800078e00ff */
[----:B------:R-:W-:Y:S01]  /*5d20*/  IMAD.WIDE.U32 R10, R10, -0x2daee0ad, RZ ;  /* 0xd2511f530a0a7825 */ /* 0x000fe200078e00ff */
[----:B------:R-:W-:-:S03]  /*5d30*/  LOP3.LUT R9, R9, UR34, R78, 0x96, !PT ;  /* 0x0000002209097c12 */ /* 0x000fc6000f8e964e */
[----:B------:R-:W-:Y:S01]  /*5d40*/  FFMA.FTZ R2, R64, c[0x0][0x23c], -R0 ;  /* 0x00008f0040027a23 */ /* 0x000fe20000010800 */
[----:B------:R-:W-:Y:S01]  /*5d50*/  LOP3.LUT R12, R11, UR30, R8, 0x96, !PT ;  /* 0x0000001e0b0c7c12 */ /* 0x000fe2000f8e9608 */
[----:B------:R-:W-:Y:S02]  /*5d60*/  IMAD.WIDE.U32 R8, R9, -0x326172a9, RZ ;  /* 0xcd9e8d5709087825 */ /* 0x000fe400078e00ff */
[----:B------:R2:W-:Y:S02]  /*5d70*/  MUFU.EX2 R123, R2 ;  /* 0x00000002007b7308 */ /* 0x0005e40000000800 */
[----:B------:R-:W-:Y:S01]  /*5d80*/  IMAD.WIDE.U32 R12, R12, -0x326172a9, RZ ;  /* 0xcd9e8d570c0c7825 */ /* 0x000fe200078e00ff */
[----:B------:R-:W-:Y:S02]  /*5d90*/  LOP3.LUT R9, R9, UR33, R34, 0x96, !PT ;  /* 0x0000002109097c12 */ /* 0x000fe4000f8e9622 */
[----:B-1----:R-:W-:Y:S01]  /*5da0*/  FMNMX.FTZ R132, R132, R14, !PT ;  /* 0x0000000e84847209 */ /* 0x002fe20007810000 */
[----:B------:R-:W-:-:S03]  /*5db0*/  FFMA.FTZ R7, R18, c[0x0][0x23c], -R0 ;  /* 0x00008f0012077a23 */ /* 0x000fc60000010800 */
[----:B------:R-:W-:Y:S01]  /*5dc0*/  FSETP.NEU.FTZ.AND P1, PT, R132, -INF , PT ;  /* 0xff8000008400780b */ /* 0x000fe20003f3d000 */
[----:B------:R1:W3:Y:S01]  /*5dd0*/  MUFU.EX2 R119, R7 ;  /* 0x0000000700777308 */ /* 0x0002e20000000800 */
[----:B--2---:R-:W-:-:S07]  /*5de0*/  FFMA.FTZ R2, R63, c[0x0][0x23c], -R0 ;  /* 0x00008f003f027a23 */ /* 0x004fce0000010800 */
[----:B------:R2:W-:Y:S01]  /*5df0*/  MUFU.EX2 R117, R2 ;  /* 0x0000000200757308 */ /* 0x0005e20000000800 */
[----:B-1----:R-:W-:Y:S01]  /*5e00*/  FFMA.FTZ R7, R61, c[0x0][0x23c], -R0 ;  /* 0x00008f003d077a23 */ /* 0x002fe20000010800 */
[----:B---3--:R-:W-:Y:S01]  /*5e10*/  F2FP.PACK_AB R6, R123, R119 ;  /* 0x000000777b06723e */ /* 0x008fe200000000ff */
[----:B------:R-:W-:Y:S05]  /*5e20*/  LDSM.16.MT88.4 R60, [R194+0x12000] ;  /* 0x01200000c23c783b */ /* 0x000fea0000004200 */
[----:B------:R1:W3:Y:S01]  /*5e30*/  MUFU.EX2 R211, R7 ;  /* 0x0000000700d37308 */ /* 0x0002e20000000800 */
[C---:B------:R-:W-:Y:S02]  /*5e40*/  PRMT R225, R6.reuse, 0x7610, R225 ;  /* 0x0000761006e17816 */ /* 0x040fe400000000e1 */
[----:B------:R-:W-:-:S02]  /*5e50*/  PRMT R223, R6, 0x7632, R223 ;  /* 0x0000763206df7816 */ /* 0x000fc400000000df */
[----:B--2---:R-:W-:Y:S01]  /*5e60*/  LOP3.LUT R2, R13, UR29, R8, 0x96, !PT ;  /* 0x0000001d0d027c12 */ /* 0x004fe2000f8e9608 */
        /* <DEDUP_REMOVED lines=8> */
[----:B------:R-:W-:-:S03]  /*5ef0*/  LOP3.LUT R18, R77, UR5, R12, 0x96, !PT ;  /* 0x000000054d127c12 */ /* 0x000fc6000f8e960c */
[----:B-1----:R-:W-:Y:S01]  /*5f00*/  FFMA.FTZ R7, R36, c[0x0][0x23c], -R0 ;  /* 0x00008f0024077a23 */ /* 0x002fe20000010800 */
[----:B------:R-:W-:Y:S01]  /*5f10*/  LOP3.LUT R8, R16, 0xffff, RZ, 0xc0, !PT ;  /* 0x0000ffff10087812 */ /* 0x000fe200078ec0ff */
[----:B------:R-:W-:Y:S01]  /*5f20*/  IMAD R77, R226, 0x10000, R226 ;  /* 0x00010000e24d7824 */ /* 0x000fe200078e02e2 */
[----:B------:R-:W-:Y:S01]  /*5f30*/  SHF.R.U32.HI R13, RZ, 0x10, R16 ;  /* 0x00000010ff0d7819 */ /* 0x000fe20000011610 */
[----:B------:R1:W-:Y:S01]  /*5f40*/  MUFU.EX2 R118, R7 ;  /* 0x0000000700767308 */ /* 0x0003e20000000800 */
[----:B------:R-:W-:Y:S01]  /*5f50*/  SHF.R.U32.HI R10, RZ, 0x8, R8 ;  /* 0x00000008ff0a7819 */ /* 0x000fe20000011608 */
[----:B---3--:R-:W-:Y:S01]  /*5f60*/  IMAD.MOV.U32 R81, RZ, RZ, R211 ;  /* 0x000000ffff517224 */ /* 0x008fe200078e00d3 */
[----:B------:R-:W-:Y:S02]  /*5f70*/  SHF.R.U32.HI R12, RZ, 0x18, R16 ;  /* 0x00000018ff0c7819 */ /* 0x000fe40000011610 */
[----:B------:R-:W-:Y:S01]  /*5f80*/  LOP3.LUT R14, R16, 0xff, RZ, 0xc0, !PT ;  /* 0x000000ff100e7812 */ /* 0x000fe200078ec0ff */
[----:B--2---:R-:W-:-:S03]  /*5f90*/  FMUL.FTZ R2, R132, c[0x0][0x23c] ;  /* 0x00008f0084027a20 */ /* 0x004fc60000410000 */
[----:B------:R-:W-:Y:S02]  /*5fa0*/  PRMT R22, R14, 0x5410, R10 ;  /* 0x000054100e167816 */ /* 0x000fe4000000000a */
[----:B------:R-:W-:Y:S02]  /*5fb0*/  FSEL R2, R2, RZ, P1 ;  /* 0x000000ff02027208 */ /* 0x000fe40000800000 */
[----:B-1----:R-:W-:-:S03]  /*5fc0*/  LOP3.LUT R7, R17, UR7, R76, 0x96, !PT ;  /* 0x0000000711077c12 */ /* 0x002fc6000f8e964c */
[--C-:B------:R-:W-:Y:S02]  /*5fd0*/  FFMA.FTZ R9, R19, c[0x0][0x23c], -R2.reuse ;  /* 0x00008f0013097a23 */ /* 0x100fe40000010802 */
[----:B------:R-:W-:Y:S01]  /*5fe0*/  FFMA.FTZ R11, R65, c[0x0][0x23c], -R2 ;  /* 0x00008f00410b7a23 */ /* 0x000fe20000010802 */
[C---:B------:R-:W-:Y:S01]  /*5ff0*/  LOP3.LUT R8, R7.reuse, 0xffff, RZ, 0xc0, !PT ;  /* 0x0000ffff07087812 */ /* 0x040fe200078ec0ff */
[----:B------:R1:W2:Y:S01]  /*6000*/  MUFU.EX2 R122, R9 ;  /* 0x00000009007a7308 */ /* 0x0002a20000000800 */
[----:B------:R-:W-:Y:S01]  /*6010*/  IMAD.WIDE.U32 R18, R18, -0x2daee0ad, RZ ;  /* 0xd2511f5312127825 */ /* 0x000fe200078e00ff */
[----:B------:R-:W-:Y:S01]  /*6020*/  LOP3.LUT R15, R7, 0xff, RZ, 0xc0, !PT ;  /* 0x000000ff070f7812 */ /* 0x000fe200078ec0ff */
[----:B------:R-:W-:Y:S01]  /*6030*/  LDSM.16.MT88.4 R64, [R194+0x10800] ;  /* 0x01080000c240783b */ /* 0x000fe20000004200 */
[----:B------:R-:W-:Y:S02]  /*6040*/  SHF.R.U32.HI R20, RZ, 0x18, R7 ;  /* 0x00000018ff147819 */ /* 0x000fe40000011607 */
[----:B------:R-:W-:-:S02]  /*6050*/  SHF.R.U32.HI R10, RZ, 0x10, R18 ;  /* 0x00000010ff0a7819 */ /* 0x000fc40000011612 */
[----:B------:R3:W4:Y:S01]  /*6060*/  MUFU.EX2 R125, R11 ;  /* 0x0000000b007d7308 */ /* 0x0007220000000800 */
[----:B------:R-:W-:Y:S02]  /*6070*/  SHF.R.U32.HI R14, RZ, 0x18, R18 ;  /* 0x00000018ff0e7819 */ /* 0x000fe40000011612 */
[----:B-1----:R-:W-:Y:S01]  /*6080*/  LOP3.LUT R9, R13, 0xff, RZ, 0xc0, !PT ;  /* 0x000000ff0d097812 */ /* 0x002fe200078ec0ff */
[----:B--2---:R-:W-:Y:S01]  /*6090*/  IMAD.MOV.U32 R82, RZ, RZ, R122 ;  /* 0x000000ffff527224 */ /* 0x004fe200078e007a */
[----:B------:R-:W-:Y:S01]  /*60a0*/  SHF.R.U32.HI R13, RZ, 0x8, R8 ;  /* 0x00000008ff0d7819 */ /* 0x000fe20000011608 */
[----:B------:R-:W-:Y:S01]  /*60b0*/  FFMA.FTZ R8, R73, c[0x0][0x23c], -R2 ;  /* 0x00008f0049087a23 */ /* 0x000fe20000010802 */
[----:B------:R-:W-:Y:S01]  /*60c0*/  PRMT R23, R9, 0x5410, R12 ;  /* 0x0000541009177816 */ /* 0x000fe2000000000c */
[----:B------:R-:W-:Y:S01]  /*60d0*/  FFMA.FTZ R9, R72, c[0x0][0x23c], -R2 ;  /* 0x00008f0048097a23 */ /* 0x000fe20000010802 */
[----:B------:R-:W-:Y:S01]  /*60e0*/  PRMT R21, R15, 0x5410, R13 ;  /* 0x000054100f157816 */ /* 0x000fe2000000000d */
[----:B------:R1:W-:Y:S01]  /*60f0*/  MUFU.EX2 R191, R8 ;  /* 0x0000000800bf7308 */ /* 0x0003e20000000800 */
[----:B---3--:R-:W-:-:S02]  /*6100*/  SHF.R.U32.HI R11, RZ, 0x10, R7 ;  /* 0x00000010ff0b7819 */ /* 0x008fc40000011607 */
[----:B------:R-:W-:Y:S02]  /*6110*/  LOP3.LUT R7, R19, UR13, R80, 0x96, !PT ;  /* 0x0000000d13077c12 */ /* 0x000fe4000f8e9650 */
[C---:B------:R-:W-:Y:S02]  /*6120*/  LOP3.LUT R15, R18.reuse, 0xff, RZ, 0xc0, !PT ;  /* 0x000000ff120f7812 */ /* 0x040fe400078ec0ff */
[----:B------:R-:W-:Y:S01]  /*6130*/  LOP3.LUT R13, R11, 0xff, RZ, 0xc0, !PT ;  /* 0x000000ff0b0d7812 */ /* 0x000fe200078ec0ff */
[----:B------:R2:W3:Y:S01]  /*6140*/  MUFU.EX2 R115, R9 ;  /* 0x0000000900737308 */ /* 0x0004e20000000800 */
[----:B------:R-:W-:Y:S02]  /*6150*/  FFMA.FTZ R11, R37, c[0x0][0x23c], -R0 ;  /* 0x00008f00250b7a23 */ /* 0x000fe40000010800 */
[----:B------:R-:W-:Y:S02]  /*6160*/  PRMT R13, R13, 0x5410, R20 ;  /* 0x000054100d0d7816 */ /* 0x000fe40000000014 */
[----:B-1----:R-:W-:-:S03]  /*6170*/  LOP3.LUT R8, R18, 0xffff, RZ, 0xc0, !PT ;  /* 0x0000ffff12087812 */ /* 0x002fc600078ec0ff */
[----:B------:R1:W-:Y:S01]  /*6180*/  MUFU.EX2 R192, R11 ;  /* 0x0000000b00c07308 */ /* 0x0003e20000000800 */
[----:B------:R-:W-:Y:S02]  /*6190*/  SHF.R.U32.HI R12, RZ, 0x8, R8 ;  /* 0x00000008ff0c7819 */ /* 0x000fe40000011608 */
[C---:B------:R-:W-:Y:S02]  /*61a0*/  LOP3.LUT R8, R7.reuse, 0xffff, RZ, 0xc0, !PT ;  /* 0x0000ffff07087812 */ /* 0x040fe400078ec0ff */
[----:B--2---:R-:W-:Y:S02]  /*61b0*/  LOP3.LUT R9, R10, 0xff, RZ, 0xc0, !PT ;  /* 0x000000ff0a097812 */ /* 0x004fe400078ec0ff */
[----:B------:R-:W-:Y:S02]  /*61c0*/  LOP3.LUT R10, R7, 0xff, RZ, 0xc0, !PT ;  /* 0x000000ff070a7812 */ /* 0x000fe400078ec0ff */
[----:B------:R-:W-:Y:S02]  /*61d0*/  SHF.R.U32.HI R8, RZ, 0x8, R8 ;  /* 0x00000008ff087819 */ /* 0x000fe40000011608 */
[----:B------:R-:W-:-:S02]  /*61e0*/  PRMT R48, R15, 0x5410, R12 ;  /* 0x000054100f307816 */ /* 0x000fc4000000000c */
[----:B------:R-:W-:Y:S01]  /*61f0*/  PRMT R15, R9, 0x5410, R14 ;  /* 0x00005410090f7816 */ /* 0x000fe2000000000e */
[----:B------:R-:W-:Y:S01]  /*6200*/  FFMA.FTZ R9, R74, c[0x0][0x23c], -R2 ;  /* 0x00008f004a097a23 */ /* 0x000fe20000010802 */
[----:B------:R-:W-:Y:S01]  /*6210*/  PRMT R14, R10, 0x5410, R8 ;  /* 0x000054100a0e7816 */ /* 0x000fe20000000008 */
[----:B------:R-:W-:Y:S01]  /*6220*/  FFMA.FTZ R10, R38, c[0x0][0x23c], -R2 ;  /* 0x00008f00260a7a23 */ /* 0x000fe20000010802 */
[----:B----4-:R-:W-:Y:S01]  /*6230*/  F2FP.PACK_AB R8, R125, R122 ;  /* 0x0000007a7d08723e */ /* 0x010fe200000000ff */
[----:B------:R2:W-:Y:S01]  /*6240*/  MUFU.EX2 R126, R9 ;  /* 0x00000009007e7308 */ /* 0x0005e20000000800 */
[----:B---3--:R-:W-:Y:S01]  /*6250*/  F2FP.PACK_AB R6, R115, R191 ;  /* 0x000000bf7306723e */ /* 0x008fe200000000ff */
[----:B------:R-:W-:Y:S01]  /*6260*/  LDSM.16.MT88.4 R36, [R193+0x10800] ;  /* 0x01080000c124783b */ /* 0x000fe20000004200 */
[----:B------:R-:W-:Y:S01]  /*6270*/  PRMT R214, R8, 0x7610, R214 ;  /* 0x0000761008d67816 */ /* 0x000fe200000000d6 */
[----:B-1----:R-:W-:Y:S01]  /*6280*/  FFMA.FTZ R11, R40, c[0x0][0x23c], -R0 ;  /* 0x00008f00280b7a23 */ /* 0x002fe20000010800 */
[----:B------:R-:W-:Y:S01]  /*6290*/  PRMT R215, R8, 0x7632, R215 ;  /* 0x0000763208d77816 */ /* 0x000fe200000000d7 */
[----:B------:R-:W-:Y:S01]  /*62a0*/  FFMA.FTZ R8, R52, c[0x0][0x23c], -R2 ;  /* 0x00008f0034087a23 */ /* 0x000fe20000010802 */
[C---:B------:R-:W-:Y:S01]  /*62b0*/  PRMT R221, R6.reuse, 0x7610, R221 ;  /* 0x0000761006dd7816 */ /* 0x040fe200000000dd */
[----:B------:R-:W-:Y:S01]  /*62c0*/  MUFU.EX2 R33, R10 ;  /* 0x0000000a00217308 */ /* 0x000fe20000000800 */
[----:B------:R-:W-:Y:S01]  /*62d0*/  PRMT R220, R6, 0x7632, R220 ;  /* 0x0000763206dc7816 */ /* 0x000fe200000000dc */
[----:B------:R-:W-:Y:S01]  /*62e0*/  HSET2.LE.AND R6, R21, R77, PT ;  /* 0x0000004d15067233 */ /* 0x000fe20003803000 */
[----:B------:R-:W-:Y:S01]  /*62f0*/  PRMT R5, R214, 0x5410, R215 ;  /* 0x00005410d6057816 */ /* 0x000fe200000000d7 */
[----:B------:R-:W1:Y:S04]  /*6300*/  LDSM.16.MT88.4 R52, [R194+0x10000] ;  /* 0x01000000c234783b */ /* 0x000e680000004200 */
[----:B------:R3:W4:Y:S01]  /*6310*/  MUFU.EX2 R114, R8 ;  /* 0x0000000800727308 */ /* 0x0007220000000800 */
[----:B--2---:R-:W-:Y:S01]  /*6320*/  F2FP.PACK_AB R9, R211, R117 ;  /* 0x00000075d309723e */ /* 0x004fe200000000ff */
[----:B------:R-:W2:Y:S03]  /*6330*/  LDSM.16.MT88.4 R40, [R195+0x10000] ;  /* 0x01000000c328783b */ /* 0x000ea60000004200 */
[C---:B------:R-:W-:Y:S01]  /*6340*/  PRMT R224, R9.reuse, 0x7610, R224 ;  /* 0x0000761009e07816 */ /* 0x040fe200000000e0 */
[----:B------:R-:W-:Y:S01]  /*6350*/  LDSM.16.MT88.4 R72, [R195+0x12000] ;  /* 0x01200000c348783b */ /* 0x000fe20000004200 */
[----:B------:R-:W-:Y:S01]  /*6360*/  PRMT R222, R9, 0x7632, R222 ;  /* 0x0000763209de7816 */ /* 0x000fe200000000de */
[----:B------:R-:W-:Y:S01]  /*6370*/  MUFU.EX2 R32, R11 ;  /* 0x0000000b00207308 */ /* 0x000fe20000000800 */
[----:B------:R-:W-:Y:S01]  /*6380*/  PRMT R9, R225, 0x5410, R223 ;  /* 0x00005410e1097816 */ /* 0x000fe200000000df */
[----:B---3--:R-:W-:-:S06]  /*6390*/  FFMA.FTZ R8, R49, c[0x0][0x23c], -R2 ;  /* 0x00008f0031087a23 */ /* 0x008fcc0000010802 */
[----:B------:R3:W1:Y:S02]  /*63a0*/  MUFU.EX2 R112, R8 ;  /* 0x0000000800707308 */ /* 0x0006640000000800 */
[----:B---3--:R-:W-:Y:S01]  /*63b0*/  LOP3.LUT R8, R6, R5, RZ, 0xc0, !PT ;  /* 0x0000000506087212 */ /* 0x008fe200078ec0ff */
[--C-:B------:R-:W-:Y:S01]  /*63c0*/  HSET2.LE.AND R5, R13, R77.reuse, PT ;  /* 0x0000004d0d057233 */ /* 0x100fe20003803000 */
[----:B------:R-:W-:Y:S01]  /*63d0*/  SHF.R.U32.HI R13, RZ, 0x18, R7 ;  /* 0x00000018ff0d7819 */ /* 0x000fe20000011607 */
[----:B------:R-:W-:-:S03]  /*63e0*/  HSET2.LE.AND R6, R22, R77, PT ;  /* 0x0000004d16067233 */ /* 0x000fc60003803000 */
[----:B------:R-:W-:Y:S02]  /*63f0*/  LOP3.LUT R9, R5, R9, RZ, 0xc0, !PT ;  /* 0x0000000905097212 */ /* 0x000fe400078ec0ff */
[----:B------:R-:W-:-:S04]  /*6400*/  PRMT R5, R221, 0x5410, R220 ;  /* 0x00005410dd057816 */ /* 0x000fc800000000dc */
[----:B------:R-:W-:Y:S01]  /*6410*/  LOP3.LUT R10, R6, R5, RZ, 0xc0, !PT ;  /* 0x00000005060a7212 */ /* 0x000fe200078ec0ff */
[----:B------:R-:W-:Y:S01]  /*6420*/  HSET2.LE.AND R5, R23, R77, PT ;  /* 0x0000004d17057233 */ /* 0x000fe20003803000 */
[----:B------:R-:W-:Y:S02]  /*6430*/  SHF.R.U32.HI R6, RZ, 0x10, R7 ;  /* 0x00000010ff067819 */ /* 0x000fe40000011607 */
[----:B----4-:R-:W-:Y:S02]  /*6440*/  F2FP.PACK_AB R7, R114, R126 ;  /* 0x0000007e7207723e */ /* 0x010fe400000000ff */
[----:B------:R-:W-:Y:S02]  /*6450*/  LOP3.LUT R12, R6, 0xff, RZ, 0xc0, !PT ;  /* 0x000000ff060c7812 */ /* 0x000fe400078ec0ff */
[----:B------:R-:W-:Y:S02]  /*6460*/  PRMT R6, R224, 0x5410, R222 ;  /* 0x00005410e0067816 */ /* 0x000fe400000000de */
[----:B------:R-:W-:-:S02]  /*6470*/  PRMT R213, R7, 0x7610, R213 ;  /* 0x0000761007d57816 */ /* 0x000fc400000000d5 */
[----:B------:R-:W-:Y:S02]  /*6480*/  LOP3.LUT R11, R5, R6, RZ, 0xc0, !PT ;  /* 0x00000006050b7212 */ /* 0x000fe400078ec0ff */
[----:B-1----:R-:W-:Y:S02]  /*6490*/  F2FP.PACK_AB R5, R33, R112 ;  /* 0x000000702105723e */ /* 0x002fe400000000ff */
[----:B------:R-:W-:Y:S02]  /*64a0*/  PRMT R212, R7, 0x7632, R212 ;  /* 0x0000763207d47816 */ /* 0x000fe400000000d4 */
[----:B------:R-:W-:Y:S01]  /*64b0*/  F2FP.PACK_AB R6, R118, R116 ;  /* 0x000000747606723e */ /* 0x000fe200000000ff */
[----:B------:R-:W-:Y:S01]  /*64c0*/  HMMA.16816.F32 R28, R8, R24, RZ ;  /* 0x00000018081c723c */ /* 0x000fe200000018ff */
[C---:B------:R-:W-:Y:S02]  /*64d0*/  PRMT R206, R5.reuse, 0x7610, R206 ;  /* 0x0000761005ce7816 */ /* 0x040fe400000000ce */
[----:B------:R-:W-:Y:S01]  /*64e0*/  PRMT R179, R5, 0x7632, R179 ;  /* 0x0000763205b37816 */ /* 0x000fe200000000b3 */
[----:B------:R-:W-:Y:S01]  /*64f0*/  HSET2.LE.AND R5, R14, R77, PT ;  /* 0x0000004d0e057233 */ /* 0x000fe20003803000 */
[----:B------:R-:W-:-:S02]  /*6500*/  PRMT R13, R12, 0x5410, R13 ;  /* 0x000054100c0d7816 */ /* 0x000fc4000000000d */
[----:B------:R-:W-:Y:S01]  /*6510*/  PRMT R4, R213, 0x5410, R212 ;  /* 0x00005410d5047816 */ /* 0x000fe200000000d4 */
[C---:B------:R-:W-:Y:S01]  /*6520*/  HMMA.16816.F32 R24, R8.reuse, R26, RZ ;  /* 0x0000001a0818723c */ /* 0x040fe200000018ff */
[C---:B------:R-:W-:Y:S02]  /*6530*/  PRMT R207, R6.reuse, 0x7610, R207 ;  /* 0x0000761006cf7816 */ /* 0x040fe400000000cf */
[----:B------:R-:W-:Y:S02]  /*6540*/  PRMT R200, R6, 0x7632, R200 ;  /* 0x0000763206c87816 */ /* 0x000fe400000000c8 */
[----:B------:R-:W-:Y:S01]  /*6550*/  LOP3.LUT R12, R5, R4, RZ, 0xc0, !PT ;  /* 0x00000004050c7212 */ /* 0x000fe200078ec0ff */
[--C-:B------:R-:W-:Y:S01]  /*6560*/  HSET2.LE.AND R4, R13, R77.reuse, PT ;  /* 0x0000004d0d047233 */ /* 0x100fe20003803000 */
[----:B------:R-:W-:Y:S01]  /*6570*/  PRMT R7, R207, 0x5410, R200 ;  /* 0x00005410cf077816 */ /* 0x000fe200000000c8 */
[----:B------:R-:W-:Y:S01]  /*6580*/  HSET2.LE.AND R5, R48, R77, PT ;  /* 0x0000004d30057233 */ /* 0x000fe20003803000 */
[----:B------:R-:W-:Y:S01]  /*6590*/  F2FP.PACK_AB R6, R32, R192 ;  /* 0x000000c02006723e */ /* 0x000fe200000000ff */
[----:B------:R-:W-:Y:S01]  /*65a0*/  HMMA.16816.F32 R20, R8, R52, RZ ;  /* 0x000000340814723c */ /* 0x000fe200000018ff */
[----:B------:R-:W-:Y:S01]  /*65b0*/  LOP3.LUT R13, R4, R7, RZ, 0xc0, !PT ;  /* 0x00000007040d7212 */ /* 0x000fe200078ec0ff */
[----:B------:R-:W-:Y:S01]  /*65c0*/  LDSM.16.MT88.4 R48, [R195+0x10800] ;  /* 0x01080000c330783b */ /* 0x000fe20000004200 */
[----:B------:R-:W-:-:S02]  /*65d0*/  PRMT R4, R206, 0x5410, R179 ;  /* 0x00005410ce047816 */ /* 0x000fc400000000b3 */
[C---:B------:R-:W-:Y:S02]  /*65e0*/  PRMT R178, R6.reuse, 0x7610, R178 ;  /* 0x0000761006b27816 */ /* 0x040fe400000000b2 */
[----:B------:R-:W-:Y:S01]  /*65f0*/  PRMT R177, R6, 0x7632, R177 ;  /* 0x0000763206b17816 */ /* 0x000fe200000000b1 */
[----:B------:R-:W-:Y:S01]  /*6600*/  HSET2.LE.AND R6, R15, R77, PT ;  /* 0x0000004d0f067233 */ /* 0x000fe20003803000 */
[----:B------:R-:W-:Y:S02]  /*6610*/  LOP3.LUT R14, R5, R4, RZ, 0xc0, !PT ;  /* 0x00000004050e7212 */ /* 0x000fe400078ec0ff */
[----:B------:R-:W-:-:S04]  /*6620*/  PRMT R4, R178, 0x5410, R177 ;  /* 0x00005410b2047816 */ /* 0x000fc800000000b1 */
[----:B------:R-:W-:Y:S02]  /*6630*/  LOP3.LUT R15, R6, R4, RZ, 0xc0, !PT ;  /* 0x00000004060f7212 */ /* 0x000fe400078ec0ff */
[----:B------:R-:W-:Y:S08]  /*6640*/  HMMA.16816.F32 R4, R8, R46, RZ ;  /* 0x0000002e0804723c */ /* 0x000ff000000018ff */
[C---:B------:R-:W-:Y:S01]  /*6650*/  HMMA.16816.F32 R164, R12.reuse, R36, R28 ;  /* 0x000000240ca4723c */ /* 0x040fe2000000181c */
[----:B------:R-:W-:Y:S07]  /*6660*/  LDSM.16.MT88.4 R28, [R196+0x10800] ;  /* 0x01080000c41c783b */ /* 0x000fee0000004200 */
[----:B------:R-:W-:Y:S01]  /*6670*/  HMMA.16816.F32 R56, R12, R38, R24 ;  /* 0x000000260c38723c */ /* 0x000fe20000001818 */
[----:B------:R-:W1:Y:S07]  /*6680*/  LDSM.16.MT88.4 R36, [R193+0x12000] ;  /* 0x01200000c124783b */ /* 0x000e6e0000004200 */
[----:B------:R-:W-:Y:S01]  /*6690*/  HMMA.16816.F32 R24, R8, R54, RZ ;  /* 0x000000360818723c */ /* 0x000fe200000018ff */
[----:B------:R-:W3:Y:S07]  /*66a0*/  LDSM.16.MT88.4 R52, [R193+0x12800] ;  /* 0x01280000c134783b */ /* 0x000eee0000004200 */
[----:B------:R-:W-:Y:S08]  /*66b0*/  HMMA.16816.F32 R156, R12, R64, R20 ;  /* 0x000000400c9c723c */ /* 0x000ff00000001814 */
[----:B------:R-:W-:Y:S01]  /*66c0*/  HMMA.16816.F32 R20, R8, R44, RZ ;  /* 0x0000002c0814723c */ /* 0x000fe200000018ff */
[----:B------:R-:W-:-:S02]  /*66d0*/  IMAD.MOV.U32 R138, RZ, RZ, R58 ;  /* 0x000000ffff8a7224 */ /* 0x000fc400078e003a */
[----:B------:R-:W-:Y:S02]  /*66e0*/  IMAD.MOV.U32 R137, RZ, RZ, R56 ;  /* 0x000000ffff897224 */ /* 0x000fe400078e0038 */
[----:B------:R-:W-:Y:S02]  /*66f0*/  IMAD.MOV.U32 R136, RZ, RZ, R59 ;  /* 0x000000ffff887224 */ /* 0x000fe400078e003b */
[----:B------:R-:W-:Y:S01]  /*6700*/  IMAD.MOV.U32 R227, RZ, RZ, R57 ;  /* 0x000000ffffe37224 */ /* 0x000fe200078e0039 */
[----:B------:R-:W-:Y:S01]  /*6710*/  HMMA.16816.F32 R148, R12, R66, R24 ;  /* 0x000000420c94723c */ /* 0x000fe20000001818 */
[----:B------:R-:W4:Y:S04]  /*6720*/  LDSM.16.MT88.4 R56, [R196+0x12000] ;  /* 0x01200000c438783b */ /* 0x000f280000004200 */
[----:B------:R-:W-:Y:S03]  /*6730*/  LDSM.16.MT88.4 R64, [R193+0x14000] ;  /* 0x01400000c140783b */ /* 0x000fe60000004200 */
[C---:B--2---:R-:W-:Y:S08]  /*6740*/  HMMA.16816.F32 R44, R8.reuse, R40, RZ ;  /* 0x00000028082c723c */ /* 0x044ff000000018ff */
[----:B-1----:R-:W-:Y:S08]  /*6750*/  HMMA.16816.F32 R24, R8, R36, RZ ;  /* 0x000000240818723c */ /* 0x002ff000000018ff */
[C---:B------:R-:W-:Y:S08]  /*6760*/  HMMA.16816.F32 R140, R12.reuse, R28, R20 ;  /* 0x0000001c0c8c723c */ /* 0x040ff00000001814 */
[----:B------:R-:W-:Y:S08]  /*6770*/  HMMA.16816.F32 R4, R12, R30, R4 ;  /* 0x0000001e0c04723c */ /* 0x000ff00000001804 */
[----:B------:R-:W-:Y:S08]  /*6780*/  HMMA.16816.F32 R40, R8, R42, RZ ;  /* 0x0000002a0828723c */ /* 0x000ff000000018ff */
[----:B---3--:R-:W-:Y:S01]  /*6790*/  HMMA.16816.F32 R28, R12, R52, R24 ;  /* 0x000000340c1c723c */ /* 0x008fe20000001818 */
[----:B------:R-:W-:-:S02]  /*67a0*/  IMAD.MOV.U32 R131, RZ, RZ, R140 ;  /* 0x000000ffff837224 */ /* 0x000fc400078e008c */
[----:B------:R-:W-:Y:S02]  /*67b0*/  IMAD.MOV.U32 R130, RZ, RZ, R141 ;  /* 0x000000ffff827224 */ /* 0x000fe400078e008d */
[----:B------:R-:W-:Y:S02]  /*67c0*/  IMAD.MOV.U32 R129, RZ, RZ, R142 ;  /* 0x000000ffff817224 */ /* 0x000fe400078e008e */
[----:B------:R-:W-:Y:S01]  /*67d0*/  IMAD.MOV.U32 R128, RZ, RZ, R143 ;  /* 0x000000ffff807224 */ /* 0x000fe200078e008f */
[----:B------:R-:W-:Y:S01]  /*67e0*/  HMMA.16816.F32 R20, R8, R38, RZ ;  /* 0x000000260814723c */ /* 0x000fe200000018ff */
[----:B------:R-:W-:Y:S02]  /*67f0*/  IMAD.MOV.U32 R210, RZ, RZ, R5 ;  /* 0x000000ffffd27224 */ /* 0x000fe400078e0005 */
[----:B------:R-:W-:Y:S02]  /*6800*/  IMAD.MOV.U32 R209, RZ, RZ, R7 ;  /* 0x000000ffffd17224 */ /* 0x000fe400078e0007 */
[----:B------:R-:W-:-:S02]  /*6810*/  IMAD.MOV.U32 R208, RZ, RZ, R4 ;  /* 0x000000ffffd07224 */ /* 0x000fc400078e0004 */
[----:B------:R-:W-:Y:S01]  /*6820*/  IMAD.MOV.U32 R139, RZ, RZ, R6 ;  /* 0x000000ffff8b7224 */ /* 0x000fe200078e0006 */
[----:B------:R-:W-:Y:S01]  /*6830*/  HMMA.16816.F32 R140, R12, R48, R44 ;  /* 0x000000300c8c723c */ /* 0x000fe2000000182c */
[----:B------:R-:W1:Y:S07]  /*6840*/  LDSM.16.MT88.4 R44, [R196+0x12800] ;  /* 0x01280000c42c783b */ /* 0x000e6e0000004200 */
[----:B------:R-:W-:Y:S01]  /*6850*/  HMMA.16816.F32 R4, R8, R60, RZ ;  /* 0x0000003c0804723c */ /* 0x000fe200000018ff */
[----:B------:R-:W-:-:S02]  /*6860*/  IMAD.MOV.U32 R190, RZ, RZ, R31 ;  /* 0x000000ffffbe7224 */ /* 0x000fc400078e001f */
[----:B------:R-:W-:Y:S02]  /*6870*/  IMAD.MOV.U32 R189, RZ, RZ, R28 ;  /* 0x000000ffffbd7224 */ /* 0x000fe400078e001c */
[----:B------:R-:W-:Y:S02]  /*6880*/  IMAD.MOV.U32 R188, RZ, RZ, R29 ;  /* 0x000000ffffbc7224 */ /* 0x000fe400078e001d */
[----:B------:R-:W-:Y:S01]  /*6890*/  IMAD.MOV.U32 R127, RZ, RZ, R30 ;  /* 0x000000ffff7f7224 */ /* 0x000fe200078e001e */
[C---:B------:R-:W-:Y:S01]  /*68a0*/  HMMA.16816.F32 R244, R12.reuse, R50, R40 ;  /* 0x000000320cf4723c */ /* 0x040fe20000001828 */
[----:B------:R-:W2:Y:S04]  /*68b0*/  LDSM.16.MT88.4 R40, [R195+0x12800] ;  /* 0x01280000c328783b */ /* 0x000ea80000004200 */
[----:B------:R-:W-:Y:S03]  /*68c0*/  LDSM.16.MT88.4 R48, [R195+0x14000] ;  /* 0x01400000c330783b */ /* 0x000fe60000004200 */
[----:B------:R-:W-:Y:S01]  /*68d0*/  HMMA.16816.F32 R248, R12, R54, R20 ;  /* 0x000000360cf8723c */ /* 0x000fe20000001814 */
[----:B------:R-:W3:Y:S07]  /*68e0*/  LDSM.16.MT88.4 R52, [R194+0x14000] ;  /* 0x01400000c234783b */ /* 0x000eee0000004200 */
[C---:B----4-:R-:W-:Y:S08]  /*68f0*/  HMMA.16816.F32 R28, R8.reuse, R56, RZ ;  /* 0x00000038081c723c */ /* 0x050ff000000018ff */
[C---:B------:R-:W-:Y:S01]  /*6900*/  HMMA.16816.F32 R24, R8.reuse, R58, RZ ;  /* 0x0000003a0818723c */ /* 0x040fe200000018ff */
[----:B------:R-:W4:Y:S07]  /*6910*/  LDSM.16.MT88.4 R56, [R196+0x14000] ;  /* 0x01400000c438783b */ /* 0x000f2e0000004200 */
[----:B------:R-:W-:Y:S01]  /*6920*/  HMMA.16816.F32 R36, R8, R62, RZ ;  /* 0x0000003e0824723c */ /* 0x000fe200000018ff */
[----:B------:R-:W2:Y:S07]  /*6930*/  LDSM.16.MT88.4 R60, [R193+0x14800] ;  /* 0x01480000c13c783b */ /* 0x000eae0000004200 */
[----:B------:R-:W-:Y:S08]  /*6940*/  HMMA.16816.F32 R240, R12, R68, R4 ;  /* 0x000000440cf0723c */ /* 0x000ff00000001804 */
[C---:B------:R-:W-:Y:S08]  /*6950*/  HMMA.16816.F32 R4, R8.reuse, R74, RZ ;  /* 0x0000004a0804723c */ /* 0x040ff000000018ff */
[----:B------:R-:W-:Y:S07]  /*6960*/  HMMA.16816.F32 R20, R8, R72, RZ ;  /* 0x000000480814723c */ /* 0x000fee00000018ff */
[----:B------:R-:W-:Y:S01]  /*6970*/  IMAD.MOV.U32 R73, RZ, RZ, R119 ;  /* 0x000000ffff497224 */ /* 0x000fe200078e0077 */
[----:B-1----:R-:W-:Y:S01]  /*6980*/  HMMA.16816.F32 R236, R12, R44, R28 ;  /* 0x0000002c0cec723c */ /* 0x002fe2000000181c */
[----:B------:R-:W-:-:S07]  /*6990*/  IMAD.MOV.U32 R72, RZ, RZ, R118 ;  /* 0x000000ffff487224 */ /* 0x000fce00078e0076 */
[C---:B------:R-:W-:Y:S01]  /*69a0*/  HMMA.16816.F32 R232, R12.reuse, R46, R24 ;  /* 0x0000002e0ce8723c */ /* 0x040fe20000001818 */
[----:B------:R-:W1:Y:S07]  /*69b0*/  LDSM.16.MT88.4 R44, [R194+0x14800] ;  /* 0x01480000c22c783b */ /* 0x000e6e0000004200 */
[----:B------:R-:W-:Y:S08]  /*69c0*/  HMMA.16816.F32 R68, R12, R70, R36 ;  /* 0x000000460c44723c */ /* 0x000ff00000001824 */
[----:B------:R-:W-:Y:S07]  /*69d0*/  HMMA.16816.F32 R36, R8, R64, RZ ;  /* 0x000000400824723c */ /* 0x000fee00000018ff */
[----:B------:R-:W-:Y:S01]  /*69e0*/  IMAD.MOV.U32 R64, RZ, RZ, R126 ;  /* 0x000000ffff407224 */ /* 0x000fe200078e007e */
[----:B--2---:R-:W-:Y:S01]  /*69f0*/  HMMA.16816.F32 R184, R12, R42, R4 ;  /* 0x0000002a0cb8723c */ /* 0x004fe20000001804 */
[----:B------:R-:W-:-:S07]  /*6a00*/  IMAD.MOV.U32 R65, RZ, RZ, R124 ;  /* 0x000000ffff417224 */ /* 0x000fce00078e007c */
[----:B---3--:R-:W-:Y:S08]  /*6a10*/  HMMA.16816.F32 R4, R8, R52, RZ ;  /* 0x000000340804723c */ /* 0x008ff000000018ff */
[----:B------:R-:W-:Y:S01]  /*6a20*/  HMMA.16816.F32 R216, R12, R40, R20 ;  /* 0x000000280cd8723c */ /* 0x000fe20000001814 */
[----:B------:R-:W2:Y:S07]  /*6a30*/  LDSM.16.MT88.4 R40, [R196+0x14800] ;  /* 0x01480000c428783b */ /* 0x000eae0000004200 */
[C---:B----4-:R-:W-:Y:S08]  /*6a40*/  HMMA.16816.F32 R28, R8.reuse, R56, RZ ;  /* 0x00000038081c723c */ /* 0x050ff000000018ff */
[----:B------:R-:W-:Y:S01]  /*6a50*/  HMMA.16816.F32 R24, R8, R58, RZ ;  /* 0x0000003a0818723c */ /* 0x000fe200000018ff */
[----:B------:R-:W3:Y:S07]  /*6a60*/  LDSM.16.MT88.4 R56, [R195+0x14800] ;  /* 0x01480000c338783b */ /* 0x000eee0000004200 */
[----:B------:R-:W-:Y:S07]  /*6a70*/  HMMA.16816.F32 R228, R12, R60, R36 ;  /* 0x0000003c0ce4723c */ /* 0x000fee0000001824 */
[----:B------:R-:W-:Y:S01]  /*6a80*/  IMAD.MOV.U32 R60, RZ, RZ, R114 ;  /* 0x000000ffff3c7224 */ /* 0x000fe200078e0072 */
[----:B------:R-:W-:Y:S01]  /*6a90*/  HMMA.16816.F32 R36, R8, R54, RZ ;  /* 0x000000360824723c */ /* 0x000fe200000018ff */
[----:B------:R-:W4:Y:S01]  /*6aa0*/  LDSM.16.MT88.4 R52, [R193+0x16000] ;  /* 0x01600000c134783b */ /* 0x000f220000004200 */
[----:B------:R-:W-:-:S06]  /*6ab0*/  IMAD.MOV.U32 R61, RZ, RZ, R113 ;  /* 0x000000ffff3d7224 */ /* 0x000fcc00078e0071 */
[----:B------:R-:W-:Y:S07]  /*6ac0*/  HMMA.16816.F32 R20, R8, R66, RZ ;  /* 0x000000420814723c */ /* 0x000fee00000018ff */
[----:B------:R-:W-:Y:S01]  /*6ad0*/  IMAD.MOV.U32 R67, RZ, RZ, R116 ;  /* 0x000000ffff437224 */ /* 0x000fe200078e0074 */
[----:B-1----:R-:W-:Y:S01]  /*6ae0*/  HMMA.16816.F32 R152, R12, R44, R4 ;  /* 0x0000002c0c98723c */ /* 0x002fe20000001804 */
[----:B------:R-:W-:-:S07]  /*6af0*/  IMAD.MOV.U32 R66, RZ, RZ, R112 ;  /* 0x000000ffff427224 */ /* 0x000fce00078e0070 */
[----:B------:R-:W-:Y:S08]  /*6b00*/  HMMA.16816.F32 R4, R8, R48, RZ ;  /* 0x000000300804723c */ /* 0x000ff000000018ff */
[C---:B--2---:R-:W-:Y:S01]  /*6b10*/  HMMA.16816.F32 R160, R12.reuse, R40, R28 ;  /* 0x000000280ca0723c */ /* 0x044fe2000000181c */
[----:B------:R-:W1:Y:S06]  /*6b20*/  LDSM.16.MT88.4 R28, [R193+0x16800] ;  /* 0x01680000c11c783b */ /* 0x000e6c0000004200 */
[----:B------:R-:W-:Y:S01]  /*6b30*/  SHF.R.U32.HI R41, RZ, 0x10, R16 ;  /* 0x00000010ff297819 */ /* 0x000fe20000011610 */
[----:B------:R-:W-:Y:S07]  /*6b40*/  HMMA.16816.F32 R180, R12, R62, R20 ;  /* 0x0000003e0cb4723c */ /* 0x000fee0000001814 */
[----:B------:R-:W-:Y:S01]  /*6b50*/  IMAD.MOV.U32 R62, RZ, RZ, R117 ;  /* 0x000000ffff3e7224 */ /* 0x000fe200078e0075 */
[----:B------:R-:W-:Y:S01]  /*6b60*/  HMMA.16816.F32 R20, R8, R50, RZ ;  /* 0x000000320814723c */ /* 0x000fe200000018ff */
[----:B------:R-:W-:-:S06]  /*6b70*/  IMAD.MOV.U32 R63, RZ, RZ, R115 ;  /* 0x000000ffff3f7224 */ /* 0x000fcc00078e0073 */
[----:B------:R-:W-:Y:S01]  /*6b80*/  IMAD.MOV.U32 R51, RZ, RZ, R123 ;  /* 0x000000ffff337224 */ /* 0x000fe200078e007b */
[C---:B---3--:R-:W-:Y:S07]  /*6b90*/  HMMA.16816.F32 R116, R12.reuse, R56, R4 ;  /* 0x000000380c74723c */ /* 0x048fee0000001804 */
[----:B------:R-:W-:Y:S01]  /*6ba0*/  LOP3.LUT R4, R83, UR4, RZ, 0x3c, !PT ;  /* 0x0000000453047c12 */ /* 0x000fe2000f8e3cff */
[----:B------:R-:W-:Y:S01]  /*6bb0*/  HMMA.16816.F32 R144, R12, R42, R24 ;  /* 0x0000002a0c90723c */ /* 0x000fe20000001818 */
[----:B------:R-:W-:-:S02]  /*6bc0*/  IMAD.MOV.U32 R57, RZ, RZ, R72 ;  /* 0x000000ffff397224 */ /* 0x000fc400078e0048 */
[----:B------:R-:W-:Y:S02]  /*6bd0*/  IMAD.MOV.U32 R56, RZ, RZ, R73 ;  /* 0x000000ffff387224 */ /* 0x000fe400078e0049 */
[----:B------:R-:W-:Y:S02]  /*6be0*/  IMAD.WIDE.U32 R4, R4, -0x326172a9, RZ ;  /* 0xcd9e8d5704047825 */ /* 0x000fe400078e00ff */
[----:B------:R-:W-:Y:S01]  /*6bf0*/  LOP3.LUT R43, R16, 0xffff, RZ, 0xc0, !PT ;  /* 0x0000ffff102b7812 */ /* 0x000fe200078ec0ff */
[----:B----4-:R-:W-:Y:S01]  /*6c00*/  HMMA.16816.F32 R24, R8, R52, RZ ;  /* 0x000000340818723c */ /* 0x010fe200000018ff */
[----:B------:R-:W-:Y:S01]  /*6c10*/  IMAD.MOV.U32 R73, RZ, RZ, R138 ;  /* 0x000000ffff497224 */ /* 0x000fe200078e008a */
[----:B------:R-:W-:Y:S01]  /*6c20*/  LOP3.LUT R5, R5, UR36, R120, 0x96, !PT ;  /* 0x0000002405057c12 */ /* 0x000fe2000f8e9678 */
[----:B------:R-:W-:Y:S01]  /*6c30*/  IMAD.MOV.U32 R72, RZ, RZ, R136 ;  /* 0x000000ffff487224 */ /* 0x000fe200078e0088 */
[----:B------:R-:W-:-:S03]  /*6c40*/  LOP3.LUT R6, R35, UR35, R4, 0x96, !PT ;  /* 0x0000002323067c12 */ /* 0x000fc6000f8e9604 */
[----:B------:R-:W-:Y:S01]  /*6c50*/  IMAD.WIDE.U32 R4, R5, -0x2daee0ad, RZ ;  /* 0xd2511f5305047825 */ /* 0x000fe200078e00ff */
[----:B------:R-:W-:Y:S03]  /*6c60*/  HMMA.16816.F32 R120, R12, R58, R20 ;  /* 0x0000003a0c78723c */ /* 0x000fe60000001814 */
[----:B------:R-:W-:Y:S01]  /*6c70*/  IMAD.WIDE.U32 R6, R6, -0x2daee0ad, RZ ;  /* 0xd2511f5306067825 */ /* 0x000fe200078e00ff */
[----:B------:R-:W-:-:S03]  /*6c80*/  LOP3.LUT R5, R5, UR34, R78, 0x96, !PT ;  /* 0x0000002205057c12 */ /* 0x000fc6000f8e964e */
[----:B------:R-:W-:Y:S01]  /*6c90*/  IMAD.MOV.U32 R59, RZ, RZ, R191 ;  /* 0x000000ffff3b7224 */ /* 0x000fe200078e00bf */
[----:B------:R-:W-:Y:S01]  /*6ca0*/  LOP3.LUT R7, R7, UR30, R4, 0x96, !PT ;  /* 0x0000001e07077c12 */ /* 0x000fe2000f8e9604 */
[----:B------:R-:W-:Y:S01]  /*6cb0*/  IMAD.WIDE.U32 R4, R5, -0x326172a9, RZ ;  /* 0xcd9e8d5705047825 */ /* 0x000fe200078e00ff */
[----:B------:R-:W-:Y:S03]  /*6cc0*/  HMMA.16816.F32 R112, R12, R46, R36 ;  /* 0x0000002e0c70723c */ /* 0x000fe60000001824 */
[----:B------:R-:W-:Y:S01]  /*6cd0*/  IMAD.WIDE.U32 R20, R7, -0x326172a9, RZ ;  /* 0xcd9e8d5707147825 */ /* 0x000fe200078e00ff */
[C-C-:B------:R-:W-:Y:S02]  /*6ce0*/  LOP3.LUT R7, R5.reuse, UR33, R34.reuse, 0x96, !PT ;  /* 0x0000002105077c12 */ /* 0x140fe4000f8e9622 */
[----:B------:R-:W-:Y:S01]  /*6cf0*/  LOP3.LUT R23, R5, UR33, R34, 0x96, !PT ;  /* 0x0000002105177c12 */ /* 0x000fe2000f8e9622 */
[----:B------:R-:W-:Y:S01]  /*6d00*/  IMAD.MOV.U32 R58, RZ, RZ, R190 ;  /* 0x000000ffff3a7224 */ /* 0x000fe200078e00be */
[C-C-:B------:R-:W-:Y:S01]  /*6d10*/  LOP3.LUT R22, R21.reuse, UR29, R4.reuse, 0x96, !PT ;  /* 0x0000001d15167c12 */ /* 0x140fe2000f8e9604 */
[----:B------:R-:W-:Y:S01]  /*6d20*/  HMMA.16816.F32 R36, R8, R54, RZ ;  /* 0x000000360824723c */ /* 0x000fe200000018ff */
[----:B------:R-:W-:Y:S01]  /*6d30*/  LOP3.LUT R21, R21, UR29, R4, 0x96, !PT ;  /* 0x0000001d15157c12 */ /* 0x000fe2000f8e9604 */
[----:B------:R-:W-:Y:S01]  /*6d40*/  IMAD.WIDE.U32 R4, R7, -0x2daee0ad, RZ ;  /* 0xd2511f5307047825 */ /* 0x000fe200078e00ff */
[----:B------:R-:W-:-:S03]  /*6d50*/  LOP3.LUT R46, R18, 0xffff, RZ, 0xc0, !PT ;  /* 0x0000ffff122e7812 */ /* 0x000fc600078ec0ff */
[----:B------:R-:W-:Y:S01]  /*6d60*/  IMAD.WIDE.U32 R34, R21, -0x2daee0ad, RZ ;  /* 0xd2511f5315227825 */ /* 0x000fe200078e00ff */
[----:B------:R-:W-:-:S03]  /*6d70*/  LOP3.LUT R7, R5, UR21, R6, 0x96, !PT ;  /* 0x0000001505077c12 */ /* 0x000fc6000f8e9606 */
[----:B------:R-:W-:Y:S02]  /*6d80*/  IMAD.MOV.U32 R55, RZ, RZ, R127 ;  /* 0x000000ffff377224 */ /* 0x000fe400078e007f */
[----:B------:R-:W-:Y:S02]  /*6d90*/  IMAD.MOV.U32 R54, RZ, RZ, R125 ;  /* 0x000000ffff367224 */ /* 0x000fe400078e007d */
[----:B-1----:R-:W-:Y:S01]  /*6da0*/  HMMA.16816.F32 R124, R12, R28, R24 ;  /* 0x0000001c0c7c723c */ /* 0x002fe20000001818 */
[----:B------:R-:W-:Y:S01]  /*6db0*/  IMAD R6, R23, -0x2daee0ad, RZ ;  /* 0xd2511f5317067824 */ /* 0x000fe200078e02ff */
[----:B------:R-:W-:Y:S01]  /*6dc0*/  SHF.R.U32.HI R23, RZ, 0x18, R16 ;  /* 0x00000018ff177819 */ /* 0x000fe20000011610 */
[----:B------:R-:W-:Y:S02]  /*6dd0*/  IMAD.MOV.U32 R52, RZ, RZ, R189 ;  /* 0x000000ffff347224 */ /* 0x000fe400078e00bd */
[----:B------:R-:W-:Y:S01]  /*6de0*/  IMAD.MOV.U32 R53, RZ, RZ, R188 ;  /* 0x000000ffff357224 */ /* 0x000fe200078e00bc */
[----:B------:R-:W-:Y:S01]  /*6df0*/  ISETP.GE.U32.AND P3, PT, R226, R23, PT ;  /* 0x00000017e200720c */ /* 0x000fe20003f66070 */
[----:B------:R-:W-:Y:S01]  /*6e00*/  IMAD.WIDE.U32 R24, R22, -0x2daee0ad, RZ ;  /* 0xd2511f5316187825 */ /* 0x000fe200078e00ff */
[----:B------:R-:W-:-:S02]  /*6e10*/  LOP3.LUT R28, R17, UR7, R76, 0x96, !PT ;  /* 0x00000007111c7c12 */ /* 0x000fc4000f8e964c */
[----:B------:R-:W-:Y:S01]  /*6e20*/  LOP3.LUT R17, R35, UR19, R6, 0x96, !PT ;  /* 0x0000001323117c12 */ /* 0x000fe2000f8e9606 */
[----:B------:R-:W-:Y:S01]  /*6e30*/  IMAD.WIDE.U32 R6, R7, -0x326172a9, RZ ;  /* 0xcd9e8d5707067825 */ /* 0x000fe200078e00ff */
[----:B------:R-:W-:Y:S01]  /*6e40*/  LOP3.LUT R4, R25, UR19, R4, 0x96, !PT ;  /* 0x0000001319047c12 */ /* 0x000fe2000f8e9604 */
[----:B------:R-:W-:Y:S01]  /*6e50*/  HMMA.16816.F32 R188, R12, R30, R36 ;  /* 0x0000001e0cbc723c */ /* 0x000fe20000001824 */
[----:B------:R-:W-:Y:S02]  /*6e60*/  LOP3.LUT R25, R16, 0xff, RZ, 0xc0, !PT ;  /* 0x000000ff10197812 */ /* 0x000fe400078ec0ff */
[C-C-:B------:R-:W-:Y:S01]  /*6e70*/  LOP3.LUT R42, R7.reuse, UR5, R20.reuse, 0x96, !PT ;  /* 0x00000005072a7c12 */ /* 0x140fe2000f8e9614 */
[----:B------:R-:W-:Y:S01]  /*6e80*/  IMAD.WIDE.U32 R4, R4, -0x326172a9, RZ ;  /* 0xcd9e8d5704047825 */ /* 0x000fe200078e00ff */
[----:B------:R-:W-:Y:S01]  /*6e90*/  ISETP.GE.U32.AND P1, PT, R226, R25, PT ;  /* 0x00000019e200720c */ /* 0x000fe20003f26070 */
[----:B------:R-:W-:Y:S01]  /*6ea0*/  @!P3 HADD2 R111, -R222.H0_H0, -RZ.H0_H0 ;  /* 0xa00000ffde6fb230 */ /* 0x000fe20000000900 */
[----:B------:R-:W-:-:S02]  /*6eb0*/  LOP3.LUT R30, R7, UR5, R20, 0x96, !PT ;  /* 0x00000005071e7c12 */ /* 0x000fc4000f8e9614 */
[C---:B------:R-:W-:Y:S02]  /*6ec0*/  LOP3.LUT R22, R4.reuse, 0xff, RZ, 0xc0, !PT ;  /* 0x000000ff04167812 */ /* 0x040fe400078ec0ff */
[----:B------:R-:W-:Y:S02]  /*6ed0*/  LOP3.LUT R27, R4, 0xffff, RZ, 0xc0, !PT ;  /* 0x0000ffff041b7812 */ /* 0x000fe400078ec0ff */
[--C-:B------:R-:W-:Y:S02]  /*6ee0*/  SHF.R.U32.HI R26, RZ, 0x10, R4.reuse ;  /* 0x00000010ff1a7819 */ /* 0x100fe40000011604 */
[----:B------:R-:W-:Y:S02]  /*6ef0*/  SHF.R.U32.HI R21, RZ, 0x18, R4 ;  /* 0x00000018ff157819 */ /* 0x000fe40000011604 */
[----:B------:R-:W-:Y:S01]  /*6f00*/  LOP3.LUT R16, R5, UR7, R6, 0x96, !PT ;  /* 0x0000000705107c12 */ /* 0x000fe2000f8e9606 */
[----:B------:R-:W-:Y:S01]  /*6f10*/  IMAD.WIDE.U32 R4, R17, -0x326172a9, RZ ;  /* 0xcd9e8d5711047825 */ /* 0x000fe200078e00ff */
[----:B------:R-:W-:Y:S01]  /*6f20*/  LOP3.LUT R7, R19, UR13, R80, 0x96, !PT ;  /* 0x0000000d13077c12 */ /* 0x000fe2000f8e9650 */
[----:B------:R-:W-:Y:S01]  /*6f30*/  @!P1 HADD2 R104, -R221.H0_H0, -RZ.H0_H0 ;  /* 0xa00000ffdd689230 */ /* 0x000fe20000000900 */
[----:B------:R-:W-:Y:S01]  /*6f40*/  ISETP.GE.U32.AND P4, PT, R226, R22, PT ;  /* 0x00000016e200720c */ /* 0x000fe20003f86070 */
[----:B------:R-:W-:Y:S01]  /*6f50*/  FFMA.FTZ R17, R90, c[0x0][0x23c], -R0 ;  /* 0x00008f005a117a23 */ /* 0x000fe20000010800 */
[----:B------:R-:W-:-:S02]  /*6f60*/  LOP3.LUT R36, R4, 0xffff, RZ, 0xc0, !PT ;  /* 0x0000ffff04247812 */ /* 0x000fc400078ec0ff */
[----:B------:R-:W-:Y:S01]  /*6f70*/  LOP3.LUT R37, R4, 0xff, RZ, 0xc0, !PT ;  /* 0x000000ff04257812 */ /* 0x000fe200078ec0ff */
[----:B------:R-:W-:Y:S01]  /*6f80*/  MUFU.EX2 R78, R17 ;  /* 0x00000011004e7308 */ /* 0x000fe20000000800 */
[--C-:B------:R-:W-:Y:S02]  /*6f90*/  SHF.R.U32.HI R40, RZ, 0x10, R4.reuse ;  /* 0x00000010ff287819 */ /* 0x100fe40000011604 */
[----:B------:R-:W-:Y:S01]  /*6fa0*/  SHF.R.U32.HI R39, RZ, 0x18, R4 ;  /* 0x00000018ff277819 */ /* 0x000fe20000011604 */
[----:B------:R-:W-:Y:S01]  /*6fb0*/  FFMA.FTZ R4, R86, c[0x0][0x23c], -R2 ;  /* 0x00008f0056047a23 */ /* 0x000fe20000010802 */
[----:B------:R-:W-:Y:S02]  /*6fc0*/  LOP3.LUT R29, R5, UR7, R6, 0x96, !PT ;  /* 0x00000007051d7c12 */ /* 0x000fe4000f8e9606 */
[----:B------:R-:W-:Y:S01]  /*6fd0*/  LOP3.LUT R5, R16, 0xff, RZ, 0xc0, !PT ;  /* 0x000000ff10057812 */ /* 0x000fe200078ec0ff */
[----:B------:R1:W-:Y:S01]  /*6fe0*/  MUFU.EX2 R76, R4 ;  /* 0x00000004004c7308 */ /* 0x0003e20000000800 */
[----:B------:R-:W-:-:S02]  /*6ff0*/  ISETP.GE.U32.AND P5, PT, R226, R21, PT ;  /* 0x00000015e200720c */ /* 0x000fc40003fa6070 */
[----:B------:R-:W-:Y:S01]  /*7000*/  ISETP.GE.U32.AND P2, PT, R226, R5, PT ;  /* 0x00000005e200720c */ /* 0x000fe20003f46070 */
[----:B------:R-:W-:Y:S01]  /*7010*/  LDSM.16.MT88.4 R20, [R194+0x16800] ;  /* 0x01680000c214783b */ /* 0x000fe20000004200 */
[----:B------:R-:W-:Y:S02]  /*7020*/  LOP3.LUT R35, R18, 0xff, RZ, 0xc0, !PT ;  /* 0x000000ff12237812 */ /* 0x000fe400078ec0ff */
[--C-:B------:R-:W-:Y:S02]  /*7030*/  SHF.R.U32.HI R38, RZ, 0x10, R18.reuse ;  /* 0x00000010ff267819 */ /* 0x100fe40000011612 */
[----:B------:R-:W-:Y:S02]  /*7040*/  SHF.R.U32.HI R31, RZ, 0x18, R18 ;  /* 0x00000018ff1f7819 */ /* 0x000fe40000011612 */
[----:B------:R-:W-:Y:S02]  /*7050*/  @!P1 PRMT R221, R104, 0x5410, RZ ;  /* 0x0000541068dd9816 */ /* 0x000fe400000000ff */
[----:B------:R-:W-:Y:S01]  /*7060*/  @!P3 PRMT R222, R111, 0x5410, RZ ;  /* 0x000054106fdeb816 */ /* 0x000fe200000000ff */
[----:B-1----:R-:W-:-:S04]  /*7070*/  FFMA.FTZ R4, R85, c[0x0][0x23c], -R2 ;  /* 0x00008f0055047a23 */ /* 0x002fc80000010802 */
[----:B------:R1:W2:Y:S02]  /*7080*/  MUFU.EX2 R6, R4 ;  /* 0x0000000400067308 */ /* 0x0002a40000000800 */
[----:B-1----:R-:W-:Y:S02]  /*7090*/  LOP3.LUT R4, R16, 0xffff, RZ, 0xc0, !PT ;  /* 0x0000ffff10047812 */ /* 0x002fe400078ec0ff */
[----:B--2---:R-:W-:Y:S02]  /*70a0*/  F2FP.PACK_AB R5, R6, R76 ;  /* 0x0000004c0605723e */ /* 0x004fe400000000ff */
[----:B------:R-:W-:Y:S02]  /*70b0*/  SHF.R.U32.HI R4, RZ, 0x8, R4 ;  /* 0x00000008ff047819 */ /* 0x000fe40000011604 */
[----:B------:R-:W-:Y:S02]  /*70c0*/  PRMT R176, R5, 0x7610, R176 ;  /* 0x0000761005b07816 */ /* 0x000fe400000000b0 */
[----:B------:R-:W-:-:S02]  /*70d0*/  LOP3.LUT R4, R4, 0xffff, RZ, 0xc0, !PT ;  /* 0x0000ffff04047812 */ /* 0x000fc400078ec0ff */
[----:B------:R-:W-:Y:S01]  /*70e0*/  PRMT R175, R5, 0x7632, R175 ;  /* 0x0000763205af7816 */ /* 0x000fe200000000af */
[----:B------:R-:W-:Y:S01]  /*70f0*/  FFMA.FTZ R5, R89, c[0x0][0x23c], -R2 ;  /* 0x00008f0059057a23 */ /* 0x000fe20000010802 */
[----:B------:R-:W-:Y:S01]  /*7100*/  ISETP.GE.U32.AND P6, PT, R226, R4, PT ;  /* 0x00000004e200720c */ /* 0x000fe20003fc6070 */
[----:B------:R-:W-:Y:S01]  /*7110*/  FFMA.FTZ R4, R88, c[0x0][0x23c], -R0 ;  /* 0x00008f0058047a23 */ /* 0x000fe20000010800 */
[----:B------:R-:W-:Y:S01]  /*7120*/  PRMT R50, R176, 0x5410, R175 ;  /* 0x00005410b0327816 */ /* 0x000fe200000000af */
[----:B------:R1:W-:Y:S08]  /*7130*/  MUFU.EX2 R79, R5 ;  /* 0x00000005004f7308 */ /* 0x0003f00000000800 */
[----:B------:R2:W-:Y:S02]  /*7140*/  MUFU.EX2 R83, R4 ;  /* 0x0000000400537308 */ /* 0x0005e40000000800 */
[----:B------:R-:W-:-:S05]  /*7150*/  @!P6 HADD2 R85, -R175.H0_H0, -RZ.H0_H0 ;  /* 0xa00000ffaf55e230 */ /* 0x000fca0000000900 */
[----:B------:R-:W-:Y:S01]  /*7160*/  @!P6 PRMT R175, R85, 0x5410, RZ ;  /* 0x0000541055afe816 */ /* 0x000fe200000000ff */
[----:B-1----:R-:W-:Y:S02]  /*7170*/  FFMA.FTZ R5, R87, c[0x0][0x23c], -R2 ;  /* 0x00008f0057057a23 */ /* 0x002fe40000010802 */
[----:B------:R-:W-:Y:S02]  /*7180*/  IMAD.MOV.U32 R85, RZ, RZ, R6 ;  /* 0x000000ffff557224 */ /* 0x000fe400078e0006 */
[----:B--2---:R-:W-:Y:S01]  /*7190*/  FFMA.FTZ R4, R84, c[0x0][0x23c], -R0 ;  /* 0x00008f0054047a23 */ /* 0x004fe20000010800 */
[----:B------:R-:W-:-:S03]  /*71a0*/  @!P2 HADD2 R84, -R176.H0_H0, -RZ.H0_H0 ;  /* 0xa00000ffb054a230 */ /* 0x000fc60000000900 */
[----:B------:R1:W2:Y:S02]  /*71b0*/  MUFU.EX2 R80, R4 ;  /* 0x0000000400507308 */ /* 0x0002a40000000800 */
[----:B------:R-:W-:Y:S02]  /*71c0*/  @!P2 PRMT R176, R84, 0x5410, RZ ;  /* 0x0000541054b0a816 */ /* 0x000fe400000000ff */
[----:B-1----:R-:W-:-:S04]  /*71d0*/  SHF.R.U32.HI R4, RZ, 0x18, R16 ;  /* 0x00000018ff047819 */ /* 0x002fc80000011610 */
[----:B------:R-:W-:Y:S02]  /*71e0*/  ISETP.GE.U32.AND P2, PT, R226, R4, PT ;  /* 0x00000004e200720c */ /* 0x000fe40003f46070 */
[----:B------:R-:W-:-:S04]  /*71f0*/  SHF.R.U32.HI R4, RZ, 0x10, R16 ;  /* 0x00000010ff047819 */ /* 0x000fc80000011610 */
[----:B------:R-:W-:-:S04]  /*7200*/  LOP3.LUT R4, R4, 0xff, RZ, 0xc0, !PT ;  /* 0x000000ff04047812 */ /* 0x000fc800078ec0ff */
[----:B------:R-:W-:Y:S02]  /*7210*/  ISETP.GE.U32.AND P6, PT, R226, R4, PT ;  /* 0x00000004e200720c */ /* 0x000fe40003fc6070 */
[----:B--2---:R-:W-:-:S04]  /*7220*/  F2FP.PACK_AB R4, R80, R83 ;  /* 0x000000535004723e */ /* 0x004fc800000000ff */
[C---:B------:R-:W-:Y:S02]  /*7230*/  PRMT R174, R4.reuse, 0x7632, R174 ;  /* 0x0000763204ae7816 */ /* 0x040fe400000000ae */
[----:B------:R-:W-:Y:S02]  /*7240*/  PRMT R173, R4, 0x7610, R173 ;  /* 0x0000761004ad7816 */ /* 0x000fe400000000ad */
[----:B------:R-:W-:Y:S01]  /*7250*/  LOP3.LUT R4, R26, 0xff, RZ, 0xc0, !PT ;  /* 0x000000ff1a047812 */ /* 0x000fe200078ec0ff */
[----:B------:R-:W-:Y:S01]  /*7260*/  @!P2 HADD2 R86, -R174.H0_H0, -RZ.H0_H0 ;  /* 0xa00000ffae56a230 */ /* 0x000fe20000000900 */
[----:B------:R-:W-:Y:S01]  /*7270*/  PRMT R49, R173, 0x5410, R174 ;  /* 0x00005410ad317816 */ /* 0x000fe200000000ae */
[----:B------:R-:W-:-:S03]  /*7280*/  @!P6 HADD2 R87, -R173.H0_H0, -RZ.H0_H0 ;  /* 0xa00000ffad57e230 */ /* 0x000fc60000000900 */
[----:B------:R-:W-:Y:S02]  /*7290*/  @!P2 PRMT R174, R86, 0x5410, RZ ;  /* 0x0000541056aea816 */ /* 0x000fe400000000ff */
[----:B------:R-:W1:Y:S01]  /*72a0*/  MUFU.EX2 R86, R5 ;  /* 0x0000000500567308 */ /* 0x000e620000000800 */
[----:B------:R-:W-:Y:S02]  /*72b0*/  ISETP.GE.U32.AND P2, PT, R226, R4, PT ;  /* 0x00000004e200720c */ /* 0x000fe40003f46070 */
[----:B------:R-:W-:Y:S02]  /*72c0*/  SHF.R.U32.HI R4, RZ, 0x8, R27 ;  /* 0x00000008ff047819 */ /* 0x000fe4000001161b */
[----:B------:R-:W-:Y:S02]  /*72d0*/  @!P6 PRMT R173, R87, 0x5410, RZ ;  /* 0x0000541057ade816 */ /* 0x000fe400000000ff */
[----:B------:R-:W-:-:S04]  /*72e0*/  LOP3.LUT R4, R4, 0xffff, RZ, 0xc0, !PT ;  /* 0x0000ffff04047812 */ /* 0x000fc800078ec0ff */
[----:B------:R-:W-:Y:S02]  /*72f0*/  ISETP.GE.U32.AND P6, PT, R226, R4, PT ;  /* 0x00000004e200720c */ /* 0x000fe40003fc6070 */
[----:B-1----:R-:W-:Y:S01]  /*7300*/  F2FP.PACK_AB R16, R86, R79 ;  /* 0x0000004f5610723e */ /* 0x002fe200000000ff */
[----:B------:R-:W-:-:S03]  /*7310*/  IMAD.WIDE.U32 R4, R30, -0x2daee0ad, RZ ;  /* 0xd2511f531e047825 */ /* 0x000fc600078e00ff */
[C---:B------:R-:W-:Y:S02]  /*7320*/  PRMT R172, R16.reuse, 0x7610, R172 ;  /* 0x0000761010ac7816 */ /* 0x040fe400000000ac */
[----:B------:R-:W-:Y:S01]  /*7330*/  PRMT R171, R16, 0x7632, R171 ;  /* 0x0000763210ab7816 */ /* 0x000fe200000000ab */
[----:B------:R-:W-:Y:S01]  /*7340*/  FFMA.FTZ R16, R91, c[0x0][0x23c], -R0 ;  /* 0x00008f005b107a23 */ /* 0x000fe20000010800 */
[----:B------:R-:W-:Y:S01]  /*7350*/  LOP3.LUT R6, R5, UR13, R24, 0x96, !PT ;  /* 0x0000000d05067c12 */ /* 0x000fe2000f8e9618 */
[----:B------:R-:W-:Y:S01]  /*7360*/  @!P4 HADD2 R89, -R172.H0_H0, -RZ.H0_H0 ;  /* 0xa00000ffac59c230 */ /* 0x000fe20000000900 */
[----:B------:R-:W-:Y:S01]  /*7370*/  PRMT R48, R172, 0x5410, R171 ;  /* 0x00005410ac307816 */ /* 0x000fe200000000ab */
[----:B------:R1:W2:Y:S01]  /*7380*/  MUFU.EX2 R87, R16 ;  /* 0x0000001000577308 */ /* 0x0002a20000000800 */
[----:B------:R-:W-:Y:S01]  /*7390*/  @!P6 HADD2 R88, -R171.H0_H0, -RZ.H0_H0 ;  /* 0xa00000ffab58e230 */ /* 0x000fe20000000900 */
[----:B------:R-:W3:Y:S01]  /*73a0*/  LDSM.16.MT88.4 R24, [R194+0x16000] ;  /* 0x01600000c218783b */ /* 0x000ee20000004200 */
[----:B------:R-:W-:-:S03]  /*73b0*/  @!P4 PRMT R172, R89, 0x5410, RZ ;  /* 0x0000541059acc816 */ /* 0x000fc600000000ff */
[----:B------:R-:W-:Y:S02]  /*73c0*/  @!P6 PRMT R171, R88, 0x5410, RZ ;  /* 0x0000541058abe816 */ /* 0x000fe400000000ff */
[----:B-1----:R-:W-:Y:S02]  /*73d0*/  SHF.R.U32.HI R16, RZ, 0x10, R6 ;  /* 0x00000010ff107819 */ /* 0x002fe40000011606 */
[----:B--2---:R-:W-:Y:S02]  /*73e0*/  F2FP.PACK_AB R17, R87, R78 ;  /* 0x0000004e5711723e */ /* 0x004fe400000000ff */
[----:B------:R-:W-:Y:S02]  /*73f0*/  LOP3.LUT R16, R16, 0xff, RZ, 0xc0, !PT ;  /* 0x000000ff10107812 */ /* 0x000fe400078ec0ff */
[----:B------:R-:W-:Y:S02]  /*7400*/  PRMT R170, R17, 0x7632, R170 ;  /* 0x0000763211aa7816 */ /* 0x000fe400000000aa */
[----:B------:R-:W-:-:S02]  /*7410*/  ISETP.GE.U32.AND P4, PT, R226, R16, PT ;  /* 0x00000010e200720c */ /* 0x000fc40003f86070 */
[----:B------:R-:W-:Y:S01]  /*7420*/  LOP3.LUT R16, R6, 0xff, RZ, 0xc0, !PT ;  /* 0x000000ff06107812 */ /* 0x000fe200078ec0ff */
[----:B------:R-:W-:Y:S01]  /*7430*/  @!P5 HADD2 R90, -R170.H0_H0, -RZ.H0_H0 ;  /* 0xa00000ffaa5ad230 */ /* 0x000fe20000000900 */
[----:B------:R-:W-:Y:S02]  /*7440*/  PRMT R169, R17, 0x7610, R169 ;  /* 0x0000761011a97816 */ /* 0x000fe400000000a9 */
[----:B------:R-:W-:Y:S01]  /*7450*/  ISETP.GE.U32.AND P6, PT, R226, R16, PT ;  /* 0x00000010e200720c */ /* 0x000fe20003fc6070 */
[----:B------:R-:W-:Y:S01]  /*7460*/  FFMA.FTZ R16, R93, c[0x0][0x23c], -R2 ;  /* 0x00008f005d107a23 */ /* 0x000fe20000010802 */
[----:B------:R-:W-:Y:S01]  /*7470*/  PRMT R47, R169, 0x5410, R170 ;  /* 0x00005410a92f7816 */ /* 0x000fe200000000aa */
[----:B------:R-:W-:Y:S01]  /*7480*/  @!P2 HADD2 R91, -R169.H0_H0, -RZ.H0_H0 ;  /* 0xa00000ffa95ba230 */ /* 0x000fe20000000900 */
[----:B------:R-:W-:Y:S01]  /*7490*/  @!P5 PRMT R170, R90, 0x5410, RZ ;  /* 0x000054105aaad816 */ /* 0x000fe200000000ff */
[----:B------:R1:W-:Y:S03]  /*74a0*/  MUFU.EX2 R89, R16 ;  /* 0x0000001000597308 */ /* 0x0003e60000000800 */
[----:B------:R-:W-:Y:S01]  /*74b0*/  @!P2 PRMT R169, R91, 0x5410, RZ ;  /* 0x000054105ba9a816 */ /* 0x000fe200000000ff */
[----:B------:R-:W-:Y:S01]  /*74c0*/  IMAD.MOV.U32 R91, RZ, RZ, R210 ;  /* 0x000000ffff5b7224 */ /* 0x000fe200078e00d2 */
[----:B-1----:R-:W-:-:S02]  /*74d0*/  SHF.R.U32.HI R16, RZ, 0x18, R6 ;  /* 0x00000018ff107819 */ /* 0x002fc40000011606 */
[----:B------:R-:W-:Y:S02]  /*74e0*/  LOP3.LUT R6, R6, 0xffff, RZ, 0xc0, !PT ;  /* 0x0000ffff06067812 */ /* 0x000fe400078ec0ff */
[----:B------:R-:W-:Y:S01]  /*74f0*/  ISETP.GE.U32.AND P5, PT, R226, R16, PT ;  /* 0x00000010e200720c */ /* 0x000fe20003fa6070 */
[----:B------:R-:W-:Y:S01]  /*7500*/  FFMA.FTZ R16, R94, c[0x0][0x23c], -R2 ;  /* 0x00008f005e107a23 */ /* 0x000fe20000010802 */
[----:B------:R-:W-:-:S03]  /*7510*/  SHF.R.U32.HI R6, RZ, 0x8, R6 ;  /* 0x00000008ff067819 */ /* 0x000fc60000011606 */
[----:B------:R1:W2:Y:S01]  /*7520*/  MUFU.EX2 R90, R16 ;  /* 0x00000010005a7308 */ /* 0x0002a20000000800 */
[----:B------:R-:W-:-:S04]  /*7530*/  LOP3.LUT R6, R6, 0xffff, RZ, 0xc0, !PT ;  /* 0x0000ffff06067812 */ /* 0x000fc800078ec0ff */
[----:B------:R-:W-:Y:S01]  /*7540*/  ISETP.GE.U32.AND P2, PT, R226, R6, PT ;  /* 0x00000006e200720c */ /* 0x000fe20003f46070 */
[----:B-1----:R-:W-:Y:S01]  /*7550*/  FFMA.FTZ R16, R95, c[0x0][0x23c], -R0 ;  /* 0x00008f005f107a23 */ /* 0x002fe20000010800 */
[----:B--2---:R-:W-:-:S03]  /*7560*/  F2FP.PACK_AB R6, R90, R89 ;  /* 0x000000595a06723e */ /* 0x004fc600000000ff */
[----:B------:R1:W-:Y:S01]  /*7570*/  MUFU.EX2 R88, R16 ;  /* 0x0000001000587308 */ /* 0x0003e20000000800 */
[C---:B------:R-:W-:Y:S02]  /*7580*/  PRMT R168, R6.reuse, 0x7610, R168 ;  /* 0x0000761006a87816 */ /* 0x040fe400000000a8 */
[----:B------:R-:W-:Y:S02]  /*7590*/  PRMT R135, R6, 0x7632, R135 ;  /* 0x0000763206877816 */ /* 0x000fe40000000087 */
[----:B------:R-:W-:Y:S02]  /*75a0*/  LOP3.LUT R6, R7, 0xff, RZ, 0xc0, !PT ;  /* 0x000000ff07067812 */ /* 0x000fe400078ec0ff */
[----:B------:R-:W-:Y:S01]  /*75b0*/  PRMT R45, R168, 0x5410, R135 ;  /* 0x00005410a82d7816 */ /* 0x000fe20000000087 */
[----:B------:R-:W-:-:S05]  /*75c0*/  @!P2 HADD2 R93, -R135.H0_H0, -RZ.H0_H0 ;  /* 0xa00000ff875da230 */ /* 0x000fca0000000900 */
[----:B------:R-:W-:Y:S01]  /*75d0*/  @!P2 PRMT R135, R93, 0x5410, RZ ;  /* 0x000054105d87a816 */ /* 0x000fe200000000ff */
[----:B------:R-:W-:Y:S02]  /*75e0*/  IMAD.MOV.U32 R93, RZ, RZ, R139 ;  /* 0x000000ffff5d7224 */ /* 0x000fe400078e008b */
[----:B-1----:R-:W-:Y:S01]  /*75f0*/  FFMA.FTZ R16, R92, c[0x0][0x23c], -R0 ;  /* 0x00008f005c107a23 */ /* 0x002fe20000010800 */
[----:B------:R-:W-:-:S03]  /*7600*/  @!P6 HADD2 R92, -R168.H0_H0, -RZ.H0_H0 ;  /* 0xa00000ffa85ce230 */ /* 0x000fc60000000900 */
[----:B------:R-:W1:Y:S02]  /*7610*/  MUFU.EX2 R84, R16 ;  /* 0x0000001000547308 */ /* 0x000e640000000800 */
[----:B------:R-:W-:Y:S01]  /*7620*/  @!P6 PRMT R168, R92, 0x5410, RZ ;  /* 0x000054105ca8e816 */ /* 0x000fe200000000ff */
[----:B------:R-:W-:Y:S01]  /*7630*/  IMAD.MOV.U32 R92, RZ, RZ, R209 ;  /* 0x000000ffff5c7224 */ /* 0x000fe200078e00d1 */
[----:B------:R-:W-:Y:S02]  /*7640*/  ISETP.GE.U32.AND P6, PT, R226, R6, PT ;  /* 0x00000006e200720c */ /* 0x000fe40003fc6070 */
[----:B------:R-:W-:-:S04]  /*7650*/  SHF.R.U32.HI R6, RZ, 0x18, R7 ;  /* 0x00000018ff067819 */ /* 0x000fc80000011607 */
[----:B------:R-:W-:Y:S02]  /*7660*/  ISETP.GE.U32.AND P2, PT, R226, R6, PT ;  /* 0x00000006e200720c */ /* 0x000fe40003f46070 */
[----:B------:R-:W-:Y:S02]  /*7670*/  SHF.R.U32.HI R6, RZ, 0x10, R7 ;  /* 0x00000010ff067819 */ /* 0x000fe40000011607 */
[----:B------:R-:W-:Y:S02]  /*7680*/  LOP3.LUT R7, R7, 0xffff, RZ, 0xc0, !PT ;  /* 0x0000ffff07077812 */ /* 0x000fe400078ec0ff */
[----:B-1----:R-:W-:Y:S01]  /*7690*/  F2FP.PACK_AB R16, R84, R88 ;  /* 0x000000585410723e */ /* 0x002fe200000000ff */
[----:B------:R-:W-:Y:S01]  /*76a0*/  @!P6 HADD2 R96, -R213.H0_H0, -RZ.H0_H0 ;  /* 0xa00000ffd560e230 */ /* 0x000fe20000000900 */
[----:B------:R-:W-:Y:S02]  /*76b0*/  LOP3.LUT R6, R6, 0xff, RZ, 0xc0, !PT ;  /* 0x000000ff06067812 */ /* 0x000fe400078ec0ff */
[----:B------:R-:W-:-:S02]  /*76c0*/  PRMT R134, R16, 0x7632, R134 ;  /* 0x0000763210867816 */ /* 0x000fc40000000086 */
[----:B------:R-:W-:Y:S01]  /*76d0*/  PRMT R133, R16, 0x7610, R133 ;  /* 0x0000761010857816 */ /* 0x000fe20000000085 */
[----:B------:R-:W-:Y:S01]  /*76e0*/  @!P2 HADD2 R97, -R200.H0_H0, -RZ.H0_H0 ;  /* 0xa00000ffc861a230 */ /* 0x000fe20000000900 */
[----:B---3--:R-:W-:Y:S01]  /*76f0*/  HMMA.16816.F32 R16, R8, R24, RZ ;  /* 0x000000180810723c */ /* 0x008fe200000018ff */
[----:B------:R-:W-:Y:S01]  /*7700*/  @!P5 HADD2 R94, -R134.H0_H0, -RZ.H0_H0 ;  /* 0xa00000ff865ed230 */ /* 0x000fe20000000900 */
[----:B------:R-:W-:Y:S01]  /*7710*/  PRMT R44, R133, 0x5410, R134 ;  /* 0x00005410852c7816 */ /* 0x000fe20000000086 */
[----:B------:R-:W-:Y:S01]  /*7720*/  @!P4 HADD2 R95, -R133.H0_H0, -RZ.H0_H0 ;  /* 0xa00000ff855fc230 */ /* 0x000fe20000000900 */
[----:B------:R-:W-:Y:S02]  /*7730*/  @!P6 PRMT R213, R96, 0x5410, RZ ;  /* 0x0000541060d5e816 */ /* 0x000fe400000000ff */
[----:B------:R-:W-:Y:S01]  /*7740*/  @!P5 PRMT R134, R94, 0x5410, RZ ;  /* 0x000054105e86d816 */ /* 0x000fe200000000ff */
[----:B------:R-:W-:Y:S01]  /*7750*/  IMAD.MOV.U32 R94, RZ, RZ, R208 ;  /* 0x000000ffff5e7224 */ /* 0x000fe200078e00d0 */
[----:B------:R-:W-:-:S02]  /*7760*/  ISETP.GE.U32.AND P5, PT, R226, R6, PT ;  /* 0x00000006e200720c */ /* 0x000fc40003fa6070 */
[----:B------:R-:W-:Y:S02]  /*7770*/  SHF.R.U32.HI R6, RZ, 0x8, R7 ;  /* 0x00000008ff067819 */ /* 0x000fe40000011607 */
[----:B------:R-:W-:Y:S01]  /*7780*/  @!P4 PRMT R133, R95, 0x5410, RZ ;  /* 0x000054105f85c816 */ /* 0x000fe200000000ff */
[----:B------:R-:W-:Y:S01]  /*7790*/  IMAD.MOV.U32 R95, RZ, RZ, R137 ;  /* 0x000000ffff5f7224 */ /* 0x000fe200078e0089 */
[----:B------:R-:W-:Y:S02]  /*77a0*/  LOP3.LUT R6, R6, 0xffff, RZ, 0xc0, !PT ;  /* 0x0000ffff06067812 */ /* 0x000fe400078ec0ff */
[----:B------:R-:W-:Y:S02]  /*77b0*/  @!P2 PRMT R200, R97, 0x5410, RZ ;  /* 0x0000541061c8a816 */ /* 0x000fe400000000ff */
[----:B------:R-:W-:Y:S02]  /*77c0*/  ISETP.GE.U32.AND P4, PT, R226, R6, PT ;  /* 0x00000006e200720c */ /* 0x000fe40003f86070 */
[----:B------:R-:W-:Y:S01]  /*77d0*/  SHF.R.U32.HI R6, RZ, 0x10, R28 ;  /* 0x00000010ff067819 */ /* 0x000fe2000001161c */
[----:B------:R-:W-:Y:S01]  /*77e0*/  @!P5 HADD2 R98, -R207.H0_H0, -RZ.H0_H0 ;  /* 0xa00000ffcf62d230 */ /* 0x000fe20000000900 */
[----:B------:R-:W-:-:S02]  /*77f0*/  LOP3.LUT R7, R4, 0xff, RZ, 0xc0, !PT ;  /* 0x000000ff04077812 */ /* 0x000fc400078ec0ff */
[----:B------:R-:W-:Y:S01]  /*7800*/  LOP3.LUT R6, R6, 0xff, RZ, 0xc0, !PT ;  /* 0x000000ff06067812 */ /* 0x000fe200078ec0ff */
[----:B------:R-:W-:Y:S01]  /*7810*/  HMMA.16816.F32 R208, R12, R20, R16 ;  /* 0x000000140cd0723c */ /* 0x000fe20000001810 */
[----:B------:R-:W-:Y:S02]  /*7820*/  @!P5 PRMT R207, R98, 0x5410, RZ ;  /* 0x0000541062cfd816 */ /* 0x000fe400000000ff */
[----:B------:R-:W-:Y:S02]  /*7830*/  ISETP.GE.U32.AND P6, PT, R226, R6, PT ;  /* 0x00000006e200720c */ /* 0x000fe40003fc6070 */
[----:B------:R-:W-:Y:S01]  /*7840*/  LOP3.LUT R6, R28, 0xffff, RZ, 0xc0, !PT ;  /* 0x0000ffff1c067812 */ /* 0x000fe200078ec0ff */
[----:B------:R-:W-:Y:S02]  /*7850*/  @!P4 HADD2 R99, -R212.H0_H0, -RZ.H0_H0 ;  /* 0xa00000ffd463c230 */ /* 0x000fe40000000900 */
[----:B------:R-:W-:Y:S01]  /*7860*/  HMMA.16816.F32 R16, R8, R26, RZ ;  /* 0x0000001a0810723c */ /* 0x000fe200000018ff */
[----:B------:R-:W-:Y:S01]  /*7870*/  SHF.R.U32.HI R6, RZ, 0x8, R6 ;  /* 0x00000008ff067819 */ /* 0x000fe20000011606 */
[----:B------:R-:W1:Y:S01]  /*7880*/  LDSM.16.MT88.4 R24, [R196+0x16000] ;  /* 0x01600000c418783b */ /* 0x000e620000004200 */
[----:B------:R-:W-:-:S02]  /*7890*/  @!P4 PRMT R212, R99, 0x5410, RZ ;  /* 0x0000541063d4c816 */ /* 0x000fc400000000ff */
[----:B------:R-:W-:-:S03]  /*78a0*/  LOP3.LUT R6, R6, 0xffff, RZ, 0xc0, !PT ;  /* 0x0000ffff06067812 */ /* 0x000fc600078ec0ff */
[----:B------:R-:W-:Y:S01]  /*78b0*/  @!P6 HADD2 R100, -R225.H0_H0, -RZ.H0_H0 ;  /* 0xa00000ffe164e230 */ /* 0x000fe20000000900 */
[----:B------:R-:W-:Y:S02]  /*78c0*/  ISETP.GE.U32.AND P4, PT, R226, R6, PT ;  /* 0x00000006e200720c */ /* 0x000fe40003f86070 */
[----:B------:R-:W-:Y:S02]  /*78d0*/  LOP3.LUT R6, R28, 0xff, RZ, 0xc0, !PT ;  /* 0x000000ff1c067812 */ /* 0x000fe400078ec0ff */
[----:B------:R-:W-:Y:S02]  /*78e0*/  @!P6 PRMT R225, R100, 0x5410, RZ ;  /* 0x0000541064e1e816 */ /* 0x000fe400000000ff */
[----:B------:R-:W-:Y:S01]  /*78f0*/  ISETP.GE.U32.AND P2, PT, R226, R6, PT ;  /* 0x00000006e200720c */ /* 0x000fe20003f46070 */
[----:B------:R-:W2:Y:S01]  /*7900*/  LDC.U8 R100, c[0x0][0x2d8] ;  /* 0x0000b600ff647b82 */ /* 0x000ea20000000000 */
[----:B------:R-:W-:-:S04]  /*7910*/  SHF.R.U32.HI R6, RZ, 0x18, R28 ;  /* 0x00000018ff067819 */ /* 0x000fc8000001161c */
[C---:B------:R-:W-:Y:S01]  /*7920*/  ISETP.GE.U32.AND P5, PT, R226.reuse, R6, PT ;  /* 0x00000006e200720c */ /* 0x040fe20003fa6070 */
[----:B------:R-:W-:Y:S01]  /*7930*/  @!P4 HADD2 R101, -R215.H0_H0, -RZ.H0_H0 ;  /* 0xa00000ffd765c230 */ /* 0x000fe20000000900 */
[----:B------:R-:W-:Y:S01]  /*7940*/  LOP3.LUT R6, R41, 0xff, RZ, 0xc0, !PT ;  /* 0x000000ff29067812 */ /* 0x000fe200078ec0ff */
[----:B------:R-:W-:Y:S01]  /*7950*/  HMMA.16816.F32 R136, R12, R22, R16 ;  /* 0x000000160c88723c */ /* 0x000fe20000001810 */
[----:B------:R-:W3:Y:S01]  /*7960*/  LDSM.16.MT88.4 R20, [R196+0x16800] ;  /* 0x01680000c414783b */ /* 0x000ee20000004200 */
[----:B------:R-:W-:Y:S01]  /*7970*/  IMAD.MOV.U32 R41, RZ, RZ, R72 ;  /* 0x000000ffff297224 */ /* 0x000fe200078e0048 */
[----:B------:R-:W-:Y:S01]  /*7980*/  @!P4 PRMT R215, R101, 0x5410, RZ ;  /* 0x0000541065d7c816 */ /* 0x000fe200000000ff */
[----:B------:R-:W-:Y:S01]  /*7990*/  @!P2 HADD2 R102, -R214.H0_H0, -RZ.H0_H0 ;  /* 0xa00000ffd666a230 */ /* 0x000fe20000000900 */
[----:B------:R-:W-:Y:S01]  /*79a0*/  IMAD.MOV.U32 R101, RZ, RZ, R227 ;  /* 0x000000ffff657224 */ /* 0x000fe200078e00e3 */
[----:B------:R-:W-:Y:S02]  /*79b0*/  ISETP.GE.U32.AND P4, PT, R226, R35, PT ;  /* 0x00000023e200720c */ /* 0x000fe40003f86070 */
[----:B------:R-:W-:-:S02]  /*79c0*/  SHF.R.U32.HI R227, RZ, 0x10, R4 ;  /* 0x00000010ffe37819 */ /* 0x000fc40000011604 */
[----:B------:R-:W-:Y:S01]  /*79d0*/  @!P2 PRMT R214, R102, 0x5410, RZ ;  /* 0x0000541066d6a816 */ /* 0x000fe200000000ff */
[----:B------:R-:W-:Y:S01]  /*79e0*/  @!P5 HADD2 R103, -R223.H0_H0, -RZ.H0_H0 ;  /* 0xa00000ffdf67d230 */ /* 0x000fe20000000900 */
[----:B------:R-:W-:Y:S01]  /*79f0*/  ISETP.GE.U32.AND P2, PT, R226, R6, PT ;  /* 0x00000006e200720c */ /* 0x000fe20003f46070 */
[----:B------:R-:W-:Y:S01]  /*7a00*/  IMAD.MOV.U32 R102, RZ, RZ, R73 ;  /* 0x000000ffff667224 */ /* 0x000fe200078e0049 */
[----:B------:R-:W-:Y:S02]  /*7a10*/  LOP3.LUT R226, R4, 0xffff, RZ, 0xc0, !PT ;  /* 0x0000ffff04e27812 */ /* 0x000fe400078ec0ff */
[----:B------:R-:W-:Y:S02]  /*7a20*/  SHF.R.U32.HI R18, RZ, 0x18, R4 ;  /* 0x00000018ff127819 */ /* 0x000fe40000011604 */
[----:B------:R-:W-:Y:S02]  /*7a30*/  SHF.R.U32.HI R4, RZ, 0x8, R43 ;  /* 0x00000008ff047819 */ /* 0x000fe4000001162b */
[----:B------:R-:W-:-:S02]  /*7a40*/  LOP3.LUT R5, R40, 0xff, RZ, 0xc0, !PT ;  /* 0x000000ff28057812 */ /* 0x000fc400078ec0ff */
[----:B------:R-:W-:Y:S02]  /*7a50*/  LOP3.LUT R4, R4, 0xffff, RZ, 0xc0, !PT ;  /* 0x0000ffff04047812 */ /* 0x000fe400078ec0ff */
[----:B------:R-:W-:Y:S01]  /*7a60*/  @!P5 PRMT R223, R103, 0x5410, RZ ;  /* 0x0000541067dfd816 */ /* 0x000fe200000000ff */
[----:B------:R-:W-:Y:S01]  /*7a70*/  @!P2 HADD2 R106, -R224.H0_H0, -RZ.H0_H0 ;  /* 0xa00000ffe06aa230 */ /* 0x000fe20000000900 */
[----:B--2---:R-:W-:Y:S01]  /*7a80*/  ISETP.GE.U32.AND P5, PT, R100, R4, PT ;  /* 0x000000046400720c */ /* 0x004fe20003fa6070 */
[----:B------:R-:W-:Y:S01]  /*7a90*/  IMAD.MOV.U32 R103, RZ, RZ, R92 ;  /* 0x000000ffff677224 */ /* 0x000fe200078e005c */
[----:B------:R-:W-:Y:S01]  /*7aa0*/  SHF.R.U32.HI R6, RZ, 0x8, R36 ;  /* 0x00000008ff067819 */ /* 0x000fe20000011624 */
[----:B------:R-:W-:Y:S01]  /*7ab0*/  IMAD.MOV.U32 R92, RZ, RZ, R81 ;  /* 0x000000ffff5c7224 */ /* 0x000fe200078e0051 */
[----:B------:R-:W-:Y:S01]  /*7ac0*/  PRMT R36, R5, 0x5410, R39 ;  /* 0x0000541005247816 */ /* 0x000fe20000000027 */
[----:B------:R-:W-:Y:S01]  /*7ad0*/  IMAD.WIDE.U32 R4, R42, -0x2daee0ad, RZ ;  /* 0xd2511f532a047825 */ /* 0x000fe200078e00ff */
[----:B------:R-:W-:-:S02]  /*7ae0*/  PRMT R37, R37, 0x5410, R6 ;  /* 0x0000541025257816 */ /* 0x000fc40000000006 */
[----:B------:R-:W-:Y:S01]  /*7af0*/  ISETP.GE.U32.AND P6, PT, R100, R31, PT ;  /* 0x0000001f6400720c */ /* 0x000fe20003fc6070 */
[----:B------:R-:W-:Y:S01]  /*7b00*/  IMAD.MOV.U32 R81, RZ, RZ, R59 ;  /* 0x000000ffff517224 */ /* 0x000fe200078e003b */
[----:B------:R-:W-:Y:S01]  /*7b10*/  LOP3.LUT R6, R5, UR13, R34, 0x96, !PT ;  /* 0x0000000d05067c12 */ /* 0x000fe2000f8e9622 */
[----:B------:R-:W-:Y:S01]  /*7b20*/  IMAD.MOV.U32 R59, RZ, RZ, R57 ;  /* 0x000000ffff3b7224 */ /* 0x000fe200078e0039 */
[C---:B------:R-:W-:Y:S01]  /*7b30*/  LOP3.LUT R28, R4.reuse, 0xffff, RZ, 0xc0, !PT ;  /* 0x0000ffff041c7812 */ /* 0x040fe200078ec0ff */
[----:B------:R-:W-:Y:S01]  /*7b40*/  @!P5 HADD2 R105, -R220.H0_H0, -RZ.H0_H0 ;  /* 0xa00000ffdc69d230 */ /* 0x000fe20000000900 */
[----:B------:R-:W-:Y:S01]  /*7b50*/  LOP3.LUT R34, R4, 0xff, RZ, 0xc0, !PT ;  /* 0x000000ff04227812 */ /* 0x000fe200078ec0ff */
[----:B------:R-:W-:Y:S01]  /*7b60*/  IMAD.MOV.U32 R57, RZ, RZ, R60 ;  /* 0x000000ffff397224 */ /* 0x000fe200078e003c */
[----:B------:R-:W-:Y:S01]  /*7b70*/  SHF.R.U32.HI R31, RZ, 0x10, R4 ;  /* 0x00000010ff1f7819 */ /* 0x000fe20000011604 */
[----:B------:R-:W-:Y:S01]  /*7b80*/  IMAD.MOV.U32 R60, RZ, RZ, R192 ;  /* 0x000000ffff3c7224 */ /* 0x000fe200078e00c0 */
[----:B------:R-:W-:Y:S01]  /*7b90*/  SHF.R.U32.HI R30, RZ, 0x18, R4 ;  /* 0x00000018ff1e7819 */ /* 0x000fe20000011604 */
[----:B------:R2:W5:Y:S01]  /*7ba0*/  LDL.LU R192, [R1+0x118] ;  /* 0x0001180001c07983 */ /* 0x0005620000300800 */
[----:B------:R-:W-:-:S02]  /*7bb0*/  LOP3.LUT R4, R38, 0xff, RZ, 0xc0, !PT ;  /* 0x000000ff26047812 */ /* 0x000fc400078ec0ff */
[----:B------:R-:W-:Y:S02]  /*7bc0*/  SHF.R.U32.HI R5, RZ, 0x10, R29 ;  /* 0x00000010ff057819 */ /* 0x000fe4000001161d */
[C---:B------:R-:W-:Y:S02]  /*7bd0*/  ISETP.GE.U32.AND P1, PT, R100.reuse, R4, PT ;  /* 0x000000046400720c */ /* 0x040fe40003f26070 */
[----:B------:R-:W-:Y:S02]  /*7be0*/  LOP3.LUT R4, R29, 0xffff, RZ, 0xc0, !PT ;  /* 0x0000ffff1d047812 */ /* 0x000fe400078ec0ff */
[----:B------:R-:W-:Y:S01]  /*7bf0*/  @!P5 PRMT R220, R105, 0x5410, RZ ;  /* 0x0000541069dcd816 */ /* 0x000fe200000000ff */
[----:B------:R-:W-:Y:S01]  /*7c00*/  IMAD.MOV.U32 R105, RZ, RZ, R101 ;  /* 0x000000ffff697224 */ /* 0x000fe200078e0065 */
[----:B------:R-:W-:Y:S01]  /*7c10*/  ISETP.GE.U32.AND P5, PT, R100, R7, PT ;  /* 0x000000076400720c */ /* 0x000fe20003fa6070 */
[----:B------:R-:W-:Y:S01]  /*7c20*/  IMAD.MOV.U32 R101, RZ, RZ, R129 ;  /* 0x000000ffff657224 */ /* 0x000fe200078e0081 */
[----:B------:R-:W-:-:S02]  /*7c30*/  SHF.R.U32.HI R7, RZ, 0x8, R4 ;  /* 0x00000008ff077819 */ /* 0x000fc40000011604 */
[----:B------:R-:W-:Y:S01]  /*7c40*/  LOP3.LUT R17, R29, 0xff, RZ, 0xc0, !PT ;  /* 0x000000ff1d117812 */ /* 0x000fe200078ec0ff */
[----:B------:R-:W-:Y:S01]  /*7c50*/  IMAD.MOV.U32 R42, RZ, RZ, R101 ;  /* 0x000000ffff2a7224 */ /* 0x000fe200078e0065 */
[----:B------:R-:W-:Y:S02]  /*7c60*/  SHF.R.U32.HI R16, RZ, 0x18, R29 ;  /* 0x00000018ff107819 */ /* 0x000fe4000001161d */
[----:B------:R-:W-:Y:S02]  /*7c70*/  LOP3.LUT R4, R5, 0xff, RZ, 0xc0, !PT ;  /* 0x000000ff05047812 */ /* 0x000fe400078ec0ff */
[----:B------:R-:W-:Y:S01]  /*7c80*/  @!P2 PRMT R224, R106, 0x5410, RZ ;  /* 0x000054106ae0a816 */ /* 0x000fe200000000ff */
[----:B------:R-:W-:Y:S01]  /*7c90*/  IMAD.MOV.U32 R106, RZ, RZ, R102 ;  /* 0x000000ffff6a7224 */ /* 0x000fe200078e0066 */
[----:B------:R-:W-:Y:S01]  /*7ca0*/  ISETP.GE.U32.AND P2, PT, R100, R18, PT ;  /* 0x000000126400720c */ /* 0x000fe20003f46070 */
[----:B------:R-:W-:Y:S01]  /*7cb0*/  IMAD.MOV.U32 R102, RZ, RZ, R128 ;  /* 0x000000ffff667224 */ /* 0x000fe200078e0080 */
[----:B------:R-:W-:-:S02]  /*7cc0*/  PRMT R35, R17, 0x5410, R7 ;  /* 0x0000541011237816 */ /* 0x000fc40000000007 */
[----:B------:R-:W-:Y:S01]  /*7cd0*/  PRMT R29, R4, 0x5410, R16 ;  /* 0x00005410041d7816 */ /* 0x000fe20000000010 */
[----:B------:R-:W-:Y:S01]  /*7ce0*/  IMAD.MOV.U32 R43, RZ, RZ, R102 ;  /* 0x000000ffff2b7224 */ /* 0x000fe200078e0066 */
[----:B-1----:R-:W-:Y:S01]  /*7cf0*/  HMMA.16816.F32 R16, R8, R24, RZ ;  /* 0x000000180810723c */ /* 0x002fe200000018ff */
[----:B------:R-:W-:Y:S01]  /*7d00*/  SHF.R.U32.HI R4, RZ, 0x8, R46 ;  /* 0x00000008ff047819 */ /* 0x000fe2000001162e */
[----:B------:R-:W-:Y:S01]  /*7d10*/  IMAD.MOV.U32 R102, RZ, RZ, R93 ;  /* 0x000000ffff667224 */ /* 0x000fe200078e005d */
[----:B------:R-:W-:Y:S01]  /*7d20*/  LOP3.LUT R5, R31, 0xff, RZ, 0xc0, !PT ;  /* 0x000000ff1f057812 */ /* 0x000fe200078ec0ff */
[----:B------:R-:W-:Y:S01]  /*7d30*/  IMAD.MOV.U32 R93, RZ, RZ, R80 ;  /* 0x000000ffff5d7224 */ /* 0x000fe200078e0050 */
[----:B------:R-:W-:Y:S01]  /*7d40*/  LOP3.LUT R4, R4, 0xffff, RZ, 0xc0, !PT ;  /* 0x0000ffff04047812 */ /* 0x000fe200078ec0ff */
[----:B------:R-:W-:Y:S01]  /*7d50*/  IMAD.MOV.U32 R80, RZ, RZ, R54 ;  /* 0x000000ffff507224 */ /* 0x000fe200078e0036 */
[----:B------:R-:W-:Y:S01]  /*7d60*/  SHF.R.U32.HI R7, RZ, 0x8, R28 ;  /* 0x00000008ff077819 */ /* 0x000fe2000001161c */
[----:B------:R-:W-:Y:S01]  /*7d70*/  IMAD.MOV.U32 R54, RZ, RZ, R55 ;  /* 0x000000ffff367224 */ /* 0x000fe200078e0037 */
[----:B------:R-:W-:Y:S01]  /*7d80*/  ISETP.GE.U32.AND P3, PT, R100, R4, PT ;  /* 0x000000046400720c */ /* 0x000fe20003f66070 */
[----:B------:R-:W-:-:S02]  /*7d90*/  FFMA.FTZ R4, R108, c[0x0][0x23c], -R0 ;  /* 0x00008f006c047a23 */ /* 0x000fc40000010800 */
[----:B------:R-:W-:Y:S02]  /*7da0*/  IMAD.MOV.U32 R100, RZ, RZ, R95 ;  /* 0x000000ffff647224 */ /* 0x000fe400078e005f */
[----:B------:R-:W-:Y:S02]  /*7db0*/  IMAD.MOV.U32 R95, RZ, RZ, R94 ;  /* 0x000000ffff5f7224 */ /* 0x000fe400078e005e */
[----:B------:R-:W-:Y:S02]  /*7dc0*/  IMAD.MOV.U32 R94, RZ, RZ, R91 ;  /* 0x000000ffff5e7224 */ /* 0x000fe400078e005b */
[----:B------:R-:W-:Y:S01]  /*7dd0*/  MUFU.EX2 R91, R4 ;  /* 0x00000004005b7308 */ /* 0x000fe20000000800 */
[----:B------:R-:W-:Y:S02]  /*7de0*/  IMAD.MOV.U32 R104, RZ, RZ, R100 ;  /* 0x000000ffff687224 */ /* 0x000fe400078e0064 */
[----:B------:R-:W-:Y:S02]  /*7df0*/  IMAD.MOV.U32 R100, RZ, RZ, R131 ;  /* 0x000000ffff647224 */ /* 0x000fe400078e0083 */
[----:B------:R-:W-:Y:S01]  /*7e00*/  IMAD.MOV.U32 R101, RZ, RZ, R94 ;  /* 0x000000ffff657224 */ /* 0x000fe200078e005e */
[----:B---3--:R-:W-:Y:S01]  /*7e10*/  HMMA.16816.F32 R96, R12, R20, R16 ;  /* 0x000000140c60723c */ /* 0x008fe20000001810 */
[----:B------:R-:W-:-:S02]  /*7e20*/  IMAD.MOV.U32 R40, RZ, RZ, R100 ;  /* 0x000000ffff287224 */ /* 0x000fc400078e0064 */
[----:B------:R-:W-:Y:S02]  /*7e30*/  IMAD.MOV.U32 R100, RZ, RZ, R95 ;  /* 0x000000ffff647224 */ /* 0x000fe400078e005f */
[----:B------:R-:W-:Y:S02]  /*7e40*/  IMAD.MOV.U32 R94, RZ, RZ, R85 ;  /* 0x000000ffff5e7224 */ /* 0x000fe400078e0055 */
[----:B------:R-:W-:Y:S01]  /*7e50*/  PRMT R20, R5, 0x5410, R30 ;  /* 0x0000541005147816 */ /* 0x000fe2000000001e */
[----:B------:R-:W-:Y:S01]  /*7e60*/  HMMA.16816.F32 R16, R8, R26, RZ ;  /* 0x0000001a0810723c */ /* 0x000fe200000018ff */
[--C-:B------:R-:W-:Y:S01]  /*7e70*/  FFMA.FTZ R5, R110, c[0x0][0x23c], -R2.reuse ;  /* 0x00008f006e057a23 */ /* 0x100fe20000010802 */
[----:B------:R-:W-:Y:S01]  /*7e80*/  PRMT R21, R34, 0x5410, R7 ;  /* 0x0000541022157816 */ /* 0x000fe20000000007 */
[----:B------:R-:W-:Y:S02]  /*7e90*/  FFMA.FTZ R7, R109, c[0x0][0x23c], -R2 ;  /* 0x00008f006d077a23 */ /* 0x000fe40000010802 */
[----:B------:R-:W-:-:S02]  /*7ea0*/  IMAD.MOV.U32 R85, RZ, RZ, R76 ;  /* 0x000000ffff557224 */ /* 0x000fc400078e004c */
[----:B------:R1:W-:Y:S01]  /*7eb0*/  MUFU.EX2 R34, R7 ;  /* 0x0000000700227308 */ /* 0x0003e20000000800 */
[----:B------:R-:W-:Y:S02]  /*7ec0*/  IMAD.MOV.U32 R55, RZ, RZ, R58 ;  /* 0x000000ffff377224 */ /* 0x000fe400078e003a */
[----:B------:R-:W-:Y:S02]  /*7ed0*/  IMAD.MOV.U32 R76, RZ, RZ, R82 ;  /* 0x000000ffff4c7224 */ /* 0x000fe400078e0052 */
[----:B------:R-:W-:Y:S02]  /*7ee0*/  IMAD.MOV.U32 R58, RZ, RZ, R56 ;  /* 0x000000ffff3a7224 */ /* 0x000fe400078e0038 */
[----:B------:R-:W-:Y:S02]  /*7ef0*/  IMAD.MOV.U32 R56, RZ, RZ, R63 ;  /* 0x000000ffff387224 */ /* 0x000fe400078e003f */
[----:B------:R-:W-:Y:S02]  /*7f00*/  IMAD.MOV.U32 R82, RZ, RZ, R62 ;  /* 0x000000ffff527224 */ /* 0x000fe400078e003e */
[----:B------:R-:W-:-:S02]  /*7f10*/  IMAD.MOV.U32 R62, RZ, RZ, R61 ;  /* 0x000000ffff3e7224 */ /* 0x000fc400078e003d */
[----:B------:R-:W-:Y:S01]  /*7f20*/  IMAD.MOV.U32 R63, RZ, RZ, R66 ;  /* 0x000000ffff3f7224 */ /* 0x000fe200078e0042 */
[----:B-1----:R-:W-:-:S03]  /*7f30*/  HSET2.LE.AND R7, R36, R77, PT ;  /* 0x0000004d24077233 */ /* 0x002fc60003803000 */
[----:B------:R-:W-:Y:S01]  /*7f40*/  HMMA.16816.F32 R72, R12, R22, R16 ;  /* 0x000000160c48723c */ /* 0x000fe20000001810 */
[----:B------:R-:W1:Y:S01]  /*7f50*/  LDSM.16.MT88.4 R16, [R195+0x16000] ;  /* 0x01600000c310783b */ /* 0x000e620000004200 */
[----:B------:R3:W4:Y:S01]  /*7f60*/  MUFU.EX2 R22, R5 ;  /* 0x0000000500167308 */ /* 0x0007220000000800 */
[----:B------:R-:W-:-:S05]  /*7f70*/  LOP3.LUT R7, R7, R47, RZ, 0xc0, !PT ;  /* 0x0000002f07077212 */ /* 0x000fca00078ec0ff */
[C---:B-1----:R-:W-:Y:S08]  /*7f80*/  HMMA.16816.F32 R24, R8.reuse, R16, RZ ;  /* 0x000000100818723c */ /* 0x042ff000000018ff */
[----:B------:R-:W-:Y:S07]  /*7f90*/  HMMA.16816.F32 R16, R8, R18, RZ ;  /* 0x000000120810723c */ /* 0x000fee00000018ff */
[----:B------:R-:W-:Y:S01]  /*7fa0*/  FFMA.FTZ R8, R107, c[0x0][0x23c], -R0 ;  /* 0x00008f006b087a23 */ /* 0x000fe20000010800 */
[C---:B------:R-:W-:Y:S01]  /*7fb0*/  LOP3.LUT R0, R6.reuse, 0xffff, RZ, 0xc0, !PT ;  /* 0x0000ffff06007812 */ /* 0x040fe200078ec0ff */
[--C-:B------:R-:W-:Y:S01]  /*7fc0*/  HSET2.LE.AND R10, R21, R77.reuse, PT ;  /* 0x0000004d150a7233 */ /* 0x100fe20003803000 */
[----:B------:R-:W-:Y:S01]  /*7fd0*/  IMAD.MOV.U32 R107, RZ, RZ, R41 ;  /* 0x000000ffff6b7224 */ /* 0x000fe200078e0029 */
[----:B------:R1:W1:Y:S01]  /*7fe0*/  MUFU.EX2 R31, R8 ;  /* 0x00000008001f7308 */ /* 0x0002620000000800 */
[----:B------:R-:W-:Y:S01]  /*7ff0*/  SHF.R.U32.HI R2, RZ, 0x8, R0 ;  /* 0x00000008ff027819 */ /* 0x000fe20000011600 */
[----:B------:R-:W-:Y:S01]  /*8000*/  IMAD.MOV.U32 R41, RZ, RZ, R130 ;  /* 0x000000ffff297224 */ /* 0x000fe200078e0082 */
[----:B------:R-:W-:Y:S01]  /*8010*/  LOP3.LUT R0, R6, 0xff, RZ, 0xc0, !PT ;  /* 0x000000ff06007812 */ /* 0x000fe200078ec0ff */
[----:B------:R-:W-:-:S03]  /*8020*/  HSET2.LE.AND R11, R20, R77, PT ;  /* 0x0000004d140b7233 */ /* 0x000fc60003803000 */
[----:B---3--:R-:W-:Y:S02]  /*8030*/  PRMT R5, R0, 0x5410, R2 ;  /* 0x0000541000057816 */ /* 0x008fe40000000002 */
[--C-:B------:R-:W-:Y:S02]  /*8040*/  SHF.R.U32.HI R0, RZ, 0x10, R6.reuse ;  /* 0x00000010ff007819 */ /* 0x100fe40000011606 */
[----:B------:R-:W-:Y:S01]  /*8050*/  SHF.R.U32.HI R2, RZ, 0x18, R6 ;  /* 0x00000018ff027819 */ /* 0x000fe20000011606 */
[--C-:B------:R-:W-:Y:S01]  /*8060*/  HSET2.LE.AND R6, R37, R77.reuse, PT ;  /* 0x0000004d25067233 */ /* 0x100fe20003803000 */
[----:B------:R-:W-:Y:S01]  /*8070*/  LOP3.LUT R0, R0, 0xff, RZ, 0xc0, !PT ;  /* 0x000000ff00007812 */ /* 0x000fe200078ec0ff */
[----:B-1----:R-:W-:-:S03]  /*8080*/  HSET2.LE.AND R8, R5, R77, PT ;  /* 0x0000004d05087233 */ /* 0x002fc60003803000 */
[----:B------:R-:W-:Y:S01]  /*8090*/  PRMT R4, R0, 0x5410, R2 ;  /* 0x0000541000047816 */ /* 0x000fe20000000002 */
[--C-:B------:R-:W-:Y:S01]  /*80a0*/  HSET2.LE.AND R0, R35, R77.reuse, PT ;  /* 0x0000004d23007233 */ /* 0x100fe20003803000 */
[----:B----4-:R-:W-:Y:S01]  /*80b0*/  IMAD.MOV.U32 R35, RZ, RZ, R22 ;  /* 0x000000ffff237224 */ /* 0x010fe200078e0016 */
[--C-:B------:R-:W-:Y:S01]  /*80c0*/  HSET2.LE.AND R2, R29, R77.reuse, PT ;  /* 0x0000004d1d027233 */ /* 0x100fe20003803000 */
[----:B------:R-:W-:Y:S01]  /*80d0*/  LOP3.LUT R128, R8, R45, RZ, 0xc0, !PT ;  /* 0x0000002d08807212 */ /* 0x000fe200078ec0ff */
[----:B------:R-:W-:Y:S01]  /*80e0*/  HSET2.LE.AND R9, R4, R77, PT ;  /* 0x0000004d04097233 */ /* 0x000fe20003803000 */
[----:B------:R-:W-:Y:S02]  /*80f0*/  LOP3.LUT R4, R0, R50, RZ, 0xc0, !PT ;  /* 0x0000003200047212 */ /* 0x000fe400078ec0ff */
[----:B------:R-:W-:Y:S02]  /*8100*/  LOP3.LUT R5, R2, R49, RZ, 0xc0, !PT ;  /* 0x0000003102057212 */ /* 0x000fe400078ec0ff */
[----:B------:R-:W-:-:S02]  /*8110*/  F2FP.PACK_AB R2, R34, R35 ;  /* 0x000000232202723e */ /* 0x000fc400000000ff */
[----:B------:R-:W-:Y:S02]  /*8120*/  F2FP.PACK_AB R0, R31, R91 ;  /* 0x0000005b1f00723e */ /* 0x000fe400000000ff */
[C---:B------:R-:W-:Y:S02]  /*8130*/  PRMT R30, R2.reuse, 0x7610, R30 ;  /* 0x00007610021e7816 */ /* 0x040fe4000000001e */
[----:B------:R-:W-:Y:S02]  /*8140*/  PRMT R29, R2, 0x7632, R29 ;  /* 0x00007632021d7816 */ /* 0x000fe4000000001d */
[C---:B------:R-:W-:Y:S02]  /*8150*/  PRMT R28, R0.reuse, 0x7610, R28 ;  /* 0x00007610001c7816 */ /* 0x040fe4000000001c */
[----:B------:R-:W-:Y:S02]  /*8160*/  PRMT R2, R0, 0x7632, R2 ;  /* 0x0000763200027816 */ /* 0x000fe40000000002 */
[----:B------:R-:W-:-:S02]  /*8170*/  PRMT R0, R30, 0x5410, R29 ;  /* 0x000054101e007816 */ /* 0x000fc4000000001d */
[----:B------:R-:W-:Y:S02]  /*8180*/  LOP3.LUT R129, R9, R44, RZ, 0xc0, !PT ;  /* 0x0000002c09817212 */ /* 0x000fe400078ec0ff */
[----:B------:R-:W-:Y:S02]  /*8190*/  LOP3.LUT R130, R10, R0, RZ, 0xc0, !PT ;  /* 0x000000000a827212 */ /* 0x000fe400078ec0ff */
[----:B------:R-:W-:Y:S02]  /*81a0*/  PRMT R0, R28, 0x5410, R2 ;  /* 0x000054101c007816 */ /* 0x000fe40000000002 */
[----:B------:R-:W-:Y:S02]  /*81b0*/  LOP3.LUT R6, R6, R48, RZ, 0xc0, !PT ;  /* 0x0000003006067212 */ /* 0x000fe400078ec0ff */
[----:B------:R-:W-:Y:S02]  /*81c0*/  LOP3.LUT R131, R11, R0, RZ, 0xc0, !PT ;  /* 0x000000000b837212 */ /* 0x000fe400078ec0ff */
[----:B------:R-:W1:Y:S02]  /*81d0*/  LDSM.16.MT88.4 R8, [R195+0x16800] ;  /* 0x01680000c308783b */ /* 0x000e640000004200 */
[C---:B-1----:R-:W-:Y:S08]  /*81e0*/  HMMA.16816.F32 R24, R12.reuse, R8, R24 ;  /* 0x000000080c18723c */ /* 0x042ff00000001818 */
[----:B------:R-:W-:Y:S01]  /*81f0*/  HMMA.16816.F32 R16, R12, R10, R16 ;  /* 0x0000000a0c10723c */ /* 0x000fe20000001810 */
[----:B------:R-:W1:Y:S04]  /*8200*/  LDSM.16.MT88.4 R12, [R193+0x11000] ;  /* 0x01100000c10c783b */ /* 0x000e680000004200 */
[----:B------:R-:W3:Y:S03]  /*8210*/  LDSM.16.MT88.4 R8, [R194+0x11000] ;  /* 0x01100000c208783b */ /* 0x000ee60000004200 */
[C---:B-1----:R-:W-:Y:S08]  /*8220*/  HMMA.16816.F32 R164, R4.reuse, R12, R164 ;  /* 0x0000000c04a4723c */ /* 0x042ff000000018a4 */
[C---:B------:R-:W-:Y:S01]  /*8230*/  HMMA.16816.F32 R20, R4.reuse, R14, R104 ;  /* 0x0000000e0414723c */ /* 0x040fe20000001868 */
[----:B------:R-:W1:Y:S07]  /*8240*/  LDSM.16.MT88.4 R12, [R196+0x11000] ;  /* 0x01100000c40c783b */ /* 0x000e6e0000004200 */
[C---:B---3--:R-:W-:Y:S08]  /*8250*/  HMMA.16816.F32 R156, R4.reuse, R8, R156 ;  /* 0x00000008049c723c */ /* 0x048ff0000000189c */
[C---:B------:R-:W-:Y:S01]  /*8260*/  HMMA.16816.F32 R36, R4.reuse, R10, R148 ;  /* 0x0000000a0424723c */ /* 0x040fe20000001894 */
[----:B------:R-:W3:Y:S07]  /*8270*/  LDSM.16.MT88.4 R8, [R195+0x11000] ;  /* 0x01100000c308783b */ /* 0x000eee0000004200 */
[C---:B-1----:R-:W-:Y:S08]  /*8280*/  HMMA.16816.F32 R148, R4.reuse, R12, R40 ;  /* 0x0000000c0494723c */ /* 0x042ff00000001828 */
[C---:B------:R-:W-:Y:S01]  /*8290*/  HMMA.16816.F32 R40, R4.reuse, R14, R100 ;  /* 0x0000000e0428723c */ /* 0x040fe20000001864 */
[----:B------:R-:W1:Y:S07]  /*82a0*/  LDSM.16.MT88.4 R12, [R193+0x13000] ;  /* 0x01300000c10c783b */ /* 0x000e6e0000004200 */
[C---:B---3--:R-:W-:Y:S08]  /*82b0*/  HMMA.16816.F32 R140, R4.reuse, R8, R140 ;  /* 0x00000008048c723c */ /* 0x048ff0000000188c */
[----:B------:R-:W-:Y:S01]  /*82c0*/  HMMA.16816.F32 R44, R4, R10, R244 ;  /* 0x0000000a042c723c */ /* 0x000fe200000018f4 */
[----:B------:R-:W3:Y:S01]  /*82d0*/  LDSM.16.MT88.4 R8, [R194+0x13000] ;  /* 0x01300000c208783b */ /* 0x000ee20000004200 */
[----:B------:R-:W-:-:S02]  /*82e0*/  IMAD.MOV.U32 R100, RZ, RZ, R92 ;  /* 0x000000ffff647224 */ /* 0x000fc400078e005c */
[----:B------:R-:W-:Y:S02]  /*82f0*/  IMAD.MOV.U32 R105, RZ, RZ, R85 ;  /* 0x000000ffff697224 */ /* 0x000fe400078e0055 */
[----:B------:R-:W-:Y:S02]  /*8300*/  IMAD.MOV.U32 R61, RZ, RZ, R33 ;  /* 0x000000ffff3d7224 */ /* 0x000fe400078e0021 */
[----:B------:R-:W-:Y:S01]  /*8310*/  IMAD.MOV.U32 R247, RZ, RZ, R76 ;  /* 0x000000fffff77224 */ /* 0x000fe200078e004c */
[----:B------:R2:W5:Y:S01]  /*8320*/  LDL.LU R33, [R1+0x114] ;  /* 0x0001140001217983 */ /* 0x0005620000300800 */
[----:B------:R-:W-:Y:S02]  /*8330*/  IMAD.MOV.U32 R66, RZ, RZ, R32 ;  /* 0x000000ffff427224 */ /* 0x000fe400078e0020 */
[----:B------:R-:W-:Y:S01]  /*8340*/  IMAD.MOV.U32 R50, RZ, RZ, R58 ;  /* 0x000000ffff327224 */ /* 0x000fe200078e003a */
[----:B------:R2:W5:Y:S01]  /*8350*/  LDL.LU R32, [R1+0x110] ;  /* 0x0001100001207983 */ /* 0x0005620000300800 */
[----:B------:R-:W-:-:S02]  /*8360*/  IMAD.MOV.U32 R76, RZ, RZ, R59 ;  /* 0x000000ffff4c7224 */ /* 0x000fc400078e003b */
[----:B------:R-:W-:Y:S02]  /*8370*/  IMAD.MOV.U32 R92, RZ, RZ, R56 ;  /* 0x000000ffff5c7224 */ /* 0x000fe400078e0038 */
[----:B------:R-:W-:Y:S02]  /*8380*/  IMAD.MOV.U32 R85, RZ, RZ, R57 ;  /* 0x000000ffff557224 */ /* 0x000fe400078e0039 */
[----:B------:R-:W-:Y:S02]  /*8390*/  IMAD.MOV.U32 R102, RZ, RZ, R94 ;  /* 0x000000ffff667224 */ /* 0x000fe400078e005e */
[----:B------:R-:W-:Y:S01]  /*83a0*/  IMAD.MOV.U32 R101, RZ, RZ, R93 ;  /* 0x000000ffff657224 */ /* 0x000fe200078e005d */
[----:B-1----:R-:W-:Y:S01]  /*83b0*/  HMMA.16816.F32 R52, R4, R12, R52 ;  /* 0x0000000c0434723c */ /* 0x002fe20000001834 */
[----:B------:R-:W-:Y:S02]  /*83c0*/  IMAD.MOV.U32 R104, RZ, RZ, R84 ;  /* 0x000000ffff687224 */ /* 0x000fe400078e0054 */
[----:B------:R-:W-:-:S02]  /*83d0*/  IMAD.MOV.U32 R103, RZ, RZ, R80 ;  /* 0x000000ffff677224 */ /* 0x000fc400078e0050 */
[----:B------:R-:W-:-:S03]  /*83e0*/  IMAD.MOV.U32 R0, RZ, RZ, R81 ;  /* 0x000000ffff007224 */ /* 0x000fc600078e0051 */
[----:B------:R-:W-:Y:S01]  /*83f0*/  HMMA.16816.F32 R56, R4, R14, R248 ;  /* 0x0000000e0438723c */ /* 0x000fe200000018f8 */
[----:B------:R-:W1:Y:S01]  /*8400*/  LDSM.16.MT88.4 R12, [R196+0x13000] ;  /* 0x01300000c40c783b */ /* 0x000e620000004200 */
[----:B------:R-:W-:Y:S02]  /*8410*/  IMAD.MOV.U32 R49, RZ, RZ, R82 ;  /* 0x000000ffff317224 */ /* 0x000fe400078e0052 */
[----:B------:R-:W-:Y:S02]  /*8420*/  IMAD.MOV.U32 R48, RZ, RZ, R83 ;  /* 0x000000ffff307224 */ /* 0x000fe400078e0053 */
[----:B------:R-:W-:Y:S02]  /*8430*/  IMAD.MOV.U32 R84, RZ, RZ, R62 ;  /* 0x000000ffff547224 */ /* 0x000fe400078e003e */
[----:B------:R-:W-:Y:S02]  /*8440*/  IMAD.MOV.U32 R80, RZ, RZ, R63 ;  /* 0x000000ffff507224 */ /* 0x000fe400078e003f */
[----:B------:R-:W-:-:S02]  /*8450*/  IMAD.MOV.U32 R81, RZ, RZ, R60 ;  /* 0x000000ffff517224 */ /* 0x000fc400078e003c */
[----:B------:R-:W-:Y:S02]  /*8460*/  IMAD.MOV.U32 R82, RZ, RZ, R61 ;  /* 0x000000ffff527224 */ /* 0x000fe400078e003d */
[----:B------:R-:W-:Y:S01]  /*8470*/  IMAD.MOV.U32 R83, RZ, RZ, R66 ;  /* 0x000000ffff537224 */ /* 0x000fe200078e0042 */
[----:B---3--:R-:W-:Y:S01]  /*8480*/  HMMA.16816.F32 R60, R4, R8, R240 ;  /* 0x00000008043c723c */ /* 0x008fe200000018f0 */
[----:B------:R-:W-:Y:S02]  /*8490*/  IMAD.MOV.U32 R93, RZ, RZ, R67 ;  /* 0x000000ffff5d7224 */ /* 0x000fe400078e0043 */
[----:B------:R-:W-:Y:S02]  /*84a0*/  IMAD.MOV.U32 R94, RZ, RZ, R64 ;  /* 0x000000ffff5e7224 */ /* 0x000fe400078e0040 */
[----:B------:R-:W-:-:S03]  /*84b0*/  IMAD.MOV.U32 R95, RZ, RZ, R65 ;  /* 0x000000ffff5f7224 */ /* 0x000fc600078e0041 */
[C---:B------:R-:W-:Y:S01]  /*84c0*/  HMMA.16816.F32 R64, R4.reuse, R10, R68 ;  /* 0x0000000a0440723c */ /* 0x040fe20000001844 */
[----:B------:R-:W3:Y:S01]  /*84d0*/  LDSM.16.MT88.4 R8, [R195+0x13000] ;  /* 0x01300000c308783b */ /* 0x000ee20000004200 */
[----:B------:R-:W-:Y:S02]  /*84e0*/  IMAD.MOV.U32 R242, RZ, RZ, R78 ;  /* 0x000000fffff27224 */ /* 0x000fe400078e004e */
[----:B------:R-:W-:Y:S02]  /*84f0*/  IMAD.MOV.U32 R243, RZ, RZ, R79 ;  /* 0x000000fffff37224 */ /* 0x000fe400078e004f */
[----:B------:R-:W-:Y:S02]  /*8500*/  IMAD.MOV.U32 R248, RZ, RZ, R87 ;  /* 0x000000fffff87224 */ /* 0x000fe400078e0057 */
[----:B------:R-:W-:Y:S01]  /*8510*/  IMAD.MOV.U32 R249, RZ, RZ, R86 ;  /* 0x000000fffff97224 */ /* 0x000fe200078e0056 */
[----:B-1----:R-:W-:Y:S07]  /*8520*/  HMMA.16816.F32 R68, R4, R12, R236 ;  /* 0x0000000c0444723c */ /* 0x002fee00000018ec */
[----:B------:R-:W-:-:S02]  /*8530*/  IMAD.MOV.U32 R238, RZ, RZ, R76 ;  /* 0x000000ffffee7224 */ /* 0x000fc400078e004c */
[----:B------:R-:W-:Y:S01]  /*8540*/  HMMA.16816.F32 R76, R4, R14, R232 ;  /* 0x0000000e044c723c */ /* 0x000fe200000018e8 */
[----:B------:R-:W-:Y:S01]  /*8550*/  IMAD.MOV.U32 R237, RZ, RZ, R82 ;  /* 0x000000ffffed7224 */ /* 0x000fe200078e0052 */
[----:B------:R-:W1:Y:S01]  /*8560*/  LDSM.16.MT88.4 R12, [R193+0x15000] ;  /* 0x01500000c10c783b */ /* 0x000e620000004200 */
[----:B------:R-:W-:-:S04]  /*8570*/  IMAD.MOV.U32 R236, RZ, RZ, R83 ;  /* 0x000000ffffec7224 */ /* 0x000fc800078e0053 */
[----:B------:R-:W-:Y:S02]  /*8580*/  IMAD.MOV.U32 R233, RZ, RZ, R85 ;  /* 0x000000ffffe97224 */ /* 0x000fe400078e0055 */
[----:B------:R-:W-:Y:S02]  /*8590*/  IMAD.MOV.U32 R232, RZ, RZ, R84 ;  /* 0x000000ffffe87224 */ /* 0x000fe400078e0054 */
[----:B------:R-:W-:Y:S02]  /*85a0*/  IMAD.MOV.U32 R235, RZ, RZ, R80 ;  /* 0x000000ffffeb7224 */ /* 0x000fe400078e0050 */
[----:B------:R-:W-:Y:S01]  /*85b0*/  IMAD.MOV.U32 R234, RZ, RZ, R81 ;  /* 0x000000ffffea7224 */ /* 0x000fe200078e0051 */
[C---:B---3--:R-:W-:Y:S08]  /*85c0*/  HMMA.16816.F32 R84, R4.reuse, R10, R184 ;  /* 0x0000000a0454723c */ /* 0x048ff000000018b8 */
[----:B------:R-:W-:Y:S01]  /*85d0*/  HMMA.16816.F32 R80, R4, R8, R216 ;  /* 0x000000080450723c */ /* 0x000fe200000018d8 */
[----:B------:R-:W3:Y:S01]  /*85e0*/  LDSM.16.MT88.4 R8, [R194+0x15000] ;  /* 0x01500000c208783b */ /* 0x000ee20000004200 */
[----:B------:R-:W-:-:S02]  /*85f0*/  IMAD.MOV.U32 R239, RZ, RZ, R105 ;  /* 0x000000ffffef7224 */ /* 0x000fc400078e0069 */
[----:B------:R-:W-:Y:S02]  /*8600*/  IMAD.MOV.U32 R244, RZ, RZ, R104 ;  /* 0x000000fffff47224 */ /* 0x000fe400078e0068 */
[----:B------:R-:W-:Y:S02]  /*8610*/  IMAD.MOV.U32 R105, RZ, RZ, R103 ;  /* 0x000000ffff697224 */ /* 0x000fe400078e0067 */
[----:B------:R-:W-:Y:S02]  /*8620*/  IMAD.MOV.U32 R104, RZ, RZ, R100 ;  /* 0x000000ffff687224 */ /* 0x000fe400078e0064 */
[----:B------:R-:W-:Y:S02]  /*8630*/  IMAD.MOV.U32 R240, RZ, RZ, R101 ;  /* 0x000000fffff07224 */ /* 0x000fe400078e0065 */
[----:B------:R-:W-:Y:S02]  /*8640*/  IMAD.MOV.U32 R241, RZ, RZ, R102 ;  /* 0x000000fffff17224 */ /* 0x000fe400078e0066 */
[----:B------:R-:W-:-:S02]  /*8650*/  IMAD.MOV.U32 R246, RZ, RZ, R91 ;  /* 0x000000fffff67224 */ /* 0x000fc400078e005b */
[----:B------:R-:W-:Y:S02]  /*8660*/  IMAD.MOV.U32 R245, RZ, RZ, R90 ;  /* 0x000000fffff57224 */ /* 0x000fe400078e005a */
[----:B------:R-:W-:Y:S02]  /*8670*/  IMAD.MOV.U32 R250, RZ, RZ, R88 ;  /* 0x000000fffffa7224 */ /* 0x000fe400078e0058 */
[----:B------:R-:W-:Y:S02]  /*8680*/  IMAD.MOV.U32 R251, RZ, RZ, R89 ;  /* 0x000000fffffb7224 */ /* 0x000fe400078e0059 */
[----:B-1----:R-:W-:Y:S07]  /*8690*/  HMMA.16816.F32 R88, R4, R12, R228 ;  /* 0x0000000c0458723c */ /* 0x002fee00000018e4 */
[----:B------:R-:W-:-:S02]  /*86a0*/  IMAD.MOV.U32 R229, RZ, RZ, R95 ;  /* 0x000000ffffe57224 */ /* 0x000fc400078e005f */
[----:B------:R-:W-:Y:S02]  /*86b0*/  IMAD.MOV.U32 R231, RZ, RZ, R94 ;  /* 0x000000ffffe77224 */ /* 0x000fe400078e005e */
[----:B------:R-:W-:Y:S02]  /*86c0*/  IMAD.MOV.U32 R228, RZ, RZ, R93 ;  /* 0x000000ffffe47224 */ /* 0x000fe400078e005d */
[----:B------:R-:W-:Y:S01]  /*86d0*/  IMAD.MOV.U32 R230, RZ, RZ, R92 ;  /* 0x000000ffffe67224 */ /* 0x000fe200078e005c */
[----:B---3--:R-:W-:Y:S07]  /*86e0*/  HMMA.16816.F32 R100, R4, R8, R152 ;  /* 0x000000080464723c */ /* 0x008fee0000001898 */
[----:B------:R-:W-:-:S02]  /*86f0*/  IMAD.MOV.U32 R154, RZ, RZ, R105 ;  /* 0x000000ffff9a7224 */ /* 0x000fc400078e0069 */
[----:B------:R-:W-:Y:S02]  /*8700*/  IMAD.MOV.U32 R155, RZ, RZ, R104 ;  /* 0x000000ffff9b7224 */ /* 0x000fe400078e0068 */
[C---:B------:R-:W-:Y:S01]  /*8710*/  HMMA.16816.F32 R104, R4.reuse, R10, R112 ;  /* 0x0000000a0468723c */ /* 0x040fe20000001870 */
[----:B------:R-:W1:Y:S07]  /*8720*/  LDSM.16.MT88.4 R8, [R195+0x15000] ;  /* 0x01500000c308783b */ /* 0x000e6e0000004200 */
[C---:B------:R-:W-:Y:S01]  /*8730*/  HMMA.16816.F32 R92, R4.reuse, R14, R180 ;  /* 0x0000000e045c723c */ /* 0x040fe200000018b4 */
[----:B------:R-:W3:Y:S07]  /*8740*/  LDSM.16.MT88.4 R12, [R196+0x15000] ;  /* 0x01500000c40c783b */ /* 0x000eee0000004200 */
[C---:B-1----:R-:W-:Y:S08]  /*8750*/  HMMA.16816.F32 R116, R4.reuse, R8, R116 ;  /* 0x000000080474723c */ /* 0x042ff00000001874 */
[C---:B------:R-:W-:Y:S01]  /*8760*/  HMMA.16816.F32 R120, R4.reuse, R10, R120 ;  /* 0x0000000a0478723c */ /* 0x040fe20000001878 */
[----:B------:R-:W1:Y:S07]  /*8770*/  LDSM.16.MT88.4 R8, [R194+0x17000] ;  /* 0x01700000c208783b */ /* 0x000e6e0000004200 */
[C---:B---3--:R-:W-:Y:S01]  /*8780*/  HMMA.16816.F32 R108, R4.reuse, R12, R160 ;  /* 0x0000000c046c723c */ /* 0x048fe200000018a0 */
[----:B------:R-:W-:Y:S07]  /*8790*/  LDSM.16.MT88.4 R160, [R193+0x11800] ;  /* 0x01180000c1a0783b */ /* 0x000fee0000004200 */
[C---:B------:R-:W-:Y:S01]  /*87a0*/  HMMA.16816.F32 R112, R4.reuse, R14, R144 ;  /* 0x0000000e0470723c */ /* 0x040fe20000001890 */
[----:B------:R-:W3:Y:S04]  /*87b0*/  LDSM.16.MT88.4 R12, [R193+0x17000] ;  /* 0x01700000c10c783b */ /* 0x000ee80000004200 */
[----:B------:R-:W-:Y:S03]  /*87c0*/  LDSM.16.MT88.4 R144, [R196+0x11800] ;  /* 0x01180000c490783b */ /* 0x000fe60000004200 */
[C---:B-1----:R-:W-:Y:S08]  /*87d0*/  HMMA.16816.F32 R208, R4.reuse, R8, R208 ;  /* 0x0000000804d0723c */ /* 0x042ff000000018d0 */
[C---:B------:R-:W-:Y:S01]  /*87e0*/  HMMA.16816.F32 R184, R4.reuse, R10, R136 ;  /* 0x0000000a04b8723c */ /* 0x040fe20000001888 */
[----:B------:R-:W1:Y:S04]  /*87f0*/  LDSM.16.MT88.4 R8, [R195+0x17000] ;  /* 0x01700000c308783b */ /* 0x000e680000004200 */
[----:B------:R-:W-:Y:S03]  /*8800*/  LDSM.16.MT88.4 R136, [R195+0x11800] ;  /* 0x01180000c388783b */ /* 0x000fe60000004200 */
[C---:B---3--:R-:W-:Y:S08]  /*8810*/  HMMA.16816.F32 R124, R4.reuse, R12, R124 ;  /* 0x0000000c047c723c */ /* 0x048ff0000000187c */
[C---:B------:R-:W-:Y:S01]  /*8820*/  HMMA.16816.F32 R188, R4.reuse, R14, R188 ;  /* 0x0000000e04bc723c */ /* 0x040fe200000018bc */
[----:B------:R-:W3:Y:S07]  /*8830*/  LDSM.16.MT88.4 R12, [R196+0x17000] ;  /* 0x01700000c40c783b */ /* 0x000eee0000004200 */
[----:B-1----:R-:W-:Y:S07]  /*8840*/  HMMA.16816.F32 R216, R4, R8, R24 ;  /* 0x0000000804d8723c */ /* 0x002fee0000001818 */
[----:B------:R-:W-:-:S02]  /*8850*/  IMAD.MOV.U32 R9, RZ, RZ, R50 ;  /* 0x000000ffff097224 */ /* 0x000fc400078e0032 */
[----:B------:R-:W-:Y:S01]  /*8860*/  IMAD.MOV.U32 R8, RZ, RZ, R51 ;  /* 0x000000ffff087224 */ /* 0x000fe200078e0033 */
[----:B------:R-:W-:Y:S01]  /*8870*/  HMMA.16816.F32 R16, R4, R10, R16 ;  /* 0x0000000a0410723c */ /* 0x000fe20000001810 */
[----:B------:R-:W-:-:S07]  /*8880*/  IMAD.MOV.U32 R24, RZ, RZ, R49 ;  /* 0x000000ffff187224 */ /* 0x000fce00078e0031 */
[C---:B---3--:R-:W-:Y:S01]  /*8890*/  HMMA.16816.F32 R180, R4.reuse, R12, R96 ;  /* 0x0000000c04b4723c */ /* 0x048fe20000001860 */
[----:B------:R-:W-:Y:S01]  /*88a0*/  IMAD.MOV.U32 R25, RZ, RZ, R154 ;  /* 0x000000ffff197224 */ /* 0x000fe200078e009a */
[----:B------:R-:W-:Y:S06]  /*88b0*/  LDSM.16.MT88.4 R96, [R195+0x15800] ;  /* 0x01580000c360783b */ /* 0x000fec0000004200 */
[----:B------:R-:W-:Y:S01]  /*88c0*/  HMMA.16816.F32 R12, R4, R14, R72 ;  /* 0x0000000e040c723c */ /* 0x000fe20000001848 */
[----:B------:R-:W-:Y:S01]  /*88d0*/  IMAD.MOV.U32 R26, RZ, RZ, R155 ;  /* 0x000000ffff1a7224 */ /* 0x000fe200078e009b */
[----:B------:R-:W-:Y:S04]  /*88e0*/  LDSM.16.MT88.4 R72, [R193+0x15800] ;  /* 0x01580000c148783b */ /* 0x000fe80000004200 */
[----:B------:R-:W1:Y:S01]  /*88f0*/  LDSM.16.MT88.4 R152, [R194+0x11800] ;  /* 0x01180000c298783b */ /* 0x000e620000004200 */
[----:B------:R-:W-:-:S03]  /*8900*/  FADD.FTZ R4, R9, R8 ;  /* 0x0000000809047221 */ /* 0x000fc60000010000 */
[----:B------:R2:W3:Y:S01]  /*8910*/  LDL.LU.S16 R8, [R1+0x40] ;  /* 0x0000400001087983 */ /* 0x0004e20000300600 */
[----:B------:R-:W-:-:S03]  /*8920*/  FADD.FTZ R4, R24, R4 ;  /* 0x0000000418047221 */ /* 0x000fc60000010000 */
[----:B------:R2:W4:Y:S01]  /*8930*/  LDL.LU.S16 R24, [R1+0x44] ;  /* 0x0000440001187983 */ /* 0x0005220000300600 */
[C---:B------:R-:W-:Y:S08]  /*8940*/  HMMA.16816.F32 R148, R128.reuse, R144, R148 ;  /* 0x000000908094723c */ /* 0x040ff00000001894 */
[C---:B------:R-:W-:Y:S01]  /*8950*/  HMMA.16816.F32 R144, R128.reuse, R146, R40 ;  /* 0x000000928090723c */ /* 0x040fe20000001828 */
[----:B------:R-:W2:Y:S07]  /*8960*/  LDSM.16.MT88.4 R40, [R193+0x13800] ;  /* 0x01380000c128783b */ /* 0x000eae0000004200 */
[C---:B-1----:R-:W-:Y:S08]  /*8970*/  HMMA.16816.F32 R156, R128.reuse, R152, R156 ;  /* 0x00000098809c723c */ /* 0x042ff0000000189c */
[C---:B------:R-:W-:Y:S08]  /*8980*/  HMMA.16816.F32 R152, R128.reuse, R154, R36 ;  /* 0x0000009a8098723c */ /* 0x040ff00000001824 */
[C---:B--2---:R-:W-:Y:S08]  /*8990*/  HMMA.16816.F32 R36, R128.reuse, R40, R52 ;  /* 0x000000288024723c */ /* 0x044ff00000001834 */
[----:B------:R-:W-:Y:S01]  /*89a0*/  HMMA.16816.F32 R40, R128, R42, R56 ;  /* 0x0000002a8028723c */ /* 0x000fe20000001838 */
[----:B------:R-:W1:Y:S01]  /*89b0*/  LDSM.16.MT88.4 R56, [R196+0x13800] ;  /* 0x01380000c438783b */ /* 0x000e620000004200 */
[----:B------:R-:W-:-:S06]  /*89c0*/  FADD.FTZ R6, R247, R25 ;  /* 0x00000019f7067221 */ /* 0x000fcc0000010000 */
[C---:B-1----:R-:W-:Y:S08]  /*89d0*/  HMMA.16816.F32 R52, R128.reuse, R56, R68 ;  /* 0x000000388034723c */ /* 0x042ff00000001844 */
[----:B------:R-:W-:Y:S01]  /*89e0*/  HMMA.16816.F32 R68, R128, R72, R88 ;  /* 0x000000488044723c */ /* 0x000fe20000001858 */
[----:B------:R-:W-:Y:S02]  /*89f0*/  IMAD.MOV.U32 R25, RZ, RZ, R0 ;  /* 0x000000ffff197224 */ /* 0x000fe400078e0000 */
[----:B------:R-:W-:-:S02]  /*8a00*/  IMAD.MOV.U32 R27, RZ, RZ, R230 ;  /* 0x000000ffff1b7224 */ /* 0x000fc400078e00e6 */
[----:B------:R-:W-:-:S03]  /*8a10*/  FADD.FTZ R4, R26, R4 ;  /* 0x000000041a047221 */ /* 0x000fc60000010000 */
[C---:B------:R-:W-:Y:S08]  /*8a20*/  HMMA.16816.F32 R164, R128.reuse, R160, R164 ;  /* 0x000000a080a4723c */ /* 0x040ff000000018a4 */
[----:B------:R-:W-:Y:S01]  /*8a30*/  HMMA.16816.F32 R72, R128, R74, R92 ;  /* 0x0000004a8048723c */ /* 0x000fe2000000185c */
[----:B---3--:R-:W-:-:S07]  /*8a40*/  @!P3 HADD2 R8, -R179.H0_H0, -RZ.H0_H0 ;  /* 0xa00000ffb308b230 */ /* 0x008fce0000000900 */
[----:B------:R-:W-:Y:S01]  /*8a50*/  HMMA.16816.F32 R92, R128, R96, R116 ;  /* 0x00000060805c723c */ /* 0x000fe20000001874 */
[----:B----4-:R-:W-:-:S07]  /*8a60*/  @!P1 HADD2 R24, -R178.H0_H0, -RZ.H0_H0 ;  /* 0xa00000ffb2189230 */ /* 0x010fce0000000900 */
[C---:B------:R-:W-:Y:S01]  /*8a70*/  HMMA.16816.F32 R140, R128.reuse, R136, R140 ;  /* 0x00000088808c723c */ /* 0x040fe2000000188c */
[----:B------:R-:W1:Y:S01]  /*8a80*/  LDC.U8 R247, c[0x0][0x2d8] ;  /* 0x0000b600fff77b82 */ /* 0x000e620000000000 */
[----:B------:R-:W-:Y:S06]  /*8a90*/  LDSM.16.MT88.4 R88, [R196+0x15800] ;  /* 0x01580000c458783b */ /* 0x000fec0000004200 */
[----:B------:R-:W-:Y:S01]  /*8aa0*/  HMMA.16816.F32 R96, R128, R98, R120 ;  /* 0x000000628060723c */ /* 0x000fe20000001878 */
[----:B------:R-:W2:Y:S01]  /*8ab0*/  LDSM.16.MT88.4 R120, [R196+0x17800] ;  /* 0x01780000c478783b */ /* 0x000ea20000004200 */
[----:B------:R-:W-:-:S04]  /*8ac0*/  FADD.FTZ R6, R25, R6 ;  /* 0x0000000619067221 */ /* 0x000fc80000010000 */
[----:B------:R-:W-:Y:S02]  /*8ad0*/  FADD.FTZ R6, R27, R6 ;  /* 0x000000061b067221 */ /* 0x000fe40000010000 */
[C---:B------:R-:W-:Y:S07]  /*8ae0*/  HMMA.16816.F32 R160, R128.reuse, R162, R20 ;  /* 0x000000a280a0723c */ /* 0x040fee0000001814 */
[----:B------:R-:W-:Y:S02]  /*8af0*/  PRMT R23, R8, 0x7610, R23 ;  /* 0x0000761008177816 */ /* 0x000fe40000000017 */
[----:B------:R-:W-:Y:S01]  /*8b00*/  PRMT R22, R24, 0x7610, R22 ;  /* 0x0000761018167816 */ /* 0x000fe20000000016 */
[----:B------:R-:W-:Y:S01]  /*8b10*/  IMAD.MOV.U32 R230, RZ, RZ, R232 ;  /* 0x000000ffffe67224 */ /* 0x000fe200078e00e8 */
[----:B------:R-:W-:Y:S01]  /*8b20*/  @!P3 PRMT R179, R23, 0x5410, RZ ;  /* 0x0000541017b3b816 */ /* 0x000fe200000000ff */
[----:B------:R-:W-:Y:S01]  /*8b30*/  HMMA.16816.F32 R136, R128, R138, R44 ;  /* 0x0000008a8088723c */ /* 0x000fe2000000182c */
[----:B------:R-:W-:-:S07]  /*8b40*/  @!P1 PRMT R178, R22, 0x5410, RZ ;  /* 0x0000541016b29816 */ /* 0x000fce00000000ff */
[----:B--2---:R-:W-:Y:S01]  /*8b50*/  HMMA.16816.F32 R116, R128, R120, R180 ;  /* 0x000000788074723c */ /* 0x004fe200000018b4 */
[----:B------:R2:W3:Y:S04]  /*8b60*/  LDL.LU.S16 R120, [R1+0x58] ;  /* 0x0000580001787983 */ /* 0x0004e80000300600 */
[----:B------:R2:W4:Y:S04]  /*8b70*/  LDL.LU.S16 R27, [R1+0x54] ;  /* 0x00005400011b7983 */ /* 0x0005280000300600 */
[----:B------:R2:W2:Y:S04]  /*8b80*/  LDL.LU.S16 R26, [R1+0x50] ;  /* 0x00005000011a7983 */ /* 0x0004a80000300600 */
[----:B------:R1:W3:Y:S04]  /*8b90*/  LDL.LU.S16 R23, [R1+0x4c] ;  /* 0x00004c0001177983 */ /* 0x0002e80000300600 */
[----:B------:R1:W3:Y:S01]  /*8ba0*/  LDL.LU.S16 R22, [R1+0x48] ;  /* 0x0000480001167983 */ /* 0x0002e20000300600 */
[----:B------:R-:W-:-:S02]  /*8bb0*/  IMAD.MOV.U32 R232, RZ, RZ, R238 ;  /* 0x000000ffffe87224 */ /* 0x000fc400078e00ee */
[----:B------:R-:W-:Y:S01]  /*8bc0*/  IMAD.MOV.U32 R238, RZ, RZ, R48 ;  /* 0x000000ffffee7224 */ /* 0x000fe200078e0030 */
[----:B------:R-:W-:Y:S01]  /*8bd0*/  SHF.R.U32.HI R0, RZ, 0x8, R226 ;  /* 0x00000008ff007819 */ /* 0x000fe200000116e2 */
[----:B------:R-:W1:Y:S01]  /*8be0*/  LDSM.16.MT88.4 R48, [R194+0x13800] ;  /* 0x01380000c230783b */ /* 0x000e620000004200 */
[----:B------:R-:W-:Y:S01]  /*8bf0*/  @!P4 HADD2 R252, -R206.H0_H0, -RZ.H0_H0 ;  /* 0xa00000ffcefcc230 */ /* 0x000fe20000000900 */
[C---:B------:R-:W-:Y:S01]  /*8c00*/  HMMA.16816.F32 R56, R128.reuse, R58, R76 ;  /* 0x0000003a8038723c */ /* 0x040fe2000000184c */
[----:B------:R-:W-:Y:S01]  /*8c10*/  FADD.FTZ R6, R231, R6 ;  /* 0x00000006e7067221 */ /* 0x000fe20000010000 */
[----:B------:R-:W-:Y:S06]  /*8c20*/  LDSM.16.MT88.4 R8, [R195+0x17800] ;  /* 0x01780000c308783b */ /* 0x000fec0000004200 */
[C---:B-1----:R-:W-:Y:S08]  /*8c30*/  HMMA.16816.F32 R44, R128.reuse, R48, R60 ;  /* 0x00000030802c723c */ /* 0x042ff0000000183c */
[----:B------:R-:W-:Y:S01]  /*8c40*/  HMMA.16816.F32 R48, R128, R50, R64 ;  /* 0x000000328030723c */ /* 0x000fe20000001840 */
[----:B------:R-:W1:Y:S01]  /*8c50*/  LDSM.16.MT88.4 R64, [R195+0x13800] ;  /* 0x01380000c340783b */ /* 0x000e620000004200 */
[----:B------:R-:W-:-:S02]  /*8c60*/  LOP3.LUT R0, R0, 0xffff, RZ, 0xc0, !PT ;  /* 0x0000ffff00007812 */ /* 0x000fc400078ec0ff */
[----:B------:R-:W-:Y:S02]  /*8c70*/  @!P4 PRMT R206, R252, 0x5410, RZ ;  /* 0x00005410fccec816 */ /* 0x000fe400000000ff */
[----:B------:R-:W-:Y:S02]  /*8c80*/  ISETP.GE.U32.AND P4, PT, R247, R0, PT ;  /* 0x00000000f700720c */ /* 0x000fe40003f86070 */
[----:B------:R-:W-:Y:S01]  /*8c90*/  LOP3.LUT R0, R227, 0xff, RZ, 0xc0, !PT ;  /* 0x000000ffe3007812 */ /* 0x000fe200078ec0ff */
[----:B-1----:R-:W-:Y:S01]  /*8ca0*/  HMMA.16816.F32 R60, R128, R64, R80 ;  /* 0x00000040803c723c */ /* 0x002fe20000001850 */
[----:B------:R-:W1:Y:S02]  /*8cb0*/  LDSM.16.MT88.4 R80, [R194+0x15800] ;  /* 0x01580000c250783b */ /* 0x000e640000004200 */
[----:B------:R-:W-:Y:S01]  /*8cc0*/  ISETP.GE.U32.AND P3, PT, R247, R0, PT ;  /* 0x00000000f700720c */ /* 0x000fe20003f66070 */
[----:B------:R-:W-:Y:S01]  /*8cd0*/  FADD.FTZ R0, R228, R4 ;  /* 0x00000004e4007221 */ /* 0x000fe20000010000 */
[----:B------:R-:W-:-:S03]  /*8ce0*/  LEA R24, P1, R230, c[0x0][0x1f8], 0x1 ;  /* 0x00007e00e6187a11 */ /* 0x000fc600078208ff */
[----:B------:R-:W-:Y:S01]  /*8cf0*/  HMMA.16816.F32 R64, R128, R66, R84 ;  /* 0x000000428040723c */ /* 0x000fe20000001854 */
[----:B------:R-:W-:-:S07]  /*8d00*/  LEA.HI.X R25, R230, c[0x0][0x1fc], R229, 0x1, P1 ;  /* 0x00007f00e6197a11 */ /* 0x000fce00008f0ce5 */
[----:B------:R-:W-:Y:S01]  /*8d10*/  HMMA.16816.F32 R84, R128, R88, R108 ;  /* 0x000000588054723c */ /* 0x000fe2000000186c */
[----:B------:R-:W-:-:S07]  /*8d20*/  FADD.FTZ R0, R232, R0 ;  /* 0x00000000e8007221 */ /* 0x000fce0000010000 */
[C---:B------:R-:W-:Y:S01]  /*8d30*/  HMMA.16816.F32 R88, R128.reuse, R90, R112 ;  /* 0x0000005a8058723c */ /* 0x040fe20000001870 */
[----:B------:R-:W1:Y:S01]  /*8d40*/  LDSM.16.MT88.4 R112, [R194+0x17800] ;  /* 0x01780000c270783b */ /* 0x000e620000004200 */
[----:B------:R-:W-:Y:S02]  /*8d50*/  FADD.FTZ R6, R233, R6 ;  /* 0x00000006e9067221 */ /* 0x000fe40000010000 */
[----:B------:R-:W-:Y:S01]  /*8d60*/  FADD.FTZ R0, R234, R0 ;  /* 0x00000000ea007221 */ /* 0x000fe20000010000 */
[----:B------:R-:W-:Y:S01]  /*8d70*/  STG.E.U16 [R24.64], R214 ;  /* 0x000000d618007986 */ /* 0x000fe2000c101516 */
[----:B------:R-:W-:Y:S02]  /*8d80*/  FADD.FTZ R6, R235, R6 ;  /* 0x00000006eb067221 */ /* 0x000fe40000010000 */
[C---:B-1----:R-:W-:Y:S08]  /*8d90*/  HMMA.16816.F32 R76, R128.reuse, R80, R100 ;  /* 0x00000050804c723c */ /* 0x042ff00000001864 */
[----:B------:R-:W-:Y:S01]  /*8da0*/  HMMA.16816.F32 R80, R128, R82, R104 ;  /* 0x000000528050723c */ /* 0x000fe20000001868 */
[----:B------:R-:W1:Y:S01]  /*8db0*/  LDSM.16.MT88.4 R104, [R193+0x17800] ;  /* 0x01780000c168783b */ /* 0x000e620000004200 */
[----:B------:R-:W-:-:S03]  /*8dc0*/  FADD.FTZ R0, R236, R0 ;  /* 0x00000000ec007221 */ /* 0x000fc60000010000 */
[----:B------:R-:W-:Y:S01]  /*8dd0*/  STG.E.U16 [R24.64+0x2], R215 ;  /* 0x000002d718007986 */ /* 0x000fe2000c101516 */
        /* <DEDUP_REMOVED lines=9> */
[----:B------:R-:W-:Y:S01]  /*8e70*/  FADD.FTZ R0, R250, R0 ;  /* 0x00000000fa007221 */ /* 0x000fe20000010000 */
[----:B------:R-:W-:Y:S03]  /*8e80*/  HMMA.16816.F32 R108, R128, R112, R208 ;  /* 0x00000070806c723c */ /* 0x000fe600000018d0 */
[----:B------:R-:W-:-:S04]  /*8e90*/  FADD.FTZ R0, R244, R0 ;  /* 0x00000000f4007221 */ /* 0x000fc80000010000 */
[----:B------:R-:W-:Y:S01]  /*8ea0*/  FADD.FTZ R0, R246, R0 ;  /* 0x00000000f6007221 */ /* 0x000fe20000010000 */
[----:B------:R-:W-:Y:S01]  /*8eb0*/  HMMA.16816.F32 R112, R128, R114, R184 ;  /* 0x000000728070723c */ /* 0x000fe200000018b8 */
[----:B------:R-:W-:-:S07]  /*8ec0*/  IADD3 R208, P1, R24, -0x80, RZ ;  /* 0xffffff8018d07810 */ /* 0x000fce0007f3e0ff */
[----:B-1----:R-:W-:Y:S01]  /*8ed0*/  HMMA.16816.F32 R100, R128, R104, R124 ;  /* 0x000000688064723c */ /* 0x002fe2000000187c */
[----:B------:R-:W-:-:S07]  /*8ee0*/  IADD3.X R209, R25, -0x1, RZ, P1, !PT ;  /* 0xffffffff19d17810 */ /* 0x000fce0000ffe4ff */
[C---:B------:R-:W-:Y:S08]  /*8ef0*/  HMMA.16816.F32 R104, R128.reuse, R106, R188 ;  /* 0x0000006a8068723c */ /* 0x040ff000000018bc */
[----:B------:R-:W-:Y:S01]  /*8f00*/  HMMA.16816.F32 R124, R128, R8, R216 ;  /* 0x00000008807c723c */ /* 0x000fe200000018d8 */
[----:B--2---:R-:W-:-:S05]  /*8f10*/  @!P4 HADD2 R26, -R29.H0_H0, -RZ.H0_H0 ;  /* 0xa00000ff1d1ac230 */ /* 0x004fca0000000900 */
[----:B------:R-:W-:Y:S01]  /*8f20*/  PRMT R4, R26, 0x7610, R4 ;  /* 0x000076101a047816 */ /* 0x000fe20000000004 */
[----:B---3--:R-:W-:-:S03]  /*8f30*/  @!P2 HADD2 R22, -R2.H0_H0, -RZ.H0_H0 ;  /* 0xa00000ff0216a230 */ /* 0x008fc60000000900 */
[----:B------:R-:W-:Y:S01]  /*8f40*/  @!P4 PRMT R29, R4, 0x5410, RZ ;  /* 0x00005410041dc816 */ /* 0x000fe200000000ff */
[----:B------:R-:W-:Y:S01]  /*8f50*/  IMAD.MOV.U32 R4, RZ, RZ, c[0x0][0x228] ;  /* 0x00008a00ff047624 */ /* 0x000fe200078e00ff */
[----:B------:R-:W-:Y:S01]  /*8f60*/  @!P6 HADD2 R120, -R177.H0_H0, -RZ.H0_H0 ;  /* 0xa00000ffb178e230 */ /* 0x000fe20000000900 */
[----:B------:R-:W-:Y:S02]  /*8f70*/  PRMT R5, R22, 0x7610, R5 ;  /* 0x0000761016057816 */ /* 0x000fe40000000005 */
[----:B------:R-:W-:Y:S02]  /*8f80*/  IMAD.SHL.U32 R4, R4, 0x8, RZ ;  /* 0x0000000804047824 */ /* 0x000fe400078e00ff */
[----:B------:R-:W-:Y:S02]  /*8f90*/  @!P2 PRMT R2, R5, 0x5410, RZ ;  /* 0x000054100502a816 */ /* 0x000fe400000000ff */
[----:B------:R-:W-:Y:S01]  /*8fa0*/  IMAD.WIDE R4, R4, 0x2, R24 ;  /* 0x0000000204047825 */ /* 0x000fe200078e0218 */
[----:B------:R-:W-:Y:S01]  /*8fb0*/  PRMT R21, R120, 0x7610, R21 ;  /* 0x0000761078157816 */ /* 0x000fe20000000015 */
[----:B----4-:R-:W-:-:S02]  /*8fc0*/  @!P5 HADD2 R27, -R30.H0_H0, -RZ.H0_H0 ;  /* 0xa00000ff1e1bd230 */ /* 0x010fc40000000900 */
[----:B------:R-:W-:Y:S01]  /*8fd0*/  @!P3 HADD2 R23, -R28.H0_H0, -RZ.H0_H0 ;  /* 0xa00000ff1c17b230 */ /* 0x000fe20000000900 */
[----:B------:R-:W-:Y:S01]  /*8fe0*/  STG.E.U16 [R4.64], R225 ;  /* 0x000000e104007986 */ /* 0x000fe2000c101516 */
[----:B------:R-:W-:-:S03]  /*8ff0*/  @!P6 PRMT R177, R21, 0x5410, RZ ;  /* 0x0000541015b1e816 */ /* 0x000fc600000000ff */
[----:B------:R-:W-:Y:S01]  /*9000*/  STG.E.U16 [R4.64+0x2], R223 ;  /* 0x000002df04007986 */ /* 0x000fe2000c101516 */
[----:B------:R-:W-:-:S03]  /*9010*/  PRMT R20, R27, 0x7610, R20 ;  /* 0x000076101b147816 */ /* 0x000fc60000000014 */
[----:B------:R-:W-:Y:S04]  /*9020*/  STG.E.U16 [R24.64+0x10], R221 ;  /* 0x000010dd18007986 */ /* 0x000fe8000c101516 */
[----:B------:R-:W-:Y:S01]  /*9030*/  STG.E.U16 [R24.64+0x12], R220 ;  /* 0x000012dc18007986 */ /* 0x000fe2000c101516 */
[----:B------:R-:W-:-:S03]  /*9040*/  PRMT R7, R23, 0x7610, R7 ;  /* 0x0000761017077816 */ /* 0x000fc60000000007 */
[----:B------:R-:W-:Y:S04]  /*9050*/  STG.E.U16 [R4.64+0x10], R224 ;  /* 0x000010e004007986 */ /* 0x000fe8000c101516 */
[----:B------:R-:W-:Y:S04]  /*9060*/  STG.E.U16 [R4.64+0x12], R222 ;  /* 0x000012de04007986 */ /* 0x000fe8000c101516 */
[----:B------:R-:W-:Y:S04]  /*9070*/  STG.E.U16 [R24.64+0x20], R213 ;  /* 0x000020d518007986 */ /* 0x000fe8000c101516 */
[----:B------:R-:W-:Y:S04]  /*9080*/  STG.E.U16 [R24.64+0x22], R212 ;  /* 0x000022d418007986 */ /* 0x000fe8000c101516 */
[----:B------:R-:W-:Y:S04]  /*9090*/  STG.E.U16 [R4.64+0x20], R207 ;  /* 0x000020cf04007986 */ /* 0x000fe8000c101516 */
[----:B------:R-:W-:Y:S01]  /*90a0*/  STG.E.U16 [R4.64+0x22], R200 ;  /* 0x000022c804007986 */ /* 0x000fe2000c101516 */
[----:B------:R-:W-:-:S03]  /*90b0*/  @!P5 PRMT R30, R20, 0x5410, RZ ;  /* 0x00005410141ed816 */ /* 0x000fc600000000ff */
[----:B------:R-:W-:Y:S04]  /*90c0*/  STG.E.U16 [R24.64+0x30], R206 ;  /* 0x000030ce18007986 */ /* 0x000fe8000c101516 */
[----:B------:R-:W-:Y:S01]  /*90d0*/  STG.E.U16 [R24.64+0x32], R179 ;  /* 0x000032b318007986 */ /* 0x000fe2000c101516 */
[----:B------:R-:W-:-:S03]  /*90e0*/  @!P3 PRMT R28, R7, 0x5410, RZ ;  /* 0x00005410071cb816 */ /* 0x000fc600000000ff */
[----:B------:R-:W-:Y:S04]  /*90f0*/  STG.E.U16 [R4.64+0x30], R178 ;  /* 0x000030b204007986 */ /* 0x000fe8000c101516 */
        /* <DEDUP_REMOVED lines=16> */
[----:B------:R1:W-:Y:S01]  /*9200*/  STG.E.U16 [R4.64+0x72], R2 ;  /* 0x0000720204007986 */ /* 0x0003e2000c101516 */
[C---:B------:R-:W-:Y:S08]  /*9210*/  HMMA.16816.F32 R120, R128.reuse, R122, R12 ;  /* 0x0000007a8078723c */ /* 0x040ff0000000180c */
[----:B------:R-:W-:Y:S01]  /*9220*/  HMMA.16816.F32 R128, R128, R10, R16 ;  /* 0x0000000a8080723c */ /* 0x000fe20000001810 */
[----:B-1----:R-:W-:-:S04]  /*9230*/  FADD.FTZ R2, R251, R6 ;  /* 0x00000006fb027221 */ /* 0x002fc80000010000 */
[----:B------:R-:W-:-:S04]  /*9240*/  FADD.FTZ R2, R245, R2 ;  /* 0x00000002f5027221 */ /* 0x000fc80000010000 */
[----:B------:R-:W-:Y:S02]  /*9250*/  FADD.FTZ R244, R35, R2 ;  /* 0x0000000223f47221 */ /* 0x000fe40000010000 */
[----:B------:R-:W-:Y:S02]  /*9260*/  FADD.FTZ R245, R31, R0 ;  /* 0x000000001ff57221 */ /* 0x000fe40000010000 */
[----:B------:R-:W-:Y:S01]  /*9270*/  FADD.FTZ R244, R34, R244 ;  /* 0x000000f422f47221 */ /* 0x000fe20000010000 */
[----:B------:R-:W-:Y:S05]  /*9280*/  @!P0 BRA `(.L_x_607) ;  /* 0x000083d000008947 */ /* 0x000fea0003800000 */
        /* <DEDUP_REMOVED lines=142> */
[----:B------:R-:W-:Y:S04]  /*9b70*/  LDSM.16.M88.4 R12, [R202] ;  /* 0x00000000ca0c783b */ /* 0x000fe80000000200 */
[----:B--2---:R-:W-:Y:S04]  /*9b80*/  LDSM.16.M88.4 R8, [R192+0x8800] ;  /* 0x00880000c008783b */ /* 0x004fe80000000200 */
[----:B------:R-:W-:Y:S04]  /*9b90*/  LDSM.16.M88.4 R184, [R199] ;  /* 0x00000000c7b8783b */ /* 0x000fe80000000200 */
[----:B---3--:R-:W1:Y:S04]  /*9ba0*/  LDSM.16.M88.4 R4, [R201] ;  /* 0x00000000c904783b */ /* 0x008e680000000200 */
[----:B------:R-:W2:Y:S04]  /*9bb0*/  LDSM.16.M88.4 R188, [R199+0x800] ;  /* 0x00080000c7bc783b */ /* 0x000ea80000000200 */
[----:B------:R-:W3:Y:S04]  /*9bc0*/  LDSM.16.M88.4 R224, [R199+0x1000] ;  /* 0x00100000c7e0783b */ /* 0x000ee80000000200 */
[----:B------:R-:W2:Y:S04]  /*9bd0*/  LDSM.16.M88.4 R228, [R199+0x1800] ;  /* 0x00180000c7e4783b */ /* 0x000ea80000000200 */
[----:B------:R-:W-:Y:S04]  /*9be0*/  LDSM.16.M88.4 R232, [R198+0x8800] ;  /* 0x00880000c6e8783b */ /* 0x000fe80000000200 */
[----:B------:R-:W-:Y:S04]  /*9bf0*/  LDSM.16.M88.4 R216, [R198+0x8000] ;  /* 0x00800000c6d8783b */ /* 0x000fe80000000200 */
[----:B------:R-:W-:Y:S04]  /*9c00*/  LDSM.16.M88.4 R236, [R198+0x9800] ;  /* 0x00980000c6ec783b */ /* 0x000fe80000000200 */
[----:B------:R-:W-:Y:S04]  /*9c10*/  LDSM.16.M88.4 R240, [R197+0x800] ;  /* 0x00080000c5f0783b */ /* 0x000fe80000000200 */
[----:B------:R-:W-:Y:S04]  /*9c20*/  LDSM.16.M88.4 R248, [R198+0xc000] ;  /* 0x00c00000c6f8783b */ /* 0x000fe80000000200 */
[----:B------:R-:W2:Y:S01]  /*9c30*/  S2R R246, SR_TID.X ;  /* 0x0000000000f67919 */ /* 0x000ea20000002100 */
[C---:B-1----:R-:W-:Y:S03]  /*9c40*/  HMMA.16816.F32 R176, R4.reuse, R18, RZ ;  /* 0x0000001204b0723c */ /* 0x042fe600000018ff */
[----:B------:R-:W0:Y:S05]  /*9c50*/  LDGDEPBAR ;  /* 0x00000000000079af */ /* 0x000e2a0000000000 */
[C---:B------:R-:W-:Y:S08]  /*9c60*/  HMMA.16816.F32 R168, R4.reuse, R16, RZ ;  /* 0x0000001004a8723c */ /* 0x040ff000000018ff */
[C---:B----4-:R-:W-:Y:S08]  /*9c70*/  HMMA.16816.F32 R28, R4.reuse, R8, RZ ;  /* 0x00000008041c723c */ /* 0x050ff000000018ff */
[C---:B------:R-:W-:Y:S01]  /*9c80*/  HMMA.16816.F32 R20, R4.reuse, R10, RZ ;  /* 0x0000000a0414723c */ /* 0x040fe200000018ff */
[----:B------:R-:W1:Y:S07]  /*9c90*/  LDSM.16.M88.4 R8, [R204] ;  /* 0x00000000cc08783b */ /* 0x000e6e0000000200 */
[C---:B------:R-:W-:Y:S08]  /*9ca0*/  HMMA.16816.F32 R16, R4.reuse, R172, RZ ;  /* 0x000000ac0410723c */ /* 0x040ff000000018ff */
[C---:B------:R-:W-:Y:S08]  /*9cb0*/  HMMA.16816.F32 R172, R4.reuse, R174, RZ ;  /* 0x000000ae04ac723c */ /* 0x040ff000000018ff */
[C---:B------:R-:W-:Y:S08]  /*9cc0*/  HMMA.16816.F32 R212, R4.reuse, R180, RZ ;  /* 0x000000b404d4723c */ /* 0x040ff000000018ff */
[----:B------:R-:W-:Y:S01]  /*9cd0*/  HMMA.16816.F32 R220, R4, R182, RZ ;  /* 0x000000b604dc723c */ /* 0x000fe200000018ff */
[----:B------:R-:W-:Y:S07]  /*9ce0*/  LDSM.16.M88.4 R4, [R203] ;  /* 0x00000000cb04783b */ /* 0x000fee0000000200 */
[C---:B------:R-:W-:Y:S08]  /*9cf0*/  HMMA.16816.F32 R180, R12.reuse, R186, R176 ;  /* 0x000000ba0cb4723c */ /* 0x040ff000000018b0 */
[C---:B------:R-:W-:Y:S01]  /*9d00*/  HMMA.16816.F32 R208, R12.reuse, R184, R168 ;  /* 0x000000b80cd0723c */ /* 0x040fe200000018a8 */
[----:B------:R-:W4:Y:S07]  /*9d10*/  LDSM.16.M88.4 R184, [R198+0x9000] ;  /* 0x00900000c6b8783b */ /* 0x000f2e0000000200 */
[C---:B--2---:R-:W-:Y:S08]  /*9d20*/  HMMA.16816.F32 R176, R12.reuse, R188, R28 ;  /* 0x000000bc0cb0723c */ /* 0x044ff0000000181c */
[C---:B------:R-:W-:Y:S08]  /*9d30*/  HMMA.16816.F32 R168, R12.reuse, R190, R20 ;  /* 0x000000be0ca8723c */ /* 0x040ff00000001814 */
[C---:B---3--:R-:W-:Y:S08]  /*9d40*/  HMMA.16816.F32 R28, R12.reuse, R224, R16 ;  /* 0x000000e00c1c723c */ /* 0x048ff00000001810 */
[C---:B------:R-:W-:Y:S01]  /*9d50*/  HMMA.16816.F32 R20, R12.reuse, R226, R172 ;  /* 0x000000e20c14723c */ /* 0x040fe200000018ac */
[----:B------:R-:W2:Y:S07]  /*9d60*/  LDSM.16.M88.4 R224, [R197] ;  /* 0x00000000c5e0783b */ /* 0x000eae0000000200 */
[C---:B------:R-:W-:Y:S08]  /*9d70*/  HMMA.16816.F32 R16, R12.reuse, R228, R212 ;  /* 0x000000e40c10723c */ /* 0x040ff000000018d4 */
[----:B------:R-:W-:Y:S01]  /*9d80*/  HMMA.16816.F32 R12, R12, R230, R220 ;  /* 0x000000e60c0c723c */ /* 0x000fe200000018dc */
[----:B------:R-:W-:Y:S04]  /*9d90*/  LDSM.16.M88.4 R220, [R197+0x1800] ;  /* 0x00180000c5dc783b */ /* 0x000fe80000000200 */
[----:B------:R-:W-:Y:S03]  /*9da0*/  LDSM.16.M88.4 R228, [R192+0xb000] ;  /* 0x00b00000c0e4783b */ /* 0x000fe60000000200 */
[C---:B-1----:R-:W-:Y:S08]  /*9db0*/  HMMA.16816.F32 R176, R8.reuse, R232, R176 ;  /* 0x000000e808b0723c */ /* 0x042ff000000018b0 */
[C---:B------:R-:W-:Y:S08]  /*9dc0*/  HMMA.16816.F32 R172, R8.reuse, R216, R208 ;  /* 0x000000d808ac723c */ /* 0x040ff000000018d0 */
[C---:B------:R-:W-:Y:S01]  /*9dd0*/  HMMA.16816.F32 R180, R8.reuse, R218, R180 ;  /* 0x000000da08b4723c */ /* 0x040fe200000018b4 */
[----:B------:R-:W1:Y:S07]  /*9de0*/  LDSM.16.M88.4 R216, [R197+0x1000] ;  /* 0x00100000c5d8783b */ /* 0x000e6e0000000200 */
[C---:B----4-:R-:W-:Y:S08]  /*9df0*/  HMMA.16816.F32 R208, R8.reuse, R184, R28 ;  /* 0x000000b808d0723c */ /* 0x050ff0000000181c */
[C---:B------:R-:W-:Y:S01]  /*9e00*/  HMMA.16816.F32 R212, R8.reuse, R234, R168 ;  /* 0x000000ea08d4723c */ /* 0x040fe200000018a8 */
[----:B------:R-:W-:Y:S07]  /*9e10*/  LDSM.16.M88.4 R232, [R192+0xa000] ;  /* 0x00a00000c0e8783b */ /* 0x000fee0000000200 */
[C---:B------:R-:W-:Y:S08]  /*9e20*/  HMMA.16816.F32 R184, R8.reuse, R186, R20 ;  /* 0x000000ba08b8723c */ /* 0x040ff00000001814 */
[C---:B------:R-:W-:Y:S01]  /*9e30*/  HMMA.16816.F32 R188, R8.reuse, R236, R16 ;  /* 0x000000ec08bc723c */ /* 0x040fe20000001810 */
[----:B------:R-:W3:Y:S07]  /*9e40*/  LDSM.16.M88.4 R16, [R201+0x2000] ;  /* 0x00200000c910783b */ /* 0x000eee0000000200 */
[----:B------:R-:W-:Y:S01]  /*9e50*/  HMMA.16816.F32 R8, R8, R238, R12 ;  /* 0x000000ee0808723c */ /* 0x000fe2000000180c */
[----:B------:R-:W-:Y:S04]  /*9e60*/  LDSM.16.M88.4 R236, [R192+0xb800] ;  /* 0x00b80000c0ec783b */ /* 0x000fe80000000200 */
[----:B------:R-:W-:Y:S03]  /*9e70*/  LDSM.16.M88.4 R12, [R202+0x2000] ;  /* 0x00200000ca0c783b */ /* 0x000fe60000000200 */
[C---:B------:R-:W-:Y:S01]  /*9e80*/  HMMA.16816.F32 R28, R4.reuse, R240, R176 ;  /* 0x000000f0041c723c */ /* 0x040fe200000018b0 */
[----:B------:R-:W4:Y:S07]  /*9e90*/  LDSM.16.M88.4 R176, [R192+0xa800] ;  /* 0x00a80000c0b0783b */ /* 0x000f2e0000000200 */
[C---:B--2---:R-:W-:Y:S08]  /*9ea0*/  HMMA.16816.F32 R172, R4.reuse, R224, R172 ;  /* 0x000000e004ac723c */ /* 0x044ff000000018ac */
[C---:B------:R-:W-:Y:S01]  /*9eb0*/  HMMA.16816.F32 R168, R4.reuse, R226, R180 ;  /* 0x000000e204a8723c */ /* 0x040fe200000018b4 */
[----:B------:R-:W-:Y:S07]  /*9ec0*/  LDSM.16.M88.4 R224, [R199+0x2800] ;  /* 0x00280000c7e0783b */ /* 0x000fee0000000200 */
[C---:B------:R-:W-:Y:S01]  /*9ed0*/  HMMA.16816.F32 R20, R4.reuse, R242, R212 ;  /* 0x000000f20414723c */ /* 0x040fe200000018d4 */
[----:B------:R-:W-:Y:S07]  /*9ee0*/  LDSM.16.M88.4 R240, [R199+0x3000] ;  /* 0x00300000c7f0783b */ /* 0x000fee0000000200 */
[C---:B-1----:R-:W-:Y:S01]  /*9ef0*/  HMMA.16816.F32 R180, R4.reuse, R216, R208 ;  /* 0x000000d804b4723c */ /* 0x042fe200000018d0 */
[----:B------:R-:W-:Y:S07]  /*9f00*/  LDSM.16.M88.4 R208, [R199+0x3800] ;  /* 0x00380000c7d0783b */ /* 0x000fee0000000200 */
[C---:B------:R-:W-:Y:S08]  /*9f10*/  HMMA.16816.F32 R184, R4.reuse, R218, R184 ;  /* 0x000000da04b8723c */ /* 0x040ff000000018b8 */
        /* <DEDUP_REMOVED lines=8> */
[C---:B------:R-:W-:Y:S08]  /*9fa0*/  HMMA.16816.F32 R4, R16.reuse, R178, R20 ;  /* 0x000000b21004723c */ /* 0x040ff00000001814 */
[C---:B------:R-:W-:Y:S08]  /*9fb0*/  HMMA.16816.F32 R28, R16.reuse, R228, R180 ;  /* 0x000000e4101c723c */ /* 0x040ff000000018b4 */
[C---:B------:R-:W-:Y:S01]  /*9fc0*/  HMMA.16816.F32 R184, R16.reuse, R230, R184 ;  /* 0x000000e610b8723c */ /* 0x040fe200000018b8 */
[----:B------:R-:W2:Y:S07]  /*9fd0*/  LDSM.16.M88.4 R228, [R198+0xa000] ;  /* 0x00a00000c6e4783b */ /* 0x000eae0000000200 */
[C---:B------:R-:W-:Y:S08]  /*9fe0*/  HMMA.16816.F32 R188, R16.reuse, R236, R188 ;  /* 0x000000ec10bc723c */ /* 0x040ff000000018bc */
[----:B------:R-:W-:Y:S01]  /*9ff0*/  HMMA.16816.F32 R180, R16, R238, R216 ;  /* 0x000000ee10b4723c */ /* 0x000fe200000018d8 */
[----:B------:R-:W3:Y:S07]  /*a000*/  LDSM.16.M88.4 R236, [R198+0xa800] ;  /* 0x00a80000c6ec783b */ /* 0x000eee0000000200 */
[C---:B-1----:R-:W-:Y:S08]  /*a010*/  HMMA.16816.F32 R176, R12.reuse, R220, R212 ;  /* 0x000000dc0cb0723c */ /* 0x042ff000000018d4 */
[C---:B------:R-:W-:Y:S08]  /*a020*/  HMMA.16816.F32 R168, R12.reuse, R224, R168 ;  /* 0x000000e00ca8723c */ /* 0x040ff000000018a8 */
[C---:B------:R-:W-:Y:S01]  /*a030*/  HMMA.16816.F32 R20, R12.reuse, R226, R4 ;  /* 0x000000e20c14723c */ /* 0x040fe20000001804 */
[----:B------:R-:W1:Y:S04]  /*a040*/  LDSM.16.M88.4 R224, [R198+0xb800] ;  /* 0x00b80000c6e0783b */ /* 0x000e680000000200 */
[----:B------:R-:W-:Y:S03]  /*a050*/  LDSM.16.M88.4 R4, [R203+0x2000] ;  /* 0x00200000cb04783b */ /* 0x000fe60000000200 */
[C---:B------:R-:W-:Y:S08]  /*a060*/  HMMA.16816.F32 R16, R12.reuse, R240, R28 ;  /* 0x000000f00c10723c */ /* 0x040ff0000000181c */
[C---:B------:R-:W-:Y:S01]  /*a070*/  HMMA.16816.F32 R28, R12.reuse, R242, R184 ;  /* 0x000000f20c1c723c */ /* 0x040fe200000018b8 */
[----:B------:R-:W4:Y:S07]  /*a080*/  LDSM.16.M88.4 R240, [R197+0x2000] ;  /* 0x00200000c5f0783b */ /* 0x000f2e0000000200 */
[C---:B------:R-:W-:Y:S08]  /*a090*/  HMMA.16816.F32 R172, R12.reuse, R222, R172 ;  /* 0x000000de0cac723c */ /* 0x040ff000000018ac */
[C---:B------:R-:W-:Y:S01]  /*a0a0*/  HMMA.16816.F32 R220, R12.reuse, R208, R188 ;  /* 0x000000d00cdc723c */ /* 0x040fe200000018bc */
[----:B------:R-:W1:Y:S07]  /*a0b0*/  LDSM.16.M88.4 R188, [R197+0x2800] ;  /* 0x00280000c5bc783b */ /* 0x000e6e0000000200 */
[----:B------:R-:W-:Y:S01]  /*a0c0*/  HMMA.16816.F32 R216, R12, R210, R180 ;  /* 0x000000d20cd8723c */ /* 0x000fe200000018b4 */
[----:B------:R-:W-:Y:S07]  /*a0d0*/  LDSM.16.M88.4 R12, [R201+0x4000] ;  /* 0x00400000c90c783b */ /* 0x000fee0000000200 */
[C---:B--2---:R-:W-:Y:S01]  /*a0e0*/  HMMA.16816.F32 R212, R8.reuse, R228, R176 ;  /* 0x000000e408d4723c */ /* 0x044fe200000018b0 */
[----:B------:R-:W2:Y:S07]  /*a0f0*/  LDSM.16.M88.4 R176, [R197+0x3000] ;  /* 0x00300000c5b0783b */ /* 0x000eae0000000200 */
[C---:B---3--:R-:W-:Y:S08]  /*a100*/  HMMA.16816.F32 R184, R8.reuse, R236, R168 ;  /* 0x000000ec08b8723c */ /* 0x048ff000000018a8 */
[C---:B------:R-:W-:Y:S01]  /*a110*/  HMMA.16816.F32 R180, R8.reuse, R238, R20 ;  /* 0x000000ee08b4723c */ /* 0x040fe20000001814 */
[----:B------:R-:W3:Y:S07]  /*a120*/  LDSM.16.M88.4 R236, [R192+0xc000] ;  /* 0x00c00000c0ec783b */ /* 0x000eee0000000200 */
[C---:B------:R-:W-:Y:S01]  /*a130*/  HMMA.16816.F32 R208, R8.reuse, R230, R172 ;  /* 0x000000e608d0723c */ /* 0x040fe200000018ac */
[----:B------:R-:W2:Y:S04]  /*a140*/  LDSM.16.M88.4 R172, [R197+0x3800] ;  /* 0x00380000c5ac783b */ /* 0x000ea80000000200 */
[----:B------:R-:W-:Y:S03]  /*a150*/  LDSM.16.M88.4 R228, [R192+0xd000] ;  /* 0x00d00000c0e4783b */ /* 0x000fe60000000200 */
[C---:B------:R-:W-:Y:S08]  /*a160*/  HMMA.16816.F32 R168, R8.reuse, R232, R16 ;  /* 0x000000e808a8723c */ /* 0x040ff00000001810 */
[C---:B------:R-:W-:Y:S01]  /*a170*/  HMMA.16816.F32 R28, R8.reuse, R234, R28 ;  /* 0x000000ea081c723c */ /* 0x040fe2000000181c */
[----:B------:R-:W2:Y:S07]  /*a180*/  LDSM.16.M88.4 R232, [R192+0xc800] ;  /* 0x00c80000c0e8783b */ /* 0x000eae0000000200 */
[C---:B-1----:R-:W-:Y:S08]  /*a190*/  HMMA.16816.F32 R20, R8.reuse, R224, R220 ;  /* 0x000000e00814723c */ /* 0x042ff000000018dc */
[----:B------:R-:W-:Y:S08]  /*a1a0*/  HMMA.16816.F32 R16, R8, R226, R216 ;  /* 0x000000e20810723c */ /* 0x000ff000000018d8 */
[C---:B----4-:R-:W-:Y:S08]  /*a1b0*/  HMMA.16816.F32 R8, R4.reuse, R240, R212 ;  /* 0x000000f00408723c */ /* 0x050ff000000018d4 */
[C---:B------:R-:W-:Y:S01]  /*a1c0*/  HMMA.16816.F32 R220, R4.reuse, R242, R208 ;  /* 0x000000f204dc723c */ /* 0x040fe200000018d0 */
[----:B------:R-:W-:Y:S01]  /*a1d0*/  IMAD.MOV.U32 R27, RZ, RZ, R248 ;  /* 0x000000ffff1b7224 */ /* 0x000fe200078e00f8 */
[----:B------:R-:W-:Y:S06]  /*a1e0*/  LDSM.16.M88.4 R240, [R197+0x4000] ;  /* 0x00400000c5f0783b */ /* 0x000fec0000000200 */
[C---:B------:R-:W-:Y:S08]  /*a1f0*/  HMMA.16816.F32 R224, R4.reuse, R188, R184 ;  /* 0x000000bc04e0723c */ /* 0x040ff000000018b8 */
[C---:B------:R-:W-:Y:S01]  /*a200*/  HMMA.16816.F32 R216, R4.reuse, R190, R180 ;  /* 0x000000be04d8723c */ /* 0x040fe200000018b4 */
[----:B------:R-:W1:Y:S07]  /*a210*/  LDSM.16.M88.4 R180, [R192+0xd800] ;  /* 0x00d80000c0b4783b */ /* 0x000e6e0000000200 */
[C---:B--2---:R-:W-:Y:S08]  /*a220*/  HMMA.16816.F32 R212, R4.reuse, R176, R168 ;  /* 0x000000b004d4723c */ /* 0x044ff000000018a8 */
[----:B------:R-:W-:Y:S01]  /*a230*/  HMMA.16816.F32 R208, R4, R178, R28 ;  /* 0x000000b204d0723c */ /* 0x000fe2000000181c */
[----:B------:R-:W-:Y:S07]  /*a240*/  LDSM.16.M88.4 R176, [R199+0x4000] ;  /* 0x00400000c7b0783b */ /* 0x000fee0000000200 */
[----:B---3--:R-:W-:Y:S01]  /*a250*/  HMMA.16816.F32 R168, R12, R236, R8 ;  /* 0x000000ec0ca8723c */ /* 0x008fe20000001808 */
[----:B------:R-:W2:Y:S07]  /*a260*/  LDSM.16.M88.4 R8, [R202+0x4000] ;  /* 0x00400000ca08783b */ /* 0x000eae0000000200 */
[C---:B------:R-:W-:Y:S08]  /*a270*/  HMMA.16816.F32 R188, R4.reuse, R172, R20 ;  /* 0x000000ac04bc723c */ /* 0x040ff00000001814 */
[----:B------:R-:W-:Y:S01]  /*a280*/  HMMA.16816.F32 R184, R4, R174, R16 ;  /* 0x000000ae04b8723c */ /* 0x000fe20000001810 */
[----:B------:R-:W-:Y:S04]  /*a290*/  LDSM.16.M88.4 R172, [R199+0x4800] ;  /* 0x00480000c7ac783b */ /* 0x000fe80000000200 */
[----:B------:R-:W-:Y:S03]  /*a2a0*/  LDSM.16.M88.4 R4, [R204+0x4000] ;  /* 0x00400000cc04783b */ /* 0x000fe60000000200 */
[C---:B------:R-:W-:Y:S01]  /*a2b0*/  HMMA.16816.F32 R28, R12.reuse, R238, R220 ;  /* 0x000000ee0c1c723c */ /* 0x040fe200000018dc */
[----:B------:R-:W3:Y:S07]  /*a2c0*/  LDSM.16.M88.4 R236, [R199+0x5000] ;  /* 0x00500000c7ec783b */ /* 0x000eee0000000200 */
[C---:B------:R-:W-:Y:S08]  /*a2d0*/  HMMA.16816.F32 R20, R12.reuse, R232, R224 ;  /* 0x000000e80c14723c */ /* 0x040ff000000018e0 */
[C---:B------:R-:W-:Y:S01]  /*a2e0*/  HMMA.16816.F32 R16, R12.reuse, R234, R216 ;  /* 0x000000ea0c10723c */ /* 0x040fe200000018d8 */
[----:B------:R-:W4:Y:S07]  /*a2f0*/  LDSM.16.M88.4 R232, [R199+0x5800] ;  /* 0x00580000c7e8783b */ /* 0x000f2e0000000200 */
[C---:B------:R-:W-:Y:S08]  /*a300*/  HMMA.16816.F32 R220, R12.reuse, R228, R212 ;  /* 0x000000e40cdc723c */ /* 0x040ff000000018d4 */
[C---:B------:R-:W-:Y:S08]  /*a310*/  HMMA.16816.F32 R228, R12.reuse, R230, R208 ;  /* 0x000000e60ce4723c */ /* 0x040ff000000018d0 */
[C---:B-1----:R-:W-:Y:S08]  /*a320*/  HMMA.16816.F32 R224, R12.reuse, R180, R188 ;  /* 0x000000b40ce0723c */ /* 0x042ff000000018bc */
[----:B------:R-:W-:Y:S01]  /*a330*/  HMMA.16816.F32 R212, R12, R182, R184 ;  /* 0x000000b60cd4723c */ /* 0x000fe200000018b8 */
[----:B------:R-:W-:Y:S01]  /*a340*/  IMAD.MOV.U32 R26, RZ, RZ, R249 ;  /* 0x000000ffff1a7224 */ /* 0x000fe200078e00f9 */
[----:B------:R-:W1:Y:S04]  /*a350*/  LDSM.16.M88.4 R184, [R198+0xc800] ;  /* 0x00c80000c6b8783b */ /* 0x000e680000000200 */
[----:B------:R-:W1:Y:S02]  /*a360*/  LDSM.16.M88.4 R180, [R198+0xd000] ;  /* 0x00d00000c6b4783b */ /* 0x000e640000000200 */
[C---:B--2---:R-:W-:Y:S02]  /*a370*/  HMMA.16816.F32 R208, R8.reuse, R176, R168 ;  /* 0x000000b008d0723c */ /* 0x044fe400000018a8 */
[----:B------:R-:W-:Y:S06]  /*a380*/  LDSM.16.M88.4 R12, [R203+0x4000] ;  /* 0x00400000cb0c783b */ /* 0x000fec0000000200 */
[----:B---3--:R-:W-:Y:S07]  /*a390*/  HMMA.16816.F32 R168, R8, R236, R220 ;  /* 0x000000ec08a8723c */ /* 0x008fee00000018dc */
[----:B------:R-:W-:-:S02]  /*a3a0*/  IMAD.MOV.U32 R220, RZ, RZ, R27 ;  /* 0x000000ffffdc7224 */ /* 0x000fc400078e001b */
[----:B------:R-:W-:Y:S01]  /*a3b0*/  IMAD.MOV.U32 R221, RZ, RZ, R26 ;  /* 0x000000ffffdd7224 */ /* 0x000fe200078e001a */
[C---:B------:R-:W-:Y:S08]  /*a3c0*/  HMMA.16816.F32 R188, R8.reuse, R172, R20 ;  /* 0x000000ac08bc723c */ /* 0x040ff00000001814 */
[C---:B------:R-:W-:Y:S01]  /*a3d0*/  HMMA.16816.F32 R216, R8.reuse, R178, R28 ;  /* 0x000000b208d8723c */ /* 0x040fe2000000181c */
[----:B------:R-:W-:Y:S07]  /*a3e0*/  LDSM.16.M88.4 R176, [R198+0xd800] ;  /* 0x00d80000c6b0783b */ /* 0x000fee0000000200 */
[C---:B------:R-:W-:Y:S08]  /*a3f0*/  HMMA.16816.F32 R172, R8.reuse, R174, R16 ;  /* 0x000000ae08ac723c */ /* 0x040ff00000001810 */
[C---:B------:R-:W-:Y:S08]  /*a400*/  HMMA.16816.F32 R28, R8.reuse, R238, R228 ;  /* 0x000000ee081c723c */ /* 0x040ff000000018e4 */
[C---:B----4-:R-:W-:Y:S08]  /*a410*/  HMMA.16816.F32 R20, R8.reuse, R232, R224 ;  /* 0x000000e80814723c */ /* 0x050ff000000018e0 */
[----:B------:R-:W-:Y:S08]  /*a420*/  HMMA.16816.F32 R16, R8, R234, R212 ;  /* 0x000000ea0810723c */ /* 0x000ff000000018d4 */
[----:B------:R-:W-:Y:S01]  /*a430*/  HMMA.16816.F32 R8, R4, R220, R208 ;  /* 0x000000dc0408723c */ /* 0x000fe200000018d0 */
[----:B------:R-:W2:Y:S01]  /*a440*/  LDSM.16.M88.4 R208, [R197+0x5000] ;  /* 0x00500000c5d0783b */ /* 0x000ea20000000200 */
[----:B------:R-:W-:-:S02]  /*a450*/  IMAD.MOV.U32 R2, RZ, RZ, R250 ;  /* 0x000000ffff027224 */ /* 0x000fc400078e00fa */
[----:B------:R-:W-:Y:S02]  /*a460*/  IMAD.MOV.U32 R0, RZ, RZ, R251 ;  /* 0x000000ffff007224 */ /* 0x000fe400078e00fb */
[----:B------:R-:W3:Y:S01]  /*a470*/  LDSM.16.M88.4 R248, [R197+0x4800] ;  /* 0x00480000c5f8783b */ /* 0x000ee20000000200 */
[----:B------:R-:W-:Y:S02]  /*a480*/  IMAD.MOV.U32 R222, RZ, RZ, R2 ;  /* 0x000000ffffde7224 */ /* 0x000fe400078e0002 */
[----:B------:R-:W-:Y:S01]  /*a490*/  IMAD.MOV.U32 R223, RZ, RZ, R0 ;  /* 0x000000ffffdf7224 */ /* 0x000fe200078e0000 */
[C---:B-1----:R-:W-:Y:S01]  /*a4a0*/  HMMA.16816.F32 R232, R4.reuse, R184, R188 ;  /* 0x000000b804e8723c */ /* 0x042fe200000018bc */
[----:B------:R-:W-:Y:S07]  /*a4b0*/  LDSM.16.M88.4 R188, [R192+0xe000] ;  /* 0x00e00000c0bc783b */ /* 0x000fee0000000200 */
[C---:B------:R-:W-:Y:S08]  /*a4c0*/  HMMA.16816.F32 R216, R4.reuse, R222, R216 ;  /* 0x000000de04d8723c */ /* 0x040ff000000018d8 */
[C---:B------:R-:W-:Y:S01]  /*a4d0*/  HMMA.16816.F32 R236, R4.reuse, R186, R172 ;  /* 0x000000ba04ec723c */ /* 0x040fe200000018ac */
[----:B------:R-:W-:Y:S07]  /*a4e0*/  LDSM.16.M88.4 R184, [R192+0xe800] ;  /* 0x00e80000c0b8783b */ /* 0x000fee0000000200 */
[----:B------:R-:W-:Y:S01]  /*a4f0*/  HMMA.16816.F32 R228, R4, R180, R168 ;  /* 0x000000b404e4723c */ /* 0x000fe200000018a8 */
[----:B--2---:R-:W-:-:S07]  /*a500*/  IMAD.MOV.U32 R27, RZ, RZ, R208 ;  /* 0x000000ffff1b7224 */ /* 0x004fce00078e00d0 */
[C---:B------:R-:W-:Y:S01]  /*a510*/  HMMA.16816.F32 R220, R4.reuse, R182, R28 ;  /* 0x000000b604dc723c */ /* 0x040fe2000000181c */
[----:B------:R-:W-:Y:S01]  /*a520*/  IMAD.MOV.U32 R26, RZ, RZ, R209 ;  /* 0x000000ffff1a7224 */ /* 0x000fe200078e00d1 */
[----:B------:R-:W-:Y:S01]  /*a530*/  LDSM.16.M88.4 R180, [R192+0xf000] ;  /* 0x00f00000c0b4783b */ /* 0x000fe20000000200 */
[----:B------:R-:W-:Y:S02]  /*a540*/  IMAD.MOV.U32 R2, RZ, RZ, R210 ;  /* 0x000000ffff027224 */ /* 0x000fe400078e00d2 */
[----:B------:R-:W-:Y:S02]  /*a550*/  IMAD.MOV.U32 R0, RZ, RZ, R211 ;  /* 0x000000ffff007224 */ /* 0x000fe400078e00d3 */
[----:B------:R-:W1:Y:S01]  /*a560*/  LDSM.16.M88.4 R208, [R197+0x5800] ;  /* 0x00580000c5d0783b */ /* 0x000e620000000200 */
[C---:B------:R-:W-:Y:S08]  /*a570*/  HMMA.16816.F32 R224, R4.reuse, R176, R20 ;  /* 0x000000b004e0723c */ /* 0x040ff00000001814 */
[----:B------:R-:W-:Y:S01]  /*a580*/  HMMA.16816.F32 R212, R4, R178, R16 ;  /* 0x000000b204d4723c */ /* 0x000fe20000001810 */
[----:B------:R-:W2:Y:S07]  /*a590*/  LDSM.16.M88.4 R4, [R201+0x6000] ;  /* 0x00600000c904783b */ /* 0x000eae0000000200 */
[C---:B------:R-:W-:Y:S01]  /*a5a0*/  HMMA.16816.F32 R176, R12.reuse, R240, R8 ;  /* 0x000000f00cb0723c */ /* 0x040fe20000001808 */
[----:B------:R-:W-:Y:S07]  /*a5b0*/  LDSM.16.M88.4 R8, [R202+0x6000] ;  /* 0x00600000ca08783b */ /* 0x000fee0000000200 */
[C---:B------:R-:W-:Y:S01]  /*a5c0*/  HMMA.16816.F32 R172, R12.reuse, R242, R216 ;  /* 0x000000f20cac723c */ /* 0x040fe200000018d8 */
[----:B------:R-:W4:Y:S07]  /*a5d0*/  LDSM.16.M88.4 R240, [R199+0x6000] ;  /* 0x00600000c7f0783b */ /* 0x000f2e0000000200 */
[----:B---3--:R-:W-:Y:S01]  /*a5e0*/  HMMA.16816.F32 R168, R12, R248, R232 ;  /* 0x000000f80ca8723c */ /* 0x008fe200000018e8 */
[----:B------:R-:W-:-:S02]  /*a5f0*/  IMAD.MOV.U32 R16, RZ, RZ, R27 ;  /* 0x000000ffff107224 */ /* 0x000fc400078e001b */
[----:B------:R-:W-:-:S05]  /*a600*/  IMAD.MOV.U32 R17, RZ, RZ, R26 ;  /* 0x000000ffff117224 */ /* 0x000fca00078e001a */
[----:B------:R-:W-:Y:S01]  /*a610*/  HMMA.16816.F32 R28, R12, R250, R236 ;  /* 0x000000fa0c1c723c */ /* 0x000fe200000018ec */
[----:B------:R-:W3:Y:S01]  /*a620*/  LDSM.16.M88.4 R236, [R192+0xf800] ;  /* 0x00f80000c0ec783b */ /* 0x000ee20000000200 */
[----:B------:R-:W-:Y:S02]  /*a630*/  IMAD.MOV.U32 R18, RZ, RZ, R2 ;  /* 0x000000ffff127224 */ /* 0x000fe400078e0002 */
[----:B------:R-:W-:-:S04]  /*a640*/  IMAD.MOV.U32 R19, RZ, RZ, R0 ;  /* 0x000000ffff137224 */ /* 0x000fc800078e0000 */
[C---:B------:R-:W-:Y:S08]  /*a650*/  HMMA.16816.F32 R20, R12.reuse, R16, R228 ;  /* 0x000000100c14723c */ /* 0x040ff000000018e4 */
[C---:B-1----:R-:W-:Y:S08]  /*a660*/  HMMA.16816.F32 R216, R12.reuse, R208, R224 ;  /* 0x000000d00cd8723c */ /* 0x042ff000000018e0 */
[----:B------:R-:W-:Y:S08]  /*a670*/  HMMA.16816.F32 R212, R12, R210, R212 ;  /* 0x000000d20cd4723c */ /* 0x000ff000000018d4 */
[----:B--2---:R-:W-:Y:S01]  /*a680*/  HMMA.16816.F32 R208, R4, R188, R176 ;  /* 0x000000bc04d0723c */ /* 0x004fe200000018b0 */
[----:B------:R-:W-:Y:S07]  /*a690*/  LDSM.16.M88.4 R176, [R199+0x7800] ;  /* 0x00780000c7b0783b */ /* 0x000fee0000000200 */
[----:B------:R-:W-:Y:S01]  /*a6a0*/  HMMA.16816.F32 R16, R12, R18, R220 ;  /* 0x000000120c10723c */ /* 0x000fe200000018dc */
[----:B------:R-:W-:Y:S07]  /*a6b0*/  LDSM.16.M88.4 R12, [R204+0x6000] ;  /* 0x00600000cc0c783b */ /* 0x000fee0000000200 */
[C---:B------:R-:W-:Y:S01]  /*a6c0*/  HMMA.16816.F32 R232, R4.reuse, R184, R168 ;  /* 0x000000b804e8723c */ /* 0x040fe200000018a8 */
[----:B------:R-:W1:Y:S07]  /*a6d0*/  LDSM.16.M88.4 R168, [R198+0xe000] ;  /* 0x00e00000c6a8783b */ /* 0x000e6e0000000200 */
[C---:B------:R-:W-:Y:S01]  /*a6e0*/  HMMA.16816.F32 R220, R4.reuse, R190, R172 ;  /* 0x000000be04dc723c */ /* 0x040fe200000018ac */
[----:B------:R-:W2:Y:S07]  /*a6f0*/  LDSM.16.M88.4 R188, [R199+0x6800] ;  /* 0x00680000c7bc783b */ /* 0x000eae0000000200 */
[----:B------:R-:W-:Y:S08]  /*a700*/  HMMA.16816.F32 R224, R4, R180, R20 ;  /* 0x000000b404e0723c */ /* 0x000ff00000001814 */
[----:B----4-:R-:W-:Y:S08]  /*a710*/  HMMA.16816.F32 R20, R8, R240, R208 ;  /* 0x000000f00814723c */ /* 0x010ff000000018d0 */
[C---:B------:R-:W-:Y:S01]  /*a720*/  HMMA.16816.F32 R228, R4.reuse, R186, R28 ;  /* 0x000000ba04e4723c */ /* 0x040fe2000000181c */
[----:B------:R-:W4:Y:S07]  /*a730*/  LDSM.16.M88.4 R184, [R199+0x7000] ;  /* 0x00700000c7b8783b */ /* 0x000f2e0000000200 */
[C---:B------:R-:W-:Y:S08]  /*a740*/  HMMA.16816.F32 R180, R4.reuse, R182, R16 ;  /* 0x000000b604b4723c */ /* 0x040ff00000001810 */
[C---:B---3--:R-:W-:Y:S01]  /*a750*/  HMMA.16816.F32 R172, R4.reuse, R236, R216 ;  /* 0x000000ec04ac723c */ /* 0x048fe200000018d8 */
[----:B------:R-:W-:Y:S07]  /*a760*/  LDSM.16.M88.4 R216, [R198+0xe800] ;  /* 0x00e80000c6d8783b */ /* 0x000fee0000000200 */
[----:B------:R-:W-:Y:S01]  /*a770*/  HMMA.16816.F32 R28, R4, R238, R212 ;  /* 0x000000ee041c723c */ /* 0x000fe200000018d4 */
[----:B------:R-:W-:Y:S04]  /*a780*/  LDSM.16.M88.4 R4, [R203+0x6000] ;  /* 0x00600000cb04783b */ /* 0x000fe80000000200 */
[----:B------:R-:W3:Y:S03]  /*a790*/  LDSM.16.M88.4 R212, [R197+0x6000] ;  /* 0x00600000c5d4783b */ /* 0x000ee60000000200 */
[----:B------:R-:W-:Y:S08]  /*a7a0*/  HMMA.16816.F32 R16, R8, R242, R220 ;  /* 0x000000f20810723c */ /* 0x000ff000000018dc */
[----:B-1----:R-:W-:Y:S08]  /*a7b0*/  HMMA.16816.F32 R20, R12, R168, R20 ;  /* 0x000000a80c14723c */ /* 0x002ff00000001814 */
[----:B--2---:R-:W-:Y:S01]  /*a7c0*/  HMMA.16816.F32 R208, R8, R188, R232 ;  /* 0x000000bc08d0723c */ /* 0x004fe200000018e8 */
[----:B------:R-:W-:-:S07]  /*a7d0*/  IMAD.SHL.U32 R246, R246, 0x2, RZ ;  /* 0x00000002f6f67824 */ /* 0x000fce00078e00ff */
[----:B------:R-:W-:Y:S01]  /*a7e0*/  HMMA.16816.F32 R232, R8, R176, R172 ;  /* 0x000000b008e8723c */ /* 0x000fe200000018ac */
[----:B------:R-:W1:Y:S07]  /*a7f0*/  LDSM.16.M88.4 R172, [R197+0x6800] ;  /* 0x00680000c5ac783b */ /* 0x000e6e0000000200 */
[----:B------:R-:W-:Y:S01]  /*a800*/  HMMA.16816.F32 R16, R12, R170, R16 ;  /* 0x000000aa0c10723c */ /* 0x000fe20000001810 */
[----:B------:R-:W-:Y:S01]  /*a810*/  LOP3.LUT R246, R246, 0x6, RZ, 0xc0, !PT ;  /* 0x00000006f6f67812 */ /* 0x000fe200078ec0ff */
[----:B------:R-:W-:-:S06]  /*a820*/  IMAD.U32 R0, RZ, RZ, UR26 ;  /* 0x0000001aff007e24 */ /* 0x000fcc000f8e00ff */
[----:B----4-:R-:W-:Y:S01]  /*a830*/  HMMA.16816.F32 R220, R8, R186, R180 ;  /* 0x000000ba08dc723c */ /* 0x010fe200000018b4 */
[----:B------:R-:W2:Y:S01]  /*a840*/  LDSM.16.M88.4 R180, [R198+0xf000] ;  /* 0x00f00000c6b4783b */ /* 0x000ea20000000200 */
[----:B------:R-:W-:-:S06]  /*a850*/  IMAD R0, R0, 0x40, R246 ;  /* 0x0000004000007824 */ /* 0x000fcc00078e02f6 */
[----:B------:R-:W-:Y:S08]  /*a860*/  HMMA.16816.F32 R188, R8, R190, R228 ;  /* 0x000000be08bc723c */ /* 0x000ff000000018e4 */
[----:B---3--:R-:W-:Y:S08]  /*a870*/  HMMA.16816.F32 R228, R4, R212, R20 ;  /* 0x000000d404e4723c */ /* 0x008ff00000001814 */
[C---:B------:R-:W-:Y:S08]  /*a880*/  HMMA.16816.F32 R224, R8.reuse, R184, R224 ;  /* 0x000000b808e0723c */ /* 0x040ff000000018e0 */
[----:B------:R-:W-:Y:S07]  /*a890*/  HMMA.16816.F32 R236, R8, R178, R28 ;  /* 0x000000b208ec723c */ /* 0x000fee000000181c */
[C---:B------:R-:W-:Y:S01]  /*a8a0*/  IADD3 R8, R0.reuse, 0x1, RZ ;  /* 0x0000000100087810 */ /* 0x040fe20007ffe0ff */
[----:B------:R-:W-:Y:S01]  /*a8b0*/  HMMA.16816.F32 R20, R12, R216, R208 ;  /* 0x000000d80c14723c */ /* 0x000fe200000018d0 */
[C---:B------:R-:W-:Y:S01]  /*a8c0*/  IADD3 R2, R0.reuse, 0x8, RZ ;  /* 0x0000000800027810 */ /* 0x040fe20007ffe0ff */
[----:B------:R-:W3:Y:S01]  /*a8d0*/  LDSM.16.M88.4 R208, [R197+0x7000] ;  /* 0x00700000c5d0783b */ /* 0x000ee20000000200 */
[----:B------:R-:W4:Y:S05]  /*a8e0*/  I2F R10, R8 ;  /* 0x00000008000a7306 */ /* 0x000f2a0000201400 */
[----:B------:R-:W-:Y:S03]  /*a8f0*/  HMMA.16816.F32 R28, R4, R214, R16 ;  /* 0x000000d6041c723c */ /* 0x000fe60000001810 */
[----:B------:R2:W2:Y:S01]  /*a900*/  I2F R11, R2 ;  /* 0x00000002000b7306 */ /* 0x0004a20000201400 */
[----:B------:R-:W-:-:S04]  /*a910*/  IADD3 R9, R0, 0x9, RZ ;  /* 0x0000000900097810 */ /* 0x000fc80007ffe0ff */
[----:B------:R-:W-:Y:S01]  /*a920*/  HMMA.16816.F32 R168, R12, R218, R188 ;  /* 0x000000da0ca8723c */ /* 0x000fe200000018bc */
[----:B------:R-:W3:Y:S01]  /*a930*/  LDSM.16.M88.4 R188, [R198+0xf800] ;  /* 0x00f80000c6bc783b */ /* 0x000ee20000000200 */
[-C--:B------:R-:W-:Y:S01]  /*a940*/  ISETP.GE.AND P0, PT, R8, R32.reuse, PT ;  /* 0x000000200800720c */ /* 0x080fe20003f06270 */
[----:B----4-:R-:W-:Y:S01]  /*a950*/  FFMA.FTZ R16, R10, UR18, R229 ;  /* 0x000000120a107c23 */ /* 0x010fe200080100e5 */
[----:B------:R-:W-:Y:S02]  /*a960*/  ISETP.GE.AND P2, PT, R8, R33, PT ;  /* 0x000000210800720c */ /* 0x000fe40003f46270 */
[----:B------:R4:W4:Y:S02]  /*a970*/  I2F R8, R9 ;  /* 0x0000000900087306 */ /* 0x0009240000201400 */
[----:B-1----:R-:W-:Y:S01]  /*a980*/  HMMA.16816.F32 R184, R4, R172, R20 ;  /* 0x000000ac04b8723c */ /* 0x002fe20000001814 */
[----:B------:R-:W-:Y:S02]  /*a990*/  FSEL R133, R16, -INF , !P0 ;  /* 0xff80000010857808 */ /* 0x000fe40004000000 */
[----:B------:R-:W-:-:S02]  /*a9a0*/  ISETP.GE.AND P1, PT, R2, R32, PT ;  /* 0x000000200200720c */ /* 0x000fc40003f26270 */
[----:B------:R-:W-:Y:S02]  /*a9b0*/  ISETP.GE.AND P0, PT, R2, R33, PT ;  /* 0x000000210200720c */ /* 0x000fe40003f06270 */
[----:B--2---:R-:W-:Y:S01]  /*a9c0*/  IADD3 R2, R0, 0x10, RZ ;  /* 0x0000001000027810 */ /* 0x004fe20007ffe0ff */
[----:B------:R-:W-:Y:S01]  /*a9d0*/  FFMA.FTZ R10, R10, UR18, R231 ;  /* 0x000000120a0a7c23 */ /* 0x000fe200080100e7 */
[----:B------:R-:W-:Y:S01]  /*a9e0*/  HMMA.16816.F32 R176, R12, R180, R224 ;  /* 0x000000b40cb0723c */ /* 0x000fe200000018e0 */
[----:B------:R-:W-:Y:S01]  /*a9f0*/  FFMA.FTZ R16, R11, UR18, R28 ;  /* 0x000000120b107c23 */ /* 0x000fe2000801001c */
[----:B------:R-:W1:Y:S02]  /*aa00*/  I2F R17, R2 ;  /* 0x0000000200117306 */ /* 0x000e640000201400 */
[----:B------:R-:W-:Y:S02]  /*aa10*/  FSEL R215, R10, -INF , !P2 ;  /* 0xff8000000ad77808 */ /* 0x000fe40005000000 */
[----:B------:R-:W-:-:S02]  /*aa20*/  FSEL R216, R16, -INF , !P1 ;  /* 0xff80000010d87808 */ /* 0x000fc40004800000 */
[C---:B------:R-:W-:Y:S02]  /*aa30*/  ISETP.GE.AND P2, PT, R9.reuse, R32, PT ;  /* 0x000000200900720c */ /* 0x040fe40003f46270 */
[----:B------:R-:W-:Y:S02]  /*aa40*/  ISETP.GE.AND P1, PT, R9, R33, PT ;  /* 0x000000210900720c */ /* 0x000fe40003f26270 */
[----:B----4-:R-:W-:Y:S01]  /*aa50*/  IADD3 R9, R0, 0x11, RZ ;  /* 0x0000001100097810 */ /* 0x010fe20007ffe0ff */
[----:B------:R-:W-:Y:S01]  /*aa60*/  FFMA.FTZ R11, R11, UR18, R30 ;  /* 0x000000120b0b7c23 */ /* 0x000fe2000801001e */
[----:B------:R-:W-:Y:S01]  /*aa70*/  HMMA.16816.F32 R168, R4, R174, R168 ;  /* 0x000000ae04a8723c */ /* 0x000fe200000018a8 */
[----:B------:R-:W-:Y:S01]  /*aa80*/  FFMA.FTZ R18, R8, UR18, R29 ;  /* 0x0000001208127c23 */ /* 0x000fe2000801001d */
[----:B------:R2:W4:Y:S01]  /*aa90*/  I2F R16, R9 ;  /* 0x0000000900107306 */ /* 0x0005220000201400 */
[----:B------:R-:W-:-:S05]  /*aaa0*/  IADD3 R10, R0, 0x18, RZ ;  /* 0x00000018000a7810 */ /* 0x000fca0007ffe0ff */
[----:B------:R-:W-:Y:S01]  /*aab0*/  HMMA.16816.F32 R20, R12, R182, R220 ;  /* 0x000000b60c14723c */ /* 0x000fe200000018dc */
[----:B------:R-:W4:Y:S01]  /*aac0*/  LDSM.16.M88.4 R180, [R197+0x7800] ;  /* 0x00780000c5b4783b */ /* 0x000f220000000200 */
[----:B------:R-:W-:Y:S01]  /*aad0*/  FSEL R214, R11, -INF , !P0 ;  /* 0xff8000000bd67808 */ /* 0x000fe20004000000 */
[----:B------:R-:W-:Y:S01]  /*aae0*/  UISETP.GE.AND UP0, UPT, UR9, 0x3, UPT ;  /* 0x000000030900788c */ /* 0x000fe2000bf06270 */
[----:B------:R-:W-:Y:S01]  /*aaf0*/  FSEL R212, R18, -INF , !P2 ;  /* 0xff80000012d47808 */ /* 0x000fe20005000000 */
[----:B-1----:R-:W-:Y:S01]  /*ab00*/  FFMA.FTZ R18, R17, UR18, R184 ;  /* 0x0000001211127c23 */ /* 0x002fe200080100b8 */
[----:B------:R-:W-:Y:S01]  /*ab10*/  ISETP.GE.AND P0, PT, R2, R32, PT ;  /* 0x000000200200720c */ /* 0x000fe20003f06270 */
[----:B------:R-:W-:-:S04]  /*ab20*/  DEPBAR.LE SB0, 0x0 ;  /* 0x000080000000791a */ /* 0x000fc80000000000 */
[----:B------:R-:W-:Y:S01]  /*ab30*/  BAR.SYNC.DEFER_BLOCKING 0x0 ;  /* 0x0000000000007b1d */ /* 0x000fe20000010000 */
[----:B------:R-:W-:Y:S01]  /*ab40*/  ISETP.GE.AND P2, PT, R2, R33, PT ;  /* 0x000000210200720c */ /* 0x000fe20003f46270 */
[----:B------:R-:W-:Y:S01]  /*ab50*/  FFMA.FTZ R2, R8, UR18, R31 ;  /* 0x0000001208027c23 */ /* 0x000fe2000801001f */
[----:B------:R-:W-:-:S03]  /*ab60*/  IADD3 R8, R0, 0x19, RZ ;  /* 0x0000001900087810 */ /* 0x000fc60007ffe0ff */
[----:B------:R1:W1:Y:S01]  /*ab70*/  I2F R11, R10 ;  /* 0x0000000a000b7306 */ /* 0x0002620000201400 */
[----:B------:R-:W-:Y:S02]  /*ab80*/  FSEL R206, R2, -INF , !P1 ;  /* 0xff80000002ce7808 */ /* 0x000fe40004800000 */
[----:B------:R-:W-:Y:S02]  /*ab90*/  FSEL R213, R18, -INF , !P0 ;  /* 0xff80000012d57808 */ /* 0x000fe40004000000 */
[C---:B------:R-:W-:Y:S02]  /*aba0*/  ISETP.GE.AND P1, PT, R9.reuse, R32, PT ;  /* 0x000000200900720c */ /* 0x040fe40003f26270 */
[----:B------:R-:W-:Y:S01]  /*abb0*/  ISETP.GE.AND P0, PT, R9, R33, PT ;  /* 0x000000210900720c */ /* 0x000fe20003f06270 */
[----:B--2---:R-:W-:Y:S01]  /*abc0*/  FFMA.FTZ R9, R17, UR18, R186 ;  /* 0x0000001211097c23 */ /* 0x004fe200080100ba */
[----:B---3--:R-:W-:Y:S01]  /*abd0*/  HMMA.16816.F32 R176, R4, R208, R176 ;  /* 0x000000d004b0723c */ /* 0x008fe200000018b0 */
[----:B------:R-:W2:Y:S01]  /*abe0*/  I2F R17, R8 ;  /* 0x0000000800117306 */ /* 0x000ea20000201400 */
[----:B----4-:R-:W-:Y:S01]  /*abf0*/  FFMA.FTZ R18, R16, UR18, R185 ;  /* 0x0000001210127c23 */ /* 0x010fe200080100b9 */
[----:B------:R-:W-:-:S05]  /*ac00*/  IADD3 R2, R0, 0x20, RZ ;  /* 0x0000002000027810 */ /* 0x000fca0007ffe0ff */
[----:B------:R-:W-:Y:S01]  /*ac10*/  HMMA.16816.F32 R28, R12, R188, R232 ;  /* 0x000000bc0c1c723c */ /* 0x000fe200000018e8 */
[----:B------:R-:W-:Y:S02]  /*ac20*/  FSEL R207, R9, -INF , !P2 ;  /* 0xff80000009cf7808 */ /* 0x000fe40005000000 */
[----:B------:R-:W-:Y:S02]  /*ac30*/  FSEL R200, R18, -INF , !P1 ;  /* 0xff80000012c87808 */ /* 0x000fe40004800000 */
[C---:B------:R-:W-:Y:S01]  /*ac40*/  ISETP.GE.AND P2, PT, R10.reuse, R32, PT ;  /* 0x000000200a00720c */ /* 0x040fe20003f46270 */
[----:B------:R-:W3:Y:S01]  /*ac50*/  I2F R18, R2 ;  /* 0x0000000200127306 */ /* 0x000ee20000201400 */
[----:B------:R-:W-:Y:S01]  /*ac60*/  ISETP.GE.AND P1, PT, R10, R33, PT ;  /* 0x000000210a00720c */ /* 0x000fe20003f26270 */
[----:B-1----:R-:W-:Y:S02]  /*ac70*/  FFMA.FTZ R10, R16, UR18, R187 ;  /* 0x00000012100a7c23 */ /* 0x002fe400080100bb */
[----:B------:R-:W-:Y:S01]  /*ac80*/  FFMA.FTZ R16, R11, UR18, R168 ;  /* 0x000000120b107c23 */ /* 0x000fe200080100a8 */
[----:B------:R-:W-:Y:S01]  /*ac90*/  IADD3 R9, R0, 0x21, RZ ;  /* 0x0000002100097810 */ /* 0x000fe20007ffe0ff */
[----:B------:R-:W-:Y:S01]  /*aca0*/  HMMA.16816.F32 R172, R4, R210, R20 ;  /* 0x000000d204ac723c */ /* 0x000fe20000001814 */
[----:B------:R-:W-:-:S02]  /*acb0*/  FSEL R187, R10, -INF , !P0 ;  /* 0xff8000000abb7808 */ /* 0x000fc40004000000 */
[----:B------:R-:W-:Y:S01]  /*acc0*/  FSEL R188, R16, -INF , !P2 ;  /* 0xff80000010bc7808 */ /* 0x000fe20005000000 */
[----:B--2---:R-:W-:Y:S01]  /*acd0*/  FFMA.FTZ R16, R17, UR18, R169 ;  /* 0x0000001211107c23 */ /* 0x004fe200080100a9 */
[C---:B------:R-:W-:Y:S01]  /*ace0*/  ISETP.GE.AND P0, PT, R8.reuse, R32, PT ;  /* 0x000000200800720c */ /* 0x040fe20003f06270 */
[----:B------:R-:W-:Y:S01]  /*acf0*/  FFMA.FTZ R11, R11, UR18, R170 ;  /* 0x000000120b0b7c23 */ /* 0x000fe200080100aa */
[----:B------:R-:W-:Y:S01]  /*ad00*/  ISETP.GE.AND P2, PT, R8, R33, PT ;  /* 0x000000210800720c */ /* 0x000fe20003f46270 */
[----:B------:R1:W2:Y:S01]  /*ad10*/  I2F R10, R9 ;  /* 0x00000009000a7306 */ /* 0x0002a20000201400 */
[----:B------:R-:W-:Y:S01]  /*ad20*/  IADD3 R8, R0, 0x28, RZ ;  /* 0x0000002800087810 */ /* 0x000fe20007ffe0ff */
[----:B------:R-:W-:Y:S01]  /*ad30*/  HMMA.16816.F32 R20, R12, R190, R236 ;  /* 0x000000be0c14723c */ /* 0x000fe200000018ec */
[----:B------:R-:W-:Y:S02]  /*ad40*/  FSEL R185, R16, -INF , !P0 ;  /* 0xff80000010b97808 */ /* 0x000fe40004000000 */
[----:B------:R-:W-:Y:S01]  /*ad50*/  FSEL R186, R11, -INF , !P1 ;  /* 0xff8000000bba7808 */ /* 0x000fe20004800000 */
[----:B------:R-:W-:-:S02]  /*ad60*/  FFMA.FTZ R11, R17, UR18, R171 ;  /* 0x00000012110b7c23 */ /* 0x000fc400080100ab */
[----:B------:R-:W4:Y:S01]  /*ad70*/  I2F R16, R8 ;  /* 0x0000000800107306 */ /* 0x000f220000201400 */
[-C--:B------:R-:W-:Y:S01]  /*ad80*/  ISETP.GE.AND P1, PT, R2, R32.reuse, PT ;  /* 0x000000200200720c */ /* 0x080fe20003f26270 */
[----:B---3--:R-:W-:Y:S01]  /*ad90*/  FFMA.FTZ R17, R18, UR18, R176 ;  /* 0x0000001212117c23 */ /* 0x008fe200080100b0 */
[----:B------:R-:W-:Y:S02]  /*ada0*/  ISETP.GE.AND P0, PT, R2, R33, PT ;  /* 0x000000210200720c */ /* 0x000fe40003f06270 */
[----:B------:R-:W-:Y:S01]  /*adb0*/  IADD3 R2, R0, 0x29, RZ ;  /* 0x0000002900027810 */ /* 0x000fe20007ffe0ff */
[----:B------:R-:W-:Y:S01]  /*adc0*/  HMMA.16816.F32 R28, R4, R180, R28 ;  /* 0x000000b4041c723c */ /* 0x000fe2000000181c */
[----:B------:R-:W-:Y:S01]  /*add0*/  FSEL R184, R11, -INF , !P2 ;  /* 0xff8000000bb87808 */ /* 0x000fe20005000000 */
[----:B------:R-:W-:Y:S01]  /*ade0*/  FFMA.FTZ R12, R18, UR18, R178 ;  /* 0x00000012120c7c23 */ /* 0x000fe200080100b2 */
[----:B------:R-:W-:Y:S01]  /*adf0*/  FSEL R134, R17, -INF , !P1 ;  /* 0xff80000011867808 */ /* 0x000fe20004800000 */
[----:B------:R3:W3:Y:S01]  /*ae00*/  I2F R11, R2 ;  /* 0x00000002000b7306 */ /* 0x0006e20000201400 */
[----:B------:R-:W-:-:S02]  /*ae10*/  ISETP.GE.AND P2, PT, R9, R32, PT ;  /* 0x000000200900720c */ /* 0x000fc40003f46270 */
[----:B------:R-:W-:Y:S02]  /*ae20*/  ISETP.GE.AND P1, PT, R9, R33, PT ;  /* 0x000000210900720c */ /* 0x000fe40003f26270 */
[----:B-1----:R-:W-:Y:S01]  /*ae30*/  IADD3 R9, R0, 0x30, RZ ;  /* 0x0000003000097810 */ /* 0x002fe20007ffe0ff */
[C---:B--2---:R-:W-:Y:S02]  /*ae40*/  FFMA.FTZ R14, R10.reuse, UR18, R177 ;  /* 0x000000120a0e7c23 */ /* 0x044fe400080100b1 */
[----:B------:R-:W-:Y:S01]  /*ae50*/  FFMA.FTZ R13, R10, UR18, R179 ;  /* 0x000000120a0d7c23 */ /* 0x000fe200080100b3 */
[----:B------:R-:W-:Y:S02]  /*ae60*/  FSEL R179, R12, -INF , !P0 ;  /* 0xff8000000cb37808 */ /* 0x000fe40004000000 */
[----:B------:R-:W1:Y:S01]  /*ae70*/  I2F R12, R9 ;  /* 0x00000009000c7306 */ /* 0x000e620000201400 */
[----:B----4-:R-:W-:Y:S01]  /*ae80*/  FFMA.FTZ R10, R16, UR18, R172 ;  /* 0x00000012100a7c23 */ /* 0x010fe200080100ac */
[----:B------:R-:W-:-:S02]  /*ae90*/  FSEL R177, R14, -INF , !P2 ;  /* 0xff8000000eb17808 */ /* 0x000fc40005000000 */
[CC--:B------:R-:W-:Y:S02]  /*aea0*/  ISETP.GE.AND P0, PT, R8.reuse, R32.reuse, PT ;  /* 0x000000200800720c */ /* 0x0c0fe40003f06270 */
[----:B------:R-:W-:Y:S02]  /*aeb0*/  ISETP.GE.AND P2, PT, R8, R33, PT ;  /* 0x000000210800720c */ /* 0x000fe40003f46270 */
[----:B------:R-:W-:Y:S02]  /*aec0*/  IADD3 R8, R0, 0x31, RZ ;  /* 0x0000003100087810 */ /* 0x000fe40007ffe0ff */
[----:B------:R-:W-:Y:S01]  /*aed0*/  FSEL R178, R13, -INF , !P1 ;  /* 0xff8000000db27808 */ /* 0x000fe20004800000 */
[----:B------:R-:W-:Y:S01]  /*aee0*/  FFMA.FTZ R13, R16, UR18, R174 ;  /* 0x00000012100d7c23 */ /* 0x000fe200080100ae */
[----:B------:R-:W-:Y:S01]  /*aef0*/  FSEL R176, R10, -INF , !P0 ;  /* 0xff8000000ab07808 */ /* 0x000fe20004000000 */
[----:B------:R-:W-:Y:S01]  /*af00*/  HMMA.16816.F32 R16, R4, R182, R20 ;  /* 0x000000b60410723c */ /* 0x000fe20000001814 */
[----:B------:R-:W2:Y:S01]  /*af10*/  I2F R10, R8 ;  /* 0x00000008000a7306 */ /* 0x000ea20000201400 */
[----:B------:R-:W-:-:S02]  /*af20*/  ISETP.GE.AND P1, PT, R2, R32, PT ;  /* 0x000000200200720c */ /* 0x000fc40003f26270 */
[----:B------:R-:W-:Y:S02]  /*af30*/  ISETP.GE.AND P0, PT, R2, R33, PT ;  /* 0x000000210200720c */ /* 0x000fe40003f06270 */
[----:B---3--:R-:W-:Y:S01]  /*af40*/  IADD3 R2, R0, 0x38, RZ ;  /* 0x0000003800027810 */ /* 0x008fe20007ffe0ff */
[----:B------:R-:W-:-:S03]  /*af50*/  FFMA.FTZ R5, R11, UR18, R173 ;  /* 0x000000120b057c23 */ /* 0x000fc600080100ad */
[----:B------:R-:W3:Y:S02]  /*af60*/  I2F R4, R2 ;  /* 0x0000000200047306 */ /* 0x000ee40000201400 */
[----:B------:R-:W-:Y:S01]  /*af70*/  FSEL R172, R5, -INF , !P1 ;  /* 0xff80000005ac7808 */ /* 0x000fe20004800000 */
[C---:B-1----:R-:W-:Y:S01]  /*af80*/  FFMA.FTZ R5, R12.reuse, UR18, R30 ;  /* 0x000000120c057c23 */ /* 0x042fe2000801001e */
        /* <DEDUP_REMOVED lines=8> */
[----:B--2---:R-:W-:Y:S01]  /*b010*/  FFMA.FTZ R6, R10, UR18, R29 ;  /* 0x000000120a067c23 */ /* 0x004fe2000801001d */
[----:B------:R-:W-:Y:S01]  /*b020*/  ISETP.GE.AND P0, PT, R8, R32, PT ;  /* 0x000000200800720c */ /* 0x000fe20003f06270 */
[----:B------:R-:W-:Y:S01]  /*b030*/  FFMA.FTZ R10, R10, UR18, R31 ;  /* 0x000000120a0a7c23 */ /* 0x000fe2000801001f */
[----:B------:R-:W-:-:S02]  /*b040*/  FSEL R170, R7, -INF , !P2 ;  /* 0xff80000007aa7808 */ /* 0x000fc40005000000 */
[-C--:B------:R-:W-:Y:S02]  /*b050*/  ISETP.GE.AND P2, PT, R8, R33.reuse, PT ;  /* 0x000000210800720c */ /* 0x080fe40003f46270 */
[----:B------:R-:W-:Y:S01]  /*b060*/  FSEL R135, R6, -INF , !P0 ;  /* 0xff80000006877808 */ /* 0x000fe20004000000 */
[----:B---3--:R-:W-:Y:S01]  /*b070*/  FFMA.FTZ R6, R4, UR18, R16 ;  /* 0x0000001204067c23 */ /* 0x008fe20008010010 */
[----:B------:R-:W-:Y:S02]  /*b080*/  FSEL R168, R10, -INF , !P2 ;  /* 0xff8000000aa87808 */ /* 0x000fe40005000000 */
[-C--:B------:R-:W-:Y:S02]  /*b090*/  ISETP.GE.AND P2, PT, R2, R32.reuse, PT ;  /* 0x000000200200720c */ /* 0x080fe40003f46270 */
[C---:B------:R-:W-:Y:S02]  /*b0a0*/  ISETP.GE.AND P1, PT, R0.reuse, R32, PT ;  /* 0x000000200000720c */ /* 0x040fe40003f26270 */
[----:B------:R-:W-:-:S02]  /*b0b0*/  ISETP.GE.AND P0, PT, R0, R33, PT ;  /* 0x000000210000720c */ /* 0x000fc40003f06270 */
[----:B-1----:R-:W-:Y:S01]  /*b0c0*/  IADD3 R0, R0, 0x39, RZ ;  /* 0x0000003900007810 */ /* 0x002fe20007ffe0ff */
[----:B------:R-:W-:Y:S01]  /*b0d0*/  FFMA.FTZ R7, R4, UR18, R18 ;  /* 0x0000001204077c23 */ /* 0x000fe20008010012 */
[----:B------:R-:W-:Y:S02]  /*b0e0*/  FSEL R35, R6, -INF , !P2 ;  /* 0xff80000006237808 */ /* 0x000fe40005000000 */
[----:B------:R-:W-:Y:S01]  /*b0f0*/  ISETP.GE.AND P2, PT, R2, R33, PT ;  /* 0x000000210200720c */ /* 0x000fe20003f46270 */
[----:B------:R-:W1:Y:S01]  /*b100*/  I2F R4, R0 ;  /* 0x0000000000047306 */ /* 0x000e620000201400 */
[C---:B----4-:R-:W-:Y:S02]  /*b110*/  FFMA.FTZ R2, R5.reuse, UR18, R228 ;  /* 0x0000001205027c23 */ /* 0x050fe400080100e4 */
[----:B------:R-:W-:-:S05]  /*b120*/  FFMA.FTZ R5, R5, UR18, R230 ;  /* 0x0000001205057c23 */ /* 0x000fca00080100e6 */
[----:B------:R-:W-:Y:S02]  /*b130*/  FSEL R21, R5, -INF , !P0 ;  /* 0xff80000005157808 */ /* 0x000fe40004000000 */
[----:B------:R-:W-:Y:S02]  /*b140*/  PLOP3.LUT P0, PT, PT, PT, UP0, 0x80, 0x0 ;  /* 0x000000000000781c */ /* 0x000fe40003f0f008 */
[----:B------:R-:W-:Y:S02]  /*b150*/  FSEL R34, R7, -INF , !P2 ;  /* 0xff80000007227808 */ /* 0x000fe40005000000 */
[----:B------:R-:W-:Y:S02]  /*b160*/  FSEL R20, R2, -INF , !P1 ;  /* 0xff80000002147808 */ /* 0x000fe40004800000 */
[C---:B------:R-:W-:Y:S02]  /*b170*/  ISETP.GE.AND P2, PT, R0.reuse, R32, PT ;  /* 0x000000200000720c */ /* 0x040fe40003f46270 */
[----:B------:R-:W-:Y:S01]  /*b180*/  ISETP.GE.AND P1, PT, R0, R33, PT ;  /* 0x000000210000720c */ /* 0x000fe20003f26270 */
[----:B-1----:R-:W-:-:S02]  /*b190*/  FFMA.FTZ R0, R4, UR18, R17 ;  /* 0x0000001204007c23 */ /* 0x002fc40008010011 */
[----:B------:R-:W-:-:S03]  /*b1a0*/  FFMA.FTZ R4, R4, UR18, R19 ;  /* 0x0000001204047c23 */ /* 0x000fc60008010013 */
[----:B------:R-:W-:Y:S02]  /*b1b0*/  FSEL R30, R0, -INF , !P2 ;  /* 0xff800000001e7808 */ /* 0x000fe40005000000 */
[----:B------:R-:W-:Y:S01]  /*b1c0*/  FSEL R29, R4, -INF , !P1 ;  /* 0xff800000041d7808 */ /* 0x000fe20004800000 */
[----:B------:R-:W-:Y:S05]  /*b1d0*/  @!P0 BRA `(.L_x_608) ;  /* 0x0000089000008947 */ /* 0x000fea0003800000 */
[----:B------:R-:W2:Y:S01]  /*b1e0*/  LDL.64 R248, [R1+0xb8] ;  /* 0x0000b80001f87983 */ /* 0x000ea20000100a00 */
[----:B------:R-:W-:-:S03]  /*b1f0*/  ULDC.64 UR4, c[0x0][0x198] ;  /* 0x0000660000047ab9 */ /* 0x000fc60000000a00 */
[----:B------:R-:W3:Y:S01]  /*b200*/  LDL.64 R26, [R1+0xc8] ;  /* 0x0000c800011a7983 */ /* 0x000ee20000100a00 */
        /* <DEDUP_REMOVED lines=114> */
[----:B------:R-:W-:-:S05]  /*b930*/  @!P5 LEA.HI.X R9, R2, c[0x0][0x16c], R4, 0x1, P2 ;  /* 0x00005b000209da11 */ /* 0x000fca00010f0c04 */
        /* <DEDUP_REMOVED lines=17> */
.L_x_610:
[----:B------:R-:W-:Y:S05]  /*ba50*/  BSYNC B0 ;  /* 0x0000000000007941 */ /* 0x000fea0003800000 */
.L_x_609:
[----:B------:R-:W0:Y:S02]  /*ba60*/  LDGDEPBAR ;  /* 0x00000000000079af */ /* 0x000e240000000000 */
.L_x_608:
[----:B-1----:R-:W2:Y:S04]  /*ba70*/  LDL R9, [R1+0xe0] ;  /* 0x0000e00001097983 */ /* 0x002ea80000100800 */
[----:B------:R-:W3:Y:S04]  /*ba80*/  LDL R5, [R1+0x108] ;  /* 0x0001080001057983 */ /* 0x000ee80000100800 */
[----:B------:R-:W4:Y:S01]  /*ba90*/  LDL R4, [R1+0xe4] ;  /* 0x0000e40001047983 */ /* 0x000f220000100800 */
        /* <DEDUP_REMOVED lines=22> */
[----:B------:R-:W-:Y:S01]  /*bc00*/  FMNMX.FTZ R0, R179, R0, !PT ;  /* 0x00000000b3007209 */ /* 0x000fe20007810000 */
[----:B------:R-:W-:-:S02]  /*bc10*/  USHF.L.U32 UR4, UR26, 0x1, URZ ;  /* 0x000000011a047899 */ /* 0x000fc4000800063f */
[----:B------:R-:W-:Y:S02]  /*bc20*/  UIADD3 UR5, UR25, -0x4498517b, URZ ;  /* 0xbb67ae8519057890 */ /* 0x000fe4000fffe03f */
[----:B------:R-:W-:Y:S02]  /*bc30*/  ULOP3.LUT UR21, UR4, UR25, URZ, 0x3c, !UPT ;  /* 0x0000001904157292 */ /* 0x000fe4000f8e3c3f */
[----:B------:R-:W-:Y:S02]  /*bc40*/  UIADD3 UR35, UR24, -0x61c88647, URZ ;  /* 0x9e3779b918237890 */ /* 0x000fe4000fffe03f */
[----:B------:R-:W-:Y:S02]  /*bc50*/  UIADD3 UR34, UR24, 0x3c6ef372, URZ ;  /* 0x3c6ef37218227890 */ /* 0x000fe4000fffe03f */
[----:B------:R-:W-:Y:S02]  /*bc60*/  UIADD3 UR29, UR25, 0x32370b8f, URZ ;  /* 0x32370b8f191d7890 */ /* 0x000fe4000fffe03f */
[----:B------:R-:W-:-:S02]  /*bc70*/  UIADD3 UR33, UR25, 0x76cf5d0a, URZ ;  /* 0x76cf5d0a19217890 */ /* 0x000fc4000fffe03f */
[----:B------:R-:W-:Y:S02]  /*bc80*/  UIADD3 UR30, UR24, -0x255992d5, URZ ;  /* 0xdaa66d2b181e7890 */ /* 0x000fe4000fffe03f */
[----:B------:R-:W-:-:S04]  /*bc90*/  UIADD3 UR4, UR4, 0x1, URZ ;  /* 0x0000000104047890 */ /* 0x000fc8000fffe03f */
[----:B------:R-:W-:Y:S01]  /*bca0*/  ULOP3.LUT UR4, UR4, UR25, URZ, 0x3c, !UPT ;  /* 0x0000001904047292 */ /* 0x000fe2000f8e3c3f */
[----:B------:R-:W-:Y:S04]  /*bcb0*/  STL [R1+0x130], R205 ;  /* 0x000130cd01007387 */ /* 0x000fe80000100800 */
[----:B------:R-:W-:Y:S04]  /*bcc0*/  STL [R1+0x12c], R204 ;  /* 0x00012ccc01007387 */ /* 0x000fe80000100800 */
[----:B------:R-:W-:Y:S04]  /*bcd0*/  STL [R1+0x128], R203 ;  /* 0x000128cb01007387 */ /* 0x000fe80000100800 */
[----:B------:R-:W-:Y:S04]  /*bce0*/  STL [R1+0x124], R202 ;  /* 0x000124ca01007387 */ /* 0x000fe80000100800 */
[----:B------:R-:W-:Y:S04]  /*bcf0*/  STL [R1+0x120], R201 ;  /* 0x000120c901007387 */ /* 0x000fe80000100800 */
[----:B------:R-:W-:Y:S04]  /*bd00*/  STL [R1+0x11c], R199 ;  /* 0x00011cc701007387 */ /* 0x000fe80000100800 */
[----:B------:R-:W-:Y:S04]  /*bd10*/  STL [R1+0x118], R198 ;  /* 0x000118c601007387 */ /* 0x000fe80000100800 */
[----:B------:R-:W-:Y:S04]  /*bd20*/  STL [R1+0x114], R197 ;  /* 0x000114c501007387 */ /* 0x000fe80000100800 */
[----:B------:R-:W-:Y:S01]  /*bd30*/  STL [R1+0x110], R192 ;  /* 0x000110c001007387 */ /* 0x000fe20000100800 */
[----:B--2---:R-:W-:-:S04]  /*bd40*/  IMAD.WIDE.U32 R220, R9, -0x326172a9, RZ ;  /* 0xcd9e8d5709dc7825 */ /* 0x004fc800078e00ff */
[----:B---3--:R-:W-:Y:S01]  /*bd50*/  IMAD.WIDE.U32 R18, R5, -0x2daee0ad, RZ ;  /* 0xd2511f5305127825 */ /* 0x008fe200078e00ff */
[----:B------:R-:W-:Y:S02]  /*bd60*/  FMNMX.FTZ R5, R35, R2, !PT ;  /* 0x0000000223057209 */ /* 0x000fe40007810000 */
[----:B------:R-:W-:Y:S02]  /*bd70*/  FMNMX.FTZ R2, R178, R0, !PT ;  /* 0x00000000b2027209 */ /* 0x000fe40007810000 */
[----:B----4-:R-:W-:Y:S02]  /*bd80*/  LOP3.LUT R4, R221, R4, RZ, 0x3c, !PT ;  /* 0x00000004dd047212 */ /* 0x010fe400078e3cff */
[----:B------:R-:W-:Y:S02]  /*bd90*/  FMNMX.FTZ R0, R30, R5, !PT ;  /* 0x000000051e007209 */ /* 0x000fe40007810000 */
[----:B------:R-:W-:Y:S01]  /*bda0*/  FMNMX.FTZ R2, R173, R2, !PT ;  /* 0x00000002ad027209 */ /* 0x000fe20007810000 */
[----:B------:R-:W-:-:S02]  /*bdb0*/  IMAD.WIDE.U32 R182, R4, -0x2daee0ad, RZ ;  /* 0xd2511f5304b67825 */ /* 0x000fc400078e00ff */
[----:B------:R-:W1:Y:S01]  /*bdc0*/  SHFL.BFLY PT, R9, R0, 0x2, 0x1f ;  /* 0x0c401f0000097f89 */ /* 0x000e6200000e0000 */
[----:B------:R-:W-:Y:S02]  /*bdd0*/  LOP3.LUT R4, R19, UR21, RZ, 0x3c, !PT ;  /* 0x0000001513047c12 */ /* 0x000fe4000f8e3cff */
[----:B------:R-:W-:Y:S02]  /*bde0*/  LOP3.LUT R22, R183, UR5, R18, 0x96, !PT ;  /* 0x00000005b7167c12 */ /* 0x000fe4000f8e9612 */
[----:B------:R-:W-:Y:S01]  /*bdf0*/  FMNMX.FTZ R2, R171, R2, !PT ;  /* 0x00000002ab027209 */ /* 0x000fe20007810000 */
[----:B------:R-:W-:-:S03]  /*be00*/  IMAD.WIDE.U32 R4, R4, -0x326172a9, RZ ;  /* 0xcd9e8d5704047825 */ /* 0x000fc600078e00ff */
[----:B------:R-:W-:Y:S01]  /*be10*/  FMNMX.FTZ R2, R169, R2, !PT ;  /* 0x00000002a9027209 */ /* 0x000fe20007810000 */
[----:B------:R-:W-:Y:S01]  /*be20*/  IMAD.WIDE.U32 R22, R22, -0x326172a9, RZ ;  /* 0xcd9e8d5716167825 */ /* 0x000fe200078e00ff */
[----:B------:R-:W-:Y:S02]  /*be30*/  LOP3.LUT R5, R5, UR35, R220, 0x96, !PT ;  /* 0x0000002305057c12 */ /* 0x000fe4000f8e96dc */
[----:B------:R-:W-:Y:S02]  /*be40*/  FMNMX.FTZ R2, R168, R2, !PT ;  /* 0x00000002a8027209 */ /* 0x000fe40007810000 */
[----:B------:R-:W-:Y:S02]  /*be50*/  LOP3.LUT R10, R23, UR34, R4, 0x96, !PT ;  /* 0x00000022170a7c12 */ /* 0x000fe4000f8e9604 */
[----:B------:R-:W-:Y:S01]  /*be60*/  FMNMX.FTZ R2, R34, R2, !PT ;  /* 0x0000000222027209 */ /* 0x000fe20007810000 */
[----:B------:R-:W-:-:S03]  /*be70*/  IMAD.WIDE.U32 R4, R5, -0x2daee0ad, RZ ;  /* 0xd2511f5305047825 */ /* 0x000fc600078e00ff */
[----:B------:R-:W-:Y:S01]  /*be80*/  FMNMX.FTZ R2, R29, R2, !PT ;  /* 0x000000021d027209 */ /* 0x000fe20007810000 */
[----:B------:R-:W-:Y:S01]  /*be90*/  IMAD.WIDE.U32 R10, R10, -0x2daee0ad, RZ ;  /* 0xd2511f530a0a7825 */ /* 0x000fe200078e00ff */
[----:B-1----:R-:W-:-:S04]  /*bea0*/  FMNMX.FTZ R9, R0, R9, !PT ;  /* 0x0000000900097209 */ /* 0x002fc80007810000 */
[----:B------:R-:W-:Y:S02]  /*beb0*/  LOP3.LUT R14, R11, UR29, R4, 0x96, !PT ;  /* 0x0000001d0b0e7c12 */ /* 0x000fe4000f8e9604 */
[----:B------:R-:W1:Y:S04]  /*bec0*/  SHFL.BFLY PT, R11, R2, 0x2, 0x1f ;  /* 0x0c401f00020b7f89 */ /* 0x000e6800000e0000 */
[----:B------:R-:W2:Y:S01]  /*bed0*/  SHFL.BFLY PT, R26, R9, 0x1, 0x1f ;  /* 0x0c201f00091a7f89 */ /* 0x000ea200000e0000 */
[----:B------:R-:W-:Y:S01]  /*bee0*/  LOP3.LUT R12, R5, UR33, R182, 0x96, !PT ;  /* 0x00000021050c7c12 */ /* 0x000fe2000f8e96b6 */
[----:B------:R-:W-:Y:S01]  /*bef0*/  UIADD3 UR21, UR24, 0x78dde6e4, URZ ;  /* 0x78dde6e418157890 */ /* 0x000fe2000fffe03f */
[----:B------:R-:W-:-:S04]  /*bf00*/  IMAD.WIDE.U32 R14, R14, -0x326172a9, RZ ;  /* 0xcd9e8d570e0e7825 */ /* 0x000fc800078e00ff */
[----:B------:R-:W-:-:S05]  /*bf10*/  IMAD.WIDE.U32 R12, R12, -0x326172a9, RZ ;  /* 0xcd9e8d570c0c7825 */ /* 0x000fca00078e00ff */
[----:B------:R-:W-:Y:S02]  /*bf20*/  LOP3.LUT R4, R13, UR30, R22, 0x96, !PT ;  /* 0x0000001e0d047c12 */ /* 0x000fe4000f8e9616 */
[----:B------:R-:W-:Y:S01]  /*bf30*/  LOP3.LUT R16, R15, UR21, R12, 0x96, !PT ;  /* 0x000000150f107c12 */ /* 0x000fe2000f8e960c */
[----:B------:R-:W-:Y:S02]  /*bf40*/  UIADD3 UR5, UR25, -0x126145ec, URZ ;  /* 0xed9eba1419057890 */ /* 0x000fe4000fffe03f */
[----:B------:R-:W-:Y:S01]  /*bf50*/  IMAD.WIDE.U32 R4, R4, -0x2daee0ad, RZ ;  /* 0xd2511f5304047825 */ /* 0x000fe200078e00ff */
[----:B-1----:R-:W-:-:S03]  /*bf60*/  FMNMX.FTZ R0, R2, R11, !PT ;  /* 0x0000000b02007209 */ /* 0x002fc60007810000 */
[----:B------:R-:W-:Y:S01]  /*bf70*/  IMAD.WIDE.U32 R16, R16, -0x2daee0ad, RZ ;  /* 0xd2511f5310107825 */ /* 0x000fe200078e00ff */
[----:B------:R-:W-:Y:S02]  /*bf80*/  LOP3.LUT R18, R5, UR5, R10, 0x96, !PT ;  /* 0x0000000505127c12 */ /* 0x000fe4000f8e960a */
[----:B--2---:R-:W-:Y:S02]  /*bf90*/  FMNMX.FTZ R251, R9, R26, !PT ;  /* 0x0000001a09fb7209 */ /* 0x004fe40007810000 */
[----:B------:R-:W-:Y:S01]  /*bfa0*/  LOP3.LUT R4, R17, UR19, R4, 0x96, !PT ;  /* 0x0000001311047c12 */ /* 0x000fe2000f8e9604 */
[----:B------:R-:W1:Y:S01]  /*bfb0*/  SHFL.BFLY PT, R9, R0, 0x1, 0x1f ;  /* 0x0c201f0000097f89 */ /* 0x000e6200000e0000 */
[----:B------:R-:W-:Y:S01]  /*bfc0*/  LOP3.LUT R174, R19, UR4, RZ, 0x3c, !PT ;  /* 0x0000000413ae7c12 */ /* 0x000fe2000f8e3cff */
[----:B------:R-:W-:-:S04]  /*bfd0*/  IMAD.WIDE.U32 R18, R18, -0x326172a9, RZ ;  /* 0xcd9e8d5712127825 */ /* 0x000fc800078e00ff */
[----:B------:R-:W-:-:S05]  /*bfe0*/  IMAD.WIDE.U32 R4, R4, -0x326172a9, RZ ;  /* 0xcd9e8d5704047825 */ /* 0x000fca00078e00ff */
[----:B------:R-:W-:Y:S02]  /*bff0*/  SHF.R.U32.HI R2, RZ, 0x18, R4 ;  /* 0x00000018ff027819 */ /* 0x000fe40000011604 */
[----:B------:R-:W-:Y:S02]  /*c000*/  LOP3.LUT R10, R5, UR7, R18, 0x96, !PT ;  /* 0x00000007050a7c12 */ /* 0x000fe4000f8e9612 */
[----:B------:R-:W-:Y:S01]  /*c010*/  LOP3.LUT R27, R4, 0xffff, RZ, 0xc0, !PT ;  /* 0x0000ffff041b7812 */ /* 0x000fe200078ec0ff */
[----:B------:R-:W-:Y:S01]  /*c020*/  FMUL.FTZ R5, R251, c[0x0][0x23c] ;  /* 0x00008f00fb057a20 */ /* 0x000fe20000410000 */
[----:B------:R-:W-:Y:S02]  /*c030*/  ISETP.GE.U32.AND P3, PT, R247, R2, PT ;  /* 0x00000002f700720c */ /* 0x000fe40003f66070 */
[----:B------:R-:W-:Y:S02]  /*c040*/  LOP3.LUT R2, R10, 0xffff, RZ, 0xc0, !PT ;  /* 0x0000ffff0a027812 */ /* 0x000fe400078ec0ff */
[----:B------:R-:W-:-:S02]  /*c050*/  FSETP.NEU.FTZ.AND P5, PT, R251, -INF , PT ;  /* 0xff800000fb00780b */ /* 0x000fc40003fbd000 */
[----:B------:R-:W-:Y:S02]  /*c060*/  LOP3.LUT R11, R4, 0xff, RZ, 0xc0, !PT ;  /* 0x000000ff040b7812 */ /* 0x000fe400078ec0ff */
[----:B------:R-:W-:Y:S02]  /*c070*/  SHF.R.U32.HI R31, RZ, 0x10, R4 ;  /* 0x00000010ff1f7819 */ /* 0x000fe40000011604 */
[----:B------:R-:W-:Y:S02]  /*c080*/  SHF.R.U32.HI R4, RZ, 0x8, R2 ;  /* 0x00000008ff047819 */ /* 0x000fe40000011602 */
[----:B------:R-:W-:Y:S01]  /*c090*/  FSEL R2, R5, RZ, P5 ;  /* 0x000000ff05027208 */ /* 0x000fe20002800000 */
[----:B------:R-:W-:Y:S01]  /*c0a0*/  UIADD3 UR4, UR24, 0x1715609d, URZ ;  /* 0x1715609d18047890 */ /* 0x000fe2000fffe03f */
[----:B------:R-:W-:Y:S02]  /*c0b0*/  LOP3.LUT R4, R4, 0xffff, RZ, 0xc0, !PT ;  /* 0x0000ffff04047812 */ /* 0x000fe400078ec0ff */
[----:B-1----:R-:W-:Y:S01]  /*c0c0*/  FMNMX.FTZ R248, R0, R9, !PT ;  /* 0x0000000900f87209 */ /* 0x002fe20007810000 */
[--C-:B------:R-:W-:Y:S01]  /*c0d0*/  FFMA.FTZ R0, R133, c[0x0][0x23c], -R2.reuse ;  /* 0x00008f0085007a23 */ /* 0x100fe20000010802 */
[C---:B------:R-:W-:Y:S01]  /*c0e0*/  ISETP.GE.U32.AND P2, PT, R247.reuse, R4, PT ;  /* 0x00000004f700720c */ /* 0x040fe20003f46070 */
[----:B------:R-:W-:Y:S01]  /*c0f0*/  FFMA.FTZ R5, R20, c[0x0][0x23c], -R2 ;  /* 0x00008f0014057a23 */ /* 0x000fe20000010802 */
[----:B------:R-:W-:Y:S01]  /*c100*/  ISETP.GE.U32.AND P4, PT, R247, R11, PT ;  /* 0x0000000bf700720c */ /* 0x000fe20003f86070 */
[----:B------:R1:W-:Y:S01]  /*c110*/  MUFU.EX2 R252, R0 ;  /* 0x0000000000fc7308 */ /* 0x0003e20000000800 */
[----:B------:R-:W-:Y:S01]  /*c120*/  LOP3.LUT R4, R19, UR4, R14, 0x96, !PT ;  /* 0x0000000413047c12 */ /* 0x000fe2000f8e960e */
[C---:B------:R-:W-:Y:S01]  /*c130*/  FMUL.FTZ R11, R248.reuse, c[0x0][0x23c] ;  /* 0x00008f00f80b7a20 */ /* 0x040fe20000410000 */
[----:B------:R-:W-:-:S05]  /*c140*/  FSETP.NEU.FTZ.AND P6, PT, R248, -INF , PT ;  /* 0xff800000f800780b */ /* 0x000fca0003fdd000 */
[----:B------:R2:W3:Y:S01]  /*c150*/  MUFU.EX2 R208, R5 ;  /* 0x0000000500d07308 */ /* 0x0004e20000000800 */
[----:B-1----:R-:W-:-:S04]  /*c160*/  LOP3.LUT R0, R10, 0xff, RZ, 0xc0, !PT ;  /* 0x000000ff0a007812 */ /* 0x002fc800078ec0ff */
[----:B------:R-:W-:Y:S02]  /*c170*/  ISETP.GE.U32.AND P1, PT, R247, R0, PT ;  /* 0x00000000f700720c */ /* 0x000fe40003f26070 */
[----:B------:R-:W-:Y:S01]  /*c180*/  FSEL R0, R11, RZ, P6 ;  /* 0x000000ff0b007208 */ /* 0x000fe20003000000 */
[----:B--2---:R-:W-:-:S05]  /*c190*/  IMAD.WIDE.U32 R4, R4, -0x2daee0ad, RZ ;  /* 0xd2511f5304047825 */ /* 0x004fca00078e00ff */
[C---:B------:R-:W-:Y:S02]  /*c1a0*/  LOP3.LUT R26, R4.reuse, 0xff, RZ, 0xc0, !PT ;  /* 0x000000ff041a7812 */ /* 0x040fe400078ec0ff */
[----:B------:R-:W-:Y:S02]  /*c1b0*/  LOP3.LUT R133, R4, 0xffff, RZ, 0xc0, !PT ;  /* 0x0000ffff04857812 */ /* 0x000fe400078ec0ff */
[--C-:B------:R-:W-:Y:S02]  /*c1c0*/  SHF.R.U32.HI R28, RZ, 0x10, R4.reuse ;  /* 0x00000010ff1c7819 */ /* 0x100fe40000011604 */
[----:B------:R-:W-:Y:S01]  /*c1d0*/  SHF.R.U32.HI R11, RZ, 0x18, R4 ;  /* 0x00000018ff0b7819 */ /* 0x000fe20000011604 */
[----:B------:R-:W-:Y:S01]  /*c1e0*/  FFMA.FTZ R4, R21, c[0x0][0x23c], -R0 ;  /* 0x00008f0015047a23 */ /* 0x000fe20000010800 */
[----:B---3--:R-:W-:-:S03]  /*c1f0*/  F2FP.PACK_AB R17, R252, R208 ;  /* 0x000000d0fc11723e */ /* 0x008fc600000000ff */
[----:B------:R1:W-:Y:S01]  /*c200*/  MUFU.EX2 R209, R4 ;  /* 0x0000000400d17308 */ /* 0x0003e20000000800 */
[--C-:B------:R-:W-:Y:S01]  /*c210*/  LOP3.LUT R9, R5, UR13, R16.reuse, 0x96, !PT ;  /* 0x0000000d05097c12 */ /* 0x100fe2000f8e9610 */
[----:B------:R-:W-:Y:S01]  /*c220*/  @!P1 HADD2 R175, -R17.H0_H0, -RZ.H0_H0 ;  /* 0xa00000ff11af9230 */ /* 0x000fe20000000900 */
[----:B------:R-:W-:Y:S01]  /*c230*/  PRMT R16, R17, 0x7632, R16 ;  /* 0x0000763211107816 */ /* 0x000fe20000000010 */
[----:B-1----:R-:W-:-:S04]  /*c240*/  FFMA.FTZ R4, R215, c[0x0][0x23c], -R0 ;  /* 0x00008f00d7047a23 */ /* 0x002fc80000010800 */
[----:B------:R1:W2:Y:S01]  /*c250*/  MUFU.EX2 R211, R4 ;  /* 0x0000000400d37308 */ /* 0x0002a20000000800 */
[----:B------:R-:W-:Y:S02]  /*c260*/  PRMT R210, R17, 0x5410, R16 ;  /* 0x0000541011d27816 */ /* 0x000fe40000000010 */
[----:B------:R-:W-:Y:S02]  /*c270*/  @!P1 PRMT R17, R175, 0x5410, RZ ;  /* 0x00005410af119816 */ /* 0x000fe400000000ff */
[----:B-1----:R-:W-:-:S04]  /*c280*/  SHF.R.U32.HI R4, RZ, 0x10, R10 ;  /* 0x00000010ff047819 */ /* 0x002fc8000001160a */
[----:B------:R-:W-:-:S04]  /*c290*/  LOP3.LUT R4, R4, 0xff, RZ, 0xc0, !PT ;  /* 0x000000ff04047812 */ /* 0x000fc800078ec0ff */
[----:B------:R-:W-:Y:S01]  /*c2a0*/  ISETP.GE.U32.AND P1, PT, R247, R4, PT ;  /* 0x00000004f700720c */ /* 0x000fe20003f26070 */
[----:B------:R-:W-:Y:S01]  /*c2b0*/  FFMA.FTZ R4, R216, c[0x0][0x23c], -R2 ;  /* 0x00008f00d8047a23 */ /* 0x000fe20000010802 */
[----:B------:R-:W-:-:S03]  /*c2c0*/  @!P2 HADD2 R20, -R16.H0_H0, -RZ.H0_H0 ;  /* 0xa00000ff1014a230 */ /* 0x000fc60000000900 */
[----:B------:R1:W-:Y:S01]  /*c2d0*/  MUFU.EX2 R250, R4 ;  /* 0x0000000400fa7308 */ /* 0x0003e20000000800 */
[----:B------:R-:W-:Y:S01]  /*c2e0*/  SHF.R.U32.HI R10, RZ, 0x18, R10 ;  /* 0x00000018ff0a7819 */ /* 0x000fe2000001160a */
[----:B------:R-:W-:Y:S01]  /*c2f0*/  FFMA.FTZ R5, R214, c[0x0][0x23c], -R0 ;  /* 0x00008f00d6057a23 */ /* 0x000fe20000010800 */
[----:B------:R-:W-:Y:S02]  /*c300*/  @!P2 PRMT R16, R20, 0x5410, RZ ;  /* 0x000054101410a816 */ /* 0x000fe400000000ff */
[----:B--2---:R-:W-:Y:S01]  /*c310*/  F2FP.PACK_AB R20, R211, R209 ;  /* 0x000000d1d314723e */ /* 0x004fe200000000ff */
[----:B-1----:R-:W-:-:S04]  /*c320*/  FFMA.FTZ R4, R212, c[0x0][0x23c], -R2 ;  /* 0x00008f00d4047a23 */ /* 0x002fc80000010802 */
[----:B------:R1:W2:Y:S01]  /*c330*/  MUFU.EX2 R192, R4 ;  /* 0x0000000400c07308 */ /* 0x0002a20000000800 */
[----:B------:R-:W-:Y:S01]  /*c340*/  ISETP.GE.U32.AND P2, PT, R247, R10, PT ;  /* 0x0000000af700720c */ /* 0x000fe20003f46070 */
[----:B------:R-:W-:Y:S01]  /*c350*/  @!P1 HADD2 R190, -R20.H0_H0, -RZ.H0_H0 ;  /* 0xa00000ff14be9230 */ /* 0x000fe20000000900 */
[----:B------:R-:W-:-:S05]  /*c360*/  PRMT R204, R20, 0x7632, R204 ;  /* 0x0000763214cc7816 */ /* 0x000fca00000000cc */
[----:B------:R3:W-:Y:S01]  /*c370*/  MUFU.EX2 R249, R5 ;  /* 0x0000000500f97308 */ /* 0x0007e20000000800 */
[----:B------:R-:W-:Y:S02]  /*c380*/  PRMT R217, R20, 0x5410, R204 ;  /* 0x0000541014d97816 */ /* 0x000fe400000000cc */
[----:B-1----:R-:W-:-:S04]  /*c390*/  SHF.R.U32.HI R4, RZ, 0x8, R27 ;  /* 0x00000008ff047819 */ /* 0x002fc8000001161b */
[----:B------:R-:W-:Y:S01]  /*c3a0*/  LOP3.LUT R4, R4, 0xffff, RZ, 0xc0, !PT ;  /* 0x0000ffff04047812 */ /* 0x000fe200078ec0ff */
[----:B---3--:R-:W-:Y:S01]  /*c3b0*/  FFMA.FTZ R5, R206, c[0x0][0x23c], -R0 ;  /* 0x00008f00ce057a23 */ /* 0x008fe20000010800 */
[----:B------:R-:W-:-:S03]  /*c3c0*/  @!P1 PRMT R20, R190, 0x5410, RZ ;  /* 0x00005410be149816 */ /* 0x000fc600000000ff */
[----:B------:R-:W1:Y:S01]  /*c3d0*/  MUFU.EX2 R218, R5 ;  /* 0x0000000500da7308 */ /* 0x000e620000000800 */
[----:B------:R-:W-:Y:S02]  /*c3e0*/  ISETP.GE.U32.AND P1, PT, R247, R4, PT ;  /* 0x00000004f700720c */ /* 0x000fe40003f26070 */
[----:B--2---:R-:W-:Y:S01]  /*c3f0*/  F2FP.PACK_AB R4, R192, R250 ;  /* 0x000000fac004723e */ /* 0x004fe200000000ff */
[----:B------:R-:W-:-:S03]  /*c400*/  @!P2 HADD2 R191, -R204.H0_H0, -RZ.H0_H0 ;  /* 0xa00000ffccbfa230 */ /* 0x000fc60000000900 */
[C---:B------:R-:W-:Y:S02]  /*c410*/  PRMT R201, R4.reuse, 0x7610, R201 ;  /* 0x0000761004c97816 */ /* 0x040fe400000000c9 */
[----:B------:R-:W-:Y:S02]  /*c420*/  PRMT R199, R4, 0x7632, R199 ;  /* 0x0000763204c77816 */ /* 0x000fe400000000c7 */
[----:B------:R-:W-:Y:S02]  /*c430*/  LOP3.LUT R4, R31, 0xff, RZ, 0xc0, !PT ;  /* 0x000000ff1f047812 */ /* 0x000fe400078ec0ff */
[----:B------:R-:W-:Y:S02]  /*c440*/  @!P2 PRMT R204, R191, 0x5410, RZ ;  /* 0x00005410bfcca816 */ /* 0x000fe400000000ff */
[----:B------:R-:W-:Y:S01]  /*c450*/  ISETP.GE.U32.AND P2, PT, R247, R4, PT ;  /* 0x00000004f700720c */ /* 0x000fe20003f46070 */
[----:B------:R-:W-:Y:S01]  /*c460*/  FFMA.FTZ R4, R213, c[0x0][0x23c], -R2 ;  /* 0x00008f00d5047a23 */ /* 0x000fe20000010802 */
[----:B-1----:R-:W-:-:S03]  /*c470*/  F2FP.PACK_AB R5, R218, R249 ;  /* 0x000000f9da05723e */ /* 0x002fc600000000ff */
[----:B------:R1:W-:Y:S01]  /*c480*/  MUFU.EX2 R215, R4 ;  /* 0x0000000400d77308 */ /* 0x0003e20000000800 */
[C---:B------:R-:W-:Y:S02]  /*c490*/  PRMT R203, R5.reuse, 0x7610, R203 ;  /* 0x0000761005cb7816 */ /* 0x040fe400000000cb */
[----:B------:R-:W-:Y:S01]  /*c4a0*/  PRMT R202, R5, 0x7632, R202 ;  /* 0x0000763205ca7816 */ /* 0x000fe200000000ca */
[----:B------:R-:W-:-:S04]  /*c4b0*/  FFMA.FTZ R5, R200, c[0x0][0x23c], -R2 ;  /* 0x00008f00c8057a23 */ /* 0x000fc80000010802 */
[----:B------:R-:W-:Y:S01]  /*c4c0*/  @!P2 HADD2 R206, -R203.H0_H0, -RZ.H0_H0 ;  /* 0xa00000ffcbcea230 */ /* 0x000fe20000000900 */
[----:B------:R-:W2:Y:S01]  /*c4d0*/  MUFU.EX2 R191, R5 ;  /* 0x0000000500bf7308 */ /* 0x000ea20000000800 */
[----:B-1----:R-:W-:-:S04]  /*c4e0*/  LOP3.LUT R4, R9, 0xffff, RZ, 0xc0, !PT ;  /* 0x0000ffff09047812 */ /* 0x002fc800078ec0ff */
[----:B------:R-:W-:Y:S01]  /*c4f0*/  SHF.R.U32.HI R4, RZ, 0x8, R4 ;  /* 0x00000008ff047819 */ /* 0x000fe20000011604 */
[----:B------:R-:W-:Y:S01]  /*c500*/  @!P3 HADD2 R189, -R202.H0_H0, -RZ.H0_H0 ;  /* 0xa00000ffcabdb230 */ /* 0x000fe20000000900 */
[----:B------:R-:W-:Y:S02]  /*c510*/  PRMT R212, R203, 0x5410, R202 ;  /* 0x00005410cbd47816 */ /* 0x000fe400000000ca */
[----:B------:R-:W-:Y:S01]  /*c520*/  LOP3.LUT R4, R4, 0xffff, RZ, 0xc0, !PT ;  /* 0x0000ffff04047812 */ /* 0x000fe200078ec0ff */
[----:B------:R-:W-:Y:S01]  /*c530*/  @!P4 HADD2 R181, -R201.H0_H0, -RZ.H0_H0 ;  /* 0xa00000ffc9b5c230 */ /* 0x000fe20000000900 */
[----:B------:R-:W-:Y:S01]  /*c540*/  @!P2 PRMT R203, R206, 0x5410, RZ ;  /* 0x00005410cecba816 */ /* 0x000fe200000000ff */
[----:B------:R-:W-:Y:S01]  /*c550*/  @!P1 HADD2 R180, -R199.H0_H0, -RZ.H0_H0 ;  /* 0xa00000ffc7b49230 */ /* 0x000fe20000000900 */
[----:B------:R-:W-:Y:S02]  /*c560*/  ISETP.GE.U32.AND P2, PT, R247, R4, PT ;  /* 0x00000004f700720c */ /* 0x000fe40003f46070 */
[----:B------:R-:W-:-:S02]  /*c570*/  LOP3.LUT R4, R9, 0xff, RZ, 0xc0, !PT ;  /* 0x000000ff09047812 */ /* 0x000fc400078ec0ff */
[----:B------:R-:W-:Y:S02]  /*c580*/  PRMT R214, R201, 0x5410, R199 ;  /* 0x00005410c9d67816 */ /* 0x000fe400000000c7 */
[----:B------:R-:W-:Y:S02]  /*c590*/  @!P3 PRMT R202, R189, 0x5410, RZ ;  /* 0x00005410bdcab816 */ /* 0x000fe400000000ff */
[----:B------:R-:W-:Y:S02]  /*c5a0*/  @!P4 PRMT R201, R181, 0x5410, RZ ;  /* 0x00005410b5c9c816 */ /* 0x000fe400000000ff */
[C---:B------:R-:W-:Y:S02]  /*c5b0*/  ISETP.GE.U32.AND P3, PT, R247.reuse, R4, PT ;  /* 0x00000004f700720c */ /* 0x040fe40003f66070 */
[----:B------:R-:W-:Y:S02]  /*c5c0*/  @!P1 PRMT R199, R180, 0x5410, RZ ;  /* 0x00005410b4c79816 */ /* 0x000fe400000000ff */
[----:B------:R-:W-:Y:S01]  /*c5d0*/  SHF.R.U32.HI R4, RZ, 0x18, R9 ;  /* 0x00000018ff047819 */ /* 0x000fe20000011609 */
[----:B------:R-:W-:Y:S01]  /*c5e0*/  STL.64 [R1+0xf8], R220 ;  /* 0x0000f8dc01007387 */ /* 0x000fe20000100a00 */
[----:B------:R-:W-:-:S02]  /*c5f0*/  ISETP.GE.U32.AND P1, PT, R247, R11, PT ;  /* 0x0000000bf700720c */ /* 0x000fc40003f26070 */
[----:B------:R-:W-:Y:S01]  /*c600*/  FSEL R11, R251, RZ, P5 ;  /* 0x000000fffb0b7208 */ /* 0x000fe20002800000 */
[----:B------:R-:W-:Y:S01]  /*c610*/  STL [R1+0x98], R204 ;  /* 0x000098cc01007387 */ /* 0x000fe20000100800 */
[----:B------:R-:W-:Y:S01]  /*c620*/  ISETP.GE.U32.AND P5, PT, R247, R4, PT ;  /* 0x00000004f700720c */ /* 0x000fe20003fa6070 */
[--C-:B------:R-:W-:Y:S01]  /*c630*/  FFMA.FTZ R4, R207, c[0x0][0x23c], -R0.reuse ;  /* 0x00008f00cf047a23 */ /* 0x100fe20000010800 */
[----:B--2---:R-:W-:Y:S01]  /*c640*/  F2FP.PACK_AB R10, R191, R215 ;  /* 0x000000d7bf0a723e */ /* 0x004fe200000000ff */
[----:B------:R-:W-:Y:S01]  /*c650*/  STL [R1+0x94], R201 ;  /* 0x000094c901007387 */ /* 0x000fe20000100800 */
[----:B------:R-:W-:-:S03]  /*c660*/  FFMA.FTZ R5, R187, c[0x0][0x23c], -R0 ;  /* 0x00008f00bb057a23 */ /* 0x000fc60000010800 */
[----:B------:R-:W-:Y:S01]  /*c670*/  STL [R1+0x90], R199 ;  /* 0x000090c701007387 */ /* 0x000fe20000100800 */
[----:B------:R-:W-:-:S03]  /*c680*/  PRMT R198, R10, 0x7610, R198 ;  /* 0x000076100ac67816 */ /* 0x000fc600000000c6 */
[----:B------:R-:W-:Y:S01]  /*c690*/  STL [R1+0x134], R203 ;  /* 0x000134cb01007387 */ /* 0x000fe20000100800 */
[----:B------:R-:W-:-:S03]  /*c6a0*/  PRMT R197, R10, 0x7632, R197 ;  /* 0x000076320ac57816 */ /* 0x000fc600000000c5 */
[----:B------:R1:W-:Y:S04]  /*c6b0*/  STL [R1+0x138], R202 ;  /* 0x000138ca01007387 */ /* 0x0003e80000100800 */
[----:B------:R2:W-:Y:S01]  /*c6c0*/  STL [R1+0x13c], R251 ;  /* 0x00013cfb01007387 */ /* 0x0005e20000100800 */
[----:B------:R-:W-:Y:S02]  /*c6d0*/  @!P3 HADD2 R200, -R198.H0_H0, -RZ.H0_H0 ;  /* 0xa00000ffc6c8b230 */ /* 0x000fe40000000900 */
[----:B------:R-:W-:Y:S01]  /*c6e0*/  @!P2 HADD2 R187, -R197.H0_H0, -RZ.H0_H0 ;  /* 0xa00000ffc5bba230 */ /* 0x000fe20000000900 */
[----:B------:R-:W-:Y:S02]  /*c6f0*/  PRMT R190, R198, 0x5410, R197 ;  /* 0x00005410c6be7816 */ /* 0x000fe400000000c5 */
[----:B------:R-:W-:-:S02]  /*c700*/  @!P3 PRMT R198, R200, 0x5410, RZ ;  /* 0x00005410c8c6b816 */ /* 0x000fc400000000ff */
[----:B------:R-:W-:Y:S01]  /*c710*/  @!P2 PRMT R197, R187, 0x5410, RZ ;  /* 0x00005410bbc5a816 */ /* 0x000fe200000000ff */
[----:B-1----:R-:W-:Y:S08]  /*c720*/  MUFU.EX2 R202, R5 ;  /* 0x0000000500ca7308 */ /* 0x002ff00000000800 */
[----:B--2---:R1:W2:Y:S01]  /*c730*/  MUFU.EX2 R251, R4 ;  /* 0x0000000400fb7308 */ /* 0x0042a20000000800 */
[----:B------:R-:W-:Y:S01]  /*c740*/  STL [R1+0x140], R198 ;  /* 0x000140c601007387 */ /* 0x000fe20000100800 */
[----:B-1----:R-:W-:-:S04]  /*c750*/  SHF.R.U32.HI R4, RZ, 0x10, R9 ;  /* 0x00000010ff047819 */ /* 0x002fc80000011609 */
[----:B------:R-:W-:-:S04]  /*c760*/  LOP3.LUT R4, R4, 0xff, RZ, 0xc0, !PT ;  /* 0x000000ff04047812 */ /* 0x000fc800078ec0ff */
[C---:B------:R-:W-:Y:S02]  /*c770*/  ISETP.GE.U32.AND P3, PT, R247.reuse, R4, PT ;  /* 0x00000004f700720c */ /* 0x040fe40003f66070 */
[----:B------:R-:W-:Y:S01]  /*c780*/  LOP3.LUT R4, R28, 0xff, RZ, 0xc0, !PT ;  /* 0x000000ff1c047812 */ /* 0x000fe200078ec0ff */
[----:B------:R-:W-:Y:S01]  /*c790*/  FFMA.FTZ R5, R188, c[0x0][0x23c], -R2 ;  /* 0x00008f00bc057a23 */ /* 0x000fe20000010802 */
[----:B------:R-:W-:Y:S02]  /*c7a0*/  STL [R1+0x144], R197 ;  /* 0x000144c501007387 */ /* 0x000fe40000100800 */
[----:B------:R-:W-:Y:S02]  /*c7b0*/  ISETP.GE.U32.AND P2, PT, R247, R4, PT ;  /* 0x00000004f700720c */ /* 0x000fe40003f46070 */
[----:B--2---:R-:W-:Y:S01]  /*c7c0*/  F2FP.PACK_AB R4, R202, R251 ;  /* 0x000000fbca04723e */ /* 0x004fe200000000ff */
[----:B------:R1:W-:Y:S03]  /*c7d0*/  STL [R1+0x148], R202 ;  /* 0x000148ca01007387 */ /* 0x0003e60000100800 */
[----:B------:R-:W-:-:S02]  /*c7e0*/  PRMT R31, R4, 0x7610, R31 ;  /* 0x00007610041f7816 */ /* 0x000fc4000000001f */
[----:B------:R-:W-:Y:S01]  /*c7f0*/  PRMT R27, R4, 0x7632, R27 ;  /* 0x00007632041b7816 */ /* 0x000fe2000000001b */
[--C-:B------:R-:W-:Y:S01]  /*c800*/  FFMA.FTZ R134, R134, c[0x0][0x23c], -R2.reuse ;  /* 0x00008f0086867a23 */ /* 0x100fe20000010802 */
[----:B------:R-:W-:Y:S01]  /*c810*/  SHF.R.U32.HI R4, RZ, 0x8, R133 ;  /* 0x00000008ff047819 */ /* 0x000fe20000011685 */
[--C-:B------:R-:W-:Y:S02]  /*c820*/  FFMA.FTZ R133, R177, c[0x0][0x23c], -R2.reuse ;  /* 0x00008f00b1857a23 */ /* 0x100fe40000010802 */
[--C-:B------:R-:W-:Y:S02]  /*c830*/  FFMA.FTZ R175, R176, c[0x0][0x23c], -R2.reuse ;  /* 0x00008f00b0af7a23 */ /* 0x100fe40000010802 */
[--C-:B------:R-:W-:Y:S01]  /*c840*/  FFMA.FTZ R172, R172, c[0x0][0x23c], -R2.reuse ;  /* 0x00008f00acac7a23 */ /* 0x100fe20000010802 */
[----:B-1----:R1:W-:Y:S01]  /*c850*/  MUFU.EX2 R202, R5 ;  /* 0x0000000500ca7308 */ /* 0x0023e20000000800 */
[--C-:B------:R-:W-:Y:S02]  /*c860*/  FFMA.FTZ R180, R170, c[0x0][0x23c], -R2.reuse ;  /* 0x00008f00aab47a23 */ /* 0x100fe40000010802 */
[----:B------:R-:W-:-:S02]  /*c870*/  FFMA.FTZ R181, R135, c[0x0][0x23c], -R2 ;  /* 0x00008f0087b57a23 */ /* 0x000fc40000010802 */
[--C-:B------:R-:W-:Y:S02]  /*c880*/  FFMA.FTZ R183, R35, c[0x0][0x23c], -R2.reuse ;  /* 0x00008f0023b77a23 */ /* 0x100fe40000010802 */
[----:B-1----:R-:W-:-:S04]  /*c890*/  FFMA.FTZ R5, R185, c[0x0][0x23c], -R2 ;  /* 0x00008f00b9057a23 */ /* 0x002fc80000010802 */
[----:B------:R1:W2:Y:S01]  /*c8a0*/  MUFU.EX2 R201, R5 ;  /* 0x0000000500c97308 */ /* 0x0002a20000000800 */
[----:B------:R-:W-:Y:S02]  /*c8b0*/  FFMA.FTZ R200, R30, c[0x0][0x23c], -R2 ;  /* 0x00008f001ec87a23 */ /* 0x000fe40000010802 */
[----:B------:R-:W-:Y:S01]  /*c8c0*/  FFMA.FTZ R2, R184, c[0x0][0x23c], -R0 ;  /* 0x00008f00b8027a23 */ /* 0x000fe20000010800 */
[----:B-1----:R-:W-:-:S05]  /*c8d0*/  PRMT R5, R31, 0x5410, R27 ;  /* 0x000054101f057816 */ /* 0x002fca000000001b */
[----:B------:R1:W-:Y:S01]  /*c8e0*/  STL [R1+0xd8], R5 ;  /* 0x0000d80501007387 */ /* 0x0003e20000100800 */
[----:B------:R2:W-:Y:S01]  /*c8f0*/  MUFU.EX2 R199, R2 ;  /* 0x0000000200c77308 */ /* 0x0005e20000000800 */
[----:B------:R-:W-:Y:S01]  /*c900*/  @!P3 HADD2 R188, -R31.H0_H0, -RZ.H0_H0 ;  /* 0xa00000ff1fbcb230 */ /* 0x000fe20000000900 */
[----:B------:R-:W-:-:S04]  /*c910*/  LOP3.LUT R4, R4, 0xffff, RZ, 0xc0, !PT ;  /* 0x0000ffff04047812 */ /* 0x000fc800078ec0ff */
[----:B------:R-:W-:Y:S02]  /*c920*/  @!P3 PRMT R31, R188, 0x5410, RZ ;  /* 0x00005410bc1fb816 */ /* 0x000fe400000000ff */
[----:B------:R-:W-:Y:S01]  /*c930*/  ISETP.GE.U32.AND P3, PT, R247, R4, PT ;  /* 0x00000004f700720c */ /* 0x000fe20003f66070 */
[----:B-1----:R-:W-:-:S04]  /*c940*/  FFMA.FTZ R5, R186, c[0x0][0x23c], -R0 ;  /* 0x00008f00ba057a23 */ /* 0x002fc80000010800 */
[----:B------:R-:W1:Y:S01]  /*c950*/  MUFU.EX2 R204, R5 ;  /* 0x0000000500cc7308 */ /* 0x000e620000000800 */
[----:B------:R-:W-:Y:S01]  /*c960*/  FADD.FTZ R4, R132, -R11 ;  /* 0x8000000b84047221 */ /* 0x000fe20000010000 */
[----:B------:R-:W-:Y:S01]  /*c970*/  STL [R1+0x70], R31 ;  /* 0x0000701f01007387 */ /* 0x000fe20000100800 */
[----:B--2---:R-:W-:Y:S01]  /*c980*/  F2FP.PACK_AB R2, R201, R202 ;  /* 0x000000cac902723e */ /* 0x004fe200000000ff */
[--C-:B------:R-:W-:Y:S02]  /*c990*/  FFMA.FTZ R132, R179, c[0x0][0x23c], -R0.reuse ;  /* 0x00008f00b3847a23 */ /* 0x100fe40000010800 */
[--C-:B------:R-:W-:Y:S01]  /*c9a0*/  FFMA.FTZ R135, R178, c[0x0][0x23c], -R0.reuse ;  /* 0x00008f00b2877a23 */ /* 0x100fe20000010800 */
[----:B------:R-:W-:Y:S01]  /*c9b0*/  STL [R1+0x14c], R201 ;  /* 0x00014cc901007387 */ /* 0x000fe20000100800 */
[--C-:B------:R-:W-:Y:S02]  /*c9c0*/  FFMA.FTZ R173, R173, c[0x0][0x23c], -R0.reuse ;  /* 0x00008f00adad7a23 */ /* 0x100fe40000010800 */
[----:B------:R-:W-:-:S02]  /*c9d0*/  FFMA.FTZ R171, R171, c[0x0][0x23c], -R0 ;  /* 0x00008f00abab7a23 */ /* 0x000fc40000010800 */
[--C-:B------:R-:W-:Y:S02]  /*c9e0*/  FFMA.FTZ R176, R169, c[0x0][0x23c], -R0.reuse ;  /* 0x00008f00a9b07a23 */ /* 0x100fe40000010800 */
[--C-:B------:R-:W-:Y:S02]  /*c9f0*/  FFMA.FTZ R177, R168, c[0x0][0x23c], -R0.reuse ;  /* 0x00008f00a8b17a23 */ /* 0x100fe40000010800 */
[--C-:B------:R-:W-:Y:S01]  /*ca00*/  FFMA.FTZ R179, R34, c[0x0][0x23c], -R0.reuse ;  /* 0x00008f0022b37a23 */ /* 0x100fe20000010800 */
[----:B-1----:R-:W-:Y:S01]  /*ca10*/  STL [R1+0x154], R204 ;  /* 0x000154cc01007387 */ /* 0x002fe20000100800 */
[----:B------:R-:W-:Y:S01]  /*ca20*/  FFMA.FTZ R178, R29, c[0x0][0x23c], -R0 ;  /* 0x00008f001db27a23 */ /* 0x000fe20000010800 */
[----:B------:R-:W-:Y:S02]  /*ca30*/  F2FP.PACK_AB R0, R199, R204 ;  /* 0x000000ccc700723e */ /* 0x000fe400000000ff */
[----:B------:R1:W-:Y:S01]  /*ca40*/  STL [R1+0x150], R199 ;  /* 0x000150c701007387 */ /* 0x0003e20000100800 */
[----:B------:R-:W-:Y:S01]  /*ca50*/  @!P5 HADD2 R168, -R27.H0_H0, -RZ.H0_H0 ;  /* 0xa00000ff1ba8d230 */ /* 0x000fe20000000900 */
[----:B------:R-:W-:-:S02]  /*ca60*/  PRMT R10, R2, 0x7610, R10 ;  /* 0x00007610020a7816 */ /* 0x000fc4000000000a */
[----:B------:R-:W-:Y:S02]  /*ca70*/  ISETP.GE.U32.AND P4, PT, R247, R26, PT ;  /* 0x0000001af700720c */ /* 0x000fe40003f86070 */
[C---:B------:R-:W-:Y:S02]  /*ca80*/  PRMT R26, R0.reuse, 0x7610, R26 ;  /* 0x00007610001a7816 */ /* 0x040fe4000000001a */
[----:B------:R-:W-:Y:S02]  /*ca90*/  PRMT R9, R0, 0x7632, R9 ;  /* 0x0000763200097816 */ /* 0x000fe40000000009 */
[----:B------:R-:W-:Y:S01]  /*caa0*/  @!P5 PRMT R27, R168, 0x5410, RZ ;  /* 0x00005410a81bd816 */ /* 0x000fe200000000ff */
[----:B------:R-:W-:Y:S01]  /*cab0*/  STL.S16 [R1+0x54], R26 ;  /* 0x0000541a01007387 */ /* 0x000fe20000100600 */
[----:B-1----:R-:W-:-:S05]  /*cac0*/  PRMT R199, R2, 0x7632, R199 ;  /* 0x0000763202c77816 */ /* 0x002fca00000000c7 */
[----:B------:R-:W-:Y:S01]  /*cad0*/  @!P3 HADD2 R169, -R199.H0_H0, -RZ.H0_H0 ;  /* 0xa00000ffc7a9b230 */ /* 0x000fe20000000900 */
[----:B------:R-:W-:Y:S01]  /*cae0*/  PRMT R0, R10, 0x5410, R199 ;  /* 0x000054100a007816 */ /* 0x000fe200000000c7 */
[----:B------:R-:W-:Y:S03]  /*caf0*/  STL [R1+0x5c], R27 ;  /* 0x00005c1b01007387 */ /* 0x000fe60000100800 */
[----:B------:R-:W-:Y:S01]  /*cb00*/  @!P3 PRMT R199, R169, 0x5410, RZ ;  /* 0x00005410a9c7b816 */ /* 0x000fe200000000ff */
[----:B------:R-:W-:Y:S04]  /*cb10*/  STL [R1+0xd4], R0 ;  /* 0x0000d40001007387 */ /* 0x000fe80000100800 */
[----:B------:R1:W-:Y:S04]  /*cb20*/  STL [R1+0x15c], R199 ;  /* 0x00015cc701007387 */ /* 0x0003e80000100800 */
[----:B-1----:R-:W2:Y:S01]  /*cb30*/  LDL.LU R199, [R1+0x54] ;  /* 0x0000540001c77983 */ /* 0x002ea20000300800 */
[----:B------:R-:W-:Y:S01]  /*cb40*/  @!P4 HADD2 R184, -R10.H0_H0, -RZ.H0_H0 ;  /* 0xa00000ff0ab8c230 */ /* 0x000fe20000000900 */
[----:B------:R-:W-:-:S04]  /*cb50*/  IMAD.WIDE.U32 R168, R174, -0x326172a9, RZ ;  /* 0xcd9e8d57aea87825 */ /* 0x000fc800078e00ff */
[----:B------:R-:W-:-:S05]  /*cb60*/  @!P4 PRMT R10, R184, 0x5410, RZ ;  /* 0x00005410b80ac816 */ /* 0x000fca00000000ff */
[----:B------:R1:W-:Y:S01]  /*cb70*/  STL [R1+0x58], R10 ;  /* 0x0000580a01007387 */ /* 0x0003e20000100800 */
[----:B------:R-:W-:Y:S01]  /*cb80*/  @!P1 HADD2 R29, -R9.H0_H0, -RZ.H0_H0 ;  /* 0xa00000ff091d9230 */ /* 0x000fe20000000900 */
[----:B------:R-:W-:Y:S01]  /*cb90*/  LOP3.LUT R28, R23, UR34, R168, 0x96, !PT ;  /* 0x00000022171c7c12 */ /* 0x000fe2000f8e96a8 */
[----:B------:R-:W-:Y:S01]  /*cba0*/  @!P2 HADD2 R30, -R26.H0_H0, -RZ.H0_H0 ;  /* 0xa00000ff1a1ea230 */ /* 0x000fe20000000900 */
[----:B-1----:R-:W-:-:S05]  /*cbb0*/  LOP3.LUT R10, R169, UR35, R220, 0x96, !PT ;  /* 0x00000023a90a7c12 */ /* 0x002fca000f8e96dc */
[----:B------:R-:W-:-:S05]  /*cbc0*/  IMAD.WIDE.U32 R10, R10, -0x2daee0ad, RZ ;  /* 0xd2511f530a0a7825 */ /* 0x000fca00078e00ff */
[----:B------:R-:W-:-:S05]  /*cbd0*/  LOP3.LUT R26, R11, UR33, R182, 0x96, !PT ;  /* 0x000000210b1a7c12 */ /* 0x000fca000f8e96b6 */
[----:B------:R-:W-:-:S04]  /*cbe0*/  IMAD.WIDE.U32 R26, R26, -0x326172a9, RZ ;  /* 0xcd9e8d571a1a7825 */ /* 0x000fc800078e00ff */
[----:B------:R-:W-:-:S06]  /*cbf0*/  FMUL.FTZ R4, R4, c[0x0][0x23c] ;  /* 0x00008f0004047a20 */ /* 0x000fcc0000410000 */
[----:B------:R-:W1:Y:S01]  /*cc00*/  MUFU.EX2 R4, R4 ;  /* 0x0000000400047308 */ /* 0x000e620000000800 */
[----:B------:R-:W-:-:S07]  /*cc10*/  IMAD.MOV.U32 R201, RZ, RZ, R192 ;  /* 0x000000ffffc97224 */ /* 0x000fce00078e00c0 */
[----:B------:R-:W-:Y:S01]  /*cc20*/  MUFU.EX2 R133, R133 ;  /* 0x0000008500857308 */ /* 0x000fe20000000800 */
[----:B------:R-:W-:-:S07]  /*cc30*/  MOV R204, R210 ;  /* 0x000000d200cc7202 */ /* 0x000fce0000000f00 */
[----:B------:R-:W-:Y:S01]  /*cc40*/  MUFU.EX2 R192, R134 ;  /* 0x0000008600c07308 */ /* 0x000fe20000000800 */
[-C--:B-1----:R-:W-:Y:S02]  /*cc50*/  FFMA.FTZ R170, R244, R4.reuse, R208 ;  /* 0x00000004f4aa7223 */ /* 0x082fe400000100d0 */
        /* <DEDUP_REMOVED lines=56> */
[----:B------:R-:W-:Y:S01]  /*cfe0*/  FMUL.FTZ R125, R125, R4 ;  /* 0x000000047d7d7220 */ /* 0x000fe20000410000 */
[----:B------:R-:W-:Y:S01]  /*cff0*/  MOV R198, R214 ;  /* 0x000000d600c67202 */ /* 0x000fe20000000f00 */
[----:B------:R-:W-:Y:S01]  /*d000*/  IMAD.MOV.U32 R174, RZ, RZ, R218 ;  /* 0x000000ffffae7224 */ /* 0x000fe200078e00da */
[----:B------:R-:W-:Y:S01]  /*d010*/  MOV R197, R191 ;  /* 0x000000bf00c57202 */ /* 0x000fe20000000f00 */
[----:B------:R-:W1:Y:S01]  /*d020*/  LDC.U8 R68, c[0x0][0x2d8] ;  /* 0x0000b600ff447b82 */ /* 0x000e620000000000 */
[----:B--2---:R-:W-:-:S02]  /*d030*/  PRMT R0, R199, 0x5410, R9 ;  /* 0x00005410c7007816 */ /* 0x004fc40000000009 */
[----:B------:R-:W-:Y:S01]  /*d040*/  @!P1 PRMT R9, R29, 0x5410, RZ ;  /* 0x000054101d099816 */ /* 0x000fe200000000ff */
[----:B------:R-:W-:-:S05]  /*d050*/  IMAD.WIDE.U32 R28, R28, -0x2daee0ad, RZ ;  /* 0xd2511f531c1c7825 */ /* 0x000fca00078e00ff */
[----:B------:R-:W-:Y:S02]  /*d060*/  LOP3.LUT R29, R29, UR29, R10, 0x96, !PT ;  /* 0x0000001d1d1d7c12 */ /* 0x000fe4000f8e960a */
[----:B------:R-:W-:-:S05]  /*d070*/  LOP3.LUT R10, R27, UR30, R22, 0x96, !PT ;  /* 0x0000001e1b0a7c12 */ /* 0x000fca000f8e9616 */
[----:B------:R-:W-:-:S05]  /*d080*/  IMAD.WIDE.U32 R10, R10, -0x2daee0ad, RZ ;  /* 0xd2511f530a0a7825 */ /* 0x000fca00078e00ff */
[----:B------:R-:W-:Y:S01]  /*d090*/  LOP3.LUT R27, R11, UR5, R28, 0x96, !PT ;  /* 0x000000050b1b7c12 */ /* 0x000fe2000f8e961c */
[----:B------:R-:W-:Y:S01]  /*d0a0*/  IMAD.WIDE.U32 R28, R29, -0x326172a9, RZ ;  /* 0xcd9e8d571d1c7825 */ /* 0x000fe200078e00ff */
[----:B------:R-:W-:-:S04]  /*d0b0*/  @!P2 PRMT R199, R30, 0x5410, RZ ;  /* 0x000054101ec7a816 */ /* 0x000fc800000000ff */
[----:B------:R-:W-:-:S05]  /*d0c0*/  LOP3.LUT R30, R29, UR21, R26, 0x96, !PT ;  /* 0x000000151d1e7c12 */ /* 0x000fca000f8e961a */
[----:B------:R-:W-:Y:S01]  /*d0d0*/  IMAD.WIDE.U32 R30, R30, -0x2daee0ad, RZ ;  /* 0xd2511f531e1e7825 */ /* 0x000fe200078e00ff */
[----:B------:R-:W-:Y:S04]  /*d0e0*/  STL [R1+0x160], R199 ;  /* 0x000160c701007387 */ /* 0x000fe80000100800 */
[----:B------:R-:W-:Y:S01]  /*d0f0*/  LOP3.LUT R10, R31, UR19, R10, 0x96, !PT ;  /* 0x000000131f0a7c12 */ /* 0x000fe2000f8e960a */
[----:B------:R2:W-:Y:S01]  /*d100*/  STL [R1+0xd0], R0 ;  /* 0x0000d00001007387 */ /* 0x0005e20000100800 */
[----:B------:R-:W-:-:S04]  /*d110*/  IMAD.WIDE.U32 R26, R27, -0x326172a9, RZ ;  /* 0xcd9e8d571b1a7825 */ /* 0x000fc800078e00ff */
[----:B------:R-:W-:Y:S01]  /*d120*/  IMAD.WIDE.U32 R10, R10, -0x326172a9, RZ ;  /* 0xcd9e8d570a0a7825 */ /* 0x000fe200078e00ff */
[----:B--2---:R-:W-:-:S05]  /*d130*/  FSEL R0, R248, RZ, P6 ;  /* 0x000000fff8007208 */ /* 0x004fca0003000000 */
[----:B------:R-:W-:Y:S01]  /*d140*/  FADD.FTZ R5, R3, -R0 ;  /* 0x8000000003057221 */ /* 0x000fe20000010000 */
[----:B------:R-:W-:-:S04]  /*d150*/  LOP3.LUT R0, R11, UR7, R26, 0x96, !PT ;  /* 0x000000070b007c12 */ /* 0x000fc8000f8e961a */
[----:B------:R-:W-:-:S04]  /*d160*/  LOP3.LUT R2, R0, 0xff, RZ, 0xc0, !PT ;  /* 0x000000ff00027812 */ /* 0x000fc800078ec0ff */
[----:B------:R-:W-:Y:S02]  /*d170*/  ISETP.GE.U32.AND P6, PT, R247, R2, PT ;  /* 0x00000002f700720c */ /* 0x000fe40003fc6070 */
[----:B------:R-:W-:-:S04]  /*d180*/  LOP3.LUT R2, R0, 0xffff, RZ, 0xc0, !PT ;  /* 0x0000ffff00027812 */ /* 0x000fc800078ec0ff */
[----:B------:R-:W-:Y:S01]  /*d190*/  SHF.R.U32.HI R2, RZ, 0x8, R2 ;  /* 0x00000008ff027819 */ /* 0x000fe20000011602 */
[----:B------:R-:W-:-:S03]  /*d1a0*/  FMUL.FTZ R26, R5, c[0x0][0x23c] ;  /* 0x00008f00051a7a20 */ /* 0x000fc60000410000 */
[----:B------:R-:W-:Y:S02]  /*d1b0*/  LOP3.LUT R2, R2, 0xffff, RZ, 0xc0, !PT ;  /* 0x0000ffff02027812 */ /* 0x000fe400078ec0ff */
[--C-:B------:R-:W-:Y:S02]  /*d1c0*/  SHF.R.U32.HI R5, RZ, 0x10, R0.reuse ;  /* 0x00000010ff057819 */ /* 0x100fe40000011600 */
[C---:B------:R-:W-:Y:S02]  /*d1d0*/  ISETP.GE.U32.AND P5, PT, R247.reuse, R2, PT ;  /* 0x00000002f700720c */ /* 0x040fe40003fa6070 */
[----:B------:R-:W-:Y:S02]  /*d1e0*/  SHF.R.U32.HI R2, RZ, 0x18, R0 ;  /* 0x00000018ff027819 */ /* 0x000fe40000011600 */
[----:B------:R2:W3:Y:S01]  /*d1f0*/  MUFU.EX2 R0, R26 ;  /* 0x0000001a00007308 */ /* 0x0004e20000000800 */
[----:B------:R4:W-:Y:S01]  /*d200*/  STL [R1+0x50], R9 ;  /* 0x0000500901007387 */ /* 0x0009e20000100800 */
[----:B------:R-:W-:-:S02]  /*d210*/  ISETP.GE.U32.AND P4, PT, R247, R2, PT ;  /* 0x00000002f700720c */ /* 0x000fc40003f86070 */
[----:B------:R-:W-:Y:S01]  /*d220*/  LOP3.LUT R5, R5, 0xff, RZ, 0xc0, !PT ;  /* 0x000000ff05057812 */ /* 0x000fe200078ec0ff */
[----:B------:R-:W-:Y:S01]  /*d230*/  STL [R1+0x164], R168 ;  /* 0x000164a801007387 */ /* 0x000fe20000100800 */
[----:B------:R-:W-:-:S03]  /*d240*/  LOP3.LUT R2, R10, 0xff, RZ, 0xc0, !PT ;  /* 0x000000ff0a027812 */ /* 0x000fc600078ec0ff */
[----:B------:R-:W-:Y:S01]  /*d250*/  STL [R1+0x158], R169 ;  /* 0x000158a901007387 */ /* 0x000fe20000100800 */
[C---:B------:R-:W-:Y:S02]  /*d260*/  ISETP.GE.U32.AND P2, PT, R247.reuse, R5, PT ;  /* 0x00000005f700720c */ /* 0x040fe40003f46070 */
[----:B------:R-:W-:Y:S01]  /*d270*/  ISETP.GE.U32.AND P3, PT, R247, R2, PT ;  /* 0x00000002f700720c */ /* 0x000fe20003f66070 */
[----:B------:R1:W-:Y:S01]  /*d280*/  STL [R1+0x168], R182 ;  /* 0x000168b601007387 */ /* 0x0003e20000100800 */
[----:B------:R-:W-:Y:S02]  /*d290*/  SHF.R.U32.HI R2, RZ, 0x18, R10 ;  /* 0x00000018ff027819 */ /* 0x000fe4000001160a */
[----:B--2---:R-:W-:Y:S01]  /*d2a0*/  LOP3.LUT R26, R10, 0xffff, RZ, 0xc0, !PT ;  /* 0x0000ffff0a1a7812 */ /* 0x004fe200078ec0ff */
[----:B------:R-:W-:Y:S01]  /*d2b0*/  IMAD.MOV.U32 R11, RZ, RZ, R212 ;  /* 0x000000ffff0b7224 */ /* 0x000fe200078e00d4 */
[----:B------:R-:W-:Y:S01]  /*d2c0*/  SHF.R.U32.HI R5, RZ, 0x10, R10 ;  /* 0x00000010ff057819 */ /* 0x000fe2000001160a */
[----:B------:R-:W-:-:S02]  /*d2d0*/  FMUL.FTZ R212, R48, R4 ;  /* 0x0000000430d47220 */ /* 0x000fc40000410000 */
[----:B------:R-:W-:Y:S01]  /*d2e0*/  IMAD.MOV.U32 R10, RZ, RZ, R211 ;  /* 0x000000ffff0a7224 */ /* 0x000fe200078e00d3 */
[----:B----4-:R-:W-:Y:S01]  /*d2f0*/  LOP3.LUT R9, R27, UR4, R28, 0x96, !PT ;  /* 0x000000041b097c12 */ /* 0x010fe2000f8e961c */
[----:B---3--:R-:W-:Y:S02]  /*d300*/  FFMA.FTZ R27, R245, R0, R209 ;  /* 0x00000000f51b7223 */ /* 0x008fe400000100d1 */
[-C--:B------:R-:W-:Y:S02]  /*d310*/  FMUL.FTZ R209, R45, R4.reuse ;  /* 0x000000042dd17220 */ /* 0x080fe40000410000 */
[-C--:B------:R-:W-:Y:S02]  /*d320*/  FMUL.FTZ R245, R93, R4.reuse ;  /* 0x000000045df57220 */ /* 0x080fe40000410000 */
[-C--:B------:R-:W-:Y:S02]  /*d330*/  FMUL.FTZ R45, R96, R4.reuse ;  /* 0x00000004602d7220 */ /* 0x080fe40000410000 */
[----:B------:R-:W-:-:S02]  /*d340*/  FMUL.FTZ R28, R128, R4 ;  /* 0x00000004801c7220 */ /* 0x000fc40000410000 */
[----:B-1----:R-:W-:Y:S02]  /*d350*/  IMAD.MOV.U32 R182, RZ, RZ, R217 ;  /* 0x000000ffffb67224 */ /* 0x002fe400078e00d9 */
[-C--:B------:R-:W-:Y:S02]  /*d360*/  FMUL.FTZ R217, R61, R4.reuse ;  /* 0x000000043dd97220 */ /* 0x080fe40000410000 */
[----:B------:R-:W-:Y:S02]  /*d370*/  FMUL.FTZ R4, R129, R4 ;  /* 0x0000000481047220 */ /* 0x000fe40000410000 */
[-C--:B------:R-:W-:Y:S01]  /*d380*/  FMUL.FTZ R211, R47, R0.reuse ;  /* 0x000000002fd37220 */ /* 0x080fe20000410000 */
[----:B------:R-:W-:Y:S01]  /*d390*/  STL [R1+0x16c], R248 ;  /* 0x00016cf801007387 */ /* 0x000fe20000100800 */
[-C--:B------:R-:W-:Y:S02]  /*d3a0*/  FMUL.FTZ R210, R46, R0.reuse ;  /* 0x000000002ed27220 */ /* 0x080fe40000410000 */
[-C--:B------:R-:W-:Y:S01]  /*d3b0*/  FMUL.FTZ R47, R127, R0.reuse ;  /* 0x000000007f2f7220 */ /* 0x080fe20000410000 */
[----:B------:R-:W-:Y:S01]  /*d3c0*/  STL [R1+0xa0], R28 ;  /* 0x0000a01c01007387 */ /* 0x000fe20000100800 */
[----:B------:R-:W-:-:S03]  /*d3d0*/  FMUL.FTZ R46, R130, R0 ;  /* 0x00000000822e7220 */ /* 0x000fc60000410000 */
[----:B------:R-:W-:Y:S01]  /*d3e0*/  STL [R1+0xa4], R4 ;  /* 0x0000a40401007387 */ /* 0x000fe20000100800 */
[----:B------:R-:W-:-:S03]  /*d3f0*/  ISETP.GE.U32.AND P1, PT, R247, R2, PT ;  /* 0x00000002f700720c */ /* 0x000fc60003f26070 */
[----:B------:R-:W-:Y:S01]  /*d400*/  STL [R1+0x104], R133 ;  /* 0x0001048501007387 */ /* 0x000fe20000100800 */
[----:B------:R-:W-:-:S03]  /*d410*/  IMAD.MOV.U32 R199, RZ, RZ, R215 ;  /* 0x000000ffffc77224 */ /* 0x000fc600078e00d7 */
[----:B------:R-:W-:Y:S01]  /*d420*/  STL [R1+0x9c], R47 ;  /* 0x00009c2f01007387 */ /* 0x000fe20000100800 */
[----:B------:R-:W-:-:S03]  /*d430*/  IMAD.MOV.U32 R2, RZ, RZ, R190 ;  /* 0x000000ffff027224 */ /* 0x000fc600078e00be */
[----:B------:R1:W-:Y:S01]  /*d440*/  STL [R1+0xa8], R46 ;  /* 0x0000a82e01007387 */ /* 0x0003e20000100800 */
        /* <DEDUP_REMOVED lines=11> */
[-C--:B------:R-:W-:Y:S01]  /*d500*/  FMUL.FTZ R147, R147, R0.reuse ;  /* 0x0000000093937220 */ /* 0x080fe20000410000 */
[----:B-1----:R-:W1:Y:S01]  /*d510*/  MUFU.EX2 R46, R132 ;  /* 0x00000084002e7308 */ /* 0x002e620000000800 */
        /* <DEDUP_REMOVED lines=47> */
[----:B------:R-:W-:Y:S01]  /*d810*/  FMUL.FTZ R4, R131, R0 ;  /* 0x0000000083047220 */ /* 0x000fe20000410000 */
[----:B------:R-:W-:-:S04]  /*d820*/  F2FP.PACK_AB R0, R133, R192 ;  /* 0x000000c08500723e */ /* 0x000fc800000000ff */
[C---:B------:R-:W-:Y:S02]  /*d830*/  PRMT R169, R0.reuse, 0x7610, R169 ;  /* 0x0000761000a97816 */ /* 0x040fe400000000a9 */
[----:B------:R-:W-:Y:S01]  /*d840*/  PRMT R43, R0, 0x7632, R43 ;  /* 0x00007632002b7816 */ /* 0x000fe2000000002b */
[----:B------:R-:W-:Y:S02]  /*d850*/  IMAD.MOV.U32 R48, RZ, RZ, R2 ;  /* 0x000000ffff307224 */ /* 0x000fe400078e0002 */
[----:B------:R-:W-:Y:S01]  /*d860*/  IMAD.MOV.U32 R60, RZ, RZ, R174 ;  /* 0x000000ffff3c7224 */ /* 0x000fe200078e00ae */
[----:B------:R-:W-:Y:S01]  /*d870*/  MOV R174, R199 ;  /* 0x000000c700ae7202 */ /* 0x000fe20000000f00 */
[----:B------:R-:W-:Y:S01]  /*d880*/  @!P6 HADD2 R3, -R169.H0_H0, -RZ.H0_H0 ;  /* 0xa00000ffa903e230 */ /* 0x000fe20000000900 */
[----:B------:R-:W-:Y:S01]  /*d890*/  PRMT R2, R169, 0x5410, R43 ;  /* 0x00005410a9027816 */ /* 0x000fe2000000002b */
[----:B------:R-:W2:Y:S01]  /*d8a0*/  MUFU.EX2 R199, R135 ;  /* 0x0000008700c77308 */ /* 0x000ea20000000800 */
[----:B------:R-:W-:Y:S02]  /*d8b0*/  STL [R1+0xac], R4 ;  /* 0x0000ac0401007387 */ /* 0x000fe40000100800 */
[----:B------:R-:W-:-:S02]  /*d8c0*/  @!P6 PRMT R169, R3, 0x5410, RZ ;  /* 0x0000541003a9e816 */ /* 0x000fc400000000ff */
[----:B------:R-:W-:Y:S04]  /*d8d0*/  STL [R1+0x170], R192 ;  /* 0x000170c001007387 */ /* 0x000fe80000100800 */
[----:B-1----:R-:W-:Y:S04]  /*d8e0*/  STL [R1+0x100], R46 ;  /* 0x0001002e01007387 */ /* 0x002fe80000100800 */
[----:B------:R1:W-:Y:S01]  /*d8f0*/  STL [R1+0xdc], R2 ;  /* 0x0000dc0201007387 */ /* 0x0003e20000100800 */
[----:B------:R-:W-:Y:S02]  /*d900*/  MOV R61, R10 ;  /* 0x0000000a003d7202 */ /* 0x000fe40000000f00 */
[----:B------:R-:W-:Y:S01]  /*d910*/  LOP3.LUT R0, R5, 0xff, RZ, 0xc0, !PT ;  /* 0x000000ff05007812 */ /* 0x000fe200078ec0ff */
[----:B------:R-:W-:Y:S01]  /*d920*/  @!P5 HADD2 R6, -R43.H0_H0, -RZ.H0_H0 ;  /* 0xa00000ff2b06d230 */ /* 0x000fe20000000900 */
[----:B------:R-:W-:Y:S01]  /*d930*/  MOV R64, R201 ;  /* 0x000000c900407202 */ /* 0x000fe20000000f00 */
[----:B------:R-:W-:Y:S01]  /*d940*/  IMAD.MOV.U32 R65, RZ, RZ, R61 ;  /* 0x000000ffff417224 */ /* 0x000fe200078e003d */
[----:B------:R-:W-:Y:S01]  /*d950*/  ISETP.GE.U32.AND P6, PT, R68, R0, PT ;  /* 0x000000004400720c */ /* 0x000fe20003fc6070 */
[----:B------:R-:W-:Y:S01]  /*d960*/  IMAD.MOV.U32 R61, RZ, RZ, R204 ;  /* 0x000000ffff3d7224 */ /* 0x000fe200078e00cc */
[----:B------:R-:W-:Y:S01]  /*d970*/  MUFU.EX2 R201, R175 ;  /* 0x000000af00c97308 */ /* 0x000fe20000000800 */
[----:B------:R-:W-:Y:S01]  /*d980*/  @!P5 PRMT R43, R6, 0x5410, RZ ;  /* 0x00005410062bd816 */ /* 0x000fe200000000ff */
[----:B-1----:R-:W-:-:S05]  /*d990*/  IMAD.WIDE.U32 R2, R9, -0x2daee0ad, RZ ;  /* 0xd2511f5309027825 */ /* 0x002fca00078e00ff */
[C---:B------:R-:W-:Y:S02]  /*d9a0*/  LOP3.LUT R4, R2.reuse, 0xff, RZ, 0xc0, !PT ;  /* 0x000000ff02047812 */ /* 0x040fe400078ec0ff */
[----:B------:R-:W-:Y:S02]  /*d9b0*/  LOP3.LUT R9, R2, 0xffff, RZ, 0xc0, !PT ;  /* 0x0000ffff02097812 */ /* 0x000fe400078ec0ff */
[--C-:B------:R-:W-:Y:S02]  /*d9c0*/  SHF.R.U32.HI R10, RZ, 0x10, R2.reuse ;  /* 0x00000010ff0a7819 */ /* 0x100fe40000011602 */
[----:B------:R-:W-:Y:S02]  /*d9d0*/  SHF.R.U32.HI R5, RZ, 0x18, R2 ;  /* 0x00000018ff057819 */ /* 0x000fe40000011602 */
[----:B------:R-:W-:Y:S02]  /*d9e0*/  SHF.R.U32.HI R2, RZ, 0x8, R26 ;  /* 0x00000008ff027819 */ /* 0x000fe4000001161a */
[----:B------:R-:W-:-:S02]  /*d9f0*/  LOP3.LUT R0, R3, UR13, R30, 0x96, !PT ;  /* 0x0000000d03007c12 */ /* 0x000fc4000f8e961e */
[----:B------:R-:W-:Y:S01]  /*da00*/  LOP3.LUT R2, R2, 0xffff, RZ, 0xc0, !PT ;  /* 0x0000ffff02027812 */ /* 0x000fe200078ec0ff */
[----:B------:R-:W1:Y:S01]  /*da10*/  MUFU.EX2 R204, R172 ;  /* 0x000000ac00cc7308 */ /* 0x000e620000000800 */
[----:B--2---:R-:W-:Y:S02]  /*da20*/  F2FP.PACK_AB R3, R199, R46 ;  /* 0x0000002ec703723e */ /* 0x004fe400000000ff */
[----:B------:R-:W-:Y:S02]  /*da30*/  ISETP.GE.U32.AND P5, PT, R68, R2, PT ;  /* 0x000000024400720c */ /* 0x000fe40003fa6070 */
[C---:B------:R-:W-:Y:S02]  /*da40*/  PRMT R203, R3.reuse, 0x7632, R203 ;  /* 0x0000763203cb7816 */ /* 0x040fe400000000cb */
[----:B------:R-:W-:Y:S01]  /*da50*/  PRMT R248, R3, 0x7610, R248 ;  /* 0x0000761003f87816 */ /* 0x000fe200000000f8 */
[----:B------:R-:W-:Y:S01]  /*da60*/  FADD.FTZ R3, R65, R27 ;  /* 0x0000001b41037221 */ /* 0x000fe20000010000 */
[----:B------:R-:W-:Y:S01]  /*da70*/  LOP3.LUT R2, R0, 0xffff, RZ, 0xc0, !PT ;  /* 0x0000ffff00027812 */ /* 0x000fe200078ec0ff */
[----:B------:R-:W-:Y:S01]  /*da80*/  MUFU.EX2 R27, R171 ;  /* 0x000000ab001b7308 */ /* 0x000fe20000000800 */
[----:B------:R-:W-:-:S02]  /*da90*/  LOP3.LUT R12, R15, UR21, R12, 0x96, !PT ;  /* 0x000000150f0c7c12 */ /* 0x000fc4000f8e960c */
[----:B------:R-:W-:Y:S01]  /*daa0*/  SHF.R.U32.HI R2, RZ, 0x8, R2 ;  /* 0x00000008ff027819 */ /* 0x000fe20000011602 */
[----:B------:R-:W-:-:S04]  /*dab0*/  @!P2 HADD2 R8, -R248.H0_H0, -RZ.H0_H0 ;  /* 0xa00000fff808a230 */ /* 0x000fc80000000900 */
[----:B------:R-:W2:Y:S01]  /*dac0*/  MUFU.EX2 R15, R173 ;  /* 0x000000ad000f7308 */ /* 0x000ea20000000800 */
[----:B------:R3:W-:Y:S01]  /*dad0*/  STL [R1+0x174], R169 ;  /* 0x000174a901007387 */ /* 0x0007e20000100800 */
[----:B------:R-:W-:-:S03]  /*dae0*/  LOP3.LUT R2, R2, 0xffff, RZ, 0xc0, !PT ;  /* 0x0000ffff02027812 */ /* 0x000fc600078ec0ff */
[----:B------:R-:W-:Y:S01]  /*daf0*/  STL [R1+0x17c], R22 ;  /* 0x00017c1601007387 */ /* 0x000fe20000100800 */
[----:B------:R-:W-:-:S03]  /*db00*/  @!P4 HADD2 R7, -R203.H0_H0, -RZ.H0_H0 ;  /* 0xa00000ffcb07c230 */ /* 0x000fc60000000900 */
[----:B------:R4:W-:Y:S01]  /*db10*/  STL [R1+0x178], R23 ;  /* 0x0001781701007387 */ /* 0x0009e20000100800 */
[----:B------:R-:W-:Y:S01]  /*db20*/  MUFU.EX2 R172, R181 ;  /* 0x000000b500ac7308 */ /* 0x000fe20000000800 */
[----:B------:R-:W-:Y:S01]  /*db30*/  IMAD.MOV.U32 R49, RZ, RZ, R11 ;  /* 0x000000ffff317224 */ /* 0x000fe200078e000b */
[----:B------:R-:W-:Y:S01]  /*db40*/  LOP3.LUT R11, R13, UR30, R22, 0x96, !PT ;  /* 0x0000001e0d0b7c12 */ /* 0x000fe2000f8e9616 */
[----:B------:R-:W-:Y:S02]  /*db50*/  FADD.FTZ R13, R252, R170 ;  /* 0x000000aafc0d7221 */ /* 0x000fe40000010000 */
[----:B------:R-:W-:Y:S01]  /*db60*/  FADD.FTZ R6, R249, R3 ;  /* 0x00000003f9067221 */ /* 0x000fe20000010000 */
[----:B------:R-:W-:Y:S02]  /*db70*/  LOP3.LUT R3, R0, 0xff, RZ, 0xc0, !PT ;  /* 0x000000ff00037812 */ /* 0x000fe400078ec0ff */
[----:B---3--:R-:W3:Y:S01]  /*db80*/  MUFU.EX2 R169, R180 ;  /* 0x000000b400a97308 */ /* 0x008ee20000000800 */
[----:B----4-:R-:W-:-:S02]  /*db90*/  PRMT R23, R248, 0x5410, R203 ;  /* 0x00005410f8177816 */ /* 0x010fc400000000cb */
[----:B------:R-:W-:Y:S02]  /*dba0*/  @!P2 PRMT R248, R8, 0x5410, RZ ;  /* 0x0000541008f8a816 */ /* 0x000fe400000000ff */
[----:B------:R-:W-:Y:S02]  /*dbb0*/  ISETP.GE.U32.AND P2, PT, R68, R2, PT ;  /* 0x000000024400720c */ /* 0x000fe40003f46070 */
[----:B-1----:R-:W-:Y:S02]  /*dbc0*/  F2FP.PACK_AB R2, R204, R201 ;  /* 0x000000c9cc02723e */ /* 0x002fe400000000ff */
[----:B------:R-:W-:Y:S02]  /*dbd0*/  @!P4 PRMT R203, R7, 0x5410, RZ ;  /* 0x0000541007cbc816 */ /* 0x000fe400000000ff */
[C---:B------:R-:W-:Y:S02]  /*dbe0*/  PRMT R205, R2.reuse, 0x7610, R205 ;  /* 0x0000761002cd7816 */ /* 0x040fe400000000cd */
[----:B------:R-:W-:-:S02]  /*dbf0*/  PRMT R7, R2, 0x7632, R7 ;  /* 0x0000763202077816 */ /* 0x000fc40000000007 */
[----:B--2---:R-:W-:-:S04]  /*dc00*/  F2FP.PACK_AB R2, R27, R15 ;  /* 0x0000000f1b02723e */ /* 0x004fc800000000ff */
[C---:B------:R-:W-:Y:S02]  /*dc10*/  PRMT R252, R2.reuse, 0x7610, R252 ;  /* 0x0000761002fc7816 */ /* 0x040fe400000000fc */
[----:B------:R-:W-:Y:S02]  /*dc20*/  PRMT R22, R2, 0x7632, R22 ;  /* 0x0000763202167816 */ /* 0x000fe40000000016 */
[--C-:B------:R-:W-:Y:S02]  /*dc30*/  SHF.R.U32.HI R2, RZ, 0x18, R0.reuse ;  /* 0x00000018ff027819 */ /* 0x100fe40000011600 */
[----:B------:R-:W-:Y:S01]  /*dc40*/  SHF.R.U32.HI R0, RZ, 0x10, R0 ;  /* 0x00000010ff007819 */ /* 0x000fe20000011600 */
[----:B------:R-:W-:Y:S01]  /*dc50*/  @!P6 HADD2 R33, -R252.H0_H0, -RZ.H0_H0 ;  /* 0xa00000fffc21e230 */ /* 0x000fe20000000900 */
[----:B------:R-:W-:Y:S02]  /*dc60*/  PRMT R171, R252, 0x5410, R22 ;  /* 0x00005410fcab7816 */ /* 0x000fe40000000016 */
[----:B------:R-:W-:-:S02]  /*dc70*/  LOP3.LUT R0, R0, 0xff, RZ, 0xc0, !PT ;  /* 0x000000ff00007812 */ /* 0x000fc400078ec0ff */
[----:B------:R-:W-:Y:S02]  /*dc80*/  @!P6 PRMT R252, R33, 0x5410, RZ ;  /* 0x0000541021fce816 */ /* 0x000fe400000000ff */
[----:B------:R-:W-:Y:S01]  /*dc90*/  ISETP.GE.U32.AND P6, PT, R68, R0, PT ;  /* 0x000000004400720c */ /* 0x000fe20003fc6070 */
[----:B------:R-:W-:Y:S01]  /*dca0*/  MUFU.EX2 R192, R176 ;  /* 0x000000b000c07308 */ /* 0x000fe20000000800 */
[----:B---3--:R-:W-:Y:S01]  /*dcb0*/  F2FP.PACK_AB R0, R172, R169 ;  /* 0x000000a9ac00723e */ /* 0x008fe200000000ff */
[----:B------:R-:W-:Y:S01]  /*dcc0*/  @!P5 HADD2 R32, -R7.H0_H0, -RZ.H0_H0 ;  /* 0xa00000ff0720d230 */ /* 0x000fe20000000900 */
[----:B------:R-:W-:Y:S01]  /*dcd0*/  ISETP.GE.U32.AND P4, PT, R68, R4, PT ;  /* 0x000000044400720c */ /* 0x000fe20003f86070 */
[----:B------:R-:W-:Y:S01]  /*dce0*/  @!P3 HADD2 R21, -R205.H0_H0, -RZ.H0_H0 ;  /* 0xa00000ffcd15b230 */ /* 0x000fe20000000900 */
[----:B------:R-:W-:-:S03]  /*dcf0*/  PRMT R249, R0, 0x7632, R249 ;  /* 0x0000763200f97816 */ /* 0x000fc600000000f9 */
[----:B------:R-:W1:Y:S01]  /*dd00*/  MUFU.EX2 R173, R177 ;  /* 0x000000b100ad7308 */ /* 0x000e620000000800 */
[----:B------:R-:W-:Y:S01]  /*dd10*/  FADD.FTZ R4, R250, R13 ;  /* 0x0000000dfa047221 */ /* 0x000fe20000010000 */
[--C-:B------:R-:W-:Y:S01]  /*dd20*/  PRMT R170, R205, 0x5410, R7.reuse ;  /* 0x00005410cdaa7816 */ /* 0x100fe20000000007 */
[----:B------:R-:W-:Y:S01]  /*dd30*/  IMAD.MOV.U32 R180, RZ, RZ, R7 ;  /* 0x000000ffffb47224 */ /* 0x000fe200078e0007 */
[----:B------:R-:W-:Y:S01]  /*dd40*/  @!P5 PRMT R180, R32, 0x5410, RZ ;  /* 0x0000541020b4d816 */ /* 0x000fe200000000ff */
[----:B------:R-:W-:Y:S01]  /*dd50*/  @!P2 HADD2 R35, -R249.H0_H0, -RZ.H0_H0 ;  /* 0xa00000fff923a230 */ /* 0x000fe20000000900 */
[----:B------:R-:W-:Y:S01]  /*dd60*/  PRMT R250, R0, 0x7610, R250 ;  /* 0x0000761000fa7816 */ /* 0x000fe200000000fa */
[----:B------:R-:W-:Y:S01]  /*dd70*/  FADD.FTZ R4, R64, R4 ;  /* 0x0000000440047221 */ /* 0x000fe20000010000 */
[----:B------:R-:W-:Y:S01]  /*dd80*/  @!P3 PRMT R205, R21, 0x5410, RZ ;  /* 0x0000541015cdb816 */ /* 0x000fe200000000ff */
[----:B------:R-:W-:Y:S01]  /*dd90*/  IMAD.MOV.U32 R64, RZ, RZ, R61 ;  /* 0x000000ffff407224 */ /* 0x000fe200078e003d */
[C---:B------:R-:W-:Y:S01]  /*dda0*/  ISETP.GE.U32.AND P5, PT, R68.reuse, R2, PT ;  /* 0x000000024400720c */ /* 0x040fe20003fa6070 */
[----:B------:R-:W-:Y:S01]  /*ddb0*/  IMAD.MOV.U32 R61, RZ, RZ, R182 ;  /* 0x000000ffff3d7224 */ /* 0x000fe200078e00b6 */
[----:B------:R-:W-:-:S02]  /*ddc0*/  ISETP.GE.U32.AND P3, PT, R68, R3, PT ;  /* 0x000000034400720c */ /* 0x000fc40003f66070 */
[----:B------:R-:W-:Y:S02]  /*ddd0*/  MOV R65, R174 ;  /* 0x000000ae00417202 */ /* 0x000fe40000000f00 */
[----:B------:R-:W-:Y:S01]  /*dde0*/  LOP3.LUT R2, R10, 0xff, RZ, 0xc0, !PT ;  /* 0x000000ff0a027812 */ /* 0x000fe200078ec0ff */
[----:B------:R-:W-:Y:S01]  /*ddf0*/  FADD.FTZ R3, R60, R6 ;  /* 0x000000063c037221 */ /* 0x000fe20000010000 */
[----:B------:R-:W-:Y:S01]  /*de00*/  PRMT R182, R250, 0x5410, R249 ;  /* 0x00005410fab67816 */ /* 0x000fe200000000f9 */
[----:B------:R-:W-:Y:S01]  /*de10*/  IMAD.MOV.U32 R60, RZ, RZ, R49 ;  /* 0x000000ffff3c7224 */ /* 0x000fe200078e0031 */
[----:B------:R-:W-:Y:S01]  /*de20*/  @!P2 PRMT R249, R35, 0x5410, RZ ;  /* 0x0000541023f9a816 */ /* 0x000fe200000000ff */
[----:B------:R-:W-:Y:S01]  /*de30*/  MUFU.EX2 R174, R183 ;  /* 0x000000b700ae7308 */ /* 0x000fe20000000800 */
[----:B------:R-:W-:Y:S01]  /*de40*/  MOV R49, R202 ;  /* 0x000000ca00317202 */ /* 0x000fe20000000f00 */
[----:B------:R-:W-:Y:S01]  /*de50*/  IMAD.MOV.U32 R202, RZ, RZ, R197 ;  /* 0x000000ffffca7224 */ /* 0x000fe200078e00c5 */
[----:B------:R-:W-:Y:S01]  /*de60*/  ISETP.GE.U32.AND P2, PT, R68, R2, PT ;  /* 0x000000024400720c */ /* 0x000fe20003f46070 */
[----:B------:R-:W-:Y:S01]  /*de70*/  FADD.FTZ R2, R65, R4 ;  /* 0x0000000441027221 */ /* 0x000fe20000010000 */
[----:B-1----:R-:W-:-:S03]  /*de80*/  F2FP.PACK_AB R0, R173, R192 ;  /* 0x000000c0ad00723e */ /* 0x002fc600000000ff */
[----:B------:R-:W1:Y:S01]  /*de90*/  MUFU.EX2 R176, R200 ;  /* 0x000000c800b07308 */ /* 0x000e620000000800 */
[----:B------:R-:W-:Y:S01]  /*dea0*/  FADD.FTZ R202, R202, R2 ;  /* 0x00000002caca7221 */ /* 0x000fe20000010000 */
[C---:B------:R-:W-:Y:S01]  /*deb0*/  PRMT R207, R0.reuse, 0x7610, R207 ;  /* 0x0000761000cf7816 */ /* 0x040fe200000000cf */
[----:B------:R-:W-:Y:S01]  /*dec0*/  IMAD R2, R11, -0x2daee0ad, RZ ;  /* 0xd2511f530b027824 */ /* 0x000fe200078e02ff */
[----:B------:R-:W-:Y:S01]  /*ded0*/  PRMT R206, R0, 0x7632, R206 ;  /* 0x0000763200ce7816 */ /* 0x000fe200000000ce */
[----:B------:R-:W-:Y:S01]  /*dee0*/  IMAD.WIDE.U32 R12, R12, -0x2daee0ad, RZ ;  /* 0xd2511f530c0c7825 */ /* 0x000fe200078e00ff */
[----:B------:R-:W-:Y:S01]  /*def0*/  SHF.R.U32.HI R0, RZ, 0x8, R9 ;  /* 0x00000008ff007819 */ /* 0x000fe20000011609 */
[----:B------:R-:W-:-:S03]  /*df00*/  @!P3 HADD2 R36, -R250.H0_H0, -RZ.H0_H0 ;  /* 0xa00000fffa24b230 */ /* 0x000fc60000000900 */
[----:B------:R-:W-:Y:S02]  /*df10*/  LOP3.LUT R0, R0, 0xffff, RZ, 0xc0, !PT ;  /* 0x0000ffff00007812 */ /* 0x000fe400078ec0ff */
[----:B------:R-:W-:Y:S01]  /*df20*/  LOP3.LUT R2, R13, UR19, R2, 0x96, !PT ;  /* 0x000000130d027c12 */ /* 0x000fe2000f8e9602 */
[----:B------:R-:W-:Y:S01]  /*df30*/  FADD.FTZ R251, R251, R3 ;  /* 0x00000003fbfb7221 */ /* 0x000fe20000010000 */
[----:B------:R-:W-:Y:S02]  /*df40*/  @!P3 PRMT R250, R36, 0x5410, RZ ;  /* 0x0000541024fab816 */ /* 0x000fe400000000ff */
[----:B------:R-:W-:Y:S01]  /*df50*/  ISETP.GE.U32.AND P3, PT, R68, R0, PT ;  /* 0x000000004400720c */ /* 0x000fe20003f66070 */
[----:B------:R-:W-:Y:S01]  /*df60*/  IMAD.WIDE.U32 R2, R2, -0x326172a9, RZ ;  /* 0xcd9e8d5702027825 */ /* 0x000fe200078e00ff */
[----:B-1----:R-:W-:Y:S01]  /*df70*/  F2FP.PACK_AB R0, R176, R174 ;  /* 0x000000aeb000723e */ /* 0x002fe200000000ff */
[----:B------:R-:W-:-:S03]  /*df80*/  @!P1 HADD2 R34, -R22.H0_H0, -RZ.H0_H0 ;  /* 0xa00000ff16229230 */ /* 0x000fc60000000900 */
[C---:B------:R-:W-:Y:S02]  /*df90*/  PRMT R135, R0.reuse, 0x7610, R135 ;  /* 0x0000761000877816 */ /* 0x040fe40000000087 */
[----:B------:R-:W-:Y:S02]  /*dfa0*/  PRMT R134, R0, 0x7632, R134 ;  /* 0x0000763200867816 */ /* 0x000fe40000000086 */
[----:B------:R-:W-:Y:S02]  /*dfb0*/  LOP3.LUT R0, R3, UR7, R18, 0x96, !PT ;  /* 0x0000000703007c12 */ /* 0x000fe4000f8e9612 */
[----:B------:R-:W-:Y:S02]  /*dfc0*/  @!P1 PRMT R22, R34, 0x5410, RZ ;  /* 0x0000541022169816 */ /* 0x000fe400000000ff */
[----:B------:R-:W-:Y:S02]  /*dfd0*/  LOP3.LUT R4, R0, 0xffff, RZ, 0xc0, !PT ;  /* 0x0000ffff00047812 */ /* 0x000fe400078ec0ff */
[----:B------:R-:W-:-:S02]  /*dfe0*/  ISETP.GE.U32.AND P1, PT, R68, R5, PT ;  /* 0x000000054400720c */ /* 0x000fc40003f26070 */
[----:B------:R-:W-:Y:S02]  /*dff0*/  SHF.R.U32.HI R5, RZ, 0x8, R4 ;  /* 0x00000008ff057819 */ /* 0x000fe40000011604 */
[----:B------:R-:W-:Y:S02]  /*e000*/  LOP3.LUT R4, R0, 0xff, RZ, 0xc0, !PT ;  /* 0x000000ff00047812 */ /* 0x000fe400078ec0ff */
[--C-:B------:R-:W-:Y:S02]  /*e010*/  SHF.R.U32.HI R6, RZ, 0x10, R0.reuse ;  /* 0x00000010ff067819 */ /* 0x100fe40000011600 */
[----:B------:R-:W-:Y:S02]  /*e020*/  PRMT R4, R4, 0x5410, R5 ;  /* 0x0000541004047816 */ /* 0x000fe40000000005 */
[----:B------:R-:W-:Y:S02]  /*e030*/  SHF.R.U32.HI R5, RZ, 0x18, R0 ;  /* 0x00000018ff057819 */ /* 0x000fe40000011600 */
[----:B------:R-:W-:-:S02]  /*e040*/  LOP3.LUT R0, R6, 0xff, RZ, 0xc0, !PT ;  /* 0x000000ff06007812 */ /* 0x000fc400078ec0ff */
[----:B------:R-:W-:Y:S02]  /*e050*/  PRMT R8, R68, 0x7054, R68 ;  /* 0x0000705444087816 */ /* 0x000fe40000000044 */
[----:B------:R-:W-:Y:S01]  /*e060*/  PRMT R0, R0, 0x5410, R5 ;  /* 0x0000541000007816 */ /* 0x000fe20000000005 */
[----:B------:R-:W-:Y:S01]  /*e070*/  IMAD.MOV.U32 R65, RZ, RZ, R64 ;  /* 0x000000ffff417224 */ /* 0x000fe200078e0040 */
[----:B------:R-:W-:-:S03]  /*e080*/  MOV R64, R61 ;  /* 0x0000003d00407202 */ /* 0x000fc60000000f00 */
[----:B------:R-:W-:Y:S01]  /*e090*/  HSET2.LE.AND R0, R0, R8, PT ;  /* 0x0000000800007233 */ /* 0x000fe20003803000 */
[----:B------:R-:W-:-:S04]  /*e0a0*/  SHF.R.U32.HI R6, RZ, 0x10, R2 ;  /* 0x00000010ff067819 */ /* 0x000fc80000011602 */
[----:B------:R-:W-:Y:S02]  /*e0b0*/  LOP3.LUT R5, R0, R64, RZ, 0xc0, !PT ;  /* 0x0000004000057212 */ /* 0x000fe400078ec0ff */
[C---:B------:R-:W-:Y:S02]  /*e0c0*/  LOP3.LUT R0, R2.reuse, 0xffff, RZ, 0xc0, !PT ;  /* 0x0000ffff02007812 */ /* 0x040fe400078ec0ff */
[----:B------:R-:W-:Y:S02]  /*e0d0*/  LOP3.LUT R7, R2, 0xff, RZ, 0xc0, !PT ;  /* 0x000000ff02077812 */ /* 0x000fe400078ec0ff */
[----:B------:R-:W-:Y:S02]  /*e0e0*/  SHF.R.U32.HI R3, RZ, 0x18, R2 ;  /* 0x00000018ff037819 */ /* 0x000fe40000011602 */
[----:B------:R-:W-:Y:S02]  /*e0f0*/  SHF.R.U32.HI R0, RZ, 0x8, R0 ;  /* 0x00000008ff007819 */ /* 0x000fe40000011600 */
[----:B------:R-:W-:-:S02]  /*e100*/  LOP3.LUT R2, R6, 0xff, RZ, 0xc0, !PT ;  /* 0x000000ff06027812 */ /* 0x000fc400078ec0ff */
[----:B------:R-:W-:Y:S02]  /*e110*/  PRMT R0, R7, 0x5410, R0 ;  /* 0x0000541007007816 */ /* 0x000fe40000000000 */
[----:B------:R-:W-:Y:S01]  /*e120*/  PRMT R2, R2, 0x5410, R3 ;  /* 0x0000541002027816 */ /* 0x000fe20000000003 */
[--C-:B------:R-:W-:Y:S02]  /*e130*/  HSET2.LE.AND R4, R4, R8.reuse, PT ;  /* 0x0000000804047233 */ /* 0x100fe40003803000 */
[--C-:B------:R-:W-:Y:S02]  /*e140*/  HSET2.LE.AND R0, R0, R8.reuse, PT ;  /* 0x0000000800007233 */ /* 0x100fe40003803000 */
[----:B------:R-:W-:Y:S02]  /*e150*/  HSET2.LE.AND R2, R2, R8, PT ;  /* 0x0000000802027233 */ /* 0x000fe40003803000 */
[----:B------:R-:W1:Y:S01]  /*e160*/  LDSM.16.MT88.4 R8, [R193+0x10000] ;  /* 0x01000000c108783b */ /* 0x000e620000004200 */
[----:B------:R-:W-:Y:S01]  /*e170*/  IMAD.MOV.U32 R61, RZ, RZ, R198 ;  /* 0x000000ffff3d7224 */ /* 0x000fe200078e00c6 */
[----:B------:R-:W-:-:S02]  /*e180*/  LOP3.LUT R4, R4, R65, RZ, 0xc0, !PT ;  /* 0x0000004104047212 */ /* 0x000fc400078ec0ff */
[----:B------:R-:W-:Y:S02]  /*e190*/  LOP3.LUT R7, R2, R60, RZ, 0xc0, !PT ;  /* 0x0000003c02077212 */ /* 0x000fe400078ec0ff */
[----:B------:R-:W-:Y:S01]  /*e1a0*/  LOP3.LUT R6, R0, R61, RZ, 0xc0, !PT ;  /* 0x0000003d00067212 */ /* 0x000fe200078ec0ff */
[----:B------:R-:W-:-:S06]  /*e1b0*/  IMAD.MOV.U32 R132, RZ, RZ, c[0x0][0x228] ;  /* 0x00008a00ff847624 */ /* 0x000fcc00078e00ff */
[C---:B-1----:R-:W-:Y:S08]  /*e1c0*/  HMMA.16816.F32 R96, R4.reuse, R8, R164 ;  /* 0x000000080460723c */ /* 0x042ff000000018a4 */
[----:B------:R-:W-:Y:S01]  /*e1d0*/  HMMA.16816.F32 R72, R4, R10, R160 ;  /* 0x0000000a0448723c */ /* 0x000fe200000018a0 */
[----:B------:R-:W1:Y:S01]  /*e1e0*/  LDSM.16.MT88.4 R8, [R194+0x10000] ;  /* 0x01000000c208783b */ /* 0x000e620000004200 */
[----:B------:R-:W-:Y:S01]  /*e1f0*/  SHF.L.U32 R132, R132, 0x3, RZ ;  /* 0x0000000384847819 */ /* 0x000fe200000006ff */
[----:B------:R-:W-:Y:S01]  /*e200*/  IMAD.MOV.U32 R60, RZ, RZ, R49 ;  /* 0x000000ffff3c7224 */ /* 0x000fe200078e0031 */
[----:B------:R-:W-:Y:S01]  /*e210*/  MOV R165, R115 ;  /* 0x0000007300a57202 */ /* 0x000fe20000000f00 */
[----:B------:R-:W-:-:S02]  /*e220*/  IMAD.MOV.U32 R26, RZ, RZ, R48 ;  /* 0x000000ffff1a7224 */ /* 0x000fc400078e0030 */
[----:B------:R-:W-:Y:S01]  /*e230*/  IMAD.WIDE R132, R132, 0x2, R24 ;  /* 0x0000000284847825 */ /* 0x000fe200078e0218 */
[----:B------:R-:W-:-:S03]  /*e240*/  LOP3.LUT R14, R19, UR4, R14, 0x96, !PT ;  /* 0x00000004130e7c12 */ /* 0x000fc6000f8e960e */
[----:B------:R-:W-:Y:S01]  /*e250*/  IMAD.MOV.U32 R161, RZ, RZ, R111 ;  /* 0x000000ffffa17224 */ /* 0x000fe200078e006f */
[----:B------:R-:W-:Y:S01]  /*e260*/  MOV R166, R116 ;  /* 0x0000007400a67202 */ /* 0x000fe20000000f00 */
[----:B------:R-:W-:Y:S01]  /*e270*/  IMAD.MOV.U32 R19, RZ, RZ, R123 ;  /* 0x000000ffff137224 */ /* 0x000fe200078e007b */
[----:B------:R2:W-:Y:S01]  /*e280*/  STG.E.U16 [R24.64+-0x80], R17 ;  /* 0xffff801118007986 */ /* 0x0005e2000c101516 */
[----:B------:R-:W-:Y:S01]  /*e290*/  IMAD.MOV.U32 R0, RZ, RZ, R119 ;  /* 0x000000ffff007224 */ /* 0x000fe200078e0077 */
[----:B------:R-:W-:Y:S01]  /*e2a0*/  MOV R2, R118 ;  /* 0x0000007600027202 */ /* 0x000fe20000000f00 */
[----:B------:R-:W-:Y:S01]  /*e2b0*/  IMAD.MOV.U32 R162, RZ, RZ, R112 ;  /* 0x000000ffffa27224 */ /* 0x000fe200078e0070 */
[----:B------:R3:W-:Y:S01]  /*e2c0*/  STG.E.U16 [R24.64+-0x7e], R16 ;  /* 0xffff821018007986 */ /* 0x0007e2000c101516 */
[----:B------:R-:W-:Y:S02]  /*e2d0*/  IMAD.MOV.U32 R3, RZ, RZ, R120 ;  /* 0x000000ffff037224 */ /* 0x000fe400078e0078 */
[----:B------:R-:W-:Y:S01]  /*e2e0*/  IMAD.MOV.U32 R167, RZ, RZ, R117 ;  /* 0x000000ffffa77224 */ /* 0x000fe200078e0075 */
[----:B------:R4:W-:Y:S01]  /*e2f0*/  STG.E.U16 [R132.64+-0x80], R20 ;  /* 0xffff801484007986 */ /* 0x0009e2000c101516 */
[----:B------:R-:W-:Y:S01]  /*e300*/  IMAD.MOV.U32 R163, RZ, RZ, R113 ;  /* 0x000000ffffa37224 */ /* 0x000fe200078e0071 */
[----:B-1----:R-:W-:Y:S01]  /*e310*/  HMMA.16816.F32 R48, R4, R8, R156 ;  /* 0x000000080430723c */ /* 0x002fe2000000189c */
[----:B--2---:R-:W-:Y:S01]  /*e320*/  IMAD.MOV.U32 R17, RZ, RZ, R125 ;  /* 0x000000ffff117224 */ /* 0x004fe200078e007d */
[----:B---3--:R-:W-:-:S05]  /*e330*/  MOV R16, R124 ;  /* 0x0000007c00107202 */ /* 0x008fca0000000f00 */
[----:B------:R-:W-:Y:S01]  /*e340*/  MOV R158, R108 ;  /* 0x0000006c009e7202 */ /* 0x000fe20000000f00 */
[----:B------:R-:W-:Y:S01]  /*e350*/  IMAD.MOV.U32 R159, RZ, RZ, R109 ;  /* 0x000000ffff9f7224 */ /* 0x000fe200078e006d */
[----:B------:R-:W-:Y:S01]  /*e360*/  HMMA.16816.F32 R116, R4, R10, R152 ;  /* 0x0000000a0474723c */ /* 0x000fe20000001898 */
[----:B------:R-:W-:Y:S01]  /*e370*/  MOV R157, R161 ;  /* 0x000000a1009d7202 */ /* 0x000fe20000000f00 */
[----:B----4-:R-:W-:Y:S01]  /*e380*/  IMAD.MOV.U32 R20, RZ, RZ, R121 ;  /* 0x000000ffff147224 */ /* 0x010fe200078e0079 */
[----:B------:R-:W1:Y:S01]  /*e390*/  LDSM.16.MT88.4 R8, [R196+0x10000] ;  /* 0x01000000c408783b */ /* 0x000e620000004200 */
[----:B------:R-:W-:Y:S02]  /*e3a0*/  IMAD.MOV.U32 R161, RZ, RZ, R165 ;  /* 0x000000ffffa17224 */ /* 0x000fe400078e00a5 */
[----:B------:R-:W-:Y:S01]  /*e3b0*/  IMAD.MOV.U32 R165, RZ, RZ, R0 ;  /* 0x000000ffffa57224 */ /* 0x000fe200078e0000 */
[----:B------:R-:W-:Y:S01]  /*e3c0*/  MOV R154, R158 ;  /* 0x0000009e009a7202 */ /* 0x000fe20000000f00 */
[----:B------:R-:W-:Y:S01]  /*e3d0*/  IMAD.MOV.U32 R155, RZ, RZ, R159 ;  /* 0x000000ffff9b7224 */ /* 0x000fe200078e009f */
[----:B------:R-:W-:Y:S01]  /*e3e0*/  MOV R0, R19 ;  /* 0x0000001300007202 */ /* 0x000fe20000000f00 */
[----:B------:R-:W-:Y:S01]  /*e3f0*/  IMAD.MOV.U32 R158, RZ, RZ, R162 ;  /* 0x000000ffff9e7224 */ /* 0x000fe200078e00a2 */
[----:B------:R-:W2:Y:S01]  /*e400*/  LDL.LU R19, [R1+0x9c] ;  /* 0x00009c0001137983 */ /* 0x000ea20000300800 */
[----:B------:R-:W-:Y:S01]  /*e410*/  IMAD.MOV.U32 R159, RZ, RZ, R163 ;  /* 0x000000ffff9f7224 */ /* 0x000fe200078e00a3 */
[----:B------:R-:W-:Y:S01]  /*e420*/  MOV R163, R167 ;  /* 0x000000a700a37202 */ /* 0x000fe20000000f00 */
[----:B------:R-:W-:Y:S01]  /*e430*/  IMAD.MOV.U32 R162, RZ, RZ, R166 ;  /* 0x000000ffffa27224 */ /* 0x000fe200078e00a6 */
[----:B------:R-:W-:Y:S01]  /*e440*/  MOV R166, R3 ;  /* 0x0000000300a67202 */ /* 0x000fe20000000f00 */
[----:B------:R-:W-:-:S02]  /*e450*/  IMAD.MOV.U32 R167, RZ, RZ, R20 ;  /* 0x000000ffffa77224 */ /* 0x000fc400078e0014 */
[----:B------:R-:W-:Y:S02]  /*e460*/  IMAD.MOV.U32 R3, RZ, RZ, R16 ;  /* 0x000000ffff037224 */ /* 0x000fe400078e0010 */
[----:B------:R-:W-:Y:S01]  /*e470*/  IMAD.MOV.U32 R20, RZ, RZ, R17 ;  /* 0x000000ffff147224 */ /* 0x000fe200078e0011 */
[----:B------:R-:W3:Y:S04]  /*e480*/  LDL.LU R16, [R1+0xa0] ;  /* 0x0000a00001107983 */ /* 0x000ee80000300800 */
[----:B------:R-:W4:Y:S01]  /*e490*/  LDL.LU R17, [R1+0xa4] ;  /* 0x0000a40001117983 */ /* 0x000f220000300800 */
[----:B------:R-:W-:Y:S01]  /*e4a0*/  MOV R160, R110 ;  /* 0x0000006e00a07202 */ /* 0x000fe20000000f00 */
[----:B------:R-:W-:Y:S01]  /*e4b0*/  IMAD.MOV.U32 R164, RZ, RZ, R114 ;  /* 0x000000ffffa47224 */ /* 0x000fe200078e0072 */
[----:B------:R1:W-:Y:S01]  /*e4c0*/  MUFU.EX2 R177, R178 ;  /* 0x000000b200b17308 */ /* 0x0003e20000000800 */
[----:B------:R-:W-:-:S02]  /*e4d0*/  MOV R18, R122 ;  /* 0x0000007a00127202 */ /* 0x000fc40000000f00 */
[----:B------:R-:W-:Y:S01]  /*e4e0*/  IMAD.MOV.U32 R156, RZ, RZ, R160 ;  /* 0x000000ffff9c7224 */ /* 0x000fe200078e00a0 */
[----:B------:R-:W-:Y:S01]  /*e4f0*/  MOV R160, R164 ;  /* 0x000000a400a07202 */ /* 0x000fe20000000f00 */
[----:B------:R-:W-:Y:S02]  /*e500*/  IMAD.MOV.U32 R164, RZ, RZ, R2 ;  /* 0x000000ffffa47224 */ /* 0x000fe400078e0002 */
[----:B------:R-:W-:Y:S02]  /*e510*/  IMAD.MOV.U32 R2, RZ, RZ, R18 ;  /* 0x000000ffff027224 */ /* 0x000fe400078e0012 */
[----:B------:R-:W-:Y:S02]  /*e520*/  IMAD.MOV.U32 R153, RZ, RZ, R157 ;  /* 0x000000ffff997224 */ /* 0x000fe400078e009d */
[----:B------:R-:W-:Y:S02]  /*e530*/  IMAD.MOV.U32 R157, RZ, RZ, R161 ;  /* 0x000000ffff9d7224 */ /* 0x000fe400078e00a1 */
[----:B-1----:R-:W-:Y:S01]  /*e540*/  IMAD.MOV.U32 R178, RZ, RZ, R126 ;  /* 0x000000ffffb27224 */ /* 0x002fe200078e007e */
[----:B------:R-:W-:Y:S01]  /*e550*/  HMMA.16816.F32 R92, R4, R8, R148 ;  /* 0x00000008045c723c */ /* 0x000fe20000001894 */
[----:B------:R-:W-:Y:S01]  /*e560*/  MOV R161, R165 ;  /* 0x000000a500a17202 */ /* 0x000fe20000000f00 */
[----:B------:R-:W-:-:S02]  /*e570*/  IMAD.MOV.U32 R165, RZ, RZ, R0 ;  /* 0x000000ffffa57224 */ /* 0x000fc400078e0000 */
[----:B------:R-:W-:Y:S02]  /*e580*/  MOV R18, R178 ;  /* 0x000000b200127202 */ /* 0x000fe40000000f00 */
[----:B------:R-:W4:Y:S01]  /*e590*/  LDL.LU R178, [R1+0xa8] ;  /* 0x0000a80001b27983 */ /* 0x000f220000300800 */
[----:B------:R-:W-:Y:S02]  /*e5a0*/  IMAD.MOV.U32 R150, RZ, RZ, R154 ;  /* 0x000000ffff967224 */ /* 0x000fe400078e009a */
[----:B------:R-:W-:Y:S01]  /*e5b0*/  IMAD.MOV.U32 R151, RZ, RZ, R155 ;  /* 0x000000ffff977224 */ /* 0x000fe200078e009b */
[----:B------:R-:W-:Y:S01]  /*e5c0*/  MOV R155, R159 ;  /* 0x0000009f009b7202 */ /* 0x000fe20000000f00 */
[----:B------:R-:W-:Y:S01]  /*e5d0*/  IMAD.MOV.U32 R154, RZ, RZ, R158 ;  /* 0x000000ffff9a7224 */ /* 0x000fe200078e009e */
[----:B------:R-:W-:Y:S01]  /*e5e0*/  MOV R158, R162 ;  /* 0x000000a2009e7202 */ /* 0x000fe20000000f00 */
[----:B------:R-:W-:Y:S02]  /*e5f0*/  IMAD.MOV.U32 R159, RZ, RZ, R163 ;  /* 0x000000ffff9f7224 */ /* 0x000fe400078e00a3 */
[----:B------:R-:W-:-:S02]  /*e600*/  IMAD.MOV.U32 R162, RZ, RZ, R166 ;  /* 0x000000ffffa27224 */ /* 0x000fc400078e00a6 */
[----:B------:R-:W-:Y:S01]  /*e610*/  IMAD.MOV.U32 R163, RZ, RZ, R167 ;  /* 0x000000ffffa37224 */ /* 0x000fe200078e00a7 */
[----:B------:R-:W-:Y:S01]  /*e620*/  MOV R167, R20 ;  /* 0x0000001400a77202 */ /* 0x000fe20000000f00 */
[----:B------:R-:W-:Y:S01]  /*e630*/  IMAD.MOV.U32 R166, RZ, RZ, R3 ;  /* 0x000000ffffa67224 */ /* 0x000fe200078e0003 */
[----:B------:R-:W-:Y:S01]  /*e640*/  HMMA.16816.F32 R68, R4, R10, R144 ;  /* 0x0000000a0444723c */ /* 0x000fe20000001890 */
[----:B------:R-:W1:Y:S01]  /*e650*/  LDSM.16.MT88.4 R8, [R195+0x10000] ;  /* 0x01000000c308783b */ /* 0x000e620000004200 */
[----:B------:R-:W-:Y:S01]  /*e660*/  IMAD.MOV.U32 R120, RZ, RZ, R45 ;  /* 0x000000ffff787224 */ /* 0x000fe200078e002d */
[----:B------:R-:W-:-:S05]  /*e670*/  MOV R121, R44 ;  /* 0x0000002c00797202 */ /* 0x000fca0000000f00 */
[C---:B-1----:R-:W-:Y:S08]  /*e680*/  HMMA.16816.F32 R44, R4.reuse, R8, R140 ;  /* 0x00000008042c723c */ /* 0x042ff0000000188c */
[----:B------:R-:W-:Y:S01]  /*e690*/  HMMA.16816.F32 R112, R4, R10, R136 ;  /* 0x0000000a0470723c */ /* 0x000fe20000001888 */
[----:B------:R-:W1:Y:S01]  /*e6a0*/  LDSM.16.MT88.4 R8, [R193+0x12000] ;  /* 0x01200000c108783b */ /* 0x000e620000004200 */
[----:B--2---:R-:W-:-:S03]  /*e6b0*/  IMAD.MOV.U32 R0, RZ, RZ, R19 ;  /* 0x000000ffff007224 */ /* 0x004fc600078e0013 */
[----:B------:R-:W2:Y:S01]  /*e6c0*/  LDL.LU R19, [R1+0xac] ;  /* 0x0000ac0001137983 */ /* 0x000ea20000300800 */
[----:B---3--:R-:W-:-:S03]  /*e6d0*/  MOV R3, R16 ;  /* 0x0000001000037202 */ /* 0x008fc60000000f00 */
[----:B------:R-:W3:Y:S01]  /*e6e0*/  LDL.LU R16, [R1+0x100] ;  /* 0x0001000001107983 */ /* 0x000ee20000300800 */
[----:B----4-:R-:W-:-:S03]  /*e6f0*/  IMAD.MOV.U32 R20, RZ, RZ, R17 ;  /* 0x000000ffff147224 */ /* 0x010fc600078e0011 */
[----:B------:R-:W4:Y:S01]  /*e700*/  LDL.LU R17, [R1+0x70] ;  /* 0x0000700001117983 */ /* 0x000f220000300800 */
[C---:B-1----:R-:W-:Y:S08]  /*e710*/  HMMA.16816.F32 R88, R4.reuse, R8, R184 ;  /* 0x000000080458723c */ /* 0x042ff000000018b8 */
[----:B------:R-:W-:Y:S01]  /*e720*/  HMMA.16816.F32 R64, R4, R10, R188 ;  /* 0x0000000a0440723c */ /* 0x000fe200000018bc */
[----:B------:R-:W1:Y:S01]  /*e730*/  LDSM.16.MT88.4 R8, [R194+0x12000] ;  /* 0x01200000c208783b */ /* 0x000e620000004200 */
[----:B------:R-:W-:-:S02]  /*e740*/  @!P6 HADD2 R41, -R207.H0_H0, -RZ.H0_H0 ;  /* 0xa00000ffcf29e230 */ /* 0x000fc40000000900 */
[----:B------:R-:W-:Y:S02]  /*e750*/  @!P4 HADD2 R42, -R135.H0_H0, -RZ.H0_H0 ;  /* 0xa00000ff872ac230 */ /* 0x000fe40000000900 */
[----:B------:R-:W-:Y:S01]  /*e760*/  @!P3 HADD2 R40, -R134.H0_H0, -RZ.H0_H0 ;  /* 0xa00000ff8628b230 */ /* 0x000fe20000000900 */
[----:B------:R1:W1:Y:S01]  /*e770*/  MUFU.EX2 R175, R179 ;  /* 0x000000b300af7308 */ /* 0x0002620000000800 */
[----:B------:R-:W-:Y:S02]  /*e780*/  PRMT R197, R207, 0x5410, R206 ;  /* 0x00005410cfc57816 */ /* 0x000fe400000000ce */
[----:B------:R-:W-:Y:S02]  /*e790*/  PRMT R198, R135, 0x5410, R134 ;  /* 0x0000541087c67816 */ /* 0x000fe40000000086 */
[----:B------:R-:W-:Y:S02]  /*e7a0*/  @!P6 PRMT R207, R41, 0x5410, RZ ;  /* 0x0000541029cfe816 */ /* 0x000fe400000000ff */
[----:B------:R-:W-:-:S02]  /*e7b0*/  @!P4 PRMT R135, R42, 0x5410, RZ ;  /* 0x000054102a87c816 */ /* 0x000fc400000000ff */
[----:B------:R-:W-:Y:S01]  /*e7c0*/  @!P3 PRMT R134, R40, 0x5410, RZ ;  /* 0x000054102886b816 */ /* 0x000fe200000000ff */
[----:B-1----:R-:W-:Y:S02]  /*e7d0*/  IMAD.MOV.U32 R179, RZ, RZ, R43 ;  /* 0x000000ffffb37224 */ /* 0x002fe400078e002b */
[C---:B------:R-:W-:Y:S08]  /*e7e0*/  HMMA.16816.F32 R40, R4.reuse, R8, R208 ;  /* 0x000000080428723c */ /* 0x040ff000000018d0 */
[----:B------:R-:W-:Y:S01]  /*e7f0*/  HMMA.16816.F32 R108, R4, R10, R212 ;  /* 0x0000000a046c723c */ /* 0x000fe200000018d4 */
[----:B------:R-:W1:Y:S01]  /*e800*/  LDSM.16.MT88.4 R8, [R196+0x12000] ;  /* 0x01200000c408783b */ /* 0x000e620000004200 */
[----:B------:R-:W-:Y:S01]  /*e810*/  MOV R152, R156 ;  /* 0x0000009c00987202 */ /* 0x000fe20000000f00 */
[----:B------:R-:W-:-:S02]  /*e820*/  IMAD.MOV.U32 R156, RZ, RZ, R160 ;  /* 0x000000ffff9c7224 */ /* 0x000fc400078e00a0 */
[----:B------:R-:W-:Y:S01]  /*e830*/  IMAD.MOV.U32 R160, RZ, RZ, R164 ;  /* 0x000000ffffa07224 */ /* 0x000fe200078e00a4 */
[----:B------:R-:W-:Y:S01]  /*e840*/  MOV R164, R2 ;  /* 0x0000000200a47202 */ /* 0x000fe20000000f00 */
[----:B------:R-:W-:Y:S01]  /*e850*/  IMAD.MOV.U32 R147, RZ, RZ, R153 ;  /* 0x000000ffff937224 */ /* 0x000fe200078e0099 */
[----:B------:R-:W-:Y:S01]  /*e860*/  MOV R146, R152 ;  /* 0x0000009800927202 */ /* 0x000fe20000000f00 */
[----:B------:R-:W-:Y:S02]  /*e870*/  IMAD.MOV.U32 R2, RZ, RZ, R18 ;  /* 0x000000ffff027224 */ /* 0x000fe400078e0012 */
[----:B------:R-:W-:Y:S01]  /*e880*/  IMAD.MOV.U32 R153, RZ, RZ, R157 ;  /* 0x000000ffff997224 */ /* 0x000fe200078e009d */
[----:B------:R-:W-:Y:S01]  /*e890*/  MOV R157, R161 ;  /* 0x000000a1009d7202 */ /* 0x000fe20000000f00 */
[----:B------:R-:W-:Y:S02]  /*e8a0*/  IMAD.MOV.U32 R18, RZ, RZ, R178 ;  /* 0x000000ffff127224 */ /* 0x000fe400078e00b2 */
[----:B------:R-:W-:-:S02]  /*e8b0*/  IMAD.MOV.U32 R144, RZ, RZ, R150 ;  /* 0x000000ffff907224 */ /* 0x000fc400078e0096 */
        /* <DEDUP_REMOVED lines=9> */
[----:B------:R-:W4:Y:S01]  /*e950*/  LDL.LU R22, [R1+0x17c] ;  /* 0x00017c0001167983 */ /* 0x000f220000300800 */
[----:B------:R-:W-:-:S02]  /*e960*/  IMAD.MOV.U32 R165, RZ, RZ, R0 ;  /* 0x000000ffffa57224 */ /* 0x000fc400078e0000 */
[----:B------:R-:W-:Y:S02]  /*e970*/  IMAD.MOV.U32 R155, RZ, RZ, R159 ;  /* 0x000000ffff9b7224 */ /* 0x000fe400078e009f */
[----:B------:R-:W-:Y:S02]  /*e980*/  IMAD.MOV.U32 R158, RZ, RZ, R162 ;  /* 0x000000ffff9e7224 */ /* 0x000fe400078e00a2 */
[----:B------:R-:W-:Y:S02]  /*e990*/  IMAD.MOV.U32 R164, RZ, RZ, R2 ;  /* 0x000000ffffa47224 */ /* 0x000fe400078e0002 */
[----:B------:R-:W-:Y:S01]  /*e9a0*/  IMAD.MOV.U32 R159, RZ, RZ, R163 ;  /* 0x000000ffff9f7224 */ /* 0x000fe200078e00a3 */
[----:B------:R-:W-:Y:S01]  /*e9b0*/  MOV R163, R167 ;  /* 0x000000a700a37202 */ /* 0x000fe20000000f00 */
[----:B------:R-:W-:Y:S01]  /*e9c0*/  IMAD.MOV.U32 R162, RZ, RZ, R166 ;  /* 0x000000ffffa27224 */ /* 0x000fe200078e00a6 */
[----:B------:R-:W-:Y:S01]  /*e9d0*/  MOV R166, R3 ;  /* 0x0000000300a67202 */ /* 0x000fe20000000f00 */
[----:B------:R-:W-:-:S02]  /*e9e0*/  IMAD.MOV.U32 R2, RZ, RZ, R18 ;  /* 0x000000ffff027224 */ /* 0x000fc400078e0012 */
[----:B------:R-:W-:Y:S01]  /*e9f0*/  IMAD.MOV.U32 R167, RZ, RZ, R20 ;  /* 0x000000ffffa77224 */ /* 0x000fe200078e0014 */
[----:B------:R-:W-:Y:S01]  /*ea00*/  MOV R20, R178 ;  /* 0x000000b200147202 */ /* 0x000fe20000000f00 */
[----:B------:R-:W-:Y:S01]  /*ea10*/  IMAD.MOV.U32 R181, RZ, RZ, R60 ;  /* 0x000000ffffb57224 */ /* 0x000fe200078e003c */
[C---:B-1----:R-:W-:Y:S08]  /*ea20*/  HMMA.16816.F32 R84, R4.reuse, R8, R52 ;  /* 0x000000080454723c */ /* 0x042ff00000001834 */
[----:B------:R-:W-:Y:S01]  /*ea30*/  HMMA.16816.F32 R60, R4, R10, R56 ;  /* 0x0000000a043c723c */ /* 0x000fe20000001838 */
[----:B------:R-:W1:Y:S01]  /*ea40*/  LDSM.16.MT88.4 R8, [R195+0x12000] ;  /* 0x01200000c308783b */ /* 0x000e620000004200 */
[----:B------:R-:W-:Y:S01]  /*ea50*/  F2FP.PACK_AB R200, R177, R175 ;  /* 0x000000afb1c8723e */ /* 0x000fe200000000ff */
[----:B------:R-:W-:-:S04]  /*ea60*/  @!P5 HADD2 R38, -R206.H0_H0, -RZ.H0_H0 ;  /* 0xa00000ffce26d230 */ /* 0x000fc80000000900 */
[C---:B------:R-:W-:Y:S02]  /*ea70*/  @!P2 HADD2 R39, -R200.reuse.H0_H0, -RZ.H0_H0 ;  /* 0xa00000ffc827a230 */ /* 0x040fe40000000900 */
[----:B------:R-:W-:Y:S01]  /*ea80*/  @!P1 HADD2 R37, -R200.H1_H1, -RZ.H0_H0 ;  /* 0xa00000ffc8259230 */ /* 0x000fe20000000d00 */
[C---:B------:R-:W-:Y:S01]  /*ea90*/  @P2 PRMT R168, R200.reuse, 0x7610, R168 ;  /* 0x00007610c8a82816 */ /* 0x040fe200000000a8 */
[----:B------:R-:W-:Y:S01]  /*eaa0*/  IMAD.MOV.U32 R129, RZ, RZ, R105 ;  /* 0x000000ffff817224 */ /* 0x000fe200078e0069 */
[----:B------:R-:W-:Y:S01]  /*eab0*/  @P1 PRMT R21, R200, 0x7632, R21 ;  /* 0x00007632c8151816 */ /* 0x000fe20000000015 */
[----:B------:R-:W-:Y:S01]  /*eac0*/  IMAD.MOV.U32 R131, RZ, RZ, R107 ;  /* 0x000000ffff837224 */ /* 0x000fe200078e006b */
[----:B------:R-:W-:Y:S01]  /*ead0*/  @!P5 PRMT R206, R38, 0x5410, RZ ;  /* 0x0000541026ced816 */ /* 0x000fe200000000ff */
[----:B------:R-:W-:Y:S01]  /*eae0*/  IMAD.MOV.U32 R128, RZ, RZ, R104 ;  /* 0x000000ffff807224 */ /* 0x000fe200078e0068 */
[----:B------:R-:W-:Y:S02]  /*eaf0*/  @!P2 PRMT R168, R39, 0x5410, RZ ;  /* 0x0000541027a8a816 */ /* 0x000fe400000000ff */
[----:B------:R-:W-:-:S02]  /*eb00*/  @!P1 PRMT R21, R37, 0x5410, RZ ;  /* 0x0000541025159816 */ /* 0x000fc400000000ff */
[----:B------:R-:W-:Y:S01]  /*eb10*/  MOV R130, R106 ;  /* 0x0000006a00827202 */ /* 0x000fe20000000f00 */
[C---:B-1----:R-:W-:Y:S08]  /*eb20*/  HMMA.16816.F32 R36, R4.reuse, R8, R216 ;  /* 0x000000080424723c */ /* 0x042ff000000018d8 */
[----:B------:R-:W-:Y:S01]  /*eb30*/  HMMA.16816.F32 R104, R4, R10, R220 ;  /* 0x0000000a0468723c */ /* 0x000fe200000018dc */
[----:B------:R-:W1:Y:S01]  /*eb40*/  LDSM.16.MT88.4 R8, [R193+0x14000] ;  /* 0x01400000c108783b */ /* 0x000e620000004200 */
[----:B--2---:R-:W-:Y:S01]  /*eb50*/  MOV R0, R19 ;  /* 0x0000001300007202 */ /* 0x004fe20000000f00 */
[----:B------:R-:W-:-:S02]  /*eb60*/  IMAD.MOV.U32 R19, RZ, RZ, R23 ;  /* 0x000000ffff137224 */ /* 0x000fc400078e0017 */
[----:B------:R-:W2:Y:S01]  /*eb70*/  LDL.LU R23, [R1+0x178] ;  /* 0x0001780001177983 */ /* 0x000ea20000300800 */
[----:B---3--:R-:W-:-:S03]  /*eb80*/  IMAD.MOV.U32 R18, RZ, RZ, R16 ;  /* 0x000000ffff127224 */ /* 0x008fc600078e0010 */
[----:B------:R-:W3:Y:S01]  /*eb90*/  LDL.LU R16, [R1+0xdc] ;  /* 0x0000dc0001107983 */ /* 0x000ee20000300800 */
[----:B----4-:R-:W-:-:S03]  /*eba0*/  IMAD.MOV.U32 R3, RZ, RZ, R17 ;  /* 0x000000ffff037224 */ /* 0x010fc600078e0011 */
[----:B------:R-:W4:Y:S04]  /*ebb0*/  LDL.LU R17, [R1+0x104] ;  /* 0x0001040001117983 */ /* 0x000f280000300800 */
[----:B------:R-:W2:Y:S01]  /*ebc0*/  LDL.LU R178, [R1+0x50] ;  /* 0x0000500001b27983 */ /* 0x000ea20000300800 */
[C---:B-1----:R-:W-:Y:S08]  /*ebd0*/  HMMA.16816.F32 R80, R4.reuse, R8, R224 ;  /* 0x000000080450723c */ /* 0x042ff000000018e0 */
[----:B------:R-:W-:Y:S01]  /*ebe0*/  HMMA.16816.F32 R56, R4, R10, R228 ;  /* 0x0000000a0438723c */ /* 0x000fe200000018e4 */
[----:B------:R-:W1:Y:S01]  /*ebf0*/  LDSM.16.MT88.4 R8, [R194+0x14000] ;  /* 0x01400000c208783b */ /* 0x000e620000004200 */
[----:B------:R-:W-:Y:S01]  /*ec00*/  MOV R125, R101 ;  /* 0x00000065007d7202 */ /* 0x000fe20000000f00 */
[----:B------:R-:W-:Y:S01]  /*ec10*/  IMAD.MOV.U32 R126, RZ, RZ, R102 ;  /* 0x000000ffff7e7224 */ /* 0x000fe200078e0066 */
[----:B------:R-:W-:Y:S01]  /*ec20*/  MOV R124, R100 ;  /* 0x00000064007c7202 */ /* 0x000fe20000000f00 */
[----:B------:R-:W-:-:S03]  /*ec30*/  IMAD.MOV.U32 R127, RZ, RZ, R103 ;  /* 0x000000ffff7f7224 */ /* 0x000fc600078e0067 */
[C---:B-1----:R-:W-:Y:S08]  /*ec40*/  HMMA.16816.F32 R32, R4.reuse, R8, R76 ;  /* 0x000000080420723c */ /* 0x042ff0000000184c */
[----:B------:R-:W-:Y:S01]  /*ec50*/  HMMA.16816.F32 R100, R4, R10, R232 ;  /* 0x0000000a0464723c */ /* 0x000fe200000018e8 */
[----:B------:R-:W1:Y:S01]  /*ec60*/  LDSM.16.MT88.4 R8, [R196+0x14000] ;  /* 0x01400000c408783b */ /* 0x000e620000004200 */
[----:B------:R-:W-:-:S02]  /*ec70*/  IMAD.MOV.U32 R122, RZ, RZ, R28 ;  /* 0x000000ffff7a7224 */ /* 0x000fc400078e001c */
[----:B------:R-:W-:-:S04]  /*ec80*/  IMAD.MOV.U32 R123, RZ, RZ, R29 ;  /* 0x000000ffff7b7224 */ /* 0x000fc800078e001d */
        /* <DEDUP_REMOVED lines=9> */
[----:B-1----:R-:W-:Y:S07]  /*ed20*/  HMMA.16816.F32 R136, R4, R8, R144 ;  /* 0x000000080488723c */ /* 0x002fee0000001890 */
[----:B------:R-:W-:Y:S01]  /*ed30*/  IMAD.MOV.U32 R144, RZ, RZ, R150 ;  /* 0x000000ffff907224 */ /* 0x000fe200078e0096 */
        /* <DEDUP_REMOVED lines=15> */
[----:B------:R-:W-:Y:S01]  /*ee30*/  HMMA.16816.F32 R140, R4, R10, R144 ;  /* 0x0000000a048c723c */ /* 0x000fe20000001890 */
[----:B------:R-:W-:Y:S01]  /*ee40*/  IMAD.MOV.U32 R161, RZ, RZ, R165 ;  /* 0x000000ffffa17224 */ /* 0x000fe200078e00a5 */
[----:B------:R-:W-:Y:S01]  /*ee50*/  MOV R165, R0 ;  /* 0x0000000000a57202 */ /* 0x000fe20000000f00 */
[----:B------:R-:W-:Y:S01]  /*ee60*/  IMAD.MOV.U32 R166, RZ, RZ, R3 ;  /* 0x000000ffffa67224 */ /* 0x000fe200078e0003 */
[----:B------:R-:W-:Y:S01]  /*ee70*/  MOV R149, R162 ;  /* 0x000000a200957202 */ /* 0x000fe20000000f00 */
[----:B------:R-:W-:Y:S01]  /*ee80*/  IMAD.MOV.U32 R167, RZ, RZ, R20 ;  /* 0x000000ffffa77224 */ /* 0x000fe200078e0014 */
[----:B------:R-:W1:Y:S01]  /*ee90*/  LDSM.16.MT88.4 R8, [R196+0x16000] ;  /* 0x01600000c408783b */ /* 0x000e620000004200 */
[----:B------:R-:W-:Y:S01]  /*eea0*/  IMAD.MOV.U32 R160, RZ, RZ, R164 ;  /* 0x000000ffffa07224 */ /* 0x000fe200078e00a4 */
[----:B------:R-:W-:Y:S01]  /*eeb0*/  MOV R144, R150 ;  /* 0x0000009600907202 */ /* 0x000fe20000000f00 */
[----:B------:R-:W-:Y:S01]  /*eec0*/  IMAD.MOV.U32 R164, RZ, RZ, R2 ;  /* 0x000000ffffa47224 */ /* 0x000fe200078e0002 */
[----:B------:R-:W-:Y:S01]  /*eed0*/  MOV R147, R153 ;  /* 0x0000009900937202 */ /* 0x000fe20000000f00 */
[----:B------:R-:W-:Y:S01]  /*eee0*/  IMAD.MOV.U32 R153, RZ, RZ, R155 ;  /* 0x000000ffff997224 */ /* 0x000fe200078e009b */
[----:B------:R-:W-:Y:S01]  /*eef0*/  MOV R2, R19 ;  /* 0x0000001300027202 */ /* 0x000fe20000000f00 */
[----:B------:R-:W-:-:S02]  /*ef00*/  IMAD.MOV.U32 R150, RZ, RZ, R163 ;  /* 0x000000ffff967224 */ /* 0x000fc400078e00a3 */
[----:B------:R-:W-:Y:S02]  /*ef10*/  IMAD.MOV.U32 R19, RZ, RZ, R179 ;  /* 0x000000ffff137224 */ /* 0x000fe400078e00b3 */
[----:B------:R-:W-:Y:S02]  /*ef20*/  IMAD.MOV.U32 R146, RZ, RZ, R152 ;  /* 0x000000ffff927224 */ /* 0x000fe400078e0098 */
[----:B---3--:R-:W-:Y:S02]  /*ef30*/  IMAD.MOV.U32 R0, RZ, RZ, R16 ;  /* 0x000000ffff007224 */ /* 0x008fe400078e0010 */
[----:B------:R-:W-:Y:S02]  /*ef40*/  IMAD.MOV.U32 R16, RZ, RZ, R169 ;  /* 0x000000ffff107224 */ /* 0x000fe400078e00a9 */
[----:B----4-:R-:W-:Y:S01]  /*ef50*/  IMAD.MOV.U32 R3, RZ, RZ, R17 ;  /* 0x000000ffff037224 */ /* 0x010fe200078e0011 */
[----:B------:R-:W-:Y:S01]  /*ef60*/  MOV R17, R192 ;  /* 0x000000c000117202 */ /* 0x000fe20000000f00 */
[----:B------:R-:W3:Y:S01]  /*ef70*/  LDL.LU R169, [R1+0x174] ;  /* 0x0001740001a97983 */ /* 0x000ee20000300800 */
[----:B--2---:R-:W-:Y:S01]  /*ef80*/  MOV R20, R178 ;  /* 0x000000b200147202 */ /* 0x004fe20000000f00 */
[----:B------:R-:W-:-:S02]  /*ef90*/  IMAD.MOV.U32 R155, RZ, RZ, R157 ;  /* 0x000000ffff9b7224 */ /* 0x000fc400078e009d */
[----:B------:R-:W2:Y:S01]  /*efa0*/  LDL.LU R192, [R1+0x170] ;  /* 0x0001700001c07983 */ /* 0x000ea20000300800 */
[----:B------:R-:W-:Y:S01]  /*efb0*/  IMAD.MOV.U32 R163, RZ, RZ, R166 ;  /* 0x000000ffffa37224 */ /* 0x000fe200078e00a6 */
[----:B------:R-:W-:Y:S01]  /*efc0*/  MOV R157, R159 ;  /* 0x0000009f009d7202 */ /* 0x000fe20000000f00 */
[----:B------:R-:W-:Y:S01]  /*efd0*/  IMAD.MOV.U32 R178, RZ, RZ, R248 ;  /* 0x000000ffffb27224 */ /* 0x000fe200078e00f8 */
[----:B------:R-:W-:Y:S01]  /*efe0*/  MOV R166, R20 ;  /* 0x0000001400a67202 */ /* 0x000fe20000000f00 */
[----:B------:R-:W-:Y:S01]  /*eff0*/  IMAD.MOV.U32 R145, RZ, RZ, R151 ;  /* 0x000000ffff917224 */ /* 0x000fe200078e0097 */
[----:B------:R-:W4:Y:S01]  /*f000*/  LDL.LU R248, [R1+0x16c] ;  /* 0x00016c0001f87983 */ /* 0x000f220000300800 */
[----:B------:R-:W-:Y:S01]  /*f010*/  IMAD.MOV.U32 R152, RZ, RZ, R154 ;  /* 0x000000ffff987224 */ /* 0x000fe200078e009a */
[----:B------:R-:W-:Y:S01]  /*f020*/  MOV R154, R156 ;  /* 0x0000009c009a7202 */ /* 0x000fe20000000f00 */
[----:B------:R-:W-:Y:S01]  /*f030*/  IMAD.MOV.U32 R179, RZ, RZ, R182 ;  /* 0x000000ffffb37224 */ /* 0x000fe200078e00b6 */
[----:B------:R-:W-:Y:S01]  /*f040*/  MOV R20, R17 ;  /* 0x0000001100147202 */ /* 0x000fe20000000f00 */
[----:B------:R-:W-:Y:S01]  /*f050*/  IMAD.MOV.U32 R159, RZ, RZ, R161 ;  /* 0x000000ffff9f7224 */ /* 0x000fe200078e00a1 */
[----:B------:R-:W2:Y:S01]  /*f060*/  LDL.LU R182, [R1+0x168] ;  /* 0x0001680001b67983 */ /* 0x000ea20000300800 */
[----:B------:R-:W-:-:S02]  /*f070*/  IMAD.MOV.U32 R151, RZ, RZ, R164 ;  /* 0x000000ffff977224 */ /* 0x000fc400078e00a4 */
[----:B------:R-:W-:Y:S02]  /*f080*/  IMAD.MOV.U32 R156, RZ, RZ, R158 ;  /* 0x000000ffff9c7224 */ /* 0x000fe400078e009e */
[----:B------:R-:W-:Y:S02]  /*f090*/  IMAD.MOV.U32 R161, RZ, RZ, R167 ;  /* 0x000000ffffa17224 */ /* 0x000fe400078e00a7 */
[----:B------:R-:W-:Y:S02]  /*f0a0*/  IMAD.MOV.U32 R164, RZ, RZ, R0 ;  /* 0x000000ffffa47224 */ /* 0x000fe400078e0000 */
[----:B------:R-:W-:Y:S02]  /*f0b0*/  IMAD.MOV.U32 R17, RZ, RZ, R168 ;  /* 0x000000ffff117224 */ /* 0x000fe400078e00a8 */
[----:B------:R-:W-:Y:S01]  /*f0c0*/  IMAD.MOV.U32 R158, RZ, RZ, R160 ;  /* 0x000000ffff9e7224 */ /* 0x000fe200078e00a0 */
[----:B------:R-:W2:Y:S01]  /*f0d0*/  LDL.LU R168, [R1+0x164] ;  /* 0x0001640001a87983 */ /* 0x000ea20000300800 */
[----:B------:R-:W-:Y:S01]  /*f0e0*/  IMAD.MOV.U32 R167, RZ, RZ, R19 ;  /* 0x000000ffffa77224 */ /* 0x000fe200078e0013 */
[----:B------:R-:W-:Y:S01]  /*f0f0*/  MOV R160, R165 ;  /* 0x000000a500a07202 */ /* 0x000fe20000000f00 */
[----:B------:R-:W-:Y:S01]  /*f100*/  IMAD.MOV.U32 R0, RZ, RZ, R16 ;  /* 0x000000ffff007224 */ /* 0x000fe200078e0010 */
[----:B------:R-:W-:Y:S01]  /*f110*/  MOV R162, R2 ;  /* 0x0000000200a27202 */ /* 0x000fe20000000f00 */
[----:B------:R-:W2:Y:S01]  /*f120*/  LDL.LU R16, [R1+0x58] ;  /* 0x0000580001107983 */ /* 0x000ea20000300800 */
[----:B------:R-:W-:-:S02]  /*f130*/  IMAD.MOV.U32 R19, RZ, RZ, R199 ;  /* 0x000000ffff137224 */ /* 0x000fc400078e00c7 */
[----:B------:R-:W-:Y:S01]  /*f140*/  IMAD.MOV.U32 R165, RZ, RZ, R3 ;  /* 0x000000ffffa57224 */ /* 0x000fe200078e0003 */
[----:B------:R-:W2:Y:S04]  /*f150*/  LDL.LU R199, [R1+0x160] ;  /* 0x0001600001c77983 */ /* 0x000ea80000300800 */
[----:B------:R-:W3:Y:S01]  /*f160*/  LDL.LU.64 R2, [R1+0xf8] ;  /* 0x0000f80001027983 */ /* 0x000ee20000300a00 */
        /* <DEDUP_REMOVED lines=10> */
[----:B------:R-:W-:Y:S02]  /*f210*/  IMAD.MOV.U32 R161, RZ, RZ, R166 ;  /* 0x000000ffffa17224 */ /* 0x000fe400078e00a6 */
[----:B------:R-:W-:Y:S01]  /*f220*/  IMAD.MOV.U32 R165, RZ, RZ, R20 ;  /* 0x000000ffffa57224 */ /* 0x000fe200078e0014 */
[----:B-1----:R-:W-:Y:S01]  /*f230*/  HMMA.16816.F32 R144, R4, R8, R144 ;  /* 0x000000080490723c */ /* 0x002fe20000001890 */
[----:B--2---:R-:W-:Y:S02]  /*f240*/  MOV R0, R199 ;  /* 0x000000c700007202 */ /* 0x004fe40000000f00 */
[----:B------:R-:W2:Y:S01]  /*f250*/  LDL.LU R199, [R1+0x15c] ;  /* 0x00015c0001c77983 */ /* 0x000ea20000300800 */
[----:B---3--:R-:W-:Y:S01]  /*f260*/  IMAD.MOV.U32 R167, RZ, RZ, R3 ;  /* 0x000000ffffa77224 */ /* 0x008fe200078e0003 */
[----:B------:R-:W-:-:S02]  /*f270*/  MOV R166, R2 ;  /* 0x0000000200a67202 */ /* 0x000fc40000000f00 */
[----:B------:R-:W3:Y:S01]  /*f280*/  LDL.LU R3, [R1+0x5c] ;  /* 0x00005c0001037983 */ /* 0x000ee20000300800 */
[----:B------:R-:W-:-:S03]  /*f290*/  IMAD.MOV.U32 R2, RZ, RZ, R26 ;  /* 0x000000ffff027224 */ /* 0x000fc600078e001a */
[----:B------:R-:W2:Y:S04]  /*f2a0*/  LDL.LU R20, [R1+0xd8] ;  /* 0x0000d80001147983 */ /* 0x000ea80000300800 */
[----:B------:R-:W2:Y:S01]  /*f2b0*/  LDL.LU R26, [R1+0xd4] ;  /* 0x0000d400011a7983 */ /* 0x000ea20000300800 */
[----:B------:R-:W-:-:S03]  /*f2c0*/  IMAD.MOV.U32 R188, RZ, RZ, R2 ;  /* 0x000000ffffbc7224 */ /* 0x000fc600078e0002 */
[----:B------:R-:W4:Y:S01]  /*f2d0*/  LDL.LU R2, [R1+0xd0] ;  /* 0x0000d00001027983 */ /* 0x000f220000300800 */
[C---:B------:R-:W-:Y:S03]  /*f2e0*/  HMMA.16816.F32 R152, R4.reuse, R10, R152 ;  /* 0x0000000a0498723c */ /* 0x040fe60000001898 */
[----:B------:R-:W1:Y:S01]  /*f2f0*/  LDSM.16.MT88.4 R8, [R195+0x16000] ;  /* 0x01600000c308783b */ /* 0x000e620000004200 */
[----:B------:R-:W-:Y:S02]  /*f300*/  IMAD.MOV.U32 R191, RZ, RZ, R187 ;  /* 0x000000ffffbf7224 */ /* 0x000fe400078e00bb */
        /* <DEDUP_REMOVED lines=9> */
[----:B------:R-:W-:Y:S01]  /*f3a0*/  IMAD.MOV.U32 R167, RZ, RZ, R0 ;  /* 0x000000ffffa77224 */ /* 0x000fe200078e0000 */
[----:B------:R-:W1:Y:S01]  /*f3b0*/  LDC.U8 R208, c[0x0][0x2d8] ;  /* 0x0000b600ffd07b82 */ /* 0x000e620000000000 */
[----:B------:R-:W-:Y:S01]  /*f3c0*/  IMAD.MOV.U32 R0, RZ, RZ, R176 ;  /* 0x000000ffff007224 */ /* 0x000fe200078e00b0 */
[C---:B-1----:R-:W-:Y:S08]  /*f3d0*/  HMMA.16816.F32 R156, R4.reuse, R8, R156 ;  /* 0x00000008049c723c */ /* 0x042ff0000000189c */
[----:B------:R-:W-:Y:S01]  /*f3e0*/  HMMA.16816.F32 R148, R4, R10, R148 ;  /* 0x0000000a0494723c */ /* 0x000fe20000001894 */
[----:B------:R-:W1:Y:S01]  /*f3f0*/  LDSM.16.MT88.4 R8, [R193+0x10800] ;  /* 0x01080000c108783b */ /* 0x000e620000004200 */
[----:B------:R-:W-:-:S02]  /*f400*/  PRMT R213, R208, 0x7054, R208 ;  /* 0x00007054d0d57816 */ /* 0x000fc400000000d0 */
[----:B---3--:R-:W-:Y:S02]  /*f410*/  MOV R166, R3 ;  /* 0x0000000300a67202 */ /* 0x008fe40000000f00 */
[----:B------:R-:W-:Y:S01]  /*f420*/  MOV R3, R204 ;  /* 0x000000cc00037202 */ /* 0x000fe20000000f00 */
[----:B--2---:R-:W-:Y:S02]  /*f430*/  IMAD.MOV.U32 R190, RZ, RZ, R26 ;  /* 0x000000ffffbe7224 */ /* 0x004fe400078e001a */
[----:B------:R-:W-:Y:S02]  /*f440*/  IMAD.MOV.U32 R189, RZ, RZ, R20 ;  /* 0x000000ffffbd7224 */ /* 0x000fe400078e0014 */
[----:B------:R-:W-:Y:S01]  /*f450*/  IMAD.MOV.U32 R211, RZ, RZ, R190 ;  /* 0x000000ffffd37224 */ /* 0x000fe200078e00be */
[----:B----4-:R-:W-:Y:S01]  /*f460*/  MOV R188, R2 ;  /* 0x0000000200bc7202 */ /* 0x010fe20000000f00 */
[----:B------:R-:W-:Y:S02]  /*f470*/  IMAD.MOV.U32 R190, RZ, RZ, R3 ;  /* 0x000000ffffbe7224 */ /* 0x000fe400078e0003 */
[----:B------:R-:W-:-:S04]  /*f480*/  IMAD.WIDE.U32 R2, R14, -0x2daee0ad, RZ ;  /* 0xd2511f530e027825 */ /* 0x000fc800078e00ff */
[----:B------:R-:W-:Y:S02]  /*f490*/  IMAD.MOV.U32 R210, RZ, RZ, R189 ;  /* 0x000000ffffd27224 */ /* 0x000fe400078e00bd */
[----:B------:R-:W-:Y:S01]  /*f4a0*/  IMAD.MOV.U32 R189, RZ, RZ, R0 ;  /* 0x000000ffffbd7224 */ /* 0x000fe200078e0000 */
[----:B------:R-:W-:Y:S02]  /*f4b0*/  LOP3.LUT R0, R3, UR13, R12, 0x96, !PT ;  /* 0x0000000d03007c12 */ /* 0x000fe4000f8e960c */
[C---:B------:R-:W-:Y:S02]  /*f4c0*/  LOP3.LUT R3, R2.reuse, 0xffff, RZ, 0xc0, !PT ;  /* 0x0000ffff02037812 */ /* 0x040fe400078ec0ff */
[----:B------:R-:W-:Y:S02]  /*f4d0*/  SHF.R.U32.HI R6, RZ, 0x10, R2 ;  /* 0x00000010ff067819 */ /* 0x000fe40000011602 */
[----:B------:R-:W-:Y:S02]  /*f4e0*/  SHF.R.U32.HI R4, RZ, 0x8, R3 ;  /* 0x00000008ff047819 */ /* 0x000fe40000011603 */
[----:B------:R-:W-:-:S02]  /*f4f0*/  LOP3.LUT R3, R2, 0xff, RZ, 0xc0, !PT ;  /* 0x000000ff02037812 */ /* 0x000fc400078ec0ff */
[----:B------:R-:W-:Y:S02]  /*f500*/  SHF.R.U32.HI R7, RZ, 0x18, R2 ;  /* 0x00000018ff077819 */ /* 0x000fe40000011602 */
[C---:B------:R-:W-:Y:S02]  /*f510*/  LOP3.LUT R2, R0.reuse, 0xffff, RZ, 0xc0, !PT ;  /* 0x0000ffff00027812 */ /* 0x040fe400078ec0ff */
[----:B------:R-:W-:Y:S02]  /*f520*/  PRMT R12, R3, 0x5410, R4 ;  /* 0x00005410030c7816 */ /* 0x000fe40000000004 */
[----:B------:R-:W-:Y:S02]  /*f530*/  SHF.R.U32.HI R3, RZ, 0x8, R2 ;  /* 0x00000008ff037819 */ /* 0x000fe40000011602 */
[----:B------:R-:W-:-:S04]  /*f540*/  LOP3.LUT R2, R0, 0xff, RZ, 0xc0, !PT ;  /* 0x000000ff00027812 */ /* 0x000fc800078ec0ff */
[----:B------:R-:W-:Y:S02]  /*f550*/  PRMT R3, R2, 0x5410, R3 ;  /* 0x0000541002037816 */ /* 0x000fe40000000003 */
[--C-:B------:R-:W-:Y:S02]  /*f560*/  SHF.R.U32.HI R2, RZ, 0x10, R0.reuse ;  /* 0x00000010ff027819 */ /* 0x100fe40000011600 */
[----:B------:R-:W-:Y:S02]  /*f570*/  SHF.R.U32.HI R5, RZ, 0x18, R0 ;  /* 0x00000018ff057819 */ /* 0x000fe40000011600 */
[----:B------:R-:W-:Y:S02]  /*f580*/  LOP3.LUT R2, R2, 0xff, RZ, 0xc0, !PT ;  /* 0x000000ff02027812 */ /* 0x000fe400078ec0ff */
[----:B------:R-:W-:Y:S01]  /*f590*/  LOP3.LUT R4, R6, 0xff, RZ, 0xc0, !PT ;  /* 0x000000ff06047812 */ /* 0x000fe200078ec0ff */
[----:B------:R-:W-:Y:S01]  /*f5a0*/  HSET2.LE.AND R0, R3, R213, PT ;  /* 0x000000d503007233 */ /* 0x000fe20003803000 */
[----:B------:R-:W-:-:S02]  /*f5b0*/  MOV R26, R169 ;  /* 0x000000a9001a7202 */ /* 0x000fc40000000f00 */
[----:B------:R-:W-:Y:S01]  /*f5c0*/  PRMT R2, R2, 0x5410, R5 ;  /* 0x0000541002027816 */ /* 0x000fe20000000005 */
[----:B------:R-:W2:Y:S01]  /*f5d0*/  LDL.LU R169, [R1+0x158] ;  /* 0x0001580001a97983 */ /* 0x000ea20000300800 */
[----:B------:R-:W-:Y:S02]  /*f5e0*/  PRMT R3, R4, 0x5410, R7 ;  /* 0x0000541004037816 */ /* 0x000fe40000000007 */
[----:B------:R-:W-:Y:S01]  /*f5f0*/  LOP3.LUT R4, R0, R209, RZ, 0xc0, !PT ;  /* 0x000000d100047212 */ /* 0x000fe200078ec0ff */
[--C-:B------:R-:W-:Y:S01]  /*f600*/  HSET2.LE.AND R0, R2, R213.reuse, PT ;  /* 0x000000d502007233 */ /* 0x100fe20003803000 */
[----:B------:R-:W-:Y:S01]  /*f610*/  IMAD.MOV.U32 R215, RZ, RZ, R211 ;  /* 0x000000ffffd77224 */ /* 0x000fe200078e00d3 */
[--C-:B------:R-:W-:Y:S01]  /*f620*/  HSET2.LE.AND R2, R12, R213.reuse, PT ;  /* 0x000000d50c027233 */ /* 0x100fe20003803000 */
[----:B------:R-:W-:Y:S01]  /*f630*/  IMAD.MOV.U32 R208, RZ, RZ, R188 ;  /* 0x000000ffffd07224 */ /* 0x000fe200078e00bc */
[----:B------:R-:W-:Y:S01]  /*f640*/  HSET2.LE.AND R3, R3, R213, PT ;  /* 0x000000d503037233 */ /* 0x000fe20003803000 */
[----:B------:R-:W-:Y:S01]  /*f650*/  MOV R214, R210 ;  /* 0x000000d200d67202 */ /* 0x000fe20000000f00 */
[----:B------:R-:W-:Y:S01]  /*f660*/  IMAD.MOV.U32 R210, RZ, RZ, R190 ;  /* 0x000000ffffd27224 */ /* 0x000fe200078e00be */
[----:B------:R-:W-:Y:S01]  /*f670*/  MOV R188, R184 ;  /* 0x000000b800bc7202 */ /* 0x000fe20000000f00 */
[----:B------:R-:W-:Y:S01]  /*f680*/  IMAD.MOV.U32 R211, RZ, RZ, R191 ;  /* 0x000000ffffd37224 */ /* 0x000fe200078e00bf */
[----:B------:R-:W-:Y:S01]  /*f690*/  MOV R190, R164 ;  /* 0x000000a400be7202 */ /* 0x000fe20000000f00 */
[----:B------:R-:W-:Y:S01]  /*f6a0*/  IMAD.MOV.U32 R191, RZ, RZ, R165 ;  /* 0x000000ffffbf7224 */ /* 0x000fe200078e00a5 */
[----:B------:R-:W-:Y:S01]  /*f6b0*/  LOP3.LUT R5, R0, R214, RZ, 0xc0, !PT ;  /* 0x000000d600057212 */ /* 0x000fe200078ec0ff */
[----:B------:R-:W-:Y:S01]  /*f6c0*/  IMAD.MOV.U32 R184, RZ, RZ, R18 ;  /* 0x000000ffffb87224 */ /* 0x000fe200078e0012 */
[----:B------:R-:W-:Y:S01]  /*f6d0*/  LOP3.LUT R6, R2, R215, RZ, 0xc0, !PT ;  /* 0x000000d702067212 */ /* 0x000fe200078ec0ff */
[----:B------:R-:W-:Y:S01]  /*f6e0*/  IMAD.MOV.U32 R165, RZ, RZ, R17 ;  /* 0x000000ffffa57224 */ /* 0x000fe200078e0011 */
[----:B------:R-:W-:Y:S01]  /*f6f0*/  LOP3.LUT R7, R3, R208, RZ, 0xc0, !PT ;  /* 0x000000d003077212 */ /* 0x000fe200078ec0ff */
[----:B------:R-:W-:Y:S01]  /*f700*/  IMAD.MOV.U32 R223, RZ, RZ, R166 ;  /* 0x000000ffffdf7224 */ /* 0x000fe200078e00a6 */
[----:B------:R-:W-:Y:S01]  /*f710*/  MOV R164, R16 ;  /* 0x0000001000a47202 */ /* 0x000fe20000000f00 */
[----:B------:R-:W-:Y:S01]  /*f720*/  IMAD.MOV.U32 R233, RZ, RZ, R184 ;  /* 0x000000ffffe97224 */ /* 0x000fe200078e00b8 */
[----:B------:R-:W-:Y:S01]  /*f730*/  MOV R222, R165 ;  /* 0x000000a500de7202 */ /* 0x000fe20000000f00 */
[----:B------:R-:W-:Y:S01]  /*f740*/  IMAD.MOV.U32 R184, RZ, RZ, R167 ;  /* 0x000000ffffb87224 */ /* 0x000fe200078e00a7 */
[----:B------:R-:W3:Y:S01]  /*f750*/  LDL.LU R204, [R1+0x154] ;  /* 0x0001540001cc7983 */ /* 0x000ee20000300800 */
[----:B------:R-:W-:Y:S01]  /*f760*/  IMAD.MOV.U32 R221, RZ, RZ, R164 ;  /* 0x000000ffffdd7224 */ /* 0x000fe200078e00a4 */
[C---:B-1----:R-:W-:Y:S08]  /*f770*/  HMMA.16816.F32 R240, R4.reuse, R10, R72 ;  /* 0x0000000a04f0723c */ /* 0x042ff00000001848 */
[----:B------:R-:W-:Y:S01]  /*f780*/  HMMA.16816.F32 R164, R4, R8, R96 ;  /* 0x0000000804a4723c */ /* 0x000fe20000001860 */
[----:B------:R-:W1:Y:S01]  /*f790*/  LDSM.16.MT88.4 R8, [R196+0x10800] ;  /* 0x01080000c408783b */ /* 0x000e620000004200 */
[----:B------:R-:W-:Y:S01]  /*f7a0*/  MOV R209, R189 ;  /* 0x000000bd00d17202 */ /* 0x000fe20000000f00 */
[----:B------:R-:W-:Y:S01]  /*f7b0*/  IMAD.MOV.U32 R189, RZ, RZ, R185 ;  /* 0x000000ffffbd7224 */ /* 0x000fe200078e00b9 */
[----:B------:R-:W-:Y:S01]  /*f7c0*/  MOV R3, R210 ;  /* 0x000000d200037202 */ /* 0x000fe20000000f00 */
[----:B------:R-:W-:-:S02]  /*f7d0*/  IMAD.MOV.U32 R185, RZ, RZ, R19 ;  /* 0x000000ffffb97224 */ /* 0x000fc400078e0013 */
[----:B------:R-:W-:Y:S01]  /*f7e0*/  IMAD.MOV.U32 R0, RZ, RZ, R209 ;  /* 0x000000ffff007224 */ /* 0x000fe200078e00d1 */
[----:B------:R-:W4:Y:S01]  /*f7f0*/  LDSM.16.MT88.4 R16, [R194+0x10800] ;  /* 0x01080000c210783b */ /* 0x000f220000004200 */
[----:B------:R-:W-:Y:S02]  /*f800*/  IMAD.MOV.U32 R246, RZ, RZ, R211 ;  /* 0x000000fffff67224 */ /* 0x000fe400078e00d3 */
[C---:B-1----:R-:W-:Y:S08]  /*f810*/  HMMA.16816.F32 R208, R4.reuse, R8, R92 ;  /* 0x0000000804d0723c */ /* 0x042ff0000000185c */
[C---:B------:R-:W-:Y:S01]  /*f820*/  HMMA.16816.F32 R96, R4.reuse, R10, R68 ;  /* 0x0000000a0460723c */ /* 0x040fe20000001844 */
[----:B------:R-:W1:Y:S07]  /*f830*/  LDSM.16.MT88.4 R8, [R193+0x12800] ;  /* 0x01280000c108783b */ /* 0x000e6e0000004200 */
[C---:B----4-:R-:W-:Y:S08]  /*f840*/  HMMA.16816.F32 R228, R4.reuse, R16, R48 ;  /* 0x0000001004e4723c */ /* 0x050ff00000001830 */
[C---:B------:R-:W-:Y:S01]  /*f850*/  HMMA.16816.F32 R216, R4.reuse, R18, R116 ;  /* 0x0000001204d8723c */ /* 0x040fe20000001874 */
[----:B------:R-:W4:Y:S07]  /*f860*/  LDSM.16.MT88.4 R16, [R194+0x12800] ;  /* 0x01280000c210783b */ /* 0x000f2e0000004200 */
[C---:B-1----:R-:W-:Y:S08]  /*f870*/  HMMA.16816.F32 R88, R4.reuse, R8, R88 ;  /* 0x000000080458723c */ /* 0x042ff00000001858 */
[C---:B------:R-:W-:Y:S01]  /*f880*/  HMMA.16816.F32 R236, R4.reuse, R10, R64 ;  /* 0x0000000a04ec723c */ /* 0x040fe20000001840 */
[----:B------:R-:W1:Y:S01]  /*f890*/  LDSM.16.MT88.4 R8, [R196+0x12800] ;  /* 0x01280000c408783b */ /* 0x000e620000004200 */
[----:B------:R-:W-:Y:S01]  /*f8a0*/  IMAD.MOV.U32 R220, RZ, RZ, R185 ;  /* 0x000000ffffdc7224 */ /* 0x000fe200078e00b9 */
[----:B------:R-:W-:Y:S01]  /*f8b0*/  MOV R185, R15 ;  /* 0x0000000f00b97202 */ /* 0x000fe20000000f00 */
[----:B------:R-:W-:Y:S01]  /*f8c0*/  IMAD.MOV.U32 R247, RZ, RZ, R188 ;  /* 0x000000fffff77224 */ /* 0x000fe200078e00bc */
[----:B------:R-:W-:Y:S01]  /*f8d0*/  MOV R232, R189 ;  /* 0x000000bd00e87202 */ /* 0x000fe20000000f00 */
[----:B------:R-:W-:Y:S01]  /*f8e0*/  IMAD.MOV.U32 R234, RZ, RZ, R190 ;  /* 0x000000ffffea7224 */ /* 0x000fe200078e00be */
[----:B------:R-:W-:Y:S01]  /*f8f0*/  MOV R235, R191 ;  /* 0x000000bf00eb7202 */ /* 0x000fe20000000f00 */
[----:B------:R-:W1:Y:S01]  /*f900*/  LDSM.16.MT88.4 R12, [R195+0x10800] ;  /* 0x01080000c30c783b */ /* 0x000e620000004200 */
[C---:B----4-:R-:W-:Y:S08]  /*f910*/  HMMA.16816.F32 R212, R4.reuse, R18, R108 ;  /* 0x0000001204d4723c */ /* 0x050ff0000000186c */
[C---:B-1----:R-:W-:Y:S08]  /*f920*/  HMMA.16816.F32 R188, R4.reuse, R8, R84 ;  /* 0x0000000804bc723c */ /* 0x042ff00000001854 */
[----:B------:R-:W-:Y:S01]  /*f930*/  HMMA.16816.F32 R108, R4, R10, R60 ;  /* 0x0000000a046c723c */ /* 0x000fe2000000183c */
[----:B------:R-:W1:Y:S01]  /*f940*/  LDSM.16.MT88.4 R8, [R193+0x14800] ;  /* 0x01480000c108783b */ /* 0x000e620000004200 */
[----:B------:R-:W-:Y:S01]  /*f950*/  IMAD.MOV.U32 R87, RZ, RZ, R246 ;  /* 0x000000ffff577224 */ /* 0x000fe200078e00f6 */
[----:B------:R-:W-:Y:S01]  /*f960*/  MOV R85, R232 ;  /* 0x000000e800557202 */ /* 0x000fe20000000f00 */
[----:B------:R-:W-:Y:S01]  /*f970*/  IMAD.MOV.U32 R86, RZ, RZ, R247 ;  /* 0x000000ffff567224 */ /* 0x000fe200078e00f7 */
[----:B------:R-:W-:Y:S01]  /*f980*/  MOV R75, R235 ;  /* 0x000000eb004b7202 */ /* 0x000fe20000000f00 */
[----:B------:R-:W-:-:S02]  /*f990*/  IMAD.MOV.U32 R84, RZ, RZ, R233 ;  /* 0x000000ffff547224 */ /* 0x000fc400078e00e9 */
[----:B------:R-:W-:Y:S01]  /*f9a0*/  HMMA.16816.F32 R92, R4, R12, R44 ;  /* 0x0000000c045c723c */ /* 0x000fe2000000182c */
[----:B------:R-:W-:-:S07]  /*f9b0*/  IMAD.MOV.U32 R74, RZ, RZ, R234 ;  /* 0x000000ffff4a7224 */ /* 0x000fce00078e00ea */
[C---:B------:R-:W-:Y:S01]  /*f9c0*/  HMMA.16816.F32 R112, R4.reuse, R14, R112 ;  /* 0x0000000e0470723c */ /* 0x040fe20000001870 */
[----:B------:R-:W-:Y:S07]  /*f9d0*/  LDSM.16.MT88.4 R12, [R195+0x12800] ;  /* 0x01280000c30c783b */ /* 0x000fee0000004200 */
[C---:B------:R-:W-:Y:S01]  /*f9e0*/  HMMA.16816.F32 R224, R4.reuse, R16, R40 ;  /* 0x0000001004e0723c */ /* 0x040fe20000001828 */
[----:B------:R-:W4:Y:S07]  /*f9f0*/  LDSM.16.MT88.4 R16, [R194+0x14800] ;  /* 0x01480000c210783b */ /* 0x000f2e0000004200 */
[C---:B-1----:R-:W-:Y:S08]  /*fa00*/  HMMA.16816.F32 R244, R4.reuse, R8, R80 ;  /* 0x0000000804f4723c */ /* 0x042ff00000001850 */
[----:B------:R-:W-:Y:S01]  /*fa10*/  HMMA.16816.F32 R232, R4, R10, R56 ;  /* 0x0000000a04e8723c */ /* 0x000fe20000001838 */
[----:B------:R-:W1:Y:S01]  /*fa20*/  LDSM.16.MT88.4 R8, [R196+0x14800] ;  /* 0x01480000c408783b */ /* 0x000e620000004200 */
[----:B------:R-:W-:-:S02]  /*fa30*/  IMAD.MOV.U32 R20, RZ, RZ, R177 ;  /* 0x000000ffff147224 */ /* 0x000fc400078e00b1 */
        /* <DEDUP_REMOVED lines=11> */
[C---:B----4-:R-:W-:Y:S01]  /*faf0*/  HMMA.16816.F32 R220, R4.reuse, R16, R32 ;  /* 0x0000001004dc723c */ /* 0x050fe20000001820 */
[----:B------:R-:W-:Y:S02]  /*fb00*/  IMAD.MOV.U32 R70, RZ, RZ, R177 ;  /* 0x000000ffff467224 */ /* 0x000fe400078e00b1 */
[----:B------:R-:W-:Y:S02]  /*fb10*/  IMAD.MOV.U32 R49, RZ, RZ, R174 ;  /* 0x000000ffff317224 */ /* 0x000fe400078e00ae */
[----:B------:R-:W-:Y:S01]  /*fb20*/  IMAD.MOV.U32 R51, RZ, RZ, R172 ;  /* 0x000000ffff337224 */ /* 0x000fe200078e00ac */
[----:B------:R-:W-:Y:S01]  /*fb30*/  MOV R45, R160 ;  /* 0x000000a0002d7202 */ /* 0x000fe20000000f00 */
[----:B------:R-:W-:Y:S01]  /*fb40*/  IMAD.MOV.U32 R46, RZ, RZ, R161 ;  /* 0x000000ffff2e7224 */ /* 0x000fe200078e00a1 */
[C---:B------:R-:W-:Y:S01]  /*fb50*/  HMMA.16816.F32 R176, R4.reuse, R12, R36 ;  /* 0x0000000c04b0723c */ /* 0x040fe20000001824 */
[----:B------:R-:W-:Y:S01]  /*fb60*/  IMAD.MOV.U32 R47, RZ, RZ, R162 ;  /* 0x000000ffff2f7224 */ /* 0x000fe200078e00a2 */
[----:B------:R-:W-:Y:S01]  /*fb70*/  MOV R66, R185 ;  /* 0x000000b900427202 */ /* 0x000fe20000000f00 */
[----:B------:R-:W-:Y:S01]  /*fb80*/  IMAD.MOV.U32 R35, RZ, RZ, R163 ;  /* 0x000000ffff237224 */ /* 0x000fe200078e00a3 */
[----:B------:R-:W4:Y:S04]  /*fb90*/  LDL.LU R199, [R1+0x150] ;  /* 0x0001500001c77983 */ /* 0x000f280000300800 */
[C---:B------:R-:W-:Y:S01]  /*fba0*/  HMMA.16816.F32 R172, R4.reuse, R14, R104 ;  /* 0x0000000e04ac723c */ /* 0x040fe20000001868 */
[----:B------:R-:W2:Y:S07]  /*fbb0*/  LDSM.16.MT88.4 R12, [R195+0x14800] ;  /* 0x01480000c30c783b */ /* 0x000eae0000004200 */
[C---:B-1----:R-:W-:Y:S08]  /*fbc0*/  HMMA.16816.F32 R116, R4.reuse, R10, R52 ;  /* 0x0000000a0474723c */ /* 0x042ff00000001834 */
[----:B------:R-:W-:Y:S01]  /*fbd0*/  HMMA.16816.F32 R160, R4, R8, R76 ;  /* 0x0000000804a0723c */ /* 0x000fe2000000184c */
[----:B------:R-:W1:Y:S01]  /*fbe0*/  LDSM.16.MT88.4 R8, [R193+0x16800] ;  /* 0x01680000c108783b */ /* 0x000e620000004200 */
[----:B------:R-:W-:Y:S01]  /*fbf0*/  IMAD.MOV.U32 R44, RZ, RZ, R187 ;  /* 0x000000ffff2c7224 */ /* 0x000fe200078e00bb */
[----:B------:R-:W-:Y:S01]  /*fc00*/  MOV R83, R46 ;  /* 0x0000002e00537202 */ /* 0x000fe20000000f00 */
[----:B------:R-:W-:-:S02]  /*fc10*/  IMAD.MOV.U32 R65, RZ, RZ, R184 ;  /* 0x000000ffff417224 */ /* 0x000fc400078e00b8 */
[----:B------:R-:W-:Y:S01]  /*fc20*/  IMAD.MOV.U32 R67, RZ, RZ, R186 ;  /* 0x000000ffff437224 */ /* 0x000fe200078e00ba */
[----:B------:R-:W-:Y:S01]  /*fc30*/  MOV R80, R69 ;  /* 0x0000004500507202 */ /* 0x000fe20000000f00 */
[----:B------:R-:W-:Y:S01]  /*fc40*/  IMAD.MOV.U32 R105, RZ, RZ, R44 ;  /* 0x000000ffff697224 */ /* 0x000fe200078e002c */
[C---:B------:R-:W-:Y:S01]  /*fc50*/  HMMA.16816.F32 R184, R4.reuse, R18, R100 ;  /* 0x0000001204b8723c */ /* 0x040fe20000001864 */
[----:B------:R-:W-:Y:S01]  /*fc60*/  IMAD.MOV.U32 R104, RZ, RZ, R45 ;  /* 0x000000ffff687224 */ /* 0x000fe200078e002d */
[----:B------:R-:W3:Y:S01]  /*fc70*/  LDSM.16.MT88.4 R16, [R194+0x16800] ;  /* 0x01680000c210783b */ /* 0x000ee20000004200 */
[----:B------:R-:W-:Y:S02]  /*fc80*/  IMAD.MOV.U32 R82, RZ, RZ, R47 ;  /* 0x000000ffff527224 */ /* 0x000fe400078e002f */
[----:B------:R-:W-:Y:S01]  /*fc90*/  IMAD.MOV.U32 R55, RZ, RZ, R73 ;  /* 0x000000ffff377224 */ /* 0x000fe200078e0049 */
[----:B------:R-:W-:Y:S01]  /*fca0*/  MOV R32, R48 ;  /* 0x0000003000207202 */ /* 0x000fe20000000f00 */
[----:B------:R-:W-:Y:S01]  /*fcb0*/  IMAD.MOV.U32 R100, RZ, RZ, R72 ;  /* 0x000000ffff647224 */ /* 0x000fe200078e0048 */
[----:B------:R-:W4:Y:S01]  /*fcc0*/  LDL.LU R201, [R1+0x14c] ;  /* 0x00014c0001c97983 */ /* 0x000f220000300800 */
[C---:B--2---:R-:W-:Y:S07]  /*fcd0*/  HMMA.16816.F32 R44, R4.reuse, R12, R28 ;  /* 0x0000000c042c723c */ /* 0x044fee000000181c */
[----:B------:R-:W-:Y:S01]  /*fce0*/  IMAD.MOV.U32 R30, RZ, RZ, R74 ;  /* 0x000000ffff1e7224 */ /* 0x000fe200078e004a */
[C---:B------:R-:W-:Y:S01]  /*fcf0*/  HMMA.16816.F32 R40, R4.reuse, R14, R120 ;  /* 0x0000000e0428723c */ /* 0x040fe20000001878 */
[----:B------:R-:W-:Y:S01]  /*fd00*/  IMAD.MOV.U32 R31, RZ, RZ, R75 ;  /* 0x000000ffff1f7224 */ /* 0x000fe200078e004b */
[----:B------:R-:W2:Y:S06]  /*fd10*/  LDSM.16.MT88.4 R12, [R196+0x16800] ;  /* 0x01680000c40c783b */ /* 0x000eac0000004200 */
[C---:B-1----:R-:W-:Y:S08]  /*fd20*/  HMMA.16816.F32 R76, R4.reuse, R8, R124 ;  /* 0x00000008044c723c */ /* 0x042ff0000000187c */
[----:B------:R-:W-:Y:S01]  /*fd30*/  HMMA.16816.F32 R72, R4, R10, R128 ;  /* 0x0000000a0448723c */ /* 0x000fe20000001880 */
[----:B------:R-:W1:Y:S01]  /*fd40*/  LDSM.16.MT88.4 R8, [R195+0x16800] ;  /* 0x01680000c308783b */ /* 0x000e620000004200 */
[----:B------:R-:W-:Y:S01]  /*fd50*/  IMAD.MOV.U32 R121, RZ, RZ, R85 ;  /* 0x000000ffff797224 */ /* 0x000fe200078e0055 */
[----:B------:R-:W-:-:S02]  /*fd60*/  MOV R54, R2 ;  /* 0x0000000200367202 */ /* 0x000fc40000000f00 */
[----:B------:R-:W-:Y:S02]  /*fd70*/  MOV R85, R0 ;  /* 0x0000000000557202 */ /* 0x000fe40000000f00 */
[----:B------:R-:W-:Y:S02]  /*fd80*/  LOP3.LUT R2, R169, UR35, R30, 0x96, !PT ;  /* 0x00000023a9027c12 */ /* 0x000fe4000f8e961e */
[----:B------:R-:W-:Y:S01]  /*fd90*/  LOP3.LUT R0, R23, UR34, R168, 0x96, !PT ;  /* 0x0000002217007c12 */ /* 0x000fe2000f8e96a8 */
[----:B------:R-:W-:Y:S01]  /*fda0*/  IMAD.MOV.U32 R107, RZ, RZ, R65 ;  /* 0x000000ffff6b7224 */ /* 0x000fe200078e0041 */
[----:B------:R-:W-:Y:S01]  /*fdb0*/  MOV R52, R64 ;  /* 0x0000004000347202 */ /* 0x000fe20000000f00 */
[----:B------:R-:W-:Y:S01]  /*fdc0*/  IMAD.MOV.U32 R106, RZ, RZ, R66 ;  /* 0x000000ffff6a7224 */ /* 0x000fe200078e0042 */
[----:B------:R-:W-:Y:S01]  /*fdd0*/  MOV R53, R67 ;  /* 0x0000004300357202 */ /* 0x000fe20000000f00 */
[----:B------:R-:W-:Y:S01]  /*fde0*/  IMAD.MOV.U32 R81, RZ, RZ, R68 ;  /* 0x000000ffff517224 */ /* 0x000fe200078e0044 */
[----:B------:R-:W-:Y:S01]  /*fdf0*/  MOV R101, R51 ;  /* 0x0000003300657202 */ /* 0x000fe20000000f00 */
[----:B------:R-:W-:Y:S01]  /*fe00*/  IMAD.MOV.U32 R34, RZ, RZ, R70 ;  /* 0x000000ffff227224 */ /* 0x000fe200078e0046 */
[----:B---3--:R-:W-:Y:S01]  /*fe10*/  HMMA.16816.F32 R64, R4, R18, R140 ;  /* 0x000000120440723c */ /* 0x008fe2000000188c */
[----:B------:R-:W-:-:S02]  /*fe20*/  IMAD.MOV.U32 R33, RZ, RZ, R71 ;  /* 0x000000ffff217224 */ /* 0x000fc400078e0047 */
[----:B------:R-:W-:Y:S02]  /*fe30*/  IMAD.MOV.U32 R103, RZ, RZ, R49 ;  /* 0x000000ffff677224 */ /* 0x000fe400078e0031 */
[----:B------:R-:W-:Y:S02]  /*fe40*/  IMAD.MOV.U32 R102, RZ, RZ, R50 ;  /* 0x000000ffff667224 */ /* 0x000fe400078e0032 */
[----:B------:R-:W-:Y:S01]  /*fe50*/  IMAD.MOV.U32 R122, RZ, RZ, R84 ;  /* 0x000000ffff7a7224 */ /* 0x000fe200078e0054 */
[C---:B------:R-:W-:Y:S01]  /*fe60*/  HMMA.16816.F32 R68, R4.reuse, R16, R136 ;  /* 0x000000100444723c */ /* 0x040fe20000001888 */
[----:B------:R-:W-:Y:S01]  /*fe70*/  IMAD.MOV.U32 R84, RZ, RZ, R3 ;  /* 0x000000ffff547224 */ /* 0x000fe200078e0003 */
[----:B------:R-:W-:Y:S01]  /*fe80*/  MOV R123, R35 ;  /* 0x00000023007b7202 */ /* 0x000fe20000000f00 */
[----:B------:R-:W-:Y:S01]  /*fe90*/  IMAD.WIDE.U32 R2, R2, -0x2daee0ad, RZ ;  /* 0xd2511f5302027825 */ /* 0x000fe200078e00ff */
[----:B------:R-:W-:Y:S01]  /*fea0*/  MOV R120, R86 ;  /* 0x0000005600787202 */ /* 0x000fe20000000f00 */
[----:B------:R-:W-:Y:S03]  /*feb0*/  LDSM.16.MT88.4 R16, [R194+0x11000] ;  /* 0x01100000c210783b */ /* 0x000fe60000004200 */
[----:B--2---:R-:W-:Y:S01]  /*fec0*/  HMMA.16816.F32 R60, R4, R12, R144 ;  /* 0x0000000c043c723c */ /* 0x004fe20000001890 */
[----:B------:R-:W-:-:S07]  /*fed0*/  LOP3.LUT R3, R3, UR33, R182, 0x96, !PT ;  /* 0x0000002103037c12 */ /* 0x000fce000f8e96b6 */
[C---:B------:R-:W-:Y:S08]  /*fee0*/  HMMA.16816.F32 R56, R4.reuse, R14, R152 ;  /* 0x0000000e0438723c */ /* 0x040ff00000001898 */
[C---:B-1----:R-:W-:Y:S08]  /*fef0*/  HMMA.16816.F32 R48, R4.reuse, R8, R156 ;  /* 0x000000080430723c */ /* 0x042ff0000000189c */
[----:B------:R-:W-:Y:S01]  /*ff00*/  HMMA.16816.F32 R36, R4, R10, R148 ;  /* 0x0000000a0424723c */ /* 0x000fe20000001894 */
[----:B------:R-:W1:Y:S01]  /*ff10*/  LDC.U8 R35, c[0x0][0x2d8] ;  /* 0x0000b600ff237b82 */ /* 0x000e620000000000 */
[----:B------:R-:W-:-:S02]  /*ff20*/  IMAD.MOV.U32 R127, RZ, RZ, R87 ;  /* 0x000000ffff7f7224 */ /* 0x000fc400078e0057 */
[----:B------:R-:W-:Y:S01]  /*ff30*/  IMAD.MOV.U32 R86, RZ, RZ, R20 ;  /* 0x000000ffff567224 */ /* 0x000fe200078e0014 */
[----:B------:R-:W-:Y:S01]  /*ff40*/  MOV R144, R21 ;  /* 0x0000001500907202 */ /* 0x000fe20000000f00 */
[----:B------:R-:W-:Y:S01]  /*ff50*/  IMAD.MOV.U32 R146, RZ, RZ, R55 ;  /* 0x000000ffff927224 */ /* 0x000fe200078e0037 */
[----:B------:R-:W-:Y:S01]  /*ff60*/  LDSM.16.MT88.4 R12, [R196+0x11000] ;  /* 0x01100000c40c783b */ /* 0x000fe20000004200 */
[----:B------:R-:W-:-:S05]  /*ff70*/  IMAD.WIDE.U32 R4, R0, -0x2daee0ad, RZ ;  /* 0xd2511f5300047825 */ /* 0x000fca00078e00ff */
        /* <DEDUP_REMOVED lines=9> */
[----:B------:R-:W-:Y:S01]  /*10010*/  IMAD.MOV.U32 R87, RZ, RZ, R27 ;  /* 0x000000ffff577224 */ /* 0x000fe200078e001b */
[----:B------:R-:W-:-:S03]  /*10020*/  MOV R20, R26 ;  /* 0x0000001a00147202 */ /* 0x000fc60000000f00 */
[----:B------:R-:W-:-:S04]  /*10030*/  IMAD.WIDE.U32 R2, R2, -0x326172a9, RZ ;  /* 0xcd9e8d5702027825 */ /* 0x000fc800078e00ff */
[----:B------:R-:W-:Y:S01]  /*10040*/  IMAD.WIDE.U32 R26, R0, -0x326172a9, RZ ;  /* 0xcd9e8d57001a7825 */ /* 0x000fe200078e00ff */
[----:B------:R-:W-:-:S03]  /*10050*/  LOP3.LUT R4, R2, 0xffff, RZ, 0xc0, !PT ;  /* 0x0000ffff02047812 */ /* 0x000fc600078ec0ff */
[----:B------:R-:W-:Y:S01]  /*10060*/  IMAD.MOV.U32 R55, RZ, RZ, R103 ;  /* 0x000000ffff377224 */ /* 0x000fe200078e0067 */
[----:B------:R-:W-:Y:S01]  /*10070*/  MOV R103, R80 ;  /* 0x0000005000677202 */ /* 0x000fe20000000f00 */
[----:B------:R-:W-:Y:S02]  /*10080*/  IMAD.MOV.U32 R80, RZ, RZ, R81 ;  /* 0x000000ffff507224 */ /* 0x000fe400078e0051 */
[----:B------:R-:W-:Y:S01]  /*10090*/  IMAD.MOV.U32 R81, RZ, RZ, R82 ;  /* 0x000000ffff517224 */ /* 0x000fe200078e0052 */
[----:B------:R-:W-:Y:S01]  /*100a0*/  MOV R82, R83 ;  /* 0x0000005300527202 */ /* 0x000fe20000000f00 */
[----:B------:R-:W-:Y:S01]  /*100b0*/  IMAD.MOV.U32 R83, RZ, RZ, R104 ;  /* 0x000000ffff537224 */ /* 0x000fe200078e0068 */
[----:B------:R-:W-:Y:S02]  /*100c0*/  SHF.R.U32.HI R5, RZ, 0x8, R4 ;  /* 0x00000008ff057819 */ /* 0x000fe40000011604 */
[----:B------:R-:W-:Y:S02]  /*100d0*/  LOP3.LUT R0, R3, UR7, R26, 0x96, !PT ;  /* 0x0000000703007c12 */ /* 0x000fe4000f8e961a */
[----:B------:R-:W-:-:S02]  /*100e0*/  LOP3.LUT R4, R2, 0xff, RZ, 0xc0, !PT ;  /* 0x000000ff02047812 */ /* 0x000fc400078ec0ff */
[----:B------:R-:W-:Y:S02]  /*100f0*/  SHF.R.U32.HI R3, RZ, 0x10, R2 ;  /* 0x00000010ff037819 */ /* 0x000fe40000011602 */
[----:B------:R-:W-:Y:S01]  /*10100*/  MOV R104, R105 ;  /* 0x0000006900687202 */ /* 0x000fe20000000f00 */
[----:B------:R-:W-:Y:S01]  /*10110*/  IMAD.MOV.U32 R105, RZ, RZ, R84 ;  /* 0x000000ffff697224 */ /* 0x000fe200078e0054 */
[----:B------:R-:W-:Y:S01]  /*10120*/  MOV R84, R85 ;  /* 0x0000005500547202 */ /* 0x000fe20000000f00 */
[----:B------:R-:W-:Y:S01]  /*10130*/  IMAD.MOV.U32 R85, RZ, RZ, R86 ;  /* 0x000000ffff557224 */ /* 0x000fe200078e0056 */
[----:B------:R-:W-:Y:S02]  /*10140*/  SHF.R.U32.HI R7, RZ, 0x18, R2 ;  /* 0x00000018ff077819 */ /* 0x000fe40000011602 */
[----:B------:R-:W-:Y:S02]  /*10150*/  PRMT R8, R4, 0x5410, R5 ;  /* 0x0000541004087816 */ /* 0x000fe40000000005 */
[----:B------:R-:W-:-:S02]  /*10160*/  LOP3.LUT R3, R3, 0xff, RZ, 0xc0, !PT ;  /* 0x000000ff03037812 */ /* 0x000fc400078ec0ff */
[----:B-1----:R-:W-:Y:S02]  /*10170*/  PRMT R35, R35, 0x7054, R35 ;  /* 0x0000705423237816 */ /* 0x002fe40000000023 */
[----:B------:R-:W-:Y:S01]  /*10180*/  MOV R86, R87 ;  /* 0x0000005700567202 */ /* 0x000fe20000000f00 */
[----:B------:R-:W-:Y:S02]  /*10190*/  IMAD.MOV.U32 R87, RZ, RZ, R20 ;  /* 0x000000ffff577224 */ /* 0x000fe400078e0014 */
[----:B------:R-:W1:Y:S01]  /*101a0*/  LDSM.16.MT88.4 R20, [R193+0x11000] ;  /* 0x01100000c114783b */ /* 0x000e620000004200 */
[----:B------:R-:W-:Y:S01]  /*101b0*/  PRMT R7, R3, 0x5410, R7 ;  /* 0x0000541003077816 */ /* 0x000fe20000000007 */
[----:B------:R-:W-:Y:S02]  /*101c0*/  HSET2.LE.AND R3, R8, R35, PT ;  /* 0x0000002308037233 */ /* 0x000fe40003803000 */
[----:B------:R-:W2:Y:S01]  /*101d0*/  LDSM.16.MT88.4 R8, [R195+0x11000] ;  /* 0x01100000c308783b */ /* 0x000ea20000004200 */
[----:B------:R-:W-:-:S02]  /*101e0*/  LOP3.LUT R2, R0, 0xffff, RZ, 0xc0, !PT ;  /* 0x0000ffff00027812 */ /* 0x000fc400078ec0ff */
[----:B------:R-:W-:Y:S02]  /*101f0*/  LOP3.LUT R6, R0, 0xff, RZ, 0xc0, !PT ;  /* 0x000000ff00067812 */ /* 0x000fe400078ec0ff */
[--C-:B------:R-:W-:Y:S02]  /*10200*/  SHF.R.U32.HI R4, RZ, 0x10, R0.reuse ;  /* 0x00000010ff047819 */ /* 0x100fe40000011600 */
[----:B------:R-:W-:Y:S02]  /*10210*/  SHF.R.U32.HI R5, RZ, 0x18, R0 ;  /* 0x00000018ff057819 */ /* 0x000fe40000011600 */
[----:B------:R-:W-:Y:S02]  /*10220*/  SHF.R.U32.HI R0, RZ, 0x8, R2 ;  /* 0x00000008ff007819 */ /* 0x000fe40000011602 */
[----:B------:R-:W-:Y:S02]  /*10230*/  LOP3.LUT R2, R4, 0xff, RZ, 0xc0, !PT ;  /* 0x000000ff04027812 */ /* 0x000fe400078ec0ff */
[----:B------:R-:W-:-:S02]  /*10240*/  PRMT R0, R6, 0x5410, R0 ;  /* 0x0000541006007816 */ /* 0x000fc40000000000 */
[----:B------:R-:W-:-:S03]  /*10250*/  PRMT R2, R2, 0x5410, R5 ;  /* 0x0000541002027816 */ /* 0x000fc60000000005 */
[--C-:B------:R-:W-:Y:S02]  /*10260*/  HSET2.LE.AND R0, R0, R35.reuse, PT ;  /* 0x0000002300007233 */ /* 0x100fe40003803000 */
[----:B------:R-:W-:-:S03]  /*10270*/  HSET2.LE.AND R2, R2, R35, PT ;  /* 0x0000002302027233 */ /* 0x000fc60003803000 */
[----:B------:R-:W-:Y:S01]  /*10280*/  LOP3.LUT R4, R0, R127, RZ, 0xc0, !PT ;  /* 0x0000007f00047212 */ /* 0x000fe200078ec0ff */
[----:B------:R-:W-:Y:S01]  /*10290*/  HSET2.LE.AND R0, R7, R35, PT ;  /* 0x0000002307007233 */ /* 0x000fe20003803000 */
[----:B------:R-:W-:Y:S02]  /*102a0*/  LOP3.LUT R5, R2, R120, RZ, 0xc0, !PT ;  /* 0x0000007802057212 */ /* 0x000fe400078ec0ff */
[----:B------:R-:W-:Y:S02]  /*102b0*/  LOP3.LUT R6, R3, R170, RZ, 0xc0, !PT ;  /* 0x000000aa03067212 */ /* 0x000fe400078ec0ff */
[----:B------:R-:W-:Y:S01]  /*102c0*/  LOP3.LUT R7, R0, R171, RZ, 0xc0, !PT ;  /* 0x000000ab00077212 */ /* 0x000fe200078ec0ff */
[----:B------:R-:W-:Y:S01]  /*102d0*/  IMAD.MOV.U32 R136, RZ, RZ, R53 ;  /* 0x000000ffff887224 */ /* 0x000fe200078e0035 */
[----:B------:R-:W-:Y:S01]  /*102e0*/  MOV R147, R54 ;  /* 0x0000003600937202 */ /* 0x000fe20000000f00 */
[----:B------:R-:W-:Y:S01]  /*102f0*/  IMAD.MOV.U32 R54, RZ, RZ, R102 ;  /* 0x000000ffff367224 */ /* 0x000fe200078e0066 */
[----:B------:R-:W-:Y:S01]  /*10300*/  MOV R53, R101 ;  /* 0x0000006500357202 */ /* 0x000fe20000000f00 */
[----:B------:R-:W-:Y:S01]  /*10310*/  IMAD.MOV.U32 R145, RZ, RZ, R100 ;  /* 0x000000ffff917224 */ /* 0x000fe200078e0064 */
[----:B------:R-:W-:Y:S01]  /*10320*/  MOV R100, R32 ;  /* 0x0000002000647202 */ /* 0x000fe20000000f00 */
[----:B------:R-:W-:Y:S01]  /*10330*/  IMAD.MOV.U32 R101, RZ, RZ, R33 ;  /* 0x000000ffff657224 */ /* 0x000fe200078e0021 */
[----:B-1----:R-:W-:Y:S01]  /*10340*/  HMMA.16816.F32 R164, R4, R20, R164 ;  /* 0x0000001404a4723c */ /* 0x002fe200000018a4 */
[----:B------:R-:W-:Y:S01]  /*10350*/  IMAD.MOV.U32 R102, RZ, RZ, R34 ;  /* 0x000000ffff667224 */ /* 0x000fe200078e0022 */
[----:B------:R-:W-:Y:S01]  /*10360*/  MOV R129, R80 ;  /* 0x0000005000817202 */ /* 0x000fe20000000f00 */
[----:B------:R-:W-:Y:S01]  /*10370*/  IMAD.MOV.U32 R137, RZ, RZ, R52 ;  /* 0x000000ffff897224 */ /* 0x000fe200078e0034 */
[----:B------:R-:W-:Y:S01]  /*10380*/  MOV R155, R82 ;  /* 0x00000052009b7202 */ /* 0x000fe20000000f00 */
[----:B------:R-:W-:-:S02]  /*10390*/  IMAD.MOV.U32 R128, RZ, RZ, R81 ;  /* 0x000000ffff807224 */ /* 0x000fc400078e0051 */
[----:B------:R-:W-:Y:S01]  /*103a0*/  IMAD.MOV.U32 R154, RZ, RZ, R83 ;  /* 0x000000ffff9a7224 */ /* 0x000fe200078e0053 */
[C---:B------:R-:W-:Y:S01]  /*103b0*/  HMMA.16816.F32 R32, R4.reuse, R22, R240 ;  /* 0x000000160420723c */ /* 0x040fe200000018f0 */
[----:B------:R-:W1:Y:S01]  /*103c0*/  LDSM.16.MT88.4 R20, [R193+0x13000] ;  /* 0x01300000c114783b */ /* 0x000e620000004200 */
[----:B------:R-:W-:Y:S01]  /*103d0*/  MOV R182, R84 ;  /* 0x0000005400b67202 */ /* 0x000fe20000000f00 */
[----:B------:R-:W-:Y:S01]  /*103e0*/  IMAD.MOV.U32 R183, RZ, RZ, R85 ;  /* 0x000000ffffb77224 */ /* 0x000fe200078e0055 */
[----:B------:R-:W-:Y:S01]  /*103f0*/  MOV R152, R86 ;  /* 0x0000005600987202 */ /* 0x000fe20000000f00 */
[----:B------:R-:W-:Y:S02]  /*10400*/  IMAD.MOV.U32 R153, RZ, RZ, R87 ;  /* 0x000000ffff997224 */ /* 0x000fe400078e0057 */
[----:B------:R-:W-:Y:S01]  /*10410*/  IMAD.MOV.U32 R240, RZ, RZ, R55 ;  /* 0x000000fffff07224 */ /* 0x000fe200078e0037 */
[C---:B------:R-:W-:Y:S07]  /*10420*/  HMMA.16816.F32 R156, R4.reuse, R16, R228 ;  /* 0x00000010049c723c */ /* 0x040fee00000018e4 */
[----:B------:R-:W-:Y:S01]  /*10430*/  IMAD.MOV.U32 R230, RZ, RZ, R53 ;  /* 0x000000ffffe67224 */ /* 0x000fe200078e0035 */
[----:B------:R-:W-:Y:S01]  /*10440*/  MOV R231, R54 ;  /* 0x0000003600e77202 */ /* 0x000fe20000000f00 */
[C---:B------:R-:W-:Y:S08]  /*10450*/  HMMA.16816.F32 R148, R4.reuse, R12, R208 ;  /* 0x0000000c0494723c */ /* 0x040ff000000018d0 */
[C---:B------:R-:W-:Y:S01]  /*10460*/  HMMA.16816.F32 R52, R4.reuse, R18, R216 ;  /* 0x000000120434723c */ /* 0x040fe200000018d8 */
[----:B------:R-:W3:Y:S07]  /*10470*/  LDSM.16.MT88.4 R16, [R194+0x13000] ;  /* 0x01300000c210783b */ /* 0x000eee0000004200 */
[C---:B------:R-:W-:Y:S01]  /*10480*/  HMMA.16816.F32 R80, R4.reuse, R14, R96 ;  /* 0x0000000e0450723c */ /* 0x040fe20000001860 */
[----:B------:R-:W4:Y:S07]  /*10490*/  LDSM.16.MT88.4 R12, [R196+0x13000] ;  /* 0x01300000c40c783b */ /* 0x000f2e0000004200 */
[C---:B--2---:R-:W-:Y:S08]  /*104a0*/  HMMA.16816.F32 R140, R4.reuse, R8, R92 ;  /* 0x00000008048c723c */ /* 0x044ff0000000185c */
[C---:B------:R-:W-:Y:S01]  /*104b0*/  HMMA.16816.F32 R84, R4.reuse, R10, R112 ;  /* 0x0000000a0454723c */ /* 0x040fe20000001870 */
[----:B------:R-:W2:Y:S01]  /*104c0*/  LDSM.16.MT88.4 R8, [R195+0x13000] ;  /* 0x01300000c308783b */ /* 0x000ea20000004200 */
        /* <DEDUP_REMOVED lines=9> */
[----:B------:R-:W-:-:S04]  /*10560*/  IMAD.MOV.U32 R139, RZ, RZ, R122 ;  /* 0x000000ffff8b7224 */ /* 0x000fc800078e007a */
[----:B------:R-:W-:Y:S01]  /*10570*/  MOV R239, R106 ;  /* 0x0000006a00ef7202 */ /* 0x000fe20000000f00 */
[----:B------:R-:W-:Y:S01]  /*10580*/  IMAD.MOV.U32 R238, RZ, RZ, R107 ;  /* 0x000000ffffee7224 */ /* 0x000fe200078e006b */
[C---:B---3--:R-:W-:Y:S08]  /*10590*/  HMMA.16816.F32 R96, R4.reuse, R16, R224 ;  /* 0x000000100460723c */ /* 0x048ff000000018e0 */
[C---:B------:R-:W-:Y:S01]  /*105a0*/  HMMA.16816.F32 R100, R4.reuse, R18, R212 ;  /* 0x000000120464723c */ /* 0x040fe200000018d4 */
[----:B------:R-:W1:Y:S07]  /*105b0*/  LDSM.16.MT88.4 R16, [R194+0x15000] ;  /* 0x01500000c210783b */ /* 0x000e6e0000004200 */
[C---:B----4-:R-:W-:Y:S08]  /*105c0*/  HMMA.16816.F32 R104, R4.reuse, R12, R188 ;  /* 0x0000000c0468723c */ /* 0x050ff000000018bc */
[C---:B------:R-:W-:Y:S01]  /*105d0*/  HMMA.16816.F32 R108, R4.reuse, R14, R108 ;  /* 0x0000000e046c723c */ /* 0x040fe2000000186c */
[----:B------:R-:W3:Y:S07]  /*105e0*/  LDSM.16.MT88.4 R12, [R196+0x15000] ;  /* 0x01500000c40c783b */ /* 0x000eee0000004200 */
[C---:B------:R-:W-:Y:S01]  /*105f0*/  HMMA.16816.F32 R88, R4.reuse, R20, R88 ;  /* 0x000000140458723c */ /* 0x040fe20000001858 */
[----:B------:R-:W4:Y:S07]  /*10600*/  LDSM.16.MT88.4 R20, [R193+0x15000] ;  /* 0x01500000c114783b */ /* 0x000f2e0000004200 */
[C---:B--2---:R-:W-:Y:S08]  /*10610*/  HMMA.16816.F32 R112, R4.reuse, R8, R176 ;  /* 0x000000080470723c */ /* 0x044ff000000018b0 */
[C---:B------:R-:W-:Y:S01]  /*10620*/  HMMA.16816.F32 R120, R4.reuse, R10, R172 ;  /* 0x0000000a0478723c */ /* 0x040fe200000018ac */
[----:B------:R-:W2:Y:S07]  /*10630*/  LDSM.16.MT88.4 R8, [R195+0x15000] ;  /* 0x01500000c308783b */ /* 0x000eae0000004200 */
[C---:B-1----:R-:W-:Y:S08]  /*10640*/  HMMA.16816.F32 R224, R4.reuse, R16, R220 ;  /* 0x0000001004e0723c */ /* 0x042ff000000018dc */
[C---:B------:R-:W-:Y:S01]  /*10650*/  HMMA.16816.F32 R220, R4.reuse, R18, R184 ;  /* 0x0000001204dc723c */ /* 0x040fe200000018b8 */
[----:B------:R-:W-:Y:S07]  /*10660*/  LDSM.16.MT88.4 R16, [R193+0x17000] ;  /* 0x01700000c110783b */ /* 0x000fee0000004200 */
[----:B---3--:R-:W-:Y:S01]  /*10670*/  HMMA.16816.F32 R216, R4, R12, R160 ;  /* 0x0000000c04d8723c */ /* 0x008fe200000018a0 */
[----:B------:R-:W-:Y:S01]  /*10680*/  MOV R236, R128 ;  /* 0x0000008000ec7202 */ /* 0x000fe20000000f00 */
[----:B------:R-:W-:-:S06]  /*10690*/  IMAD.MOV.U32 R237, RZ, RZ, R129 ;  /* 0x000000ffffed7224 */ /* 0x000fcc00078e0081 */
[C---:B------:R-:W-:Y:S01]  /*106a0*/  HMMA.16816.F32 R212, R4.reuse, R14, R116 ;  /* 0x0000000e04d4723c */ /* 0x040fe20000001874 */
[----:B------:R-:W1:Y:S07]  /*106b0*/  LDSM.16.MT88.4 R12, [R194+0x17000] ;  /* 0x01700000c20c783b */ /* 0x000e6e0000004200 */
[C---:B----4-:R-:W-:Y:S08]  /*106c0*/  HMMA.16816.F32 R124, R4.reuse, R20, R244 ;  /* 0x00000014047c723c */ /* 0x050ff000000018f4 */
[C---:B------:R-:W-:Y:S01]  /*106d0*/  HMMA.16816.F32 R168, R4.reuse, R22, R232 ;  /* 0x0000001604a8723c */ /* 0x040fe200000018e8 */
[----:B------:R-:W3:Y:S07]  /*106e0*/  LDSM.16.MT88.4 R20, [R195+0x17000] ;  /* 0x01700000c314783b */ /* 0x000eee0000004200 */
[C---:B--2---:R-:W-:Y:S08]  /*106f0*/  HMMA.16816.F32 R208, R4.reuse, R8, R44 ;  /* 0x0000000804d0723c */ /* 0x044ff0000000182c */
[C---:B------:R-:W-:Y:S01]  /*10700*/  HMMA.16816.F32 R188, R4.reuse, R10, R40 ;  /* 0x0000000a04bc723c */ /* 0x040fe20000001828 */
[----:B------:R-:W2:Y:S01]  /*10710*/  LDSM.16.MT88.4 R8, [R196+0x17000] ;  /* 0x01700000c408783b */ /* 0x000ea20000004200 */
[----:B------:R-:W-:Y:S01]  /*10720*/  IMAD.MOV.U32 R235, RZ, RZ, R2 ;  /* 0x000000ffffeb7224 */ /* 0x000fe200078e0002 */
[----:B------:R-:W-:Y:S01]  /*10730*/  LOP3.LUT R2, R27, UR4, R30, 0x96, !PT ;  /* 0x000000041b027c12 */ /* 0x000fe2000f8e961e */
[----:B------:R-:W4:Y:S01]  /*10740*/  LDC.U8 R233, c[0x0][0x2d8] ;  /* 0x0000b600ffe97b82 */ /* 0x000f220000000000 */
[----:B------:R-:W-:Y:S01]  /*10750*/  MOV R234, R3 ;  /* 0x0000000300ea7202 */ /* 0x000fe20000000f00 */
[----:B------:R-:W-:Y:S01]  /*10760*/  IMAD.MOV.U32 R243, RZ, RZ, R183 ;  /* 0x000000fffff37224 */ /* 0x000fe200078e00b7 */
[----:B------:R-:W-:Y:S01]  /*10770*/  MOV R128, R130 ;  /* 0x0000008200807202 */ /* 0x000fe20000000f00 */
[----:B------:R-:W-:Y:S01]  /*10780*/  IMAD.WIDE.U32 R2, R2, -0x2daee0ad, RZ ;  /* 0xd2511f5302027825 */ /* 0x000fe200078e00ff */
[----:B------:R-:W-:Y:S01]  /*10790*/  MOV R242, R182 ;  /* 0x000000b600f27202 */ /* 0x000fe20000000f00 */
[----:B-1----:R-:W-:Y:S01]  /*107a0*/  HMMA.16816.F32 R176, R4, R12, R68 ;  /* 0x0000000c04b0723c */ /* 0x002fe20000001844 */
[----:B------:R-:W-:Y:S01]  /*107b0*/  MOV R130, R180 ;  /* 0x000000b400827202 */ /* 0x000fe20000000f00 */
[----:B------:R-:W-:Y:S01]  /*107c0*/  IMAD.MOV.U32 R129, RZ, RZ, R181 ;  /* 0x000000ffff817224 */ /* 0x000fe200078e00b5 */
[----:B------:R-:W-:Y:S01]  /*107d0*/  LOP3.LUT R0, R3, UR13, R28, 0x96, !PT ;  /* 0x0000000d03007c12 */ /* 0x000fe2000f8e961c */
[----:B------:R-:W-:Y:S01]  /*107e0*/  LDSM.16.MT88.4 R160, [R193+0x11800] ;  /* 0x01180000c1a0783b */ /* 0x000fe20000004200 */
[----:B------:R-:W-:-:S03]  /*107f0*/  LOP3.LUT R3, R2, 0xffff, RZ, 0xc0, !PT ;  /* 0x0000ffff02037812 */ /* 0x000fc600078ec0ff */
[C---:B------:R-:W-:Y:S08]  /*10800*/  HMMA.16816.F32 R172, R4.reuse, R14, R64 ;  /* 0x0000000e04ac723c */ /* 0x040ff00000001840 */
[----:B------:R-:W-:Y:S01]  /*10810*/  HMMA.16816.F32 R184, R4, R16, R76 ;  /* 0x0000001004b8723c */ /* 0x000fe2000000184c */
[----:B------:R-:W-:Y:S02]  /*10820*/  MOV R232, R239 ;  /* 0x000000ef00e87202 */ /* 0x000fe40000000f00 */
[----:B------:R-:W-:-:S02]  /*10830*/  MOV R244, R152 ;  /* 0x0000009800f47202 */ /* 0x000fc40000000f00 */
[----:B------:R-:W-:Y:S01]  /*10840*/  MOV R246, R154 ;  /* 0x0000009a00f67202 */ /* 0x000fe20000000f00 */
[----:B------:R-:W-:Y:S01]  /*10850*/  IMAD.MOV.U32 R245, RZ, RZ, R153 ;  /* 0x000000fffff57224 */ /* 0x000fe200078e0099 */
[----:B------:R-:W-:Y:S01]  /*10860*/  LDSM.16.MT88.4 R40, [R193+0x13800] ;  /* 0x01380000c128783b */ /* 0x000fe20000004200 */
[C---:B------:R-:W-:Y:S08]  /*10870*/  HMMA.16816.F32 R180, R4.reuse, R18, R72 ;  /* 0x0000001204b4723c */ /* 0x040ff00000001848 */
[C---:B---3--:R-:W-:Y:S08]  /*10880*/  HMMA.16816.F32 R12, R4.reuse, R20, R48 ;  /* 0x00000014040c723c */ /* 0x048ff00000001830 */
[C---:B--2---:R-:W-:Y:S01]  /*10890*/  HMMA.16816.F32 R116, R4.reuse, R8, R60 ;  /* 0x000000080474723c */ /* 0x044fe2000000183c */
[----:B----4-:R-:W-:Y:S01]  /*108a0*/  PRMT R233, R233, 0x7054, R233 ;  /* 0x00007054e9e97816 */ /* 0x010fe200000000e9 */
[----:B------:R-:W-:Y:S01]  /*108b0*/  IMAD.MOV.U32 R247, RZ, RZ, R155 ;  /* 0x000000fffff77224 */ /* 0x000fe200078e009b */
[----:B------:R-:W-:Y:S01]  /*108c0*/  MOV R239, R229 ;  /* 0x000000e500ef7202 */ /* 0x000fe20000000f00 */
[----:B------:R-:W-:Y:S04]  /*108d0*/  LDSM.16.MT88.4 R64, [R195+0x13800] ;  /* 0x01380000c340783b */ /* 0x000fe80000004200 */
[C---:B------:R-:W-:Y:S01]  /*108e0*/  HMMA.16816.F32 R16, R4.reuse, R10, R56 ;  /* 0x0000000a0410723c */ /* 0x040fe20000001838 */
[----:B------:R-:W-:Y:S01]  /*108f0*/  SHF.R.U32.HI R8, RZ, 0x18, R2 ;  /* 0x00000018ff087819 */ /* 0x000fe20000011602 */
[----:B------:R-:W-:Y:S06]  /*10900*/  LDSM.16.MT88.4 R72, [R193+0x15800] ;  /* 0x01580000c148783b */ /* 0x000fec0000004200 */
[----:B------:R-:W-:Y:S01]  /*10910*/  HMMA.16816.F32 R20, R4, R22, R36 ;  /* 0x000000160414723c */ /* 0x000fe20000001824 */
[----:B------:R-:W-:Y:S01]  /*10920*/  IMAD.MOV.U32 R229, RZ, RZ, R144 ;  /* 0x000000ffffe57224 */ /* 0x000fe200078e0090 */
[----:B------:R-:W1:Y:S04]  /*10930*/  LDSM.16.MT88.4 R152, [R194+0x11800] ;  /* 0x01180000c298783b */ /* 0x000e680000004200 */
[----:B------:R-:W-:Y:S01]  /*10940*/  LDSM.16.MT88.4 R48, [R194+0x13800] ;  /* 0x01380000c230783b */ /* 0x000fe20000004200 */
[----:B------:R-:W-:-:S02]  /*10950*/  SHF.R.U32.HI R4, RZ, 0x8, R3 ;  /* 0x00000008ff047819 */ /* 0x000fc40000011603 */
[----:B------:R-:W-:Y:S01]  /*10960*/  LOP3.LUT R3, R2, 0xff, RZ, 0xc0, !PT ;  /* 0x000000ff02037812 */ /* 0x000fe200078ec0ff */
[----:B------:R-:W-:Y:S01]  /*10970*/  LDSM.16.MT88.4 R56, [R196+0x13800] ;  /* 0x01380000c438783b */ /* 0x000fe20000004200 */
[----:B------:R-:W-:Y:S02]  /*10980*/  SHF.R.U32.HI R5, RZ, 0x10, R2 ;  /* 0x00000010ff057819 */ /* 0x000fe40000011602 */
[----:B------:R-:W-:Y:S02]  /*10990*/  PRMT R9, R3, 0x5410, R4 ;  /* 0x0000541003097816 */ /* 0x000fe40000000004 */
[C---:B------:R-:W-:Y:S02]  /*109a0*/  LOP3.LUT R2, R0.reuse, 0xffff, RZ, 0xc0, !PT ;  /* 0x0000ffff00027812 */ /* 0x040fe400078ec0ff */
[----:B------:R-:W-:Y:S02]  /*109b0*/  SHF.R.U32.HI R3, RZ, 0x10, R0 ;  /* 0x00000010ff037819 */ /* 0x000fe40000011600 */
[----:B------:R-:W-:-:S02]  /*109c0*/  LOP3.LUT R7, R0, 0xff, RZ, 0xc0, !PT ;  /* 0x000000ff00077812 */ /* 0x000fc400078ec0ff */
[----:B------:R-:W-:Y:S02]  /*109d0*/  SHF.R.U32.HI R6, RZ, 0x18, R0 ;  /* 0x00000018ff067819 */ /* 0x000fe40000011600 */
[----:B------:R-:W-:Y:S02]  /*109e0*/  SHF.R.U32.HI R4, RZ, 0x8, R2 ;  /* 0x00000008ff047819 */ /* 0x000fe40000011602 */
[----:B------:R-:W-:Y:S02]  /*109f0*/  LOP3.LUT R0, R5, 0xff, RZ, 0xc0, !PT ;  /* 0x000000ff05007812 */ /* 0x000fe400078ec0ff */
[----:B------:R-:W-:Y:S02]  /*10a00*/  LOP3.LUT R2, R3, 0xff, RZ, 0xc0, !PT ;  /* 0x000000ff03027812 */ /* 0x000fe400078ec0ff */
[----:B------:R-:W-:Y:S02]  /*10a10*/  PRMT R4, R7, 0x5410, R4 ;  /* 0x0000541007047816 */ /* 0x000fe40000000004 */
[----:B------:R-:W-:-:S02]  /*10a20*/  PRMT R0, R0, 0x5410, R8 ;  /* 0x0000541000007816 */ /* 0x000fc40000000008 */
[----:B------:R-:W-:Y:S01]  /*10a30*/  PRMT R3, R2, 0x5410, R6 ;  /* 0x0000541002037816 */ /* 0x000fe20000000006 */
[--C-:B------:R-:W-:Y:S02]  /*10a40*/  HSET2.LE.AND R2, R4, R233.reuse, PT ;  /* 0x000000e904027233 */ /* 0x100fe40003803000 */
[--C-:B------:R-:W-:Y:S02]  /*10a50*/  HSET2.LE.AND R0, R0, R233.reuse, PT ;  /* 0x000000e900007233 */ /* 0x100fe40003803000 */
[--C-:B------:R-:W-:Y:S02]  /*10a60*/  HSET2.LE.AND R3, R3, R233.reuse, PT ;  /* 0x000000e903037233 */ /* 0x100fe40003803000 */
[----:B------:R-:W-:Y:S01]  /*10a70*/  HSET2.LE.AND R4, R9, R233, PT ;  /* 0x000000e909047233 */ /* 0x000fe20003803000 */
        /* <DEDUP_REMOVED lines=27> */
[----:B------:R-:W2:Y:S01]  /*10c30*/  LDL.LU R202, [R1+0x148] ;  /* 0x0001480001ca7983 */ /* 0x000ea20000300800 */
[----:B------:R-:W-:Y:S01]  /*10c40*/  MOV R145, R146 ;  /* 0x0000009200917202 */ /* 0x000fe20000000f00 */
[----:B------:R-:W-:Y:S01]  /*10c50*/  IMAD.MOV.U32 R146, RZ, RZ, R147 ;  /* 0x000000ffff927224 */ /* 0x000fe200078e0093 */
[----:B------:R-:W-:Y:S01]  /*10c60*/  MOV R147, R136 ;  /* 0x0000008800937202 */ /* 0x000fe20000000f00 */
[----:B------:R-:W-:Y:S01]  /*10c70*/  IMAD.MOV.U32 R136, RZ, RZ, R137 ;  /* 0x000000ffff887224 */ /* 0x000fe200078e0089 */
[----:B------:R-:W-:Y:S01]  /*10c80*/  MOV R137, R138 ;  /* 0x0000008a00897202 */ /* 0x000fe20000000f00 */
[----:B------:R-:W-:Y:S01]  /*10c90*/  IMAD.MOV.U32 R138, RZ, RZ, R139 ;  /* 0x000000ffff8a7224 */ /* 0x000fe200078e008b */
[----:B------:R-:W-:-:S02]  /*10ca0*/  LOP3.LUT R129, R3, R197, RZ, 0xc0, !PT ;  /* 0x000000c503817212 */ /* 0x000fc400078ec0ff */
[----:B------:R-:W-:Y:S01]  /*10cb0*/  MOV R139, R130 ;  /* 0x00000082008b7202 */ /* 0x000fe20000000f00 */
[----:B------:R-:W3:Y:S01]  /*10cc0*/  LDL.LU R197, [R1+0x144] ;  /* 0x0001440001c57983 */ /* 0x000ee20000300800 */
[----:B------:R-:W-:Y:S01]  /*10cd0*/  LOP3.LUT R130, R4, R198, RZ, 0xc0, !PT ;  /* 0x000000c604827212 */ /* 0x000fe200078ec0ff */
[----:B------:R-:W-:Y:S02]  /*10ce0*/  IMAD.MOV.U32 R5, RZ, RZ, R200 ;  /* 0x000000ffff057224 */ /* 0x000fe400078e00c8 */
[----:B------:R-:W4:Y:S04]  /*10cf0*/  LDL.LU R198, [R1+0x140] ;  /* 0x0001400001c67983 */ /* 0x000f280000300800 */
[----:B------:R-:W3:Y:S01]  /*10d00*/  LDL.LU R200, [R1+0x98] ;  /* 0x0000980001c87983 */ /* 0x000ee20000300800 */
[----:B------:R-:W-:Y:S01]  /*10d10*/  LOP3.LUT R131, R0, R5, RZ, 0xc0, !PT ;  /* 0x0000000500837212 */ /* 0x000fe200078ec0ff */
[----:B------:R-:W-:Y:S01]  /*10d20*/  IMAD.MOV.U32 R9, RZ, RZ, R138 ;  /* 0x000000ffff097224 */ /* 0x000fe200078e008a */
[----:B------:R-:W-:-:S02]  /*10d30*/  MOV R28, R147 ;  /* 0x00000093001c7202 */ /* 0x000fc40000000f00 */
[----:B------:R-:W-:Y:S02]  /*10d40*/  MOV R26, R145 ;  /* 0x00000091001a7202 */ /* 0x000fe40000000f00 */
[----:B------:R-:W-:Y:S01]  /*10d50*/  MOV R30, R239 ;  /* 0x000000ef001e7202 */ /* 0x000fe20000000f00 */
[----:B--2---:R-:W-:Y:S01]  /*10d60*/  FADD.FTZ R0, R202, R251 ;  /* 0x000000fbca007221 */ /* 0x004fe20000010000 */
[----:B------:R-:W-:Y:S01]  /*10d70*/  MOV R10, R47 ;  /* 0x0000002f000a7202 */ /* 0x000fe20000000f00 */
[----:B------:R-:W2:Y:S04]  /*10d80*/  LDL.LU R251, [R1+0x13c] ;  /* 0x00013c0001fb7983 */ /* 0x000ea80000300800 */
[----:B------:R-:W2:Y:S04]  /*10d90*/  LDL.LU R202, [R1+0x138] ;  /* 0x0001380001ca7983 */ /* 0x000ea80000300800 */
[----:B---3--:R3:W-:Y:S01]  /*10da0*/  STG.E.U16 [R132.64+-0x7e], R200 ;  /* 0xffff82c884007986 */ /* 0x0087e2000c101516 */
[----:B------:R-:W-:Y:S01]  /*10db0*/  IMAD.MOV.U32 R29, RZ, RZ, R146 ;  /* 0x000000ffff1d7224 */ /* 0x000fe200078e0092 */
[----:B------:R-:W-:Y:S01]  /*10dc0*/  MOV R8, R137 ;  /* 0x0000008900087202 */ /* 0x000fe20000000f00 */
[----:B------:R-:W-:Y:S01]  /*10dd0*/  IMAD.MOV.U32 R27, RZ, RZ, R144 ;  /* 0x000000ffff1b7224 */ /* 0x000fe200078e0090 */
[----:B------:R-:W-:Y:S01]  /*10de0*/  LOP3.LUT R128, R2, R128, RZ, 0xc0, !PT ;  /* 0x0000008002807212 */ /* 0x000fe200078ec0ff */
[----:B------:R-:W-:Y:S01]  /*10df0*/  IMAD.MOV.U32 R31, RZ, RZ, R238 ;  /* 0x000000ffff1f7224 */ /* 0x000fe200078e00ee */
[----:B------:R-:W-:Y:S04]  /*10e00*/  LDSM.16.MT88.4 R4, [R195+0x17800] ;  /* 0x01780000c304783b */ /* 0x000fe80000004200 */
[----:B---3--:R-:W3:Y:S01]  /*10e10*/  LDL.LU R200, [R1+0x94] ;  /* 0x0000940001c87983 */ /* 0x008ee20000300800 */
[----:B------:R-:W-:-:S02]  /*10e20*/  IMAD.MOV.U32 R11, RZ, RZ, R46 ;  /* 0x000000ffff0b7224 */ /* 0x000fc400078e002e */
[----:B------:R-:W-:Y:S01]  /*10e30*/  FADD.FTZ R0, R204, R0 ;  /* 0x00000000cc007221 */ /* 0x000fe20000010000 */
[----:B------:R-:W1:Y:S04]  /*10e40*/  LDSM.16.MT88.4 R144, [R196+0x11800] ;  /* 0x01180000c490783b */ /* 0x000e680000004200 */
[----:B---3--:R3:W-:Y:S04]  /*10e50*/  STG.E.U16 [R24.64+-0x70], R200 ;  /* 0xffff90c818007986 */ /* 0x0087e8000c101516 */
[----:B---3--:R-:W3:Y:S04]  /*10e60*/  LDL.LU R200, [R1+0x90] ;  /* 0x0000900001c87983 */ /* 0x008ee80000300800 */
[----:B---3--:R3:W-:Y:S02]  /*10e70*/  STG.E.U16 [R24.64+-0x6e], R200 ;  /* 0xffff92c818007986 */ /* 0x0087e4000c101516 */
[----:B---3--:R-:W-:-:S02]  /*10e80*/  IMAD.MOV.U32 R200, RZ, RZ, R9 ;  /* 0x000000ffffc87224 */ /* 0x008fc400078e0009 */
        /* <DEDUP_REMOVED lines=9> */
[----:B------:R-:W-:Y:S02]  /*10f20*/  IMAD.MOV.U32 R236, RZ, RZ, R203 ;  /* 0x000000ffffec7224 */ /* 0x000fe400078e00cb */
[----:B------:R-:W3:Y:S01]  /*10f30*/  LDL.LU R203, [R1+0x134] ;  /* 0x0001340001cb7983 */ /* 0x000ee20000300800 */
[----:B------:R-:W-:Y:S02]  /*10f40*/  MOV R2, R8 ;  /* 0x0000000800027202 */ /* 0x000fe40000000f00 */
[----:B------:R-:W-:-:S02]  /*10f50*/  MOV R8, R29 ;  /* 0x0000001d00087202 */ /* 0x000fc40000000f00 */
[----:B------:R-:W-:Y:S02]  /*10f60*/  MOV R29, R27 ;  /* 0x0000001b001d7202 */ /* 0x000fe40000000f00 */
[----:B------:R-:W-:Y:S02]  /*10f70*/  MOV R27, R31 ;  /* 0x0000001f001b7202 */ /* 0x000fe40000000f00 */
[----:B------:R-:W-:Y:S02]  /*10f80*/  MOV R31, R11 ;  /* 0x0000000b001f7202 */ /* 0x000fe40000000f00 */
[----:B------:R-:W-:Y:S02]  /*10f90*/  MOV R11, R233 ;  /* 0x000000e9000b7202 */ /* 0x000fe40000000f00 */
[----:B------:R-:W-:Y:S02]  /*10fa0*/  MOV R233, R235 ;  /* 0x000000eb00e97202 */ /* 0x000fe40000000f00 */
[----:B------:R-:W-:-:S02]  /*10fb0*/  MOV R235, R245 ;  /* 0x000000f500eb7202 */ /* 0x000fc40000000f00 */
[----:B------:R-:W-:Y:S01]  /*10fc0*/  MOV R245, R247 ;  /* 0x000000f700f57202 */ /* 0x000fe20000000f00 */
[----:B------:R-:W-:Y:S01]  /*10fd0*/  FADD.FTZ R2, R200, R2 ;  /* 0x00000002c8027221 */ /* 0x000fe20000010000 */
[----:B------:R-:W-:Y:S02]  /*10fe0*/  MOV R247, R237 ;  /* 0x000000ed00f77202 */ /* 0x000fe40000000f00 */
[----:B------:R-:W-:Y:S02]  /*10ff0*/  MOV R237, R205 ;  /* 0x000000cd00ed7202 */ /* 0x000fe40000000f00 */
[----:B------:R3:W5:Y:S01]  /*11000*/  LDL.LU R205, [R1+0x130] ;  /* 0x0001300001cd7983 */ /* 0x0007620000300800 */
[----:B------:R-:W-:-:S03]  /*11010*/  FADD.FTZ R2, R201, R2 ;  /* 0x00000002c9027221 */ /* 0x000fc60000010000 */
[----:B------:R3:W5:Y:S01]  /*11020*/  LDL.LU R204, [R1+0x12c] ;  /* 0x00012c0001cc7983 */ /* 0x0007620000300800 */
[----:B------:R-:W-:-:S03]  /*11030*/  FADD.FTZ R0, R199, R0 ;  /* 0x00000000c7007221 */ /* 0x000fc60000010000 */
[----:B--2---:R-:W-:Y:S01]  /*11040*/  STG.E.U16 [R132.64+-0x6e], R202 ;  /* 0xffff92ca84007986 */ /* 0x004fe2000c101516 */
[----:B------:R-:W-:Y:S01]  /*11050*/  FADD.FTZ R2, R192, R2 ;  /* 0x00000002c0027221 */ /* 0x000fe20000010000 */
[----:B------:R-:W-:Y:S01]  /*11060*/  MOV R238, R139 ;  /* 0x0000008b00ee7202 */ /* 0x000fe20000000f00 */
[----:B------:R-:W-:Y:S01]  /*11070*/  IMAD.MOV.U32 R239, RZ, RZ, R136 ;  /* 0x000000ffffef7224 */ /* 0x000fe200078e0088 */
[C---:B-1----:R-:W-:Y:S01]  /*11080*/  HMMA.16816.F32 R156, R128.reuse, R152, R156 ;  /* 0x00000098809c723c */ /* 0x042fe2000000189c */
[----:B------:R-:W1:Y:S07]  /*11090*/  LDSM.16.MT88.4 R136, [R195+0x11800] ;  /* 0x01180000c388783b */ /* 0x000e6e0000004200 */
[C---:B------:R-:W-:Y:S01]  /*110a0*/  HMMA.16816.F32 R152, R128.reuse, R154, R52 ;  /* 0x0000009a8098723c */ /* 0x040fe20000001834 */
[----:B---3--:R2:W-:Y:S04]  /*110b0*/  STG.E.U16 [R132.64+-0x70], R203 ;  /* 0xffff90cb84007986 */ /* 0x0085e8000c101516 */
[----:B----4-:R3:W-:Y:S04]  /*110c0*/  STG.E.U16 [R24.64+-0x60], R198 ;  /* 0xffffa0c618007986 */ /* 0x0107e8000c101516 */
[----:B------:R4:W-:Y:S04]  /*110d0*/  STG.E.U16 [R24.64+-0x5e], R197 ;  /* 0xffffa2c518007986 */ /* 0x0009e8000c101516 */
[----:B--2---:R2:W5:Y:S04]  /*110e0*/  LDL.LU R203, [R1+0x128] ;  /* 0x0001280001cb7983 */ /* 0x0045680000300800 */
[----:B------:R2:W5:Y:S04]  /*110f0*/  LDL.LU R202, [R1+0x124] ;  /* 0x0001240001ca7983 */ /* 0x0005680000300800 */
[----:B------:R2:W5:Y:S04]  /*11100*/  LDL.LU R201, [R1+0x120] ;  /* 0x0001200001c97983 */ /* 0x0005680000300800 */
[----:B------:R2:W5:Y:S04]  /*11110*/  LDL.LU R199, [R1+0x11c] ;  /* 0x00011c0001c77983 */ /* 0x0005680000300800 */
[----:B---3--:R2:W5:Y:S04]  /*11120*/  LDL.LU R198, [R1+0x118] ;  /* 0x0001180001c67983 */ /* 0x0085680000300800 */
[----:B----4-:R2:W5:Y:S04]  /*11130*/  LDL.LU R197, [R1+0x114] ;  /* 0x0001140001c57983 */ /* 0x0105680000300800 */
[----:B------:R2:W5:Y:S01]  /*11140*/  LDL.LU R192, [R1+0x110] ;  /* 0x0001100001c07983 */ /* 0x0005620000300800 */
[C---:B------:R-:W-:Y:S08]  /*11150*/  HMMA.16816.F32 R148, R128.reuse, R144, R148 ;  /* 0x000000908094723c */ /* 0x040ff00000001894 */
[C---:B------:R-:W-:Y:S01]  /*11160*/  HMMA.16816.F32 R60, R128.reuse, R64, R112 ;  /* 0x00000040803c723c */ /* 0x040fe20000001870 */
[----:B------:R-:W-:Y:S07]  /*11170*/  LDSM.16.MT88.4 R112, [R194+0x17800] ;  /* 0x01780000c270783b */ /* 0x000fee0000004200 */
[C---:B------:R-:W-:Y:S01]  /*11180*/  HMMA.16816.F32 R144, R128.reuse, R146, R80 ;  /* 0x000000928090723c */ /* 0x040fe20000001850 */
[----:B------:R-:W3:Y:S07]  /*11190*/  LDSM.16.MT88.4 R80, [R194+0x15800] ;  /* 0x01580000c250783b */ /* 0x000eee0000004200 */
[C---:B------:R-:W-:Y:S01]  /*111a0*/  HMMA.16816.F32 R36, R128.reuse, R40, R88 ;  /* 0x000000288024723c */ /* 0x040fe20000001858 */
[----:B------:R-:W4:Y:S07]  /*111b0*/  LDSM.16.MT88.4 R88, [R196+0x15800] ;  /* 0x01580000c458783b */ /* 0x000f2e0000004200 */
[C---:B------:R-:W-:Y:S01]  /*111c0*/  HMMA.16816.F32 R44, R128.reuse, R48, R96 ;  /* 0x00000030802c723c */ /* 0x040fe20000001860 */
[----:B------:R-:W1:Y:S07]  /*111d0*/  LDSM.16.MT88.4 R96, [R195+0x15800] ;  /* 0x01580000c360783b */ /* 0x000e6e0000004200 */
[C---:B------:R-:W-:Y:S01]  /*111e0*/  HMMA.16816.F32 R52, R128.reuse, R56, R104 ;  /* 0x000000388034723c */ /* 0x040fe20000001868 */
[----:B------:R-:W2:Y:S07]  /*111f0*/  LDSM.16.MT88.4 R104, [R193+0x17800] ;  /* 0x01780000c168783b */ /* 0x000eae0000004200 */
[----:B------:R-:W-:Y:S01]  /*11200*/  HMMA.16816.F32 R64, R128, R66, R120 ;  /* 0x000000428040723c */ /* 0x000fe20000001878 */
[----:B------:R-:W2:Y:S01]  /*11210*/  LDSM.16.MT88.4 R120, [R196+0x17800] ;  /* 0x01780000c478783b */ /* 0x000ea20000004200 */
[----:B------:R-:W-:-:S02]  /*11220*/  FADD.FTZ R0, R9, R0 ;  /* 0x0000000009007221 */ /* 0x000fc40000010000 */
[----:B------:R-:W-:Y:S02]  /*11230*/  FADD.FTZ R2, R29, R2 ;  /* 0x000000021d027221 */ /* 0x000fe40000010000 */
[----:B------:R-:W-:Y:S02]  /*11240*/  FADD.FTZ R0, R26, R0 ;  /* 0x000000001a007221 */ /* 0x000fe40000010000 */
[----:B------:R-:W-:Y:S02]  /*11250*/  FADD.FTZ R2, R31, R2 ;  /* 0x000000021f027221 */ /* 0x000fe40000010000 */
[----:B------:R-:W-:Y:S02]  /*11260*/  FADD.FTZ R0, R10, R0 ;  /* 0x000000000a007221 */ /* 0x000fe40000010000 */
[----:B------:R-:W-:Y:S02]  /*11270*/  FADD.FTZ R2, R233, R2 ;  /* 0x00000002e9027221 */ /* 0x000fe40000010000 */
[----:B------:R-:W-:Y:S01]  /*11280*/  FADD.FTZ R0, R234, R0 ;  /* 0x00000000ea007221 */ /* 0x000fe20000010000 */
[----:B------:R-:W-:Y:S01]  /*11290*/  STG.E.U16 [R132.64+-0x60], R8 ;  /* 0xffffa00884007986 */ /* 0x000fe2000c101516 */
[----:B------:R-:W-:-:S02]  /*112a0*/  FADD.FTZ R2, R245, R2 ;  /* 0x00000002f5027221 */ /* 0x000fc40000010000 */
[----:B------:R-:W-:Y:S01]  /*112b0*/  FADD.FTZ R0, R246, R0 ;  /* 0x00000000f6007221 */ /* 0x000fe20000010000 */
[----:B------:R-:W-:Y:S01]  /*112c0*/  STG.E.U16 [R132.64+-0x5e], R28 ;  /* 0xffffa21c84007986 */ /* 0x000fe2000c101516 */
[----:B------:R-:W-:-:S03]  /*112d0*/  FADD.FTZ R2, R230, R2 ;  /* 0x00000002e6027221 */ /* 0x000fc60000010000 */
[----:B------:R-:W-:Y:S01]  /*112e0*/  STG.E.U16 [R24.64+-0x50], R27 ;  /* 0xffffb01b18007986 */ /* 0x000fe2000c101516 */
[----:B------:R-:W-:-:S03]  /*112f0*/  FADD.FTZ R0, R231, R0 ;  /* 0x00000000e7007221 */ /* 0x000fc60000010000 */
[----:B------:R-:W-:Y:S01]  /*11300*/  STG.E.U16 [R24.64+-0x4e], R30 ;  /* 0xffffb21e18007986 */ /* 0x000fe2000c101516 */
[C---:B-1----:R-:W-:Y:S03]  /*11310*/  HMMA.16816.F32 R140, R128.reuse, R136, R140 ;  /* 0x00000088808c723c */ /* 0x042fe6000000188c */
[----:B------:R-:W-:Y:S04]  /*11320*/  STG.E.U16 [R132.64+-0x50], R11 ;  /* 0xffffb00b84007986 */ /* 0x000fe8000c101516 */
[----:B------:R-:W-:Y:S01]  /*11330*/  STG.E.U16 [R132.64+-0x4e], R232 ;  /* 0xffffb2e884007986 */ /* 0x000fe2000c101516 */
[C---:B------:R-:W-:Y:S03]  /*11340*/  HMMA.16816.F32 R136, R128.reuse, R138, R84 ;  /* 0x0000008a8088723c */ /* 0x040fe60000001854 */
[----:B------:R-:W-:Y:S04]  /*11350*/  STG.E.U16 [R24.64+-0x40], R235 ;  /* 0xffffc0eb18007986 */ /* 0x000fe8000c101516 */
[----:B------:R1:W-:Y:S01]  /*11360*/  STG.E.U16 [R24.64+-0x3e], R244 ;  /* 0xffffc2f418007986 */ /* 0x0003e2000c101516 */
[C---:B------:R-:W-:Y:S03]  /*11370*/  HMMA.16816.F32 R40, R128.reuse, R42, R92 ;  /* 0x0000002a8028723c */ /* 0x040fe6000000185c */
[----:B------:R-:W-:Y:S04]  /*11380*/  STG.E.U16 [R132.64+-0x40], R247 ;  /* 0xffffc0f784007986 */ /* 0x000fe8000c101516 */
[----:B------:R-:W-:Y:S01]  /*11390*/  STG.E.U16 [R132.64+-0x3e], R236 ;  /* 0xffffc2ec84007986 */ /* 0x000fe2000c101516 */
[----:B------:R-:W-:Y:S03]  /*113a0*/  HMMA.16816.F32 R48, R128, R50, R100 ;  /* 0x000000328030723c */ /* 0x000fe60000001864 */
[----:B------:R-:W-:Y:S01]  /*113b0*/  STG.E.U16 [R24.64+-0x30], R237 ;  /* 0xffffd0ed18007986 */ /* 0x000fe2000c101516 */
[----:B------:R-:W-:-:S03]  /*113c0*/  FADD.FTZ R2, R240, R2 ;  /* 0x00000002f0027221 */ /* 0x000fc60000010000 */
[----:B------:R-:W-:Y:S01]  /*113d0*/  STG.E.U16 [R24.64+-0x2e], R238 ;  /* 0xffffd2ee18007986 */ /* 0x000fe2000c101516 */
[----:B------:R-:W-:Y:S01]  /*113e0*/  HMMA.16816.F32 R56, R128, R58, R108 ;  /* 0x0000003a8038723c */ /* 0x000fe2000000186c */
[----:B------:R-:W-:Y:S02]  /*113f0*/  FADD.FTZ R0, R241, R0 ;  /* 0x00000000f1007221 */ /* 0x000fe40000010000 */
[----:B------:R-:W-:Y:S01]  /*11400*/  STG.E.U16 [R132.64+-0x30], R252 ;  /* 0xffffd0fc84007986 */ /* 0x000fe2000c101516 */
[----:B------:R-:W-:-:S03]  /*11410*/  @UP0 UIADD3 UR9, UR9, -0x3, URZ ;  /* 0xfffffffd09090890 */ /* 0x000fc6000fffe03f */
[----:B------:R-:W-:Y:S01]  /*11420*/  STG.E.U16 [R132.64+-0x2e], R239 ;  /* 0xffffd2ef84007986 */ /* 0x000fe2000c101516 */
[C---:B------:R-:W-:Y:S03]  /*11430*/  HMMA.16816.F32 R164, R128.reuse, R160, R164 ;  /* 0x000000a080a4723c */ /* 0x040fe600000018a4 */
[----:B------:R-:W-:Y:S04]  /*11440*/  STG.E.U16 [R24.64+-0x20], R250 ;  /* 0xffffe0fa18007986 */ /* 0x000fe8000c101516 */
[----:B------:R-:W-:Y:S01]  /*11450*/  STG.E.U16 [R24.64+-0x1e], R249 ;  /* 0xffffe2f918007986 */ /* 0x000fe2000c101516 */
[----:B------:R-:W-:Y:S03]  /*11460*/  HMMA.16816.F32 R68, R128, R72, R124 ;  /* 0x000000488044723c */ /* 0x000fe6000000187c */
[----:B------:R-:W-:Y:S01]  /*11470*/  STG.E.U16 [R132.64+-0x20], R207 ;  /* 0xffffe0cf84007986 */ /* 0x000fe2000c101516 */
[----:B------:R-:W-:-:S03]  /*11480*/  IMAD.MOV.U32 R3, RZ, RZ, R248 ;  /* 0x000000ffff037224 */ /* 0x000fc600078e00f8 */
[----:B------:R-:W-:Y:S01]  /*11490*/  STG.E.U16 [R132.64+-0x1e], R206 ;  /* 0xffffe2ce84007986 */ /* 0x000fe2000c101516 */
[C---:B---3--:R-:W-:Y:S03]  /*114a0*/  HMMA.16816.F32 R76, R128.reuse, R80, R224 ;  /* 0x00000050804c723c */ /* 0x048fe600000018e0 */
[----:B------:R-:W-:Y:S05]  /*114b0*/  STG.E.U16 [R24.64+-0x10], R135 ;  /* 0xfffff08718007986 */ /* 0x000fea000c101516 */
[----:B----4-:R-:W-:Y:S01]  /*114c0*/  HMMA.16816.F32 R84, R128, R88, R216 ;  /* 0x000000588054723c */ /* 0x010fe200000018d8 */
[----:B------:R-:W-:Y:S01]  /*114d0*/  STG.E.U16 [R24.64+-0xe], R134 ;  /* 0xfffff28618007986 */ /* 0x000fe2000c101516 */
[----:B------:R-:W-:-:S03]  /*114e0*/  @P0 IMAD.MOV.U32 R3, RZ, RZ, R248 ;  /* 0x000000ffff030224 */ /* 0x000fc600078e00f8 */
[----:B------:R-:W-:Y:S03]  /*114f0*/  STG.E.U16 [R132.64+-0x10], R228 ;  /* 0xfffff0e484007986 */ /* 0x000fe6000c101516 */
[----:B------:R-:W-:Y:S01]  /*11500*/  HMMA.16816.F32 R92, R128, R96, R208 ;  /* 0x00000060805c723c */ /* 0x000fe200000018d0 */
[----:B------:R3:W-:Y:S01]  /*11510*/  STG.E.U16 [R132.64+-0xe], R229 ;  /* 0xfffff2e584007986 */ /* 0x0007e2000c101516 */
[----:B-1----:R-:W-:-:S05]  /*11520*/  FADD.FTZ R244, R242, R2 ;  /* 0x00000002f2f47221 */ /* 0x002fca0000010000 */
[----:B------:R-:W-:Y:S01]  /*11530*/  IADD3 R208, P1, R24, -0x100, RZ ;  /* 0xffffff0018d07810 */ /* 0x000fe20007f3e0ff */
[----:B--2---:R-:W-:Y:S01]  /*11540*/  HMMA.16816.F32 R100, R128, R104, R184 ;  /* 0x000000688064723c */ /* 0x004fe200000018b8 */
[----:B------:R-:W-:Y:S02]  /*11550*/  FADD.FTZ R245, R243, R0 ;  /* 0x00000000f3f57221 */ /* 0x000fe40000010000 */
[----:B------:R-:W-:-:S05]  /*11560*/  IADD3.X R209, R25, -0x1, RZ, P1, !PT ;  /* 0xffffffff19d17810 */ /* 0x000fca0000ffe4ff */
[C---:B------:R-:W-:Y:S08]  /*11570*/  HMMA.16816.F32 R108, R128.reuse, R112, R176 ;  /* 0x00000070806c723c */ /* 0x040ff000000018b0 */
[----:B------:R-:W-:Y:S01]  /*11580*/  HMMA.16816.F32 R116, R128, R120, R116 ;  /* 0x000000788074723c */ /* 0x000fe20000001874 */
[----:B---3--:R-:W-:-:S07]  /*11590*/  MOV R132, R251 ;  /* 0x000000fb00847202 */ /* 0x008fce0000000f00 */
[----:B------:R-:W-:Y:S01]  /*115a0*/  HMMA.16816.F32 R160, R128, R162, R32 ;  /* 0x000000a280a0723c */ /* 0x000fe20000001820 */
[----:B------:R-:W-:-:S07]  /*115b0*/  @P0 MOV R132, R251 ;  /* 0x000000fb00840202 */ /* 0x000fce0000000f00 */
        /* <DEDUP_REMOVED lines=10> */
.L_x_607:
[----:B------:R-:W-:-:S12]  /*11660*/  UIADD3 UR9, UR26, -0x1, URZ ;  /* 0xffffffff1a097890 */ /* 0x000fd8000fffe03f */
.L_x_611:
[----:B------:R-:W-:-:S13]  /*11670*/  ISETP.LE.AND P0, PT, RZ, UR9, PT ;  /* 0x00000009ff007c0c */ /* 0x000fda000bf03270 */
[----:B------:R-:W-:Y:S05]  /*11680*/  @!P0 BRA `(.L_x_612) ;  /* 0x000064d000008947 */ /* 0x000fea0003800000 */
[----:B------:R-:W2:Y:S01]  /*11690*/  LDL.64 R18, [R1+0x88] ;  /* 0x0000880001127983 */ /* 0x000ea20000100a00 */
[----:B------:R-:W-:Y:S01]  /*116a0*/  USHF.R.S32.HI UR19, URZ, 0x1f, UR8 ;  /* 0x0000001f3f137899 */ /* 0x000fe20008011408 */
[----:B------:R-:W-:Y:S01]  /*116b0*/  IMAD.U32 R6, RZ, RZ, UR8 ;  /* 0x00000008ff067e24 */ /* 0x000fe2000f8e00ff */
[----:B------:R-:W-:Y:S01]  /*116c0*/  ULDC.64 UR4, c[0x0][0x1b0] ;  /* 0x00006c0000047ab9 */ /* 0x000fe20000000a00 */
[----:B------:R-:W3:Y:S01]  /*116d0*/  LDL R17, [R1+0xc0] ;  /* 0x0000c00001117983 */ /* 0x000ee20000100800 */
[----:B------:R-:W-:Y:S01]  /*116e0*/  UIMAD UR4, UR19, UR4, URZ ;  /* 0x00000004130472a4 */ /* 0x000fe2000f8e023f */
[----:B------:R-:W-:Y:S02]  /*116f0*/  IMAD.U32 R0, RZ, RZ, UR8 ;  /* 0x00000008ff007e24 */ /* 0x000fe4000f8e00ff */
[----:B------:R-:W4:Y:S01]  /*11700*/  LDL R9, [R1+0xb0] ;  /* 0x0000b00001097983 */ /* 0x000f220000100800 */
[----:B------:R-:W-:Y:S01]  /*11710*/  UIMAD UR21, UR8, UR5, UR4 ;  /* 0x00000005081572a4 */ /* 0x000fe2000f8e0204 */
[----:B------:R-:W-:-:S02]  /*11720*/  IMAD.MOV.U32 R133, RZ, RZ, R3 ;  /* 0x000000ffff857224 */ /* 0x000fc400078e0003 */
[----:B------:R-:W3:Y:S01]  /*11730*/  LDL R16, [R1+0xc4] ;  /* 0x0000c40001107983 */ /* 0x000ee20000100800 */
[----:B------:R-:W-:Y:S02]  /*11740*/  ULDC.64 UR4, c[0x0][0x1b8] ;  /* 0x00006e0000047ab9 */ /* 0x000fe40000000a00 */
[----:B------:R-:W-:Y:S01]  /*11750*/  UIMAD UR4, UR19, UR4, URZ ;  /* 0x00000004130472a4 */ /* 0x000fe2000f8e023f */
[----:B------:R-:W3:Y:S03]  /*11760*/  LDL.LU R15, [R1+0xe4] ;  /* 0x0000e400010f7983 */ /* 0x000ee60000300800 */
[----:B------:R-:W-:Y:S01]  /*11770*/  UIMAD UR4, UR8, UR5, UR4 ;  /* 0x00000005080472a4 */ /* 0x000fe2000f8e0204 */
[----:B------:R-:W3:Y:S04]  /*11780*/  LDL.LU R14, [R1+0x108] ;  /* 0x00010800010e7983 */ /* 0x000ee80000300800 */
[----:B------:R-:W3:Y:S01]  /*11790*/  LDL.LU.64 R12, [R1+0xe8] ;  /* 0x0000e800010c7983 */ /* 0x000ee20000300a00 */
[----:B------:R-:W-:-:S03]  /*117a0*/  IMAD.U32 R2, RZ, RZ, UR4 ;  /* 0x00000004ff027e24 */ /* 0x000fc6000f8e00ff */
[----:B------:R-:W3:Y:S04]  /*117b0*/  LDL.LU.64 R10, [R1+0xf0] ;  /* 0x0000f000010a7983 */ /* 0x000ee80000300a00 */
[----:B------:R-:W3:Y:S04]  /*117c0*/  LDL.LU R20, [R1+0xe0] ;  /* 0x0000e00001147983 */ /* 0x000ee80000300800 */
        /* <DEDUP_REMOVED lines=11> */
[----:B----4-:R-:W-:Y:S02]  /*11880*/  ISETP.GE.AND P4, PT, R9, c[0x0][0x220], PT ;  /* 0x0000880009007a0c */ /* 0x010fe40003f86270 */
[----:B------:R-:W-:Y:S01]  /*11890*/  IADD3 R242, P1, R6, UR12, RZ ;  /* 0x0000000c06f27c10 */ /* 0x000fe2000ff3e0ff */
[----:B------:R-:W-:Y:S01]  /*118a0*/  IMAD.U32 R0, RZ, RZ, UR21 ;  /* 0x00000015ff007e24 */ /* 0x000fe2000f8e00ff */
[----:B------:R-:W-:Y:S01]  /*118b0*/  IADD3 R240, P0, R4, UR28, RZ ;  /* 0x0000001c04f07c10 */ /* 0x000fe2000ff1e0ff */
[----:B------:R-:W1:Y:S01]  /*118c0*/  LDC.U8 R9, c[0x0][0x2d8] ;  /* 0x0000b600ff097b82 */ /* 0x000e620000000000 */
[----:B------:R-:W-:Y:S02]  /*118d0*/  ULDC UR12, c[0x0][0x228] ;  /* 0x00008a00000c7ab9 */ /* 0x000fe40000000800 */
[----:B------:R-:W-:Y:S01]  /*118e0*/  IADD3.X R4, R2, UR27, R5, P0, !PT ;  /* 0x0000001b02047c10 */ /* 0x000fe200087fe405 */
[----:B------:R-:W-:Y:S01]  /*118f0*/  USHF.L.U32 UR12, UR12, 0x3, URZ ;  /* 0x000000030c0c7899 */ /* 0x000fe2000800063f */
[----:B------:R-:W-:Y:S01]  /*11900*/  IADD3.X R6, R0, UR11, R7, P1, !PT ;  /* 0x0000000b00067c10 */ /* 0x000fe20008ffe407 */
[----:B------:R-:W-:Y:S01]  /*11910*/  IMAD.MOV.U32 R0, RZ, RZ, R132 ;  /* 0x000000ffff007224 */ /* 0x000fe200078e0084 */
[----:B------:R-:W-:Y:S01]  /*11920*/  LEA R243, P1, R242, c[0x0][0x168], 0x1 ;  /* 0x00005a00f2f37a11 */ /* 0x000fe200078208ff */
[----:B------:R-:W-:Y:S01]  /*11930*/  USHF.R.S32.HI UR4, URZ, 0x1f, UR12 ;  /* 0x0000001f3f047899 */ /* 0x000fe2000801140c */
[----:B------:R-:W-:Y:S01]  /*11940*/  LEA R241, P0, R240, c[0x0][0x170], 0x1 ;  /* 0x00005c00f0f17a11 */ /* 0x000fe200078008ff */
[----:B---3--:R-:W-:Y:S01]  /*11950*/  IMAD.WIDE.U32 R248, R14, -0x2daee0ad, RZ ;  /* 0xd2511f530ef87825 */ /* 0x008fe200078e00ff */
[----:B------:R-:W-:Y:S01]  /*11960*/  LEA.HI.X R242, R242, c[0x0][0x16c], R6, 0x1, P1 ;  /* 0x00005b00f2f27a11 */ /* 0x000fe200008f0c06 */
[----:B------:R-:W-:Y:S01]  /*11970*/  USHF.L.U32 UR19, UR12, 0x1, URZ ;  /* 0x000000010c137899 */ /* 0x000fe2000800063f */
[----:B------:R-:W-:Y:S01]  /*11980*/  LEA.HI.X R240, R240, c[0x0][0x174], R4, 0x1, P0 ;  /* 0x00005d00f0f07a11 */ /* 0x000fe200000f0c04 */
[----:B------:R-:W-:Y:S01]  /*11990*/  UIADD3 UR11, UR9, -0x1, URZ ;  /* 0xffffffff090b7890 */ /* 0x000fe2000fffe03f */
[----:B------:R-:W-:Y:S01]  /*119a0*/  IADD3 R232, P1, R222, 0x20, RZ ;  /* 0x00000020dee87810 */ /* 0x000fe20007f3e0ff */
[----:B------:R-:W-:Y:S01]  /*119b0*/  USHF.L.U64.HI UR12, UR12, 0x1, UR4 ;  /* 0x000000010c0c7899 */ /* 0x000fe20008010204 */
[----:B------:R-:W-:Y:S01]  /*119c0*/  IMAD.WIDE.U32 R2, R20, -0x326172a9, RZ ;  /* 0xcd9e8d5714027825 */ /* 0x000fe200078e00ff */
[----:B------:R-:W-:Y:S01]  /*119d0*/  IADD3 R230, P0, R222, 0x30, RZ ;  /* 0x00000030dee67810 */ /* 0x000fe20007f1e0ff */
[----:B------:R-:W-:Y:S01]  /*119e0*/  UMOV UR21, URZ ;  /* 0x0000003f00157c82 */ /* 0x000fe20008000000 */
[----:B------:R-:W-:Y:S01]  /*119f0*/  ISETP.GE.AND P6, PT, R18, c[0x0][0x220], PT ;  /* 0x0000880012007a0c */ /* 0x000fe20003fc6270 */
[--C-:B------:R-:W-:Y:S01]  /*11a00*/  IMAD.X R233, RZ, RZ, R223.reuse, P1 ;  /* 0x000000ffffe97224 */ /* 0x100fe200008e06df */
[----:B------:R2:W-:Y:S01]  /*11a10*/  STL.64 [R1+0x78], R2 ;  /* 0x0000780201007387 */ /* 0x0005e20000100a00 */
[----:B------:R-:W-:Y:S01]  /*11a20*/  LOP3.LUT R246, R3, R15, RZ, 0x3c, !PT ;  /* 0x0000000f03f67212 */ /* 0x000fe200078e3cff */
[----:B------:R-:W-:-:S02]  /*11a30*/  IMAD.X R231, RZ, RZ, R223, P0 ;  /* 0x000000ffffe77224 */ /* 0x000fc400000e06df */
[----:B--2---:R-:W-:Y:S02]  /*11a40*/  IMAD.MOV.U32 R2, RZ, RZ, R10 ;  /* 0x000000ffff027224 */ /* 0x004fe400078e000a */
[----:B------:R-:W-:-:S05]  /*11a50*/  IMAD.MOV.U32 R3, RZ, RZ, R13 ;  /* 0x000000ffff037224 */ /* 0x000fca00078e000d */
[----:B------:R2:W-:Y:S01]  /*11a60*/  STL.64 [R1+0x80], R2 ;  /* 0x0000800201007387 */ /* 0x0005e20000100a00 */
[----:B------:R-:W-:Y:S01]  /*11a70*/  ISETP.GE.AND P5, PT, R17, c[0x0][0x220], PT ;  /* 0x0000880011007a0c */ /* 0x000fe20003fa6270 */
[----:B------:R-:W-:Y:S01]  /*11a80*/  IMAD.WIDE.U32 R246, R246, -0x2daee0ad, RZ ;  /* 0xd2511f53f6f67825 */ /* 0x000fe200078e00ff */
[----:B------:R-:W-:Y:S02]  /*11a90*/  ISETP.GE.AND P3, PT, R16, c[0x0][0x220], PT ;  /* 0x0000880010007a0c */ /* 0x000fe40003f66270 */
[----:B-1----:R-:W-:Y:S01]  /*11aa0*/  PRMT R4, R9, 0x7054, R9 ;  /* 0x0000705409047816 */ /* 0x002fe20000000009 */
[----:B------:R-:W-:Y:S05]  /*11ab0*/  BRA `(.L_x_613) ;  /* 0x000006d000007947 */ /* 0x000fea0003800000 */
.L_x_615:
        /* <DEDUP_REMOVED lines=13> */
[C---:B------:R-:W-:Y:S02]  /*11b90*/  @!P6 LEA R178, P1, R173.reuse, c[0x0][0x168], 0x1 ;  /* 0x00005a00adb2ea11 */ /* 0x040fe400078208ff */
[----:B---3--:R-:W-:Y:S02]  /*11ba0*/  LEA.HI.X R175, R174, R207, R175, 0x6, P0 ;  /* 0x000000cfaeaf7211 */ /* 0x008fe400000f34af */
[C---:B------:R-:W-:Y:S02]  /*11bb0*/  IADD3 R172, P2, R173.reuse, UR31, RZ ;  /* 0x0000001fadac7c10 */ /* 0x040fe4000ff5e0ff */
[----:B------:R-:W-:Y:S02]  /*11bc0*/  @!P6 LEA.HI.X R179, R173, c[0x0][0x16c], R175, 0x1, P1 ;  /* 0x00005b00adb3ea11 */ /* 0x000fe400008f0caf */
[----:B------:R-:W-:Y:S02]  /*11bd0*/  IADD3.X R174, R175, UR32, RZ, P2, !PT ;  /* 0x00000020afae7c10 */ /* 0x000fe400097fe4ff */
[C---:B------:R-:W-:Y:S01]  /*11be0*/  @!P6 LEA R176, P2, R172.reuse, c[0x0][0x168], 0x1 ;  /* 0x00005a00acb0ea11 */ /* 0x040fe200078408ff */
[----:B------:R-:W-:Y:S01]  /*11bf0*/  @!PT LDS RZ, [RZ] ;  /* 0x00000000fffff984 */ /* 0x000fe20000000800 */
[----:B------:R-:W-:Y:S01]  /*11c00*/  @!PT LDS RZ, [RZ] ;  /* 0x00000000fffff984 */ /* 0x000fe20000000800 */
[----:B------:R-:W-:Y:S01]  /*11c10*/  @!PT LDS RZ, [RZ] ;  /* 0x00000000fffff984 */ /* 0x000fe20000000800 */
[----:B------:R1:W-:Y:S01]  /*11c20*/  @!P6 LDGSTS.E.BYPASS.LTC128B.128 [R205+0x8000], [R178.64] ;  /* 0x08000000b2cdefae */ /* 0x0003e2000b901d56 */
        /* <DEDUP_REMOVED lines=8> */
[----:B------:R1:W-:Y:S01]  /*11cb0*/  @!P5 LDGSTS.E.BYPASS.LTC128B.128 [R205+0xa000], [R170.64+0x80] ;  /* 0x0a000080aacddfae */ /* 0x0003e2000b901d56 */
        /* <DEDUP_REMOVED lines=77> */
.L_x_613:
[----:B------:R-:W3:Y:S01]  /*12190*/  LDL.64 R6, [R1+0x80] ;  /* 0x0000800001067983 */ /* 0x000ee20000100a00 */
[----:B------:R-:W-:Y:S01]  /*121a0*/  UIADD3 UR8, -UR21, UR9, URZ ;  /* 0x0000000915087290 */ /* 0x000fe2000fffe13f */
[----:B------:R-:W-:Y:S04]  /*121b0*/  DEPBAR.LE SB0, 0x0 ;  /* 0x000080000000791a */ /* 0x000fe80000000000 */
[----:B------:R-:W-:Y:S01]  /*121c0*/  BAR.SYNC.DEFER_BLOCKING 0x0 ;  /* 0x0000000000007b1d */ /* 0x000fe20000010000 */
[----:B--2---:R-:W-:Y:S01]  /*121d0*/  IMAD.U32 R2, RZ, RZ, UR8 ;  /* 0x00000008ff027e24 */ /* 0x004fe2000f8e00ff */
[----:B------:R-:W-:Y:S01]  /*121e0*/  USHF.R.S32.HI UR5, URZ, 0x1f, UR8 ;  /* 0x0000001f3f057899 */ /* 0x000fe20008011408 */
[----:B------:R-:W-:Y:S01]  /*121f0*/  IMAD.U32 R4, RZ, RZ, UR8 ;  /* 0x00000008ff047e24 */ /* 0x000fe2000f8e00ff */
[----:B------:R-:W-:Y:S01]  /*12200*/  UIMAD UR4, UR6, UR8, URZ ;  /* 0x00000008060472a4 */ /* 0x000fe2000f8e023f */
[----:B------:R-:W-:Y:S01]  /*12210*/  IMAD.U32 R3, RZ, RZ, UR8 ;  /* 0x00000008ff037e24 */ /* 0x000fe2000f8e00ff */
[----:B------:R-:W-:Y:S01]  /*12220*/  LEA R2, P0, R2, R222, 0x6 ;  /* 0x000000de02027211 */ /* 0x000fe200078030ff */
[----:B------:R-:W-:Y:S02]  /*12230*/  UIADD3 UR26, UR11, -UR21, URZ ;  /* 0x800000150b1a7290 */ /* 0x000fe4000fffe03f */
[----:B------:R-:W-:Y:S01]  /*12240*/  UIMAD UR4, UR5, UR15, UR4 ;  /* 0x0000000f050472a4 */ /* 0x000fe2000f8e0204 */
[----:B------:R-:W-:Y:S01]  /*12250*/  LEA.HI.X.SX32 R3, R3, R223, 0x6, P0 ;  /* 0x000000df03037211 */ /* 0x000fe200000f36ff */
[----:B------:R-:W-:Y:S02]  /*12260*/  UISETP.GE.AND UP0, UPT, UR8, 0x1, UPT ;  /* 0x000000010800788c */ /* 0x000fe4000bf06270 */
[----:B------:R-:W-:Y:S02]  /*12270*/  IMAD.U32 R134, RZ, RZ, UR26 ;  /* 0x0000001aff867e24 */ /* 0x000fe4000f8e00ff */
[----:B------:R-:W-:Y:S02]  /*12280*/  IMAD R8, R3, c[0x0][0x1a0], RZ ;  /* 0x0000680003087a24 */ /* 0x000fe400078e02ff */
[----:B------:R-:W-:Y:S02]  /*12290*/  IMAD.U32 R132, RZ, RZ, UR26 ;  /* 0x0000001aff847e24 */ /* 0x000fe4000f8e00ff */
[----:B------:R-:W-:Y:S01]  /*122a0*/  IMAD.U32 R135, RZ, RZ, UR26 ;  /* 0x0000001aff877e24 */ /* 0x000fe2000f8e00ff */
[----:B-----5:R-:W-:Y:S01]  /*122b0*/  @P6 STS.128 [R205+0x10000], RZ ;  /* 0x010000ffcd006388 */ /* 0x020fe20000000c00 */
[----:B---3--:R-:W-:Y:S05]  /*122c0*/  IMAD.WIDE.U32 R4, R4, UR15, R6 ;  /* 0x0000000f04047c25 */ /* 0x008fea000f8e0006 */
[C---:B------:R-:W-:Y:S02]  /*122d0*/  @!P6 LEA R16, P2, R4.reuse, c[0x0][0x170], 0x1 ;  /* 0x00005c000410ea11 */ /* 0x040fe400078408ff */
[----:B------:R-:W-:Y:S02]  /*122e0*/  IADD3 R6, R5, UR4, RZ ;  /* 0x0000000405067c10 */ /* 0x000fe4000fffe0ff */
[C---:B------:R-:W-:Y:S02]  /*122f0*/  IADD3 R5, P1, R4.reuse, UR16, RZ ;  /* 0x0000001004057c10 */ /* 0x040fe4000ff3e0ff */
[----:B------:R-:W-:Y:S02]  /*12300*/  @!P6 LEA.HI.X R17, R4, c[0x0][0x174], R6, 0x1, P2 ;  /* 0x00005d000411ea11 */ /* 0x000fe400010f0c06 */
[C---:B------:R-:W-:Y:S02]  /*12310*/  @!P6 LEA R14, P0, R5.reuse, c[0x0][0x170], 0x1 ;  /* 0x00005c00050eea11 */ /* 0x040fe400078008ff */
[----:B------:R-:W-:Y:S01]  /*12320*/  IADD3.X R7, R6, UR10, RZ, P1, !PT ;  /* 0x0000000a06077c10 */ /* 0x000fe20008ffe4ff */
[----:B------:R-:W-:Y:S01]  /*12330*/  @!PT LDS RZ, [RZ] ;  /* 0x00000000fffff984 */ /* 0x000fe20000000800 */
[----:B------:R-:W-:Y:S01]  /*12340*/  @!PT LDS RZ, [RZ] ;  /* 0x00000000fffff984 */ /* 0x000fe20000000800 */
[----:B------:R-:W-:Y:S01]  /*12350*/  @!PT LDS RZ, [RZ] ;  /* 0x00000000fffff984 */ /* 0x000fe20000000800 */
[----:B------:R1:W-:Y:S01]  /*12360*/  @!P6 LDGSTS.E.BYPASS.LTC128B.128 [R205+0x10000], [R16.64] ;  /* 0x1000000010cdefae */ /* 0x0003e2000b901d56 */
[C---:B------:R-:W-:Y:S02]  /*12370*/  IADD3 R4, P1, R5.reuse, UR16, RZ ;  /* 0x0000001005047c10 */ /* 0x040fe4000ff3e0ff */
[----:B------:R-:W-:Y:S01]  /*12380*/  @!P6 LEA.HI.X R15, R5, c[0x0][0x174], R7, 0x1, P0 ;  /* 0x00005d00050fea11 */ /* 0x000fe200000f0c07 */
[----:B------:R-:W-:Y:S01]  /*12390*/  @P5 STS.128 [R205+0x12000], RZ ;  /* 0x012000ffcd005388 */ /* 0x000fe20000000c00 */
[----:B------:R-:W-:Y:S01]  /*123a0*/  IADD3.X R3, R7, UR10, RZ, P1, !PT ;  /* 0x0000000a07037c10 */ /* 0x000fe20008ffe4ff */
[----:B------:R-:W-:Y:S01]  /*123b0*/  IMAD.WIDE.U32 R6, R2, c[0x0][0x1a0], RZ ;  /* 0x0000680002067a25 */ /* 0x000fe200078e00ff */
[C---:B------:R-:W-:Y:S02]  /*123c0*/  @!P6 IADD3 R5, P0, R4.reuse, UR16, RZ ;  /* 0x000000100405ec10 */ /* 0x040fe4000ff1e0ff */
[----:B------:R-:W-:Y:S01]  /*123d0*/  @!P6 LEA R12, P1, R4, c[0x0][0x170], 0x1 ;  /* 0x00005c00040cea11 */ /* 0x000fe200078208ff */
[----:B------:R-:W-:Y:S01]  /*123e0*/  IMAD R2, R2, c[0x0][0x1a4], R8 ;  /* 0x0000690002027a24 */ /* 0x000fe200078e0208 */
[----:B------:R-:W-:Y:S02]  /*123f0*/  LEA R8, P2, R6, R241, 0x1 ;  /* 0x000000f106087211 */ /* 0x000fe400078408ff */
[----:B------:R-:W-:Y:S01]  /*12400*/  @!P6 IADD3.X R9, R3, UR10, RZ, P0, !PT ;  /* 0x0000000a0309ec10 */ /* 0x000fe200087fe4ff */
[----:B------:R-:W-:Y:S01]  /*12410*/  IMAD.IADD R2, R7, 0x1, R2 ;  /* 0x0000000107027824 */ /* 0x000fe200078e0202 */
[C---:B------:R-:W-:Y:S01]  /*12420*/  @!P6 LEA R10, P0, R5.reuse, c[0x0][0x170], 0x1 ;  /* 0x00005c00050aea11 */ /* 0x040fe200078008ff */
[----:B------:R-:W-:Y:S01]  /*12430*/  IMAD.U32 R7, RZ, RZ, UR8 ;  /* 0x00000008ff077e24 */ /* 0x000fe2000f8e00ff */
[----:B------:R-:W-:Y:S01]  /*12440*/  @!P6 LEA.HI.X R13, R4, c[0x0][0x174], R3, 0x1, P1 ;  /* 0x00005d00040dea11 */ /* 0x000fe200008f0c03 */
[----:B------:R-:W-:Y:S01]  /*12450*/  IMAD.U32 R4, RZ, RZ, UR8 ;  /* 0x00000008ff047e24 */ /* 0x000fe2000f8e00ff */
[----:B------:R-:W-:Y:S01]  /*12460*/  @!P6 LEA.HI.X R11, R5, c[0x0][0x174], R9, 0x1, P0 ;  /* 0x00005d00050bea11 */ /* 0x000fe200000f0c09 */
[----:B------:R-:W-:Y:S01]  /*12470*/  IMAD.U32 R5, RZ, RZ, UR8 ;  /* 0x00000008ff057e24 */ /* 0x000fe2000f8e00ff */
[----:B------:R-:W-:Y:S01]  /*12480*/  LEA.HI.X R9, R6, R240, R2, 0x1, P2 ;  /* 0x000000f006097211 */ /* 0x000fe200010f0c02 */
[----:B------:R-:W-:Y:S01]  /*12490*/  IMAD.U32 R6, RZ, RZ, UR8 ;  /* 0x00000008ff067e24 */ /* 0x000fe2000f8e00ff */
[----:B------:R-:W-:Y:S01]  /*124a0*/  LEA R4, P1, R4, R232, 0x6 ;  /* 0x000000e804047211 */ /* 0x000fe200078230ff */
[----:B------:R-:W-:Y:S02]  /*124b0*/  IMAD.U32 R2, RZ, RZ, UR8 ;  /* 0x00000008ff027e24 */ /* 0x000fe4000f8e00ff */
[----:B------:R-:W-:Y:S01]  /*124c0*/  @!PT LDS RZ, [RZ] ;  /* 0x00000000fffff984 */ /* 0x000fe20000000800 */
[----:B------:R-:W-:Y:S01]  /*124d0*/  @!PT LDS RZ, [RZ] ;  /* 0x00000000fffff984 */ /* 0x000fe20000000800 */
[----:B------:R-:W-:Y:S01]  /*124e0*/  @!PT LDS RZ, [RZ] ;  /* 0x00000000fffff984 */ /* 0x000fe20000000800 */
[----:B------:R2:W-:Y:S01]  /*124f0*/  @!P5 LDGSTS.E.BYPASS.LTC128B.128 [R205+0x12000], [R8.64+0x80] ;  /* 0x1200008008cddfae */ /* 0x0005e2000b901d56 */
[----:B------:R-:W-:Y:S01]  /*12500*/  LEA R6, P2, R6, R234, 0x6 ;  /* 0x000000ea06067211 */ /* 0x000fe200078430ff */
[----:B------:R-:W-:Y:S01]  /*12510*/  IMAD.WIDE.U32 R20, R4, c[0x0][0x1a0], RZ ;  /* 0x0000680004147a25 */ /* 0x000fe200078e00ff */
[----:B------:R-:W-:Y:S01]  /*12520*/  LEA.HI.X.SX32 R5, R5, R233, 0x6, P1 ;  /* 0x000000e905057211 */ /* 0x000fe200008f36ff */
[----:B------:R-:W-:Y:S01]  /*12530*/  @P4 STS.128 [R205+0x14000], RZ ;  /* 0x014000ffcd004388 */ /* 0x000fe20000000c00 */
[----:B------:R-:W-:Y:S01]  /*12540*/  LEA.HI.X.SX32 R7, R7, R235, 0x6, P2 ;  /* 0x000000eb07077211 */ /* 0x000fe200010f36ff */
[----:B------:R-:W-:Y:S01]  /*12550*/  IMAD.WIDE.U32 R22, R6, c[0x0][0x1a0], RZ ;  /* 0x0000680006167a25 */ /* 0x000fe200078e00ff */
[----:B------:R-:W-:Y:S01]  /*12560*/  LEA R2, P0, R2, R230, 0x6 ;  /* 0x000000e602027211 */ /* 0x000fe200078030ff */
        /* <DEDUP_REMOVED lines=8> */
[----:B------:R-:W-:Y:S01]  /*125f0*/  @!PT LDS RZ, [RZ] ;  /* 0x00000000fffff984 */ /* 0x000fe20000000800 */
[----:B------:R-:W-:Y:S01]  /*12600*/  @!PT LDS RZ, [RZ] ;  /* 0x00000000fffff984 */ /* 0x000fe20000000800 */
[----:B------:R-:W-:Y:S01]  /*12610*/  @!PT LDS RZ, [RZ] ;  /* 0x00000000fffff984 */ /* 0x000fe20000000800 */
[----:B------:R2:W-:Y:S01]  /*12620*/  @!P3 LDGSTS.E.BYPASS.LTC128B.128 [R205+0x16000], [R8.64+0x180] ;  /* 0x1600018008cdbfae */ /* 0x0005e2000b901d56 */
[-C--:B------:R-:W-:Y:S01]  /*12630*/  LEA R6, P2, R22, R241.reuse, 0x1 ;  /* 0x000000f116067211 */ /* 0x080fe200078408ff */
[----:B------:R-:W-:Y:S01]  /*12640*/  IMAD R5, R4, c[0x0][0x1a4], R5 ;  /* 0x0000690004057a24 */ /* 0x000fe200078e0205 */
[----:B------:R-:W-:Y:S01]  /*12650*/  LEA R4, P1, R20, R241, 0x1 ;  /* 0x000000f114047211 */ /* 0x000fe200078208ff */
[----:B------:R-:W-:Y:S01]  /*12660*/  @P6 STS.128 [R205+0x10800], RZ ;  /* 0x010800ffcd006388 */ /* 0x000fe20000000c00 */
[----:B------:R-:W-:Y:S02]  /*12670*/  IMAD.IADD R7, R23, 0x1, R7 ;  /* 0x0000000117077824 */ /* 0x000fe400078e0207 */
[----:B------:R-:W-:Y:S01]  /*12680*/  IMAD.IADD R5, R21, 0x1, R5 ;  /* 0x0000000115057824 */ /* 0x000fe200078e0205 */
[----:B------:R-:W-:Y:S01]  /*12690*/  @!PT LDS RZ, [RZ] ;  /* 0x00000000fffff984 */ /* 0x000fe20000000800 */
[----:B------:R-:W-:Y:S01]  /*126a0*/  @!PT LDS RZ, [RZ] ;  /* 0x00000000fffff984 */ /* 0x000fe20000000800 */
[----:B------:R-:W-:Y:S01]  /*126b0*/  @!PT LDS RZ, [RZ] ;  /* 0x00000000fffff984 */ /* 0x000fe20000000800 */
[----:B------:R3:W-:Y:S01]  /*126c0*/  @!P6 LDGSTS.E.BYPASS.LTC128B.128 [R205+0x10800], [R14.64] ;  /* 0x108000000ecdefae */ /* 0x0007e2000b901d56 */
[----:B------:R-:W-:Y:S01]  /*126d0*/  IMAD.U32 R3, RZ, RZ, UR8 ;  /* 0x00000008ff037e24 */ /* 0x000fe2000f8e00ff */
[-C--:B------:R-:W-:Y:S01]  /*126e0*/  LEA.HI.X R7, R22, R240.reuse, R7, 0x1, P2 ;  /* 0x000000f016077211 */ /* 0x080fe200010f0c07 */
[----:B------:R-:W-:Y:S01]  /*126f0*/  IMAD.WIDE.U32 R18, R2, c[0x0][0x1a0], RZ ;  /* 0x0000680002127a25 */ /* 0x000fe200078e00ff */
[----:B------:R-:W-:Y:S01]  /*12700*/  @P5 STS.128 [R205+0x12800], RZ ;  /* 0x012800ffcd005388 */ /* 0x000fe20000000c00 */
[----:B------:R-:W-:Y:S02]  /*12710*/  LEA.HI.X R5, R20, R240, R5, 0x1, P1 ;  /* 0x000000f014057211 */ /* 0x000fe400008f0c05 */
[----:B------:R-:W-:Y:S01]  /*12720*/  LEA.HI.X.SX32 R3, R3, R231, 0x6, P0 ;  /* 0x000000e703037211 */ /* 0x000fe200000f36ff */
[----:B------:R-:W-:Y:S01]  /*12730*/  @!PT LDS RZ, [RZ] ;  /* 0x00000000fffff984 */ /* 0x000fe20000000800 */
[----:B------:R-:W-:Y:S01]  /*12740*/  @!PT LDS RZ, [RZ] ;  /* 0x00000000fffff984 */ /* 0x000fe20000000800 */
[----:B------:R-:W-:Y:S01]  /*12750*/  @!PT LDS RZ, [RZ] ;  /* 0x00000000fffff984 */ /* 0x000fe20000000800 */
[----:B------:R4:W-:Y:S01]  /*12760*/  @!P5 LDGSTS.E.BYPASS.LTC128B.128 [R205+0x12800], [R6.64+0x80] ;  /* 0x1280008006cddfae */ /* 0x0009e2000b901d56 */
[----:B------:R-:W-:Y:S03]  /*12770*/  LEA R134, P2, R134, R234, 0x6 ;  /* 0x000000ea86867211 */ /* 0x000fe600078430ff */
[----:B------:R-:W-:Y:S01]  /*12780*/  @P4 STS.128 [R205+0x14800], RZ ;  /* 0x014800ffcd004388 */ /* 0x000fe20000000c00 */
[----:B------:R-:W-:Y:S01]  /*12790*/  IMAD R3, R3, c[0x0][0x1a0], RZ ;  /* 0x0000680003037a24 */ /* 0x000fe200078e02ff */
[----:B------:R-:W-:Y:S02]  /*127a0*/  LEA.HI.X.SX32 R135, R135, R235, 0x6, P2 ;  /* 0x000000eb87877211 */ /* 0x000fe400010f36ff */
[----:B------:R-:W-:Y:S01]  /*127b0*/  @!PT LDS RZ, [RZ] ;  /* 0x00000000fffff984 */ /* 0x000fe20000000800 */
[----:B------:R-:W-:Y:S01]  /*127c0*/  @!PT LDS RZ, [RZ] ;  /* 0x00000000fffff984 */ /* 0x000fe20000000800 */
[----:B------:R-:W-:Y:S01]  /*127d0*/  @!PT LDS RZ, [RZ] ;  /* 0x00000000fffff984 */ /* 0x000fe20000000800 */
[----:B------:R4:W-:Y:S01]  /*127e0*/  @!P4 LDGSTS.E.BYPASS.LTC128B.128 [R205+0x14800], [R6.64+0x100] ;  /* 0x1480010006cdcfae */ /* 0x0009e2000b901d56 */
[----:B------:R-:W-:Y:S01]  /*127f0*/  IMAD R3, R2, c[0x0][0x1a4], R3 ;  /* 0x0000690002037a24 */ /* 0x000fe200078e0203 */
[C---:B------:R-:W-:Y:S01]  /*12800*/  LEA R2, P0, R18.reuse, R241, 0x1 ;  /* 0x000000f112027211 */ /* 0x040fe200078008ff */
[----:B------:R-:W-:Y:S01]  /*12810*/  IMAD R135, R135, c[0x0][0x198], RZ ;  /* 0x0000660087877a24 */ /* 0x000fe200078e02ff */
        /* <DEDUP_REMOVED lines=49> */
[----:B-1----:R-:W1:Y:S04]  /*12b30*/  LDSM.16.M88.4 R16, [R192+0x8800] ;  /* 0x00880000c010783b */ /* 0x002e680000000200 */
[----:B------:R-:W2:Y:S04]  /*12b40*/  LDSM.16.M88.4 R24, [R192+0x9000] ;  /* 0x00900000c018783b */ /* 0x000ea80000000200 */
[----:B------:R-:W0:Y:S04]  /*12b50*/  LDGDEPBAR ;  /* 0x00000000000079af */ /* 0x000e280000000000 */
[----:B------:R-:W1:Y:S01]  /*12b60*/  LDSM.16.M88.4 R168, [R192+0x9800] ;  /* 0x00980000c0a8783b */ /* 0x000e620000000200 */
[----:B---3--:R-:W-:Y:S03]  /*12b70*/  IMAD.U32 R2, RZ, RZ, UR26 ;  /* 0x0000001aff027e24 */ /* 0x008fe6000f8e00ff */
[----:B------:R-:W-:Y:S01]  /*12b80*/  LDSM.16.M88.4 R172, [R202] ;  /* 0x00000000caac783b */ /* 0x000fe20000000200 */
[----:B------:R-:W-:Y:S03]  /*12b90*/  IMAD.U32 R3, RZ, RZ, UR26 ;  /* 0x0000001aff037e24 */ /* 0x000fe6000f8e00ff */
[----:B------:R-:W3:Y:S01]  /*12ba0*/  LDSM.16.M88.4 R176, [R199] ;  /* 0x00000000c7b0783b */ /* 0x000ee20000000200 */
[----:B------:R-:W-:Y:S03]  /*12bb0*/  LEA R2, P1, R2, R232, 0x6 ;  /* 0x000000e802027211 */ /* 0x000fe600078230ff */
[----:B------:R-:W2:Y:S04]  /*12bc0*/  LDSM.16.M88.4 R180, [R199+0x800] ;  /* 0x00080000c7b4783b */ /* 0x000ea80000000200 */
[----:B------:R-:W2:Y:S04]  /*12bd0*/  LDSM.16.M88.4 R184, [R199+0x1000] ;  /* 0x00100000c7b8783b */ /* 0x000ea80000000200 */
[----:B------:R-:W3:Y:S01]  /*12be0*/  LDSM.16.M88.4 R188, [R199+0x1800] ;  /* 0x00180000c7bc783b */ /* 0x000ee20000000200 */
[C---:B----4-:R-:W-:Y:S08]  /*12bf0*/  HMMA.16816.F32 R4, R32.reuse, R8, RZ ;  /* 0x000000082004723c */ /* 0x050ff000000018ff */
[C---:B------:R-:W-:Y:S08]  /*12c00*/  HMMA.16816.F32 R8, R32.reuse, R10, RZ ;  /* 0x0000000a2008723c */ /* 0x040ff000000018ff */
[C---:B-1----:R-:W-:Y:S08]  /*12c10*/  HMMA.16816.F32 R12, R32.reuse, R16, RZ ;  /* 0x00000010200c723c */ /* 0x042ff000000018ff */
[C---:B------:R-:W-:Y:S08]  /*12c20*/  HMMA.16816.F32 R16, R32.reuse, R18, RZ ;  /* 0x000000122010723c */ /* 0x040ff000000018ff */
[C---:B--2---:R-:W-:Y:S08]  /*12c30*/  HMMA.16816.F32 R20, R32.reuse, R24, RZ ;  /* 0x000000182014723c */ /* 0x044ff000000018ff */
[C---:B------:R-:W-:Y:S08]  /*12c40*/  HMMA.16816.F32 R24, R32.reuse, R26, RZ ;  /* 0x0000001a2018723c */ /* 0x040ff000000018ff */
[C---:B------:R-:W-:Y:S08]  /*12c50*/  HMMA.16816.F32 R28, R32.reuse, R168, RZ ;  /* 0x000000a8201c723c */ /* 0x040ff000000018ff */
[----:B------:R-:W-:Y:S01]  /*12c60*/  HMMA.16816.F32 R32, R32, R170, RZ ;  /* 0x000000aa2020723c */ /* 0x000fe200000018ff */
[----:B------:R-:W-:Y:S07]  /*12c70*/  LDSM.16.M88.4 R168, [R204] ;  /* 0x00000000cca8783b */ /* 0x000fee0000000200 */
[C---:B---3--:R-:W-:Y:S08]  /*12c80*/  HMMA.16816.F32 R4, R172.reuse, R176, R4 ;  /* 0x000000b0ac04723c */ /* 0x048ff00000001804 */
[C---:B------:R-:W-:Y:S01]  /*12c90*/  HMMA.16816.F32 R8, R172.reuse, R178, R8 ;  /* 0x000000b2ac08723c */ /* 0x040fe20000001808 */
[----:B------:R-:W1:Y:S07]  /*12ca0*/  LDSM.16.M88.4 R176, [R198+0x8000] ;  /* 0x00800000c6b0783b */ /* 0x000e6e0000000200 */
[C---:B------:R-:W-:Y:S08]  /*12cb0*/  HMMA.16816.F32 R12, R172.reuse, R180, R12 ;  /* 0x000000b4ac0c723c */ /* 0x040ff0000000180c */
[C---:B------:R-:W-:Y:S01]  /*12cc0*/  HMMA.16816.F32 R16, R172.reuse, R182, R16 ;  /* 0x000000b6ac10723c */ /* 0x040fe20000001810 */
[----:B------:R-:W2:Y:S07]  /*12cd0*/  LDSM.16.M88.4 R180, [R198+0x8800] ;  /* 0x00880000c6b4783b */ /* 0x000eae0000000200 */
[C---:B------:R-:W-:Y:S08]  /*12ce0*/  HMMA.16816.F32 R20, R172.reuse, R184, R20 ;  /* 0x000000b8ac14723c */ /* 0x040ff00000001814 */
[C---:B------:R-:W-:Y:S01]  /*12cf0*/  HMMA.16816.F32 R24, R172.reuse, R186, R24 ;  /* 0x000000baac18723c */ /* 0x040fe20000001818 */
[----:B------:R-:W3:Y:S07]  /*12d00*/  LDSM.16.M88.4 R184, [R198+0x9000] ;  /* 0x00900000c6b8783b */ /* 0x000eee0000000200 */
[C---:B------:R-:W-:Y:S08]  /*12d10*/  HMMA.16816.F32 R28, R172.reuse, R188, R28 ;  /* 0x000000bcac1c723c */ /* 0x040ff0000000181c */
[----:B------:R-:W-:Y:S01]  /*12d20*/  HMMA.16816.F32 R32, R172, R190, R32 ;  /* 0x000000beac20723c */ /* 0x000fe20000001820 */
[----:B------:R-:W4:Y:S04]  /*12d30*/  LDSM.16.M88.4 R172, [R198+0x9800] ;  /* 0x00980000c6ac783b */ /* 0x000f280000000200 */
[----:B------:R-:W-:Y:S03]  /*12d40*/  LDSM.16.M88.4 R188, [R197+0x1000] ;  /* 0x00100000c5bc783b */ /* 0x000fe60000000200 */
[C---:B-1----:R-:W-:Y:S08]  /*12d50*/  HMMA.16816.F32 R4, R168.reuse, R176, R4 ;  /* 0x000000b0a804723c */ /* 0x042ff00000001804 */
[C---:B------:R-:W-:Y:S01]  /*12d60*/  HMMA.16816.F32 R8, R168.reuse, R178, R8 ;  /* 0x000000b2a808723c */ /* 0x040fe20000001808 */
[----:B------:R-:W-:Y:S07]  /*12d70*/  LDSM.16.M88.4 R176, [R203] ;  /* 0x00000000cbb0783b */ /* 0x000fee0000000200 */
[C---:B--2---:R-:W-:Y:S08]  /*12d80*/  HMMA.16816.F32 R12, R168.reuse, R180, R12 ;  /* 0x000000b4a80c723c */ /* 0x044ff0000000180c */
[C---:B------:R-:W-:Y:S01]  /*12d90*/  HMMA.16816.F32 R16, R168.reuse, R182, R16 ;  /* 0x000000b6a810723c */ /* 0x040fe20000001810 */
[----:B------:R-:W1:Y:S07]  /*12da0*/  LDSM.16.M88.4 R180, [R197] ;  /* 0x00000000c5b4783b */ /* 0x000e6e0000000200 */
[C---:B---3--:R-:W-:Y:S08]  /*12db0*/  HMMA.16816.F32 R20, R168.reuse, R184, R20 ;  /* 0x000000b8a814723c */ /* 0x048ff00000001814 */
[C---:B------:R-:W-:Y:S01]  /*12dc0*/  HMMA.16816.F32 R24, R168.reuse, R186, R24 ;  /* 0x000000baa818723c */ /* 0x040fe20000001818 */
[----:B------:R-:W2:Y:S07]  /*12dd0*/  LDSM.16.M88.4 R184, [R197+0x800] ;  /* 0x00080000c5b8783b */ /* 0x000eae0000000200 */
[C---:B----4-:R-:W-:Y:S08]  /*12de0*/  HMMA.16816.F32 R28, R168.reuse, R172, R28 ;  /* 0x000000aca81c723c */ /* 0x050ff0000000181c */
[----:B------:R-:W-:Y:S01]  /*12df0*/  HMMA.16816.F32 R32, R168, R174, R32 ;  /* 0x000000aea820723c */ /* 0x000fe20000001820 */
[----:B------:R-:W3:Y:S04]  /*12e00*/  LDSM.16.M88.4 R168, [R197+0x1800] ;  /* 0x00180000c5a8783b */ /* 0x000ee80000000200 */
        /* <DEDUP_REMOVED lines=155> */
[----:B------:R-:W3:Y:S01]  /*137c0*/  LDSM.16.M88.4 R168, [R197+0x7800] ;  /* 0x00780000c5a8783b */ /* 0x000ee20000000200 */
[----:B------:R-:W-:Y:S04]  /*137d0*/  DEPBAR.LE SB0, 0x0 ;  /* 0x000080000000791a */ /* 0x000fe80000000000 */
[----:B------:R-:W-:Y:S01]  /*137e0*/  BAR.SYNC.DEFER_BLOCKING 0x0 ;  /* 0x0000000000007b1d */ /* 0x000fe20000010000 */
[----:B------:R-:W-:Y:S01]  /*137f0*/  IMAD.U32 R172, RZ, RZ, UR26 ;  /* 0x0000001affac7e24 */ /* 0x000fe2000f8e00ff */
[C---:B-1----:R-:W-:Y:S01]  /*13800*/  HMMA.16816.F32 R4, R176.reuse, R180, R4 ;  /* 0x000000b4b004723c */ /* 0x042fe20000001804 */
[----:B------:R-:W-:Y:S04]  /*13810*/  MOV R173, UR26 ;  /* 0x0000001a00ad7c02 */ /* 0x000fe80008000f00 */
[----:B------:R-:W-:Y:S03]  /*13820*/  IMAD.WIDE.U32 R174, R2, c[0x0][0x198], RZ ;  /* 0x0000660002ae7a25 */ /* 0x000fe600078e00ff */
[C---:B------:R-:W-:Y:S08]  /*13830*/  HMMA.16816.F32 R8, R176.reuse, R182, R8 ;  /* 0x000000b6b008723c */ /* 0x040ff00000001808 */
[C---:B--2---:R-:W-:Y:S08]  /*13840*/  HMMA.16816.F32 R12, R176.reuse, R184, R12 ;  /* 0x000000b8b00c723c */ /* 0x044ff0000000180c */
[C---:B------:R-:W-:Y:S08]  /*13850*/  HMMA.16816.F32 R16, R176.reuse, R186, R16 ;  /* 0x000000bab010723c */ /* 0x040ff00000001810 */
[C---:B----4-:R-:W-:Y:S08]  /*13860*/  HMMA.16816.F32 R20, R176.reuse, R188, R20 ;  /* 0x000000bcb014723c */ /* 0x050ff00000001814 */
[C---:B------:R-:W-:Y:S08]  /*13870*/  HMMA.16816.F32 R24, R176.reuse, R190, R24 ;  /* 0x000000beb018723c */ /* 0x040ff00000001818 */
[C---:B---3--:R-:W-:Y:S07]  /*13880*/  HMMA.16816.F32 R28, R176.reuse, R168, R28 ;  /* 0x000000a8b01c723c */ /* 0x048fee000000181c */
[----:B------:R-:W-:Y:S01]  /*13890*/  LEA R168, P0, R132, R222, 0x6 ;  /* 0x000000de84a87211 */ /* 0x000fe200078030ff */
[----:B------:R-:W-:Y:S04]  /*138a0*/  HMMA.16816.F32 R32, R176, R170, R32 ;  /* 0x000000aab020723c */ /* 0x000fe80000001820 */
[----:B------:R-:W-:Y:S02]  /*138b0*/  LEA.HI.X.SX32 R169, R3, R223, 0x6, P0 ;  /* 0x000000df03a97211 */ /* 0x000fe400000f36ff */
[----:B------:R-:W-:Y:S01]  /*138c0*/  LEA R172, P0, R172, R230, 0x6 ;  /* 0x000000e6acac7211 */ /* 0x000fe200078030ff */
[----:B------:R-:W-:Y:S01]  /*138d0*/  IMAD.WIDE.U32 R176, R168, c[0x0][0x198], RZ ;  /* 0x00006600a8b07a25 */ /* 0x000fe200078e00ff */
[----:B------:R-:W-:Y:S04]  /*138e0*/  LEA.HI.X.SX32 R3, R173, R233, 0x6, P1 ;  /* 0x000000e9ad037211 */ /* 0x000fe800008f36ff */
[----:B------:R-:W-:Y:S01]  /*138f0*/  LEA.HI.X.SX32 R173, R132, R231, 0x6, P0 ;  /* 0x000000e784ad7211 */ /* 0x000fe200000f36ff */
[----:B------:R-:W-:Y:S01]  /*13900*/  IMAD R132, R169, c[0x0][0x198], RZ ;  /* 0x00006600a9847a24 */ /* 0x000fe200078e02ff */
[-C--:B------:R-:W-:Y:S01]  /*13910*/  LEA R170, P1, R176, R243.reuse, 0x1 ;  /* 0x000000f3b0aa7211 */ /* 0x080fe200078208ff */
[C---:B------:R-:W-:Y:S02]  /*13920*/  IMAD R169, R134.reuse, c[0x0][0x19c], R135 ;  /* 0x0000670086a97a24 */ /* 0x040fe400078e0287 */
[----:B------:R-:W-:Y:S04]  /*13930*/  IMAD.WIDE.U32 R134, R134, c[0x0][0x198], RZ ;  /* 0x0000660086867a25 */ /* 0x000fe800078e00ff */
[----:B------:R-:W-:Y:S02]  /*13940*/  IMAD R132, R168, c[0x0][0x19c], R132 ;  /* 0x00006700a8847a24 */ /* 0x000fe400078e0284 */
[----:B------:R-:W-:Y:S02]  /*13950*/  IMAD R168, R173, c[0x0][0x198], RZ ;  /* 0x00006600ada87a24 */ /* 0x000fe400078e02ff */
[----:B------:R-:W-:Y:S02]  /*13960*/  IMAD.IADD R169, R135, 0x1, R169 ;  /* 0x0000000187a97824 */ /* 0x000fe400078e02a9 */
[----:B------:R-:W-:Y:S01]  /*13970*/  IMAD R178, R172, c[0x0][0x19c], R168 ;  /* 0x00006700acb27a24 */ /* 0x000fe200078e02a8 */
[CC--:B------:R-:W-:Y:S01]  /*13980*/  LEA R168, P0, R134.reuse, R243.reuse, 0x1 ;  /* 0x000000f386a87211 */ /* 0x0c0fe200078008ff */
[----:B------:R-:W-:Y:S02]  /*13990*/  IMAD R3, R3, c[0x0][0x198], RZ ;  /* 0x0000660003037a24 */ /* 0x000fe400078e02ff */
[----:B------:R-:W-:Y:S01]  /*139a0*/  IMAD.IADD R132, R177, 0x1, R132 ;  /* 0x00000001b1847824 */ /* 0x000fe200078e0284 */
[-C--:B------:R-:W-:Y:S01]  /*139b0*/  LEA.HI.X R169, R134, R242.reuse, R169, 0x1, P0 ;  /* 0x000000f286a97211 */ /* 0x080fe200000f0ca9 */
[----:B------:R-:W-:Y:S01]  /*139c0*/  IMAD R3, R2, c[0x0][0x19c], R3 ;  /* 0x0000670002037a24 */ /* 0x000fe200078e0203 */
[----:B------:R-:W-:Y:S01]  /*139d0*/  PLOP3.LUT P0, PT, PT, PT, UP0, 0x80, 0x0 ;  /* 0x000000000000781c */ /* 0x000fe20003f0f008 */
[----:B------:R-:W-:Y:S01]  /*139e0*/  IMAD.WIDE.U32 R172, R172, c[0x0][0x198], RZ ;  /* 0x00006600acac7a25 */ /* 0x000fe200078e00ff */
[-C--:B------:R-:W-:Y:S02]  /*139f0*/  LEA.HI.X R171, R176, R242.reuse, R132, 0x1, P1 ;  /* 0x000000f2b0ab7211 */ /* 0x080fe400008f0c84 */
[-C--:B------:R-:W-:Y:S01]  /*13a00*/  LEA R134, P2, R174, R243.reuse, 0x1 ;  /* 0x000000f3ae867211 */ /* 0x080fe200078408ff */
[----:B------:R-:W-:Y:S01]  /*13a10*/  IMAD.IADD R3, R175, 0x1, R3 ;  /* 0x00000001af037824 */ /* 0x000fe200078e0203 */
[----:B------:R-:W-:Y:S01]  /*13a20*/  LEA R2, P1, R172, R243, 0x1 ;  /* 0x000000f3ac027211 */ /* 0x000fe200078208ff */
[----:B------:R-:W-:Y:S03]  /*13a30*/  IMAD.IADD R178, R173, 0x1, R178 ;  /* 0x00000001adb27824 */ /* 0x000fe600078e02b2 */
[-C--:B------:R-:W-:Y:S02]  /*13a40*/  LEA.HI.X R135, R174, R242.reuse, R3, 0x1, P2 ;  /* 0x000000f2ae877211 */ /* 0x080fe400010f0c03 */
[----:B------:R-:W-:Y:S01]  /*13a50*/  LEA.HI.X R3, R172, R242, R178, 0x1, P1 ;  /* 0x000000f2ac037211 */ /* 0x000fe200008f0cb2 */
[----:B------:R-:W-:-:S05]  /*13a60*/  @P0 BRA `(.L_x_615) ;  /* 0xffffe05000000947 */ /* 0x000fca000383ffff */
.L_x_614:
[----:B------:R-:W2:Y:S01]  /*13a70*/  LDL.64 R190, [R1+0x78] ;  /* 0x0000780001be7983 */ /* 0x000ea20000100a00 */
[----:B-1----:R-:W-:Y:S01]  /*13a80*/  IMAD.U32 R2, RZ, RZ, UR8 ;  /* 0x00000008ff027e24 */ /* 0x002fe2000f8e00ff */
[----:B------:R-:W-:Y:S01]  /*13a90*/  USHF.L.U32 UR35, UR8, 0x1, URZ ;  /* 0x0000000108237899 */ /* 0x000fe2000800063f */
[----:B------:R-:W1:Y:S01]  /*13aa0*/  LDC.U8 R181, c[0x0][0x2d8] ;  /* 0x0000b600ffb57b82 */ /* 0x000e620000000000 */
[----:B------:R-:W-:Y:S02]  /*13ab0*/  UIADD3 UR4, UR25, -0x4498517b, URZ ;  /* 0xbb67ae8519047890 */ /* 0x000fe4000fffe03f */
[----:B------:R3:W4:Y:S01]  /*13ac0*/  LDL.S16 R186, [R1+0x2c] ;  /* 0x00002c0001ba7983 */ /* 0x0007220000100600 */
[----:B------:R-:W-:Y:S02]  /*13ad0*/  ULOP3.LUT UR5, UR35, UR25, URZ, 0x3c, !UPT ;  /* 0x0000001923057292 */ /* 0x000fe4000f8e3c3f */
[----:B------:R-:W-:Y:S01]  /*13ae0*/  UIADD3 UR27, UR24, -0x61c88647, URZ ;  /* 0x9e3779b9181b7890 */ /* 0x000fe2000fffe03f */
[----:B------:R-:W5:Y:S01]  /*13af0*/  S2R R3, SR_TID.X ;  /* 0x0000000000037919 */ /* 0x000f620000002100 */
[----:B------:R-:W-:Y:S02]  /*13b00*/  UIADD3 UR33, UR24, 0x3c6ef372, URZ ;  /* 0x3c6ef37218217890 */ /* 0x000fe4000fffe03f */
[----:B------:R-:W-:Y:S02]  /*13b10*/  UIADD3 UR34, UR25, 0x32370b8f, URZ ;  /* 0x32370b8f19227890 */ /* 0x000fe4000fffe03f */
[----:B------:R-:W-:Y:S02]  /*13b20*/  UIADD3 UR29, UR25, 0x76cf5d0a, URZ ;  /* 0x76cf5d0a191d7890 */ /* 0x000fe4000fffe03f */
[----:B------:R-:W-:Y:S01]  /*13b30*/  UIADD3 UR30, UR24, 0x78dde6e4, URZ ;  /* 0x78dde6e4181e7890 */ /* 0x000fe2000fffe03f */
[----:B------:R3:W3:Y:S01]  /*13b40*/  LDL.S16 R188, [R1+0x54] ;  /* 0x0000540001bc7983 */ /* 0x0006e20000100600 */
[----:B------:R-:W-:Y:S02]  /*13b50*/  UIADD3 UR28, UR25, -0x56f99767, URZ ;  /* 0xa9066899191c7890 */ /* 0x000fe4000fffe03f */
[----:B------:R-:W-:Y:S01]  /*13b60*/  UIADD3 UR26, UR24, 0x1715609d, URZ ;  /* 0x1715609d181a7890 */ /* 0x000fe2000fffe03f */
[----:B------:R1:W3:Y:S01]  /*13b70*/  LDL.S16 R189, [R1+0x50] ;  /* 0x0000500001bd7983 */ /* 0x0002e20000100600 */
[----:B------:R-:W-:Y:S02]  /*13b80*/  UIADD3 UR35, UR35, 0x1, URZ ;  /* 0x0000000123237890 */ /* 0x000fe4000fffe03f */
[----:B------:R-:W-:Y:S01]  /*13b90*/  UIADD3 UR21, UR21, 0x1, URZ ;  /* 0x0000000115157890 */ /* 0x000fe2000fffe03f */
[----:B------:R1:W3:Y:S01]  /*13ba0*/  LDL.S16 R183, [R1+0x38] ;  /* 0x0000380001b77983 */ /* 0x0002e20000100600 */
[----:B------:R-:W-:Y:S01]  /*13bb0*/  ULOP3.LUT UR35, UR35, UR25, URZ, 0x3c, !UPT ;  /* 0x0000001923237292 */ /* 0x000fe2000f8e3c3f */
[----:B-----5:R-:W-:Y:S05]  /*13bc0*/  IMAD.SHL.U32 R3, R3, 0x2, RZ ;  /* 0x0000000203037824 */ /* 0x020fea00078e00ff */
[----:B------:R-:W-:Y:S05]  /*13bd0*/  LOP3.LUT R3, R3, 0x6, RZ, 0xc0, !PT ;  /* 0x0000000603037812 */ /* 0x000fea00078ec0ff */
[----:B------:R-:W-:Y:S04]  /*13be0*/  IMAD R2, R2, 0x40, R3 ;  /* 0x0000004002027824 */ /* 0x000fe800078e0203 */
[----:B------:R-:W5:Y:S01]  /*13bf0*/  I2F R134, R2 ;  /* 0x0000000200867306 */ /* 0x000f620000201400 */
[C---:B------:R-:W-:Y:S02]  /*13c00*/  IADD3 R132, R2.reuse, 0x1, RZ ;  /* 0x0000000102847810 */ /* 0x040fe40007ffe0ff */
[C---:B------:R-:W-:Y:S02]  /*13c10*/  IADD3 R3, R2.reuse, 0x8, RZ ;  /* 0x0000000802037810 */ /* 0x040fe40007ffe0ff */
[C---:B------:R-:W-:Y:S02]  /*13c20*/  IADD3 R168, R2.reuse, 0x9, RZ ;  /* 0x0000000902a87810 */ /* 0x040fe40007ffe0ff */
[C---:B------:R-:W-:Y:S02]  /*13c30*/  IADD3 R135, R2.reuse, 0x10, RZ ;  /* 0x0000001002877810 */ /* 0x040fe40007ffe0ff */
[C---:B------:R-:W-:Y:S01]  /*13c40*/  IADD3 R170, R2.reuse, 0x11, RZ ;  /* 0x0000001102aa7810 */ /* 0x040fe20007ffe0ff */
[----:B------:R-:W1:Y:S01]  /*13c50*/  I2F R132, R132 ;  /* 0x0000008400847306 */ /* 0x000e620000201400 */
[C---:B------:R-:W-:Y:S02]  /*13c60*/  IADD3 R176, R2.reuse, 0x18, RZ ;  /* 0x0000001802b07810 */ /* 0x040fe40007ffe0ff */
[C---:B------:R-:W-:Y:S02]  /*13c70*/  IADD3 R175, R2.reuse, 0x19, RZ ;  /* 0x0000001902af7810 */ /* 0x040fe40007ffe0ff */
[C---:B------:R-:W-:Y:S02]  /*13c80*/  IADD3 R174, R2.reuse, 0x20, RZ ;  /* 0x0000002002ae7810 */ /* 0x040fe40007ffe0ff */
[C---:B------:R-:W-:Y:S02]  /*13c90*/  IADD3 R173, R2.reuse, 0x21, RZ ;  /* 0x0000002102ad7810 */ /* 0x040fe40007ffe0ff */
[C---:B------:R-:W-:Y:S01]  /*13ca0*/  IADD3 R172, R2.reuse, 0x28, RZ ;  /* 0x0000002802ac7810 */ /* 0x040fe20007ffe0ff */
[----:B------:R-:W1:Y:S01]  /*13cb0*/  I2F R3, R3 ;  /* 0x0000000300037306 */ /* 0x000e620000201400 */
[C---:B------:R-:W-:Y:S02]  /*13cc0*/  IADD3 R171, R2.reuse, 0x29, RZ ;  /* 0x0000002902ab7810 */ /* 0x040fe40007ffe0ff */
[----:B------:R-:W-:Y:S01]  /*13cd0*/  IADD3 R169, R2, 0x30, RZ ;  /* 0x0000003002a97810 */ /* 0x000fe20007ffe0ff */
[C---:B-----5:R-:W-:Y:S02]  /*13ce0*/  FFMA.FTZ R4, R134.reuse, UR18, R4 ;  /* 0x0000001286047c23 */ /* 0x060fe40008010004 */
[----:B------:R-:W-:Y:S01]  /*13cf0*/  FFMA.FTZ R6, R134, UR18, R6 ;  /* 0x0000001286067c23 */ /* 0x000fe20008010006 */
[----:B------:R-:W-:Y:S02]  /*13d00*/  IADD3 R134, R2, 0x31, RZ ;  /* 0x0000003102867810 */ /* 0x000fe40007ffe0ff */
[----:B------:R-:W-:Y:S01]  /*13d10*/  FMNMX.FTZ R177, R4, R0, !PT ;  /* 0x0000000004b17209 */ /* 0x000fe20007810000 */
[----:B------:R-:W5:Y:S01]  /*13d20*/  I2F R168, R168 ;  /* 0x000000a800a87306 */ /* 0x000f620000201400 */
[C---:B-1----:R-:W-:Y:S02]  /*13d30*/  FFMA.FTZ R5, R132.reuse, UR18, R5 ;  /* 0x0000001284057c23 */ /* 0x042fe40008010005 */
[----:B------:R-:W-:Y:S03]  /*13d40*/  FFMA.FTZ R7, R132, UR18, R7 ;  /* 0x0000001284077c23 */ /* 0x000fe60008010007 */
[----:B------:R-:W-:Y:S04]  /*13d50*/  FMNMX.FTZ R132, R5, R177, !PT ;  /* 0x000000b105847209 */ /* 0x000fe80007810000 */
[----:B------:R-:W1:Y:S01]  /*13d60*/  I2F R135, R135 ;  /* 0x0000008700877306 */ /* 0x000e620000201400 */
[C---:B------:R-:W-:Y:S02]  /*13d70*/  FFMA.FTZ R8, R3.reuse, UR18, R8 ;  /* 0x0000001203087c23 */ /* 0x040fe40008010008 */
[----:B------:R-:W-:Y:S03]  /*13d80*/  FFMA.FTZ R10, R3, UR18, R10 ;  /* 0x00000012030a7c23 */ /* 0x000fe6000801000a */
[----:B------:R-:W-:Y:S04]  /*13d90*/  FMNMX.FTZ R3, R8, R132, !PT ;  /* 0x0000008408037209 */ /* 0x000fe80007810000 */
[----:B------:R-:W1:Y:S01]  /*13da0*/  I2F R170, R170 ;  /* 0x000000aa00aa7306 */ /* 0x000e620000201400 */
[C---:B-----5:R-:W-:Y:S02]  /*13db0*/  FFMA.FTZ R9, R168.reuse, UR18, R9 ;  /* 0x00000012a8097c23 */ /* 0x060fe40008010009 */
[----:B------:R-:W-:Y:S01]  /*13dc0*/  FFMA.FTZ R11, R168, UR18, R11 ;  /* 0x00000012a80b7c23 */ /* 0x000fe2000801000b */
[C---:B------:R-:W-:Y:S02]  /*13dd0*/  IADD3 R168, R2.reuse, 0x38, RZ ;  /* 0x0000003802a87810 */ /* 0x040fe40007ffe0ff */
[----:B------:R-:W-:Y:S04]  /*13de0*/  FMNMX.FTZ R3, R9, R3, !PT ;  /* 0x0000000309037209 */ /* 0x000fe80007810000 */
[----:B------:R-:W5:Y:S01]  /*13df0*/  I2F R176, R176 ;  /* 0x000000b000b07306 */ /* 0x000f620000201400 */
[----:B------:R-:W-:Y:S01]  /*13e00*/  IADD3 R2, R2, 0x39, RZ ;  /* 0x0000003902027810 */ /* 0x000fe20007ffe0ff */
[C---:B-1----:R-:W-:Y:S02]  /*13e10*/  FFMA.FTZ R12, R135.reuse, UR18, R12 ;  /* 0x00000012870c7c23 */ /* 0x042fe4000801000c */
[----:B------:R-:W-:Y:S01]  /*13e20*/  FFMA.FTZ R14, R135, UR18, R14 ;  /* 0x00000012870e7c23 */ /* 0x000fe2000801000e */
[----:B------:R-:W-:Y:S02]  /*13e30*/  FMNMX.FTZ R135, R6, R133, !PT ;  /* 0x0000008506877209 */ /* 0x000fe40007810000 */
[----:B------:R-:W-:Y:S03]  /*13e40*/  FMNMX.FTZ R132, R12, R3, !PT ;  /* 0x000000030c847209 */ /* 0x000fe60007810000 */
[----:B------:R-:W1:Y:S01]  /*13e50*/  I2F R175, R175 ;  /* 0x000000af00af7306 */ /* 0x000e620000201400 */
[----:B------:R-:W-:Y:S01]  /*13e60*/  FMNMX.FTZ R135, R7, R135, !PT ;  /* 0x0000008707877209 */ /* 0x000fe20007810000 */
[----:B------:R-:W-:Y:S03]  /*13e70*/  FFMA.FTZ R13, R170, UR18, R13 ;  /* 0x00000012aa0d7c23 */ /* 0x000fe6000801000d */
[----:B------:R-:W-:Y:S01]  /*13e80*/  FMNMX.FTZ R135, R10, R135, !PT ;  /* 0x000000870a877209 */ /* 0x000fe20007810000 */
[----:B------:R-:W-:Y:S01]  /*13e90*/  FFMA.FTZ R15, R170, UR18, R15 ;  /* 0x00000012aa0f7c23 */ /* 0x000fe2000801000f */
[----:B------:R-:W-:Y:S03]  /*13ea0*/  FMNMX.FTZ R132, R13, R132, !PT ;  /* 0x000000840d847209 */ /* 0x000fe60007810000 */
[----:B------:R-:W1:Y:S01]  /*13eb0*/  I2F R174, R174 ;  /* 0x000000ae00ae7306 */ /* 0x000e620000201400 */
[----:B------:R-:W-:Y:S01]  /*13ec0*/  FMNMX.FTZ R135, R11, R135, !PT ;  /* 0x000000870b877209 */ /* 0x000fe20007810000 */
[----:B-----5:R-:W-:Y:S03]  /*13ed0*/  FFMA.FTZ R16, R176, UR18, R16 ;  /* 0x00000012b0107c23 */ /* 0x020fe60008010010 */
[----:B------:R-:W-:Y:S01]  /*13ee0*/  FMNMX.FTZ R135, R14, R135, !PT ;  /* 0x000000870e877209 */ /* 0x000fe20007810000 */
[----:B------:R-:W-:Y:S01]  /*13ef0*/  FFMA.FTZ R18, R176, UR18, R18 ;  /* 0x00000012b0127c23 */ /* 0x000fe20008010012 */
[----:B------:R-:W-:Y:S03]  /*13f00*/  FMNMX.FTZ R132, R16, R132, !PT ;  /* 0x0000008410847209 */ /* 0x000fe60007810000 */
[----:B------:R-:W5:Y:S01]  /*13f10*/  I2F R173, R173 ;  /* 0x000000ad00ad7306 */ /* 0x000f620000201400 */
[----:B------:R-:W-:Y:S01]  /*13f20*/  FMNMX.FTZ R135, R15, R135, !PT ;  /* 0x000000870f877209 */ /* 0x000fe20007810000 */
[C---:B-1----:R-:W-:Y:S03]  /*13f30*/  FFMA.FTZ R17, R175.reuse, UR18, R17 ;  /* 0x00000012af117c23 */ /* 0x042fe60008010011 */
[----:B------:R-:W-:Y:S01]  /*13f40*/  FMNMX.FTZ R135, R18, R135, !PT ;  /* 0x0000008712877209 */ /* 0x000fe20007810000 */
[----:B------:R-:W-:Y:S01]  /*13f50*/  FFMA.FTZ R19, R175, UR18, R19 ;  /* 0x00000012af137c23 */ /* 0x000fe20008010013 */
[----:B------:R-:W-:Y:S03]  /*13f60*/  FMNMX.FTZ R132, R17, R132, !PT ;  /* 0x0000008411847209 */ /* 0x000fe60007810000 */
[----:B------:R-:W1:Y:S01]  /*13f70*/  I2F R172, R172 ;  /* 0x000000ac00ac7306 */ /* 0x000e620000201400 */
[----:B------:R-:W-:Y:S01]  /*13f80*/  FMNMX.FTZ R135, R19, R135, !PT ;  /* 0x0000008713877209 */ /* 0x000fe20007810000 */
[C---:B------:R-:W-:Y:S02]  /*13f90*/  FFMA.FTZ R20, R174.reuse, UR18, R20 ;  /* 0x00000012ae147c23 */ /* 0x040fe40008010014 */
[----:B------:R-:W-:Y:S03]  /*13fa0*/  FFMA.FTZ R22, R174, UR18, R22 ;  /* 0x00000012ae167c23 */ /* 0x000fe60008010016 */
[----:B------:R-:W-:Y:S03]  /*13fb0*/  FMNMX.FTZ R132, R20, R132, !PT ;  /* 0x0000008414847209 */ /* 0x000fe60007810000 */
[----:B------:R-:W1:Y:S01]  /*13fc0*/  I2F R171, R171 ;  /* 0x000000ab00ab7306 */ /* 0x000e620000201400 */
[----:B------:R-:W-:Y:S01]  /*13fd0*/  FMNMX.FTZ R135, R22, R135, !PT ;  /* 0x0000008716877209 */ /* 0x000fe20007810000 */
[C---:B-----5:R-:W-:Y:S02]  /*13fe0*/  FFMA.FTZ R21, R173.reuse, UR18, R21 ;  /* 0x00000012ad157c23 */ /* 0x060fe40008010015 */
[----:B------:R-:W-:Y:S03]  /*13ff0*/  FFMA.FTZ R23, R173, UR18, R23 ;  /* 0x00000012ad177c23 */ /* 0x000fe60008010017 */
[----:B------:R-:W-:Y:S03]  /*14000*/  FMNMX.FTZ R132, R21, R132, !PT ;  /* 0x0000008415847209 */ /* 0x000fe60007810000 */
[----:B------:R-:W5:Y:S01]  /*14010*/  I2F R169, R169 ;  /* 0x000000a900a97306 */ /* 0x000f620000201400 */
[----:B------:R-:W-:Y:S01]  /*14020*/  FMNMX.FTZ R135, R23, R135, !PT ;  /* 0x0000008717877209 */ /* 0x000fe20007810000 */
[C---:B-1----:R-:W-:Y:S02]  /*14030*/  FFMA.FTZ R24, R172.reuse, UR18, R24 ;  /* 0x00000012ac187c23 */ /* 0x042fe40008010018 */
[----:B------:R-:W-:Y:S03]  /*14040*/  FFMA.FTZ R26, R172, UR18, R26 ;  /* 0x00000012ac1a7c23 */ /* 0x000fe6000801001a */
        /* <DEDUP_REMOVED lines=12> */
[C---:B-1----:R-:W-:Y:S02]  /*14110*/  FFMA.FTZ R29, R134.reuse, UR18, R29 ;  /* 0x00000012861d7c23 */ /* 0x042fe4000801001d */
[----:B------:R-:W-:Y:S01]  /*14120*/  FFMA.FTZ R31, R134, UR18, R31 ;  /* 0x00000012861f7c23 */ /* 0x000fe2000801001f */
[----:B------:R-:W-:Y:S02]  /*14130*/  FMNMX.FTZ R134, R30, R135, !PT ;  /* 0x000000871e867209 */ /* 0x000fe40007810000 */
[----:B------:R-:W-:Y:S01]  /*14140*/  FMNMX.FTZ R132, R29, R132, !PT ;  /* 0x000000841d847209 */ /* 0x000fe20007810000 */
[C---:B------:R-:W-:Y:S02]  /*14150*/  FFMA.FTZ R32, R3.reuse, UR18, R32 ;  /* 0x0000001203207c23 */ /* 0x040fe40008010020 */
[----:B------:R-:W-:Y:S01]  /*14160*/  FFMA.FTZ R34, R3, UR18, R34 ;  /* 0x0000001203227c23 */ /* 0x000fe20008010022 */
[----:B------:R-:W-:Y:S02]  /*14170*/  FMNMX.FTZ R3, R31, R134, !PT ;  /* 0x000000861f037209 */ /* 0x000fe40007810000 */
[----:B------:R-:W-:Y:S02]  /*14180*/  FMNMX.FTZ R132, R32, R132, !PT ;  /* 0x0000008420847209 */ /* 0x000fe40007810000 */
[----:B------:R-:W-:Y:S01]  /*14190*/  LOP3.LUT R134, R249, UR5, RZ, 0x3c, !PT ;  /* 0x00000005f9867c12 */ /* 0x000fe2000f8e3cff */
[----:B------:R-:W-:Y:S01]  /*141a0*/  UIADD3 UR5, UR24, -0x255992d5, URZ ;  /* 0xdaa66d2b18057890 */ /* 0x000fe2000fffe03f */
[C---:B-----5:R-:W-:Y:S02]  /*141b0*/  FFMA.FTZ R33, R2.reuse, UR18, R33 ;  /* 0x0000001202217c23 */ /* 0x060fe40008010021 */
[----:B------:R-:W-:Y:S01]  /*141c0*/  FFMA.FTZ R35, R2, UR18, R35 ;  /* 0x0000001202237c23 */ /* 0x000fe20008010023 */
[----:B------:R-:W-:Y:S01]  /*141d0*/  FMNMX.FTZ R2, R34, R3, !PT ;  /* 0x0000000322027209 */ /* 0x000fe20007810000 */
[----:B------:R-:W-:Y:S01]  /*141e0*/  IMAD.WIDE.U32 R168, R134, -0x326172a9, RZ ;  /* 0xcd9e8d5786a87825 */ /* 0x000fe200078e00ff */
[----:B------:R-:W-:Y:S02]  /*141f0*/  FMNMX.FTZ R132, R33, R132, !PT ;  /* 0x0000008421847209 */ /* 0x000fe40007810000 */
[----:B------:R-:W-:Y:S02]  /*14200*/  FMNMX.FTZ R2, R35, R2, !PT ;  /* 0x0000000223027209 */ /* 0x000fe40007810000 */
[----:B------:R-:W-:Y:S01]  /*14210*/  LOP3.LUT R3, R247, UR4, R248, 0x96, !PT ;  /* 0x00000004f7037c12 */ /* 0x000fe2000f8e96f8 */
[----:B------:R-:W1:Y:S01]  /*14220*/  SHFL.BFLY PT, R135, R132, 0x2, 0x1f ;  /* 0x0c401f0084877f89 */ /* 0x000e6200000e0000 */
[----:B------:R-:W-:Y:S03]  /*14230*/  UIADD3 UR4, UR25, -0x126145ec, URZ ;  /* 0xed9eba1419047890 */ /* 0x000fe6000fffe03f */
[----:B------:R-:W-:Y:S04]  /*14240*/  IMAD.WIDE.U32 R224, R3, -0x326172a9, RZ ;  /* 0xcd9e8d5703e07825 */ /* 0x000fe800078e00ff */
[----:B------:R-:W5:Y:S01]  /*14250*/  SHFL.BFLY PT, R172, R2, 0x2, 0x1f ;  /* 0x0c401f0002ac7f89 */ /* 0x000f6200000e0000 */
[----:B------:R-:W-:Y:S02]  /*14260*/  LOP3.LUT R168, R225, UR33, R168, 0x96, !PT ;  /* 0x00000021e1a87c12 */ /* 0x000fe4000f8e96a8 */
[----:B-1----:R-:W-:Y:S05]  /*14270*/  FMNMX.FTZ R132, R132, R135, !PT ;  /* 0x0000008784847209 */ /* 0x002fea0007810000 */
[----:B------:R-:W1:Y:S01]  /*14280*/  SHFL.BFLY PT, R135, R132, 0x1, 0x1f ;  /* 0x0c201f0084877f89 */ /* 0x000e6200000e0000 */
[----:B-----5:R-:W-:Y:S07]  /*14290*/  FMNMX.FTZ R172, R2, R172, !PT ;  /* 0x000000ac02ac7209 */ /* 0x020fee0007810000 */
[----:B------:R-:W5:Y:S01]  /*142a0*/  SHFL.BFLY PT, R173, R172, 0x1, 0x1f ;  /* 0x0c201f00acad7f89 */ /* 0x000f6200000e0000 */
[----:B-1----:R-:W-:Y:S04]  /*142b0*/  FMNMX.FTZ R132, R132, R135, !PT ;  /* 0x0000008784847209 */ /* 0x002fe80007810000 */
[C---:B------:R-:W-:Y:S01]  /*142c0*/  FSETP.NEU.FTZ.AND P0, PT, R132.reuse, -INF , PT ;  /* 0xff8000008400780b */ /* 0x040fe20003f1d000 */
[----:B------:R-:W-:Y:S04]  /*142d0*/  FADD.FTZ R0, -R132, R0 ;  /* 0x0000000084007221 */ /* 0x000fe80000010100 */
[----:B------:R-:W-:Y:S01]  /*142e0*/  FMUL.FTZ R0, R0, c[0x0][0x23c] ;  /* 0x00008f0000007a20 */ /* 0x000fe20000410000 */
[----:B--2---:R-:W-:Y:S01]  /*142f0*/  LOP3.LUT R2, R169, UR27, R190, 0x96, !PT ;  /* 0x0000001ba9027c12 */ /* 0x004fe2000f8e96be */
[----:B------:R-:W-:Y:S04]  /*14300*/  IMAD.WIDE.U32 R168, R168, -0x2daee0ad, RZ ;  /* 0xd2511f53a8a87825 */ /* 0x000fe800078e00ff */
[----:B------:R-:W-:Y:S05]  /*14310*/  IMAD.WIDE.U32 R2, R2, -0x2daee0ad, RZ ;  /* 0xd2511f5302027825 */ /* 0x000fea00078e00ff */
[----:B------:R-:W-:Y:S01]  /*14320*/  LOP3.LUT R170, R169, UR34, R2, 0x96, !PT ;  /* 0x00000022a9aa7c12 */ /* 0x000fe2000f8e9602 */
[----:B------:R-:W-:Y:S01]  /*14330*/  FMUL.FTZ R2, R132, c[0x0][0x23c] ;  /* 0x00008f0084027a20 */ /* 0x000fe20000410000 */
[----:B------:R-:W-:Y:S02]  /*14340*/  LOP3.LUT R134, R3, UR29, R246, 0x96, !PT ;  /* 0x0000001d03867c12 */ /* 0x000fe4000f8e96f6 */
[----:B-----5:R-:W-:Y:S01]  /*14350*/  FMNMX.FTZ R3, R172, R173, !PT ;  /* 0x000000adac037209 */ /* 0x020fe20007810000 */
[----:B------:R-:W-:Y:S01]  /*14360*/  IMAD.WIDE.U32 R170, R170, -0x326172a9, RZ ;  /* 0xcd9e8d57aaaa7825 */ /* 0x000fe200078e00ff */
[----:B------:R-:W-:Y:S02]  /*14370*/  FSEL R2, R2, RZ, P0 ;  /* 0x000000ff02027208 */ /* 0x000fe40000000000 */
[----:B------:R-:W-:Y:S01]  /*14380*/  FSETP.NEU.FTZ.AND P0, PT, R3, -INF , PT ;  /* 0xff8000000300780b */ /* 0x000fe20003f1d000 */
[----:B------:R-:W-:Y:S04]  /*14390*/  IMAD.WIDE.U32 R134, R134, -0x326172a9, RZ ;  /* 0xcd9e8d5786867825 */ /* 0x000fe800078e00ff */
[----:B------:R-:W-:Y:S01]  /*143a0*/  FFMA.FTZ R5, R5, c[0x0][0x23c], -R2 ;  /* 0x00008f0005057a23 */ /* 0x000fe20000010802 */
[----:B------:R-:W-:Y:S01]  /*143b0*/  LOP3.LUT R178, R171, UR30, R134, 0x96, !PT ;  /* 0x0000001eabb27c12 */ /* 0x000fe2000f8e9686 */
[----:B------:R-:W-:Y:S01]  /*143c0*/  FFMA.FTZ R175, R4, c[0x0][0x23c], -R2 ;  /* 0x00008f0004af7a23 */ /* 0x000fe20000010802 */
[----:B------:R-:W-:Y:S01]  /*143d0*/  LOP3.LUT R135, R135, UR5, R224, 0x96, !PT ;  /* 0x0000000587877c12 */ /* 0x000fe2000f8e96e0 */
[----:B------:R1:W-:Y:S01]  /*143e0*/  MUFU.EX2 R185, R5 ;  /* 0x0000000500b97308 */ /* 0x0003e20000000800 */
[----:B------:R-:W-:Y:S02]  /*143f0*/  FMUL.FTZ R4, R3, c[0x0][0x23c] ;  /* 0x00008f0003047a20 */ /* 0x000fe40000410000 */
[----:B------:R-:W-:Y:S03]  /*14400*/  IMAD.WIDE.U32 R178, R178, -0x2daee0ad, RZ ;  /* 0xd2511f53b2b27825 */ /* 0x000fe600078e00ff */
[----:B------:R-:W-:Y:S01]  /*14410*/  FSEL R4, R4, RZ, P0 ;  /* 0x000000ff04047208 */ /* 0x000fe20000000000 */
[----:B------:R-:W-:Y:S01]  /*14420*/  IMAD.WIDE.U32 R134, R135, -0x2daee0ad, RZ ;  /* 0xd2511f5387867825 */ /* 0x000fe200078e00ff */
[----:B------:R-:W-:Y:S02]  /*14430*/  IADD3 R210, P0, R208, UR19, RZ ;  /* 0x00000013d0d27c10 */ /* 0x000fe4000ff1e0ff */
[----:B------:R-:W2:Y:S01]  /*14440*/  MUFU.EX2 R175, R175 ;  /* 0x000000af00af7308 */ /* 0x000ea20000000800 */
[----:B------:R-:W-:Y:S01]  /*14450*/  FFMA.FTZ R6, R6, c[0x0][0x23c], -R4 ;  /* 0x00008f0006067a23 */ /* 0x000fe20000010804 */
[----:B------:R-:W-:Y:S01]  /*14460*/  LOP3.LUT R176, R179, UR28, R134, 0x96, !PT ;  /* 0x0000001cb3b07c12 */ /* 0x000fe2000f8e9686 */
[----:B------:R-:W-:Y:S01]  /*14470*/  FFMA.FTZ R7, R7, c[0x0][0x23c], -R4 ;  /* 0x00008f0007077a23 */ /* 0x000fe20000010804 */
[----:B------:R-:W-:Y:S01]  /*14480*/  LOP3.LUT R172, R135, UR4, R168, 0x96, !PT ;  /* 0x0000000487ac7c12 */ /* 0x000fe2000f8e96a8 */
[--C-:B------:R-:W-:Y:S01]  /*14490*/  FFMA.FTZ R8, R8, c[0x0][0x23c], -R2.reuse ;  /* 0x00008f0008087a23 */ /* 0x100fe20000010802 */
[----:B------:R-:W-:Y:S01]  /*144a0*/  IADD3.X R211, R209, UR12, RZ, P0, !PT ;  /* 0x0000000cd1d37c10 */ /* 0x000fe200087fe4ff */
[----:B------:R-:W-:Y:S03]  /*144b0*/  IMAD.WIDE.U32 R176, R176, -0x326172a9, RZ ;  /* 0xcd9e8d57b0b07825 */ /* 0x000fe600078e00ff */
[----:B------:R5:W-:Y:S01]  /*144c0*/  MUFU.EX2 R182, R6 ;  /* 0x0000000600b67308 */ /* 0x000be20000000800 */
[----:B------:R-:W-:Y:S04]  /*144d0*/  IMAD.WIDE.U32 R172, R172, -0x326172a9, RZ ;  /* 0xcd9e8d57acac7825 */ /* 0x000fe800078e00ff */
[----:B------:R-:W-:Y:S01]  /*144e0*/  FFMA.FTZ R9, R9, c[0x0][0x23c], -R2 ;  /* 0x00008f0009097a23 */ /* 0x000fe20000010802 */
[----:B-1----:R-:W-:Y:S01]  /*144f0*/  LOP3.LUT R5, R177, UR7, R172, 0x96, !PT ;  /* 0x00000007b1057c12 */ /* 0x002fe2000f8e96ac */
[----:B------:R-:W-:Y:S01]  /*14500*/  FFMA.FTZ R220, R25, c[0x0][0x23c], -R2 ;  /* 0x00008f0019dc7a23 */ /* 0x000fe20000010802 */
[----:B------:R-:W-:Y:S01]  /*14510*/  LOP3.LUT R180, R173, UR26, R170, 0x96, !PT ;  /* 0x0000001aadb47c12 */ /* 0x000fe2000f8e96aa */
[--C-:B------:R-:W-:Y:S01]  /*14520*/  FFMA.FTZ R214, R20, c[0x0][0x23c], -R2.reuse ;  /* 0x00008f0014d67a23 */ /* 0x100fe20000010802 */
[----:B------:R-:W-:Y:S01]  /*14530*/  LOP3.LUT R134, R5, 0xff, RZ, 0xc0, !PT ;  /* 0x000000ff05867812 */ /* 0x000fe200078ec0ff */
[----:B------:R1:W1:Y:S01]  /*14540*/  MUFU.EX2 R187, R7 ;  /* 0x0000000700bb7308 */ /* 0x0002620000000800 */
[--C-:B------:R-:W-:Y:S02]  /*14550*/  FFMA.FTZ R215, R21, c[0x0][0x23c], -R2.reuse ;  /* 0x00008f0015d77a23 */ /* 0x100fe40000010802 */
[----:B------:R-:W-:Y:S01]  /*14560*/  ISETP.GE.U32.AND P2, PT, R181, R134, PT ;  /* 0x00000086b500720c */ /* 0x000fe20003f46070 */
[--C-:B------:R-:W-:Y:S01]  /*14570*/  FFMA.FTZ R218, R24, c[0x0][0x23c], -R2.reuse ;  /* 0x00008f0018da7a23 */ /* 0x100fe20000010802 */
[----:B--2---:R-:W-:Y:S01]  /*14580*/  F2FP.PACK_AB R135, R185, R175 ;  /* 0x000000afb987723e */ /* 0x004fe200000000ff */
[--C-:B------:R-:W-:Y:S02]  /*14590*/  FFMA.FTZ R226, R28, c[0x0][0x23c], -R2.reuse ;  /* 0x00008f001ce27a23 */ /* 0x100fe40000010802 */
[----:B------:R-:W-:Y:S01]  /*145a0*/  FFMA.FTZ R228, R29, c[0x0][0x23c], -R2 ;  /* 0x00008f001de47a23 */ /* 0x000fe20000010802 */
[----:B------:R-:W-:Y:S01]  /*145b0*/  PRMT R168, R135, 0x7632, R168 ;  /* 0x0000763287a87816 */ /* 0x000fe200000000a8 */
[--C-:B------:R-:W-:Y:S02]  /*145c0*/  FFMA.FTZ R236, R32, c[0x0][0x23c], -R2.reuse ;  /* 0x00008f0020ec7a23 */ /* 0x100fe40000010802 */
[--C-:B------:R-:W-:Y:S01]  /*145d0*/  FFMA.FTZ R238, R33, c[0x0][0x23c], -R2.reuse ;  /* 0x00008f0021ee7a23 */ /* 0x100fe20000010802 */
[----:B-----5:R-:W-:Y:S01]  /*145e0*/  LOP3.LUT R6, R5, 0xffff, RZ, 0xc0, !PT ;  /* 0x0000ffff05067812 */ /* 0x020fe200078ec0ff */
[----:B------:R-:W-:Y:S01]  /*145f0*/  FFMA.FTZ R212, R16, c[0x0][0x23c], -R2 ;  /* 0x00008f0010d47a23 */ /* 0x000fe20000010802 */
[----:B------:R-:W-:Y:S01]  /*14600*/  PRMT R134, R135, 0x5410, R168 ;  /* 0x0000541087867816 */ /* 0x000fe200000000a8 */
[----:B----4-:R-:W-:Y:S01]  /*14610*/  @!P2 HADD2 R186, -R135.H0_H0, -RZ.H0_H0 ;  /* 0xa00000ff87baa230 */ /* 0x010fe20000000900 */
[----:B------:R-:W-:Y:S01]  /*14620*/  SHF.R.U32.HI R6, RZ, 0x8, R6 ;  /* 0x00000008ff067819 */ /* 0x000fe20000011606 */
[----:B------:R-:W-:Y:S02]  /*14630*/  FFMA.FTZ R213, R17, c[0x0][0x23c], -R2 ;  /* 0x00008f0011d57a23 */ /* 0x000fe40000010802 */
[--C-:B------:R-:W-:Y:S01]  /*14640*/  FFMA.FTZ R11, R11, c[0x0][0x23c], -R4.reuse ;  /* 0x00008f000b0b7a23 */ /* 0x100fe20000010804 */
[----:B------:R2:W-:Y:S01]  /*14650*/  @!P2 STL.S16 [R1+0x2c], R186 ;  /* 0x00002cba0100a387 */ /* 0x0005e20000100600 */
[----:B------:R-:W-:Y:S01]  /*14660*/  LOP3.LUT R6, R6, 0xffff, RZ, 0xc0, !PT ;  /* 0x0000ffff06067812 */ /* 0x000fe200078ec0ff */
[--C-:B------:R-:W-:Y:S01]  /*14670*/  FFMA.FTZ R206, R18, c[0x0][0x23c], -R4.reuse ;  /* 0x00008f0012ce7a23 */ /* 0x100fe20000010804 */
[----:B-1----:R-:W-:Y:S01]  /*14680*/  SHF.R.U32.HI R7, RZ, 0x10, R5 ;  /* 0x00000010ff077819 */ /* 0x002fe20000011605 */
[----:B------:R1:W4:Y:S01]  /*14690*/  LDL.S16 R174, [R1+0x4c] ;  /* 0x00004c0001ae7983 */ /* 0x0003220000100600 */
[----:B------:R-:W-:Y:S01]  /*146a0*/  ISETP.GE.U32.AND P1, PT, R181, R6, PT ;  /* 0x00000006b500720c */ /* 0x000fe20003f26070 */
[--C-:B------:R-:W-:Y:S01]  /*146b0*/  FFMA.FTZ R216, R22, c[0x0][0x23c], -R4.reuse ;  /* 0x00008f0016d87a23 */ /* 0x100fe20000010804 */
[----:B------:R-:W-:Y:S01]  /*146c0*/  LOP3.LUT R6, R7, 0xff, RZ, 0xc0, !PT ;  /* 0x000000ff07067812 */ /* 0x000fe200078ec0ff */
[--C-:B------:R-:W-:Y:S01]  /*146d0*/  FFMA.FTZ R217, R23, c[0x0][0x23c], -R4.reuse ;  /* 0x00008f0017d97a23 */ /* 0x100fe20000010804 */
[----:B------:R-:W-:Y:S01]  /*146e0*/  PRMT R7, R186, 0x7610, R7 ;  /* 0x00007610ba077816 */ /* 0x000fe20000000007 */
[--C-:B------:R-:W-:Y:S01]  /*146f0*/  FFMA.FTZ R219, R26, c[0x0][0x23c], -R4.reuse ;  /* 0x00008f001adb7a23 */ /* 0x100fe20000010804 */
[----:B------:R-:W-:Y:S01]  /*14700*/  ISETP.GE.U32.AND P0, PT, R181, R6, PT ;  /* 0x00000006b500720c */ /* 0x000fe20003f06070 */
[--C-:B------:R-:W-:Y:S01]  /*14710*/  FFMA.FTZ R221, R27, c[0x0][0x23c], -R4.reuse ;  /* 0x00008f001bdd7a23 */ /* 0x100fe20000010804 */
[----:B------:R-:W-:Y:S01]  /*14720*/  SHF.R.U32.HI R5, RZ, 0x18, R5 ;  /* 0x00000018ff057819 */ /* 0x000fe20000011605 */
[--C-:B------:R-:W-:Y:S01]  /*14730*/  FFMA.FTZ R227, R30, c[0x0][0x23c], -R4.reuse ;  /* 0x00008f001ee37a23 */ /* 0x100fe20000010804 */
[----:B------:R-:W-:Y:S01]  /*14740*/  @!P2 PRMT R135, R7, 0x5410, RZ ;  /* 0x000054100787a816 */ /* 0x000fe200000000ff */
[--C-:B------:R-:W-:Y:S01]  /*14750*/  FFMA.FTZ R229, R31, c[0x0][0x23c], -R4.reuse ;  /* 0x00008f001fe57a23 */ /* 0x100fe20000010804 */
[----:B------:R-:W-:Y:S01]  /*14760*/  ISETP.GE.U32.AND P2, PT, R181, R5, PT ;  /* 0x00000005b500720c */ /* 0x000fe20003f46070 */
[----:B---3--:R-:W-:Y:S01]  /*14770*/  @!P1 HADD2 R188, -R168.H0_H0, -RZ.H0_H0 ;  /* 0xa00000ffa8bc9230 */ /* 0x008fe20000000900 */
[----:B------:R-:W-:Y:S01]  /*14780*/  F2FP.PACK_AB R169, R187, R182 ;  /* 0x000000b6bba9723e */ /* 0x000fe200000000ff */
[--C-:B------:R-:W-:Y:S01]  /*14790*/  FFMA.FTZ R10, R10, c[0x0][0x23c], -R4.reuse ;  /* 0x00008f000a0a7a23 */ /* 0x100fe20000010804 */
[----:B------:R-:W-:Y:S01]  /*147a0*/  LOP3.LUT R6, R176, 0xffff, RZ, 0xc0, !PT ;  /* 0x0000ffffb0067812 */ /* 0x000fe200078ec0ff */
[----:B------:R-:W-:Y:S01]  /*147b0*/  FFMA.FTZ R200, R15, c[0x0][0x23c], -R4 ;  /* 0x00008f000fc87a23 */ /* 0x000fe20000010804 */
[----:B------:R3:W-:Y:S01]  /*147c0*/  @!P1 STL.S16 [R1+0x54], R188 ;  /* 0x000054bc01009387 */ /* 0x0007e20000100600 */
[----:B------:R-:W-:Y:S01]  /*147d0*/  PRMT R184, R188, 0x7610, R184 ;  /* 0x00007610bcb87816 */ /* 0x000fe200000000b8 */
[----:B--2---:R2:W-:Y:S01]  /*147e0*/  MUFU.EX2 R186, R8 ;  /* 0x0000000800ba7308 */ /* 0x0045e20000000800 */
[----:B------:R-:W-:Y:S01]  /*147f0*/  @!P0 HADD2 R189, -R169.H0_H0, -RZ.H0_H0 ;  /* 0xa00000ffa9bd8230 */ /* 0x000fe20000000900 */
[----:B------:R-:W-:Y:S01]  /*14800*/  LOP3.LUT R7, R176, 0xff, RZ, 0xc0, !PT ;  /* 0x000000ffb0077812 */ /* 0x000fe200078ec0ff */
[----:B------:R-:W-:Y:S01]  /*14810*/  FFMA.FTZ R207, R19, c[0x0][0x23c], -R4 ;  /* 0x00008f0013cf7a23 */ /* 0x000fe20000010804 */
[----:B------:R-:W-:Y:S01]  /*14820*/  SHF.R.U32.HI R6, RZ, 0x8, R6 ;  /* 0x00000008ff067819 */ /* 0x000fe20000011606 */
[----:B------:R-:W-:Y:S01]  /*14830*/  FFMA.FTZ R237, R34, c[0x0][0x23c], -R4 ;  /* 0x00008f0022ed7a23 */ /* 0x000fe20000010804 */
[----:B------:R-:W-:Y:S01]  /*14840*/  PRMT R170, R169, 0x7632, R170 ;  /* 0x00007632a9aa7816 */ /* 0x000fe200000000aa */
[----:B------:R5:W-:Y:S01]  /*14850*/  @!P0 STL.S16 [R1+0x50], R189 ;  /* 0x000050bd01008387 */ /* 0x000be20000100600 */
[----:B------:R-:W-:Y:S01]  /*14860*/  @!P1 PRMT R168, R184, 0x5410, RZ ;  /* 0x00005410b8a89816 */ /* 0x000fe200000000ff */
[----:B------:R-:W-:Y:S01]  /*14870*/  FFMA.FTZ R239, R35, c[0x0][0x23c], -R4 ;  /* 0x00008f0023ef7a23 */ /* 0x000fe20000010804 */
[----:B------:R-:W-:Y:S01]  /*14880*/  ISETP.GE.U32.AND P1, PT, R181, R7, PT ;  /* 0x00000007b500720c */ /* 0x000fe20003f26070 */
[----:B------:R-:W-:Y:S01]  /*14890*/  @!P2 HADD2 R183, -R170.H0_H0, -RZ.H0_H0 ;  /* 0xa00000ffaab7a230 */ /* 0x000fe20000000900 */
[----:B------:R-:W-:Y:S01]  /*148a0*/  LOP3.LUT R6, R6, 0xffff, RZ, 0xc0, !PT ;  /* 0x0000ffff06067812 */ /* 0x000fe200078ec0ff */
[----:B------:R-:W-:Y:S01]  /*148b0*/  MUFU.EX2 R184, R10 ;  /* 0x0000000a00b87308 */ /* 0x000fe20000000800 */
[----:B------:R-:W-:Y:S01]  /*148c0*/  PRMT R173, R169, 0x5410, R170 ;  /* 0x00005410a9ad7816 */ /* 0x000fe200000000aa */
[----:B------:R-:W-:Y:S01]  /*148d0*/  STG.E.U16 [R208.64], R135 ;  /* 0x00000087d0007986 */ /* 0x000fe2000c101516 */
[----:B------:R-:W-:Y:S02]  /*148e0*/  LOP3.LUT R5, R177, UR7, R172, 0x96, !PT ;  /* 0x00000007b1057c12 */ /* 0x000fe4000f8e96ac */
[----:B------:R-:W-:Y:S01]  /*148f0*/  PRMT R7, R183, 0x7610, R7 ;  /* 0x00007610b7077816 */ /* 0x000fe20000000007 */
[----:B------:R-:W-:Y:S03]  /*14900*/  @!P2 STL.S16 [R1+0x38], R183 ;  /* 0x000038b70100a387 */ /* 0x000fe60000100600 */
[----:B------:R-:W-:Y:S01]  /*14910*/  @!P2 PRMT R170, R7, 0x5410, RZ ;  /* 0x0000541007aaa816 */ /* 0x000fe200000000ff */
[----:B---3--:R-:W3:Y:S01]  /*14920*/  MUFU.EX2 R188, R9 ;  /* 0x0000000900bc7308 */ /* 0x008ee20000000800 */
[----:B--2---:R-:W-:Y:S01]  /*14930*/  PRMT R8, R189, 0x7610, R8 ;  /* 0x00007610bd087816 */ /* 0x004fe20000000008 */
[----:B------:R-:W-:Y:S03]  /*14940*/  STG.E.U16 [R208.64+0x2], R168 ;  /* 0x000002a8d0007986 */ /* 0x000fe6000c101516 */
[----:B------:R-:W-:Y:S01]  /*14950*/  @!P0 PRMT R169, R8, 0x5410, RZ ;  /* 0x0000541008a98816 */ /* 0x000fe200000000ff */
[----:B------:R-:W-:Y:S01]  /*14960*/  IMAD.MOV.U32 R8, RZ, RZ, R190 ;  /* 0x000000ffff087224 */ /* 0x000fe200078e00be */
[----:B------:R-:W-:Y:S01]  /*14970*/  ISETP.GE.U32.AND P0, PT, R181, R6, PT ;  /* 0x00000006b500720c */ /* 0x000fe20003f06070 */
[----:B------:R-:W-:Y:S01]  /*14980*/  FFMA.FTZ R190, R13, c[0x0][0x23c], -R2 ;  /* 0x00008f000dbe7a23 */ /* 0x000fe20000010802 */
[----:B------:R-:W-:Y:S01]  /*14990*/  SHF.R.U32.HI R6, RZ, 0x10, R176 ;  /* 0x00000010ff067819 */ /* 0x000fe200000116b0 */
[----:B-----5:R-:W-:Y:S01]  /*149a0*/  FFMA.FTZ R189, R14, c[0x0][0x23c], -R4 ;  /* 0x00008f000ebd7a23 */ /* 0x020fe20000010804 */
[----:B------:R-:W-:Y:S01]  /*149b0*/  LOP3.LUT R4, R5, 0xffff, RZ, 0xc0, !PT ;  /* 0x0000ffff05047812 */ /* 0x000fe200078ec0ff */
[----:B------:R-:W-:Y:S01]  /*149c0*/  IMAD.MOV.U32 R16, RZ, RZ, R8 ;  /* 0x000000ffff107224 */ /* 0x000fe200078e0008 */
[----:B------:R-:W-:Y:S02]  /*149d0*/  STG.E.U16 [R210.64+0x2], R170 ;  /* 0x000002aad2007986 */ /* 0x000fe4000c101516 */
[----:B------:R-:W-:Y:S02]  /*149e0*/  SHF.R.U32.HI R4, RZ, 0x8, R4 ;  /* 0x00000008ff047819 */ /* 0x000fe40000011604 */
[----:B------:R-:W-:Y:S01]  /*149f0*/  STG.E.U16 [R210.64], R169 ;  /* 0x000000a9d2007986 */ /* 0x000fe2000c101516 */
[----:B---3--:R-:W-:Y:S01]  /*14a00*/  F2FP.PACK_AB R172, R188, R186 ;  /* 0x000000babcac723e */ /* 0x008fe200000000ff */
[----:B------:R-:W-:Y:S02]  /*14a10*/  IMAD.MOV.U32 R9, RZ, RZ, R191 ;  /* 0x000000ffff097224 */ /* 0x000fe400078e00bf */
[----:B------:R-:W-:Y:S01]  /*14a20*/  FFMA.FTZ R191, R12, c[0x0][0x23c], -R2 ;  /* 0x00008f000cbf7a23 */ /* 0x000fe20000010802 */
[----:B------:R-:W-:Y:S01]  /*14a30*/  LOP3.LUT R2, R6, 0xff, RZ, 0xc0, !PT ;  /* 0x000000ff06027812 */ /* 0x000fe200078ec0ff */
[----:B------:R-:W-:Y:S01]  /*14a40*/  IMAD.MOV.U32 R17, RZ, RZ, R9 ;  /* 0x000000ffff117224 */ /* 0x000fe200078e0009 */
[----:B------:R-:W-:Y:S02]  /*14a50*/  PRMT R171, R172, 0x7632, R171 ;  /* 0x00007632acab7816 */ /* 0x000fe400000000ab */
[C---:B------:R-:W-:Y:S02]  /*14a60*/  ISETP.GE.U32.AND P2, PT, R181.reuse, R2, PT ;  /* 0x00000002b500720c */ /* 0x040fe40003f46070 */
[----:B------:R2:W3:Y:S02]  /*14a70*/  MUFU.EX2 R2, R0 ;  /* 0x0000000000027308 */ /* 0x0004e40000000800 */
[----:B--2---:R-:W-:Y:S01]  /*14a80*/  SHF.R.U32.HI R0, RZ, 0x18, R176 ;  /* 0x00000018ff007819 */ /* 0x004fe200000116b0 */
[C---:B---3--:R-:W-:Y:S02]  /*14a90*/  FFMA.FTZ R175, R2.reuse, R244, R175 ;  /* 0x000000f402af7223 */ /* 0x048fe400000100af */
[C---:B------:R-:W-:Y:S01]  /*14aa0*/  FMUL.FTZ R28, R2.reuse, R140 ;  /* 0x0000008c021c7220 */ /* 0x040fe20000410000 */
[----:B------:R-:W2:Y:S01]  /*14ab0*/  LDC.U8 R244, c[0x0][0x2d8] ;  /* 0x0000b600fff47b82 */ /* 0x000ea20000000000 */
[C---:B------:R-:W-:Y:S02]  /*14ac0*/  FMUL.FTZ R29, R2.reuse, R141 ;  /* 0x0000008d021d7220 */ /* 0x040fe40000410000 */
[C---:B------:R-:W-:Y:S02]  /*14ad0*/  FMUL.FTZ R12, R2.reuse, R156 ;  /* 0x0000009c020c7220 */ /* 0x040fe40000410000 */
[----:B------:R-:W-:Y:S02]  /*14ae0*/  IMAD.MOV.U32 R156, RZ, RZ, R16 ;  /* 0x000000ffff9c7224 */ /* 0x000fe400078e0010 */
[C---:B------:R-:W-:Y:S02]  /*14af0*/  FMUL.FTZ R16, R2.reuse, R152 ;  /* 0x0000009802107220 */ /* 0x040fe40000410000 */
        /* <DEDUP_REMOVED lines=9> */
[C---:B------:R-:W-:Y:S01]  /*14b90*/  FMUL.FTZ R24, R2.reuse, R144 ;  /* 0x0000009002187220 */ /* 0x040fe20000410000 */
[----:B------:R-:W-:Y:S01]  /*14ba0*/  MUFU.EX2 R149, R191 ;  /* 0x000000bf00957308 */ /* 0x000fe20000000800 */
        /* <DEDUP_REMOVED lines=49> */
[----:B----4-:R-:W-:Y:S05]  /*14ec0*/  @!P1 HADD2 R174, -R172.H0_H0, -RZ.H0_H0 ;  /* 0xa00000ffacae9230 */ /* 0x010fea0000000900 */
[----:B------:R3:W-:Y:S01]  /*14ed0*/  @!P1 STL.S16 [R1+0x4c], R174 ;  /* 0x00004cae01009387 */ /* 0x0007e20000100600 */
[----:B------:R-:W-:Y:S03]  /*14ee0*/  PRMT R6, R174, 0x7610, R6 ;  /* 0x00007610ae067816 */ /* 0x000fe60000000006 */
[----:B------:R1:W4:Y:S04]  /*14ef0*/  LDL.S16 R145, [R1+0x6c] ;  /* 0x00006c0001917983 */ /* 0x0003280000100600 */
[----:B------:R1:W5:Y:S01]  /*14f00*/  LDL.S16 R148, [R1+0x68] ;  /* 0x0000680001947983 */ /* 0x0003620000100600 */
[----:B---3--:R-:W-:Y:S02]  /*14f10*/  PRMT R174, R172, 0x5410, R171 ;  /* 0x00005410acae7816 */ /* 0x008fe400000000ab */
[----:B------:R-:W-:Y:S02]  /*14f20*/  @!P1 PRMT R172, R6, 0x5410, RZ ;  /* 0x0000541006ac9816 */ /* 0x000fe400000000ff */
[----:B------:R-:W-:Y:S01]  /*14f30*/  ISETP.GE.U32.AND P1, PT, R181, R0, PT ;  /* 0x00000000b500720c */ /* 0x000fe20003f26070 */
[----:B------:R-:W-:Y:S01]  /*14f40*/  IMAD.WIDE.U32 R180, R180, -0x2daee0ad, RZ ;  /* 0xd2511f53b4b47825 */ /* 0x000fe200078e00ff */
[----:B------:R-:W-:Y:S01]  /*14f50*/  LOP3.LUT R0, R5, 0xff, RZ, 0xc0, !PT ;  /* 0x000000ff05007812 */ /* 0x000fe200078ec0ff */
[----:B------:R-:W-:Y:S01]  /*14f60*/  STG.E.U16 [R208.64+0x10], R172 ;  /* 0x000010acd0007986 */ /* 0x000fe2000c101516 */
[----:B------:R-:W-:Y:S02]  /*14f70*/  LOP3.LUT R6, R176, 0xff, RZ, 0xc0, !PT ;  /* 0x000000ffb0067812 */ /* 0x000fe400078ec0ff */
[----:B------:R-:W-:Y:S02]  /*14f80*/  PRMT R183, R0, 0x5410, R4 ;  /* 0x0000541000b77816 */ /* 0x000fe40000000004 */
[----:B------:R-:W-:Y:S02]  /*14f90*/  LOP3.LUT R0, R176, 0xffff, RZ, 0xc0, !PT ;  /* 0x0000ffffb0007812 */ /* 0x000fe400078ec0ff */
[----:B------:R-:W-:Y:S02]  /*14fa0*/  LOP3.LUT R179, R181, UR13, R178, 0x96, !PT ;  /* 0x0000000db5b37c12 */ /* 0x000fe4000f8e96b2 */
[----:B------:R-:W-:Y:S01]  /*14fb0*/  SHF.R.U32.HI R4, RZ, 0x8, R0 ;  /* 0x00000008ff047819 */ /* 0x000fe20000011600 */
[----:B------:R-:W-:Y:S01]  /*14fc0*/  FADD.FTZ R0, -R3, R133 ;  /* 0x0000008503007221 */ /* 0x000fe20000010100 */
[----:B------:R-:W-:Y:S02]  /*14fd0*/  LOP3.LUT R178, R181, UR13, R178, 0x96, !PT ;  /* 0x0000000db5b27c12 */ /* 0x000fe4000f8e96b2 */
[----:B------:R-:W-:Y:S01]  /*14fe0*/  PRMT R177, R6, 0x5410, R4 ;  /* 0x0000541006b17816 */ /* 0x000fe20000000004 */
[----:B------:R-:W-:Y:S01]  /*14ff0*/  FMUL.FTZ R0, R0, c[0x0][0x23c] ;  /* 0x00008f0000007a20 */ /* 0x000fe20000410000 */
[--C-:B------:R-:W-:Y:S02]  /*15000*/  SHF.R.U32.HI R4, RZ, 0x10, R5.reuse ;  /* 0x00000010ff047819 */ /* 0x100fe40000011605 */
[----:B------:R-:W-:Y:S02]  /*15010*/  SHF.R.U32.HI R5, RZ, 0x18, R5 ;  /* 0x00000018ff057819 */ /* 0x000fe40000011605 */
[----:B------:R-:W-:Y:S01]  /*15020*/  LOP3.LUT R4, R4, 0xff, RZ, 0xc0, !PT ;  /* 0x000000ff04047812 */ /* 0x000fe200078ec0ff */
[----:B------:R-:W3:Y:S01]  /*15030*/  MUFU.EX2 R0, R0 ;  /* 0x0000000000007308 */ /* 0x000ee20000000800 */
[--C-:B------:R-:W-:Y:S02]  /*15040*/  SHF.R.U32.HI R6, RZ, 0x10, R176.reuse ;  /* 0x00000010ff067819 */ /* 0x100fe400000116b0 */
[----:B------:R-:W-:Y:S01]  /*15050*/  PRMT R133, R4, 0x5410, R5 ;  /* 0x0000541004857816 */ /* 0x000fe20000000005 */
[C---:B------:R-:W-:Y:S01]  /*15060*/  FMUL.FTZ R5, R2.reuse, R165 ;  /* 0x000000a502057220 */ /* 0x040fe20000410000 */
[----:B------:R-:W-:Y:S01]  /*15070*/  SHF.R.U32.HI R176, RZ, 0x18, R176 ;  /* 0x00000018ffb07819 */ /* 0x000fe200000116b0 */
[----:B------:R-:W-:Y:S01]  /*15080*/  FMUL.FTZ R4, R2, R164 ;  /* 0x000000a402047220 */ /* 0x000fe20000410000 */
[----:B------:R-:W-:Y:S01]  /*15090*/  LOP3.LUT R6, R6, 0xff, RZ, 0xc0, !PT ;  /* 0x000000ff06067812 */ /* 0x000fe200078ec0ff */
[----:B------:R1:W5:Y:S02]  /*150a0*/  LDL.S16 R2, [R1+0x34] ;  /* 0x0000340001027983 */ /* 0x0003640000100600 */
[----:B------:R-:W1:Y:S01]  /*150b0*/  MUFU.EX2 R165, R11 ;  /* 0x0000000b00a57308 */ /* 0x000e620000000800 */
[----:B------:R-:W-:Y:S09]  /*150c0*/  PRMT R176, R6, 0x5410, R176 ;  /* 0x0000541006b07816 */ /* 0x000ff200000000b0 */
[----:B------:R-:W-:Y:S01]  /*150d0*/  MUFU.EX2 R164, R213 ;  /* 0x000000d500a47308 */ /* 0x000fe20000000800 */
[C---:B---3--:R-:W-:Y:S02]  /*150e0*/  FMUL.FTZ R30, R0.reuse, R142 ;  /* 0x0000008e001e7220 */ /* 0x048fe40000410000 */
[C---:B------:R-:W-:Y:S02]  /*150f0*/  FMUL.FTZ R31, R0.reuse, R143 ;  /* 0x0000008f001f7220 */ /* 0x040fe40000410000 */
[----:B------:R-:W3:Y:S01]  /*15100*/  LDSM.16.MT88.4 R140, [R193+0x10000] ;  /* 0x01000000c18c783b */ /* 0x000ee20000004200 */
[----:B------:R-:W-:Y:S01]  /*15110*/  FFMA.FTZ R182, R0, R245, R182 ;  /* 0x000000f500b67223 */ /* 0x000fe200000100b6 */
[----:B--2---:R-:W-:Y:S01]  /*15120*/  PRMT R245, R244, 0x7054, R244 ;  /* 0x00007054f4f57816 */ /* 0x004fe200000000f4 */
[C---:B------:R-:W-:Y:S01]  /*15130*/  FMUL.FTZ R34, R0.reuse, R138 ;  /* 0x0000008a00227220 */ /* 0x040fe20000410000 */
[----:B------:R-:W2:Y:S01]  /*15140*/  LDC.U8 R244, c[0x0][0x2d8] ;  /* 0x0000b600fff47b82 */ /* 0x000ea20000000000 */
[C---:B------:R-:W-:Y:S01]  /*15150*/  FMUL.FTZ R35, R0.reuse, R139 ;  /* 0x0000008b00237220 */ /* 0x040fe20000410000 */
[----:B-1----:R-:W-:Y:S01]  /*15160*/  F2FP.PACK_AB R152, R165, R184 ;  /* 0x000000b8a598723e */ /* 0x002fe200000000ff */
[--C-:B------:R-:W-:Y:S01]  /*15170*/  HSET2.LE.AND R136, R183, R245.reuse, PT ;  /* 0x000000f5b7887233 */ /* 0x100fe20003803000 */
[----:B------:R-:W-:Y:S01]  /*15180*/  FMUL.FTZ R18, R0, R154 ;  /* 0x0000009a00127220 */ /* 0x000fe20000410000 */
[--C-:B------:R-:W-:Y:S01]  /*15190*/  HSET2.LE.AND R137, R133, R245.reuse, PT ;  /* 0x000000f585897233 */ /* 0x100fe20003803000 */
[----:B------:R-:W-:Y:S01]  /*151a0*/  PRMT R153, R152, 0x7632, R153 ;  /* 0x0000763298997816 */ /* 0x000fe20000000099 */
[--C-:B------:R-:W-:Y:S01]  /*151b0*/  HSET2.LE.AND R138, R177, R245.reuse, PT ;  /* 0x000000f5b18a7233 */ /* 0x100fe20003803000 */
[C---:B------:R-:W-:Y:S01]  /*151c0*/  FMUL.FTZ R26, R0.reuse, R146 ;  /* 0x00000092001a7220 */ /* 0x040fe20000410000 */
[--C-:B------:R-:W-:Y:S01]  /*151d0*/  HSET2.LE.AND R139, R176, R245.reuse, PT ;  /* 0x000000f5b08b7233 */ /* 0x100fe20003803000 */
[C---:B------:R-:W-:Y:S01]  /*151e0*/  FMUL.FTZ R27, R0.reuse, R147 ;  /* 0x00000093001b7220 */ /* 0x040fe20000410000 */
[----:B------:R-:W-:Y:S01]  /*151f0*/  LOP3.LUT R137, R137, R173, RZ, 0xc0, !PT ;  /* 0x000000ad89897212 */ /* 0x000fe200078ec0ff */
[----:B------:R-:W-:Y:S01]  /*15200*/  FMUL.FTZ R6, R0, R166 ;  /* 0x000000a600067220 */ /* 0x000fe20000410000 */
[----:B------:R-:W-:Y:S01]  /*15210*/  LOP3.LUT R136, R136, R134, RZ, 0xc0, !PT ;  /* 0x0000008688887212 */ /* 0x000fe200078ec0ff */
[----:B------:R-:W-:Y:S01]  /*15220*/  FMUL.FTZ R7, R0, R167 ;  /* 0x000000a700077220 */ /* 0x000fe20000410000 */
[----:B------:R-:W-:Y:S01]  /*15230*/  LOP3.LUT R138, R138, R174, RZ, 0xc0, !PT ;  /* 0x000000ae8a8a7212 */ /* 0x000fe200078ec0ff */
[C---:B------:R-:W-:Y:S01]  /*15240*/  FMUL.FTZ R10, R0.reuse, R162 ;  /* 0x000000a2000a7220 */ /* 0x040fe20000410000 */
[----:B------:R1:W5:Y:S01]  /*15250*/  LDL.S16 R154, [R1+0x28] ;  /* 0x00002800019a7983 */ /* 0x0003620000100600 */
[C---:B------:R-:W-:Y:S01]  /*15260*/  FMUL.FTZ R11, R0.reuse, R163 ;  /* 0x000000a3000b7220 */ /* 0x040fe20000410000 */
[----:B------:R-:W-:Y:S01]  /*15270*/  MUFU.EX2 R167, R207 ;  /* 0x000000cf00a77308 */ /* 0x000fe20000000800 */
[C---:B------:R-:W-:Y:S02]  /*15280*/  FMUL.FTZ R14, R0.reuse, R158 ;  /* 0x0000009e000e7220 */ /* 0x040fe40000410000 */
[C---:B------:R-:W-:Y:S02]  /*15290*/  FMUL.FTZ R15, R0.reuse, R159 ;  /* 0x0000009f000f7220 */ /* 0x040fe40000410000 */
[C---:B------:R-:W-:Y:S02]  /*152a0*/  FMUL.FTZ R19, R0.reuse, R155 ;  /* 0x0000009b00137220 */ /* 0x040fe40000410000 */
        /* <DEDUP_REMOVED lines=52> */
[----:B------:R-:W-:Y:S01]  /*155f0*/  PRMT R0, R152, 0x5410, R153 ;  /* 0x0000541098007816 */ /* 0x000fe20000000099 */
[----:B------:R-:W-:Y:S02]  /*15600*/  IMAD.MOV.U32 R158, RZ, RZ, R156 ;  /* 0x000000ffff9e7224 */ /* 0x000fe400078e009c */
[----:B------:R-:W-:Y:S01]  /*15610*/  IMAD.MOV.U32 R159, RZ, RZ, R157 ;  /* 0x000000ffff9f7224 */ /* 0x000fe200078e009d */
[----:B------:R-:W-:Y:S01]  /*15620*/  LOP3.LUT R139, R139, R0, RZ, 0xc0, !PT ;  /* 0x000000008b8b7212 */ /* 0x000fe200078ec0ff */
[----:B------:R-:W-:Y:S01]  /*15630*/  IMAD.MOV.U32 R174, RZ, RZ, R158 ;  /* 0x000000ffffae7224 */ /* 0x000fe200078e009e */
[----:B------:R-:W-:Y:S01]  /*15640*/  LOP3.LUT R0, R179, 0xff, RZ, 0xc0, !PT ;  /* 0x000000ffb3007812 */ /* 0x000fe200078ec0ff */
[----:B------:R-:W-:Y:S01]  /*15650*/  FADD.FTZ R151, R185, R175 ;  /* 0x000000afb9977221 */ /* 0x000fe20000010000 */
[----:B------:R-:W-:Y:S01]  /*15660*/  MUFU.EX2 R158, R212 ;  /* 0x000000d4009e7308 */ /* 0x000fe20000000800 */
[----:B------:R-:W-:Y:S02]  /*15670*/  IMAD.MOV.U32 R175, RZ, RZ, R159 ;  /* 0x000000ffffaf7224 */ /* 0x000fe400078e009f */
[C---:B---3--:R-:W-:Y:S01]  /*15680*/  HMMA.16816.F32 R4, R136.reuse, R140, R4 ;  /* 0x0000008c8804723c */ /* 0x048fe20000001804 */
[----:B------:R-:W-:Y:S06]  /*15690*/  FADD.FTZ R151, R186, R151 ;  /* 0x00000097ba977221 */ /* 0x000fec0000010000 */
[----:B------:R-:W-:Y:S01]  /*156a0*/  MUFU.EX2 R212, R237 ;  /* 0x000000ed00d47308 */ /* 0x000fe20000000800 */
[C---:B------:R-:W-:Y:S01]  /*156b0*/  HMMA.16816.F32 R8, R136.reuse, R142, R8 ;  /* 0x0000008e8808723c */ /* 0x040fe20000001808 */
[----:B------:R-:W3:Y:S07]  /*156c0*/  LDSM.16.MT88.4 R140, [R194+0x10000] ;  /* 0x01000000c28c783b */ /* 0x000eee0000004200 */
[C---:B---3--:R-:W-:Y:S08]  /*156d0*/  HMMA.16816.F32 R12, R136.reuse, R140, R12 ;  /* 0x0000008c880c723c */ /* 0x048ff0000000180c */
[C---:B------:R-:W-:Y:S01]  /*156e0*/  HMMA.16816.F32 R16, R136.reuse, R142, R16 ;  /* 0x0000008e8810723c */ /* 0x040fe20000001810 */
[----:B------:R-:W3:Y:S03]  /*156f0*/  LDSM.16.MT88.4 R140, [R196+0x10000] ;  /* 0x01000000c48c783b */ /* 0x000ee60000004200 */
[----:B----4-:R-:W-:Y:S02]  /*15700*/  @!P0 HADD2 R145, -R171.H0_H0, -RZ.H0_H0 ;  /* 0xa00000ffab918230 */ /* 0x010fe40000000900 */
[----:B-----5:R-:W-:Y:S03]  /*15710*/  @!P2 HADD2 R148, -R152.H0_H0, -RZ.H0_H0 ;  /* 0xa00000ff9894a230 */ /* 0x020fe60000000900 */
[----:B------:R-:W-:Y:S03]  /*15720*/  @!P0 STL.S16 [R1+0x6c], R145 ;  /* 0x00006c9101008387 */ /* 0x000fe60000100600 */
[----:B------:R-:W-:Y:S01]  /*15730*/  PRMT R144, R145, 0x7610, R144 ;  /* 0x0000761091907816 */ /* 0x000fe20000000090 */
[----:B------:R4:W5:Y:S03]  /*15740*/  LDL.S16 R156, [R1+0x64] ;  /* 0x00006400019c7983 */ /* 0x0009660000100600 */
[----:B------:R-:W-:Y:S02]  /*15750*/  @!P0 PRMT R171, R144, 0x5410, RZ ;  /* 0x0000541090ab8816 */ /* 0x000fe400000000ff */
[----:B--2---:R-:W-:Y:S01]  /*15760*/  ISETP.GE.U32.AND P0, PT, R244, R0, PT ;  /* 0x00000000f400720c */ /* 0x004fe20003f06070 */
[----:B------:R-:W-:Y:S01]  /*15770*/  LDSM.16.MT88.4 R144, [R196+0x16000] ;  /* 0x01600000c490783b */ /* 0x000fe20000004200 */
[C---:B---3--:R-:W-:Y:S01]  /*15780*/  HMMA.16816.F32 R20, R136.reuse, R140, R20 ;  /* 0x0000008c8814723c */ /* 0x048fe20000001814 */
[----:B------:R-:W-:Y:S02]  /*15790*/  LOP3.LUT R0, R179, 0xffff, RZ, 0xc0, !PT ;  /* 0x0000ffffb3007812 */ /* 0x000fe400078ec0ff */
[----:B------:R-:W-:Y:S02]  /*157a0*/  PRMT R133, R148, 0x7610, R133 ;  /* 0x0000761094857816 */ /* 0x000fe40000000085 */
[----:B------:R-:W-:Y:S02]  /*157b0*/  SHF.R.U32.HI R0, RZ, 0x8, R0 ;  /* 0x00000008ff007819 */ /* 0x000fe40000011600 */
[----:B------:R2:W-:Y:S01]  /*157c0*/  @!P2 STL.S16 [R1+0x68], R148 ;  /* 0x000068940100a387 */ /* 0x0005e20000100600 */
[C---:B------:R-:W-:Y:S01]  /*157d0*/  HMMA.16816.F32 R24, R136.reuse, R142, R24 ;  /* 0x0000008e8818723c */ /* 0x040fe20000001818 */
[----:B------:R-:W-:Y:S02]  /*157e0*/  LOP3.LUT R0, R0, 0xffff, RZ, 0xc0, !PT ;  /* 0x0000ffff00007812 */ /* 0x000fe400078ec0ff */
[----:B------:R-:W3:Y:S01]  /*157f0*/  LDSM.16.MT88.4 R140, [R195+0x10000] ;  /* 0x01000000c38c783b */ /* 0x000ee20000004200 */
[----:B------:R-:W-:Y:S01]  /*15800*/  @!P2 PRMT R152, R133, 0x5410, RZ ;  /* 0x000054108598a816 */ /* 0x000fe200000000ff */
[----:B------:R-:W-:Y:S01]  /*15810*/  FADD.FTZ R133, R187, R182 ;  /* 0x000000b6bb857221 */ /* 0x000fe20000010000 */
[----:B------:R-:W-:Y:S02]  /*15820*/  ISETP.GE.U32.AND P2, PT, R244, R0, PT ;  /* 0x00000000f400720c */ /* 0x000fe40003f46070 */
[----:B-1----:R-:W-:Y:S01]  /*15830*/  F2FP.PACK_AB R0, R150, R149 ;  /* 0x000000959600723e */ /* 0x002fe200000000ff */
[----:B------:R-:W-:Y:S02]  /*15840*/  FADD.FTZ R155, R184, R133 ;  /* 0x00000085b89b7221 */ /* 0x000fe40000010000 */
[----:B------:R-:W-:Y:S01]  /*15850*/  STG.E.U16 [R208.64+0x12], R171 ;  /* 0x000012abd0007986 */ /* 0x000fe2000c101516 */
[----:B------:R-:W-:Y:S03]  /*15860*/  LOP3.LUT R133, R180, 0xffff, RZ, 0xc0, !PT ;  /* 0x0000ffffb4857812 */ /* 0x000fe600078ec0ff */
[----:B------:R-:W-:Y:S01]  /*15870*/  STG.E.U16 [R210.64+0x10], R152 ;  /* 0x00001098d2007986 */ /* 0x000fe2000c101516 */
[----:B------:R-:W-:Y:S01]  /*15880*/  SHF.R.U32.HI R133, RZ, 0x8, R133 ;  /* 0x00000008ff857819 */ /* 0x000fe20000011685 */
[----:B--2---:R-:W-:Y:S01]  /*15890*/  MUFU.EX2 R148, R189 ;  /* 0x000000bd00947308 */ /* 0x004fe20000000800 */
[----:B------:R-:W-:Y:S05]  /*158a0*/  @!P1 HADD2 R2, -R153.H0_H0, -RZ.H0_H0 ;  /* 0xa00000ff99029230 */ /* 0x000fea0000000900 */
[----:B------:R1:W-:Y:S01]  /*158b0*/  @!P1 STL.S16 [R1+0x34], R2 ;  /* 0x0000340201009387 */ /* 0x0003e20000100600 */
[----:B------:R-:W-:Y:S01]  /*158c0*/  PRMT R134, R2, 0x7610, R134 ;  /* 0x0000761002867816 */ /* 0x000fe20000000086 */
[C---:B---3--:R-:W-:Y:S02]  /*158d0*/  HMMA.16816.F32 R28, R136.reuse, R140, R28 ;  /* 0x0000008c881c723c */ /* 0x048fe4000000181c */
[----:B------:R4:W2:Y:S01]  /*158e0*/  LDL.S16 R157, [R1+0x70] ;  /* 0x00007000019d7983 */ /* 0x0008a20000100600 */
[----:B------:R-:W-:Y:S05]  /*158f0*/  @!P1 PRMT R153, R134, 0x5410, RZ ;  /* 0x0000541086999816 */ /* 0x000fea00000000ff */
[----:B------:R-:W-:Y:S01]  /*15900*/  STG.E.U16 [R210.64+0x12], R153 ;  /* 0x00001299d2007986 */ /* 0x000fe2000c101516 */
[C---:B------:R-:W-:Y:S03]  /*15910*/  HMMA.16816.F32 R32, R136.reuse, R142, R32 ;  /* 0x0000008e8820723c */ /* 0x040fe60000001820 */
[----:B------:R-:W3:Y:S01]  /*15920*/  LDSM.16.MT88.4 R140, [R193+0x12000] ;  /* 0x01200000c18c783b */ /* 0x000ee20000004200 */
[----:B-1----:R-:W-:Y:S04]  /*15930*/  SHF.R.U32.HI R2, RZ, 0x18, R179 ;  /* 0x00000018ff027819 */ /* 0x002fe800000116b3 */
[----:B------:R-:W-:Y:S04]  /*15940*/  ISETP.GE.U32.AND P1, PT, R244, R2, PT ;  /* 0x00000002f400720c */ /* 0x000fe80003f26070 */
[C---:B------:R-:W-:Y:S04]  /*15950*/  PRMT R2, R0.reuse, 0x7632, R2 ;  /* 0x0000763200027816 */ /* 0x040fe80000000002 */
[----:B------:R-:W-:Y:S01]  /*15960*/  PRMT R134, R0, 0x5410, R2 ;  /* 0x0000541000867816 */ /* 0x000fe20000000002 */
[----:B------:R-:W-:Y:S05]  /*15970*/  @!P0 HADD2 R154, -R0.H0_H0, -RZ.H0_H0 ;  /* 0xa00000ff009a8230 */ /* 0x000fea0000000900 */
[----:B------:R-:W-:Y:S01]  /*15980*/  @!P0 STL.S16 [R1+0x28], R154 ;  /* 0x0000289a01008387 */ /* 0x000fe20000100600 */
[C---:B---3--:R-:W-:Y:S08]  /*15990*/  HMMA.16816.F32 R36, R136.reuse, R140, R36 ;  /* 0x0000008c8824723c */ /* 0x048ff00000001824 */
        /* <DEDUP_REMOVED lines=10> */
[----:B------:R-:W1:Y:S03]  /*15a40*/  LDSM.16.MT88.4 R140, [R193+0x14000] ;  /* 0x01400000c18c783b */ /* 0x000e660000004200 */
[----:B-----5:R-:W-:Y:S04]  /*15a50*/  @!P2 HADD2 R156, -R2.H0_H0, -RZ.H0_H0 ;  /* 0xa00000ff029ca230 */ /* 0x020fe80000000900 */
        /* <DEDUP_REMOVED lines=18> */
[C---:B------:R-:W-:Y:S07]  /*15b80*/  HMMA.16816.F32 R116, R136.reuse, R144, R116 ;  /* 0x000000908874723c */ /* 0x040fee0000001874 */
[----:B------:R-:W-:Y:S01]  /*15b90*/  PRMT R145, R154, 0x7610, R145 ;  /* 0x000076109a917816 */ /* 0x000fe20000000091 */
[C---:B------:R-:W-:Y:S01]  /*15ba0*/  HMMA.16816.F32 R120, R136.reuse, R146, R120 ;  /* 0x000000928878723c */ /* 0x040fe20000001878 */
[----:B------:R4:W3:Y:S01]  /*15bb0*/  LDL.S16 R146, [R1+0x48] ;  /* 0x0000480001927983 */ /* 0x0008e20000100600 */
[----:B------:R-:W5:Y:S02]  /*15bc0*/  MUFU.EX2 R154, R200 ;  /* 0x000000c8009a7308 */ /* 0x000f640000000800 */
[----:B------:R-:W-:Y:S01]  /*15bd0*/  LOP3.LUT R144, R180, 0xff, RZ, 0xc0, !PT ;  /* 0x000000ffb4907812 */ /* 0x000fe200078ec0ff */
[----:B------:R2:W-:Y:S01]  /*15be0*/  @!P2 STL.S16 [R1+0x64], R156 ;  /* 0x0000649c0100a387 */ /* 0x0005e20000100600 */
[----:B------:R-:W-:Y:S02]  /*15bf0*/  @!P0 PRMT R0, R145, 0x5410, RZ ;  /* 0x0000541091008816 */ /* 0x000fe400000000ff */
[----:B------:R-:W-:Y:S03]  /*15c00*/  ISETP.GE.U32.AND P0, PT, R244, R144, PT ;  /* 0x00000090f400720c */ /* 0x000fe60003f06070 */
[----:B------:R-:W-:Y:S01]  /*15c10*/  STG.E.U16 [R208.64+0x20], R0 ;  /* 0x00002000d0007986 */ /* 0x000fe2000c101516 */
[----:B------:R-:W-:Y:S02]  /*15c20*/  SHF.R.U32.HI R144, RZ, 0x10, R179 ;  /* 0x00000010ff907819 */ /* 0x000fe400000116b3 */
[----:B------:R-:W-:Y:S02]  /*15c30*/  PRMT R147, R156, 0x7610, R147 ;  /* 0x000076109c937816 */ /* 0x000fe40000000093 */
[----:B------:R-:W-:Y:S02]  /*15c40*/  LOP3.LUT R144, R144, 0xff, RZ, 0xc0, !PT ;  /* 0x000000ff90907812 */ /* 0x000fe400078ec0ff */
[----:B------:R-:W-:Y:S02]  /*15c50*/  @!P2 PRMT R2, R147, 0x5410, RZ ;  /* 0x000054109302a816 */ /* 0x000fe400000000ff */
[----:B------:R-:W-:Y:S02]  /*15c60*/  ISETP.GE.U32.AND P2, PT, R244, R144, PT ;  /* 0x00000090f400720c */ /* 0x000fe40003f46070 */
[----:B------:R-:W-:Y:S01]  /*15c70*/  LOP3.LUT R144, R178, 0xff, RZ, 0xc0, !PT ;  /* 0x000000ffb2907812 */ /* 0x000fe200078ec0ff */
[----:B------:R-:W-:Y:S01]  /*15c80*/  STG.E.U16 [R208.64+0x22], R2 ;  /* 0x00002202d0007986 */ /* 0x000fe2000c101516 */
[----:B------:R-:W-:Y:S01]  /*15c90*/  LOP3.LUT R145, R180, 0xff, RZ, 0xc0, !PT ;  /* 0x000000ffb4917812 */ /* 0x000fe200078ec0ff */
[C---:B-1----:R-:W-:Y:S01]  /*15ca0*/  HMMA.16816.F32 R124, R136.reuse, R140, R124 ;  /* 0x0000008c887c723c */ /* 0x042fe2000000187c */
[----:B-----5:R-:W-:Y:S02]  /*15cb0*/  F2FP.PACK_AB R160, R154, R148 ;  /* 0x000000949aa0723e */ /* 0x020fe400000000ff */
[----:B------:R-:W-:Y:S02]  /*15cc0*/  PRMT R159, R145, 0x5410, R133 ;  /* 0x00005410919f7816 */ /* 0x000fe40000000085 */
[----:B------:R-:W-:Y:S01]  /*15cd0*/  PRMT R161, R160, 0x7632, R161 ;  /* 0x00007632a0a17816 */ /* 0x000fe200000000a1 */
[----:B--2---:R-:W-:Y:S01]  /*15ce0*/  FADD.FTZ R156, R188, R151 ;  /* 0x00000097bc9c7221 */ /* 0x004fe20000010000 */
[----:B------:R-:W-:Y:S01]  /*15cf0*/  LOP3.LUT R133, R178, 0xffff, RZ, 0xc0, !PT ;  /* 0x0000ffffb2857812 */ /* 0x000fe200078ec0ff */
[----:B------:R-:W-:Y:S01]  /*15d00*/  HMMA.16816.F32 R128, R136, R142, R128 ;  /* 0x0000008e8880723c */ /* 0x000fe20000001880 */
[----:B------:R-:W-:Y:S03]  /*15d10*/  @!P2 HADD2 R157, -R160.H0_H0, -RZ.H0_H0 ;  /* 0xa00000ffa09da230 */ /* 0x000fe60000000900 */
[----:B------:R-:W-:Y:S01]  /*15d20*/  FADD.FTZ R151, R165, R155 ;  /* 0x0000009ba5977221 */ /* 0x000fe20000010000 */
[----:B------:R-:W-:Y:S01]  /*15d30*/  SHF.R.U32.HI R133, RZ, 0x8, R133 ;  /* 0x00000008ff857819 */ /* 0x000fe20000011685 */
[----:B------:R1:W-:Y:S01]  /*15d40*/  @!P2 STL.S16 [R1+0x70], R157 ;  /* 0x0000709d0100a387 */ /* 0x0003e20000100600 */
[----:B------:R-:W-:Y:S01]  /*15d50*/  SHF.R.U32.HI R136, RZ, 0x10, R180 ;  /* 0x00000010ff887819 */ /* 0x000fe200000116b4 */
[----:B------:R-:W-:Y:S01]  /*15d60*/  FADD.FTZ R149, R149, R156 ;  /* 0x0000009c95957221 */ /* 0x000fe20000010000 */
[----:B------:R-:W-:Y:S03]  /*15d70*/  PRMT R147, R144, 0x5410, R133 ;  /* 0x0000541090937816 */ /* 0x000fe60000000085 */
[----:B------:R-:W-:Y:S01]  /*15d80*/  LOP3.LUT R145, R136, 0xff, RZ, 0xc0, !PT ;  /* 0x000000ff88917812 */ /* 0x000fe200078ec0ff */
[----:B------:R-:W-:Y:S01]  /*15d90*/  FADD.FTZ R163, R150, R149 ;  /* 0x0000009596a37221 */ /* 0x000fe20000010000 */
[--C-:B------:R-:W-:Y:S01]  /*15da0*/  HSET2.LE.AND R136, R147, R245.reuse, PT ;  /* 0x000000f593887233 */ /* 0x100fe20003803000 */
[----:B------:R-:W-:Y:S02]  /*15db0*/  PRMT R144, R157, 0x7610, R144 ;  /* 0x000076109d907816 */ /* 0x000fe40000000090 */
[----:B------:R-:W-:Y:S01]  /*15dc0*/  LOP3.LUT R133, R180, 0xffff, RZ, 0xc0, !PT ;  /* 0x0000ffffb4857812 */ /* 0x000fe200078ec0ff */
[----:B------:R-:W-:Y:S01]  /*15dd0*/  FADD.FTZ R163, R158, R163 ;  /* 0x000000a39ea37221 */ /* 0x000fe20000010000 */
[----:B------:R-:W-:Y:S02]  /*15de0*/  LOP3.LUT R136, R136, R134, RZ, 0xc0, !PT ;  /* 0x0000008688887212 */ /* 0x000fe400078ec0ff */
[C---:B------:R-:W-:Y:S01]  /*15df0*/  F2FP.PACK_AB R134, R164.reuse, R158 ;  /* 0x0000009ea486723e */ /* 0x040fe200000000ff */
[----:B------:R-:W-:Y:S01]  /*15e00*/  FADD.FTZ R163, R164, R163 ;  /* 0x000000a3a4a37221 */ /* 0x000fe20000010000 */
[----:B------:R-:W-:Y:S02]  /*15e10*/  SHF.R.U32.HI R139, RZ, 0x10, R178 ;  /* 0x00000010ff8b7819 */ /* 0x000fe400000116b2 */
[----:B------:R-:W-:Y:S02]  /*15e20*/  SHF.R.U32.HI R133, RZ, 0x8, R133 ;  /* 0x00000008ff857819 */ /* 0x000fe40000011685 */
[----:B------:R-:W-:Y:S02]  /*15e30*/  SHF.R.U32.HI R137, RZ, 0x10, R180 ;  /* 0x00000010ff897819 */ /* 0x000fe400000116b4 */
[----:B------:R-:W-:Y:S01]  /*15e40*/  LOP3.LUT R140, R133, 0xffff, RZ, 0xc0, !PT ;  /* 0x0000ffff858c7812 */ /* 0x000fe200078ec0ff */
[----:B-1----:R-:W1:Y:S01]  /*15e50*/  MUFU.EX2 R157, R206 ;  /* 0x000000ce009d7308 */ /* 0x002e620000000800 */
[----:B------:R-:W-:Y:S02]  /*15e60*/  SHF.R.U32.HI R138, RZ, 0x18, R178 ;  /* 0x00000018ff8a7819 */ /* 0x000fe400000116b2 */
[----:B------:R-:W-:Y:S02]  /*15e70*/  PRMT R133, R160, 0x5410, R161 ;  /* 0x00005410a0857816 */ /* 0x000fe400000000a1 */
[----:B------:R-:W-:Y:S02]  /*15e80*/  @!P2 PRMT R160, R144, 0x5410, RZ ;  /* 0x0000541090a0a816 */ /* 0x000fe400000000ff */
[----:B------:R-:W-:Y:S02]  /*15e90*/  LOP3.LUT R144, R137, 0xff, RZ, 0xc0, !PT ;  /* 0x000000ff89907812 */ /* 0x000fe400078ec0ff */
[----:B------:R-:W-:Y:S01]  /*15ea0*/  LOP3.LUT R137, R139, 0xff, RZ, 0xc0, !PT ;  /* 0x000000ff8b897812 */ /* 0x000fe200078ec0ff */
[----:B------:R-:W-:Y:S01]  /*15eb0*/  STG.E.U16 [R210.64+0x20], R160 ;  /* 0x000020a0d2007986 */ /* 0x000fe2000c101516 */
[----:B------:R-:W-:Y:S02]  /*15ec0*/  PRMT R135, R134, 0x7632, R135 ;  /* 0x0000763286877816 */ /* 0x000fe40000000087 */
[----:B------:R-:W-:Y:S01]  /*15ed0*/  PRMT R137, R137, 0x5410, R138 ;  /* 0x0000541089897816 */ /* 0x000fe2000000008a */
[--C-:B------:R-:W-:Y:S01]  /*15ee0*/  HSET2.LE.AND R138, R159, R245.reuse, PT ;  /* 0x000000f59f8a7233 */ /* 0x100fe20003803000 */
[----:B------:R-:W-:Y:S02]  /*15ef0*/  ISETP.GE.U32.AND P2, PT, R244, R140, PT ;  /* 0x0000008cf400720c */ /* 0x000fe40003f46070 */
[----:B------:R-:W2:Y:S01]  /*15f00*/  LDSM.16.MT88.4 R140, [R193+0x10800] ;  /* 0x01080000c18c783b */ /* 0x000ea20000004200 */
[--C-:B------:R-:W-:Y:S05]  /*15f10*/  HSET2.LE.AND R137, R137, R245.reuse, PT ;  /* 0x000000f589897233 */ /* 0x100fea0003803000 */
[----:B------:R-:W-:Y:S02]  /*15f20*/  LOP3.LUT R137, R137, R133, RZ, 0xc0, !PT ;  /* 0x0000008589897212 */ /* 0x000fe400078ec0ff */
[----:B-1----:R-:W-:Y:S02]  /*15f30*/  F2FP.PACK_AB R162, R167, R157 ;  /* 0x0000009da7a2723e */ /* 0x002fe400000000ff */
[----:B------:R-:W-:Y:S02]  /*15f40*/  PRMT R133, R134, 0x5410, R135 ;  /* 0x0000541086857816 */ /* 0x000fe40000000087 */
[----:B------:R-:W-:Y:S02]  /*15f50*/  PRMT R166, R162, 0x7632, R166 ;  /* 0x00007632a2a67816 */ /* 0x000fe400000000a6 */
[----:B------:R-:W-:Y:S02]  /*15f60*/  LOP3.LUT R138, R138, R133, RZ, 0xc0, !PT ;  /* 0x000000858a8a7212 */ /* 0x000fe400078ec0ff */
[----:B------:R-:W-:Y:S01]  /*15f70*/  PRMT R133, R162, 0x5410, R166 ;  /* 0x00005410a2857816 */ /* 0x000fe200000000a6 */
[----:B---3--:R-:W-:Y:S05]  /*15f80*/  @!P1 HADD2 R146, -R161.H0_H0, -RZ.H0_H0 ;  /* 0xa00000ffa1929230 */ /* 0x008fea0000000900 */
[----:B------:R1:W-:Y:S01]  /*15f90*/  @!P1 STL.S16 [R1+0x48], R146 ;  /* 0x0000489201009387 */ /* 0x0003e20000100600 */
[----:B------:R-:W-:Y:S03]  /*15fa0*/  PRMT R155, R146, 0x7610, R155 ;  /* 0x00007610929b7816 */ /* 0x000fe6000000009b */
[----:B------:R4:W3:Y:S01]  /*15fb0*/  LDL.S16 R165, [R1+0x44] ;  /* 0x0000440001a57983 */ /* 0x0008e20000100600 */
[----:B------:R-:W-:Y:S01]  /*15fc0*/  @!P1 PRMT R161, R155, 0x5410, RZ ;  /* 0x000054109ba19816 */ /* 0x000fe200000000ff */
[----:B------:R-:W-:Y:S01]  /*15fd0*/  FADD.FTZ R155, R148, R151 ;  /* 0x00000097949b7221 */ /* 0x000fe20000010000 */
[----:B------:R-:W-:Y:S01]  /*15fe0*/  ISETP.GE.U32.AND P1, PT, R244, R144, PT ;  /* 0x00000090f400720c */ /* 0x000fe20003f26070 */
[----:B------:R-:W-:Y:S02]  /*15ff0*/  LDSM.16.MT88.4 R148, [R196+0x10800] ;  /* 0x01080000c494783b */ /* 0x000fe40000004200 */
[----:B------:R-:W-:Y:S06]  /*16000*/  FADD.FTZ R159, R154, R155 ;  /* 0x0000009b9a9f7221 */ /* 0x000fec0000010000 */
[----:B------:R-:W-:Y:S01]  /*16010*/  STG.E.U16 [R210.64+0x22], R161 ;  /* 0x000022a1d2007986 */ /* 0x000fe2000c101516 */
[--C-:B-1----:R-:W-:Y:S02]  /*16020*/  SHF.R.U32.HI R146, RZ, 0x18, R180.reuse ;  /* 0x00000018ff927819 */ /* 0x102fe400000116b4 */
[----:B------:R-:W-:Y:S02]  /*16030*/  SHF.R.U32.HI R180, RZ, 0x18, R180 ;  /* 0x00000018ffb47819 */ /* 0x000fe400000116b4 */
[----:B------:R-:W-:Y:S02]  /*16040*/  PRMT R139, R145, 0x5410, R146 ;  /* 0x00005410918b7816 */ /* 0x000fe40000000092 */
[----:B------:R-:W1:Y:S03]  /*16050*/  LDSM.16.MT88.4 R144, [R194+0x10800] ;  /* 0x01080000c290783b */ /* 0x000e660000004200 */
[--C-:B------:R-:W-:Y:S05]  /*16060*/  HSET2.LE.AND R139, R139, R245.reuse, PT ;  /* 0x000000f58b8b7233 */ /* 0x100fea0003803000 */
[----:B------:R-:W-:Y:S07]  /*16070*/  LOP3.LUT R139, R139, R133, RZ, 0xc0, !PT ;  /* 0x000000858b8b7212 */ /* 0x000fee00078ec0ff */
        /* <DEDUP_REMOVED lines=28> */
[C---:B------:R-:W-:Y:S08]  /*16240*/  HMMA.16816.F32 R80, R136.reuse, R142, R80 ;  /* 0x0000008e8850723c */ /* 0x040ff00000001850 */
[C---:B-1----:R-:W-:Y:S08]  /*16250*/  HMMA.16816.F32 R84, R136.reuse, R144, R84 ;  /* 0x000000908854723c */ /* 0x042ff00000001854 */
[C---:B------:R-:W-:Y:S08]  /*16260*/  HMMA.16816.F32 R88, R136.reuse, R146, R88 ;  /* 0x000000928858723c */ /* 0x040ff00000001858 */
[C---:B-----5:R-:W-:Y:S08]  /*16270*/  HMMA.16816.F32 R92, R136.reuse, R148, R92 ;  /* 0x00000094885c723c */ /* 0x060ff0000000185c */
[C---:B------:R-:W-:Y:S01]  /*16280*/  HMMA.16816.F32 R96, R136.reuse, R150, R96 ;  /* 0x000000968860723c */ /* 0x040fe20000001860 */
[----:B---3--:R-:W-:Y:S05]  /*16290*/  @!P0 HADD2 R165, -R134.H0_H0, -RZ.H0_H0 ;  /* 0xa00000ff86a58230 */ /* 0x008fea0000000900 */
[----:B------:R1:W-:Y:S01]  /*162a0*/  @!P0 STL.S16 [R1+0x44], R165 ;  /* 0x000044a501008387 */ /* 0x0003e20000100600 */
[----:B------:R-:W-:Y:S03]  /*162b0*/  PRMT R133, R165, 0x7610, R133 ;  /* 0x00007610a5857816 */ /* 0x000fe60000000085 */
[----:B------:R4:W2:Y:S02]  /*162c0*/  LDL.S16 R170, [R1+0x40] ;  /* 0x0000400001aa7983 */ /* 0x0008a40000100600 */
[----:B------:R-:W-:Y:S02]  /*162d0*/  @!P0 PRMT R134, R133, 0x5410, RZ ;  /* 0x0000541085868816 */ /* 0x000fe400000000ff */
[----:B------:R-:W-:Y:S01]  /*162e0*/  LOP3.LUT R133, R249, UR35, RZ, 0x3c, !PT ;  /* 0x00000023f9857c12 */ /* 0x000fe2000f8e3cff */
[----:B------:R4:W3:Y:S01]  /*162f0*/  LDL.S16 R179, [R1+0x60] ;  /* 0x0000600001b37983 */ /* 0x0008e20000100600 */
[----:B------:R-:W-:Y:S03]  /*16300*/  ISETP.GE.U32.AND P0, PT, R244, R180, PT ;  /* 0x000000b4f400720c */ /* 0x000fe60003f06070 */
[----:B------:R-:W-:Y:S01]  /*16310*/  IMAD.WIDE.U32 R168, R133, -0x326172a9, RZ ;  /* 0xcd9e8d5785a87825 */ /* 0x000fe200078e00ff */
[----:B------:R4:W5:Y:S04]  /*16320*/  LDL.S16 R178, [R1+0x5c] ;  /* 0x00005c0001b27983 */ /* 0x0009680000100600 */
[----:B------:R-:W-:Y:S01]  /*16330*/  LOP3.LUT R154, R169, UR27, R174, 0x96, !PT ;  /* 0x0000001ba99a7c12 */ /* 0x000fe2000f8e96ae */
[----:B------:R4:W4:Y:S01]  /*16340*/  LDL.S16 R173, [R1+0x58] ;  /* 0x0000580001ad7983 */ /* 0x0009220000100600 */
[----:B------:R-:W-:Y:S03]  /*16350*/  LOP3.LUT R156, R225, UR33, R168, 0x96, !PT ;  /* 0x00000021e19c7c12 */ /* 0x000fe6000f8e96a8 */
[----:B------:R-:W-:Y:S01]  /*16360*/  IMAD.WIDE.U32 R154, R154, -0x2daee0ad, RZ ;  /* 0xd2511f539a9a7825 */ /* 0x000fe200078e00ff */
[----:B------:R-:W-:Y:S03]  /*16370*/  LDSM.16.MT88.4 R180, [R194+0x13800] ;  /* 0x01380000c2b4783b */ /* 0x000fe60000004200 */
[----:B-1----:R-:W-:Y:S01]  /*16380*/  FADD.FTZ R165, R157, R159 ;  /* 0x0000009f9da57221 */ /* 0x002fe20000010000 */
[----:B------:R-:W-:Y:S01]  /*16390*/  LOP3.LUT R155, R155, UR29, R246, 0x96, !PT ;  /* 0x0000001d9b9b7c12 */ /* 0x000fe2000f8e96f6 */
[----:B------:R-:W-:Y:S03]  /*163a0*/  IMAD.WIDE.U32 R156, R156, -0x2daee0ad, RZ ;  /* 0xd2511f539c9c7825 */ /* 0x000fe600078e00ff */
[----:B------:R1:W-:Y:S01]  /*163b0*/  STG.E.U16 [R208.64+0x30], R134 ;  /* 0x00003086d0007986 */ /* 0x0003e2000c101516 */
[----:B------:R-:W-:Y:S01]  /*163c0*/  FADD.FTZ R167, R167, R165 ;  /* 0x000000a5a7a77221 */ /* 0x000fe20000010000 */
[----:B------:R-:W-:Y:S01]  /*163d0*/  LOP3.LUT R157, R157, UR34, R154, 0x96, !PT ;  /* 0x000000229d9d7c12 */ /* 0x000fe2000f8e969a */
[----:B------:R-:W-:Y:S05]  /*163e0*/  IMAD.WIDE.U32 R154, R155, -0x326172a9, RZ ;  /* 0xcd9e8d579b9a7825 */ /* 0x000fea00078e00ff */
[----:B------:R-:W-:Y:S05]  /*163f0*/  LOP3.LUT R158, R155, UR5, R224, 0x96, !PT ;  /* 0x000000059b9e7c12 */ /* 0x000fea000f8e96e0 */
[----:B------:R-:W-:Y:S05]  /*16400*/  IMAD.WIDE.U32 R158, R158, -0x2daee0ad, RZ ;  /* 0xd2511f539e9e7825 */ /* 0x000fea00078e00ff */
[----:B------:R-:W-:Y:S01]  /*16410*/  LOP3.LUT R155, R159, UR4, R156, 0x96, !PT ;  /* 0x000000049f9b7c12 */ /* 0x000fe2000f8e969c */
[----:B------:R-:W-:Y:S05]  /*16420*/  IMAD.WIDE.U32 R156, R157, -0x326172a9, RZ ;  /* 0xcd9e8d579d9c7825 */ /* 0x000fea00078e00ff */
[----:B------:R-:W-:Y:S02]  /*16430*/  LOP3.LUT R154, R157, UR30, R154, 0x96, !PT ;  /* 0x0000001e9d9a7c12 */ /* 0x000fe4000f8e969a */
[----:B------:R-:W1:Y:S03]  /*16440*/  MUFU.EX2 R157, R214 ;  /* 0x000000d6009d7308 */ /* 0x000e660000000800 */
[----:B------:R-:W-:Y:S04]  /*16450*/  IMAD.WIDE.U32 R174, R154, -0x2daee0ad, RZ ;  /* 0xd2511f539aae7825 */ /* 0x000fe800078e00ff */
[----:B------:R-:W-:Y:S01]  /*16460*/  IMAD.WIDE.U32 R154, R155, -0x326172a9, RZ ;  /* 0xcd9e8d579b9a7825 */ /* 0x000fe200078e00ff */
[----:B------:R-:W-:Y:S02]  /*16470*/  LOP3.LUT R168, R175, UR28, R158, 0x96, !PT ;  /* 0x0000001cafa87c12 */ /* 0x000fe4000f8e969e */
[----:B------:R-:W-:Y:S02]  /*16480*/  MUFU.EX2 R214, R236 ;  /* 0x000000ec00d67308 */ /* 0x000fe40000000800 */
[----:B------:R-:W-:Y:S01]  /*16490*/  LOP3.LUT R206, R155, UR26, R156, 0x96, !PT ;  /* 0x0000001a9bce7c12 */ /* 0x000fe2000f8e969c */
[----:B------:R-:W-:Y:S04]  /*164a0*/  IMAD.WIDE.U32 R168, R168, -0x326172a9, RZ ;  /* 0xcd9e8d57a8a87825 */ /* 0x000fe800078e00ff */
[----:B------:R-:W-:Y:S01]  /*164b0*/  IMAD.WIDE.U32 R206, R206, -0x2daee0ad, RZ ;  /* 0xd2511f53cece7825 */ /* 0x000fe200078e00ff */
[C-C-:B------:R-:W-:Y:S02]  /*164c0*/  LOP3.LUT R133, R169.reuse, UR7, R154.reuse, 0x96, !PT ;  /* 0x00000007a9857c12 */ /* 0x140fe4000f8e969a */
[----:B------:R-:W-:Y:S02]  /*164d0*/  LOP3.LUT R152, R169, UR7, R154, 0x96, !PT ;  /* 0x00000007a9987c12 */ /* 0x000fe4000f8e969a */
[----:B------:R-:W-:Y:S02]  /*164e0*/  LOP3.LUT R155, R133, 0xff, RZ, 0xc0, !PT ;  /* 0x000000ff859b7812 */ /* 0x000fe400078ec0ff */
[C---:B------:R-:W-:Y:S01]  /*164f0*/  LOP3.LUT R148, R168.reuse, 0xff, RZ, 0xc0, !PT ;  /* 0x000000ffa8947812 */ /* 0x040fe200078ec0ff */
[----:B-1----:R-:W-:Y:S01]  /*16500*/  FADD.FTZ R163, R157, R163 ;  /* 0x000000a39da37221 */ /* 0x002fe20000010000 */
[----:B------:R-:W-:Y:S02]  /*16510*/  LOP3.LUT R153, R168, 0xff, RZ, 0xc0, !PT ;  /* 0x000000ffa8997812 */ /* 0x000fe400078ec0ff */
[----:B------:R-:W-:Y:S01]  /*16520*/  LOP3.LUT R134, R206, 0xff, RZ, 0xc0, !PT ;  /* 0x000000ffce867812 */ /* 0x000fe200078ec0ff */
[----:B--2---:R-:W-:Y:S02]  /*16530*/  @!P2 HADD2 R170, -R135.H0_H0, -RZ.H0_H0 ;  /* 0xa00000ff87aaa230 */ /* 0x004fe40000000900 */
[----:B---3--:R-:W-:Y:S03]  /*16540*/  @!P1 HADD2 R179, -R162.H0_H0, -RZ.H0_H0 ;  /* 0xa00000ffa2b39230 */ /* 0x008fe60000000900 */
[----:B------:R1:W-:Y:S01]  /*16550*/  @!P2 STL.S16 [R1+0x40], R170 ;  /* 0x000040aa0100a387 */ /* 0x0003e20000100600 */
[----:B------:R-:W-:Y:S01]  /*16560*/  PRMT R159, R170, 0x7610, R159 ;  /* 0x00007610aa9f7816 */ /* 0x000fe2000000009f */
[----:B-----5:R-:W-:Y:S03]  /*16570*/  @!P0 HADD2 R178, -R166.H0_H0, -RZ.H0_H0 ;  /* 0xa00000ffa6b28230 */ /* 0x020fe60000000900 */
[----:B------:R-:W-:Y:S02]  /*16580*/  @!P2 PRMT R135, R159, 0x5410, RZ ;  /* 0x000054109f87a816 */ /* 0x000fe400000000ff */
[----:B------:R-:W2:Y:S01]  /*16590*/  MUFU.EX2 R159, R215 ;  /* 0x000000d7009f7308 */ /* 0x000ea20000000800 */
[----:B------:R-:W-:Y:S02]  /*165a0*/  ISETP.GE.U32.AND P2, PT, R244, R155, PT ;  /* 0x0000009bf400720c */ /* 0x000fe40003f46070 */
[----:B------:R-:W-:Y:S01]  /*165b0*/  SHF.R.U32.HI R155, RZ, 0x10, R133 ;  /* 0x00000010ff9b7819 */ /* 0x000fe20000011685 */
[----:B------:R3:W-:Y:S01]  /*165c0*/  STG.E.U16 [R208.64+0x32], R135 ;  /* 0x00003287d0007986 */ /* 0x0007e2000c101516 */
[----:B------:R-:W-:Y:S02]  /*165d0*/  PRMT R156, R178, 0x7610, R156 ;  /* 0x00007610b29c7816 */ /* 0x000fe4000000009c */
[----:B------:R-:W-:Y:S02]  /*165e0*/  LOP3.LUT R140, R155, 0xff, RZ, 0xc0, !PT ;  /* 0x000000ff9b8c7812 */ /* 0x000fe400078ec0ff */
[----:B------:R-:W-:Y:S01]  /*165f0*/  LOP3.LUT R155, R133, 0xffff, RZ, 0xc0, !PT ;  /* 0x0000ffff859b7812 */ /* 0x000fe200078ec0ff */
[----:B------:R-:W-:Y:S01]  /*16600*/  MUFU.EX2 R215, R229 ;  /* 0x000000e500d77308 */ /* 0x000fe20000000800 */
[----:B------:R-:W-:Y:S02]  /*16610*/  @!P0 PRMT R166, R156, 0x5410, RZ ;  /* 0x000054109ca68816 */ /* 0x000fe400000000ff */
[----:B------:R-:W-:Y:S02]  /*16620*/  SHF.R.U32.HI R155, RZ, 0x8, R155 ;  /* 0x00000008ff9b7819 */ /* 0x000fe4000001169b */
[----:B------:R-:W-:Y:S01]  /*16630*/  PRMT R158, R179, 0x7610, R158 ;  /* 0x00007610b39e7816 */ /* 0x000fe2000000009e */
[----:B------:R-:W-:Y:S01]  /*16640*/  STG.E.U16 [R210.64+0x32], R166 ;  /* 0x000032a6d2007986 */ /* 0x000fe2000c101516 */
[----:B------:R-:W-:Y:S02]  /*16650*/  LOP3.LUT R144, R155, 0xffff, RZ, 0xc0, !PT ;  /* 0x0000ffff9b907812 */ /* 0x000fe400078ec0ff */
[----:B------:R-:W-:Y:S01]  /*16660*/  @!P1 PRMT R162, R158, 0x5410, RZ ;  /* 0x000054109ea29816 */ /* 0x000fe200000000ff */
[----:B-1----:R1:W5:Y:S01]  /*16670*/  LDL.S16 R170, [R1+0x30] ;  /* 0x0000300001aa7983 */ /* 0x0023620000100600 */
[----:B------:R-:W1:Y:S01]  /*16680*/  MUFU.EX2 R155, R216 ;  /* 0x000000d8009b7308 */ /* 0x000e620000000800 */
[----:B------:R-:W-:Y:S02]  /*16690*/  SHF.R.U32.HI R133, RZ, 0x18, R133 ;  /* 0x00000018ff857819 */ /* 0x000fe40000011685 */
[----:B------:R-:W-:Y:S01]  /*166a0*/  @!P1 STL.S16 [R1+0x60], R179 ;  /* 0x000060b301009387 */ /* 0x000fe20000100600 */
[C---:B--2---:R-:W-:Y:S01]  /*166b0*/  F2FP.PACK_AB R164, R159.reuse, R157 ;  /* 0x0000009d9fa4723e */ /* 0x044fe200000000ff */
[----:B------:R-:W-:Y:S01]  /*166c0*/  FADD.FTZ R163, R159, R163 ;  /* 0x000000a39fa37221 */ /* 0x000fe20000010000 */
[C---:B------:R-:W-:Y:S01]  /*166d0*/  ISETP.GE.U32.AND P1, PT, R244.reuse, R140, PT ;  /* 0x0000008cf400720c */ /* 0x040fe20003f26070 */
[----:B------:R-:W-:Y:S01]  /*166e0*/  @!P0 STL.S16 [R1+0x5c], R178 ;  /* 0x00005cb201008387 */ /* 0x000fe20000100600 */
[----:B------:R-:W-:Y:S01]  /*166f0*/  ISETP.GE.U32.AND P0, PT, R244, R144, PT ;  /* 0x00000090f400720c */ /* 0x000fe20003f06070 */
[----:B----4-:R-:W-:Y:S01]  /*16700*/  @!P2 HADD2 R173, -R164.H0_H0, -RZ.H0_H0 ;  /* 0xa00000ffa4ada230 */ /* 0x010fe20000000900 */
[C---:B------:R-:W-:Y:S01]  /*16710*/  PRMT R165, R164.reuse, 0x7632, R165 ;  /* 0x00007632a4a57816 */ /* 0x040fe200000000a5 */
[----:B------:R2:W4:Y:S01]  /*16720*/  LDL.S16 R172, [R1+0x24] ;  /* 0x0000240001ac7983 */ /* 0x0005220000100600 */
[----:B------:R-:W2:Y:S01]  /*16730*/  MUFU.EX2 R158, R217 ;  /* 0x000000d9009e7308 */ /* 0x000ea20000000800 */
[----:B---3--:R-:W-:Y:S02]  /*16740*/  SHF.R.U32.HI R135, RZ, 0x10, R206 ;  /* 0x00000010ff877819 */ /* 0x008fe400000116ce */
[----:B------:R3:W-:Y:S01]  /*16750*/  @!P2 STL.S16 [R1+0x58], R173 ;  /* 0x000058ad0100a387 */ /* 0x0007e20000100600 */
[----:B------:R-:W-:Y:S02]  /*16760*/  PRMT R171, R173, 0x7610, R171 ;  /* 0x00007610adab7816 */ /* 0x000fe400000000ab */
[----:B------:R-:W-:Y:S01]  /*16770*/  PRMT R156, R164, 0x5410, R165 ;  /* 0x00005410a49c7816 */ /* 0x000fe200000000a5 */
[----:B------:R-:W3:Y:S01]  /*16780*/  LDSM.16.MT88.4 R140, [R193+0x16800] ;  /* 0x01680000c18c783b */ /* 0x000ee20000004200 */
[----:B------:R-:W-:Y:S02]  /*16790*/  @!P2 PRMT R164, R171, 0x5410, RZ ;  /* 0x00005410aba4a816 */ /* 0x000fe400000000ff */
[----:B------:R-:W-:Y:S01]  /*167a0*/  ISETP.GE.U32.AND P2, PT, R244, R148, PT ;  /* 0x00000094f400720c */ /* 0x000fe20003f46070 */
[----:B------:R-:W-:Y:S01]  /*167b0*/  MUFU.EX2 R171, R218 ;  /* 0x000000da00ab7308 */ /* 0x000fe20000000800 */
[----:B-1----:R-:W-:Y:S03]  /*167c0*/  FADD.FTZ R167, R155, R167 ;  /* 0x000000a79ba77221 */ /* 0x002fe60000010000 */
[----:B------:R-:W1:Y:S06]  /*167d0*/  LDSM.16.MT88.4 R144, [R194+0x16800] ;  /* 0x01680000c290783b */ /* 0x000e6c0000004200 */
[----:B------:R-:W-:Y:S02]  /*167e0*/  MUFU.EX2 R217, R228 ;  /* 0x000000e400d97308 */ /* 0x000fe40000000800 */
[----:B------:R-:W-:Y:S01]  /*167f0*/  STG.E.U16 [R210.64+0x30], R162 ;  /* 0x000030a2d2007986 */ /* 0x000fe2000c101516 */
[C---:B--2---:R-:W-:Y:S01]  /*16800*/  F2FP.PACK_AB R191, R158.reuse, R155 ;  /* 0x0000009b9ebf723e */ /* 0x044fe200000000ff */
[----:B------:R-:W-:Y:S02]  /*16810*/  FADD.FTZ R167, R158, R167 ;  /* 0x000000a79ea77221 */ /* 0x000fe40000010000 */
[----:B------:R-:W-:Y:S01]  /*16820*/  STG.E.U16 [R208.64+0x40], R164 ;  /* 0x000040a4d0007986 */ /* 0x000fe2000c101516 */
[----:B------:R-:W-:Y:S03]  /*16830*/  PRMT R200, R191, 0x7632, R200 ;  /* 0x00007632bfc87816 */ /* 0x000fe600000000c8 */
[----:B---3--:R-:W2:Y:S10]  /*16840*/  MUFU.EX2 R173, R220 ;  /* 0x000000dc00ad7308 */ /* 0x008eb40000000800 */
[----:B------:R-:W3:Y:S01]  /*16850*/  MUFU.EX2 R216, R227 ;  /* 0x000000e300d87308 */ /* 0x000ee20000000800 */
[C---:B------:R-:W-:Y:S07]  /*16860*/  HMMA.16816.F32 R100, R136.reuse, R140, R100 ;  /* 0x0000008c8864723c */ /* 0x040fee0000001864 */
[--C-:B------:R-:W-:Y:S01]  /*16870*/  SHF.R.U32.HI R140, RZ, 0x10, R168.reuse ;  /* 0x00000010ff8c7819 */ /* 0x100fe200000116a8 */
[C---:B------:R-:W-:Y:S01]  /*16880*/  HMMA.16816.F32 R104, R136.reuse, R142, R104 ;  /* 0x0000008e8868723c */ /* 0x040fe20000001868 */
[----:B------:R-:W-:Y:S03]  /*16890*/  SHF.R.U32.HI R141, RZ, 0x18, R168 ;  /* 0x00000018ff8d7819 */ /* 0x000fe600000116a8 */
[----:B------:R-:W-:Y:S02]  /*168a0*/  LOP3.LUT R140, R140, 0xff, RZ, 0xc0, !PT ;  /* 0x000000ff8c8c7812 */ /* 0x000fe400078ec0ff */
[----:B--2---:R-:W-:Y:S02]  /*168b0*/  F2FP.PACK_AB R189, R173, R171 ;  /* 0x000000abadbd723e */ /* 0x004fe400000000ff */
[C---:B-1----:R-:W-:Y:S04]  /*168c0*/  HMMA.16816.F32 R108, R136.reuse, R144, R108 ;  /* 0x00000090886c723c */ /* 0x042fe8000000186c */
[----:B------:R-:W-:Y:S02]  /*168d0*/  PRMT R190, R189, 0x7632, R190 ;  /* 0x00007632bdbe7816 */ /* 0x000fe400000000be */
[----:B---3--:R-:W-:Y:S02]  /*168e0*/  F2FP.PACK_AB R184, R215, R216 ;  /* 0x000000d8d7b8723e */ /* 0x008fe400000000ff */
[C---:B------:R-:W-:Y:S01]  /*168f0*/  HMMA.16816.F32 R112, R136.reuse, R146, R112 ;  /* 0x000000928870723c */ /* 0x040fe20000001870 */
[----:B------:R-:W-:Y:S06]  /*16900*/  PRMT R0, R189, 0x5410, R190 ;  /* 0x00005410bd007816 */ /* 0x000fec00000000be */
[----:B------:R-:W-:Y:S01]  /*16910*/  SHF.R.U32.HI R146, RZ, 0x18, R152 ;  /* 0x00000018ff927819 */ /* 0x000fe20000011698 */
[----:B-----5:R-:W-:Y:S05]  /*16920*/  @!P0 HADD2 R170, -R165.H0_H0, -RZ.H0_H0 ;  /* 0xa00000ffa5aa8230 */ /* 0x020fea0000000900 */
[----:B------:R1:W-:Y:S01]  /*16930*/  @!P0 STL.S16 [R1+0x30], R170 ;  /* 0x000030aa01008387 */ /* 0x0003e20000100600 */
[----:B------:R-:W-:Y:S03]  /*16940*/  PRMT R148, R170, 0x7610, R148 ;  /* 0x00007610aa947816 */ /* 0x000fe60000000094 */
[----:B------:R2:W3:Y:S01]  /*16950*/  LDL.S16 R154, [R1+0x3c] ;  /* 0x00003c00019a7983 */ /* 0x0004e20000100600 */
[----:B------:R-:W-:Y:S02]  /*16960*/  @!P0 PRMT R165, R148, 0x5410, RZ ;  /* 0x0000541094a58816 */ /* 0x000fe400000000ff */
[----:B------:R-:W-:Y:S01]  /*16970*/  ISETP.GE.U32.AND P0, PT, R244, R133, PT ;  /* 0x00000085f400720c */ /* 0x000fe20003f06070 */
[----:B----4-:R-:W-:Y:S01]  /*16980*/  @!P1 HADD2 R172, -R191.H0_H0, -RZ.H0_H0 ;  /* 0xa00000ffbfac9230 */ /* 0x010fe20000000900 */
[----:B------:R-:W4:Y:S01]  /*16990*/  LDSM.16.MT88.4 R148, [R196+0x16800] ;  /* 0x01680000c494783b */ /* 0x000f220000004200 */
[----:B------:R-:W-:Y:S03]  /*169a0*/  LOP3.LUT R133, R168, 0xffff, RZ, 0xc0, !PT ;  /* 0x0000ffffa8857812 */ /* 0x000fe600078ec0ff */
[----:B------:R-:W-:Y:S02]  /*169b0*/  PRMT R177, R172, 0x7610, R177 ;  /* 0x00007610acb17816 */ /* 0x000fe400000000b1 */
[----:B------:R-:W-:Y:S02]  /*169c0*/  SHF.R.U32.HI R133, RZ, 0x8, R133 ;  /* 0x00000008ff857819 */ /* 0x000fe40000011685 */
[----:B------:R5:W-:Y:S02]  /*169d0*/  @!P1 STL.S16 [R1+0x24], R172 ;  /* 0x000024ac01009387 */ /* 0x000be40000100600 */
[----:B------:R-:W-:Y:S02]  /*169e0*/  PRMT R157, R153, 0x5410, R133 ;  /* 0x00005410999d7816 */ /* 0x000fe40000000085 */
[----:B------:R-:W-:Y:S01]  /*169f0*/  SHF.R.U32.HI R153, RZ, 0x10, R168 ;  /* 0x00000010ff997819 */ /* 0x000fe200000116a8 */
[----:B------:R-:W-:Y:S01]  /*16a00*/  STG.E.U16 [R208.64+0x42], R165 ;  /* 0x000042a5d0007986 */ /* 0x000fe2000c101516 */
[----:B------:R-:W-:Y:S02]  /*16a10*/  LOP3.LUT R133, R152, 0xffff, RZ, 0xc0, !PT ;  /* 0x0000ffff98857812 */ /* 0x000fe400078ec0ff */
[----:B-1----:R-:W-:Y:S02]  /*16a20*/  PRMT R170, R140, 0x5410, R141 ;  /* 0x000054108caa7816 */ /* 0x002fe4000000008d */
[----:B------:R-:W1:Y:S01]  /*16a30*/  LDSM.16.MT88.4 R140, [R195+0x16800] ;  /* 0x01680000c38c783b */ /* 0x000e620000004200 */
[----:B------:R-:W-:Y:S02]  /*16a40*/  LOP3.LUT R144, R153, 0xff, RZ, 0xc0, !PT ;  /* 0x000000ff99907812 */ /* 0x000fe400078ec0ff */
[----:B------:R-:W-:Y:S02]  /*16a50*/  LOP3.LUT R153, R152, 0xff, RZ, 0xc0, !PT ;  /* 0x000000ff98997812 */ /* 0x000fe400078ec0ff */
[----:B------:R-:W-:Y:S02]  /*16a60*/  SHF.R.U32.HI R145, RZ, 0x8, R133 ;  /* 0x00000008ff917819 */ /* 0x000fe40000011685 */
[----:B------:R-:W-:Y:S02]  /*16a70*/  PRMT R133, R191, 0x5410, R200 ;  /* 0x00005410bf857816 */ /* 0x000fe400000000c8 */
[----:B------:R-:W-:Y:S02]  /*16a80*/  @!P1 PRMT R191, R177, 0x5410, RZ ;  /* 0x00005410b1bf9816 */ /* 0x000fe400000000ff */
[----:B------:R-:W-:Y:S02]  /*16a90*/  ISETP.GE.U32.AND P1, PT, R244, R144, PT ;  /* 0x00000090f400720c */ /* 0x000fe40003f26070 */
[----:B------:R-:W-:Y:S01]  /*16aa0*/  LOP3.LUT R144, R168, 0xffff, RZ, 0xc0, !PT ;  /* 0x0000ffffa8907812 */ /* 0x000fe200078ec0ff */
[----:B------:R-:W-:Y:S01]  /*16ab0*/  STG.E.U16 [R210.64+0x40], R191 ;  /* 0x000040bfd2007986 */ /* 0x000fe2000c101516 */
[----:B-----5:R-:W-:Y:S01]  /*16ac0*/  MUFU.EX2 R172, R219 ;  /* 0x000000db00ac7308 */ /* 0x020fe20000000800 */
[----:B------:R-:W-:Y:S02]  /*16ad0*/  PRMT R147, R153, 0x5410, R145 ;  /* 0x0000541099937816 */ /* 0x000fe40000000091 */
[----:B------:R-:W-:Y:S02]  /*16ae0*/  SHF.R.U32.HI R145, RZ, 0x10, R152 ;  /* 0x00000010ff917819 */ /* 0x000fe40000011698 */
[----:B------:R-:W-:Y:S01]  /*16af0*/  SHF.R.U32.HI R168, RZ, 0x18, R168 ;  /* 0x00000018ffa87819 */ /* 0x000fe200000116a8 */
[C---:B----4-:R-:W-:Y:S01]  /*16b00*/  HMMA.16816.F32 R116, R136.reuse, R148, R116 ;  /* 0x000000948874723c */ /* 0x050fe20000001874 */
[----:B------:R-:W-:Y:S03]  /*16b10*/  SHF.R.U32.HI R144, RZ, 0x8, R144 ;  /* 0x00000008ff907819 */ /* 0x000fe60000011690 */
[----:B------:R-:W4:Y:S01]  /*16b20*/  MUFU.EX2 R169, R221 ;  /* 0x000000dd00a97308 */ /* 0x000f220000000800 */
[----:B------:R-:W-:Y:S02]  /*16b30*/  LOP3.LUT R145, R145, 0xff, RZ, 0xc0, !PT ;  /* 0x000000ff91917812 */ /* 0x000fe400078ec0ff */
[----:B------:R-:W-:Y:S01]  /*16b40*/  LOP3.LUT R144, R144, 0xffff, RZ, 0xc0, !PT ;  /* 0x0000ffff90907812 */ /* 0x000fe200078ec0ff */
[C---:B------:R-:W-:Y:S01]  /*16b50*/  HMMA.16816.F32 R120, R136.reuse, R150, R120 ;  /* 0x000000968878723c */ /* 0x040fe20000001878 */
[----:B------:R-:W-:Y:S03]  /*16b60*/  LDSM.16.MT88.4 R148, [R194+0x11000] ;  /* 0x01100000c294783b */ /* 0x000fe60000004200 */
[----:B------:R-:W-:Y:S01]  /*16b70*/  PRMT R145, R145, 0x5410, R146 ;  /* 0x0000541091917816 */ /* 0x000fe20000000092 */
[--C-:B------:R-:W-:Y:S04]  /*16b80*/  HSET2.LE.AND R146, R157, R245.reuse, PT ;  /* 0x000000f59d927233 */ /* 0x100fe80003803000 */
[--C-:B------:R-:W-:Y:S01]  /*16b90*/  HSET2.LE.AND R145, R145, R245.reuse, PT ;  /* 0x000000f591917233 */ /* 0x100fe20003803000 */
[C---:B-1----:R-:W-:Y:S02]  /*16ba0*/  HMMA.16816.F32 R124, R136.reuse, R140, R124 ;  /* 0x0000008c887c723c */ /* 0x042fe4000000187c */
[----:B------:R-:W-:Y:S02]  /*16bb0*/  LOP3.LUT R146, R146, R0, RZ, 0xc0, !PT ;  /* 0x0000000092927212 */ /* 0x000fe400078ec0ff */
[----:B------:R-:W-:Y:S04]  /*16bc0*/  LOP3.LUT R145, R145, R133, RZ, 0xc0, !PT ;  /* 0x0000008591917212 */ /* 0x000fe800078ec0ff */
[----:B------:R-:W-:Y:S01]  /*16bd0*/  HMMA.16816.F32 R128, R136, R142, R128 ;  /* 0x0000008e8880723c */ /* 0x000fe20000001880 */
[----:B----4-:R-:W-:Y:S01]  /*16be0*/  F2FP.PACK_AB R188, R169, R172 ;  /* 0x000000aca9bc723e */ /* 0x010fe200000000ff */
[----:B------:R-:W-:Y:S03]  /*16bf0*/  LDSM.16.MT88.4 R136, [R195+0x11000] ;  /* 0x01100000c388783b */ /* 0x000fe60000004200 */
[C---:B------:R-:W-:Y:S04]  /*16c00*/  PRMT R187, R188.reuse, 0x7632, R187 ;  /* 0x00007632bcbb7816 */ /* 0x040fe800000000bb */
[----:B------:R-:W-:Y:S01]  /*16c10*/  PRMT R0, R188, 0x5410, R187 ;  /* 0x00005410bc007816 */ /* 0x000fe200000000bb */
[----:B------:R-:W-:Y:S02]  /*16c20*/  LDSM.16.MT88.4 R140, [R193+0x13000] ;  /* 0x01300000c18c783b */ /* 0x000fe40000004200 */
[----:B---3--:R-:W-:Y:S06]  /*16c30*/  @!P0 HADD2 R154, -R200.H0_H0, -RZ.H0_H0 ;  /* 0xa00000ffc89a8230 */ /* 0x008fec0000000900 */
[----:B------:R-:W-:Y:S01]  /*16c40*/  @!P0 STL.S16 [R1+0x3c], R154 ;  /* 0x00003c9a01008387 */ /* 0x000fe20000100600 */
[----:B------:R-:W-:Y:S03]  /*16c50*/  PRMT R176, R154, 0x7610, R176 ;  /* 0x000076109ab07816 */ /* 0x000fe600000000b0 */
[----:B------:R2:W3:Y:S01]  /*16c60*/  LDL.S16 R179, [R1+0x20] ;  /* 0x0000200001b37983 */ /* 0x0004e20000100600 */
[----:B------:R-:W-:Y:S02]  /*16c70*/  @!P0 PRMT R200, R176, 0x5410, RZ ;  /* 0x00005410b0c88816 */ /* 0x000fe400000000ff */
[----:B------:R-:W-:Y:S01]  /*16c80*/  ISETP.GE.U32.AND P0, PT, R244, R144, PT ;  /* 0x00000090f400720c */ /* 0x000fe20003f06070 */
[----:B------:R-:W1:Y:S01]  /*16c90*/  LDSM.16.MT88.4 R152, [R193+0x11000] ;  /* 0x01100000c198783b */ /* 0x000e620000004200 */
[--C-:B------:R-:W-:Y:S02]  /*16ca0*/  HSET2.LE.AND R144, R147, R245.reuse, PT ;  /* 0x000000f593907233 */ /* 0x100fe40003803000 */
[--C-:B------:R-:W-:Y:S03]  /*16cb0*/  HSET2.LE.AND R147, R170, R245.reuse, PT ;  /* 0x000000f5aa937233 */ /* 0x100fe60003803000 */
[----:B------:R-:W-:Y:S02]  /*16cc0*/  LOP3.LUT R144, R144, R156, RZ, 0xc0, !PT ;  /* 0x0000009c90907212 */ /* 0x000fe400078ec0ff */
[----:B------:R-:W4:Y:S01]  /*16cd0*/  LDSM.16.MT88.4 R156, [R196+0x11000] ;  /* 0x01100000c49c783b */ /* 0x000f220000004200 */
[----:B------:R-:W-:Y:S07]  /*16ce0*/  LOP3.LUT R147, R147, R0, RZ, 0xc0, !PT ;  /* 0x0000000093937212 */ /* 0x000fee00078ec0ff */
[----:B------:R2:W5:Y:S04]  /*16cf0*/  LDL.S16 R178, [R1+0x1c] ;  /* 0x00001c0001b27983 */ /* 0x0005680000100600 */
[----:B------:R2:W2:Y:S04]  /*16d00*/  LDL.S16 R177, [R1+0x18] ;  /* 0x0000180001b17983 */ /* 0x0004a80000100600 */
[----:B------:R2:W2:Y:S04]  /*16d10*/  LDL.S16 R176, [R1+0x10] ;  /* 0x0000100001b07983 */ /* 0x0004a80000100600 */
[----:B------:R-:W-:Y:S01]  /*16d20*/  STG.E.U16 [R210.64+0x42], R200 ;  /* 0x000042c8d2007986 */ /* 0x000fe2000c101516 */
[C---:B-1----:R-:W-:Y:S08]  /*16d30*/  HMMA.16816.F32 R4, R144.reuse, R152, R4 ;  /* 0x000000989004723c */ /* 0x042ff00000001804 */
[C---:B------:R-:W-:Y:S01]  /*16d40*/  HMMA.16816.F32 R8, R144.reuse, R154, R8 ;  /* 0x0000009a9008723c */ /* 0x040fe20000001808 */
[----:B------:R-:W1:Y:S07]  /*16d50*/  LDSM.16.MT88.4 R152, [R194+0x13000] ;  /* 0x01300000c298783b */ /* 0x000e6e0000004200 */
[C---:B------:R-:W-:Y:S08]  /*16d60*/  HMMA.16816.F32 R12, R144.reuse, R148, R12 ;  /* 0x00000094900c723c */ /* 0x040ff0000000180c */
        /* <DEDUP_REMOVED lines=14> */
[C---:B------:R-:W-:Y:S08]  /*16e50*/  HMMA.16816.F32 R52, R144.reuse, R148, R52 ;  /* 0x000000949034723c */ /* 0x040ff00000001834 */
[C---:B------:R-:W-:Y:S08]  /*16e60*/  HMMA.16816.F32 R56, R144.reuse, R150, R56 ;  /* 0x000000969038723c */ /* 0x040ff00000001838 */
[C---:B----4-:R-:W-:Y:S08]  /*16e70*/  HMMA.16816.F32 R60, R144.reuse, R136, R60 ;  /* 0x00000088903c723c */ /* 0x050ff0000000183c */
[C---:B------:R-:W-:Y:S01]  /*16e80*/  HMMA.16816.F32 R64, R144.reuse, R138, R64 ;  /* 0x0000008a9040723c */ /* 0x040fe20000001840 */
[----:B------:R-:W4:Y:S07]  /*16e90*/  LDSM.16.MT88.4 R136, [R195+0x15000] ;  /* 0x01500000c388783b */ /* 0x000f2e0000004200 */
[C---:B------:R-:W-:Y:S01]  /*16ea0*/  HMMA.16816.F32 R68, R144.reuse, R156, R68 ;  /* 0x0000009c9044723c */ /* 0x040fe20000001844 */
[----:B------:R-:W1:Y:S06]  /*16eb0*/  MUFU.EX2 R156, R226 ;  /* 0x000000e2009c7308 */ /* 0x000e6c0000000800 */
[----:B------:R-:W-:Y:S01]  /*16ec0*/  FADD.FTZ R157, R171, R163 ;  /* 0x000000a3ab9d7221 */ /* 0x000fe20000010000 */
[C---:B------:R-:W-:Y:S01]  /*16ed0*/  HMMA.16816.F32 R72, R144.reuse, R158, R72 ;  /* 0x0000009e9048723c */ /* 0x040fe20000001848 */
[----:B------:R-:W-:Y:S03]  /*16ee0*/  LDSM.16.MT88.4 R160, [R193+0x11800] ;  /* 0x01180000c1a0783b */ /* 0x000fe60000004200 */
[----:B------:R-:W-:Y:S04]  /*16ef0*/  FADD.FTZ R157, R173, R157 ;  /* 0x0000009dad9d7221 */ /* 0x000fe80000010000 */
[C---:B------:R-:W-:Y:S08]  /*16f00*/  HMMA.16816.F32 R76, R144.reuse, R140, R76 ;  /* 0x0000008c904c723c */ /* 0x040ff0000000184c */
[C---:B------:R-:W-:Y:S01]  /*16f10*/  HMMA.16816.F32 R80, R144.reuse, R142, R80 ;  /* 0x0000008e9050723c */ /* 0x040fe20000001850 */
[----:B------:R-:W4:Y:S03]  /*16f20*/  LDSM.16.MT88.4 R140, [R193+0x17000] ;  /* 0x01700000c18c783b */ /* 0x000f260000004200 */
[----:B-1----:R-:W-:Y:S01]  /*16f30*/  F2FP.PACK_AB R186, R217, R156 ;  /* 0x0000009cd9ba723e */ /* 0x002fe200000000ff */
[----:B------:R-:W-:Y:S03]  /*16f40*/  FADD.FTZ R218, R156, R157 ;  /* 0x0000009d9cda7221 */ /* 0x000fe60000010000 */
[C---:B------:R-:W-:Y:S01]  /*16f50*/  HMMA.16816.F32 R84, R144.reuse, R152, R84 ;  /* 0x000000989054723c */ /* 0x040fe20000001854 */
[----:B------:R-:W-:Y:S06]  /*16f60*/  PRMT R185, R186, 0x7632, R185 ;  /* 0x00007632bab97816 */ /* 0x000fec00000000b9 */
[----:B------:R-:W-:Y:S01]  /*16f70*/  FADD.FTZ R152, R172, R167 ;  /* 0x000000a7ac987221 */ /* 0x000fe20000010000 */
[C---:B------:R-:W-:Y:S04]  /*16f80*/  HMMA.16816.F32 R88, R144.reuse, R154, R88 ;  /* 0x0000009a9058723c */ /* 0x040fe80000001858 */
[----:B------:R-:W-:Y:S04]  /*16f90*/  FADD.FTZ R219, R169, R152 ;  /* 0x00000098a9db7221 */ /* 0x000fe80000010000 */
[C---:B----4-:R-:W-:Y:S08]  /*16fa0*/  HMMA.16816.F32 R92, R144.reuse, R136, R92 ;  /* 0x00000088905c723c */ /* 0x050ff0000000185c */
[C---:B------:R-:W-:Y:S01]  /*16fb0*/  HMMA.16816.F32 R96, R144.reuse, R138, R96 ;  /* 0x0000008a9060723c */ /* 0x040fe20000001860 */
[----:B------:R-:W-:Y:S07]  /*16fc0*/  LDSM.16.MT88.4 R136, [R196+0x17000] ;  /* 0x01700000c488783b */ /* 0x000fee0000004200 */
[C---:B------:R-:W-:Y:S07]  /*16fd0*/  HMMA.16816.F32 R100, R144.reuse, R140, R100 ;  /* 0x0000008c9064723c */ /* 0x040fee0000001864 */
[----:B------:R-:W-:Y:S01]  /*16fe0*/  LOP3.LUT R141, R206, 0xff, RZ, 0xc0, !PT ;  /* 0x000000ffce8d7812 */ /* 0x000fe200078ec0ff */
[C---:B------:R-:W-:Y:S07]  /*16ff0*/  HMMA.16816.F32 R104, R144.reuse, R142, R104 ;  /* 0x0000008e9068723c */ /* 0x040fee0000001868 */
[----:B------:R-:W-:Y:S01]  /*17000*/  SHF.R.U32.HI R142, RZ, 0x18, R206 ;  /* 0x00000018ff8e7819 */ /* 0x000fe200000116ce */
[----:B---3--:R-:W-:Y:S05]  /*17010*/  @!P2 HADD2 R179, -R189.H0_H0, -RZ.H0_H0 ;  /* 0xa00000ffbdb3a230 */ /* 0x008fea0000000900 */
[----:B------:R-:W-:Y:S01]  /*17020*/  @!P2 STL.S16 [R1+0x20], R179 ;  /* 0x000020b30100a387 */ /* 0x000fe20000100600 */
[----:B------:R-:W-:Y:S03]  /*17030*/  PRMT R0, R179, 0x7610, R0 ;  /* 0x00007610b3007816 */ /* 0x000fe60000000000 */
[----:B------:R1:W3:Y:S01]  /*17040*/  LDL.S16 R159, [R1+0x4] ;  /* 0x00000400019f7983 */ /* 0x0002e20000100600 */
[----:B------:R-:W-:Y:S02]  /*17050*/  @!P2 PRMT R189, R0, 0x5410, RZ ;  /* 0x0000541000bda816 */ /* 0x000fe400000000ff */
[----:B------:R-:W-:Y:S02]  /*17060*/  LOP3.LUT R0, R207, UR13, R174, 0x96, !PT ;  /* 0x0000000dcf007c12 */ /* 0x000fe4000f8e96ae */
[----:B------:R-:W-:Y:S01]  /*17070*/  ISETP.GE.U32.AND P2, PT, R244, R168, PT ;  /* 0x000000a8f400720c */ /* 0x000fe20003f46070 */
[----:B------:R-:W-:Y:S01]  /*17080*/  STG.E.U16 [R208.64+0x50], R189 ;  /* 0x000050bdd0007986 */ /* 0x000fe2000c101516 */
[----:B------:R-:W-:Y:S02]  /*17090*/  LOP3.LUT R2, R0, 0xff, RZ, 0xc0, !PT ;  /* 0x000000ff00027812 */ /* 0x000fe400078ec0ff */
[--C-:B------:R-:W-:Y:S01]  /*170a0*/  SHF.R.U32.HI R140, RZ, 0x18, R0.reuse ;  /* 0x00000018ff8c7819 */ /* 0x100fe20000011600 */
[----:B-----5:R-:W-:Y:S02]  /*170b0*/  @!P0 HADD2 R178, -R190.H0_H0, -RZ.H0_H0 ;  /* 0xa00000ffbeb28230 */ /* 0x020fe40000000900 */
[----:B--2---:R-:W-:Y:S03]  /*170c0*/  @!P1 HADD2 R177, -R188.H0_H0, -RZ.H0_H0 ;  /* 0xa00000ffbcb19230 */ /* 0x004fe60000000900 */
[----:B------:R-:W-:Y:S01]  /*170d0*/  PRMT R149, R178, 0x7610, R149 ;  /* 0x00007610b2957816 */ /* 0x000fe20000000095 */
[----:B------:R-:W-:Y:S02]  /*170e0*/  @!P0 STL.S16 [R1+0x1c], R178 ;  /* 0x00001cb201008387 */ /* 0x000fe40000100600 */
[----:B------:R-:W-:Y:S01]  /*170f0*/  @!P2 HADD2 R176, -R187.H0_H0, -RZ.H0_H0 ;  /* 0xa00000ffbbb0a230 */ /* 0x000fe20000000900 */
[----:B------:R-:W-:Y:S01]  /*17100*/  @!P0 PRMT R190, R149, 0x5410, RZ ;  /* 0x0000541095be8816 */ /* 0x000fe200000000ff */
[----:B------:R1:W2:Y:S01]  /*17110*/  LDL.S16 R158, [R1+0xc] ;  /* 0x00000c00019e7983 */ /* 0x0002a20000100600 */
[----:B------:R-:W-:Y:S02]  /*17120*/  ISETP.GE.U32.AND P0, PT, R244, R2, PT ;  /* 0x00000002f400720c */ /* 0x000fe40003f06070 */
[----:B------:R-:W-:Y:S01]  /*17130*/  SHF.R.U32.HI R2, RZ, 0x10, R0 ;  /* 0x00000010ff027819 */ /* 0x000fe20000011600 */
[----:B------:R-:W-:Y:S01]  /*17140*/  @!P1 STL.S16 [R1+0x18], R177 ;  /* 0x000018b101009387 */ /* 0x000fe20000100600 */
[----:B------:R-:W-:Y:S02]  /*17150*/  PRMT R148, R177, 0x7610, R148 ;  /* 0x00007610b1947816 */ /* 0x000fe40000000094 */
[----:B------:R-:W-:Y:S01]  /*17160*/  LOP3.LUT R2, R2, 0xff, RZ, 0xc0, !PT ;  /* 0x000000ff02027812 */ /* 0x000fe200078ec0ff */
[----:B------:R-:W-:Y:S01]  /*17170*/  @!P2 STL.S16 [R1+0x10], R176 ;  /* 0x000010b00100a387 */ /* 0x000fe20000100600 */
[----:B------:R-:W-:Y:S02]  /*17180*/  @!P1 PRMT R188, R148, 0x5410, RZ ;  /* 0x0000541094bc9816 */ /* 0x000fe400000000ff */
[----:B------:R-:W-:Y:S01]  /*17190*/  ISETP.GE.U32.AND P1, PT, R244, R2, PT ;  /* 0x00000002f400720c */ /* 0x000fe20003f26070 */
[----:B------:R1:W4:Y:S01]  /*171a0*/  LDL.S16 R154, [R1] ;  /* 0x00000000019a7983 */ /* 0x0003220000100600 */
[----:B------:R-:W-:Y:S02]  /*171b0*/  LOP3.LUT R2, R0, 0xffff, RZ, 0xc0, !PT ;  /* 0x0000ffff00027812 */ /* 0x000fe400078ec0ff */
[----:B------:R-:W-:Y:S01]  /*171c0*/  PRMT R133, R176, 0x7610, R133 ;  /* 0x00007610b0857816 */ /* 0x000fe20000000085 */
[----:B------:R-:W5:Y:S01]  /*171d0*/  LDSM.16.MT88.4 R148, [R194+0x17000] ;  /* 0x01700000c294783b */ /* 0x000f620000004200 */
[----:B------:R-:W-:Y:S02]  /*171e0*/  SHF.R.U32.HI R2, RZ, 0x8, R2 ;  /* 0x00000008ff027819 */ /* 0x000fe40000011602 */
[----:B------:R-:W-:Y:S02]  /*171f0*/  @!P2 PRMT R187, R133, 0x5410, RZ ;  /* 0x0000541085bba816 */ /* 0x000fe400000000ff */
[----:B------:R-:W-:Y:S02]  /*17200*/  LOP3.LUT R2, R2, 0xffff, RZ, 0xc0, !PT ;  /* 0x0000ffff02027812 */ /* 0x000fe400078ec0ff */
[----:B------:R-:W-:Y:S01]  /*17210*/  LOP3.LUT R133, R207, UR13, R174, 0x96, !PT ;  /* 0x0000000dcf857c12 */ /* 0x000fe2000f8e96ae */
[----:B------:R-:W-:Y:S01]  /*17220*/  LDSM.16.MT88.4 R176, [R193+0x13800] ;  /* 0x01380000c1b0783b */ /* 0x000fe20000004200 */
[----:B------:R-:W-:Y:S02]  /*17230*/  ISETP.GE.U32.AND P2, PT, R244, R2, PT ;  /* 0x00000002f400720c */ /* 0x000fe40003f46070 */
[----:B------:R-:W-:Y:S02]  /*17240*/  PRMT R2, R186, 0x5410, R185 ;  /* 0x00005410ba027816 */ /* 0x000fe400000000b9 */
[--C-:B------:R-:W-:Y:S03]  /*17250*/  SHF.R.U32.HI R169, RZ, 0x18, R133.reuse ;  /* 0x00000018ffa97819 */ /* 0x100fe60000011685 */
[----:B------:R-:W-:Y:S08]  /*17260*/  LDSM.16.MT88.4 R172, [R196+0x11800] ;  /* 0x01180000c4ac783b */ /* 0x000ff00000004200 */
[----:B------:R-:W-:Y:S04]  /*17270*/  STG.E.U16 [R208.64+0x52], R190 ;  /* 0x000052bed0007986 */ /* 0x000fe8000c101516 */
[----:B------:R-:W-:Y:S04]  /*17280*/  STG.E.U16 [R210.64+0x50], R188 ;  /* 0x000050bcd2007986 */ /* 0x000fe8000c101516 */
[----:B------:R-:W-:Y:S01]  /*17290*/  STG.E.U16 [R210.64+0x52], R187 ;  /* 0x000052bbd2007986 */ /* 0x000fe2000c101516 */
[C---:B-----5:R-:W-:Y:S07]  /*172a0*/  HMMA.16816.F32 R108, R144.reuse, R148, R108 ;  /* 0x00000094906c723c */ /* 0x060fee000000186c */
[----:B------:R-:W-:Y:S01]  /*172b0*/  LOP3.LUT R148, R133, 0xffff, RZ, 0xc0, !PT ;  /* 0x0000ffff85947812 */ /* 0x000fe200078ec0ff */
[C---:B------:R-:W-:Y:S01]  /*172c0*/  HMMA.16816.F32 R112, R144.reuse, R150, R112 ;  /* 0x000000969070723c */ /* 0x040fe20000001870 */
[----:B------:R-:W-:Y:S03]  /*172d0*/  SHF.R.U32.HI R149, RZ, 0x10, R206 ;  /* 0x00000010ff957819 */ /* 0x000fe600000116ce */
[----:B------:R-:W-:Y:S02]  /*172e0*/  SHF.R.U32.HI R148, RZ, 0x8, R148 ;  /* 0x00000008ff947819 */ /* 0x000fe40000011694 */
[----:B------:R-:W-:Y:S02]  /*172f0*/  LOP3.LUT R149, R149, 0xff, RZ, 0xc0, !PT ;  /* 0x000000ff95957812 */ /* 0x000fe400078ec0ff */
[C---:B------:R-:W-:Y:S07]  /*17300*/  HMMA.16816.F32 R116, R144.reuse, R136, R116 ;  /* 0x000000889074723c */ /* 0x040fee0000001874 */
[----:B------:R-:W-:Y:S01]  /*17310*/  SHF.R.U32.HI R136, RZ, 0x10, R133 ;  /* 0x00000010ff887819 */ /* 0x000fe20000011685 */
[C---:B------:R-:W-:Y:S04]  /*17320*/  HMMA.16816.F32 R120, R144.reuse, R138, R120 ;  /* 0x0000008a9078723c */ /* 0x040fe80000001878 */
[----:B------:R-:W-:Y:S04]  /*17330*/  LOP3.LUT R136, R136, 0xff, RZ, 0xc0, !PT ;  /* 0x000000ff88887812 */ /* 0x000fe800078ec0ff */
[----:B------:R-:W-:Y:S02]  /*17340*/  PRMT R169, R136, 0x5410, R169 ;  /* 0x0000541088a97816 */ /* 0x000fe400000000a9 */
[----:B------:R-:W-:Y:S03]  /*17350*/  LDSM.16.MT88.4 R136, [R195+0x11800] ;  /* 0x01180000c388783b */ /* 0x000fe60000004200 */
[--C-:B------:R-:W-:Y:S02]  /*17360*/  HSET2.LE.AND R169, R169, R245.reuse, PT ;  /* 0x000000f5a9a97233 */ /* 0x100fe40003803000 */
[----:B---3--:R-:W-:Y:S05]  /*17370*/  @!P0 HADD2 R159, -R186.H0_H0, -RZ.H0_H0 ;  /* 0xa00000ffba9f8230 */ /* 0x008fea0000000900 */
[----:B------:R-:W-:Y:S01]  /*17380*/  PRMT R153, R159, 0x7610, R153 ;  /* 0x000076109f997816 */ /* 0x000fe20000000099 */
[----:B------:R-:W-:Y:S03]  /*17390*/  @!P0 STL.S16 [R1+0x4], R159 ;  /* 0x0000049f01008387 */ /* 0x000fe60000100600 */
[----:B------:R-:W-:Y:S02]  /*173a0*/  @!P0 PRMT R186, R153, 0x5410, RZ ;  /* 0x0000541099ba8816 */ /* 0x000fe400000000ff */
[----:B------:R1:W3:Y:S01]  /*173b0*/  LDL.S16 R153, [R1+0x8] ;  /* 0x0000080001997983 */ /* 0x0002e20000100600 */
[----:B------:R-:W-:Y:S02]  /*173c0*/  ISETP.GE.U32.AND P0, PT, R244, R134, PT ;  /* 0x00000086f400720c */ /* 0x000fe40003f06070 */
[----:B------:R-:W-:Y:S01]  /*173d0*/  LOP3.LUT R134, R206, 0xffff, RZ, 0xc0, !PT ;  /* 0x0000ffffce867812 */ /* 0x000fe200078ec0ff */
[----:B------:R-:W-:Y:S03]  /*173e0*/  STG.E.U16 [R208.64+0x60], R186 ;  /* 0x000060bad0007986 */ /* 0x000fe6000c101516 */
[----:B------:R-:W-:Y:S02]  /*173f0*/  SHF.R.U32.HI R0, RZ, 0x8, R134 ;  /* 0x00000008ff007819 */ /* 0x000fe40000011686 */
[----:B------:R-:W-:Y:S01]  /*17400*/  LOP3.LUT R134, R135, 0xff, RZ, 0xc0, !PT ;  /* 0x000000ff87867812 */ /* 0x000fe200078ec0ff */
[----:B--2---:R-:W-:Y:S01]  /*17410*/  @!P2 HADD2 R158, -R185.H0_H0, -RZ.H0_H0 ;  /* 0xa00000ffb99ea230 */ /* 0x004fe20000000900 */
[----:B------:R-:W-:Y:S02]  /*17420*/  PRMT R135, R184, 0x7632, R135 ;  /* 0x00007632b8877816 */ /* 0x000fe40000000087 */
[----:B------:R-:W-:Y:S02]  /*17430*/  PRMT R170, R141, 0x5410, R0 ;  /* 0x000054108daa7816 */ /* 0x000fe40000000000 */
[----:B------:R-:W-:Y:S01]  /*17440*/  PRMT R155, R158, 0x7610, R155 ;  /* 0x000076109e9b7816 */ /* 0x000fe2000000009b */
[----:B------:R-:W-:Y:S01]  /*17450*/  @!P2 STL.S16 [R1+0xc], R158 ;  /* 0x00000c9e0100a387 */ /* 0x000fe20000100600 */
[----:B------:R-:W-:Y:S01]  /*17460*/  PRMT R171, R134, 0x5410, R142 ;  /* 0x0000541086ab7816 */ /* 0x000fe2000000008e */
[--C-:B------:R-:W-:Y:S01]  /*17470*/  HSET2.LE.AND R170, R170, R245.reuse, PT ;  /* 0x000000f5aaaa7233 */ /* 0x100fe20003803000 */
[----:B------:R-:W-:Y:S02]  /*17480*/  @!P2 PRMT R185, R155, 0x5410, RZ ;  /* 0x000054109bb9a816 */ /* 0x000fe400000000ff */
[----:B------:R-:W-:Y:S01]  /*17490*/  ISETP.GE.U32.AND P2, PT, R244, R140, PT ;  /* 0x0000008cf400720c */ /* 0x000fe20003f46070 */
[----:B----4-:R-:W-:Y:S01]  /*174a0*/  @!P1 HADD2 R154, -R184.H0_H0, -RZ.H0_H0 ;  /* 0xa00000ffb89a9230 */ /* 0x010fe20000000900 */
[----:B------:R-:W2:Y:S01]  /*174b0*/  LDSM.16.MT88.4 R140, [R195+0x17000] ;  /* 0x01700000c38c783b */ /* 0x000ea20000004200 */
[----:B------:R-:W-:Y:S01]  /*174c0*/  LOP3.LUT R134, R133, 0xff, RZ, 0xc0, !PT ;  /* 0x000000ff85867812 */ /* 0x000fe200078ec0ff */
[--C-:B------:R-:W-:Y:S01]  /*174d0*/  HSET2.LE.AND R171, R171, R245.reuse, PT ;  /* 0x000000f5abab7233 */ /* 0x100fe20003803000 */
[----:B------:R-:W-:Y:S02]  /*174e0*/  PRMT R0, R184, 0x5410, R135 ;  /* 0x00005410b8007816 */ /* 0x000fe40000000087 */
[----:B------:R-:W-:Y:S02]  /*174f0*/  PRMT R148, R134, 0x5410, R148 ;  /* 0x0000541086947816 */ /* 0x000fe40000000094 */
[----:B------:R-:W-:Y:S01]  /*17500*/  LOP3.LUT R134, R206, 0xffff, RZ, 0xc0, !PT ;  /* 0x0000ffffce867812 */ /* 0x000fe200078ec0ff */
[----:B------:R-:W-:Y:S01]  /*17510*/  @!P1 STL.S16 [R1], R154 ;  /* 0x0000009a01009387 */ /* 0x000fe20000100600 */
[----:B------:R-:W4:Y:S01]  /*17520*/  MUFU.EX2 R207, R239 ;  /* 0x000000ef00cf7308 */ /* 0x000f220000000800 */
[----:B------:R-:W-:Y:S01]  /*17530*/  PRMT R152, R154, 0x7610, R152 ;  /* 0x000076109a987816 */ /* 0x000fe20000000098 */
[----:B------:R-:W-:Y:S01]  /*17540*/  HSET2.LE.AND R168, R148, R245, PT ;  /* 0x000000f594a87233 */ /* 0x000fe20003803000 */
[----:B------:R-:W-:Y:S01]  /*17550*/  SHF.R.U32.HI R134, RZ, 0x8, R134 ;  /* 0x00000008ff867819 */ /* 0x000fe20000011686 */
[----:B------:R-:W-:Y:S01]  /*17560*/  STG.E.U16 [R208.64+0x62], R185 ;  /* 0x000062b9d0007986 */ /* 0x000fe2000c101516 */
[----:B------:R-:W-:Y:S02]  /*17570*/  @!P1 PRMT R184, R152, 0x5410, RZ ;  /* 0x0000541098b89816 */ /* 0x000fe400000000ff */
[----:B------:R-:W-:Y:S02]  /*17580*/  ISETP.GE.U32.AND P1, PT, R244, R149, PT ;  /* 0x00000095f400720c */ /* 0x000fe40003f26070 */
[----:B------:R-:W-:Y:S01]  /*17590*/  LOP3.LUT R134, R134, 0xffff, RZ, 0xc0, !PT ;  /* 0x0000ffff86867812 */ /* 0x000fe200078ec0ff */
[----:B------:R-:W-:Y:S01]  /*175a0*/  STG.E.U16 [R210.64+0x60], R184 ;  /* 0x000060b8d2007986 */ /* 0x000fe2000c101516 */
[----:B------:R-:W-:Y:S02]  /*175b0*/  LOP3.LUT R168, R168, R2, RZ, 0xc0, !PT ;  /* 0x00000002a8a87212 */ /* 0x000fe400078ec0ff */
[----:B------:R-:W-:Y:S02]  /*175c0*/  LOP3.LUT R169, R169, R0, RZ, 0xc0, !PT ;  /* 0x00000000a9a97212 */ /* 0x000fe400078ec0ff */
[----:B------:R-:W-:Y:S02]  /*175d0*/  SHF.R.U32.HI R206, RZ, 0x18, R206 ;  /* 0x00000018ffce7819 */ /* 0x000fe400000116ce */
[----:B----4-:R-:W-:Y:S05]  /*175e0*/  F2FP.PACK_AB R2, R207, R212 ;  /* 0x000000d4cf02723e */ /* 0x010fea00000000ff */
[----:B------:R-:W-:Y:S01]  /*175f0*/  @!P1 HADD2 R251, -R2.H0_H0, -RZ.H0_H0 ;  /* 0xa00000ff02fb9230 */ /* 0x000fe20000000900 */
[C---:B--2---:R-:W-:Y:S08]  /*17600*/  HMMA.16816.F32 R124, R144.reuse, R140, R124 ;  /* 0x0000008c907c723c */ /* 0x044ff0000000187c */
[----:B------:R-:W-:Y:S01]  /*17610*/  HMMA.16816.F32 R128, R144, R142, R128 ;  /* 0x0000008e9080723c */ /* 0x000fe20000001880 */
[----:B---3--:R-:W-:Y:S05]  /*17620*/  @!P2 HADD2 R153, -R135.H0_H0, -RZ.H0_H0 ;  /* 0xa00000ff8799a230 */ /* 0x008fea0000000900 */
[----:B------:R-:W-:Y:S01]  /*17630*/  @!P2 STL.S16 [R1+0x8], R153 ;  /* 0x000008990100a387 */ /* 0x000fe20000100600 */
[----:B------:R-:W-:Y:S03]  /*17640*/  PRMT R149, R153, 0x7610, R149 ;  /* 0x0000761099957816 */ /* 0x000fe60000000095 */
[----:B------:R1:W2:Y:S02]  /*17650*/  LDL.S16 R220, [R1+0x14] ;  /* 0x0000140001dc7983 */ /* 0x0002a40000100600 */
[----:B------:R-:W-:Y:S02]  /*17660*/  @!P2 PRMT R135, R149, 0x5410, RZ ;  /* 0x000054109587a816 */ /* 0x000fe400000000ff */
[----:B------:R-:W-:Y:S01]  /*17670*/  ISETP.GE.U32.AND P2, PT, R244, R134, PT ;  /* 0x00000086f400720c */ /* 0x000fe20003f46070 */
[----:B------:R-:W3:Y:S01]  /*17680*/  LDSM.16.MT88.4 R152, [R194+0x11800] ;  /* 0x01180000c298783b */ /* 0x000ee20000004200 */
[----:B------:R-:W-:Y:S04]  /*17690*/  F2FP.PACK_AB R134, R213, R214 ;  /* 0x000000d6d586723e */ /* 0x000fe800000000ff */
[C---:B------:R-:W-:Y:S03]  /*176a0*/  PRMT R133, R134.reuse, 0x7632, R133 ;  /* 0x0000763286857816 */ /* 0x040fe60000000085 */
[----:B------:R-:W-:Y:S01]  /*176b0*/  STG.E.U16 [R210.64+0x62], R135 ;  /* 0x00006287d2007986 */ /* 0x000fe2000c101516 */
[----:B------:R-:W-:Y:S03]  /*176c0*/  PRMT R0, R134, 0x5410, R133 ;  /* 0x0000541086007816 */ /* 0x000fe60000000085 */
[----:B------:R-:W-:Y:S01]  /*176d0*/  @!P2 HADD2 R252, -R133.H0_H0, -RZ.H0_H0 ;  /* 0xa00000ff85fca230 */ /* 0x000fe20000000900 */
[----:B------:R-:W-:Y:S02]  /*176e0*/  LOP3.LUT R170, R170, R0, RZ, 0xc0, !PT ;  /* 0x00000000aaaa7212 */ /* 0x000fe400078ec0ff */
[----:B------:R-:W-:Y:S02]  /*176f0*/  PRMT R0, R2, 0x7632, R0 ;  /* 0x0000763202007816 */ /* 0x000fe40000000000 */
[----:B------:R-:W-:Y:S02]  /*17700*/  @!P2 PRMT R133, R252, 0x5410, RZ ;  /* 0x00005410fc85a816 */ /* 0x000fe400000000ff */
[----:B------:R-:W-:Y:S02]  /*17710*/  PRMT R140, R2, 0x5410, R0 ;  /* 0x00005410028c7816 */ /* 0x000fe40000000000 */
[----:B------:R-:W-:Y:S01]  /*17720*/  @!P1 PRMT R2, R251, 0x5410, RZ ;  /* 0x00005410fb029816 */ /* 0x000fe200000000ff */
[----:B------:R4:W-:Y:S01]  /*17730*/  STG.E.U16 [R208.64+0x72], R133 ;  /* 0x00007285d0007986 */ /* 0x0009e2000c101516 */
[----:B------:R-:W-:Y:S02]  /*17740*/  LOP3.LUT R171, R171, R140, RZ, 0xc0, !PT ;  /* 0x0000008cabab7212 */ /* 0x000fe400078ec0ff */
[----:B------:R-:W-:Y:S05]  /*17750*/  ISETP.LT.AND P1, PT, RZ, UR8, PT ;  /* 0x00000008ff007c0c */ /* 0x000fea000bf21270 */
[C---:B------:R-:W-:Y:S01]  /*17760*/  HMMA.16816.F32 R164, R168.reuse, R160, R4 ;  /* 0x000000a0a8a4723c */ /* 0x040fe20000001804 */
[----:B------:R-:W5:Y:S07]  /*17770*/  LDSM.16.MT88.4 R4, [R196+0x13800] ;  /* 0x01380000c404783b */ /* 0x000f6e0000004200 */
[C---:B------:R-:W-:Y:S01]  /*17780*/  HMMA.16816.F32 R160, R168.reuse, R162, R8 ;  /* 0x000000a2a8a0723c */ /* 0x040fe20000001808 */
[----:B------:R-:W1:Y:S07]  /*17790*/  LDSM.16.MT88.4 R8, [R195+0x13800] ;  /* 0x01380000c308783b */ /* 0x000e6e0000004200 */
[C---:B---3--:R-:W-:Y:S01]  /*177a0*/  HMMA.16816.F32 R156, R168.reuse, R152, R12 ;  /* 0x00000098a89c723c */ /* 0x048fe2000000180c */
[----:B------:R-:W3:Y:S03]  /*177b0*/  LDSM.16.MT88.4 R12, [R193+0x15800] ;  /* 0x01580000c10c783b */ /* 0x000ee60000004200 */
[----:B----4-:R-:W-:Y:S04]  /*177c0*/  IMAD.MOV.U32 R133, RZ, RZ, R3 ;  /* 0x000000ffff857224 */ /* 0x010fe800078e0003 */
[C---:B------:R-:W-:Y:S01]  /*177d0*/  HMMA.16816.F32 R152, R168.reuse, R154, R16 ;  /* 0x0000009aa898723c */ /* 0x040fe20000001810 */
[----:B------:R-:W4:Y:S07]  /*177e0*/  LDSM.16.MT88.4 R16, [R194+0x15800] ;  /* 0x01580000c210783b */ /* 0x000f2e0000004200 */
[C---:B------:R-:W-:Y:S01]  /*177f0*/  HMMA.16816.F32 R148, R168.reuse, R172, R20 ;  /* 0x000000aca894723c */ /* 0x040fe20000001814 */
[----:B------:R-:W1:Y:S07]  /*17800*/  LDSM.16.MT88.4 R20, [R196+0x15800] ;  /* 0x01580000c414783b */ /* 0x000e6e0000004200 */
[C---:B------:R-:W-:Y:S01]  /*17810*/  HMMA.16816.F32 R144, R168.reuse, R174, R24 ;  /* 0x000000aea890723c */ /* 0x040fe20000001818 */
[----:B------:R-:W1:Y:S07]  /*17820*/  LDSM.16.MT88.4 R24, [R195+0x15800] ;  /* 0x01580000c318783b */ /* 0x000e6e0000004200 */
[C---:B------:R-:W-:Y:S01]  /*17830*/  HMMA.16816.F32 R140, R168.reuse, R136, R28 ;  /* 0x00000088a88c723c */ /* 0x040fe2000000181c */
[----:B------:R-:W-:Y:S07]  /*17840*/  LDSM.16.MT88.4 R28, [R196+0x17800] ;  /* 0x01780000c41c783b */ /* 0x000fee0000004200 */
[C---:B------:R-:W-:Y:S08]  /*17850*/  HMMA.16816.F32 R136, R168.reuse, R138, R32 ;  /* 0x0000008aa888723c */ /* 0x040ff00000001820 */
[C---:B------:R-:W-:Y:S08]  /*17860*/  HMMA.16816.F32 R36, R168.reuse, R176, R36 ;  /* 0x000000b0a824723c */ /* 0x040ff00000001824 */
[C---:B------:R-:W-:Y:S08]  /*17870*/  HMMA.16816.F32 R40, R168.reuse, R178, R40 ;  /* 0x000000b2a828723c */ /* 0x040ff00000001828 */
[C---:B------:R-:W-:Y:S08]  /*17880*/  HMMA.16816.F32 R44, R168.reuse, R180, R44 ;  /* 0x000000b4a82c723c */ /* 0x040ff0000000182c */
[C---:B------:R-:W-:Y:S08]  /*17890*/  HMMA.16816.F32 R48, R168.reuse, R182, R48 ;  /* 0x000000b6a830723c */ /* 0x040ff00000001830 */
        /* <DEDUP_REMOVED lines=17> */
[C---:B-1----:R-:W-:Y:S08]  /*179b0*/  HMMA.16816.F32 R108, R168.reuse, R8, R108 ;  /* 0x00000008a86c723c */ /* 0x042ff0000000186c */
[C---:B------:R-:W-:Y:S08]  /*179c0*/  HMMA.16816.F32 R112, R168.reuse, R10, R112 ;  /* 0x0000000aa870723c */ /* 0x040ff00000001870 */
[C---:B------:R-:W-:Y:S08]  /*179d0*/  HMMA.16816.F32 R116, R168.reuse, R28, R116 ;  /* 0x0000001ca874723c */ /* 0x040ff00000001874 */
[C---:B------:R-:W-:Y:S08]  /*179e0*/  HMMA.16816.F32 R120, R168.reuse, R30, R120 ;  /* 0x0000001ea878723c */ /* 0x040ff00000001878 */
[C---:B---3--:R-:W-:Y:S08]  /*179f0*/  HMMA.16816.F32 R124, R168.reuse, R12, R124 ;  /* 0x0000000ca87c723c */ /* 0x048ff0000000187c */
[----:B------:R-:W-:Y:S01]  /*17a00*/  HMMA.16816.F32 R128, R168, R14, R128 ;  /* 0x0000000ea880723c */ /* 0x000fe20000001880 */
[----:B--2---:R-:W-:Y:S05]  /*17a10*/  @!P0 HADD2 R220, -R134.H0_H0, -RZ.H0_H0 ;  /* 0xa00000ff86dc8230 */ /* 0x004fea0000000900 */
[----:B------:R-:W-:Y:S01]  /*17a20*/  @!P0 STL.S16 [R1+0x14], R220 ;  /* 0x000014dc01008387 */ /* 0x000fe20000100600 */
[----:B------:R-:W-:Y:S05]  /*17a30*/  PRMT R16, R220, 0x7610, R16 ;  /* 0x00007610dc107816 */ /* 0x000fea0000000010 */
[----:B------:R-:W-:Y:S02]  /*17a40*/  @!P0 PRMT R134, R16, 0x5410, RZ ;  /* 0x0000541010868816 */ /* 0x000fe400000000ff */
[----:B------:R-:W-:Y:S03]  /*17a50*/  ISETP.GE.U32.AND P0, PT, R244, R206, PT ;  /* 0x000000cef400720c */ /* 0x000fe60003f06070 */
[----:B------:R1:W-:Y:S04]  /*17a60*/  STG.E.U16 [R208.64+0x70], R134 ;  /* 0x00007086d0007986 */ /* 0x0003e8000c101516 */
[----:B------:R2:W-:Y:S06]  /*17a70*/  STG.E.U16 [R210.64+0x70], R2 ;  /* 0x00007002d2007986 */ /* 0x0005ec000c101516 */
[----:B------:R-:W-:Y:S05]  /*17a80*/  @!P0 HADD2 R250, -R0.H0_H0, -RZ.H0_H0 ;  /* 0xa00000ff00fa8230 */ /* 0x000fea0000000900 */
[----:B------:R-:W-:Y:S05]  /*17a90*/  @!P0 PRMT R0, R250, 0x5410, RZ ;  /* 0x00005410fa008816 */ /* 0x000fea00000000ff */
[----:B------:R3:W-:Y:S01]  /*17aa0*/  STG.E.U16 [R210.64+0x72], R0 ;  /* 0x00007200d2007986 */ /* 0x0007e2000c101516 */
[----:B-1----:R-:W-:Y:S01]  /*17ab0*/  IADD3 R208, P0, R208, -0x80, RZ ;  /* 0xffffff80d0d07810 */ /* 0x002fe20007f1e0ff */
[----:B--2---:R-:W-:Y:S03]  /*17ac0*/  FADD.FTZ R2, R217, R218 ;  /* 0x000000dad9027221 */ /* 0x004fe60000010000 */
[----:B------:R-:W-:Y:S01]  /*17ad0*/  IADD3.X R209, R209, -0x1, RZ, P0, !PT ;  /* 0xffffffffd1d17810 */ /* 0x000fe200007fe4ff */
[----:B------:R-:W-:Y:S04]  /*17ae0*/  FADD.FTZ R2, R214, R2 ;  /* 0x00000002d6027221 */ /* 0x000fe80000010000 */
[----:B------:R-:W-:Y:S02]  /*17af0*/  FADD.FTZ R244, R213, R2 ;  /* 0x00000002d5f47221 */ /* 0x000fe40000010000 */
[----:B---3--:R-:W-:Y:S04]  /*17b00*/  FADD.FTZ R0, R216, R219 ;  /* 0x000000dbd8007221 */ /* 0x008fe80000010000 */
[----:B------:R-:W-:Y:S04]  /*17b10*/  FADD.FTZ R0, R215, R0 ;  /* 0x00000000d7007221 */ /* 0x000fe80000010000 */
[----:B------:R-:W-:Y:S04]  /*17b20*/  FADD.FTZ R0, R212, R0 ;  /* 0x00000000d4007221 */ /* 0x000fe80000010000 */
[----:B------:R-:W-:Y:S02]  /*17b30*/  FADD.FTZ R245, R207, R0 ;  /* 0x00000000cff57221 */ /* 0x000fe40000010000 */
[----:B------:R-:W-:Y:S01]  /*17b40*/  IMAD.MOV.U32 R0, RZ, RZ, R132 ;  /* 0x000000ffff007224 */ /* 0x000fe200078e0084 */
[----:B------:R-:W-:-:S05]  /*17b50*/  @P1 BRA `(.L_x_613) ;  /* 0xffffa63000001947 */ /* 0x000fca000383ffff */
.L_x_612:
        /* <DEDUP_REMOVED lines=11> */
[----:B------:R-:W-:Y:S02]  /*17c10*/  @UP0 UIMAD.WIDE.U32 UR12, UR14, UR4, URZ ;  /* 0x000000040e0c02a5 */ /* 0x000fe4000f8e003f */
[----:B------:R-:W-:Y:S02]  /*17c20*/  UMOV UR24, URZ ;  /* 0x0000003f00187c82 */ /* 0x000fe40008000000 */
[----:B------:R-:W-:-:S02]  /*17c30*/  @UP0 UIMAD UR7, UR14, UR5, UR13 ;  /* 0x000000050e0702a4 */ /* 0x000fc4000f8e020d */
[----:B------:R-:W-:Y:S02]  /*17c40*/  UMOV UR25, URZ ;  /* 0x0000003f00197c82 */ /* 0x000fe40008000000 */
[----:B------:R-:W-:Y:S02]  /*17c50*/  ULDC.64 UR4, c[0x0][0x1e0] ;  /* 0x0000780000047ab9 */ /* 0x000fe40000000a00 */
[----:B------:R-:W-:Y:S01]  /*17c60*/  @UP1 ULDC UR13, c[0x0][0x210] ;  /* 0x00008400000d1ab9 */ /* 0x000fe20000000800 */
[----:B-1----:R-:W-:Y:S01]  /*17c70*/  FADD.FTZ R244, R0, R244 ;  /* 0x000000f400f47221 */ /* 0x002fe20000010000 */
[----:B--2---:R-:W-:Y:S02]  /*17c80*/  @!UP0 USHF.R.S32.HI UR11, URZ, 0x1f, UR6 ;  /* 0x0000001f3f0b8899 */ /* 0x004fe40008011406 */
[----:B------:R-:W-:Y:S01]  /*17c90*/  @!UP0 UIMAD.WIDE.U32 UR18, UR6, UR4, URZ ;  /* 0x00000004061282a5 */ /* 0x000fe2000f8e003f */
[----:B---3--:R-:W-:Y:S01]  /*17ca0*/  FADD.FTZ R245, R2, R245 ;  /* 0x000000f502f57221 */ /* 0x008fe20000010000 */
[----:B------:R-:W1:Y:S01]  /*17cb0*/  SHFL.BFLY PT, R4, R244, 0x1, 0x1f ;  /* 0x0c201f00f4047f89 */ /* 0x000e6200000e0000 */
[----:B------:R-:W-:Y:S01]  /*17cc0*/  MOV R2, 0x3f800000 ;  /* 0x3f80000000027802 */ /* 0x000fe20000000f00 */
[----:B------:R-:W-:Y:S01]  /*17cd0*/  @!UP0 UIMAD UR11, UR11, UR4, URZ ;  /* 0x000000040b0b82a4 */ /* 0x000fe2000f8e023f */
[----:B----4-:R-:W-:Y:S01]  /*17ce0*/  SHF.R.S32.HI R176, RZ, 0x1f, R175 ;  /* 0x0000001fffb07819 */ /* 0x010fe200000114af */
[----:B------:R-:W2:Y:S01]  /*17cf0*/  SHFL.BFLY PT, R0, R245, 0x1, 0x1f ;  /* 0x0c201f00f5007f89 */ /* 0x000ea200000e0000 */
[----:B------:R-:W-:-:S02]  /*17d00*/  ULDC.U8 UR4, c[0x0][0x328] ;  /* 0x0000ca0000047ab9 */ /* 0x000fc40000000000 */
[CC--:B------:R-:W-:Y:S01]  /*17d10*/  LEA.HI R6, R176.reuse, R175.reuse, RZ, 0x2 ;  /* 0x000000afb0067211 */ /* 0x0c0fe200078f10ff */
[----:B------:R-:W-:Y:S01]  /*17d20*/  UISETP.NE.AND UP2, UPT, UR4, URZ, UPT ;  /* 0x0000003f0400728c */ /* 0x000fe2000bf45270 */
[----:B------:R-:W-:Y:S01]  /*17d30*/  LEA.HI R174, R176, R175, RZ, 0x5 ;  /* 0x000000afb0ae7211 */ /* 0x000fe200078f28ff */
[----:B------:R-:W-:Y:S01]  /*17d40*/  @!UP0 UIMAD UR11, UR6, UR5, UR11 ;  /* 0x00000005060b82a4 */ /* 0x000fe2000f8e020b */
[----:B------:R-:W-:Y:S01]  /*17d50*/  SHF.R.S32.HI R5, RZ, 0x1f, R6 ;  /* 0x0000001fff057819 */ /* 0x000fe20000011406 */
[----:B------:R-:W-:Y:S01]  /*17d60*/  UISETP.NE.OR UP3, UPT, UR9, URZ, !UP2 ;  /* 0x0000003f0900728c */ /* 0x000fe2000d765670 */
[----:B------:R-:W-:Y:S01]  /*17d70*/  SHF.R.S32.HI R7, RZ, 0x5, R174 ;  /* 0x00000005ff077819 */ /* 0x000fe200000114ae */
[----:B------:R-:W3:Y:S01]  /*17d80*/  S2UR UR9, SR_CTAID.X ;  /* 0x00000000000979c3 */ /* 0x000ee20000002500 */
[----:B------:R-:W-:Y:S02]  /*17d90*/  ULDC UR5, c[0x0][0x234] ;  /* 0x00008d0000057ab9 */ /* 0x000fe40000000800 */
[----:B------:R-:W-:-:S02]  /*17da0*/  @UP1 UIMAD UR13, UR13, UR8, URZ ;  /* 0x000000080d0d12a4 */ /* 0x000fc4000f8e023f */
[----:B------:R-:W-:Y:S02]  /*17db0*/  @!UP1 USEL UR13, UR8, UR5, !UP2 ;  /* 0x00000005080d9287 */ /* 0x000fe4000d000000 */
[----:B------:R-:W-:Y:S02]  /*17dc0*/  ULDC UR4, c[0x0][0x1c0] ;  /* 0x0000700000047ab9 */ /* 0x000fe40000000800 */
[----:B------:R-:W-:Y:S01]  /*17dd0*/  @UP1 UMOV UR15, 0x1 ;  /* 0x00000001000f1882 */ /* 0x000fe20000000000 */
[----:B-1----:R-:W-:Y:S01]  /*17de0*/  FADD.FTZ R244, R244, R4 ;  /* 0x00000004f4f47221 */ /* 0x002fe20000010000 */
[----:B------:R-:W-:Y:S01]  /*17df0*/  MOV R4, 0x3f800000 ;  /* 0x3f80000000047802 */ /* 0x000fe20000000f00 */
[----:B------:R-:W-:Y:S01]  /*17e00*/  @!UP1 UIMAD UR15, UR13, UR4, URZ ;  /* 0x000000040d0f92a4 */ /* 0x000fe2000f8e023f */
[----:B--2---:R-:W-:Y:S02]  /*17e10*/  FADD.FTZ R245, R245, R0 ;  /* 0x00000000f5f57221 */ /* 0x004fe40000010000 */
[----:B------:R-:W-:Y:S01]  /*17e20*/  FSETP.NE.FTZ.AND P4, PT, R244, RZ, PT ;  /* 0x000000fff400720b */ /* 0x000fe20003f95000 */
[----:B------:R-:W-:Y:S01]  /*17e30*/  @!UP3 UIMAD UR8, UR6, UR8, URZ ;  /* 0x000000080608b2a4 */ /* 0x000fe2000f8e023f */
[----:B------:R-:W-:Y:S01]  /*17e40*/  SHF.R.S32.HI R0, RZ, 0x2, R6 ;  /* 0x00000002ff007819 */ /* 0x000fe20000011406 */
[----:B------:R-:W-:Y:S01]  /*17e50*/  @UP1 ULDC UR16, c[0x0][0x210] ;  /* 0x0000840000101ab9 */ /* 0x000fe20000000800 */
[----:B------:R-:W-:Y:S01]  /*17e60*/  FSETP.NE.FTZ.AND P3, PT, R245, RZ, PT ;  /* 0x000000fff500720b */ /* 0x000fe20003f75000 */
[----:B------:R-:W-:Y:S01]  /*17e70*/  UIMAD UR5, UR6, UR15, URZ ;  /* 0x0000000f060572a4 */ /* 0x000fe2000f8e023f */
[----:B------:R-:W-:Y:S01]  /*17e80*/  LOP3.LUT R6, R6, 0x3ffffffc, RZ, 0xc0, !PT ;  /* 0x3ffffffc06067812 */ /* 0x000fe200078ec0ff */
[----:B------:R-:W-:Y:S01]  /*17e90*/  @!UP1 UMOV UR16, 0x1 ;  /* 0x0000000100109882 */ /* 0x000fe20000000000 */
[----:B------:R-:W-:Y:S01]  /*17ea0*/  LEA.HI R5, R5, R0, RZ, 0x3 ;  /* 0x0000000005057211 */ /* 0x000fe200078f18ff */
[----:B------:R-:W-:Y:S01]  /*17eb0*/  @!UP3 USEL UR8, UR8, UR14, !UP0 ;  /* 0x0000000e0808b287 */ /* 0x000fe2000c000000 */
[----:B------:R-:W-:Y:S01]  /*17ec0*/  IADD3 R6, -R6, R175, RZ ;  /* 0x000000af06067210 */ /* 0x000fe20007ffe1ff */
[----:B---3--:R-:W-:Y:S01]  /*17ed0*/  UIMAD UR4, UR9, UR16, URZ ;  /* 0x00000010090472a4 */ /* 0x008fe2000f8e023f */
[----:B------:R-:W-:Y:S01]  /*17ee0*/  LOP3.LUT R5, R5, 0xfffffff8, RZ, 0xc0, !PT ;  /* 0xfffffff805057812 */ /* 0x000fe200078ec0ff */
[----:B------:R-:W1:Y:S01]  /*17ef0*/  @P4 MUFU.RCP R2, R244 ;  /* 0x000000f400024308 */ /* 0x000e620000001000 */
[----:B------:R-:W-:Y:S01]  /*17f00*/  LEA R173, R7, R6, 0x9 ;  /* 0x0000000607ad7211 */ /* 0x000fe200078e48ff */
[----:B------:R-:W-:Y:S01]  /*17f10*/  USEL UR5, UR5, URZ, UP3 ;  /* 0x0000003f05057287 */ /* 0x000fe20009800000 */
[----:B------:R-:W-:Y:S01]  /*17f20*/  IADD3 R21, R0, -R5, RZ ;  /* 0x8000000500157210 */ /* 0x000fe20007ffe0ff */
[----:B------:R-:W-:-:S02]  /*17f30*/  USHF.L.U32 UR4, UR4, 0x6, URZ ;  /* 0x0000000604047899 */ /* 0x000fc4000800063f */
[----:B------:R-:W-:Y:S01]  /*17f40*/  UIMAD UR13, UR10, UR13, UR5 ;  /* 0x0000000d0a0d72a4 */ /* 0x000fe2000f8e0205 */
[----:B------:R-:W-:Y:S01]  /*17f50*/  R2P PR, R21, 0x6 ;  /* 0x0000000615007804 */ /* 0x000fe20000000000 */
[----:B------:R-:W2:Y:S01]  /*17f60*/  @P3 MUFU.RCP R4, R245 ;  /* 0x000000f500043308 */ /* 0x000ea20000001000 */
[----:B------:R-:W-:Y:S02]  /*17f70*/  @!UP3 UMOV UR24, UR8 ;  /* 0x000000080018bc82 */ /* 0x000fe40008000000 */
[----:B------:R-:W-:Y:S02]  /*17f80*/  USHF.R.S32.HI UR5, URZ, 0x1f, UR4 ;  /* 0x0000001f3f057899 */ /* 0x000fe40008011404 */
[----:B------:R-:W-:Y:S02]  /*17f90*/  @!UP3 USHF.R.S32.HI UR25, URZ, 0x1f, UR8 ;  /* 0x0000001f3f19b899 */ /* 0x000fe40008011408 */
[----:B------:R-:W-:Y:S01]  /*17fa0*/  USHF.R.S32.HI UR6, URZ, 0x1f, UR13 ;  /* 0x0000001f3f067899 */ /* 0x000fe2000801140d */
[----:B-1----:R-:W-:Y:S01]  /*17fb0*/  FMUL.FTZ R2, R2, c[0x0][0x2dc] ;  /* 0x0000b70002027a20 */ /* 0x002fe20000410000 */
[----:B------:R-:W-:-:S02]  /*17fc0*/  UIADD3 UR4, UP2, UP1, UR4, UR24, UR13 ;  /* 0x0000001804047290 */ /* 0x000fc4000f95e00d */
[----:B------:R-:W-:Y:S01]  /*17fd0*/  @!UP0 UIADD3 UR7, UR19, UR11, URZ ;  /* 0x0000000b13078290 */ /* 0x000fe2000fffe03f */
[C---:B------:R-:W-:Y:S01]  /*17fe0*/  FMUL.FTZ R7, R2.reuse, R161 ;  /* 0x000000a102077220 */ /* 0x040fe20000410000 */
[----:B------:R-:W-:Y:S01]  /*17ff0*/  UIADD3.X UR5, UR5, UR25, UR6, UP2, UP1 ;  /* 0x0000001905057290 */ /* 0x000fe200097e2406 */
[----:B------:R-:W-:Y:S01]  /*18000*/  FMUL.FTZ R172, R2, R164 ;  /* 0x000000a402ac7220 */ /* 0x000fe20000410000 */
[----:B------:R-:W-:Y:S01]  /*18010*/  @!UP0 UMOV UR12, UR18 ;  /* 0x00000012000c8c82 */ /* 0x000fe20008000000 */
[----:B--2---:R-:W-:Y:S02]  /*18020*/  FMUL.FTZ R0, R4, c[0x0][0x2dc] ;  /* 0x0000b70004007a20 */ /* 0x004fe40000410000 */
[C---:B------:R-:W-:Y:S02]  /*18030*/  FMUL.FTZ R5, R2.reuse, R165 ;  /* 0x000000a502057220 */ /* 0x040fe40000410000 */
        /* <DEDUP_REMOVED lines=18> */
[C---:B------:R-:W-:Y:S02]  /*18160*/  FMUL.FTZ R133, R2.reuse, R49 ;  /* 0x0000003102857220 */ /* 0x040fe40000410000 */
[----:B------:R-:W-:-:S02]  /*18170*/  FMUL.FTZ R27, R2, R53 ;  /* 0x00000035021b7220 */ /* 0x000fc40000410000 */
[C---:B------:R-:W-:Y:S02]  /*18180*/  FMUL.FTZ R145, R2.reuse, R145 ;  /* 0x0000009102917220 */ /* 0x040fe40000410000 */
        /* <DEDUP_REMOVED lines=8> */
[C---:B------:R-:W-:Y:S01]  /*18210*/  FMUL.FTZ R53, R2.reuse, R57 ;  /* 0x0000003902357220 */ /* 0x040fe20000410000 */
[----:B------:R-:W-:Y:S01]  /*18220*/  F2FP.PACK_AB R57, R133, R153 ;  /* 0x000000998539723e */ /* 0x000fe200000000ff */
[C---:B------:R-:W-:Y:S02]  /*18230*/  FMUL.FTZ R148, R2.reuse, R60 ;  /* 0x0000003c02947220 */ /* 0x040fe40000410000 */
        /* <DEDUP_REMOVED lines=9> */
[C---:B------:R-:W-:Y:S01]  /*182d0*/  FMUL.FTZ R72, R2.reuse, R72 ;  /* 0x0000004802487220 */ /* 0x040fe20000410000 */
[----:B------:R-:W-:Y:S01]  /*182e0*/  F2FP.PACK_AB R49, R49, R144 ;  /* 0x000000903131723e */ /* 0x000fe200000000ff */
        /* <DEDUP_REMOVED lines=10> */
[C---:B------:R-:W-:Y:S02]  /*18390*/  FMUL.FTZ R37, R2.reuse, R89 ;  /* 0x0000005902257220 */ /* 0x040fe40000410000 */
[----:B------:R-:W-:-:S02]  /*183a0*/  FMUL.FTZ R92, R2, R92 ;  /* 0x0000005c025c7220 */ /* 0x000fc40000410000 */
[C---:B------:R-:W-:Y:S01]  /*183b0*/  FMUL.FTZ R35, R2.reuse, R93 ;  /* 0x0000005d02237220 */ /* 0x040fe20000410000 */
[----:B------:R-:W-:Y:S01]  /*183c0*/  F2FP.PACK_AB R37, R37, R88 ;  /* 0x000000582525723e */ /* 0x000fe200000000ff */
[C---:B------:R-:W-:Y:S02]  /*183d0*/  FMUL.FTZ R96, R2.reuse, R96 ;  /* 0x0000006002607220 */ /* 0x040fe40000410000 */
[C---:B-----5:R-:W-:Y:S01]  /*183e0*/  FMUL.FTZ R33, R2.reuse, R97 ;  /* 0x0000006102217220 */ /* 0x060fe20000410000 */
        /* <DEDUP_REMOVED lines=19> */
[----:B------:R-:W-:Y:S02]  /*18520*/  FMUL.FTZ R129, R2, R129 ;  /* 0x0000008102817220 */ /* 0x000fe40000410000 */
[C---:B------:R-:W-:Y:S02]  /*18530*/  FMUL.FTZ R20, R0.reuse, R38 ;  /* 0x0000002600147220 */ /* 0x040fe40000410000 */
[C---:B------:R-:W-:Y:S02]  /*18540*/  FMUL.FTZ R19, R0.reuse, R42 ;  /* 0x0000002a00137220 */ /* 0x040fe40000410000 */
[C---:B------:R-:W-:Y:S02]  /*18550*/  FMUL.FTZ R18, R0.reuse, R46 ;  /* 0x0000002e00127220 */ /* 0x040fe40000410000 */
[C---:B------:R-:W-:Y:S02]  /*18560*/  FMUL.FTZ R17, R0.reuse, R50 ;  /* 0x0000003200117220 */ /* 0x040fe40000410000 */
[----:B------:R-:W-:-:S02]  /*18570*/  FMUL.FTZ R16, R0, R54 ;  /* 0x0000003600107220 */ /* 0x000fc40000410000 */
[C---:B------:R-:W-:Y:S02]  /*18580*/  FMUL.FTZ R2, R0.reuse, R66 ;  /* 0x0000004200027220 */ /* 0x040fe40000410000 */
[C---:B------:R-:W-:Y:S01]  /*18590*/  FMUL.FTZ R48, R0.reuse, R67 ;  /* 0x0000004300307220 */ /* 0x040fe20000410000 */
[----:B------:R-:W-:Y:S01]  /*185a0*/  F2FP.PACK_AB R67, R141, R164 ;  /* 0x000000a48d43723e */ /* 0x000fe200000000ff */
[C---:B------:R-:W-:Y:S02]  /*185b0*/  FMUL.FTZ R166, R0.reuse, R166 ;  /* 0x000000a600a67220 */ /* 0x040fe40000410000 */
[----:B------:R-:W-:Y:S01]  /*185c0*/  FMUL.FTZ R4, R0, R167 ;  /* 0x000000a700047220 */ /* 0x000fe20000410000 */
[----:B------:R-:W-:Y:S01]  /*185d0*/  F2FP.PACK_AB R48, R48, R2 ;  /* 0x000000023030723e */ /* 0x000fe200000000ff */
[C---:B------:R-:W-:Y:S01]  /*185e0*/  FMUL.FTZ R162, R0.reuse, R162 ;  /* 0x000000a200a27220 */ /* 0x040fe20000410000 */
[----:B------:R-:W-:Y:S01]  /*185f0*/  LOP3.LUT R2, R21, 0x1, RZ, 0xc0, !PT ;  /* 0x0000000115027812 */ /* 0x000fe200078ec0ff */
[----:B------:R-:W-:Y:S01]  /*18600*/  FMUL.FTZ R9, R0, R163 ;  /* 0x000000a300097220 */ /* 0x000fe20000410000 */
[----:B------:R-:W-:Y:S01]  /*18610*/  F2FP.PACK_AB R4, R4, R166 ;  /* 0x000000a60404723e */ /* 0x000fe200000000ff */
[----:B------:R-:W-:Y:S01]  /*18620*/  FMUL.FTZ R158, R0, R158 ;  /* 0x0000009e009e7220 */ /* 0x000fe20000410000 */
[----:B------:R-:W-:Y:S01]  /*18630*/  ISETP.NE.U32.AND P0, PT, R2, 0x1, PT ;  /* 0x000000010200780c */ /* 0x000fe20003f05070 */
        /* <DEDUP_REMOVED lines=14> */
[C---:B------:R-:W-:Y:S02]  /*18720*/  FMUL.FTZ R138, R0.reuse, R138 ;  /* 0x0000008a008a7220 */ /* 0x040fe40000410000 */
[C---:B------:R-:W-:Y:S01]  /*18730*/  FMUL.FTZ R64, R0.reuse, R139 ;  /* 0x0000008b00407220 */ /* 0x040fe20000410000 */
[----:B------:R-:W-:Y:S01]  /*18740*/  F2FP.PACK_AB R66, R143, R142 ;  /* 0x0000008e8f42723e */ /* 0x000fe200000000ff */
[C---:B------:R-:W-:Y:S02]  /*18750*/  FMUL.FTZ R39, R0.reuse, R39 ;  /* 0x0000002700277220 */ /* 0x040fe40000410000 */
        /* <DEDUP_REMOVED lines=17> */
[----:B------:R-:W-:Y:S01]  /*18870*/  MOV R10, 0x40 ;  /* 0x00000040000a7802 */ /* 0x000fe20000000f00 */
[----:B------:R-:W-:Y:S01]  /*18880*/  FMUL.FTZ R46, R0, R71 ;  /* 0x00000047002e7220 */ /* 0x000fe20000410000 */
[----:B------:R-:W-:Y:S01]  /*18890*/  F2FP.PACK_AB R50, R50, R6 ;  /* 0x000000063232723e */ /* 0x000fe200000000ff */
[C---:B------:R-:W-:Y:S01]  /*188a0*/  FMUL.FTZ R74, R0.reuse, R74 ;  /* 0x0000004a004a7220 */ /* 0x040fe20000410000 */
[----:B------:R-:W-:Y:S01]  /*188b0*/  MOV R6, 0x20 ;  /* 0x0000002000067802 */ /* 0x000fe20000000f00 */
[----:B------:R-:W-:Y:S01]  /*188c0*/  FMUL.FTZ R44, R0, R75 ;  /* 0x0000004b002c7220 */ /* 0x000fe20000410000 */
[----:B------:R-:W-:Y:S01]  /*188d0*/  SEL R10, R10, 0xffffffc0, !P2 ;  /* 0xffffffc00a0a7807 */ /* 0x000fe20005000000 */
[----:B------:R-:W-:Y:S01]  /*188e0*/  FMUL.FTZ R78, R0, R78 ;  /* 0x0000004e004e7220 */ /* 0x000fe20000410000 */
[----:B------:R-:W-:Y:S01]  /*188f0*/  SEL R6, R6, 0xffffffe0, !P1 ;  /* 0xffffffe006067807 */ /* 0x000fe20004800000 */
[----:B------:R-:W-:Y:S01]  /*18900*/  FMUL.FTZ R42, R0, R79 ;  /* 0x0000004f002a7220 */ /* 0x000fe20000410000 */
[----:B------:R-:W-:Y:S01]  /*18910*/  F2FP.PACK_AB R63, R136, R160 ;  /* 0x000000a0883f723e */ /* 0x000fe200000000ff */
[----:B------:R-:W-:Y:S01]  /*18920*/  FMUL.FTZ R82, R0, R82 ;  /* 0x0000005200527220 */ /* 0x000fe20000410000 */
        /* <DEDUP_REMOVED lines=47> */
[----:B------:R-:W-:-:S02]  /*18c20*/  FMUL.FTZ R130, R0, R130 ;  /* 0x0000008200827220 */ /* 0x000fc40000410000 */
[----:B------:R-:W-:Y:S01]  /*18c30*/  FMUL.FTZ R131, R0, R131 ;  /* 0x0000008300837220 */ /* 0x000fe20000410000 */
[----:B------:R-:W-:Y:S02]  /*18c40*/  SHF.L.U32 R0, R21, 0x6, RZ ;  /* 0x0000000615007819 */ /* 0x000fe400000006ff */
[----:B------:R-:W-:Y:S02]  /*18c50*/  F2FP.PACK_AB R21, R121, R120 ;  /* 0x000000787915723e */ /* 0x000fe400000000ff */
[----:B------:R-:W-:Y:S02]  /*18c60*/  LOP3.LUT R0, R0, 0x1c0, RZ, 0xc0, !PT ;  /* 0x000001c000007812 */ /* 0x000fe400078ec0ff */
[----:B------:R-:W-:Y:S02]  /*18c70*/  F2FP.PACK_AB R18, R127, R126 ;  /* 0x0000007e7f12723e */ /* 0x000fe400000000ff */
[----:B------:R-:W-:Y:S02]  /*18c80*/  LEA.HI R0, R0, R0, RZ, 0x1d ;  /* 0x0000000000007211 */ /* 0x000fe400078fe8ff */
[----:B------:R-:W-:-:S02]  /*18c90*/  F2FP.PACK_AB R16, R131, R130 ;  /* 0x000000828310723e */ /* 0x000fc400000000ff */
        /* <DEDUP_REMOVED lines=63> */
[----:B------:R-:W-:Y:S04]  /*19090*/  STS [R5+0x6400], R26 ;  /* 0x0064001a05007388 */ /* 0x000fe80000000800 */
[----:B------:R-:W-:Y:S04]  /*190a0*/  STS [R4+0x6000], R25 ;  /* 0x0060001904007388 */ /* 0x000fe80000000800 */
[----:B------:R3:W-:Y:S01]  /*190b0*/  STS [R4+0x6400], R24 ;  /* 0x0064001804007388 */ /* 0x0007e20000000800 */
[----:B-1----:R-:W-:-:S03]  /*190c0*/  LOP3.LUT R0, R174, 0xffffffe0, RZ, 0xc0, !PT ;  /* 0xffffffe0ae007812 */ /* 0x002fc600078ec0ff */
[----:B------:R-:W-:Y:S01]  /*190d0*/  STS [R8+0x6000], R23 ;  /* 0x0060001708007388 */ /* 0x000fe20000000800 */
[----:B------:R-:W-:-:S03]  /*190e0*/  IADD3 R0, R175, -R0, RZ ;  /* 0x80000000af007210 */ /* 0x000fc60007ffe0ff */
[----:B------:R1:W-:Y:S01]  /*190f0*/  STS [R8+0x6400], R22 ;  /* 0x0064001608007388 */ /* 0x0003e20000000800 */
[----:B--2---:R-:W2:Y:S01]  /*19100*/  @P4 MUFU.LG2 R2, R244 ;  /* 0x000000f400024308 */ /* 0x004ea20000000c00 */
[----:B------:R-:W-:Y:S02]  /*19110*/  LOP3.LUT P0, RZ, R0, 0x3, RZ, 0xc0, !PT ;  /* 0x0000000300ff7812 */ /* 0x000fe4000780c0ff */
[----:B------:R-:W-:Y:S04]  /*19120*/  STS [R9+0x6000], R21 ;  /* 0x0060001509007388 */ /* 0x000fe80000000800 */
[----:B------:R-:W-:Y:S04]  /*19130*/  STS [R9+0x6400], R20 ;  /* 0x0064001409007388 */ /* 0x000fe80000000800 */
[----:B------:R-:W-:Y:S04]  /*19140*/  STS [R7+0x6000], R19 ;  /* 0x0060001307007388 */ /* 0x000fe80000000800 */
[----:B------:R4:W-:Y:S01]  /*19150*/  STS [R7+0x6400], R18 ;  /* 0x0064001207007388 */ /* 0x0009e20000000800 */
[----:B---3--:R-:W3:Y:S01]  /*19160*/  @P3 MUFU.LG2 R4, R245 ;  /* 0x000000f500043308 */ /* 0x008ee20000000c00 */
[----:B--2---:R-:W-:-:S02]  /*19170*/  @P4 FMUL.FTZ R2, R2, 0.69314718246459960938 ;  /* 0x3f31721802024820 */ /* 0x004fc40000410000 */
[----:B------:R2:W-:Y:S04]  /*19180*/  STS [R6+0x6000], R17 ;  /* 0x0060001106007388 */ /* 0x0005e80000000800 */
[----:B------:R2:W-:Y:S01]  /*19190*/  STS [R6+0x6400], R16 ;  /* 0x0064001006007388 */ /* 0x0005e20000000800 */
[----:B-1----:R-:W-:-:S03]  /*191a0*/  MOV R8, 0x7f800000 ;  /* 0x7f80000000087802 */ /* 0x002fc60000000f00 */
[----:B------:R-:W-:Y:S01]  /*191b0*/  BAR.SYNC.DEFER_BLOCKING 0x0 ;  /* 0x0000000000007b1d */ /* 0x000fe20000010000 */
[----:B---3--:R-:W-:-:S04]  /*191c0*/  @P3 FMUL.FTZ R0, R4, 0.69314718246459960938 ;  /* 0x3f31721804003820 */ /* 0x008fc80000410000 */
[----:B------:R-:W-:Y:S01]  /*191d0*/  @P3 FFMA.FTZ R8, R3, c[0x0][0x238], R0 ;  /* 0x00008e0003083a23 */ /* 0x000fe20000010000 */
[----:B----4-:R-:W-:Y:S01]  /*191e0*/  MOV R7, 0x7f800000 ;  /* 0x7f80000000077802 */ /* 0x010fe20000000f00 */
        /* <DEDUP_REMOVED lines=18> */
[----:B---34-:R-:W3:Y:S01]  /*19310*/  LDL.LU R177, [R1+0x10c] ;  /* 0x00010c0001b17983 */ /* 0x018ee20000300800 */
[----:B------:R-:W-:Y:S01]  /*19320*/  UIMAD UR6, UR9, -0x40, UR20 ;  /* 0xffffffc0090678a4 */ /* 0x000fe2000f8e0214 */
[----:B---3--:R-:W-:-:S05]  /*19330*/  IADD3 R0, R177, 0x8, RZ ;  /* 0x00000008b1007810 */ /* 0x008fca0007ffe0ff */
[----:B------:R-:W-:Y:S02]  /*19340*/  ISETP.GE.AND P3, PT, R177, UR6, PT ;  /* 0x00000006b1007c0c */ /* 0x000fe4000bf66270 */
[----:B------:R-:W-:-:S11]  /*19350*/  ISETP.GE.AND P2, PT, R0, UR6, PT ;  /* 0x0000000600007c0c */ /* 0x000fd6000bf46270 */
[----:B------:R-:W-:Y:S02]  /*19360*/  @!P3 IMAD R2, R177, UR16, RZ ;  /* 0x00000010b102bc24 */ /* 0x000fe4000f8e02ff */
[----:B------:R-:W-:-:S03]  /*19370*/  @!P2 IMAD R0, R0, UR16, RZ ;  /* 0x000000100000ac24 */ /* 0x000fc6000f8e02ff */
[----:B------:R-:W-:Y:S02]  /*19380*/  @!P3 IADD3 R3, P1, R2, UR4, RZ ;  /* 0x000000040203bc10 */ /* 0x000fe4000ff3e0ff */
[----:B--2---:R-:W-:Y:S02]  /*19390*/  @!P2 IADD3 R6, P0, R0, UR4, RZ ;  /* 0x000000040006ac10 */ /* 0x004fe4000ff1e0ff */
        /* <DEDUP_REMOVED lines=8> */
.L_x_617:
[----:B---34-:R-:W-:Y:S05]  /*19420*/  BSYNC B0 ;  /* 0x0000000000007941 */ /* 0x018fea0003800000 */
.L_x_616:
[----:B------:R-:W3:Y:S04]  /*19430*/  LDL.64 R82, [R1+0x88] ;  /* 0x0000880001527983 */ /* 0x000ee80000100a00 */
[----:B------:R4:W5:Y:S04]  /*19440*/  LDL R80, [R1+0xc0] ;  /* 0x0000c00001507983 */ /* 0x0009680000100800 */
[----:B------:R4:W5:Y:S04]  /*19450*/  LDL R15, [R1+0xb0] ;  /* 0x0000b000010f7983 */ /* 0x0009680000100800 */
[----:B------:R4:W5:Y:S01]  /*19460*/  LDL R14, [R1+0xc4] ;  /* 0x0000c400010e7983 */ /* 0x0009620000100800 */
[----:B------:R-:W-:Y:S01]  /*19470*/  LEA.HI R13, R176, R175, RZ, 0x3 ;  /* 0x000000afb00d7211 */ /* 0x000fe200078f18ff */
[----:B------:R-:W-:Y:S01]  /*19480*/  UIMAD UR9, UR9, -0x40, UR20 ;  /* 0xffffffc0090978a4 */ /* 0x000fe2000f8e0214 */
[----:B------:R-:W-:Y:S01]  /*19490*/  BSSY B0, `(.L_x_618) ;  /* 0x0000024000007945 */ /* 0x000fe20003800000 */
[----:B------:R-:W2:Y:S02]  /*194a0*/  S2R R0, SR_TID.X ;  /* 0x0000000000007919 */ /* 0x000ea40000002100 */
[----:B--2---:R-:W-:Y:S01]  /*194b0*/  SHF.R.S32.HI R3, RZ, 0x3, R13 ;  /* 0x00000003ff037819 */ /* 0x004fe2000001140d */
[----:B------:R-:W-:Y:S01]  /*194c0*/  USHF.R.S32.HI UR6, URZ, 0x1f, UR10 ;  /* 0x0000001f3f067899 */ /* 0x000fe2000801140a */
[----:B------:R-:W2:Y:S01]  /*194d0*/  S2R R10, SR_CTAID.Z ;  /* 0x00000000000a7919 */ /* 0x000ea20000002700 */
[----:B------:R-:W-:-:S02]  /*194e0*/  ULDC.64 UR4, c[0x0][0x1f0] ;  /* 0x00007c0000047ab9 */ /* 0x000fc40000000a00 */
[----:B------:R-:W-:-:S04]  /*194f0*/  UIMAD UR4, UR6, UR4, URZ ;  /* 0x00000004060472a4 */ /* 0x000fc8000f8e023f */
[----:B------:R-:W-:Y:S01]  /*19500*/  UIMAD UR4, UR10, UR5, UR4 ;  /* 0x000000050a0472a4 */ /* 0x000fe2000f8e0204 */
[----:B------:R-:W-:-:S04]  /*19510*/  SHF.R.S32.HI R2, RZ, 0x1f, R0 ;  /* 0x0000001fff027819 */ /* 0x000fc80000011400 */
[----:B------:R-:W-:-:S04]  /*19520*/  LEA.HI R2, R2, R0, RZ, 0x3 ;  /* 0x0000000002027211 */ /* 0x000fc800078f18ff */
[----:B------:R-:W-:Y:S02]  /*19530*/  SHF.R.S32.HI R2, RZ, 0x3, R2 ;  /* 0x00000003ff027819 */ /* 0x000fe40000011402 */
[----:B---3--:R-:W-:Y:S02]  /*19540*/  SHF.R.S32.HI R0, RZ, 0x1f, R82 ;  /* 0x0000001fff007819 */ /* 0x008fe40000011452 */
[----:B------:R-:W-:-:S04]  /*19550*/  IADD3 R4, P0, R82, UR12, RZ ;  /* 0x0000000c52047c10 */ /* 0x000fc8000ff1e0ff */
[----:B------:R-:W-:Y:S02]  /*19560*/  IADD3.X R5, R0, UR7, RZ, P0, !PT ;  /* 0x0000000700057c10 */ /* 0x000fe400087fe4ff */
[----:B------:R-:W-:Y:S02]  /*19570*/  ISETP.GE.AND P0, PT, R3, UR9, PT ;  /* 0x0000000903007c0c */ /* 0x000fe4000bf06270 */
[----:B------:R-:W-:Y:S01]  /*19580*/  SHF.R.S32.HI R3, RZ, 0x1f, R2 ;  /* 0x0000001fff037819 */ /* 0x000fe20000011402 */
[----:B--2---:R-:W-:-:S04]  /*19590*/  IMAD.WIDE.U32 R10, R10, c[0x0][0x1f0], R4 ;  /* 0x00007c000a0a7a25 */ /* 0x004fc800078e0004 */
[----:B------:R-:W-:Y:S01]  /*195a0*/  IMAD.U32 R4, RZ, RZ, UR17 ;  /* 0x00000011ff047e24 */ /* 0x000fe2000f8e00ff */
[----:B------:R-:W-:-:S03]  /*195b0*/  IADD3 R9, R11, UR4, RZ ;  /* 0x000000040b097c10 */ /* 0x000fc6000fffe0ff */
[----:B------:R-:W-:Y:S02]  /*195c0*/  IMAD.WIDE R4, R4, 0x40, R2 ;  /* 0x0000004004047825 */ /* 0x000fe400078e0202 */
[----:B------:R-:W-:Y:S05]  /*195d0*/  @P0 BRA `(.L_x_619) ;  /* 0x000000f000000947 */ /* 0x000fea0003800000 */
[----:B----4-:R-:W-:Y:S01]  /*195e0*/  IMAD R0, R5, c[0x0][0x1e8], RZ ;  /* 0x00007a0005007a24 */ /* 0x010fe200078e02ff */
        /* <DEDUP_REMOVED lines=10> */
[----:B-1----:R1:W-:Y:S04]  /*19690*/  @!P4 STG.E.128 [R2.64], R28 ;  /* 0x0000001c0200c986 */ /* 0x0023e8000c101d16 */
[----:B------:R1:W-:Y:S04]  /*196a0*/  @!P3 STG.E.128 [R2.64+0x80], R24 ;  /* 0x000080180200b986 */ /* 0x0003e8000c101d16 */
[----:B------:R1:W-:Y:S04]  /*196b0*/  @!P2 STG.E.128 [R2.64+0x100], R20 ;  /* 0x000100140200a986 */ /* 0x0003e8000c101d16 */
[----:B------:R1:W-:Y:S02]  /*196c0*/  @!P1 STG.E.128 [R2.64+0x180], R16 ;  /* 0x0001801002009986 */ /* 0x0003e4000c101d16 */
.L_x_619:
[----:B----4-:R-:W-:Y:S05]  /*196d0*/  BSYNC B0 ;  /* 0x0000000000007941 */ /* 0x010fea0003800000 */
.L_x_618:
[----:B------:R-:W-:Y:S01]  /*196e0*/  LEA.HI.SX32 R0, R13, 0x10, 0x1d ;  /* 0x000000100d007811 */ /* 0x000fe200078feaff */
[----:B------:R-:W-:Y:S03]  /*196f0*/  BSSY B0, `(.L_x_620) ;  /* 0x0000015000007945 */ /* 0x000fe60003800000 */
[----:B------:R-:W-:-:S13]  /*19700*/  ISETP.GE.AND P0, PT, R0, UR9, PT ;  /* 0x0000000900007c0c */ /* 0x000fda000bf06270 */
[----:B------:R-:W-:Y:S05]  /*19710*/  @P0 BRA `(.L_x_621) ;  /* 0x0000012000000947 */ /* 0x000fea0003800000 */
[----:B------:R-:W-:Y:S01]  /*19720*/  IADD3 R12, P0, R4, 0x10, RZ ;  /* 0x00000010040c7810 */ /* 0x000fe20007f1e0ff */
[----:B-1----:R-:W-:Y:S01]  /*19730*/  IMAD.MOV.U32 R2, RZ, RZ, R10 ;  /* 0x000000ffff027224 */ /* 0x002fe200078e000a */
        /* <DEDUP_REMOVED lines=13> */
[----:B------:R1:W-:Y:S04]  /*19810*/  @!P2 STG.E.128 [R2.64+0x80], R40 ;  /* 0x000080280200a986 */ /* 0x0003e8000c101d16 */
[----:B------:R1:W-:Y:S04]  /*19820*/  @!P1 STG.E.128 [R2.64+0x100], R36 ;  /* 0x0001002402009986 */ /* 0x0003e8000c101d16 */
[----:B------:R1:W-:Y:S02]  /*19830*/  @!P0 STG.E.128 [R2.64+0x180], R32 ;  /* 0x0001802002008986 */ /* 0x0003e4000c101d16 */
.L_x_621:
[----:B------:R-:W-:Y:S05]  /*19840*/  BSYNC B0 ;  /* 0x0000000000007941 */ /* 0x000fea0003800000 */
.L_x_620:
        /* <DEDUP_REMOVED lines=22> */
.L_x_623:
[----:B------:R-:W-:Y:S05]  /*199b0*/  BSYNC B0 ;  /* 0x0000000000007941 */ /* 0x000fea0003800000 */
.L_x_622:
[----:B------:R-:W-:-:S04]  /*199c0*/  LEA.HI.SX32 R0, R13, 0x30, 0x1d ;  /* 0x000000300d007811 */ /* 0x000fc800078feaff */
[----:B------:R-:W-:-:S13]  /*199d0*/  ISETP.GE.AND P0, PT, R0, UR9, PT ;  /* 0x0000000900007c0c */ /* 0x000fda000bf06270 */
[----:B------:R-:W-:Y:S05]  /*199e0*/  @P0 EXIT ;  /* 0x000000000000094d */ /* 0x000fea0003800000 */
[----:B------:R-:W-:Y:S01]  /*199f0*/  IADD3 R6, P0, R4, 0x30, RZ ;  /* 0x0000003004067810 */ /* 0x000fe20007f1e0ff */
[----:B-1----:R-:W-:Y:S01]  /*19a00*/  IMAD.MOV.U32 R2, RZ, RZ, R10 ;  /* 0x000000ffff027224 */ /* 0x002fe200078e000a */
        /* <DEDUP_REMOVED lines=18> */
.L_x_577:
        /* <DEDUP_REMOVED lines=81> */
.L_x_625:
[----:B------:R-:W-:Y:S05]  /*1a040*/  BSYNC B0 ;  /* 0x0000000000007941 */ /* 0x000fea0003800000 */
.L_x_624:
        /* <DEDUP_REMOVED lines=22> */
.L_x_627:
[----:B------:R-:W-:Y:S05]  /*1a1b0*/  BSYNC B0 ;  /* 0x0000000000007941 */ /* 0x000fea0003800000 */
.L_x_626:
        /* <DEDUP_REMOVED lines=22> */
.L_x_629:
[----:B------:R-:W-:Y:S05]  /*1a320*/  BSYNC B0 ;  /* 0x0000000000007941 */ /* 0x000fea0003800000 */
.L_x_628:
        /* <DEDUP_REMOVED lines=21> */
.L_x_631:
[----:B------:R-:W-:Y:S05]  /*1a480*/  BSYNC B0 ;  /* 0x0000000000007941 */ /* 0x000fea0003800000 */
.L_x_630:
        /* <DEDUP_REMOVED lines=35> */
.L_x_632:
        /* <DEDUP_REMOVED lines=12> */
.L_x_1083:


//--------------------- .text._ZN5flash16flash_fwd_kernelI23Flash_fwd_kernel_traitsILi256ELi64ELi64ELi4ELb0ELb0EN7cutlass6half_tE19Flash_kernel_traitsILi256ELi64ELi64ELi4ES3_EELb0ELb1ELb0ELb1ELb0ELb0ELb1ELb0EEEvNS_16Flash_fwd_paramsE --------------------------
	.section	.text._ZN5flash16flash_fwd_kernelI23Flash_fwd_kernel_traitsILi256ELi64ELi64ELi4ELb0ELb0EN7cutlass6half_tE19Flash_kernel_traitsILi256ELi64ELi64ELi4ES3_EELb0ELb1ELb0ELb1ELb0ELb0ELb1ELb0EEEvNS_16Flash_fwd_paramsE,"ax",@progbits
	.sectioninfo	@"SHI_REGISTERS=255"
	.align	128
        .global         _ZN5flash16flash_fwd_kernelI23Flash_fwd_kernel_traitsILi256ELi64ELi64ELi4ELb0ELb0EN7cutlass6half_tE19Flash_kernel_traitsILi256ELi64ELi64ELi4ES3_EELb0ELb1ELb0ELb1ELb0ELb0ELb1ELb0EEEvNS_16Flash_fwd_paramsE
        .type           _ZN5flash16flash_fwd_kernelI23Flash_fwd_kernel_traitsILi256ELi64ELi64ELi4ELb0ELb0EN7cutlass6half_tE19Flash_kernel_traitsILi256ELi64ELi64ELi4ES3_EELb0ELb1ELb0ELb1ELb0ELb0ELb1ELb0EEEvNS_16Flash_fwd_paramsE,@function
        .size           _ZN5flash16flash_fwd_kernelI23Flash_fwd_kernel_traitsILi256ELi64ELi64ELi4ELb0ELb0EN7cutlass6half_tE19Flash_kernel_traitsILi256ELi64ELi64ELi4ES3_EELb0ELb1ELb0ELb1ELb0ELb0ELb1ELb0EEEvNS_16Flash_fwd_paramsE,(.L_x_1084 - _ZN5flash16flash_fwd_kernelI23Flash_fwd_kernel_traitsILi256ELi64ELi64ELi4ELb0ELb0EN7cutlass6half_tE19Flash_kernel_traitsILi256ELi64ELi64ELi4ES3_EELb0ELb1ELb0ELb1ELb0ELb0ELb1ELb0EEEvNS_16Flash_fwd_paramsE)
        .other          _ZN5flash16flash_fwd_kernelI23Flash_fwd_kernel_traitsILi256ELi64ELi64ELi4ELb0ELb0EN7cutlass6half_tE19Flash_kernel_traitsILi256ELi64ELi64ELi4ES3_EELb0ELb1ELb0ELb1ELb0ELb0ELb1ELb0EEEvNS_16Flash_fwd_paramsE,@"STO_CUDA_ENTRY STV_DEFAULT"
_ZN5flash16flash_fwd_kernelI23Flash_fwd_kernel_traitsILi256ELi64ELi64ELi4ELb0ELb0EN7cutlass6half_tE19Flash_kernel_traitsILi256ELi64ELi64ELi4ES3_EELb0ELb1ELb0ELb1ELb0ELb0ELb1ELb0EEEvNS_16Flash_fwd_paramsE:
.text._ZN5flash16flash_fwd_kernelI23Flash_fwd_kernel_traitsILi256ELi64ELi64ELi4ELb0ELb0EN7cutlass6half_tE19Flash_kernel_traitsILi256ELi64ELi64ELi4ES3_EELb0ELb1ELb0ELb1ELb0ELb0ELb1ELb0EEEvNS_16Flash_fwd_paramsE:
        /* <DEDUP_REMOVED lines=30> */
[----:B------:R-:W4:Y:S01]  /*01e0*/  @P0 LDG.E R4, [R4.64] ;  /* 0x0000001404040981 */ /* 0x000f22000c1e1900 */
[----:B------:R-:W-:-:S06]  /*01f0*/  UIMAD.WIDE UR6, UR24, UR10, UR6 ;  /* 0x0000000a180672a5 */ /* 0x000fcc000f8e0206 */
[----:B-1----:R-:W-:Y:S02]  /*0200*/  IMAD.U32 R2, RZ, RZ, UR6 ;  /* 0x00000006ff027e24 */ /* 0x002fe4000f8e00ff */
        /* <DEDUP_REMOVED lines=23> */
.L_x_633:
[----:B-1----:R-:W-:Y:S02]  /*0380*/  ULDC UR6, c[0x0][0x218] ;  /* 0x0000860000067ab9 */ /* 0x002fe40000000800 */
.L_x_634:
        /* <DEDUP_REMOVED lines=70> */
.L_x_636:
        /* <DEDUP_REMOVED lines=15> */
[----:B-1----:R-:W-:Y:S02]  /*08e0*/  UIMAD.WIDE.U32 UR28, UR13, UR5, URZ ;  /* 0x000000050d1c72a5 */ /* 0x002fe4000f8e003f */
        /* <DEDUP_REMOVED lines=35> */
.L_x_637:
        /* <DEDUP_REMOVED lines=11> */
[C---:B------:R-:W-:Y:S01]  /*0bd0*/  LEA.HI R3, R4.reuse, R5, RZ, 0x1 ;  /* 0x0000000504037211 */ /* 0x040fe200078f08ff */
        /* <DEDUP_REMOVED lines=15> */
[----:B------:R-:W-:Y:S01]  /*0cd0*/  UIMAD UR4, UR26, UR5, UR4 ;  /* 0x000000051a0472a4 */ /* 0x000fe2000f8e0204 */
        /* <DEDUP_REMOVED lines=23> */
[----:B------:R-:W-:Y:S01]  /*0e50*/  IADD3 R139, R144, 0x80, RZ ;  /* 0x00000080908b7810 */ /* 0x000fe20007ffe0ff */
        /* <DEDUP_REMOVED lines=9> */
[----:B------:R-:W-:-:S02]  /*0ef0*/  IADD3 R2, P0, R2, UR14, RZ ;  /* 0x0000000e02027c10 */ /* 0x000fc4000ff1e0ff */
[----:B------:R-:W-:Y:S02]  /*0f00*/  SHF.R.U32.HI R0, RZ, 0x3, R0 ;  /* 0x00000003ff007819 */ /* 0x000fe40000011600 */
[----:B------:R-:W-:Y:S01]  /*0f10*/  IADD3.X R3, R3, UR13, R6, P0, !PT ;  /* 0x0000000d03037c10 */ /* 0x000fe200087fe406 */
[----:B------:R-:W-:Y:S01]  /*0f20*/  IMAD.U32 R6, RZ, RZ, UR8 ;  /* 0x00000008ff067e24 */ /* 0x000fe2000f8e00ff */
[----:B------:R-:W-:Y:S01]  /*0f30*/  LOP3.LUT R7, R7, R0, RZ, 0x3c, !PT ;  /* 0x0000000007077212 */ /* 0x000fe200078e3cff */
[----:B------:R-:W-:Y:S01]  /*0f40*/  IMAD.U32 R0, RZ, RZ, UR8 ;  /* 0x00000008ff007e24 */ /* 0x000fe2000f8e00ff */
[----:B------:R-:W-:Y:S01]  /*0f50*/  ISETP.GE.AND P0, PT, R18, UR6, PT ;  /* 0x0000000612007c0c */ /* 0x000fe2000bf06270 */
[----:B------:R-:W-:Y:S01]  /*0f60*/  IMAD.WIDE.U32 R26, R6, c[0x0][0x1b8], R2 ;  /* 0x00006e00061a7a25 */ /* 0x000fe200078e0002 */
[----:B------:R-:W-:Y:S02]  /*0f70*/  LEA.HI R2, R13, R25, RZ, 0x5 ;  /* 0x000000190d027211 */ /* 0x000fe400078f28ff */
[----:B------:R-:W-:Y:S01]  /*0f80*/  LOP3.LUT R10, R10, 0xfffffe00, R11, 0xf8, !PT ;  /* 0xfffffe000a0a7812 */ /* 0x000fe200078ef80b */
[----:B------:R-:W-:Y:S01]  /*0f90*/  IMAD.WIDE.U32 R32, R0, c[0x0][0x1b0], R4 ;  /* 0x00006c0000207a25 */ /* 0x000fe200078e0004 */
[----:B------:R-:W-:-:S02]  /*0fa0*/  IADD3 R31, R27, UR23, RZ ;  /* 0x000000171b1f7c10 */ /* 0x000fc4000fffe0ff */
[----:B------:R-:W-:Y:S01]  /*0fb0*/  LOP3.LUT R0, R2, 0xffffffe0, RZ, 0xc0, !PT ;  /* 0xffffffe002007812 */ /* 0x000fe200078ec0ff */
[----:B------:R-:W-:Y:S01]  /*0fc0*/  IMAD.SHL.U32 R5, R12, 0x40, RZ ;  /* 0x000000400c057824 */ /* 0x000fe200078e00ff */
[----:B------:R1:W-:Y:S01]  /*0fd0*/  STL.64 [R1+0x38], R32 ;  /* 0x0000382001007387 */ /* 0x0003e20000100a00 */
[----:B------:R-:W-:Y:S01]  /*0fe0*/  IADD3 R35, R33, UR22, RZ ;  /* 0x0000001621237c10 */ /* 0x000fe2000fffe0ff */
[----:B------:R-:W-:Y:S01]  /*0ff0*/  IMAD.MOV.U32 R4, RZ, RZ, 0x10 ;  /* 0x00000010ff047424 */ /* 0x000fe200078e00ff */
[----:B------:R-:W-:Y:S01]  /*1000*/  SHF.R.S32.HI R128, RZ, 0x5, R2 ;  /* 0x00000005ff807819 */ /* 0x000fe20000011402 */
[----:B------:R1:W-:Y:S01]  /*1010*/  STL.64 [R1+0x48], R26 ;  /* 0x0000481a01007387 */ /* 0x0003e20000100a00 */
[----:B------:R-:W-:Y:S01]  /*1020*/  IMAD.MOV.U32 R3, RZ, RZ, 0x20 ;  /* 0x00000020ff037424 */ /* 0x000fe200078e00ff */
[----:B------:R-:W-:Y:S01]  /*1030*/  LOP3.LUT R5, R7, 0xfffffe00, R5, 0xf8, !PT ;  /* 0xfffffe0007057812 */ /* 0x000fe200078ef805 */
[----:B------:R-:W-:Y:S01]  /*1040*/  IMAD.IADD R23, R25, 0x1, -R0 ;  /* 0x0000000119177824 */ /* 0x000fe200078e0a00 */
[----:B------:R1:W-:Y:S01]  /*1050*/  STL [R1+0x30], R142 ;  /* 0x0000308e01007387 */ /* 0x0003e20000100800 */
[----:B------:R-:W-:Y:S01]  /*1060*/  IADD3 R7, R21, UR4, RZ ;  /* 0x0000000415077c10 */ /* 0x000fe2000fffe0ff */
[----:B------:R-:W-:Y:S01]  /*1070*/  IMAD.SHL.U32 R231, R10, 0x2, RZ ;  /* 0x000000020ae77824 */ /* 0x000fe200078e00ff */
        /* <DEDUP_REMOVED lines=45> */
.L_x_639:
[----:B------:R-:W-:Y:S05]  /*1350*/  BSYNC B0 ;  /* 0x0000000000007941 */ /* 0x000fea0003800000 */
.L_x_638:
        /* <DEDUP_REMOVED lines=45> */
.L_x_641:
[----:B------:R-:W-:Y:S05]  /*1630*/  BSYNC B0 ;  /* 0x0000000000007941 */ /* 0x000fea0003800000 */
.L_x_640:
        /* <DEDUP_REMOVED lines=45> */
.L_x_643:
[----:B------:R-:W-:Y:S05]  /*1910*/  BSYNC B0 ;  /* 0x0000000000007941 */ /* 0x000fea0003800000 */
.L_x_642:
        /* <DEDUP_REMOVED lines=48> */
.L_x_645:
[----:B------:R-:W-:Y:S05]  /*1c20*/  BSYNC B0 ;  /* 0x0000000000007941 */ /* 0x000fea0003800000 */
.L_x_644:
        /* <DEDUP_REMOVED lines=48> */
.L_x_647:
[----:B------:R-:W-:Y:S05]  /*1f30*/  BSYNC B0 ;  /* 0x0000000000007941 */ /* 0x000fea0003800000 */
.L_x_646:
        /* <DEDUP_REMOVED lines=41> */
.L_x_649:
[----:B------:R-:W-:Y:S05]  /*21d0*/  BSYNC B0 ;  /* 0x0000000000007941 */ /* 0x000fea0003800000 */
.L_x_648:
        /* <DEDUP_REMOVED lines=40> */
.L_x_651:
[----:B------:R-:W-:Y:S05]  /*2460*/  BSYNC B0 ;  /* 0x0000000000007941 */ /* 0x000fea0003800000 */
.L_x_650:
        /* <DEDUP_REMOVED lines=42> */
.L_x_653:
[----:B------:R-:W-:Y:S05]  /*2710*/  BSYNC B0 ;  /* 0x0000000000007941 */ /* 0x000fea0003800000 */
.L_x_652:
        /* <DEDUP_REMOVED lines=20> */
[----:B------:R-:W-:-:S05]  /*2860*/  IMAD.U32 R2, RZ, RZ, UR6 ;  /* 0x00000006ff027e24 */ /* 0x000fca000f8e00ff */
[----:B------:R-:W-:Y:S01]  /*2870*/  MOV R3, UR7 ;  /* 0x0000000700037c02 */ /* 0x000fe20008000f00 */
[----:B------:R-:W-:-:S04]  /*2880*/  ULDC.64 UR6, c[0x0][0x1a0] ;  /* 0x0000680000067ab9 */ /* 0x000fc80000000a00 */
[----:B------:R2:W4:Y:S01]  /*2890*/  @P0 LDG.E R2, [R2.64] ;  /* 0x0000001402020981 */ /* 0x000522000c1e1900 */
[----:B------:R-:W-:Y:S01]  /*28a0*/  ISETP.GE.AND P1, PT, R18, UR29, PT ;  /* 0x0000001d12007c0c */ /* 0x000fe2000bf26270 */
[----:B------:R-:W-:Y:S01]  /*28b0*/  USHF.L.U64.HI UR31, UR6, UR31, UR7 ;  /* 0x0000001f061f7299 */ /* 0x000fe20008010207 */
[----:B------:R-:W-:Y:S01]  /*28c0*/  MOV R8, R26 ;  /* 0x0000001a00087202 */ /* 0x000fe20000000f00 */
[----:B------:R-:W-:Y:S01]  /*28d0*/  BAR.SYNC.DEFER_BLOCKING 0x0 ;  /* 0x0000000000007b1d */ /* 0x000fe20000010000 */
[----:B------:R-:W-:Y:S01]  /*28e0*/  USHF.L.U32 UR5, UR6, 0x6, URZ ;  /* 0x0000000606057899 */ /* 0x000fe2000800063f */
[----:B------:R-:W-:Y:S01]  /*28f0*/  SHF.R.S32.HI R6, RZ, 0x1f, R23 ;  /* 0x0000001fff067819 */ /* 0x000fe20000011417 */
[----:B------:R-:W-:Y:S01]  /*2900*/  UIMAD UR4, UR31, UR30, URZ ;  /* 0x0000001e1f0472a4 */ /* 0x000fe2000f8e023f */
[----:B------:R-:W-:Y:S02]  /*2910*/  IMAD.SHL.U32 R25, R25, 0x2, RZ ;  /* 0x0000000219197824 */ /* 0x000fe400078e00ff */
[----:B------:R1:W-:Y:S01]  /*2920*/  STL.64 [R1+0x40], R8 ;  /* 0x0000400801007387 */ /* 0x0003e20000100a00 */
[----:B------:R-:W-:Y:S01]  /*2930*/  UIMAD UR34, UR34, UR5, UR4 ;  /* 0x00000005222272a4 */ /* 0x000fe2000f8e0204 */
[----:B------:R-:W-:Y:S01]  /*2940*/  LEA.HI R6, R6, R23, RZ, 0x2 ;  /* 0x0000001706067211 */ /* 0x000fe200078f10ff */
[----:B------:R-:W-:Y:S01]  /*2950*/  BSSY B0, `(.L_x_654) ;  /* 0x0000031000007945 */ /* 0x000fe20003800000 */
[----:B------:R-:W-:Y:S01]  /*2960*/  UMOV UR4, URZ ;  /* 0x0000003f00047c82 */ /* 0x000fe20008000000 */
[----:B------:R-:W-:-:S02]  /*2970*/  LOP3.LUT R104, R25, 0x6, RZ, 0xc0, !PT ;  /* 0x0000000619687812 */ /* 0x000fc400078ec0ff */
        /* <DEDUP_REMOVED lines=46> */
.L_x_655:
[----:B-1----:R-:W-:Y:S05]  /*2c60*/  BSYNC B0 ;  /* 0x0000000000007941 */ /* 0x002fea0003800000 */
.L_x_654:
        /* <DEDUP_REMOVED lines=45> */
.L_x_657:
[----:B------:R-:W-:Y:S05]  /*2f40*/  BSYNC B0 ;  /* 0x0000000000007941 */ /* 0x000fea0003800000 */
.L_x_656:
        /* <DEDUP_REMOVED lines=44> */
.L_x_659:
[----:B------:R-:W-:Y:S05]  /*3210*/  BSYNC B0 ;  /* 0x0000000000007941 */ /* 0x000fea0003800000 */
.L_x_658:
        /* <DEDUP_REMOVED lines=46> */
.L_x_661:
[----:B------:R-:W-:Y:S05]  /*3500*/  BSYNC B0 ;  /* 0x0000000000007941 */ /* 0x000fea0003800000 */
.L_x_660:
[C---:B--2---:R-:W-:Y:S01]  /*3510*/  IMAD.SHL.U32 R2, R28.reuse, 0x40, RZ ;  /* 0x000000401c027824 */ /* 0x044fe200078e00ff */
[----:B------:R-:W-:Y:S01]  /*3520*/  R2P PR, R28, 0x6 ;  /* 0x000000061c007804 */ /* 0x000fe20000000000 */
[----:B------:R-:W-:Y:S01]  /*3530*/  IMAD.SHL.U32 R3, R18, 0x8, RZ ;  /* 0x0000000812037824 */ /* 0x000fe200078e00ff */
[----:B------:R-:W0:Y:S01]  /*3540*/  LDGDEPBAR ;  /* 0x00000000000079af */ /* 0x000e220000000000 */
[----:B------:R-:W-:Y:S01]  /*3550*/  UISETP.GE.AND UP0, UPT, UR9, 0x2, UPT ;  /* 0x000000020900788c */ /* 0x000fe2000bf06270 */
[----:B------:R-:W-:-:S04]  /*3560*/  LOP3.LUT R2, R2, 0x1c0, RZ, 0xc0, !PT ;  /* 0x000001c002027812 */ /* 0x000fc800078ec0ff */
[----:B------:R-:W-:Y:S02]  /*3570*/  LOP3.LUT R3, R2, 0x8, R3, 0xf8, !PT ;  /* 0x0000000802037812 */ /* 0x000fe400078ef803 */
[----:B------:R-:W-:-:S04]  /*3580*/  SHF.R.U32.HI R2, RZ, 0x3, R2 ;  /* 0x00000003ff027819 */ /* 0x000fc80000011602 */
[----:B------:R-:W-:Y:S01]  /*3590*/  LOP3.LUT R2, R3, R2, RZ, 0x3c, !PT ;  /* 0x0000000203027212 */ /* 0x000fe200078e3cff */
[----:B------:R-:W-:-:S04]  /*35a0*/  IMAD R3, R128, 0x400, R5 ;  /* 0x0000040080037824 */ /* 0x000fc800078e0205 */
[----:B------:R-:W-:Y:S02]  /*35b0*/  IMAD R2, R24, 0x200, R2 ;  /* 0x0000020018027824 */ /* 0x000fe400078e0202 */
[----:B------:R-:W-:Y:S01]  /*35c0*/  IMAD.SHL.U32 R211, R3, 0x2, RZ ;  /* 0x0000000203d37824 */ /* 0x000fe200078e00ff */
[----:B------:R-:W-:Y:S01]  /*35d0*/  LEA R3, R128, UR17, 0x4 ;  /* 0x0000001180037c11 */ /* 0x000fe2000f8e20ff */
[----:B------:R-:W-:Y:S02]  /*35e0*/  IMAD.SHL.U32 R204, R2, 0x2, RZ ;  /* 0x0000000202cc7824 */ /* 0x000fe400078e00ff */
[--C-:B------:R-:W-:Y:S01]  /*35f0*/  IMAD R212, R4, 0x2, R211.reuse ;  /* 0x0000000204d47824 */ /* 0x100fe200078e02d3 */
[----:B------:R-:W-:Y:S01]  /*3600*/  LDSM.16.M88.4 R12, [R211] ;  /* 0x00000000d30c783b */ /* 0x000fe20000000200 */
[----:B------:R-:W-:Y:S01]  /*3610*/  IMAD R214, R0, 0x2, R211 ;  /* 0x0000000200d67824 */ /* 0x000fe200078e02d3 */
[----:B------:R-:W-:Y:S01]  /*3620*/  IADD3 R2, R204, 0x8000, RZ ;  /* 0x00008000cc027810 */ /* 0x000fe20007ffe0ff */
[----:B------:R-:W-:Y:S01]  /*3630*/  IMAD R213, R0, 0x2, R212 ;  /* 0x0000000200d57824 */ /* 0x000fe200078e02d4 */
[----:B------:R-:W2:Y:S01]  /*3640*/  LDSM.16.M88.4 R16, [R204+0x8000] ;  /* 0x00800000cc10783b */ /* 0x000ea20000000200 */
[----:B------:R-:W-:-:S02]  /*3650*/  IADD3 R215, R204, 0x8020, RZ ;  /* 0x00008020ccd77810 */ /* 0x000fc40007ffe0ff */
[----:B------:R-:W-:Y:S01]  /*3660*/  @P1 IADD3 R215, R2, -0x20, RZ ;  /* 0xffffffe002d71810 */ /* 0x000fe20007ffe0ff */
[----:B------:R-:W5:Y:S01]  /*3670*/  LDSM.16.M88.4 R20, [R204+0x8800] ;  /* 0x00880000cc14783b */ /* 0x000f620000000200 */
[----:B------:R-:W-:Y:S01]  /*3680*/  IMAD.MOV.U32 R2, RZ, RZ, 0x40 ;  /* 0x00000040ff027424 */ /* 0x000fe200078e00ff */
[----:B------:R-:W-:Y:S02]  /*3690*/  IADD3 R3, R3, 0x1, R133 ;  /* 0x0000000103037810 */ /* 0x000fe40007ffe085 */
[----:B------:R-:W1:Y:S01]  /*36a0*/  LDSM.16.M88.4 R24, [R204+0x9000] ;  /* 0x00900000cc18783b */ /* 0x000e620000000200 */
        /* <DEDUP_REMOVED lines=12> */
[----:B------:R-:W1:Y:S01]  /*3770*/  LDSM.16.M88.4 R36, [R215+0x800] ;  /* 0x00080000d724783b */ /* 0x000e620000000200 */
[----:B------:R-:W-:-:S02]  /*3780*/  IADD3 R225, R215, 0x3000, RZ ;  /* 0x00003000d7e17810 */ /* 0x000fc40007ffe0ff */
[C---:B------:R-:W-:Y:S01]  /*3790*/  IADD3 R224, R215.reuse, 0x3800, RZ ;  /* 0x00003800d7e07810 */ /* 0x040fe20007ffe0ff */
[----:B------:R-:W1:Y:S01]  /*37a0*/  LDSM.16.M88.4 R44, [R215+0x1000] ;  /* 0x00100000d72c783b */ /* 0x000e620000000200 */
[C---:B------:R-:W-:Y:S02]  /*37b0*/  IADD3 R223, R215.reuse, 0x4000, RZ ;  /* 0x00004000d7df7810 */ /* 0x040fe40007ffe0ff */
[C---:B------:R-:W-:Y:S01]  /*37c0*/  IADD3 R222, R215.reuse, 0x4800, RZ ;  /* 0x00004800d7de7810 */ /* 0x040fe20007ffe0ff */
[----:B------:R-:W1:Y:S01]  /*37d0*/  LDSM.16.M88.4 R64, [R215+0x1800] ;  /* 0x00180000d740783b */ /* 0x000e620000000200 */
[C---:B------:R-:W-:Y:S02]  /*37e0*/  IADD3 R221, R215.reuse, 0x5000, RZ ;  /* 0x00005000d7dd7810 */ /* 0x040fe40007ffe0ff */
[C---:B------:R-:W-:Y:S01]  /*37f0*/  IADD3 R220, R215.reuse, 0x5800, RZ ;  /* 0x00005800d7dc7810 */ /* 0x040fe20007ffe0ff */
[----:B------:R-:W-:Y:S01]  /*3800*/  LDSM.16.M88.4 R76, [R210+0x8000] ;  /* 0x00800000d24c783b */ /* 0x000fe20000000200 */
[----:B------:R-:W-:-:S02]  /*3810*/  IADD3 R219, R215, 0x6000, RZ ;  /* 0x00006000d7db7810 */ /* 0x000fc40007ffe0ff */
[C---:B------:R-:W-:Y:S01]  /*3820*/  IADD3 R218, R215.reuse, 0x6800, RZ ;  /* 0x00006800d7da7810 */ /* 0x040fe20007ffe0ff */
[C---:B--2---:R-:W-:Y:S01]  /*3830*/  HMMA.16816.F32 R56, R12.reuse, R16, RZ ;  /* 0x000000100c38723c */ /* 0x044fe200000018ff */
[----:B------:R-:W-:Y:S01]  /*3840*/  LDSM.16.M88.4 R72, [R210+0x8800] ;  /* 0x00880000d248783b */ /* 0x000fe20000000200 */
[C---:B------:R-:W-:Y:S02]  /*3850*/  IADD3 R217, R215.reuse, 0x7000, RZ ;  /* 0x00007000d7d97810 */ /* 0x040fe40007ffe0ff */
[----:B------:R-:W-:Y:S01]  /*3860*/  IADD3 R216, R215, 0x7800, RZ ;  /* 0x00007800d7d87810 */ /* 0x000fe20007ffe0ff */
[----:B------:R-:W-:Y:S03]  /*3870*/  LDSM.16.M88.4 R80, [R204+0xa000] ;  /* 0x00a00000cc50783b */ /* 0x000fe60000000200 */
[C---:B------:R-:W-:Y:S01]  /*3880*/  HMMA.16816.F32 R48, R12.reuse, R18, RZ ;  /* 0x000000120c30723c */ /* 0x040fe200000018ff */
[----:B------:R-:W-:Y:S04]  /*3890*/  LDSM.16.M88.4 R88, [R215+0x3800] ;  /* 0x00380000d758783b */ /* 0x000fe80000000200 */
[----:B------:R-:W-:Y:S03]  /*38a0*/  LDSM.16.M88.4 R96, [R210+0xa000] ;  /* 0x00a00000d260783b */ /* 0x000fe60000000200 */
[C---:B-----5:R-:W-:Y:S01]  /*38b0*/  HMMA.16816.F32 R32, R12.reuse, R22, RZ ;  /* 0x000000160c20723c */ /* 0x060fe200000018ff */
[----:B------:R-:W-:Y:S04]  /*38c0*/  LDSM.16.M88.4 R84, [R210+0xb800] ;  /* 0x00b80000d254783b */ /* 0x000fe80000000200 */
[----:B------:R-:W-:Y:S03]  /*38d0*/  LDSM.16.M88.4 R92, [R209+0x2000] ;  /* 0x00200000d15c783b */ /* 0x000fe60000000200 */
[C---:B------:R-:W-:Y:S01]  /*38e0*/  HMMA.16816.F32 R40, R12.reuse, R20, RZ ;  /* 0x000000140c28723c */ /* 0x040fe200000018ff */
[----:B------:R-:W2:Y:S07]  /*38f0*/  LDSM.16.M88.4 R20, [R214] ;  /* 0x00000000d614783b */ /* 0x000eae0000000200 */
[C---:B-1----:R-:W-:Y:S08]  /*3900*/  HMMA.16816.F32 R28, R12.reuse, R24, RZ ;  /* 0x000000180c1c723c */ /* 0x042ff000000018ff */
[C---:B------:R-:W-:Y:S08]  /*3910*/  HMMA.16816.F32 R16, R12.reuse, R26, RZ ;  /* 0x0000001a0c10723c */ /* 0x040ff000000018ff */
[C---:B---3--:R-:W-:Y:S08]  /*3920*/  HMMA.16816.F32 R24, R12.reuse, R60, RZ ;  /* 0x0000003c0c18723c */ /* 0x048ff000000018ff */
[----:B------:R-:W-:Y:S01]  /*3930*/  HMMA.16816.F32 R60, R12, R62, RZ ;  /* 0x0000003e0c3c723c */ /* 0x000fe200000018ff */
[----:B------:R-:W1:Y:S07]  /*3940*/  LDSM.16.M88.4 R12, [R210+0x9000] ;  /* 0x00900000d20c783b */ /* 0x000e6e0000000200 */
[C---:B----4-:R-:W-:Y:S08]  /*3950*/  HMMA.16816.F32 R68, R8.reuse, R52, R56 ;  /* 0x000000340844723c */ /* 0x050ff00000001838 */
[C---:B------:R-:W-:Y:S08]  /*3960*/  HMMA.16816.F32 R52, R8.reuse, R54, R48 ;  /* 0x000000360834723c */ /* 0x040ff00000001830 */
[C---:B------:R-:W-:Y:S08]  /*3970*/  HMMA.16816.F32 R48, R8.reuse, R38, R32 ;  /* 0x000000260830723c */ /* 0x040ff00000001820 */
[C---:B------:R-:W-:Y:S08]  /*3980*/  HMMA.16816.F32 R32, R8.reuse, R44, R28 ;  /* 0x0000002c0820723c */ /* 0x040ff0000000181c */
[C---:B------:R-:W-:Y:S01]  /*3990*/  HMMA.16816.F32 R56, R8.reuse, R36, R40 ;  /* 0x000000240838723c */ /* 0x040fe20000001828 */
[----:B------:R-:W3:Y:S07]  /*39a0*/  LDSM.16.M88.4 R36, [R210+0x9800] ;  /* 0x00980000d224783b */ /* 0x000eee0000000200 */
[C---:B------:R-:W-:Y:S08]  /*39b0*/  HMMA.16816.F32 R28, R8.reuse, R64, R24 ;  /* 0x00000040081c723c */ /* 0x040ff00000001818 */
[C---:B------:R-:W-:Y:S01]  /*39c0*/  HMMA.16816.F32 R16, R8.reuse, R46, R16 ;  /* 0x0000002e0810723c */ /* 0x040fe20000001810 */
[----:B------:R-:W-:Y:S07]  /*39d0*/  LDSM.16.M88.4 R44, [R209] ;  /* 0x00000000d12c783b */ /* 0x000fee0000000200 */
[----:B------:R-:W-:Y:S01]  /*39e0*/  HMMA.16816.F32 R24, R8, R66, R60 ;  /* 0x000000420818723c */ /* 0x000fe2000000183c */
[----:B------:R-:W4:Y:S04]  /*39f0*/  LDSM.16.M88.4 R8, [R213] ;  /* 0x00000000d508783b */ /* 0x000f280000000200 */
[----:B------:R-:W5:Y:S03]  /*3a00*/  LDSM.16.M88.4 R60, [R209+0x800] ;  /* 0x00080000d13c783b */ /* 0x000f660000000200 */
[C---:B--2---:R-:W-:Y:S01]  /*3a10*/  HMMA.16816.F32 R40, R20.reuse, R76, R68 ;  /* 0x0000004c1428723c */ /* 0x044fe20000001844 */
[----:B------:R-:W2:Y:S07]  /*3a20*/  LDSM.16.M88.4 R68, [R209+0x1000] ;  /* 0x00100000d144783b */ /* 0x000eae0000000200 */
[C---:B------:R-:W-:Y:S01]  /*3a30*/  HMMA.16816.F32 R52, R20.reuse, R78, R52 ;  /* 0x0000004e1434723c */ /* 0x040fe20000001834 */
[----:B------:R-:W2:Y:S07]  /*3a40*/  LDSM.16.M88.4 R76, [R209+0x1800] ;  /* 0x00180000d14c783b */ /* 0x000eae0000000200 */
[C---:B------:R-:W-:Y:S08]  /*3a50*/  HMMA.16816.F32 R56, R20.reuse, R72, R56 ;  /* 0x000000481438723c */ /* 0x040ff00000001838 */
[C---:B------:R-:W-:Y:S01]  /*3a60*/  HMMA.16816.F32 R48, R20.reuse, R74, R48 ;  /* 0x0000004a1430723c */ /* 0x040fe20000001830 */
[----:B------:R-:W-:Y:S07]  /*3a70*/  LDSM.16.M88.4 R72, [R215+0x2000] ;  /* 0x00200000d748783b */ /* 0x000fee0000000200 */
[C---:B-1----:R-:W-:Y:S08]  /*3a80*/  HMMA.16816.F32 R64, R20.reuse, R12, R32 ;  /* 0x0000000c1440723c */ /* 0x042ff00000001820 */
[C---:B------:R-:W-:Y:S01]  /*3a90*/  HMMA.16816.F32 R32, R20.reuse, R14, R16 ;  /* 0x0000000e1420723c */ /* 0x040fe20000001810 */
[----:B------:R-:W1:Y:S07]  /*3aa0*/  LDSM.16.M88.4 R16, [R211+0x2000] ;  /* 0x00200000d310783b */ /* 0x000e6e0000000200 */
[C---:B---3--:R-:W-:Y:S08]  /*3ab0*/  HMMA.16816.F32 R28, R20.reuse, R36, R28 ;  /* 0x00000024141c723c */ /* 0x048ff0000000181c */
[----:B------:R-:W-:Y:S01]  /*3ac0*/  HMMA.16816.F32 R24, R20, R38, R24 ;  /* 0x000000261418723c */ /* 0x000fe20000001818 */
[----:B------:R-:W-:Y:S07]  /*3ad0*/  LDSM.16.M88.4 R20, [R212+0x2000] ;  /* 0x00200000d414783b */ /* 0x000fee0000000200 */
[C---:B----4-:R-:W-:Y:S08]  /*3ae0*/  HMMA.16816.F32 R12, R8.reuse, R44, R40 ;  /* 0x0000002c080c723c */ /* 0x050ff00000001828 */
[C---:B------:R-:W-:Y:S01]  /*3af0*/  HMMA.16816.F32 R36, R8.reuse, R46, R52 ;  /* 0x0000002e0824723c */ /* 0x040fe20000001834 */
[----:B------:R-:W3:Y:S04]  /*3b00*/  LDSM.16.M88.4 R44, [R204+0xa800] ;  /* 0x00a80000cc2c783b */ /* 0x000ee80000000200 */
[----:B------:R-:W4:Y:S03]  /*3b10*/  LDSM.16.M88.4 R52, [R204+0xb000] ;  /* 0x00b00000cc34783b */ /* 0x000f260000000200 */
[C---:B-----5:R-:W-:Y:S08]  /*3b20*/  HMMA.16816.F32 R40, R8.reuse, R60, R56 ;  /* 0x0000003c0828723c */ /* 0x060ff00000001838 */
[C---:B------:R-:W-:Y:S08]  /*3b30*/  HMMA.16816.F32 R48, R8.reuse, R62, R48 ;  /* 0x0000003e0830723c */ /* 0x040ff00000001830 */
[C---:B--2---:R-:W-:Y:S08]  /*3b40*/  HMMA.16816.F32 R64, R8.reuse, R68, R64 ;  /* 0x000000440840723c */ /* 0x044ff00000001840 */
[C---:B------:R-:W-:Y:S01]  /*3b50*/  HMMA.16816.F32 R60, R8.reuse, R70, R32 ;  /* 0x00000046083c723c */ /* 0x040fe20000001820 */
[----:B------:R-:W2:Y:S07]  /*3b60*/  LDSM.16.M88.4 R68, [R204+0xb800] ;  /* 0x00b80000cc44783b */ /* 0x000eae0000000200 */
[C---:B------:R-:W-:Y:S08]  /*3b70*/  HMMA.16816.F32 R56, R8.reuse, R76, R28 ;  /* 0x0000004c0838723c */ /* 0x040ff0000000181c */
[----:B------:R-:W-:Y:S01]  /*3b80*/  HMMA.16816.F32 R32, R8, R78, R24 ;  /* 0x0000004e0820723c */ /* 0x000fe20000001818 */
[----:B------:R-:W5:Y:S07]  /*3b90*/  LDSM.16.M88.4 R76, [R215+0x2800] ;  /* 0x00280000d74c783b */ /* 0x000f6e0000000200 */
[C---:B-1----:R-:W-:Y:S01]  /*3ba0*/  HMMA.16816.F32 R28, R16.reuse, R80, R12 ;  /* 0x00000050101c723c */ /* 0x042fe2000000180c */
[----:B------:R-:W-:Y:S07]  /*3bb0*/  LDSM.16.M88.4 R12, [R214+0x2000] ;  /* 0x00200000d60c783b */ /* 0x000fee0000000200 */
[C---:B------:R-:W-:Y:S01]  /*3bc0*/  HMMA.16816.F32 R24, R16.reuse, R82, R36 ;  /* 0x000000521018723c */ /* 0x040fe20000001824 */
[----:B------:R-:W1:Y:S07]  /*3bd0*/  LDSM.16.M88.4 R80, [R215+0x3000] ;  /* 0x00300000d750783b */ /* 0x000e6e0000000200 */
[C---:B---3--:R-:W-:Y:S08]  /*3be0*/  HMMA.16816.F32 R8, R16.reuse, R44, R40 ;  /* 0x0000002c1008723c */ /* 0x048ff00000001828 */
[C---:B------:R-:W-:Y:S08]  /*3bf0*/  HMMA.16816.F32 R44, R16.reuse, R46, R48 ;  /* 0x0000002e102c723c */ /* 0x040ff00000001830 */
[C---:B----4-:R-:W-:Y:S01]  /*3c00*/  HMMA.16816.F32 R48, R16.reuse, R52, R64 ;  /* 0x000000341030723c */ /* 0x050fe20000001840 */
[----:B------:R-:W-:Y:S07]  /*3c10*/  LDSM.16.M88.4 R64, [R209+0x2800] ;  /* 0x00280000d140783b */ /* 0x000fee0000000200 */
[C---:B------:R-:W-:Y:S01]  /*3c20*/  HMMA.16816.F32 R52, R16.reuse, R54, R60 ;  /* 0x000000361034723c */ /* 0x040fe2000000183c */
[----:B------:R-:W3:Y:S07]  /*3c30*/  LDSM.16.M88.4 R60, [R210+0xa800] ;  /* 0x00a80000d23c783b */ /* 0x000eee0000000200 */
[C---:B--2---:R-:W-:Y:S08]  /*3c40*/  HMMA.16816.F32 R56, R16.reuse, R68, R56 ;  /* 0x000000441038723c */ /* 0x044ff00000001838 */
[----:B------:R-:W-:Y:S01]  /*3c50*/  HMMA.16816.F32 R40, R16, R70, R32 ;  /* 0x000000461028723c */ /* 0x000fe20000001820 */
[----:B------:R-:W-:Y:S07]  /*3c60*/  LDSM.16.M88.4 R68, [R209+0x3000] ;  /* 0x00300000d144783b */ /* 0x000fee0000000200 */
[C---:B------:R-:W-:Y:S08]  /*3c70*/  HMMA.16816.F32 R36, R20.reuse, R72, R28 ;  /* 0x000000481424723c */ /* 0x040ff0000000181c */
[C---:B------:R-:W-:Y:S01]  /*3c80*/  HMMA.16816.F32 R16, R20.reuse, R74, R24 ;  /* 0x0000004a1410723c */ /* 0x040fe20000001818 */
[----:B------:R-:W2:Y:S07]  /*3c90*/  LDSM.16.M88.4 R72, [R210+0xb000] ;  /* 0x00b00000d248783b */ /* 0x000eae0000000200 */
[C---:B-----5:R-:W-:Y:S01]  /*3ca0*/  HMMA.16816.F32 R32, R20.reuse, R76, R8 ;  /* 0x0000004c1420723c */ /* 0x060fe20000001808 */
[----:B------:R-:W4:Y:S07]  /*3cb0*/  LDSM.16.M88.4 R8, [R213+0x2000] ;  /* 0x00200000d508783b */ /* 0x000f2e0000000200 */
[C---:B------:R-:W-:Y:S01]  /*3cc0*/  HMMA.16816.F32 R28, R20.reuse, R78, R44 ;  /* 0x0000004e141c723c */ /* 0x040fe2000000182c */
[----:B------:R-:W-:Y:S07]  /*3cd0*/  LDSM.16.M88.4 R76, [R204+0xc800] ;  /* 0x00c80000cc4c783b */ /* 0x000fee0000000200 */
[C---:B-1----:R-:W-:Y:S08]  /*3ce0*/  HMMA.16816.F32 R24, R20.reuse, R80, R48 ;  /* 0x000000501418723c */ /* 0x042ff00000001830 */
[C---:B------:R-:W-:Y:S01]  /*3cf0*/  HMMA.16816.F32 R52, R20.reuse, R82, R52 ;  /* 0x000000521434723c */ /* 0x040fe20000001834 */
[----:B------:R-:W-:Y:S07]  /*3d00*/  LDSM.16.M88.4 R80, [R209+0x3800] ;  /* 0x00380000d150783b */ /* 0x000fee0000000200 */
[C---:B------:R-:W-:Y:S08]  /*3d10*/  HMMA.16816.F32 R56, R20.reuse, R88, R56 ;  /* 0x000000581438723c */ /* 0x040ff00000001838 */
[----:B------:R-:W-:Y:S01]  /*3d20*/  HMMA.16816.F32 R20, R20, R90, R40 ;  /* 0x0000005a1414723c */ /* 0x000fe20000001828 */
[----:B------:R-:W-:Y:S07]  /*3d30*/  LDSM.16.M88.4 R88, [R204+0xc000] ;  /* 0x00c00000cc58783b */ /* 0x000fee0000000200 */
[C---:B------:R-:W-:Y:S08]  /*3d40*/  HMMA.16816.F32 R48, R12.reuse, R96, R36 ;  /* 0x000000600c30723c */ /* 0x040ff00000001824 */
[C---:B------:R-:W-:Y:S01]  /*3d50*/  HMMA.16816.F32 R44, R12.reuse, R98, R16 ;  /* 0x000000620c2c723c */ /* 0x040fe20000001810 */
[----:B------:R-:W1:Y:S07]  /*3d60*/  LDSM.16.M88.4 R16, [R211+0x4000] ;  /* 0x00400000d310783b */ /* 0x000e6e0000000200 */
[C---:B---3--:R-:W-:Y:S08]  /*3d70*/  HMMA.16816.F32 R40, R12.reuse, R60, R32 ;  /* 0x0000003c0c28723c */ /* 0x048ff00000001820 */
[C---:B------:R-:W-:Y:S08]  /*3d80*/  HMMA.16816.F32 R36, R12.reuse, R62, R28 ;  /* 0x0000003e0c24723c */ /* 0x040ff0000000181c */
[C---:B--2---:R-:W-:Y:S08]  /*3d90*/  HMMA.16816.F32 R32, R12.reuse, R72, R24 ;  /* 0x000000480c20723c */ /* 0x044ff00000001818 */
[C---:B------:R-:W-:Y:S01]  /*3da0*/  HMMA.16816.F32 R28, R12.reuse, R74, R52 ;  /* 0x0000004a0c1c723c */ /* 0x040fe20000001834 */
[----:B------:R-:W-:Y:S07]  /*3db0*/  LDSM.16.M88.4 R72, [R215+0x5000] ;  /* 0x00500000d748783b */ /* 0x000fee0000000200 */
[C---:B------:R-:W-:Y:S08]  /*3dc0*/  HMMA.16816.F32 R24, R12.reuse, R84, R56 ;  /* 0x000000540c18723c */ /* 0x040ff00000001838 */
[----:B------:R-:W-:Y:S01]  /*3dd0*/  HMMA.16816.F32 R20, R12, R86, R20 ;  /* 0x000000560c14723c */ /* 0x000fe20000001814 */
[----:B------:R-:W2:Y:S07]  /*3de0*/  LDSM.16.M88.4 R84, [R204+0xd000] ;  /* 0x00d00000cc54783b */ /* 0x000eae0000000200 */
[C---:B----4-:R-:W-:Y:S08]  /*3df0*/  HMMA.16816.F32 R12, R8.reuse, R92, R48 ;  /* 0x0000005c080c723c */ /* 0x050ff00000001830 */
[C---:B------:R-:W-:Y:S08]  /*3e00*/  HMMA.16816.F32 R44, R8.reuse, R94, R44 ;  /* 0x0000005e082c723c */ /* 0x040ff0000000182c */
[C---:B------:R-:W-:Y:S01]  /*3e10*/  HMMA.16816.F32 R52, R8.reuse, R66, R36 ;  /* 0x000000420834723c */ /* 0x040fe20000001824 */
[----:B------:R-:W3:Y:S07]  /*3e20*/  LDSM.16.M88.4 R36, [R204+0xd800] ;  /* 0x00d80000cc24783b */ /* 0x000eee0000000200 */
[C---:B------:R-:W-:Y:S08]  /*3e30*/  HMMA.16816.F32 R60, R8.reuse, R64, R40 ;  /* 0x00000040083c723c */ /* 0x040ff00000001828 */
[C---:B------:R-:W-:Y:S08]  /*3e40*/  HMMA.16816.F32 R48, R8.reuse, R70, R28 ;  /* 0x000000460830723c */ /* 0x040ff0000000181c */
[----:B------:R-:W-:Y:S01]  /*3e50*/  HMMA.16816.F32 R56, R8, R68, R32 ;  /* 0x000000440838723c */ /* 0x000fe20000001820 */
[----:B------:R-:W-:Y:S04]  /*3e60*/  LDSM.16.M88.4 R32, [R215+0x4000] ;  /* 0x00400000d720783b */ /* 0x000fe80000000200 */
[----:B------:R-:W-:Y:S03]  /*3e70*/  LDSM.16.M88.4 R68, [R215+0x4800] ;  /* 0x00480000d744783b */ /* 0x000fe60000000200 */
[----:B-1----:R-:W-:Y:S01]  /*3e80*/  HMMA.16816.F32 R28, R16, R88, R12 ;  /* 0x00000058101c723c */ /* 0x002fe2000000180c */
[----:B------:R-:W1:Y:S07]  /*3e90*/  LDSM.16.M88.4 R12, [R212+0x4000] ;  /* 0x00400000d40c783b */ /* 0x000e6e0000000200 */
[C---:B------:R-:W-:Y:S08]  /*3ea0*/  HMMA.16816.F32 R64, R8.reuse, R80, R24 ;  /* 0x000000500840723c */ /* 0x040ff00000001818 */
[----:B------:R-:W-:Y:S01]  /*3eb0*/  HMMA.16816.F32 R40, R8, R82, R20 ;  /* 0x000000520828723c */ /* 0x000fe20000001814 */
[----:B------:R-:W-:Y:S04]  /*3ec0*/  LDSM.16.M88.4 R8, [R214+0x4000] ;  /* 0x00400000d608783b */ /* 0x000fe80000000200 */
[----:B------:R-:W-:Y:S03]  /*3ed0*/  LDSM.16.M88.4 R80, [R210+0xc000] ;  /* 0x00c00000d250783b */ /* 0x000fe60000000200 */
[C---:B------:R-:W-:Y:S01]  /*3ee0*/  HMMA.16816.F32 R24, R16.reuse, R90, R44 ;  /* 0x0000005a1018723c */ /* 0x040fe2000000182c */
[----:B------:R-:W-:Y:S07]  /*3ef0*/  LDSM.16.M88.4 R88, [R210+0xd000] ;  /* 0x00d00000d258783b */ /* 0x000fee0000000200 */
[C---:B------:R-:W-:Y:S08]  /*3f00*/  HMMA.16816.F32 R20, R16.reuse, R76, R60 ;  /* 0x0000004c1014723c */ /* 0x040ff0000000183c */
[C---:B------:R-:W-:Y:S01]  /*3f10*/  HMMA.16816.F32 R44, R16.reuse, R78, R52 ;  /* 0x0000004e102c723c */ /* 0x040fe20000001834 */
[----:B------:R-:W4:Y:S07]  /*3f20*/  LDSM.16.M88.4 R76, [R215+0x5800] ;  /* 0x00580000d74c783b */ /* 0x000f2e0000000200 */
[C---:B--2---:R-:W-:Y:S08]  /*3f30*/  HMMA.16816.F32 R52, R16.reuse, R86, R48 ;  /* 0x000000561034723c */ /* 0x044ff00000001830 */
[C---:B------:R-:W-:Y:S01]  /*3f40*/  HMMA.16816.F32 R56, R16.reuse, R84, R56 ;  /* 0x000000541038723c */ /* 0x040fe20000001838 */
[----:B------:R-:W2:Y:S07]  /*3f50*/  LDSM.16.M88.4 R84, [R210+0xc800] ;  /* 0x00c80000d254783b */ /* 0x000eae0000000200 */
[C---:B---3--:R-:W-:Y:S01]  /*3f60*/  HMMA.16816.F32 R60, R16.reuse, R36, R64 ;  /* 0x00000024103c723c */ /* 0x048fe20000001840 */
[----:B------:R-:W-:Y:S07]  /*3f70*/  LDSM.16.M88.4 R64, [R210+0xd800] ;  /* 0x00d80000d240783b */ /* 0x000fee0000000200 */
[----:B------:R-:W-:Y:S08]  /*3f80*/  HMMA.16816.F32 R16, R16, R38, R40 ;  /* 0x000000261010723c */ /* 0x000ff00000001828 */
[C---:B-1----:R-:W-:Y:S08]  /*3f90*/  HMMA.16816.F32 R48, R12.reuse, R32, R28 ;  /* 0x000000200c30723c */ /* 0x042ff0000000181c */
[C---:B------:R-:W-:Y:S01]  /*3fa0*/  HMMA.16816.F32 R40, R12.reuse, R34, R24 ;  /* 0x000000220c28723c */ /* 0x040fe20000001818 */
[----:B------:R-:W-:Y:S07]  /*3fb0*/  LDSM.16.M88.4 R24, [R213+0x4000] ;  /* 0x00400000d518783b */ /* 0x000fee0000000200 */
[C---:B------:R-:W-:Y:S08]  /*3fc0*/  HMMA.16816.F32 R36, R12.reuse, R68, R20 ;  /* 0x000000440c24723c */ /* 0x040ff00000001814 */
[C---:B------:R-:W-:Y:S01]  /*3fd0*/  HMMA.16816.F32 R20, R12.reuse, R74, R52 ;  /* 0x0000004a0c14723c */ /* 0x040fe20000001834 */
[----:B------:R-:W1:Y:S07]  /*3fe0*/  LDSM.16.M88.4 R52, [R209+0x4000] ;  /* 0x00400000d134783b */ /* 0x000e6e0000000200 */
[C---:B------:R-:W-:Y:S08]  /*3ff0*/  HMMA.16816.F32 R32, R12.reuse, R70, R44 ;  /* 0x000000460c20723c */ /* 0x040ff0000000182c */
[C---:B------:R-:W-:Y:S01]  /*4000*/  HMMA.16816.F32 R28, R12.reuse, R72, R56 ;  /* 0x000000480c1c723c */ /* 0x040fe20000001838 */
[----:B------:R-:W-:Y:S04]  /*4010*/  LDSM.16.M88.4 R56, [R204+0xe000] ;  /* 0x00e00000cc38783b */ /* 0x000fe80000000200 */
[----:B------:R-:W-:Y:S03]  /*4020*/  LDSM.16.M88.4 R72, [R215+0x6800] ;  /* 0x00680000d748783b */ /* 0x000fe60000000200 */
[C---:B----4-:R-:W-:Y:S08]  /*4030*/  HMMA.16816.F32 R44, R12.reuse, R76, R60 ;  /* 0x0000004c0c2c723c */ /* 0x050ff0000000183c */
[----:B------:R-:W-:Y:S01]  /*4040*/  HMMA.16816.F32 R16, R12, R78, R16 ;  /* 0x0000004e0c10723c */ /* 0x000fe20000001810 */
[----:B------:R-:W-:Y:S07]  /*4050*/  LDSM.16.M88.4 R76, [R209+0x5000] ;  /* 0x00500000d14c783b */ /* 0x000fee0000000200 */
[C---:B------:R-:W-:Y:S08]  /*4060*/  HMMA.16816.F32 R12, R8.reuse, R80, R48 ;  /* 0x00000050080c723c */ /* 0x040ff00000001830 */
[C---:B------:R-:W-:Y:S08]  /*4070*/  HMMA.16816.F32 R40, R8.reuse, R82, R40 ;  /* 0x000000520828723c */ /* 0x040ff00000001828 */
[C---:B------:R-:W-:Y:S01]  /*4080*/  HMMA.16816.F32 R80, R8.reuse, R90, R20 ;  /* 0x0000005a0850723c */ /* 0x040fe20000001814 */
[----:B------:R-:W3:Y:S07]  /*4090*/  LDSM.16.M88.4 R20, [R211+0x6000] ;  /* 0x00600000d314783b */ /* 0x000eee0000000200 */
[----:B--2---:R-:W-:Y:S01]  /*40a0*/  HMMA.16816.F32 R48, R8, R86, R32 ;  /* 0x000000560830723c */ /* 0x004fe20000001820 */
[----:B------:R-:W2:Y:S07]  /*40b0*/  LDSM.16.M88.4 R32, [R209+0x4800] ;  /* 0x00480000d120783b */ /* 0x000eae0000000200 */
[----:B-1----:R-:W-:Y:S08]  /*40c0*/  HMMA.16816.F32 R12, R24, R52, R12 ;  /* 0x00000034180c723c */ /* 0x002ff0000000180c */
[C---:B------:R-:W-:Y:S01]  /*40d0*/  HMMA.16816.F32 R96, R8.reuse, R64, R44 ;  /* 0x000000400860723c */ /* 0x040fe2000000182c */
[----:B------:R-:W-:Y:S07]  /*40e0*/  LDSM.16.M88.4 R44, [R215+0x6000] ;  /* 0x00600000d72c783b */ /* 0x000fee0000000200 */
[C---:B------:R-:W-:Y:S01]  /*40f0*/  HMMA.16816.F32 R100, R8.reuse, R66, R16 ;  /* 0x000000420864723c */ /* 0x040fe20000001810 */
[----:B------:R-:W1:Y:S07]  /*4100*/  LDSM.16.M88.4 R16, [R212+0x6000] ;  /* 0x00600000d410783b */ /* 0x000e6e0000000200 */
[C---:B------:R-:W-:Y:S01]  /*4110*/  HMMA.16816.F32 R36, R8.reuse, R84, R36 ;  /* 0x000000540824723c */ /* 0x040fe20000001824 */
[----:B------:R-:W-:Y:S07]  /*4120*/  LDSM.16.M88.4 R84, [R215+0x7000] ;  /* 0x00700000d754783b */ /* 0x000fee0000000200 */
[----:B------:R-:W-:Y:S01]  /*4130*/  HMMA.16816.F32 R68, R8, R88, R28 ;  /* 0x000000580844723c */ /* 0x000fe2000000181c */
[----:B------:R-:W-:Y:S07]  /*4140*/  LDSM.16.M88.4 R88, [R204+0xf000] ;  /* 0x00f00000cc58783b */ /* 0x000fee0000000200 */
[----:B------:R-:W-:Y:S01]  /*4150*/  HMMA.16816.F32 R28, R24, R54, R40 ;  /* 0x00000036181c723c */ /* 0x000fe20000001828 */
[----:B------:R-:W4:Y:S06]  /*4160*/  LDSM.16.M88.4 R52, [R204+0xe800] ;  /* 0x00e80000cc34783b */ /* 0x000f2c0000000200 */
[----:B------:R-:W-:Y:S01]  /*4170*/  IMAD R40, R2, 0x40, R104 ;  /* 0x0000004002287824 */ /* 0x000fe200078e0268 */
[----:B---3--:R-:W-:Y:S01]  /*4180*/  HMMA.16816.F32 R8, R20, R56, R12 ;  /* 0x000000381408723c */ /* 0x008fe2000000180c */
[----:B------:R-:W-:Y:S02]  /*4190*/  LDSM.16.M88.4 R12, [R214+0x6000] ;  /* 0x00600000d60c783b */ /* 0x000fe40000000200 */
[----:B------:R-:W-:Y:S01]  /*41a0*/  I2F R131, R40 ;  /* 0x0000002800837306 */ /* 0x000fe20000201400 */
[----:B------:R-:W-:-:S02]  /*41b0*/  IADD3 R114, R40, 0x1, RZ ;  /* 0x0000000128727810 */ /* 0x000fc40007ffe0ff */
[C---:B------:R-:W-:Y:S02]  /*41c0*/  IADD3 R111, R40.reuse, 0x8, RZ ;  /* 0x00000008286f7810 */ /* 0x040fe40007ffe0ff */
[C---:B--2---:R-:W-:Y:S01]  /*41d0*/  HMMA.16816.F32 R60, R24.reuse, R34, R48 ;  /* 0x00000022183c723c */ /* 0x044fe20000001830 */
[----:B------:R-:W2:Y:S01]  /*41e0*/  LDSM.16.M88.4 R48, [R210+0xe000] ;  /* 0x00e00000d230783b */ /* 0x000ea20000000200 */
[C---:B------:R-:W-:Y:S01]  /*41f0*/  IADD3 R109, R40.reuse, 0x10, RZ ;  /* 0x00000010286d7810 */ /* 0x040fe20007ffe0ff */
[----:B------:R-:W-:Y:S01]  /*4200*/  I2F R121, R114 ;  /* 0x0000007200797306 */ /* 0x000fe20000201400 */
[C---:B------:R-:W-:Y:S02]  /*4210*/  IADD3 R105, R40.reuse, 0x11, RZ ;  /* 0x0000001128697810 */ /* 0x040fe40007ffe0ff */
[C---:B------:R-:W-:Y:S02]  /*4220*/  IADD3 R6, R40.reuse, 0x9, RZ ;  /* 0x0000000928067810 */ /* 0x040fe40007ffe0ff */
[----:B------:R-:W-:Y:S01]  /*4230*/  HMMA.16816.F32 R36, R24, R32, R36 ;  /* 0x000000201824723c */ /* 0x000fe20000001824 */
[----:B------:R-:W-:-:S02]  /*4240*/  IADD3 R106, R40, 0x18, RZ ;  /* 0x00000018286a7810 */ /* 0x000fc40007ffe0ff */
[----:B------:R-:W-:Y:S01]  /*4250*/  I2F R125, R111 ;  /* 0x0000006f007d7306 */ /* 0x000fe20000201400 */
[C---:B------:R-:W-:Y:S02]  /*4260*/  IADD3 R113, R40.reuse, 0x20, RZ ;  /* 0x0000002028717810 */ /* 0x040fe40007ffe0ff */
[C---:B------:R-:W-:Y:S02]  /*4270*/  IADD3 R108, R40.reuse, 0x21, RZ ;  /* 0x00000021286c7810 */ /* 0x040fe40007ffe0ff */
[----:B------:R-:W-:Y:S01]  /*4280*/  HMMA.16816.F32 R32, R20, R58, R28 ;  /* 0x0000003a1420723c */ /* 0x000fe2000000181c */
[----:B------:R-:W-:Y:S01]  /*4290*/  LDSM.16.M88.4 R56, [R210+0xe800] ;  /* 0x00e80000d238783b */ /* 0x000fe20000000200 */
[C---:B------:R-:W-:Y:S01]  /*42a0*/  IADD3 R104, R40.reuse, 0x19, RZ ;  /* 0x0000001928687810 */ /* 0x040fe20007ffe0ff */
[----:B------:R-:W-:Y:S01]  /*42b0*/  I2F R124, R109 ;  /* 0x0000006d007c7306 */ /* 0x000fe20000201400 */
[C---:B------:R-:W-:Y:S02]  /*42c0*/  IADD3 R112, R40.reuse, 0x28, RZ ;  /* 0x0000002828707810 */ /* 0x040fe40007ffe0ff */
[----:B------:R-:W-:-:S02]  /*42d0*/  IADD3 R110, R40, 0x29, RZ ;  /* 0x00000029286e7810 */ /* 0x000fc40007ffe0ff */
[----:B-1----:R-:W-:Y:S01]  /*42e0*/  HMMA.16816.F32 R28, R16, R44, R8 ;  /* 0x0000002c101c723c */ /* 0x002fe20000001808 */
[----:B------:R-:W-:Y:S01]  /*42f0*/  LDSM.16.M88.4 R8, [R213+0x6000] ;  /* 0x00600000d508783b */ /* 0x000fe20000000200 */
[C---:B------:R-:W-:Y:S01]  /*4300*/  IADD3 R107, R40.reuse, 0x30, RZ ;  /* 0x00000030286b7810 */ /* 0x040fe20007ffe0ff */
[----:B------:R-:W-:Y:S01]  /*4310*/  I2F R127, R105 ;  /* 0x00000069007f7306 */ /* 0x000fe20000201400 */
[----:B------:R-:W-:-:S04]  /*4320*/  IADD3 R43, R40, 0x39, RZ ;  /* 0x00000039282b7810 */ /* 0x000fc80007ffe0ff */
[C---:B------:R-:W-:Y:S01]  /*4330*/  HMMA.16816.F32 R64, R24.reuse, R76, R68 ;  /* 0x0000004c1840723c */ /* 0x040fe20000001844 */
[----:B------:R-:W-:Y:S02]  /*4340*/  LDSM.16.M88.4 R68, [R209+0x5800] ;  /* 0x00580000d144783b */ /* 0x000fe40000000200 */
[----:B------:R-:W-:Y:S05]  /*4350*/  I2F R119, R6 ;  /* 0x0000000600777306 */ /* 0x000fea0000201400 */
[----:B------:R-:W-:Y:S01]  /*4360*/  HMMA.16816.F32 R92, R24, R78, R80 ;  /* 0x0000004e185c723c */ /* 0x000fe20000001850 */
[----:B------:R-:W1:Y:S02]  /*4370*/  LDSM.16.M88.4 R76, [R209+0x6000] ;  /* 0x00600000d14c783b */ /* 0x000e640000000200 */
[----:B------:R-:W-:Y:S02]  /*4380*/  I2F R130, R106 ;  /* 0x0000006a00827306 */ /* 0x000fe40000201400 */
[----:B------:R-:W-:Y:S03]  /*4390*/  LDSM.16.M88.4 R80, [R210+0xf000] ;  /* 0x00f00000d250783b */ /* 0x000fe60000000200 */
[----:B----4-:R-:W-:Y:S03]  /*43a0*/  HMMA.16816.F32 R36, R20, R52, R36 ;  /* 0x000000341424723c */ /* 0x010fe60000001824 */
[----:B------:R-:W-:Y:S05]  /*43b0*/  I2F R123, R113 ;  /* 0x00000071007b7306 */ /* 0x000fea0000201400 */
[----:B------:R-:W-:Y:S03]  /*43c0*/  HMMA.16816.F32 R32, R16, R46, R32 ;  /* 0x0000002e1020723c */ /* 0x000fe60000001820 */
[----:B------:R-:W-:Y:S05]  /*43d0*/  I2F R122, R108 ;  /* 0x0000006c007a7306 */ /* 0x000fea0000201400 */
[----:B--2---:R-:W-:Y:S03]  /*43e0*/  HMMA.16816.F32 R28, R12, R48, R28 ;  /* 0x000000300c1c723c */ /* 0x004fe6000000181c */
[----:B------:R-:W-:Y:S05]  /*43f0*/  I2F R129, R104 ;  /* 0x0000006800817306 */ /* 0x000fea0000201400 */
[----:B------:R-:W-:Y:S03]  /*4400*/  HMMA.16816.F32 R44, R16, R72, R36 ;  /* 0x00000048102c723c */ /* 0x000fe60000001824 */
[----:B------:R-:W-:Y:S05]  /*4410*/  I2F R120, R112 ;  /* 0x0000007000787306 */ /* 0x000fea0000201400 */
[----:B------:R-:W-:Y:S01]  /*4420*/  HMMA.16816.F32 R52, R20, R54, R60 ;  /* 0x000000361434723c */ /* 0x000fe2000000183c */
[----:B------:R-:W-:Y:S02]  /*4430*/  LDSM.16.M88.4 R60, [R204+0xf800] ;  /* 0x00f80000cc3c783b */ /* 0x000fe40000000200 */
[----:B------:R-:W-:Y:S05]  /*4440*/  I2F R126, R110 ;  /* 0x0000006e007e7306 */ /* 0x000fea0000201400 */
[----:B------:R-:W-:Y:S03]  /*4450*/  HMMA.16816.F32 R48, R12, R50, R32 ;  /* 0x000000320c30723c */ /* 0x000fe60000001820 */
[----:B------:R-:W-:Y:S05]  /*4460*/  I2F R118, R107 ;  /* 0x0000006b00767306 */ /* 0x000fea0000201400 */
[----:B------:R-:W-:Y:S01]  /*4470*/  HMMA.16816.F32 R32, R20, R88, R64 ;  /* 0x000000581420723c */ /* 0x000fe20000001840 */
[----:B------:R-:W2:Y:S02]  /*4480*/  LDSM.16.M88.4 R64, [R209+0x6800] ;  /* 0x00680000d140783b */ /* 0x000ea40000000200 */
[----:B------:R-:W-:Y:S04]  /*4490*/  I2F R115, R43 ;  /* 0x0000002b00737306 */ /* 0x000fe80000201400 */
[C---:B------:R-:W-:Y:S01]  /*44a0*/  IADD3 R89, R40.reuse, 0x31, RZ ;  /* 0x0000003128597810 */ /* 0x040fe20007ffe0ff */
[----:B-1----:R-:W-:Y:S01]  /*44b0*/  HMMA.16816.F32 R36, R8, R76, R28 ;  /* 0x0000004c0824723c */ /* 0x002fe2000000181c */
[----:B------:R-:W-:-:S02]  /*44c0*/  IADD3 R88, R40, 0x38, RZ ;  /* 0x0000003828587810 */ /* 0x000fc40007ffe0ff */
[----:B------:R-:W-:Y:S05]  /*44d0*/  I2F R117, R89 ;  /* 0x0000005900757306 */ /* 0x000fea0000201400 */
[----:B------:R-:W-:Y:S03]  /*44e0*/  HMMA.16816.F32 R44, R12, R56, R44 ;  /* 0x000000380c2c723c */ /* 0x000fe6000000182c */
[----:B------:R-:W-:Y:S05]  /*44f0*/  I2F R116, R88 ;  /* 0x0000005800747306 */ /* 0x000fea0000201400 */
[----:B------:R-:W-:Y:S01]  /*4500*/  HMMA.16816.F32 R28, R16, R74, R52 ;  /* 0x0000004a101c723c */ /* 0x000fe20000001834 */
[----:B------:R-:W1:Y:S07]  /*4510*/  LDSM.16.M88.4 R72, [R209+0x7000] ;  /* 0x00700000d148783b */ /* 0x000e6e0000000200 */
[----:B------:R-:W-:Y:S01]  /*4520*/  HMMA.16816.F32 R52, R8, R78, R48 ;  /* 0x0000004e0834723c */ /* 0x000fe20000001830 */
[----:B------:R-:W-:-:S04]  /*4530*/  FMUL.FTZ R2, R36, c[0x0][0x2ec] ;  /* 0x0000bb0024027a20 */ /* 0x000fc80000410000 */
[----:B------:R3:W-:Y:S03]  /*4540*/  MUFU.TANH R132, R2 ;  /* 0x0000000200847308 */ /* 0x0007e60000002400 */
[----:B------:R-:W-:Y:S08]  /*4550*/  HMMA.16816.F32 R76, R24, R68, R96 ;  /* 0x00000044184c723c */ /* 0x000ff00000001860 */
[----:B------:R-:W-:Y:S01]  /*4560*/  HMMA.16816.F32 R48, R16, R84, R32 ;  /* 0x000000541030723c */ /* 0x000fe20000001820 */
[----:B---3--:R-:W-:-:S07]  /*4570*/  FMUL.FTZ R2, R37, c[0x0][0x2ec] ;  /* 0x0000bb0025027a20 */ /* 0x008fce0000410000 */
[----:B------:R-:W-:Y:S01]  /*4580*/  HMMA.16816.F32 R32, R20, R90, R92 ;  /* 0x0000005a1420723c */ /* 0x000fe2000000185c */
[----:B------:R3:W-:Y:S07]  /*4590*/  MUFU.TANH R97, R2 ;  /* 0x0000000200617308 */ /* 0x0007ee0000002400 */
[----:B--2---:R-:W-:Y:S08]  /*45a0*/  HMMA.16816.F32 R44, R8, R64, R44 ;  /* 0x00000040082c723c */ /* 0x004ff0000000182c */
[C---:B------:R-:W-:Y:S01]  /*45b0*/  HMMA.16816.F32 R28, R12.reuse, R58, R28 ;  /* 0x0000003a0c1c723c */ /* 0x040fe2000000181c */
[----:B---3--:R-:W-:Y:S01]  /*45c0*/  FMUL.FTZ R2, R38, c[0x0][0x2ec] ;  /* 0x0000bb0026027a20 */ /* 0x008fe20000410000 */
[----:B------:R-:W2:Y:S03]  /*45d0*/  LDSM.16.M88.4 R56, [R215+0x7800] ;  /* 0x00780000d738783b */ /* 0x000ea60000000200 */
[----:B------:R3:W-:Y:S03]  /*45e0*/  MUFU.TANH R98, R2 ;  /* 0x0000000200627308 */ /* 0x0007e60000002400 */
[----:B------:R-:W-:Y:S01]  /*45f0*/  HMMA.16816.F32 R48, R12, R80, R48 ;  /* 0x000000500c30723c */ /* 0x000fe20000001830 */
[----:B---3--:R-:W-:-:S07]  /*4600*/  FMUL.FTZ R2, R39, c[0x0][0x2ec] ;  /* 0x0000bb0027027a20 */ /* 0x008fce0000410000 */
[----:B------:R-:W-:Y:S01]  /*4610*/  HMMA.16816.F32 R36, R24, R70, R100 ;  /* 0x000000461824723c */ /* 0x000fe20000001864 */
[----:B------:R3:W-:Y:S07]  /*4620*/  MUFU.TANH R96, R2 ;  /* 0x0000000200607308 */ /* 0x0007ee0000002400 */
[----:B------:R-:W-:Y:S08]  /*4630*/  HMMA.16816.F32 R24, R16, R86, R32 ;  /* 0x000000561018723c */ /* 0x000ff00000001820 */
[----:B------:R-:W-:Y:S01]  /*4640*/  HMMA.16816.F32 R32, R20, R60, R76 ;  /* 0x0000003c1420723c */ /* 0x000fe2000000184c */
[----:B---3--:R-:W-:-:S04]  /*4650*/  FMUL.FTZ R2, R52, c[0x0][0x2ec] ;  /* 0x0000bb0034027a20 */ /* 0x008fc80000410000 */
[----:B------:R3:W-:Y:S02]  /*4660*/  MUFU.TANH R85, R2 ;  /* 0x0000000200557308 */ /* 0x0007e40000002400 */
[----:B---3--:R-:W-:-:S06]  /*4670*/  FMUL.FTZ R2, R53, c[0x0][0x2ec] ;  /* 0x0000bb0035027a20 */ /* 0x008fcc0000410000 */
[----:B------:R3:W-:Y:S02]  /*4680*/  MUFU.TANH R84, R2 ;  /* 0x0000000200547308 */ /* 0x0007e40000002400 */
[----:B---3--:R-:W-:-:S06]  /*4690*/  FMUL.FTZ R2, R54, c[0x0][0x2ec] ;  /* 0x0000bb0036027a20 */ /* 0x008fcc0000410000 */
[----:B------:R3:W-:Y:S02]  /*46a0*/  MUFU.TANH R69, R2 ;  /* 0x0000000200457308 */ /* 0x0007e40000002400 */
[----:B---3--:R-:W-:Y:S02]  /*46b0*/  FMUL.FTZ R2, R55, c[0x0][0x2ec] ;  /* 0x0000bb0037027a20 */ /* 0x008fe40000410000 */
[----:B------:R-:W-:Y:S04]  /*46c0*/  HMMA.16816.F32 R52, R8, R66, R28 ;  /* 0x000000420834723c */ /* 0x000fe8000000181c */
[----:B------:R3:W-:Y:S04]  /*46d0*/  MUFU.TANH R68, R2 ;  /* 0x0000000200447308 */ /* 0x0007e80000002400 */
[----:B------:R-:W-:Y:S08]  /*46e0*/  HMMA.16816.F32 R28, R20, R62, R36 ;  /* 0x0000003e141c723c */ /* 0x000ff00000001824 */
[----:B-1----:R-:W-:Y:S01]  /*46f0*/  HMMA.16816.F32 R36, R8, R72, R48 ;  /* 0x000000480824723c */ /* 0x002fe20000001830 */
[----:B---3--:R-:W-:-:S04]  /*4700*/  FMUL.FTZ R2, R44, c[0x0][0x2ec] ;  /* 0x0000bb002c027a20 */ /* 0x008fc80000410000 */
[----:B------:R1:W-:Y:S03]  /*4710*/  MUFU.TANH R64, R2 ;  /* 0x0000000200407308 */ /* 0x0003e60000002400 */
[----:B------:R-:W-:Y:S01]  /*4720*/  HMMA.16816.F32 R20, R12, R82, R24 ;  /* 0x000000520c14723c */ /* 0x000fe20000001818 */
[----:B------:R-:W-:Y:S02]  /*4730*/  FMUL.FTZ R54, R54, c[0x0][0x2ec] ;  /* 0x0000bb0036367a20 */ /* 0x000fe40000410000 */
[----:B------:R-:W-:Y:S02]  /*4740*/  FMUL.FTZ R52, R52, c[0x0][0x2ec] ;  /* 0x0000bb0034347a20 */ /* 0x000fe40000410000 */
[----:B------:R-:W-:Y:S02]  /*4750*/  FMUL.FTZ R53, R53, c[0x0][0x2ec] ;  /* 0x0000bb0035357a20 */ /* 0x000fe40000410000 */
[----:B------:R-:W-:Y:S01]  /*4760*/  MUFU.TANH R54, R54 ;  /* 0x0000003600367308 */ /* 0x000fe20000002400 */
[----:B--2---:R-:W-:Y:S01]  /*4770*/  HMMA.16816.F32 R24, R16, R56, R32 ;  /* 0x000000381018723c */ /* 0x004fe20000001820 */
[----:B------:R-:W-:Y:S01]  /*4780*/  LDSM.16.M88.4 R32, [R209+0x7800] ;  /* 0x00780000d120783b */ /* 0x000fe20000000200 */
[----:B------:R-:W-:-:S02]  /*4790*/  FMUL.FTZ R55, R55, c[0x0][0x2ec] ;  /* 0x0000bb0037377a20 */ /* 0x000fc40000410000 */
[----:B-1----:R-:W-:-:S03]  /*47a0*/  FMUL.FTZ R2, R45, c[0x0][0x2ec] ;  /* 0x0000bb002d027a20 */ /* 0x002fc60000410000 */
[----:B------:R-:W-:Y:S01]  /*47b0*/  MUFU.TANH R52, R52 ;  /* 0x0000003400347308 */ /* 0x000fe20000002400 */
[----:B------:R-:W-:Y:S01]  /*47c0*/  HMMA.16816.F32 R28, R16, R58, R28 ;  /* 0x0000003a101c723c */ /* 0x000fe2000000181c */
[----:B------:R-:W-:Y:S02]  /*47d0*/  FMUL.FTZ R38, R38, c[0x0][0x2ec] ;  /* 0x0000bb0026267a20 */ /* 0x000fe40000410000 */
[----:B------:R-:W-:-:S04]  /*47e0*/  FMUL.FTZ R39, R39, c[0x0][0x2ec] ;  /* 0x0000bb0027277a20 */ /* 0x000fc80000410000 */
[----:B------:R1:W-:Y:S01]  /*47f0*/  MUFU.TANH R65, R2 ;  /* 0x0000000200417308 */ /* 0x0003e20000002400 */
[----:B------:R-:W-:Y:S07]  /*4800*/  HMMA.16816.F32 R20, R8, R74, R20 ;  /* 0x0000004a0814723c */ /* 0x000fee0000001814 */
[----:B------:R-:W-:Y:S01]  /*4810*/  MUFU.TANH R53, R53 ;  /* 0x0000003500357308 */ /* 0x000fe20000002400 */
[----:B-1----:R-:W-:-:S07]  /*4820*/  FMUL.FTZ R2, R46, c[0x0][0x2ec] ;  /* 0x0000bb002e027a20 */ /* 0x002fce0000410000 */
[----:B------:R-:W-:Y:S08]  /*4830*/  MUFU.TANH R55, R55 ;  /* 0x0000003700377308 */ /* 0x000ff00000002400 */
[----:B------:R1:W-:Y:S01]  /*4840*/  MUFU.TANH R42, R2 ;  /* 0x00000002002a7308 */ /* 0x0003e20000002400 */
[----:B------:R-:W-:Y:S02]  /*4850*/  FMUL.FTZ R22, R22, c[0x0][0x2ec] ;  /* 0x0000bb0016167a20 */ /* 0x000fe40000410000 */
[----:B------:R-:W-:-:S02]  /*4860*/  FMUL.FTZ R23, R23, c[0x0][0x2ec] ;  /* 0x0000bb0017177a20 */ /* 0x000fc40000410000 */
[----:B------:R-:W-:-:S03]  /*4870*/  FMUL.FTZ R21, R21, c[0x0][0x2ec] ;  /* 0x0000bb0015157a20 */ /* 0x000fc60000410000 */
[----:B------:R-:W-:Y:S01]  /*4880*/  MUFU.TANH R22, R22 ;  /* 0x0000001600167308 */ /* 0x000fe20000002400 */
[----:B-1----:R-:W-:-:S07]  /*4890*/  FMUL.FTZ R2, R47, c[0x0][0x2ec] ;  /* 0x0000bb002f027a20 */ /* 0x002fce0000410000 */
[----:B------:R-:W-:Y:S01]  /*48a0*/  MUFU.TANH R38, R38 ;  /* 0x0000002600267308 */ /* 0x000fe20000002400 */
[----:B------:R-:W1:Y:S01]  /*48b0*/  LDSM.16.M88.4 R44, [R210+0xf800] ;  /* 0x00f80000d22c783b */ /* 0x000e620000000200 */
[----:B------:R-:W-:-:S06]  /*48c0*/  DEPBAR.LE SB0, 0x0 ;  /* 0x000080000000791a */ /* 0x000fcc0000000000 */
[----:B------:R2:W-:Y:S08]  /*48d0*/  MUFU.TANH R41, R2 ;  /* 0x0000000200297308 */ /* 0x0005f00000002400 */
[----:B------:R-:W-:Y:S01]  /*48e0*/  MUFU.TANH R23, R23 ;  /* 0x0000001700177308 */ /* 0x000fe20000002400 */
[----:B--2---:R-:W-:-:S07]  /*48f0*/  FMUL.FTZ R2, R36, c[0x0][0x2ec] ;  /* 0x0000bb0024027a20 */ /* 0x004fce0000410000 */
[----:B------:R-:W2:Y:S08]  /*4900*/  MUFU.TANH R7, R39 ;  /* 0x0000002700077308 */ /* 0x000eb00000002400 */
[----:B------:R3:W4:Y:S01]  /*4910*/  MUFU.TANH R36, R2 ;  /* 0x0000000200247308 */ /* 0x0007220000002400 */
[----:B-1----:R-:W-:Y:S07]  /*4920*/  HMMA.16816.F32 R24, R12, R44, R24 ;  /* 0x0000002c0c18723c */ /* 0x002fee0000001818 */
[----:B------:R-:W-:Y:S01]  /*4930*/  MUFU.TANH R21, R21 ;  /* 0x0000001500157308 */ /* 0x000fe20000002400 */
[----:B--2---:R-:W-:-:S02]  /*4940*/  FFMA.FTZ R7, R122, UR4, R7 ;  /* 0x000000047a077c23 */ /* 0x004fc40008010007 */
[----:B---3--:R-:W-:Y:S01]  /*4950*/  FMUL.FTZ R2, R37, c[0x0][0x2ec] ;  /* 0x0000bb0025027a20 */ /* 0x008fe20000410000 */
[----:B------:R-:W-:Y:S04]  /*4960*/  HMMA.16816.F32 R12, R12, R46, R28 ;  /* 0x0000002e0c0c723c */ /* 0x000fe8000000181c */
[----:B------:R1:W2:Y:S09]  /*4970*/  MUFU.TANH R19, R2 ;  /* 0x0000000200137308 */ /* 0x0002b20000002400 */
[----:B------:R-:W-:Y:S01]  /*4980*/  HMMA.16816.F32 R24, R8, R32, R24 ;  /* 0x000000200818723c */ /* 0x000fe20000001818 */
[----:B-1----:R-:W-:-:S05]  /*4990*/  IMAD.U32 R2, RZ, RZ, UR18 ;  /* 0x00000012ff027e24 */ /* 0x002fca000f8e00ff */
[----:B------:R-:W-:-:S05]  /*49a0*/  IADD3 R2, R2, -UR19, R3 ;  /* 0x8000001302027c10 */ /* 0x000fca000fffe003 */
[----:B------:R-:W-:Y:S01]  /*49b0*/  HMMA.16816.F32 R8, R8, R34, R12 ;  /* 0x000000220808723c */ /* 0x000fe2000000180c */
[----:B------:R-:W-:-:S04]  /*49c0*/  IADD3 R2, R2, c[0x0][0x2e8], RZ ;  /* 0x0000ba0002027a10 */ /* 0x000fc80007ffe0ff */
[C---:B------:R-:W-:Y:S02]  /*49d0*/  IADD3 R3, R2.reuse, 0x8, RZ ;  /* 0x0000000802037810 */ /* 0x040fe40007ffe0ff */
[----:B------:R-:W-:Y:S01]  /*49e0*/  IMNMX R16, R2, UR18, PT ;  /* 0x0000001202107c17 */ /* 0x000fe2000b800200 */
[----:B------:R-:W-:Y:S01]  /*49f0*/  FMUL.FTZ R2, R20, c[0x0][0x2ec] ;  /* 0x0000bb0014027a20 */ /* 0x000fe20000410000 */
[----:B------:R-:W-:Y:S01]  /*4a00*/  IMNMX R17, R3, UR18, PT ;  /* 0x0000001203117c17 */ /* 0x000fe2000b800200 */
[----:B------:R-:W-:Y:S01]  /*4a10*/  FFMA.FTZ R3, R125, UR4, R85 ;  /* 0x000000047d037c23 */ /* 0x000fe20008010055 */
[-C--:B------:R-:W-:Y:S01]  /*4a20*/  ISETP.GE.AND P2, PT, R109, R16.reuse, PT ;  /* 0x000000106d00720c */ /* 0x080fe20003f46270 */
[----:B------:R1:W3:Y:S01]  /*4a30*/  MUFU.TANH R18, R2 ;  /* 0x0000000200127308 */ /* 0x0002e20000002400 */
[-C--:B------:R-:W-:Y:S01]  /*4a40*/  ISETP.GE.AND P3, PT, R114, R17.reuse, PT ;  /* 0x000000117200720c */ /* 0x080fe20003f66270 */
[----:B------:R-:W-:Y:S01]  /*4a50*/  FMUL.FTZ R25, R25, c[0x0][0x2ec] ;  /* 0x0000bb0019197a20 */ /* 0x000fe20000410000 */
[CC--:B------:R-:W-:Y:S01]  /*4a60*/  ISETP.GE.AND P1, PT, R111.reuse, R17.reuse, PT ;  /* 0x000000116f00720c */ /* 0x0c0fe20003f26270 */
[----:B------:R-:W-:Y:S01]  /*4a70*/  FMUL.FTZ R24, R24, c[0x0][0x2ec] ;  /* 0x0000bb0018187a20 */ /* 0x000fe20000410000 */
[-C--:B------:R-:W-:Y:S01]  /*4a80*/  ISETP.GE.AND P4, PT, R111, R16.reuse, PT ;  /* 0x000000106f00720c */ /* 0x080fe20003f86270 */
[----:B------:R-:W-:Y:S01]  /*4a90*/  FMUL.FTZ R27, R27, c[0x0][0x2ec] ;  /* 0x0000bb001b1b7a20 */ /* 0x000fe20000410000 */
[CC--:B------:R-:W-:Y:S01]  /*4aa0*/  ISETP.GE.AND P0, PT, R6.reuse, R16.reuse, PT ;  /* 0x000000100600720c */ /* 0x0c0fe20003f06270 */
[----:B------:R-:W5:Y:S01]  /*4ab0*/  MUFU.TANH R25, R25 ;  /* 0x0000001900197308 */ /* 0x000f620000002400 */
[-C--:B------:R-:W-:Y:S01]  /*4ac0*/  ISETP.GE.AND P5, PT, R6, R17.reuse, PT ;  /* 0x000000110600720c */ /* 0x080fe20003fa6270 */
[----:B------:R-:W-:Y:S01]  /*4ad0*/  FFMA.FTZ R6, R121, UR4, R97 ;  /* 0x0000000479067c23 */ /* 0x000fe20008010061 */
[-C--:B------:R-:W-:Y:S01]  /*4ae0*/  ISETP.GE.AND P6, PT, R114, R16.reuse, PT ;  /* 0x000000107200720c */ /* 0x080fe20003fc6270 */
[----:B------:R-:W-:Y:S01]  /*4af0*/  FMUL.FTZ R11, R11, c[0x0][0x2ec] ;  /* 0x0000bb000b0b7a20 */ /* 0x000fe20000410000 */
[----:B------:R-:W-:Y:S01]  /*4b00*/  FSEL R30, R3, -INF , !P4 ;  /* 0xff800000031e7808 */ /* 0x000fe20006000000 */
[----:B------:R-:W-:Y:S01]  /*4b10*/  FFMA.FTZ R3, R119, UR4, R84 ;  /* 0x0000000477037c23 */ /* 0x000fe20008010054 */
[-C--:B------:R-:W-:Y:S01]  /*4b20*/  ISETP.GE.AND P4, PT, R105, R17.reuse, PT ;  /* 0x000000116900720c */ /* 0x080fe20003f86270 */
[----:B-1----:R-:W-:Y:S01]  /*4b30*/  FFMA.FTZ R2, R121, UR4, R96 ;  /* 0x0000000479027c23 */ /* 0x002fe20008010060 */
[----:B------:R-:W-:Y:S01]  /*4b40*/  FSEL R28, R6, -INF , !P6 ;  /* 0xff800000061c7808 */ /* 0x000fe20007000000 */
[----:B------:R-:W-:Y:S01]  /*4b50*/  FFMA.FTZ R6, R119, UR4, R68 ;  /* 0x0000000477067c23 */ /* 0x000fe20008010044 */
[----:B------:R-:W-:Y:S01]  /*4b60*/  FSEL R29, R3, -INF , !P0 ;  /* 0xff800000031d7808 */ /* 0x000fe20004000000 */
[----:B------:R-:W-:Y:S01]  /*4b70*/  FFMA.FTZ R3, R124, UR4, R42 ;  /* 0x000000047c037c23 */ /* 0x000fe2000801002a */
[----:B------:R-:W-:Y:S01]  /*4b80*/  FSEL R31, R2, -INF , !P3 ;  /* 0xff800000021f7808 */ /* 0x000fe20005800000 */
[----:B------:R-:W-:Y:S01]  /*4b90*/  FFMA.FTZ R2, R125, UR4, R69 ;  /* 0x000000047d027c23 */ /* 0x000fe20008010045 */
[-C--:B------:R-:W-:Y:S01]  /*4ba0*/  ISETP.GE.AND P0, PT, R106, R17.reuse, PT ;  /* 0x000000116a00720c */ /* 0x080fe20003f06270 */
[----:B------:R-:W-:Y:S01]  /*4bb0*/  MUFU.TANH R24, R24 ;  /* 0x0000001800187308 */ /* 0x000fe20000002400 */
[-C--:B------:R-:W-:Y:S01]  /*4bc0*/  ISETP.GE.AND P6, PT, R109, R17.reuse, PT ;  /* 0x000000116d00720c */ /* 0x080fe20003fc6270 */
[----:B------:R-:W-:Y:S01]  /*4bd0*/  FMUL.FTZ R10, R10, c[0x0][0x2ec] ;  /* 0x0000bb000a0a7a20 */ /* 0x000fe20000410000 */
[----:B------:R-:W-:Y:S01]  /*4be0*/  FSEL R33, R2, -INF , !P1 ;  /* 0xff80000002217808 */ /* 0x000fe20004800000 */
[----:B------:R-:W-:Y:S01]  /*4bf0*/  FFMA.FTZ R2, R124, UR4, R64 ;  /* 0x000000047c027c23 */ /* 0x000fe20008010040 */
[----:B------:R-:W-:Y:S01]  /*4c00*/  FSEL R32, R6, -INF , !P5 ;  /* 0xff80000006207808 */ /* 0x000fe20006800000 */
[----:B------:R-:W-:Y:S01]  /*4c10*/  FFMA.FTZ R6, R127, UR4, R65 ;  /* 0x000000047f067c23 */ /* 0x000fe20008010041 */
[-C--:B------:R-:W-:Y:S01]  /*4c20*/  ISETP.GE.AND P3, PT, R105, R16.reuse, PT ;  /* 0x000000106900720c */ /* 0x080fe20003f66270 */
[----:B------:R-:W-:Y:S01]  /*4c30*/  MUFU.TANH R27, R27 ;  /* 0x0000001b001b7308 */ /* 0x000fe20000002400 */
[----:B------:R-:W-:Y:S01]  /*4c40*/  FSEL R125, R2, -INF , !P2 ;  /* 0xff800000027d7808 */ /* 0x000fe20005000000 */
[----:B------:R-:W-:Y:S01]  /*4c50*/  FFMA.FTZ R2, R127, UR4, R41 ;  /* 0x000000047f027c23 */ /* 0x000fe20008010029 */
[----:B------:R-:W-:Y:S01]  /*4c60*/  FSEL R134, R3, -INF , !P6 ;  /* 0xff80000003867808 */ /* 0x000fe20007000000 */
[----:B------:R-:W-:Y:S01]  /*4c70*/  FFMA.FTZ R3, R130, UR4, R52 ;  /* 0x0000000482037c23 */ /* 0x000fe20008010034 */
[-C--:B------:R-:W-:Y:S01]  /*4c80*/  ISETP.GE.AND P6, PT, R113, R16.reuse, PT ;  /* 0x000000107100720c */ /* 0x080fe20003fc6270 */
[----:B------:R-:W-:Y:S01]  /*4c90*/  FMUL.FTZ R8, R8, c[0x0][0x2ec] ;  /* 0x0000bb0008087a20 */ /* 0x000fe20000410000 */
[----:B------:R-:W-:Y:S01]  /*4ca0*/  FSEL R148, R2, -INF , !P4 ;  /* 0xff80000002947808 */ /* 0x000fe20006000000 */
[----:B------:R-:W-:Y:S01]  /*4cb0*/  FFMA.FTZ R2, R130, UR4, R54 ;  /* 0x0000000482027c23 */ /* 0x000fe20008010036 */
[-C--:B------:R-:W-:Y:S01]  /*4cc0*/  ISETP.GE.AND P1, PT, R106, R16.reuse, PT ;  /* 0x000000106a00720c */ /* 0x080fe20003f26270 */
[----:B------:R-:W-:Y:S01]  /*4cd0*/  MUFU.TANH R11, R11 ;  /* 0x0000000b000b7308 */ /* 0x000fe20000002400 */
[----:B------:R-:W-:Y:S01]  /*4ce0*/  FSEL R124, R6, -INF , !P3 ;  /* 0xff800000067c7808 */ /* 0x000fe20005800000 */
[----:B------:R-:W-:Y:S01]  /*4cf0*/  FMUL.FTZ R6, R26, c[0x0][0x2ec] ;  /* 0x0000bb001a067a20 */ /* 0x000fe20000410000 */
[----:B------:R-:W-:Y:S01]  /*4d00*/  FSEL R133, R2, -INF , !P0 ;  /* 0xff80000002857808 */ /* 0x000fe20004000000 */
[----:B----4-:R-:W-:Y:S01]  /*4d10*/  FFMA.FTZ R2, R123, UR4, R36 ;  /* 0x000000047b027c23 */ /* 0x010fe20008010024 */
[----:B------:R-:W-:Y:S01]  /*4d20*/  FSEL R128, R3, -INF , !P1 ;  /* 0xff80000003807808 */ /* 0x000fe20004800000 */
[----:B------:R-:W-:Y:S01]  /*4d30*/  FFMA.FTZ R3, R129, UR4, R53 ;  /* 0x0000000481037c23 */ /* 0x000fe20008010035 */
[-C--:B------:R-:W-:Y:S01]  /*4d40*/  ISETP.GE.AND P4, PT, R108, R16.reuse, PT ;  /* 0x000000106c00720c */ /* 0x080fe20003f86270 */
[----:B------:R1:W4:Y:S01]  /*4d50*/  MUFU.TANH R13, R6 ;  /* 0x00000006000d7308 */ /* 0x0003220000002400 */
[----:B------:R-:W-:Y:S01]  /*4d60*/  FSEL R194, R2, -INF , !P6 ;  /* 0xff80000002c27808 */ /* 0x000fe20007000000 */
[----:B--2---:R-:W-:Y:S01]  /*4d70*/  FFMA.FTZ R2, R122, UR4, R19 ;  /* 0x000000047a027c23 */ /* 0x004fe20008010013 */
[----:B------:R-:W-:Y:S01]  /*4d80*/  ISETP.GE.AND P5, PT, R104, R16, PT ;  /* 0x000000106800720c */ /* 0x000fe20003fa6270 */
[----:B------:R-:W-:Y:S01]  /*4d90*/  FMUL.FTZ R9, R9, c[0x0][0x2ec] ;  /* 0x0000bb0009097a20 */ /* 0x000fe20000410000 */
[----:B------:R-:W-:-:S02]  /*4da0*/  ISETP.GE.AND P3, PT, R113, R17, PT ;  /* 0x000000117100720c */ /* 0x000fc40003f66270 */
[----:B------:R-:W-:Y:S01]  /*4db0*/  FSEL R195, R2, -INF , !P4 ;  /* 0xff80000002c37808 */ /* 0x000fe20006000000 */
[----:B------:R-:W-:Y:S01]  /*4dc0*/  FFMA.FTZ R2, R120, UR4, R22 ;  /* 0x0000000478027c23 */ /* 0x000fe20008010016 */
[-C--:B------:R-:W-:Y:S01]  /*4dd0*/  ISETP.GE.AND P2, PT, R104, R17.reuse, PT ;  /* 0x000000116800720c */ /* 0x080fe20003f46270 */
[----:B------:R-:W2:Y:S01]  /*4de0*/  MUFU.TANH R12, R8 ;  /* 0x00000008000c7308 */ /* 0x000ea20000002400 */
[----:B------:R-:W-:Y:S01]  /*4df0*/  BAR.SYNC.DEFER_BLOCKING 0x0 ;  /* 0x0000000000007b1d */ /* 0x000fe20000010000 */
[-C--:B------:R-:W-:Y:S02]  /*4e00*/  ISETP.GE.AND P6, PT, R110, R17.reuse, PT ;  /* 0x000000116e00720c */ /* 0x080fe40003fc6270 */
[-C--:B------:R-:W-:Y:S01]  /*4e10*/  ISETP.GE.AND P1, PT, R108, R17.reuse, PT ;  /* 0x000000116c00720c */ /* 0x080fe20003f26270 */
[----:B-1----:R-:W-:Y:S01]  /*4e20*/  FFMA.FTZ R6, R129, UR4, R55 ;  /* 0x0000000481067c23 */ /* 0x002fe20008010037 */
[----:B------:R-:W-:Y:S01]  /*4e30*/  FSEL R129, R3, -INF , !P5 ;  /* 0xff80000003817808 */ /* 0x000fe20006800000 */
[----:B------:R-:W-:Y:S01]  /*4e40*/  FFMA.FTZ R3, R123, UR4, R38 ;  /* 0x000000047b037c23 */ /* 0x000fe20008010026 */
[----:B------:R-:W-:Y:S01]  /*4e50*/  ISETP.GE.AND P5, PT, R112, R17, PT ;  /* 0x000000117000720c */ /* 0x000fe20003fa6270 */
[----:B------:R-:W-:Y:S01]  /*4e60*/  MUFU.TANH R10, R10 ;  /* 0x0000000a000a7308 */ /* 0x000fe20000002400 */
[----:B------:R-:W-:Y:S01]  /*4e70*/  FSEL R135, R6, -INF , !P2 ;  /* 0xff80000006877808 */ /* 0x000fe20005000000 */
[----:B---3--:R-:W-:Y:S01]  /*4e80*/  FFMA.FTZ R6, R120, UR4, R18 ;  /* 0x0000000478067c23 */ /* 0x008fe20008010012 */
[----:B------:R-:W-:Y:S01]  /*4e90*/  FSEL R199, R2, -INF , !P5 ;  /* 0xff80000002c77808 */ /* 0x000fe20006800000 */
[C---:B------:R-:W-:Y:S01]  /*4ea0*/  FFMA.FTZ R2, R126.reuse, UR4, R23 ;  /* 0x000000047e027c23 */ /* 0x040fe20008010017 */
[----:B------:R-:W-:Y:S01]  /*4eb0*/  FSEL R188, R3, -INF , !P3 ;  /* 0xff80000003bc7808 */ /* 0x000fe20005800000 */
[----:B------:R-:W-:Y:S01]  /*4ec0*/  FFMA.FTZ R3, R126, UR4, R21 ;  /* 0x000000047e037c23 */ /* 0x000fe20008010015 */
[-C--:B------:R-:W-:Y:S01]  /*4ed0*/  ISETP.GE.AND P2, PT, R110, R16.reuse, PT ;  /* 0x000000106e00720c */ /* 0x080fe20003f46270 */
[----:B------:R2:W1:Y:S01]  /*4ee0*/  MUFU.TANH R8, R9 ;  /* 0x0000000900087308 */ /* 0x0004620000002400 */
[----:B------:R-:W-:Y:S01]  /*4ef0*/  FSEL R252, R2, -INF , !P6 ;  /* 0xff80000002fc7808 */ /* 0x000fe20007000000 */
[----:B-----5:R-:W-:Y:S01]  /*4f00*/  FFMA.FTZ R2, R117, UR4, R25 ;  /* 0x0000000475027c23 */ /* 0x020fe20008010019 */
[----:B------:R-:W-:Y:S01]  /*4f10*/  FSEL R137, R7, -INF , !P1 ;  /* 0xff80000007897808 */ /* 0x000fe20004800000 */
[----:B------:R-:W-:Y:S01]  /*4f20*/  FFMA.FTZ R7, R131, UR4, R98 ;  /* 0x0000000483077c23 */ /* 0x000fe20008010062 */
[----:B------:R-:W-:Y:S01]  /*4f30*/  FSEL R193, R3, -INF , !P2 ;  /* 0xff80000003c17808 */ /* 0x000fe20005000000 */
[----:B----4-:R-:W-:Y:S01]  /*4f40*/  FFMA.FTZ R3, R118, UR4, R13 ;  /* 0x0000000476037c23 */ /* 0x010fe2000801000d */
[----:B------:R-:W-:-:S02]  /*4f50*/  ISETP.GE.AND P0, PT, R112, R16, PT ;  /* 0x000000107000720c */ /* 0x000fc40003f06270 */
[-C--:B------:R-:W-:Y:S02]  /*4f60*/  ISETP.GE.AND P1, PT, R89, R16.reuse, PT ;  /* 0x000000105900720c */ /* 0x080fe40003f26270 */
[-C--:B------:R-:W-:Y:S02]  /*4f70*/  ISETP.GE.AND P4, PT, R107, R17.reuse, PT ;  /* 0x000000116b00720c */ /* 0x080fe40003f86270 */
[----:B------:R-:W-:Y:S01]  /*4f80*/  FSEL R192, R6, -INF , !P0 ;  /* 0xff80000006c07808 */ /* 0x000fe20004000000 */
[----:B------:R-:W-:Y:S01]  /*4f90*/  FFMA.FTZ R6, R118, UR4, R24 ;  /* 0x0000000476067c23 */ /* 0x000fe20008010018 */
[----:B------:R-:W-:Y:S01]  /*4fa0*/  FSEL R173, R2, -INF , !P1 ;  /* 0xff80000002ad7808 */ /* 0x000fe20004800000 */
[----:B------:R-:W-:Y:S01]  /*4fb0*/  FFMA.FTZ R2, R117, UR4, R27 ;  /* 0x0000000475027c23 */ /* 0x000fe2000801001b */
[----:B------:R-:W-:Y:S01]  /*4fc0*/  FSEL R172, R3, -INF , !P4 ;  /* 0xff80000003ac7808 */ /* 0x000fe20006000000 */
[----:B------:R-:W-:Y:S01]  /*4fd0*/  FFMA.FTZ R3, R115, UR4, R11 ;  /* 0x0000000473037c23 */ /* 0x000fe2000801000b */
[----:B------:R-:W-:Y:S01]  /*4fe0*/  ISETP.GE.AND P3, PT, R107, R16, PT ;  /* 0x000000106b00720c */ /* 0x000fe20003f66270 */
[----:B--2---:R-:W-:Y:S01]  /*4ff0*/  FFMA.FTZ R9, R116, UR4, R12 ;  /* 0x0000000474097c23 */ /* 0x004fe2000801000c */
[-C--:B------:R-:W-:Y:S01]  /*5000*/  ISETP.GE.AND P0, PT, R89, R17.reuse, PT ;  /* 0x000000115900720c */ /* 0x080fe20003f06270 */
[----:B-1----:R-:W-:Y:S01]  /*5010*/  FFMA.FTZ R8, R115, UR4, R8 ;  /* 0x0000000473087c23 */ /* 0x002fe20008010008 */
[----:B------:R-:W-:-:S02]  /*5020*/  ISETP.GE.AND P1, PT, R43, R17, PT ;  /* 0x000000112b00720c */ /* 0x000fc40003f26270 */
[----:B------:R-:W-:Y:S02]  /*5030*/  FSEL R6, R6, -INF , !P3 ;  /* 0xff80000006067808 */ /* 0x000fe40005800000 */
[----:B------:R-:W-:Y:S02]  /*5040*/  FSEL R180, R2, -INF , !P0 ;  /* 0xff80000002b47808 */ /* 0x000fe40004000000 */
[----:B------:R-:W-:Y:S01]  /*5050*/  FSEL R2, R3, -INF , !P1 ;  /* 0xff80000003027808 */ /* 0x000fe20004800000 */
[----:B------:R1:W-:Y:S01]  /*5060*/  STL [R1+0x14], R6 ;  /* 0x0000140601007387 */ /* 0x0003e20000100800 */
[----:B------:R-:W-:Y:S02]  /*5070*/  PLOP3.LUT P0, PT, PT, PT, UP0, 0x80, 0x0 ;  /* 0x000000000000781c */ /* 0x000fe40003f0f008 */
[C---:B------:R-:W-:Y:S01]  /*5080*/  ISETP.GE.AND P5, PT, R88.reuse, R16, PT ;  /* 0x000000105800720c */ /* 0x040fe20003fa6270 */
[----:B------:R2:W-:Y:S01]  /*5090*/  STL [R1+0x20], R2 ;  /* 0x0000200201007387 */ /* 0x0005e20000100800 */
[----:B------:R-:W-:-:S02]  /*50a0*/  ISETP.GE.AND P2, PT, R88, R17, PT ;  /* 0x000000115800720c */ /* 0x000fc40003f46270 */
[CC--:B------:R-:W-:Y:S02]  /*50b0*/  ISETP.GE.AND P6, PT, R40.reuse, R16.reuse, PT ;  /* 0x000000102800720c */ /* 0x0c0fe40003fc6270 */
[----:B------:R-:W-:Y:S02]  /*50c0*/  ISETP.GE.AND P3, PT, R40, R17, PT ;  /* 0x000000112800720c */ /* 0x000fe40003f66270 */
[----:B------:R-:W-:Y:S02]  /*50d0*/  ISETP.GE.AND P4, PT, R43, R16, PT ;  /* 0x000000102b00720c */ /* 0x000fe40003f86270 */
[----:B------:R-:W-:Y:S02]  /*50e0*/  FSEL R171, R9, -INF , !P5 ;  /* 0xff80000009ab7808 */ /* 0x000fe40006800000 */
[----:B------:R-:W-:Y:S02]  /*50f0*/  FSEL R21, R7, -INF , !P3 ;  /* 0xff80000007157808 */ /* 0x000fe40005800000 */
[----:B------:R-:W-:Y:S01]  /*5100*/  FSEL R175, R8, -INF , !P4 ;  /* 0xff80000008af7808 */ /* 0x000fe20006000000 */
[----:B-1----:R-:W-:-:S02]  /*5110*/  FFMA.FTZ R6, R116, UR4, R10 ;  /* 0x0000000474067c23 */ /* 0x002fc4000801000a */
[----:B------:R-:W-:-:S03]  /*5120*/  FFMA.FTZ R10, R131, UR4, R132 ;  /* 0x00000004830a7c23 */ /* 0x000fc60008010084 */
[----:B------:R-:W-:Y:S02]  /*5130*/  FSEL R22, R6, -INF , !P2 ;  /* 0xff80000006167808 */ /* 0x000fe40005000000 */
[----:B------:R-:W-:Y:S01]  /*5140*/  FSEL R20, R10, -INF , !P6 ;  /* 0xff8000000a147808 */ /* 0x000fe20007000000 */
[----:B------:R-:W-:Y:S05]  /*5150*/  @!P0 BRA `(.L_x_662) ;  /* 0x0000084000008947 */ /* 0x000fea0003800000 */
[----:B--2---:R-:W-:Y:S01]  /*5160*/  UIADD3 UR7, UR9, -0x2, URZ ;  /* 0xfffffffe09077890 */ /* 0x004fe2000fffe03f */
        /* <DEDUP_REMOVED lines=129> */
.L_x_664:
[----:B------:R-:W-:Y:S05]  /*5980*/  BSYNC B0 ;  /* 0x0000000000007941 */ /* 0x000fea0003800000 */
.L_x_663:
[----:B------:R-:W0:Y:S02]  /*5990*/  LDGDEPBAR ;  /* 0x00000000000079af */ /* 0x000e240000000000 */
.L_x_662:
[----:B--2---:R-:W-:Y:S01]  /*59a0*/  STL [R1+0x58], R204 ;  /* 0x000058cc01007387 */ /* 0x004fe20000100800 */
[----:B-1----:R-:W-:-:S03]  /*59b0*/  MOV R18, R137 ;  /* 0x0000008900127202 */ /* 0x002fc60000000f00 */
[----:B------:R1:W-:Y:S04]  /*59c0*/  STL [R1+0x54], R17 ;  /* 0x0000541101007387 */ /* 0x0003e80000100800 */
[----:B-1----:R-:W2:Y:S01]  /*59d0*/  LDL.LU R17, [R1+0x14] ;  /* 0x0000140001117983 */ /* 0x002ea20000300800 */
[----:B------:R-:W-:-:S03]  /*59e0*/  IMAD.MOV.U32 R19, RZ, RZ, R22 ;  /* 0x000000ffff137224 */ /* 0x000fc600078e0016 */
[----:B------:R-:W-:Y:S04]  /*59f0*/  STL [R1+0x50], R16 ;  /* 0x0000501001007387 */ /* 0x000fe80000100800 */
[----:B------:R-:W3:Y:S01]  /*5a00*/  LDL.LU R204, [R1+0x20] ;  /* 0x0000200001cc7983 */ /* 0x000ee20000300800 */
[----:B------:R-:W-:Y:S02]  /*5a10*/  FMNMX.FTZ R2, R20, R28, !PT ;  /* 0x0000001c14027209 */ /* 0x000fe40007810000 */
[----:B------:R-:W-:Y:S02]  /*5a20*/  SHF.L.U32 R205, R5, 0x1, RZ ;  /* 0x0000000105cd7819 */ /* 0x000fe400000006ff */
[----:B------:R-:W-:Y:S02]  /*5a30*/  FMNMX.FTZ R2, R30, R2, !PT ;  /* 0x000000021e027209 */ /* 0x000fe40007810000 */
[----:B------:R-:W-:Y:S01]  /*5a40*/  LEA R208, R0, R205, 0x1 ;  /* 0x000000cd00d07211 */ /* 0x000fe200078e08ff */
[----:B------:R-:W-:Y:S01]  /*5a50*/  IMAD R206, R4, 0x2, R205 ;  /* 0x0000000204ce7824 */ /* 0x000fe200078e02cd */
[----:B------:R-:W-:Y:S01]  /*5a60*/  FMNMX.FTZ R2, R29, R2, !PT ;  /* 0x000000021d027209 */ /* 0x000fe20007810000 */
[----:B------:R-:W-:Y:S02]  /*5a70*/  LDSM.16.MT88.4 R44, [R205+0x12000] ;  /* 0x01200000cd2c783b */ /* 0x000fe40000004200 */
[----:B------:R-:W-:Y:S01]  /*5a80*/  IMAD R207, R0, 0x2, R206 ;  /* 0x0000000200cf7824 */ /* 0x000fe200078e02ce */
[----:B------:R-:W-:Y:S01]  /*5a90*/  FMNMX.FTZ R2, R125, R2, !PT ;  /* 0x000000027d027209 */ /* 0x000fe20007810000 */
[----:B------:R-:W-:Y:S03]  /*5aa0*/  LDSM.16.MT88.4 R12, [R206+0x10000] ;  /* 0x01000000ce0c783b */ /* 0x000fe60000004200 */
        /* <DEDUP_REMOVED lines=16> */
[----:B------:R-:W-:-:S04]  /*5bb0*/  FMNMX.FTZ R2, R135, R2, !PT ;  /* 0x0000000287027209 */ /* 0x000fc80007810000 */
[----:B------:R-:W-:-:S04]  /*5bc0*/  FMNMX.FTZ R2, R188, R2, !PT ;  /* 0x00000002bc027209 */ /* 0x000fc80007810000 */
[----:B------:R-:W-:-:S04]  /*5bd0*/  FMNMX.FTZ R2, R18, R2, !PT ;  /* 0x0000000212027209 */ /* 0x000fc80007810000 */
[----:B------:R-:W-:-:S04]  /*5be0*/  FMNMX.FTZ R2, R199, R2, !PT ;  /* 0x00000002c7027209 */ /* 0x000fc80007810000 */
[----:B------:R-:W-:-:S04]  /*5bf0*/  FMNMX.FTZ R2, R252, R2, !PT ;  /* 0x00000002fc027209 */ /* 0x000fc80007810000 */
[----:B------:R-:W-:-:S04]  /*5c00*/  FMNMX.FTZ R2, R172, R2, !PT ;  /* 0x00000002ac027209 */ /* 0x000fc80007810000 */
[----:B------:R-:W-:-:S04]  /*5c10*/  FMNMX.FTZ R2, R180, R2, !PT ;  /* 0x00000002b4027209 */ /* 0x000fc80007810000 */
[----:B------:R-:W-:Y:S02]  /*5c20*/  FMNMX.FTZ R2, R19, R2, !PT ;  /* 0x0000000213027209 */ /* 0x000fe40007810000 */
[----:B--2---:R-:W-:-:S04]  /*5c30*/  FMNMX.FTZ R132, R17, R132, !PT ;  /* 0x0000008411847209 */ /* 0x004fc80007810000 */
[----:B------:R-:W-:-:S04]  /*5c40*/  FMNMX.FTZ R132, R173, R132, !PT ;  /* 0x00000084ad847209 */ /* 0x000fc80007810000 */
[----:B------:R-:W-:Y:S02]  /*5c50*/  FMNMX.FTZ R132, R171, R132, !PT ;  /* 0x00000084ab847209 */ /* 0x000fe40007810000 */
[----:B---3--:R-:W-:Y:S02]  /*5c60*/  FMNMX.FTZ R2, R204, R2, !PT ;  /* 0x00000002cc027209 */ /* 0x008fe40007810000 */
[----:B------:R-:W-:-:S03]  /*5c70*/  FMNMX.FTZ R132, R175, R132, !PT ;  /* 0x00000084af847209 */ /* 0x000fc60007810000 */
[----:B------:R-:W1:Y:S04]  /*5c80*/  SHFL.BFLY PT, R3, R2, 0x2, 0x1f ;  /* 0x0c401f0002037f89 */ /* 0x000e6800000e0000 */
[----:B------:R-:W2:Y:S01]  /*5c90*/  SHFL.BFLY PT, R6, R132, 0x2, 0x1f ;  /* 0x0c401f0084067f89 */ /* 0x000ea200000e0000 */
[----:B-1----:R-:W-:Y:S02]  /*5ca0*/  FMNMX.FTZ R2, R2, R3, !PT ;  /* 0x0000000302027209 */ /* 0x002fe40007810000 */
[----:B--2---:R-:W-:-:S03]  /*5cb0*/  FMNMX.FTZ R132, R132, R6, !PT ;  /* 0x0000000684847209 */ /* 0x004fc60007810000 */
[----:B------:R-:W-:Y:S04]  /*5cc0*/  SHFL.BFLY PT, R7, R2, 0x1, 0x1f ;  /* 0x0c201f0002077f89 */ /* 0x000fe800000e0000 */
[----:B------:R-:W1:Y:S02]  /*5cd0*/  SHFL.BFLY PT, R6, R132, 0x1, 0x1f ;  /* 0x0c201f0084067f89 */ /* 0x000e6400000e0000 */
[----:B-1----:R-:W-:-:S04]  /*5ce0*/  FMNMX.FTZ R132, R132, R6, !PT ;  /* 0x0000000684847209 */ /* 0x002fc80007810000 */
[C---:B------:R-:W-:Y:S01]  /*5cf0*/  FSETP.NEU.FTZ.AND P1, PT, R132.reuse, -INF , PT ;  /* 0xff8000008400780b */ /* 0x040fe20003f3d000 */
[----:B------:R-:W-:-:S05]  /*5d00*/  FMUL.FTZ R8, R132, c[0x0][0x23c] ;  /* 0x00008f0084087a20 */ /* 0x000fca0000410000 */
[----:B------:R-:W-:-:S05]  /*5d10*/  FSEL R8, R8, RZ, P1 ;  /* 0x000000ff08087208 */ /* 0x000fca0000800000 */
[--C-:B------:R-:W-:Y:S02]  /*5d20*/  FFMA.FTZ R3, R20, c[0x0][0x23c], -R8.reuse ;  /* 0x00008f0014037a23 */ /* 0x100fe40000010808 */
[--C-:B------:R-:W-:Y:S02]  /*5d30*/  FFMA.FTZ R6, R30, c[0x0][0x23c], -R8.reuse ;  /* 0x00008f001e067a23 */ /* 0x100fe40000010808 */
[----:B------:R1:W-:Y:S01]  /*5d40*/  MUFU.EX2 R197, R3 ;  /* 0x0000000300c57308 */ /* 0x0003e20000000800 */
[----:B------:R-:W-:-:S07]  /*5d50*/  FFMA.FTZ R0, R125, c[0x0][0x23c], -R8 ;  /* 0x00008f007d007a23 */ /* 0x000fce0000010808 */
[----:B------:R2:W-:Y:S01]  /*5d60*/  MUFU.EX2 R181, R6 ;  /* 0x0000000600b57308 */ /* 0x0005e20000000800 */
[----:B-1----:R-:W-:Y:S01]  /*5d70*/  FMNMX.FTZ R3, R2, R7, !PT ;  /* 0x0000000702037209 */ /* 0x002fe20007810000 */
[----:B------:R-:W-:-:S06]  /*5d80*/  FFMA.FTZ R2, R28, c[0x0][0x23c], -R8 ;  /* 0x00008f001c027a23 */ /* 0x000fcc0000010808 */
[----:B------:R1:W-:Y:S01]  /*5d90*/  MUFU.EX2 R10, R0 ;  /* 0x00000000000a7308 */ /* 0x0003e20000000800 */
[----:B------:R-:W-:Y:S01]  /*5da0*/  FSETP.NEU.FTZ.AND P1, PT, R3, -INF , PT ;  /* 0xff8000000300780b */ /* 0x000fe20003f3d000 */
[----:B--2---:R-:W-:-:S06]  /*5db0*/  FFMA.FTZ R6, R29, c[0x0][0x23c], -R8 ;  /* 0x00008f001d067a23 */ /* 0x004fcc0000010808 */
[----:B------:R2:W-:Y:S08]  /*5dc0*/  MUFU.EX2 R183, R2 ;  /* 0x0000000200b77308 */ /* 0x0005f00000000800 */
[----:B------:R3:W4:Y:S01]  /*5dd0*/  MUFU.EX2 R200, R6 ;  /* 0x0000000600c87308 */ /* 0x0007220000000800 */
[----:B-1----:R-:W-:Y:S02]  /*5de0*/  FFMA.FTZ R0, R124, c[0x0][0x23c], -R8 ;  /* 0x00008f007c007a23 */ /* 0x002fe40000010808 */
[----:B--2---:R-:W-:-:S05]  /*5df0*/  FMUL.FTZ R2, R3, c[0x0][0x23c] ;  /* 0x00008f0003027a20 */ /* 0x004fca0000410000 */
[----:B------:R1:W-:Y:S01]  /*5e00*/  MUFU.EX2 R196, R0 ;  /* 0x0000000000c47308 */ /* 0x0003e20000000800 */
[----:B------:R-:W-:-:S05]  /*5e10*/  FSEL R2, R2, RZ, P1 ;  /* 0x000000ff02027208 */ /* 0x000fca0000800000 */
[--C-:B---3--:R-:W-:Y:S02]  /*5e20*/  FFMA.FTZ R6, R21, c[0x0][0x23c], -R2.reuse ;  /* 0x00008f0015067a23 */ /* 0x108fe40000010802 */
[----:B------:R-:W2:Y:S01]  /*5e30*/  LDSM.16.MT88.4 R20, [R205+0x10000] ;  /* 0x01000000cd14783b */ /* 0x000ea20000004200 */
[----:B------:R-:W-:Y:S01]  /*5e40*/  FFMA.FTZ R4, R31, c[0x0][0x23c], -R2 ;  /* 0x00008f001f047a23 */ /* 0x000fe20000010802 */
[----:B------:R4:W-:Y:S02]  /*5e50*/  MUFU.EX2 R11, R6 ;  /* 0x00000006000b7308 */ /* 0x0009e40000000800 */
[----:B------:R-:W3:Y:S01]  /*5e60*/  LDSM.16.MT88.4 R28, [R208+0x12000] ;  /* 0x01200000d01c783b */ /* 0x000ee20000004200 */
[----:B-1----:R-:W-:-:S05]  /*5e70*/  FFMA.FTZ R0, R128, c[0x0][0x23c], -R8 ;  /* 0x00008f0080007a23 */ /* 0x002fca0000010808 */
[----:B------:R1:W1:Y:S01]  /*5e80*/  MUFU.EX2 R182, R4 ;  /* 0x0000000400b67308 */ /* 0x0002620000000800 */
[----:B----4-:R-:W-:-:S07]  /*5e90*/  F2FP.PACK_AB R6, R200, R181 ;  /* 0x000000b5c806723e */ /* 0x010fce00000000ff */
[----:B------:R4:W-:Y:S01]  /*5ea0*/  MUFU.EX2 R190, R0 ;  /* 0x0000000000be7308 */ /* 0x0009e20000000800 */
[----:B-1----:R-:W-:Y:S01]  /*5eb0*/  FFMA.FTZ R4, R33, c[0x0][0x23c], -R2 ;  /* 0x00008f0021047a23 */ /* 0x002fe20000010802 */
[----:B------:R-:W-:-:S06]  /*5ec0*/  F2FP.PACK_AB R5, R182, R11 ;  /* 0x0000000bb605723e */ /* 0x000fcc00000000ff */
[----:B------:R1:W-:Y:S01]  /*5ed0*/  MUFU.EX2 R16, R4 ;  /* 0x0000000400107308 */ /* 0x0003e20000000800 */
[----:B----4-:R-:W-:-:S07]  /*5ee0*/  FFMA.FTZ R0, R129, c[0x0][0x23c], -R8 ;  /* 0x00008f0081007a23 */ /* 0x010fce0000010808 */
[----:B------:R4:W-:Y:S01]  /*5ef0*/  MUFU.EX2 R198, R0 ;  /* 0x0000000000c67308 */ /* 0x0009e20000000800 */
[--C-:B-1----:R-:W-:Y:S02]  /*5f00*/  FFMA.FTZ R4, R32, c[0x0][0x23c], -R2.reuse ;  /* 0x00008f0020047a23 */ /* 0x102fe40000010802 */
[----:B------:R-:W-:Y:S05]  /*5f10*/  LDSM.16.MT88.4 R32, [R206+0x12000] ;  /* 0x01200000ce20783b */ /* 0x000fea0000004200 */
[----:B------:R1:W1:Y:S01]  /*5f20*/  MUFU.EX2 R160, R4 ;  /* 0x0000000400a07308 */ /* 0x0002620000000800 */
[----:B----4-:R-:W-:Y:S02]  /*5f30*/  FFMA.FTZ R0, R134, c[0x0][0x23c], -R2 ;  /* 0x00008f0086007a23 */ /* 0x010fe40000010802 */
[----:B------:R-:W-:-:S05]  /*5f40*/  IMAD.MOV.U32 R134, RZ, RZ, R172 ;  /* 0x000000ffff867224 */ /* 0x000fca00078e00ac */
[----:B------:R4:W-:Y:S01]  /*5f50*/  MUFU.EX2 R9, R0 ;  /* 0x0000000000097308 */ /* 0x0009e20000000800 */
[----:B-1----:R-:W-:Y:S02]  /*5f60*/  F2FP.PACK_AB R4, R183, R197 ;  /* 0x000000c5b704723e */ /* 0x002fe400000000ff */
[----:B------:R-:W-:-:S07]  /*5f70*/  F2FP.PACK_AB R7, R160, R16 ;  /* 0x00000010a007723e */ /* 0x000fce00000000ff */
[----:B--2---:R-:W-:Y:S01]  /*5f80*/  HMMA.16816.F32 R120, R4, R20, RZ ;  /* 0x000000140478723c */ /* 0x004fe200000018ff */
[----:B----4-:R-:W-:-:S04]  /*5f90*/  FFMA.FTZ R0, R148, c[0x0][0x23c], -R2 ;  /* 0x00008f0094007a23 */ /* 0x010fc80000010802 */
[----:B------:R1:W2:Y:S03]  /*5fa0*/  MUFU.EX2 R191, R0 ;  /* 0x0000000000bf7308 */ /* 0x0002a60000000800 */
[C---:B------:R-:W-:Y:S01]  /*5fb0*/  HMMA.16816.F32 R92, R4.reuse, R22, RZ ;  /* 0x00000016045c723c */ /* 0x040fe200000018ff */
[----:B------:R-:W4:Y:S07]  /*5fc0*/  LDSM.16.MT88.4 R20, [R205+0x14000] ;  /* 0x01400000cd14783b */ /* 0x000f2e0000004200 */
[----:B------:R-:W-:Y:S01]  /*5fd0*/  HMMA.16816.F32 R116, R4, R12, RZ ;  /* 0x0000000c0474723c */ /* 0x000fe200000018ff */
[----:B-1----:R-:W-:-:S02]  /*5fe0*/  FFMA.FTZ R0, R133, c[0x0][0x23c], -R2 ;  /* 0x00008f0085007a23 */ /* 0x002fc40000010802 */
[----:B------:R-:W-:-:S05]  /*5ff0*/  IMAD.MOV.U32 R133, RZ, RZ, R180 ;  /* 0x000000ffff857224 */ /* 0x000fca00078e00b4 */
[C---:B------:R-:W-:Y:S01]  /*6000*/  HMMA.16816.F32 R88, R4.reuse, R14, RZ ;  /* 0x0000000e0458723c */ /* 0x040fe200000018ff */
[----:B------:R-:W1:Y:S01]  /*6010*/  LDSM.16.MT88.4 R12, [R206+0x14000] ;  /* 0x01400000ce0c783b */ /* 0x000e620000004200 */
[----:B------:R2:W-:Y:S06]  /*6020*/  MUFU.EX2 R189, R0 ;  /* 0x0000000000bd7308 */ /* 0x0005ec0000000800 */
[C---:B------:R-:W-:Y:S08]  /*6030*/  HMMA.16816.F32 R56, R4.reuse, R36, RZ ;  /* 0x000000240438723c */ /* 0x040ff000000018ff */
[----:B------:R-:W-:Y:S01]  /*6040*/  HMMA.16816.F32 R84, R4, R38, RZ ;  /* 0x000000260454723c */ /* 0x000fe200000018ff */
[----:B------:R-:W1:Y:S01]  /*6050*/  LDSM.16.MT88.4 R36, [R208+0x14000] ;  /* 0x01400000d024783b */ /* 0x000e620000004200 */
[----:B--2---:R-:W-:Y:S01]  /*6060*/  FFMA.FTZ R0, R135, c[0x0][0x23c], -R2 ;  /* 0x00008f0087007a23 */ /* 0x004fe20000010802 */
[----:B------:R-:W-:-:S03]  /*6070*/  MOV R135, R197 ;  /* 0x000000c500877202 */ /* 0x000fc60000000f00 */
[----:B------:R2:W1:Y:S02]  /*6080*/  MUFU.EX2 R174, R0 ;  /* 0x0000000000ae7308 */ /* 0x0004640000000800 */
[C---:B------:R-:W-:Y:S08]  /*6090*/  HMMA.16816.F32 R112, R4.reuse, R40, RZ ;  /* 0x000000280470723c */ /* 0x040ff000000018ff */
[----:B------:R-:W-:Y:S01]  /*60a0*/  HMMA.16816.F32 R80, R4, R42, RZ ;  /* 0x0000002a0450723c */ /* 0x000fe200000018ff */
[----:B------:R-:W1:Y:S01]  /*60b0*/  LDSM.16.MT88.4 R40, [R207+0x14000] ;  /* 0x01400000cf28783b */ /* 0x000e620000004200 */
[----:B--2---:R-:W-:-:S06]  /*60c0*/  MOV R0, R160 ;  /* 0x000000a000007202 */ /* 0x004fcc0000000f00 */
[C---:B---3--:R-:W-:Y:S08]  /*60d0*/  HMMA.16816.F32 R108, R4.reuse, R28, RZ ;  /* 0x0000001c046c723c */ /* 0x048ff000000018ff */
[C---:B------:R-:W-:Y:S01]  /*60e0*/  HMMA.16816.F32 R68, R4.reuse, R30, RZ ;  /* 0x0000001e0444723c */ /* 0x040fe200000018ff */
[----:B------:R-:W2:Y:S07]  /*60f0*/  LDSM.16.MT88.4 R28, [R205+0x16000] ;  /* 0x01600000cd1c783b */ /* 0x000eae0000004200 */
[C---:B------:R-:W-:Y:S08]  /*6100*/  HMMA.16816.F32 R104, R4.reuse, R24, RZ ;  /* 0x000000180468723c */ /* 0x040ff000000018ff */
[C---:B------:R-:W-:Y:S01]  /*6110*/  HMMA.16816.F32 R136, R4.reuse, R26, RZ ;  /* 0x0000001a0488723c */ /* 0x040fe200000018ff */
[----:B------:R-:W3:Y:S07]  /*6120*/  LDSM.16.MT88.4 R24, [R206+0x16000] ;  /* 0x01600000ce18783b */ /* 0x000eee0000004200 */
[C---:B----4-:R-:W-:Y:S08]  /*6130*/  HMMA.16816.F32 R100, R4.reuse, R20, RZ ;  /* 0x000000140464723c */ /* 0x050ff000000018ff */
[C---:B------:R-:W-:Y:S01]  /*6140*/  HMMA.16816.F32 R64, R4.reuse, R22, RZ ;  /* 0x000000160440723c */ /* 0x040fe200000018ff */
[----:B------:R-:W4:Y:S07]  /*6150*/  LDSM.16.MT88.4 R20, [R208+0x16000] ;  /* 0x01600000d014783b */ /* 0x000f2e0000004200 */
[C---:B-1----:R-:W-:Y:S08]  /*6160*/  HMMA.16816.F32 R96, R4.reuse, R12, RZ ;  /* 0x0000000c0460723c */ /* 0x042ff000000018ff */
[C---:B------:R-:W-:Y:S01]  /*6170*/  HMMA.16816.F32 R60, R4.reuse, R14, RZ ;  /* 0x0000000e043c723c */ /* 0x040fe200000018ff */
[----:B------:R-:W1:Y:S07]  /*6180*/  LDSM.16.MT88.4 R12, [R207+0x16000] ;  /* 0x01600000cf0c783b */ /* 0x000e6e0000004200 */
[C---:B------:R-:W-:Y:S08]  /*6190*/  HMMA.16816.F32 R52, R4.reuse, R44, RZ ;  /* 0x0000002c0434723c */ /* 0x040ff000000018ff */
[C---:B------:R-:W-:Y:S08]  /*61a0*/  HMMA.16816.F32 R76, R4.reuse, R46, RZ ;  /* 0x0000002e044c723c */ /* 0x040ff000000018ff */
[C---:B------:R-:W-:Y:S08]  /*61b0*/  HMMA.16816.F32 R44, R4.reuse, R36, RZ ;  /* 0x00000024042c723c */ /* 0x040ff000000018ff */
[C---:B------:R-:W-:Y:S01]  /*61c0*/  HMMA.16816.F32 R124, R4.reuse, R38, RZ ;  /* 0x00000026047c723c */ /* 0x040fe200000018ff */
[----:B------:R-:W1:Y:S07]  /*61d0*/  LDSM.16.MT88.4 R36, [R205+0x10800] ;  /* 0x01080000cd24783b */ /* 0x000e6e0000004200 */
[C---:B------:R-:W-:Y:S08]  /*61e0*/  HMMA.16816.F32 R48, R4.reuse, R32, RZ ;  /* 0x000000200430723c */ /* 0x040ff000000018ff */
[C---:B------:R-:W-:Y:S01]  /*61f0*/  HMMA.16816.F32 R72, R4.reuse, R34, RZ ;  /* 0x000000220448723c */ /* 0x040fe200000018ff */
[----:B------:R-:W-:Y:S07]  /*6200*/  LDSM.16.MT88.4 R32, [R206+0x10800] ;  /* 0x01080000ce20783b */ /* 0x000fee0000004200 */
[C---:B------:R-:W-:Y:S08]  /*6210*/  HMMA.16816.F32 R140, R4.reuse, R40, RZ ;  /* 0x00000028048c723c */ /* 0x040ff000000018ff */
[C---:B------:R-:W-:Y:S01]  /*6220*/  HMMA.16816.F32 R128, R4.reuse, R42, RZ ;  /* 0x0000002a0480723c */ /* 0x040fe200000018ff */
[----:B------:R-:W-:Y:S07]  /*6230*/  LDSM.16.MT88.4 R40, [R208+0x10800] ;  /* 0x01080000d028783b */ /* 0x000fee0000004200 */
[C---:B--2---:R-:W-:Y:S08]  /*6240*/  HMMA.16816.F32 R144, R4.reuse, R28, RZ ;  /* 0x0000001c0490723c */ /* 0x044ff000000018ff */
[C---:B------:R-:W-:Y:S08]  /*6250*/  HMMA.16816.F32 R148, R4.reuse, R30, RZ ;  /* 0x0000001e0494723c */ /* 0x040ff000000018ff */
[C---:B---3--:R-:W-:Y:S08]  /*6260*/  HMMA.16816.F32 R152, R4.reuse, R24, RZ ;  /* 0x000000180498723c */ /* 0x048ff000000018ff */
[C---:B------:R-:W-:Y:S08]  /*6270*/  HMMA.16816.F32 R156, R4.reuse, R26, RZ ;  /* 0x0000001a049c723c */ /* 0x040ff000000018ff */
[C---:B----4-:R-:W-:Y:S08]  /*6280*/  HMMA.16816.F32 R160, R4.reuse, R20, RZ ;  /* 0x0000001404a0723c */ /* 0x050ff000000018ff */
[C---:B------:R-:W-:Y:S01]  /*6290*/  HMMA.16816.F32 R164, R4.reuse, R22, RZ ;  /* 0x0000001604a4723c */ /* 0x040fe200000018ff */
[----:B------:R-:W2:Y:S07]  /*62a0*/  LDSM.16.MT88.4 R20, [R207+0x10800] ;  /* 0x01080000cf14783b */ /* 0x000eae0000004200 */
[C---:B-1----:R-:W-:Y:S08]  /*62b0*/  HMMA.16816.F32 R176, R4.reuse, R12, RZ ;  /* 0x0000000c04b0723c */ /* 0x042ff000000018ff */
[----:B------:R-:W-:Y:S01]  /*62c0*/  HMMA.16816.F32 R184, R4, R14, RZ ;  /* 0x0000000e04b8723c */ /* 0x000fe200000018ff */
[----:B------:R-:W1:Y:S06]  /*62d0*/  LDSM.16.MT88.4 R12, [R205+0x12800] ;  /* 0x01280000cd0c783b */ /* 0x000e6c0000004200 */
[----:B------:R-:W-:-:S02]  /*62e0*/  F2FP.PACK_AB R4, R196, R10 ;  /* 0x0000000ac404723e */ /* 0x000fc400000000ff */
[----:B------:R-:W-:Y:S02]  /*62f0*/  F2FP.PACK_AB R5, R191, R9 ;  /* 0x00000009bf05723e */ /* 0x000fe400000000ff */
[----:B------:R-:W-:Y:S02]  /*6300*/  F2FP.PACK_AB R6, R198, R190 ;  /* 0x000000bec606723e */ /* 0x000fe400000000ff */
[----:B------:R-:W-:-:S07]  /*6310*/  F2FP.PACK_AB R7, R174, R189 ;  /* 0x000000bdae07723e */ /* 0x000fce00000000ff */
[C---:B------:R-:W-:Y:S08]  /*6320*/  HMMA.16816.F32 R28, R4.reuse, R36, R120 ;  /* 0x00000024041c723c */ /* 0x040ff00000001878 */
[C---:B------:R-:W-:Y:S01]  /*6330*/  HMMA.16816.F32 R92, R4.reuse, R38, R92 ;  /* 0x00000026045c723c */ /* 0x040fe2000000185c */
[----:B------:R-:W3:Y:S07]  /*6340*/  LDSM.16.MT88.4 R36, [R208+0x12800] ;  /* 0x01280000d024783b */ /* 0x000eee0000004200 */
[C---:B--2---:R-:W-:Y:S08]  /*6350*/  HMMA.16816.F32 R244, R4.reuse, R20, R112 ;  /* 0x0000001404f4723c */ /* 0x044ff00000001870 */
[----:B-1----:R-:W-:Y:S01]  /*6360*/  HMMA.16816.F32 R240, R4, R12, R52 ;  /* 0x0000000c04f0723c */ /* 0x002fe20000001834 */
[----:B------:R-:W-:Y:S01]  /*6370*/  IMAD.MOV.U32 R24, RZ, RZ, R28 ;  /* 0x000000ffff187224 */ /* 0x000fe200078e001c */
[----:B------:R-:W-:Y:S01]  /*6380*/  MOV R170, R29 ;  /* 0x0000001d00aa7202 */ /* 0x000fe20000000f00 */
[----:B------:R-:W-:Y:S01]  /*6390*/  IMAD.MOV.U32 R169, RZ, RZ, R30 ;  /* 0x000000ffffa97224 */ /* 0x000fe200078e001e */
[----:B------:R-:W-:-:S02]  /*63a0*/  MOV R168, R31 ;  /* 0x0000001f00a87202 */ /* 0x000fc40000000f00 */
[----:B------:R-:W-:Y:S02]  /*63b0*/  LDSM.16.MT88.4 R28, [R206+0x12800] ;  /* 0x01280000ce1c783b */ /* 0x000fe40000004200 */
[C---:B------:R-:W-:Y:S08]  /*63c0*/  HMMA.16816.F32 R112, R4.reuse, R14, R76 ;  /* 0x0000000e0470723c */ /* 0x040ff0000000184c */
[C---:B------:R-:W-:Y:S07]  /*63d0*/  HMMA.16816.F32 R120, R4.reuse, R40, R56 ;  /* 0x000000280478723c */ /* 0x040fee0000001838 */
[----:B------:R-:W-:Y:S01]  /*63e0*/  MOV R58, R191 ;  /* 0x000000bf003a7202 */ /* 0x000fe20000000f00 */
[----:B------:R-:W-:Y:S01]  /*63f0*/  HMMA.16816.F32 R232, R4, R42, R84 ;  /* 0x0000002a04e8723c */ /* 0x000fe20000001854 */
[----:B------:R-:W1:Y:S01]  /*6400*/  LDSM.16.MT88.4 R40, [R207+0x12800] ;  /* 0x01280000cf28783b */ /* 0x000e620000004200 */
[----:B------:R-:W-:Y:S01]  /*6410*/  IMAD.MOV.U32 R57, RZ, RZ, R190 ;  /* 0x000000ffff397224 */ /* 0x000fe200078e00be */
[----:B------:R-:W-:Y:S01]  /*6420*/  MOV R56, R189 ;  /* 0x000000bd00387202 */ /* 0x000fe20000000f00 */
[----:B------:R-:W-:-:S03]  /*6430*/  IMAD.MOV.U32 R59, RZ, RZ, R188 ;  /* 0x000000ffff3b7224 */ /* 0x000fc600078e00bc */
[----:B------:R-:W-:Y:S01]  /*6440*/  MOV R84, R24 ;  /* 0x0000001800547202 */ /* 0x000fe20000000f00 */
[----:B---3--:R-:W-:Y:S01]  /*6450*/  HMMA.16816.F32 R12, R4, R38, R68 ;  /* 0x00000026040c723c */ /* 0x008fe20000001844 */
[----:B------:R-:W-:Y:S01]  /*6460*/  LDSM.16.MT88.4 R24, [R206+0x14800] ;  /* 0x01480000ce18783b */ /* 0x000fe20000004200 */
[----:B------:R-:W-:Y:S01]  /*6470*/  MOV R87, R183 ;  /* 0x000000b700577202 */ /* 0x000fe20000000f00 */
[----:B------:R-:W-:Y:S01]  /*6480*/  IMAD.MOV.U32 R86, RZ, RZ, R182 ;  /* 0x000000ffff567224 */ /* 0x000fe200078e00b6 */
[----:B------:R-:W-:-:S04]  /*6490*/  MOV R85, R181 ;  /* 0x000000b500557202 */ /* 0x000fc80000000f00 */
[C---:B------:R-:W-:Y:S08]  /*64a0*/  HMMA.16816.F32 R248, R4.reuse, R32, R116 ;  /* 0x0000002004f8723c */ /* 0x040ff00000001874 */
[C---:B------:R-:W-:Y:S01]  /*64b0*/  HMMA.16816.F32 R236, R4.reuse, R34, R88 ;  /* 0x0000002204ec723c */ /* 0x040fe20000001858 */
[----:B------:R-:W2:Y:S06]  /*64c0*/  LDSM.16.MT88.4 R32, [R205+0x14800] ;  /* 0x01480000cd20783b */ /* 0x000eac0000004200 */
[----:B------:R-:W-:Y:S01]  /*64d0*/  IMAD.MOV.U32 R91, RZ, RZ, R200 ;  /* 0x000000ffff5b7224 */ /* 0x000fe200078e00c8 */
[----:B------:R-:W-:Y:S01]  /*64e0*/  MOV R55, R12 ;  /* 0x0000000c00377202 */ /* 0x000fe20000000f00 */
[C---:B------:R-:W-:Y:S01]  /*64f0*/  HMMA.16816.F32 R200, R4.reuse, R22, R80 ;  /* 0x0000001604c8723c */ /* 0x040fe20000001850 */
[----:B------:R-:W3:Y:S01]  /*6500*/  LDSM.16.MT88.4 R20, [R208+0x14800] ;  /* 0x01480000d014783b */ /* 0x000ee20000004200 */
[----:B------:R-:W-:Y:S01]  /*6510*/  IMAD.MOV.U32 R54, RZ, RZ, R13 ;  /* 0x000000ffff367224 */ /* 0x000fe200078e000d */
[----:B------:R-:W-:Y:S01]  /*6520*/  MOV R53, R14 ;  /* 0x0000000e00357202 */ /* 0x000fe20000000f00 */
[----:B------:R-:W-:Y:S01]  /*6530*/  IMAD.MOV.U32 R52, RZ, RZ, R15 ;  /* 0x000000ffff347224 */ /* 0x000fe200078e000f */
[----:B------:R-:W-:Y:S01]  /*6540*/  MOV R90, R199 ;  /* 0x000000c7005a7202 */ /* 0x000fe20000000f00 */
[----:B------:R-:W4:Y:S01]  /*6550*/  LDSM.16.MT88.4 R12, [R207+0x14800] ;  /* 0x01480000cf0c783b */ /* 0x000f220000004200 */
[----:B------:R-:W-:Y:S01]  /*6560*/  IMAD.MOV.U32 R83, RZ, RZ, R175 ;  /* 0x000000ffff537224 */ /* 0x000fe200078e00af */
[----:B-1----:R-:W-:Y:S01]  /*6570*/  HMMA.16816.F32 R180, R4, R42, R136 ;  /* 0x0000002a04b4723c */ /* 0x002fe20000001888 */
[----:B------:R-:W-:-:S02]  /*6580*/  IMAD.MOV.U32 R88, RZ, RZ, R196 ;  /* 0x000000ffff587224 */ /* 0x000fc400078e00c4 */
[----:B------:R-:W-:-:S04]  /*6590*/  IMAD.MOV.U32 R89, RZ, RZ, R198 ;  /* 0x000000ffff597224 */ /* 0x000fc800078e00c6 */
[----:B------:R-:W-:Y:S01]  /*65a0*/  IMAD.MOV.U32 R43, RZ, RZ, R174 ;  /* 0x000000ffff2b7224 */ /* 0x000fe200078e00ae */
[----:B------:R-:W-:Y:S01]  /*65b0*/  MOV R42, R173 ;  /* 0x000000ad002a7202 */ /* 0x000fe20000000f00 */
[C---:B------:R-:W-:Y:S07]  /*65c0*/  HMMA.16816.F32 R188, R4.reuse, R40, R104 ;  /* 0x0000002804bc723c */ /* 0x040fee0000001868 */
[----:B------:R-:W-:Y:S01]  /*65d0*/  MOV R105, R85 ;  /* 0x0000005500697202 */ /* 0x000fe20000000f00 */
[----:B------:R-:W-:Y:S01]  /*65e0*/  IMAD.MOV.U32 R106, RZ, RZ, R86 ;  /* 0x000000ffff6a7224 */ /* 0x000fe200078e0056 */
[----:B------:R-:W-:Y:S01]  /*65f0*/  MOV R107, R87 ;  /* 0x00000057006b7202 */ /* 0x000fe20000000f00 */
[----:B------:R-:W-:Y:S01]  /*6600*/  HMMA.16816.F32 R108, R4, R36, R108 ;  /* 0x00000024046c723c */ /* 0x000fe2000000186c */
[----:B------:R-:W1:Y:S01]  /*6610*/  LDSM.16.MT88.4 R36, [R205+0x16800] ;  /* 0x01680000cd24783b */ /* 0x000e620000004200 */
[----:B------:R-:W-:Y:S01]  /*6620*/  MOV R41, R0 ;  /* 0x0000000000297202 */ /* 0x000fe20000000f00 */
[----:B------:R-:W-:-:S02]  /*6630*/  FFMA.FTZ R0, R194, c[0x0][0x23c], -R8 ;  /* 0x00008f00c2007a23 */ /* 0x000fc40000010808 */
[----:B------:R-:W-:-:S03]  /*6640*/  IMAD.MOV.U32 R104, RZ, RZ, R91 ;  /* 0x000000ffff687224 */ /* 0x000fc600078e005b */
[C---:B--2---:R-:W-:Y:S07]  /*6650*/  HMMA.16816.F32 R172, R4.reuse, R32, R100 ;  /* 0x0000002004ac723c */ /* 0x044fee0000001864 */
[----:B------:R-:W-:Y:S01]  /*6660*/  IMAD.MOV.U32 R101, RZ, RZ, R171 ;  /* 0x000000ffff657224 */ /* 0x000fe200078e00ab */
[----:B------:R-:W-:Y:S01]  /*6670*/  MOV R32, R170 ;  /* 0x000000aa00207202 */ /* 0x000fe20000000f00 */
[----:B------:R-:W-:Y:S01]  /*6680*/  IMAD.MOV.U32 R33, RZ, RZ, R169 ;  /* 0x000000ffff217224 */ /* 0x000fe200078e00a9 */
[----:B------:R-:W-:Y:S01]  /*6690*/  MOV R100, R168 ;  /* 0x000000a800647202 */ /* 0x000fe20000000f00 */
[----:B---3--:R-:W-:Y:S01]  /*66a0*/  HMMA.16816.F32 R68, R4, R22, R124 ;  /* 0x000000160444723c */ /* 0x008fe2000000187c */
[----:B------:R-:W-:Y:S01]  /*66b0*/  MOV R103, R83 ;  /* 0x0000005300677202 */ /* 0x000fe20000000f00 */
[----:B------:R-:W-:-:S02]  /*66c0*/  IMAD.MOV.U32 R83, RZ, RZ, R18 ;  /* 0x000000ffff537224 */ /* 0x000fc400078e0012 */
[----:B------:R-:W-:Y:S01]  /*66d0*/  IMAD.MOV.U32 R102, RZ, RZ, R89 ;  /* 0x000000ffff667224 */ /* 0x000fe200078e0059 */
[----:B------:R-:W-:Y:S01]  /*66e0*/  MOV R81, R110 ;  /* 0x0000006e00517202 */ /* 0x000fe20000000f00 */
[----:B------:R-:W-:Y:S01]  /*66f0*/  IMAD.MOV.U32 R80, RZ, RZ, R111 ;  /* 0x000000ffff507224 */ /* 0x000fe200078e006f */
[----:B------:R-:W-:Y:S01]  /*6700*/  MOV R111, R88 ;  /* 0x00000058006f7202 */ /* 0x000fe20000000f00 */
[----:B------:R-:W-:Y:S01]  /*6710*/  HMMA.16816.F32 R168, R4, R34, R64 ;  /* 0x0000002204a8723c */ /* 0x000fe20000001840 */
[----:B------:R-:W-:Y:S01]  /*6720*/  IMAD.MOV.U32 R82, RZ, RZ, R109 ;  /* 0x000000ffff527224 */ /* 0x000fe200078e006d */
[----:B------:R-:W-:Y:S01]  /*6730*/  MOV R109, R57 ;  /* 0x00000039006d7202 */ /* 0x000fe20000000f00 */
[----:B------:R-:W-:-:S04]  /*6740*/  IMAD.MOV.U32 R110, RZ, RZ, R58 ;  /* 0x000000ffff6e7224 */ /* 0x000fc800078e003a */
[----:B------:R-:W-:Y:S01]  /*6750*/  IMAD.MOV.U32 R35, RZ, RZ, R84 ;  /* 0x000000ffff237224 */ /* 0x000fe200078e0054 */
[----:B----4-:R-:W-:Y:S01]  /*6760*/  HMMA.16816.F32 R76, R4, R14, R128 ;  /* 0x0000000e044c723c */ /* 0x010fe20000001880 */
[----:B------:R2:W-:Y:S01]  /*6770*/  MUFU.EX2 R131, R0 ;  /* 0x0000000000837308 */ /* 0x0005e20000000800 */
[----:B------:R-:W-:-:S06]  /*6780*/  MOV R34, R90 ;  /* 0x0000005a00227202 */ /* 0x000fcc0000000f00 */
[C---:B------:R-:W-:Y:S01]  /*6790*/  HMMA.16816.F32 R84, R4.reuse, R20, R44 ;  /* 0x000000140454723c */ /* 0x040fe2000000182c */
[----:B------:R-:W3:Y:S07]  /*67a0*/  LDSM.16.MT88.4 R20, [R208+0x16800] ;  /* 0x01680000d014783b */ /* 0x000eee0000004200 */
[----:B------:R-:W-:Y:S01]  /*67b0*/  HMMA.16816.F32 R136, R4, R24, R96 ;  /* 0x000000180488723c */ /* 0x000fe20000001860 */
[----:B--2---:R-:W-:-:S04]  /*67c0*/  FFMA.FTZ R0, R195, c[0x0][0x23c], -R8 ;  /* 0x00008f00c3007a23 */ /* 0x004fc80000010808 */
[----:B------:R2:W-:Y:S02]  /*67d0*/  MUFU.EX2 R99, R0 ;  /* 0x0000000000637308 */ /* 0x0005e40000000800 */
[----:B------:R-:W-:Y:S01]  /*67e0*/  IMAD.MOV.U32 R24, RZ, RZ, R35 ;  /* 0x000000ffff187224 */ /* 0x000fe200078e0023 */
        /* <DEDUP_REMOVED lines=9> */
[----:B------:R-:W-:Y:S01]  /*6880*/  LDSM.16.MT88.4 R12, [R207+0x16800] ;  /* 0x01680000cf0c783b */ /* 0x000fe20000004200 */
[----:B------:R-:W-:Y:S01]  /*6890*/  IMAD.MOV.U32 R108, RZ, RZ, R56 ;  /* 0x000000ffff6c7224 */ /* 0x000fe200078e0038 */
[----:B------:R-:W-:Y:S01]  /*68a0*/  MOV R40, R28 ;  /* 0x0000001c00287202 */ /* 0x000fe20000000f00 */
[----:B--2---:R-:W-:Y:S01]  /*68b0*/  FFMA.FTZ R0, R192, c[0x0][0x23c], -R8 ;  /* 0x00008f00c0007a23 */ /* 0x004fe20000010808 */
[----:B------:R-:W-:-:S02]  /*68c0*/  MOV R42, R82 ;  /* 0x00000052002a7202 */ /* 0x000fc40000000f00 */
[----:B------:R-:W-:Y:S01]  /*68d0*/  IMAD.MOV.U32 R141, RZ, RZ, R127 ;  /* 0x000000ffff8d7224 */ /* 0x000fe200078e007f */
[----:B------:R-:W-:Y:S01]  /*68e0*/  HMMA.16816.F32 R88, R4, R26, R60 ;  /* 0x0000001a0458723c */ /* 0x000fe2000000183c */
[----:B------:R2:W4:Y:S01]  /*68f0*/  MUFU.EX2 R98, R0 ;  /* 0x0000000000627308 */ /* 0x0005220000000800 */
[----:B------:R-:W-:-:S05]  /*6900*/  MOV R140, R126 ;  /* 0x0000007e008c7202 */ /* 0x000fca0000000f00 */
[----:B------:R-:W-:Y:S01]  /*6910*/  MOV R27, R34 ;  /* 0x00000022001b7202 */ /* 0x000fe20000000f00 */
[C---:B------:R-:W-:Y:S01]  /*6920*/  HMMA.16816.F32 R196, R4.reuse, R30, R72 ;  /* 0x0000001e04c4723c */ /* 0x040fe20000001848 */
[----:B------:R-:W4:Y:S01]  /*6930*/  LDSM.16.MT88.4 R28, [R206+0x16800] ;  /* 0x01680000ce1c783b */ /* 0x000f220000004200 */
[----:B------:R-:W-:Y:S02]  /*6940*/  IMAD.MOV.U32 R26, RZ, RZ, R96 ;  /* 0x000000ffff1a7224 */ /* 0x000fe400078e0060 */
[----:B------:R-:W-:Y:S01]  /*6950*/  IMAD.MOV.U32 R96, RZ, RZ, R100 ;  /* 0x000000ffff607224 */ /* 0x000fe200078e0064 */
[----:B------:R-:W-:Y:S01]  /*6960*/  LDSM.16.MT88.4 R32, [R205+0x11000] ;  /* 0x01100000cd20783b */ /* 0x000fe20000004200 */
[----:B------:R-:W-:Y:S01]  /*6970*/  IMAD.MOV.U32 R100, RZ, RZ, R42 ;  /* 0x000000ffff647224 */ /* 0x000fe200078e002a */
[----:B------:R-:W-:Y:S01]  /*6980*/  MOV R142, R26 ;  /* 0x0000001a008e7202 */ /* 0x000fe20000000f00 */
[----:B-1----:R-:W-:Y:S01]  /*6990*/  HMMA.16816.F32 R64, R4, R36, R144 ;  /* 0x000000240440723c */ /* 0x002fe20000001890 */
[----:B--2---:R-:W-:Y:S01]  /*69a0*/  FFMA.FTZ R0, R193, c[0x0][0x23c], -R8 ;  /* 0x00008f00c1007a23 */ /* 0x004fe20000010808 */
[----:B------:R-:W-:Y:S01]  /*69b0*/  MOV R128, R96 ;  /* 0x0000006000807202 */ /* 0x000fe20000000f00 */
[----:B------:R-:W-:-:S02]  /*69c0*/  IMAD.MOV.U32 R42, RZ, RZ, R54 ;  /* 0x000000ffff2a7224 */ /* 0x000fc400078e0036 */
[----:B------:R1:W2:Y:S03]  /*69d0*/  MUFU.EX2 R125, R0 ;  /* 0x00000000007d7308 */ /* 0x0002a60000000800 */
[----:B------:R-:W-:Y:S01]  /*69e0*/  HMMA.16816.F32 R72, R4, R38, R148 ;  /* 0x000000260448723c */ /* 0x000fe20000001894 */
[----:B------:R-:W2:Y:S01]  /*69f0*/  LDSM.16.MT88.4 R36, [R208+0x11000] ;  /* 0x01100000d024783b */ /* 0x000ea20000004200 */
[----:B-1----:R-:W-:-:S06]  /*6a00*/  FFMA.FTZ R0, R59, c[0x0][0x23c], -R2 ;  /* 0x00008f003b007a23 */ /* 0x002fcc0000010802 */
[C---:B---3--:R-:W-:Y:S01]  /*6a10*/  HMMA.16816.F32 R56, R4.reuse, R20, R160 ;  /* 0x000000140438723c */ /* 0x048fe200000018a0 */
[----:B------:R1:W-:Y:S06]  /*6a20*/  MUFU.EX2 R18, R0 ;  /* 0x0000000000127308 */ /* 0x0003ec0000000800 */
[----:B----4-:R-:W-:Y:S01]  /*6a30*/  MOV R161, R98 ;  /* 0x0000006200a17202 */ /* 0x010fe20000000f00 */
        /* <DEDUP_REMOVED lines=10> */
[----:B-1----:R-:W-:Y:S01]  /*6ae0*/  FFMA.FTZ R0, R83, c[0x0][0x23c], -R2 ;  /* 0x00008f0053007a23 */ /* 0x002fe20000010802 */
[----:B------:R-:W-:Y:S01]  /*6af0*/  MOV R194, R24 ;  /* 0x0000001800c27202 */ /* 0x000fe20000000f00 */
[----:B------:R-:W-:Y:S01]  /*6b00*/  IMAD.MOV.U32 R147, RZ, RZ, R25 ;  /* 0x000000ffff937224 */ /* 0x000fe200078e0019 */
[----:B------:R-:W-:Y:S01]  /*6b10*/  MOV R103, R55 ;  /* 0x0000003700677202 */ /* 0x000fe20000000f00 */
[----:B------:R1:W-:Y:S01]  /*6b20*/  MUFU.EX2 R160, R0 ;  /* 0x0000000000a07308 */ /* 0x0003e20000000800 */
[----:B------:R-:W-:Y:S01]  /*6b30*/  IMAD.MOV.U32 R98, RZ, RZ, R102 ;  /* 0x000000ffff627224 */ /* 0x000fe200078e0066 */
[----:B------:R-:W-:Y:S01]  /*6b40*/  HMMA.16816.F32 R60, R4, R28, R152 ;  /* 0x0000001c043c723c */ /* 0x000fe20000001898 */
[----:B------:R-:W-:-:S02]  /*6b50*/  IMAD.MOV.U32 R102, RZ, RZ, R40 ;  /* 0x000000ffff667224 */ /* 0x000fc400078e0028 */
        /* <DEDUP_REMOVED lines=8> */
[----:B------:R-:W-:Y:S02]  /*6be0*/  IMAD.MOV.U32 R102, RZ, RZ, R204 ;  /* 0x000000ffff667224 */ /* 0x000fe400078e00cc */
[----:B-1----:R-:W-:Y:S01]  /*6bf0*/  FFMA.FTZ R0, R27, c[0x0][0x23c], -R2 ;  /* 0x00008f001b007a23 */ /* 0x002fe20000010802 */
[----:B------:R-:W-:-:S03]  /*6c00*/  MOV R27, R97 ;  /* 0x00000061001b7202 */ /* 0x000fc60000000f00 */
[C---:B------:R-:W-:Y:S01]  /*6c10*/  HMMA.16816.F32 R80, R4.reuse, R22, R164 ;  /* 0x000000160450723c */ /* 0x040fe200000018a4 */
[----:B------:R-:W1:Y:S01]  /*6c20*/  MUFU.EX2 R20, R0 ;  /* 0x0000000000147308 */ /* 0x000e620000000800 */
[----:B------:R-:W-:Y:S01]  /*6c30*/  MOV R97, R101 ;  /* 0x0000006500617202 */ /* 0x000fe20000000f00 */
[----:B------:R-:W-:Y:S01]  /*6c40*/  IMAD.MOV.U32 R143, RZ, RZ, R27 ;  /* 0x000000ffff8f7224 */ /* 0x000fe200078e001b */
[----:B------:R-:W-:Y:S01]  /*6c50*/  MOV R101, R43 ;  /* 0x0000002b00657202 */ /* 0x000fe20000000f00 */
[----:B------:R-:W3:Y:S01]  /*6c60*/  LDSM.16.MT88.4 R24, [R207+0x11000] ;  /* 0x01100000cf18783b */ /* 0x000ee20000004200 */
[----:B------:R-:W-:Y:S01]  /*6c70*/  MOV R43, R53 ;  /* 0x00000035002b7202 */ /* 0x000fe20000000f00 */
        /* <DEDUP_REMOVED lines=9> */
[----:B--2---:R-:W-:Y:S01]  /*6d10*/  IMAD.MOV.U32 R178, RZ, RZ, R125 ;  /* 0x000000ffffb27224 */ /* 0x004fe200078e007d */
[----:B-1----:R-:W-:Y:S01]  /*6d20*/  MOV R177, R20 ;  /* 0x0000001400b17202 */ /* 0x002fe20000000f00 */
[----:B------:R-:W-:Y:S01]  /*6d30*/  FFMA.FTZ R0, R252, c[0x0][0x23c], -R2 ;  /* 0x00008f00fc007a23 */ /* 0x000fe20000010802 */
[----:B------:R-:W-:Y:S01]  /*6d40*/  MOV R125, R100 ;  /* 0x00000064007d7202 */ /* 0x000fe20000000f00 */
[----:B------:R-:W-:Y:S01]  /*6d50*/  IMAD.MOV.U32 R100, RZ, RZ, R41 ;  /* 0x000000ffff647224 */ /* 0x000fe200078e0029 */
[----:B------:R-:W-:Y:S01]  /*6d60*/  MOV R179, R102 ;  /* 0x0000006600b37202 */ /* 0x000fe20000000f00 */
[----:B------:R-:W1:Y:S01]  /*6d70*/  MUFU.EX2 R252, R0 ;  /* 0x0000000000fc7308 */ /* 0x000e620000000800 */
[----:B------:R-:W-:Y:S01]  /*6d80*/  HMMA.16816.F32 R40, R4, R14, R184 ;  /* 0x0000000e0428723c */ /* 0x000fe200000018b8 */
[----:B------:R-:W-:Y:S01]  /*6d90*/  IMAD.MOV.U32 R104, RZ, RZ, R16 ;  /* 0x000000ffff687224 */ /* 0x000fe200078e0010 */
[----:B------:R-:W-:Y:S01]  /*6da0*/  MOV R128, R100 ;  /* 0x0000006400807202 */ /* 0x000fe20000000f00 */
[----:B------:R-:W-:Y:S01]  /*6db0*/  IMAD.MOV.U32 R147, RZ, RZ, R101 ;  /* 0x000000ffff937224 */ /* 0x000fe200078e0065 */
[----:B------:R-:W-:Y:S01]  /*6dc0*/  MOV R153, R106 ;  /* 0x0000006a00997202 */ /* 0x000fe20000000f00 */
[----:B------:R-:W-:Y:S01]  /*6dd0*/  IMAD.MOV.U32 R163, RZ, RZ, R103 ;  /* 0x000000ffffa37224 */ /* 0x000fe200078e0067 */
[----:B------:R-:W2:Y:S01]  /*6de0*/  LDSM.16.MT88.4 R20, [R205+0x13000] ;  /* 0x01300000cd14783b */ /* 0x000ea20000004200 */
[----:B------:R-:W-:-:S02]  /*6df0*/  F2FP.PACK_AB R4, R162, R131 ;  /* 0x00000083a204723e */ /* 0x000fc400000000ff */
[----:B------:R-:W-:Y:S01]  /*6e00*/  F2FP.PACK_AB R5, R160, R18 ;  /* 0x00000012a005723e */ /* 0x000fe200000000ff */
[----:B------:R-:W-:Y:S01]  /*6e10*/  IMAD.MOV.U32 R152, RZ, RZ, R105 ;  /* 0x000000ffff987224 */ /* 0x000fe200078e0069 */
[----:B------:R-:W-:Y:S01]  /*6e20*/  F2FP.PACK_AB R6, R178, R161 ;  /* 0x000000a1b206723e */ /* 0x000fe200000000ff */
[----:B------:R-:W-:Y:S01]  /*6e30*/  IMAD.MOV.U32 R154, RZ, RZ, R107 ;  /* 0x000000ffff9a7224 */ /* 0x000fe200078e006b */
[----:B------:R-:W-:Y:S01]  /*6e40*/  MOV R155, R108 ;  /* 0x0000006c009b7202 */ /* 0x000fe20000000f00 */
[----:B------:R-:W4:Y:S01]  /*6e50*/  LDSM.16.MT88.4 R12, [R206+0x13000] ;  /* 0x01300000ce0c783b */ /* 0x000f220000004200 */
[----:B-1----:R-:W-:Y:S02]  /*6e60*/  F2FP.PACK_AB R7, R252, R177 ;  /* 0x000000b1fc07723e */ /* 0x002fe400000000ff */
[----:B------:R-:W-:Y:S01]  /*6e70*/  MOV R193, R104 ;  /* 0x0000006800c17202 */ /* 0x000fe20000000f00 */
[----:B------:R-:W-:Y:S01]  /*6e80*/  IMAD.MOV.U32 R144, RZ, RZ, R109 ;  /* 0x000000ffff907224 */ /* 0x000fe200078e006d */
[----:B------:R-:W-:Y:S01]  /*6e90*/  MOV R145, R110 ;  /* 0x0000006e00917202 */ /* 0x000fe20000000f00 */
[----:B------:R-:W-:Y:S01]  /*6ea0*/  IMAD.MOV.U32 R146, RZ, RZ, R111 ;  /* 0x000000ffff927224 */ /* 0x000fe200078e006f */
[----:B------:R1:W5:Y:S01]  /*6eb0*/  LDL.LU R204, [R1+0x58] ;  /* 0x0000580001cc7983 */ /* 0x0003620000300800 */
[C---:B------:R-:W-:Y:S01]  /*6ec0*/  HMMA.16816.F32 R156, R4.reuse, R36, R120 ;  /* 0x00000024049c723c */ /* 0x040fe20000001878 */
[----:B------:R-:W-:Y:S01]  /*6ed0*/  MOV R184, R96 ;  /* 0x0000006000b87202 */ /* 0x000fe20000000f00 */
[----:B------:R-:W-:Y:S01]  /*6ee0*/  IMAD.MOV.U32 R185, RZ, RZ, R97 ;  /* 0x000000ffffb97224 */ /* 0x000fe200078e0061 */
[----:B------:R-:W-:Y:S01]  /*6ef0*/  MOV R186, R98 ;  /* 0x0000006200ba7202 */ /* 0x000fe20000000f00 */
[----:B------:R-:W-:Y:S01]  /*6f00*/  IMAD.MOV.U32 R187, RZ, RZ, R99 ;  /* 0x000000ffffbb7224 */ /* 0x000fe200078e0063 */
[----:B------:R1:W5:Y:S03]  /*6f10*/  LDL.LU R17, [R1+0x54] ;  /* 0x0000540001117983 */ /* 0x0003660000300800 */
[C---:B------:R-:W-:Y:S01]  /*6f20*/  HMMA.16816.F32 R100, R4.reuse, R38, R232 ;  /* 0x000000260464723c */ /* 0x040fe200000018e8 */
[----:B------:R-:W1:Y:S04]  /*6f30*/  LDSM.16.MT88.4 R36, [R207+0x13000] ;  /* 0x01300000cf24783b */ /* 0x000e680000004200 */
[----:B------:R1:W5:Y:S03]  /*6f40*/  LDL.LU R16, [R1+0x50] ;  /* 0x0000500001107983 */ /* 0x0003660000300800 */
[C---:B---3--:R-:W-:Y:S07]  /*6f50*/  HMMA.16816.F32 R164, R4.reuse, R24, R244 ;  /* 0x0000001804a4723c */ /* 0x048fee00000018f4 */
[----:B------:R-:W-:Y:S01]  /*6f60*/  IMAD.MOV.U32 R245, RZ, RZ, R192 ;  /* 0x000000fffff57224 */ /* 0x000fe200078e00c0 */
[----:B------:R-:W-:Y:S01]  /*6f70*/  HMMA.16816.F32 R104, R4, R26, R200 ;  /* 0x0000001a0468723c */ /* 0x000fe200000018c8 */
[----:B------:R-:W3:Y:S01]  /*6f80*/  LDSM.16.MT88.4 R24, [R206+0x15000] ;  /* 0x01500000ce18783b */ /* 0x000ee20000004200 */
[----:B------:R-:W-:-:S06]  /*6f90*/  IMAD.MOV.U32 R247, RZ, RZ, R194 ;  /* 0x000000fffff77224 */ /* 0x000fcc00078e00c2 */
[C---:B------:R-:W-:Y:S08]  /*6fa0*/  HMMA.16816.F32 R140, R4.reuse, R32, R140 ;  /* 0x00000020048c723c */ /* 0x040ff0000000188c */
[C---:B------:R-:W-:Y:S01]  /*6fb0*/  HMMA.16816.F32 R92, R4.reuse, R34, R92 ;  /* 0x00000022045c723c */ /* 0x040fe2000000185c */
[----:B------:R-:W1:Y:S07]  /*6fc0*/  LDSM.16.MT88.4 R32, [R208+0x13000] ;  /* 0x01300000d020783b */ /* 0x000e6e0000004200 */
[C---:B------:R-:W-:Y:S07]  /*6fd0*/  HMMA.16816.F32 R148, R4.reuse, R28, R248 ;  /* 0x0000001c0494723c */ /* 0x040fee00000018f8 */
[----:B------:R-:W-:Y:S01]  /*6fe0*/  MOV R249, R179 ;  /* 0x000000b300f97202 */ /* 0x000fe20000000f00 */
[C---:B------:R-:W-:Y:S01]  /*6ff0*/  HMMA.16816.F32 R96, R4.reuse, R30, R236 ;  /* 0x0000001e0460723c */ /* 0x040fe200000018ec */
[----:B------:R-:W3:Y:S01]  /*7000*/  LDSM.16.MT88.4 R28, [R205+0x15000] ;  /* 0x01500000cd1c783b */ /* 0x000ee20000004200 */
[----:B------:R-:W-:Y:S01]  /*7010*/  IMAD.MOV.U32 R179, RZ, RZ, R163 ;  /* 0x000000ffffb37224 */ /* 0x000fe200078e00a3 */
[----:B------:R-:W-:Y:S01]  /*7020*/  MOV R163, R193 ;  /* 0x000000c100a37202 */ /* 0x000fe20000000f00 */
[----:B------:R-:W-:Y:S01]  /*7030*/  IMAD.MOV.U32 R251, RZ, RZ, R178 ;  /* 0x000000fffffb7224 */ /* 0x000fe200078e00b2 */
[----:B------:R-:W-:Y:S01]  /*7040*/  MOV R248, R195 ;  /* 0x000000c300f87202 */ /* 0x000fe20000000f00 */
[--C-:B------:R-:W-:Y:S01]  /*7050*/  FFMA.FTZ R0, R179, c[0x0][0x23c], -R8.reuse ;  /* 0x00008f00b3007a23 */ /* 0x100fe20000010808 */
[----:B------:R-:W-:Y:S01]  /*7060*/  MOV R250, R177 ;  /* 0x000000b100fa7202 */ /* 0x000fe20000000f00 */
[C---:B--2---:R-:W-:Y:S02]  /*7070*/  HMMA.16816.F32 R108, R4.reuse, R20, R240 ;  /* 0x00000014046c723c */ /* 0x044fe400000018f0 */
[----:B------:R2:W-:Y:S06]  /*7080*/  MUFU.EX2 R246, R0 ;  /* 0x0000000000f67308 */ /* 0x0005ec0000000800 */
[C---:B------:R-:W-:Y:S01]  /*7090*/  HMMA.16816.F32 R112, R4.reuse, R22, R112 ;  /* 0x000000160470723c */ /* 0x040fe20000001870 */
[----:B------:R-:W-:Y:S07]  /*70a0*/  LDSM.16.MT88.4 R20, [R207+0x15000] ;  /* 0x01500000cf14783b */ /* 0x000fee0000004200 */
[----:B----4-:R-:W-:Y:S01]  /*70b0*/  HMMA.16816.F32 R116, R4, R12, R116 ;  /* 0x0000000c0474723c */ /* 0x010fe20000001874 */
[----:B--2---:R-:W-:-:S04]  /*70c0*/  FFMA.FTZ R0, R245, c[0x0][0x23c], -R8 ;  /* 0x00008f00f5007a23 */ /* 0x004fc80000010808 */
[----:B------:R2:W4:Y:S03]  /*70d0*/  MUFU.EX2 R245, R0 ;  /* 0x0000000000f57308 */ /* 0x0005260000000800 */
[C---:B------:R-:W-:Y:S01]  /*70e0*/  HMMA.16816.F32 R120, R4.reuse, R14, R196 ;  /* 0x0000000e0478723c */ /* 0x040fe200000018c4 */
[----:B------:R-:W4:Y:S07]  /*70f0*/  LDSM.16.MT88.4 R12, [R208+0x15000] ;  /* 0x01500000d00c783b */ /* 0x000f2e0000004200 */
[----:B-1----:R-:W-:Y:S01]  /*7100*/  HMMA.16816.F32 R236, R4, R36, R188 ;  /* 0x0000002404ec723c */ /* 0x002fe200000018bc */
[----:B--2---:R-:W-:-:S06]  /*7110*/  FFMA.FTZ R0, R247, c[0x0][0x23c], -R8 ;  /* 0x00008f00f7007a23 */ /* 0x004fcc0000010808 */
[----:B------:R-:W-:Y:S01]  /*7120*/  MOV R37, R155 ;  /* 0x0000009b00257202 */ /* 0x000fe20000000f00 */
[C---:B---3--:R-:W-:Y:S01]  /*7130*/  HMMA.16816.F32 R200, R4.reuse, R24, R136 ;  /* 0x0000001804c8723c */ /* 0x048fe20000001888 */
[----:B------:R-:W-:Y:S01]  /*7140*/  IMAD.MOV.U32 R36, RZ, RZ, R154 ;  /* 0x000000ffff247224 */ /* 0x000fe200078e009a */
[----:B------:R1:W-:Y:S01]  /*7150*/  MUFU.EX2 R244, R0 ;  /* 0x0000000000f47308 */ /* 0x0003e20000000800 */
[----:B------:R-:W-:Y:S01]  /*7160*/  IMAD.MOV.U32 R154, RZ, RZ, R11 ;  /* 0x000000ffff9a7224 */ /* 0x000fe200078e000b */
[----:B------:R-:W-:Y:S01]  /*7170*/  MOV R155, R10 ;  /* 0x0000000a009b7202 */ /* 0x000fe20000000f00 */
[----:B------:R-:W-:Y:S02]  /*7180*/  IMAD.MOV.U32 R247, RZ, RZ, R162 ;  /* 0x000000fffff77224 */ /* 0x000fe400078e00a2 */
[----:B------:R-:W-:Y:S01]  /*7190*/  IMAD.MOV.U32 R162, RZ, RZ, R146 ;  /* 0x000000ffffa27224 */ /* 0x000fe200078e0092 */
[C---:B------:R-:W-:Y:S01]  /*71a0*/  HMMA.16816.F32 R188, R4.reuse, R26, R88 ;  /* 0x0000001a04bc723c */ /* 0x040fe20000001858 */
[----:B------:R-:W2:Y:S06]  /*71b0*/  LDSM.16.MT88.4 R24, [R208+0x17000] ;  /* 0x01700000d018783b */ /* 0x000eac0000004200 */
[----:B------:R-:W-:Y:S01]  /*71c0*/  MOV R88, R154 ;  /* 0x0000009a00587202 */ /* 0x000fe20000000f00 */
[----:B------:R-:W-:Y:S01]  /*71d0*/  HMMA.16816.F32 R124, R4, R32, R124 ;  /* 0x00000020047c723c */ /* 0x000fe2000000187c */
[----:B-1----:R-:W-:Y:S01]  /*71e0*/  FFMA.FTZ R0, R248, c[0x0][0x23c], -R8 ;  /* 0x00008f00f8007a23 */ /* 0x002fe20000010808 */
[----:B------:R-:W-:Y:S01]  /*71f0*/  MOV R248, R160 ;  /* 0x000000a000f87202 */ /* 0x000fe20000000f00 */
[----:B------:R-:W-:-:S05]  /*7200*/  IMAD.MOV.U32 R160, RZ, RZ, R144 ;  /* 0x000000ffffa07224 */ /* 0x000fca00078e0090 */
[C---:B------:R-:W-:Y:S01]  /*7210*/  HMMA.16816.F32 R196, R4.reuse, R34, R184 ;  /* 0x0000002204c4723c */ /* 0x040fe200000018b8 */
[----:B------:R-:W1:Y:S07]  /*7220*/  LDSM.16.MT88.4 R32, [R205+0x17000] ;  /* 0x01700000cd20783b */ /* 0x000e6e0000004200 */
[C---:B------:R-:W-:Y:S08]  /*7230*/  HMMA.16816.F32 R232, R4.reuse, R28, R172 ;  /* 0x0000001c04e8723c */ /* 0x040ff000000018ac */
[C---:B------:R-:W-:Y:S01]  /*7240*/  HMMA.16816.F32 R192, R4.reuse, R30, R168 ;  /* 0x0000001e04c0723c */ /* 0x040fe200000018a8 */
[----:B------:R-:W3:Y:S06]  /*7250*/  LDSM.16.MT88.4 R28, [R206+0x17000] ;  /* 0x01700000ce1c783b */ /* 0x000eec0000004200 */
[----:B------:R-:W-:Y:S01]  /*7260*/  MOV R170, R249 ;  /* 0x000000f900aa7202 */ /* 0x000fe20000000f00 */
[----:B------:R-:W-:Y:S01]  /*7270*/  HMMA.16816.F32 R240, R4, R38, R180 ;  /* 0x0000002604f0723c */ /* 0x000fe200000018b4 */
[----:B------:R-:W-:Y:S01]  /*7280*/  MOV R171, R163 ;  /* 0x000000a300ab7202 */ /* 0x000fe20000000f00 */
[----:B------:R-:W-:Y:S01]  /*7290*/  IMAD.MOV.U32 R249, RZ, RZ, R161 ;  /* 0x000000fffff97224 */ /* 0x000fe200078e00a1 */
[----:B------:R-:W-:-:S02]  /*72a0*/  MOV R163, R147 ;  /* 0x0000009300a37202 */ /* 0x000fc40000000f00 */
[----:B------:R-:W-:Y:S02]  /*72b0*/  MOV R161, R145 ;  /* 0x0000009100a17202 */ /* 0x000fe40000000f00 */
[----:B------:R-:W-:Y:S01]  /*72c0*/  MOV R39, R153 ;  /* 0x0000009900277202 */ /* 0x000fe20000000f00 */
[C---:B----4-:R-:W-:Y:S01]  /*72d0*/  HMMA.16816.F32 R84, R4.reuse, R12, R84 ;  /* 0x0000000c0454723c */ /* 0x050fe20000001854 */
[----:B------:R-:W-:Y:S01]  /*72e0*/  MOV R153, R135 ;  /* 0x0000008700997202 */ /* 0x000fe20000000f00 */
[----:B------:R-:W-:Y:S01]  /*72f0*/  IMAD.MOV.U32 R38, RZ, RZ, R152 ;  /* 0x000000ffff267224 */ /* 0x000fe200078e0098 */
[----:B------:R4:W-:Y:S01]  /*7300*/  MUFU.EX2 R135, R0 ;  /* 0x0000000000877308 */ /* 0x0009e20000000800 */
[----:B------:R-:W-:Y:S01]  /*7310*/  IMAD.MOV.U32 R152, RZ, RZ, R128 ;  /* 0x000000ffff987224 */ /* 0x000fe200078e0080 */
[----:B------:R-:W-:Y:S01]  /*7320*/  MOV R89, R153 ;  /* 0x0000009900597202 */ /* 0x000fe20000000f00 */
[----:B------:R-:W-:Y:S01]  /*7330*/  IMAD.MOV.U32 R128, RZ, RZ, R9 ;  /* 0x000000ffff807224 */ /* 0x000fe200078e0009 */
[----:B------:R-:W-:Y:S01]  /*7340*/  MOV R91, R163 ;  /* 0x000000a3005b7202 */ /* 0x000fe20000000f00 */
[----:B------:R-:W-:Y:S01]  /*7350*/  HMMA.16816.F32 R184, R4, R14, R68 ;  /* 0x0000000e04b8723c */ /* 0x000fe20000001844 */
[----:B------:R-:W3:Y:S01]  /*7360*/  LDSM.16.MT88.4 R12, [R207+0x17000] ;  /* 0x01700000cf0c783b */ /* 0x000ee20000004200 */
[----:B------:R-:W-:-:S03]  /*7370*/  IMAD.MOV.U32 R90, RZ, RZ, R152 ;  /* 0x000000ffff5a7224 */ /* 0x000fc600078e0098 */
[----:B------:R-:W-:Y:S02]  /*7380*/  LDSM.16.MT88.4 R144, [R205+0x11800] ;  /* 0x01180000cd90783b */ /* 0x000fe40000004200 */
[----:B------:R-:W-:Y:S01]  /*7390*/  IMAD.MOV.U32 R68, RZ, RZ, R36 ;  /* 0x000000ffff447224 */ /* 0x000fe200078e0024 */
[C---:B------:R-:W-:Y:S01]  /*73a0*/  HMMA.16816.F32 R180, R4.reuse, R20, R48 ;  /* 0x0000001404b4723c */ /* 0x040fe20000001830 */
[----:B------:R-:W3:Y:S01]  /*73b0*/  LDSM.16.MT88.4 R48, [R206+0x13800] ;  /* 0x01380000ce30783b */ /* 0x000ee20000004200 */
[----:B------:R-:W-:Y:S01]  /*73c0*/  MOV R69, R39 ;  /* 0x0000002700457202 */ /* 0x000fe20000000f00 */
[----:B----4-:R-:W-:Y:S01]  /*73d0*/  FFMA.FTZ R0, R134, c[0x0][0x23c], -R2 ;  /* 0x00008f0086007a23 */ /* 0x010fe20000010802 */
[----:B------:R-:W-:Y:S01]  /*73e0*/  MOV R71, R171 ;  /* 0x000000ab00477202 */ /* 0x000fe20000000f00 */
[----:B------:R-:W-:Y:S02]  /*73f0*/  IMAD.MOV.U32 R70, RZ, RZ, R38 ;  /* 0x000000ffff467224 */ /* 0x000fe400078e0026 */
[----:B------:R4:W-:Y:S01]  /*7400*/  MUFU.EX2 R134, R0 ;  /* 0x0000000000867308 */ /* 0x0009e20000000800 */
[C---:B------:R-:W-:Y:S07]  /*7410*/  HMMA.16816.F32 R176, R4.reuse, R22, R76 ;  /* 0x0000001604b0723c */ /* 0x040fee000000184c */
[----:B------:R-:W-:Y:S01]  /*7420*/  IMAD.MOV.U32 R76, RZ, RZ, R162 ;  /* 0x000000ffff4c7224 */ /* 0x000fe200078e00a2 */
[----:B--2---:R-:W-:Y:S01]  /*7430*/  HMMA.16816.F32 R20, R4, R24, R56 ;  /* 0x000000180414723c */ /* 0x004fe20000001838 */
[----:B------:R-:W2:Y:S01]  /*7440*/  LDSM.16.MT88.4 R56, [R208+0x13800] ;  /* 0x01380000d038783b */ /* 0x000ea20000004200 */
[----:B------:R-:W-:Y:S01]  /*7450*/  MOV R77, R161 ;  /* 0x000000a1004d7202 */ /* 0x000fe20000000f00 */
[----:B------:R-:W-:Y:S01]  /*7460*/  IMAD.MOV.U32 R78, RZ, RZ, R160 ;  /* 0x000000ffff4e7224 */ /* 0x000fe200078e00a0 */
[----:B------:R-:W-:Y:S01]  /*7470*/  MOV R79, R37 ;  /* 0x00000025004f7202 */ /* 0x000fe20000000f00 */
[----:B------:R-:W-:Y:S01]  /*7480*/  LDSM.16.MT88.4 R160, [R208+0x11800] ;  /* 0x01180000d0a0783b */ /* 0x000fe20000004200 */
[----:B----4-:R-:W-:-:S02]  /*7490*/  FFMA.FTZ R0, R133, c[0x0][0x23c], -R2 ;  /* 0x00008f0085007a23 */ /* 0x010fc40000010802 */
[C---:B-1----:R-:W-:Y:S01]  /*74a0*/  HMMA.16816.F32 R172, R4.reuse, R32, R64 ;  /* 0x0000002004ac723c */ /* 0x042fe20000001840 */
[----:B------:R-:W1:Y:S01]  /*74b0*/  LDSM.16.MT88.4 R64, [R207+0x13800] ;  /* 0x01380000cf40783b */ /* 0x000e620000004200 */
[----:B------:R4:W4:Y:S06]  /*74c0*/  MUFU.EX2 R133, R0 ;  /* 0x0000000000857308 */ /* 0x00092c0000000800 */
[C---:B------:R-:W-:Y:S07]  /*74d0*/  HMMA.16816.F32 R24, R4.reuse, R26, R80 ;  /* 0x0000001a0418723c */ /* 0x040fee0000001850 */
[----:B------:R-:W-:Y:S01]  /*74e0*/  MOV R83, R18 ;  /* 0x0000001200537202 */ /* 0x000fe20000000f00 */
[----:B---3--:R-:W-:Y:S01]  /*74f0*/  HMMA.16816.F32 R8, R4, R28, R60 ;  /* 0x0000001c0408723c */ /* 0x008fe2000000183c */
[----:B----4-:R-:W-:-:S02]  /*7500*/  FFMA.FTZ R0, R19, c[0x0][0x23c], -R2 ;  /* 0x00008f0013007a23 */ /* 0x010fc40000010802 */
[----:B------:R-:W-:Y:S02]  /*7510*/  FFMA.FTZ R2, R170, c[0x0][0x23c], -R2 ;  /* 0x00008f00aa027a23 */ /* 0x000fe40000010802 */
[----:B------:R3:W-:Y:S02]  /*7520*/  MUFU.EX2 R19, R0 ;  /* 0x0000000000137308 */ /* 0x0007e40000000800 */
[----:B------:R-:W-:Y:S01]  /*7530*/  MOV R62, R128 ;  /* 0x00000080003e7202 */ /* 0x000fe20000000f00 */
[----:B------:R-:W-:Y:S01]  /*7540*/  IMAD.MOV.U32 R60, RZ, RZ, R130 ;  /* 0x000000ffff3c7224 */ /* 0x000fe200078e0082 */
[----:B------:R-:W-:Y:S01]  /*7550*/  MOV R61, R129 ;  /* 0x00000081003d7202 */ /* 0x000fe20000000f00 */
[----:B------:R-:W-:Y:S01]  /*7560*/  IMAD.MOV.U32 R63, RZ, RZ, R155 ;  /* 0x000000ffff3f7224 */ /* 0x000fe200078e009b */
[----:B------:R-:W-:Y:S01]  /*7570*/  F2FP.PACK_AB R128, R245, R246 ;  /* 0x000000f6f580723e */ /* 0x000fe200000000ff */
[C---:B------:R-:W-:Y:S01]  /*7580*/  HMMA.16816.F32 R28, R4.reuse, R30, R44 ;  /* 0x0000001e041c723c */ /* 0x040fe2000000182c */
[----:B------:R-:W-:Y:S01]  /*7590*/  F2FP.PACK_AB R129, R133, R134 ;  /* 0x000000868581723e */ /* 0x000fe200000000ff */
[----:B------:R-:W4:Y:S01]  /*75a0*/  MUFU.EX2 R18, R2 ;  /* 0x0000000200127308 */ /* 0x000f220000000800 */
[----:B------:R-:W-:Y:S01]  /*75b0*/  F2FP.PACK_AB R130, R135, R244 ;  /* 0x000000f48782723e */ /* 0x000fe200000000ff */
[----:B------:R-:W1:Y:S04]  /*75c0*/  LDSM.16.MT88.4 R152, [R206+0x11800] ;  /* 0x01180000ce98783b */ /* 0x000e680000004200 */
[----:B------:R-:W-:Y:S01]  /*75d0*/  HMMA.16816.F32 R136, R4, R12, R52 ;  /* 0x0000000c0488723c */ /* 0x000fe20000001834 */
[----:B------:R-:W1:Y:S01]  /*75e0*/  LDSM.16.MT88.4 R168, [R207+0x11800] ;  /* 0x01180000cfa8783b */ /* 0x000e620000004200 */
[----:B---3--:R-:W-:-:S06]  /*75f0*/  MOV R0, R131 ;  /* 0x0000008300007202 */ /* 0x008fcc0000000f00 */
[----:B------:R-:W-:Y:S01]  /*7600*/  HMMA.16816.F32 R12, R4, R14, R40 ;  /* 0x0000000e040c723c */ /* 0x000fe20000001828 */
[----:B------:R-:W3:Y:S01]  /*7610*/  LDSM.16.MT88.4 R40, [R205+0x13800] ;  /* 0x01380000cd28783b */ /* 0x000ee20000004200 */
[----:B----4-:R-:W-:Y:S02]  /*7620*/  F2FP.PACK_AB R131, R18, R19 ;  /* 0x000000131283723e */ /* 0x010fe400000000ff */
[----:B------:R-:W-:-:S04]  /*7630*/  MOV R2, R89 ;  /* 0x0000005900027202 */ /* 0x000fc80000000f00 */
[----:B------:R-:W-:Y:S01]  /*7640*/  HMMA.16816.F32 R32, R4, R34, R72 ;  /* 0x000000220420723c */ /* 0x000fe20000001848 */
[----:B------:R-:W4:Y:S04]  /*7650*/  LDSM.16.MT88.4 R72, [R205+0x15800] ;  /* 0x01580000cd48783b */ /* 0x000f280000004200 */
[----:B------:R-:W-:Y:S03]  /*7660*/  LDSM.16.MT88.4 R4, [R207+0x17800] ;  /* 0x01780000cf04783b */ /* 0x000fe60000004200 */
[C---:B------:R-:W-:Y:S07]  /*7670*/  HMMA.16816.F32 R44, R128.reuse, R48, R116 ;  /* 0x00000030802c723c */ /* 0x040fee0000001874 */
[----:B------:R-:W-:Y:S01]  /*7680*/  MOV R119, R62 ;  /* 0x0000003e00777202 */ /* 0x000fe20000000f00 */
[----:B--2---:R-:W-:Y:S01]  /*7690*/  HMMA.16816.F32 R52, R128, R56, R124 ;  /* 0x000000388034723c */ /* 0x004fe2000000187c */
[----:B------:R-:W-:Y:S01]  /*76a0*/  MOV R118, R63 ;  /* 0x0000003f00767202 */ /* 0x000fe20000000f00 */
[----:B------:R-:W-:Y:S01]  /*76b0*/  IMAD.MOV.U32 R116, RZ, RZ, R91 ;  /* 0x000000ffff747224 */ /* 0x000fe200078e005b */
[----:B------:R-:W-:-:S04]  /*76c0*/  MOV R117, R90 ;  /* 0x0000005a00757202 */ /* 0x000fc80000000f00 */
[----:B------:R-:W-:Y:S01]  /*76d0*/  MOV R125, R60 ;  /* 0x0000003c007d7202 */ /* 0x000fe20000000f00 */
[----:B------:R-:W-:Y:S01]  /*76e0*/  IMAD.MOV.U32 R124, RZ, RZ, R61 ;  /* 0x000000ffff7c7224 */ /* 0x000fe200078e003d */
[----:B------:R-:W-:Y:S01]  /*76f0*/  MOV R126, R0 ;  /* 0x00000000007e7202 */ /* 0x000fe20000000f00 */
[C---:B-1----:R-:W-:Y:S01]  /*7700*/  HMMA.16816.F32 R60, R128.reuse, R64, R236 ;  /* 0x00000040803c723c */ /* 0x042fe200000018ec */
[----:B------:R-:W-:Y:S02]  /*7710*/  IMAD.MOV.U32 R0, RZ, RZ, R88 ;  /* 0x000000ffff007224 */ /* 0x000fe400078e0058 */
[----:B------:R-:W-:Y:S01]  /*7720*/  IMAD.MOV.U32 R127, RZ, RZ, R83 ;  /* 0x000000ffff7f7224 */ /* 0x000fe200078e0053 */
[----:B------:R-:W-:Y:S03]  /*7730*/  LDSM.16.MT88.4 R88, [R208+0x15800] ;  /* 0x01580000d058783b */ /* 0x000fe60000004200 */
[----:B------:R-:W-:Y:S01]  /*7740*/  MOV R236, R68 ;  /* 0x0000004400ec7202 */ /* 0x000fe20000000f00 */
[----:B------:R-:W-:Y:S01]  /*7750*/  IMAD.MOV.U32 R237, RZ, RZ, R69 ;  /* 0x000000ffffed7224 */ /* 0x000fe200078e0045 */
[----:B------:R-:W-:Y:S01]  /*7760*/  MOV R238, R70 ;  /* 0x0000004600ee7202 */ /* 0x000fe20000000f00 */
[----:B------:R-:W-:Y:S01]  /*7770*/  HMMA.16816.F32 R56, R128, R58, R196 ;  /* 0x0000003a8038723c */ /* 0x000fe200000018c4 */
[----:B------:R-:W-:Y:S01]  /*7780*/  MOV R239, R71 ;  /* 0x0000004700ef7202 */ /* 0x000fe20000000f00 */
[----:B------:R-:W-:Y:S01]  /*7790*/  FADD.FTZ R2, R2, R236 ;  /* 0x000000ec02027221 */ /* 0x000fe20000010000 */
[----:B------:R-:W1:Y:S01]  /*77a0*/  LDSM.16.MT88.4 R80, [R206+0x15800] ;  /* 0x01580000ce50783b */ /* 0x000e620000004200 */
[----:B------:R-:W-:-:S02]  /*77b0*/  FADD.FTZ R0, R0, R237 ;  /* 0x000000ed00007221 */ /* 0x000fc40000010000 */
[----:B------:R-:W-:Y:S01]  /*77c0*/  FADD.FTZ R2, R238, R2 ;  /* 0x00000002ee027221 */ /* 0x000fe20000010000 */
[----:B------:R-:W-:Y:S01]  /*77d0*/  MOV R196, R76 ;  /* 0x0000004c00c47202 */ /* 0x000fe20000000f00 */
[----:B------:R-:W-:Y:S01]  /*77e0*/  FADD.FTZ R0, R239, R0 ;  /* 0x00000000ef007221 */ /* 0x000fe20000010000 */
[----:B------:R-:W-:Y:S01]  /*77f0*/  MOV R197, R77 ;  /* 0x0000004d00c57202 */ /* 0x000fe20000000f00 */
[----:B------:R-:W-:Y:S01]  /*7800*/  FADD.FTZ R2, R116, R2 ;  /* 0x0000000274027221 */ /* 0x000fe20000010000 */
[----:B------:R-:W-:Y:S01]  /*7810*/  MOV R199, R79 ;  /* 0x0000004f00c77202 */ /* 0x000fe20000000f00 */
[----:B------:R-:W-:Y:S01]  /*7820*/  FADD.FTZ R0, R117, R0 ;  /* 0x0000000075007221 */ /* 0x000fe20000010000 */
[----:B------:R-:W-:Y:S01]  /*7830*/  HMMA.16816.F32 R148, R128, R152, R148 ;  /* 0x000000988094723c */ /* 0x000fe20000001894 */
[----:B------:R-:W-:Y:S02]  /*7840*/  FADD.FTZ R2, R118, R2 ;  /* 0x0000000276027221 */ /* 0x000fe40000010000 */
[----:B------:R-:W-:-:S02]  /*7850*/  FADD.FTZ R0, R119, R0 ;  /* 0x0000000077007221 */ /* 0x000fc40000010000 */
[----:B------:R-:W-:Y:S02]  /*7860*/  IMAD.MOV.U32 R198, RZ, RZ, R78 ;  /* 0x000000ffffc67224 */ /* 0x000fe400078e004e */
[----:B------:R-:W-:Y:S01]  /*7870*/  FADD.FTZ R2, R196, R2 ;  /* 0x00000002c4027221 */ /* 0x000fe20000010000 */
[C---:B------:R-:W-:Y:S01]  /*7880*/  HMMA.16816.F32 R164, R128.reuse, R168, R164 ;  /* 0x000000a880a4723c */ /* 0x040fe200000018a4 */
[----:B------:R-:W-:Y:S02]  /*7890*/  FADD.FTZ R0, R197, R0 ;  /* 0x00000000c5007221 */ /* 0x000fe40000010000 */
[----:B------:R-:W-:Y:S02]  /*78a0*/  FADD.FTZ R2, R198, R2 ;  /* 0x00000002c6027221 */ /* 0x000fe40000010000 */
[----:B------:R-:W-:Y:S02]  /*78b0*/  FADD.FTZ R0, R199, R0 ;  /* 0x00000000c7007221 */ /* 0x000fe40000010000 */
[----:B------:R-:W-:Y:S01]  /*78c0*/  FADD.FTZ R2, R124, R2 ;  /* 0x000000027c027221 */ /* 0x000fe20000010000 */
[----:B---3--:R-:W-:Y:S01]  /*78d0*/  HMMA.16816.F32 R36, R128, R40, R108 ;  /* 0x000000288024723c */ /* 0x008fe2000000186c */
[----:B------:R-:W-:-:S02]  /*78e0*/  FADD.FTZ R0, R125, R0 ;  /* 0x000000007d007221 */ /* 0x000fc40000010000 */
[----:B------:R-:W-:Y:S02]  /*78f0*/  FADD.FTZ R2, R126, R2 ;  /* 0x000000027e027221 */ /* 0x000fe40000010000 */
[----:B------:R-:W-:Y:S02]  /*7900*/  FADD.FTZ R0, R127, R0 ;  /* 0x000000007f007221 */ /* 0x000fe40000010000 */
[----:B------:R-:W-:Y:S01]  /*7910*/  FADD.FTZ R2, R247, R2 ;  /* 0x00000002f7027221 */ /* 0x000fe20000010000 */
[----:B------:R-:W-:Y:S01]  /*7920*/  HMMA.16816.F32 R152, R128, R154, R96 ;  /* 0x0000009a8098723c */ /* 0x000fe20000001860 */
[----:B------:R-:W-:Y:S01]  /*7930*/  FADD.FTZ R0, R248, R0 ;  /* 0x00000000f8007221 */ /* 0x000fe20000010000 */
[----:B------:R-:W2:Y:S01]  /*7940*/  LDSM.16.MT88.4 R96, [R207+0x15800] ;  /* 0x01580000cf60783b */ /* 0x000ea20000004200 */
[----:B------:R-:W-:Y:S02]  /*7950*/  FADD.FTZ R2, R249, R2 ;  /* 0x00000002f9027221 */ /* 0x000fe40000010000 */
[----:B------:R-:W-:-:S02]  /*7960*/  FADD.FTZ R0, R250, R0 ;  /* 0x00000000fa007221 */ /* 0x000fc40000010000 */
[----:B------:R-:W-:Y:S01]  /*7970*/  FADD.FTZ R2, R251, R2 ;  /* 0x00000002fb027221 */ /* 0x000fe20000010000 */
[C---:B------:R-:W-:Y:S01]  /*7980*/  HMMA.16816.F32 R168, R128.reuse, R170, R104 ;  /* 0x000000aa80a8723c */ /* 0x040fe20000001868 */
[----:B------:R-:W3:Y:S01]  /*7990*/  LDSM.16.MT88.4 R104, [R205+0x17800] ;  /* 0x01780000cd68783b */ /* 0x000ee20000004200 */
[----:B------:R-:W-:Y:S02]  /*79a0*/  FADD.FTZ R0, R252, R0 ;  /* 0x00000000fc007221 */ /* 0x000fe40000010000 */
[----:B------:R-:W-:Y:S02]  /*79b0*/  FADD.FTZ R2, R246, R2 ;  /* 0x00000002f6027221 */ /* 0x000fe40000010000 */
[----:B------:R-:W-:Y:S02]  /*79c0*/  FADD.FTZ R0, R134, R0 ;  /* 0x0000000086007221 */ /* 0x000fe40000010000 */
[----:B------:R-:W-:Y:S01]  /*79d0*/  HMMA.16816.F32 R40, R128, R42, R112 ;  /* 0x0000002a8028723c */ /* 0x000fe20000001870 */
[----:B------:R-:W1:Y:S01]  /*79e0*/  LDSM.16.MT88.4 R112, [R206+0x17800] ;  /* 0x01780000ce70783b */ /* 0x000e620000004200 */
[----:B------:R-:W-:-:S02]  /*79f0*/  FADD.FTZ R2, R245, R2 ;  /* 0x00000002f5027221 */ /* 0x000fc40000010000 */
[----:B------:R-:W-:Y:S02]  /*7a00*/  FADD.FTZ R0, R133, R0 ;  /* 0x0000000085007221 */ /* 0x000fe40000010000 */
[----:B------:R-:W-:Y:S02]  /*7a10*/  FADD.FTZ R2, R244, R2 ;  /* 0x00000002f4027221 */ /* 0x000fe40000010000 */
[----:B------:R-:W-:Y:S01]  /*7a20*/  HMMA.16816.F32 R48, R128, R50, R120 ;  /* 0x000000328030723c */ /* 0x000fe20000001878 */
[----:B------:R-:W1:Y:S01]  /*7a30*/  LDSM.16.MT88.4 R120, [R208+0x17800] ;  /* 0x01780000d078783b */ /* 0x000e620000004200 */
[----:B------:R-:W-:Y:S02]  /*7a40*/  FADD.FTZ R0, R19, R0 ;  /* 0x0000000013007221 */ /* 0x000fe40000010000 */
[----:B------:R-:W-:Y:S02]  /*7a50*/  FADD.FTZ R248, R135, R2 ;  /* 0x0000000287f87221 */ /* 0x000fe40000010000 */
[----:B------:R-:W-:-:S02]  /*7a60*/  FADD.FTZ R249, R18, R0 ;  /* 0x0000000012f97221 */ /* 0x000fc40000010000 */
[C---:B------:R-:W-:Y:S01]  /*7a70*/  HMMA.16816.F32 R140, R128.reuse, R144, R140 ;  /* 0x00000090808c723c */ /* 0x040fe2000000188c */
[----:B------:R1:W-:Y:S04]  /*7a80*/  STL [R1+0x8], R248 ;  /* 0x000008f801007387 */ /* 0x0003e80000100800 */
[----:B------:R1:W-:Y:S03]  /*7a90*/  STL [R1+0xc], R249 ;  /* 0x00000cf901007387 */ /* 0x0003e60000100800 */
[C---:B------:R-:W-:Y:S08]  /*7aa0*/  HMMA.16816.F32 R156, R128.reuse, R160, R156 ;  /* 0x000000a0809c723c */ /* 0x040ff0000000189c */
[C---:B------:R-:W-:Y:S08]  /*7ab0*/  HMMA.16816.F32 R144, R128.reuse, R146, R92 ;  /* 0x000000928090723c */ /* 0x040ff0000000185c */
[C---:B------:R-:W-:Y:S08]  /*7ac0*/  HMMA.16816.F32 R160, R128.reuse, R162, R100 ;  /* 0x000000a280a0723c */ /* 0x040ff00000001864 */
[C---:B----4-:R-:W-:Y:S08]  /*7ad0*/  HMMA.16816.F32 R68, R128.reuse, R72, R232 ;  /* 0x000000488044723c */ /* 0x050ff000000018e8 */
[C---:B-1----:R-:W-:Y:S08]  /*7ae0*/  HMMA.16816.F32 R76, R128.reuse, R80, R200 ;  /* 0x00000050804c723c */ /* 0x042ff000000018c8 */
[C---:B------:R-:W-:Y:S08]  /*7af0*/  HMMA.16816.F32 R84, R128.reuse, R88, R84 ;  /* 0x000000588054723c */ /* 0x040ff00000001854 */
        /* <DEDUP_REMOVED lines=17> */
[----:B------:R-:W4:Y:S04]  /*7c10*/  LDL R247, [R1+0x30] ;  /* 0x0000300001f77983 */ /* 0x000f280000100800 */
[----:B------:R-:W4:Y:S04]  /*7c20*/  LDL.64 R198, [R1+0x40] ;  /* 0x0000400001c67983 */ /* 0x000f280000100a00 */
        /* <DEDUP_REMOVED lines=9> */
[----:B---3--:R-:W-:Y:S02]  /*7cc0*/  ISETP.GE.AND P4, PT, R250, c[0x0][0x220], PT ;  /* 0x00008800fa007a0c */ /* 0x008fe40003f86270 */
[----:B----4-:R-:W-:Y:S01]  /*7cd0*/  ISETP.GE.AND P5, PT, R247, c[0x0][0x220], PT ;  /* 0x00008800f7007a0c */ /* 0x010fe20003fa6270 */
[----:B------:R-:W-:Y:S01]  /*7ce0*/  IMAD.WIDE.U32 R4, R4, UR5, R198 ;  /* 0x0000000504047c25 */ /* 0x000fe2000f8e00c6 */
[----:B------:R-:W-:-:S04]  /*7cf0*/  ISETP.GE.AND P3, PT, R251, c[0x0][0x220], PT ;  /* 0x00008800fb007a0c */ /* 0x000fc80003f66270 */
[----:B------:R-:W-:-:S03]  /*7d00*/  IADD3 R0, R5, UR6, RZ ;  /* 0x0000000605007c10 */ /* 0x000fc6000fffe0ff */
[C---:B------:R-:W-:Y:S02]  /*7d10*/  @!P6 LEA R136, P2, R4.reuse, c[0x0][0x170], 0x1 ;  /* 0x00005c000488ea11 */ /* 0x040fe400078408ff */
[C---:B------:R-:W-:Y:S02]  /*7d20*/  @!P4 LEA R32, P0, R4.reuse, c[0x0][0x170], 0x1 ;  /* 0x00005c000420ca11 */ /* 0x040fe400078008ff */
[C-C-:B------:R-:W-:Y:S02]  /*7d30*/  @!P6 LEA.HI.X R137, R4.reuse, c[0x0][0x174], R0.reuse, 0x1, P2 ;  /* 0x00005d000489ea11 */ /* 0x140fe400010f0c00 */
[C---:B------:R-:W-:Y:S02]  /*7d40*/  @!P5 LEA R34, P1, R4.reuse, c[0x0][0x170], 0x1 ;  /* 0x00005c000422da11 */ /* 0x040fe400078208ff */
[C---:B------:R-:W-:Y:S02]  /*7d50*/  IADD3 R2, P2, R4.reuse, UR24, RZ ;  /* 0x0000001804027c10 */ /* 0x040fe4000ff5e0ff */
[----:B------:R-:W-:-:S02]  /*7d60*/  @!P4 LEA.HI.X R33, R4, c[0x0][0x174], R0, 0x1, P0 ;  /* 0x00005d000421ca11 */ /* 0x000fc400000f0c00 */
        /* <DEDUP_REMOVED lines=123> */
[----:B------:R-:W-:Y:S04]  /*8520*/  LDSM.16.M88.4 R240, [R210+0x8800] ;  /* 0x00880000d2f0783b */ /* 0x000fe80000000200 */
[----:B------:R-:W-:Y:S04]  /*8530*/  LDSM.16.M88.4 R244, [R210+0xd000] ;  /* 0x00d00000d2f4783b */ /* 0x000fe80000000200 */
        /* <DEDUP_REMOVED lines=11> */
[----:B------:R-:W1:Y:S07]  /*85f0*/  LDSM.16.M88.4 R4, [R214] ;  /* 0x00000000d604783b */ /* 0x000e6e0000000200 */
[C---:B------:R-:W-:Y:S08]  /*8600*/  HMMA.16816.F32 R200, R8.reuse, R184, R136 ;  /* 0x000000b808c8723c */ /* 0x040ff00000001888 */
[C---:B------:R-:W-:Y:S08]  /*8610*/  HMMA.16816.F32 R196, R8.reuse, R186, R176 ;  /* 0x000000ba08c4723c */ /* 0x040ff000000018b0 */
[C---:B--2---:R-:W-:Y:S01]  /*8620*/  HMMA.16816.F32 R184, R8.reuse, R180, R32 ;  /* 0x000000b408b8723c */ /* 0x044fe20000001820 */
[----:B------:R-:W2:Y:S07]  /*8630*/  LDSM.16.M88.4 R32, [R210+0x9000] ;  /* 0x00900000d220783b */ /* 0x000eae0000000200 */
[C---:B---3--:R-:W-:Y:S01]  /*8640*/  HMMA.16816.F32 R172, R8.reuse, R192, R24 ;  /* 0x000000c008ac723c */ /* 0x048fe20000001818 */
[----:B------:R-:W3:Y:S07]  /*8650*/  LDSM.16.M88.4 R24, [R210+0x9800] ;  /* 0x00980000d218783b */ /* 0x000eee0000000200 */
[C---:B------:R-:W-:Y:S01]  /*8660*/  HMMA.16816.F32 R176, R8.reuse, R182, R28 ;  /* 0x000000b608b0723c */ /* 0x040fe2000000181c */
[----:B------:R-:W-:Y:S07]  /*8670*/  LDSM.16.M88.4 R180, [R209] ;  /* 0x00000000d1b4783b */ /* 0x000fee0000000200 */
[C---:B------:R-:W-:Y:S08]  /*8680*/  HMMA.16816.F32 R136, R8.reuse, R194, R20 ;  /* 0x000000c20888723c */ /* 0x040ff00000001814 */
[C---:B------:R-:W-:Y:S08]  /*8690*/  HMMA.16816.F32 R28, R8.reuse, R236, R12 ;  /* 0x000000ec081c723c */ /* 0x040ff0000000180c */
[----:B------:R-:W-:Y:S01]  /*86a0*/  HMMA.16816.F32 R20, R8, R238, R188 ;  /* 0x000000ee0814723c */ /* 0x000fe200000018bc */
[----:B------:R-:W3:Y:S04]  /*86b0*/  LDSM.16.M88.4 R8, [R213] ;  /* 0x00000000d508783b */ /* 0x000ee80000000200 */
[----:B------:R-:W3:Y:S03]  /*86c0*/  LDSM.16.M88.4 R188, [R209+0x800] ;  /* 0x00080000d1bc783b */ /* 0x000ee60000000200 */
[C---:B-1----:R-:W-:Y:S01]  /*86d0*/  HMMA.16816.F32 R12, R4.reuse, R232, R200 ;  /* 0x000000e8040c723c */ /* 0x042fe200000018c8 */
[----:B------:R-:W-:Y:S04]  /*86e0*/  LDSM.16.M88.4 R200, [R204+0xb000] ;  /* 0x00b00000ccc8783b */ /* 0x000fe80000000200 */
[----:B------:R-:W-:Y:S03]  /*86f0*/  LDSM.16.M88.4 R236, [R210+0xb800] ;  /* 0x00b80000d2ec783b */ /* 0x000fe60000000200 */
[C---:B------:R-:W-:Y:S01]  /*8700*/  HMMA.16816.F32 R196, R4.reuse, R234, R196 ;  /* 0x000000ea04c4723c */ /* 0x040fe200000018c4 */
[----:B------:R-:W1:Y:S07]  /*8710*/  LDSM.16.M88.4 R232, [R209+0x1000] ;  /* 0x00100000d1e8783b */ /* 0x000e6e0000000200 */
[C---:B------:R-:W-:Y:S08]  /*8720*/  HMMA.16816.F32 R192, R4.reuse, R240, R184 ;  /* 0x000000f004c0723c */ /* 0x040ff000000018b8 */
[C---:B------:R-:W-:Y:S01]  /*8730*/  HMMA.16816.F32 R184, R4.reuse, R242, R176 ;  /* 0x000000f204b8723c */ /* 0x040fe200000018b0 */
[----:B------:R-:W-:Y:S07]  /*8740*/  LDSM.16.M88.4 R240, [R225] ;  /* 0x00000000e1f0783b */ /* 0x000fee0000000200 */
[C---:B--2---:R-:W-:Y:S08]  /*8750*/  HMMA.16816.F32 R176, R4.reuse, R32, R172 ;  /* 0x0000002004b0723c */ /* 0x044ff000000018ac */
[C---:B------:R-:W-:Y:S08]  /*8760*/  HMMA.16816.F32 R172, R4.reuse, R34, R136 ;  /* 0x0000002204ac723c */ /* 0x040ff00000001888 */
[C---:B---3--:R-:W-:Y:S01]  /*8770*/  HMMA.16816.F32 R136, R4.reuse, R24, R28 ;  /* 0x000000180488723c */ /* 0x048fe2000000181c */
[----:B------:R-:W2:Y:S07]  /*8780*/  LDSM.16.M88.4 R28, [R209+0x1800] ;  /* 0x00180000d11c783b */ /* 0x000eae0000000200 */
[----:B------:R-:W-:Y:S01]  /*8790*/  HMMA.16816.F32 R32, R4, R26, R20 ;  /* 0x0000001a0420723c */ /* 0x000fe20000001814 */
[----:B------:R-:W-:Y:S04]  /*87a0*/  LDSM.16.M88.4 R4, [R211+0x2000] ;  /* 0x00200000d304783b */ /* 0x000fe80000000200 */
[----:B------:R-:W3:Y:S03]  /*87b0*/  LDSM.16.M88.4 R24, [R204+0xa000] ;  /* 0x00a00000cc18783b */ /* 0x000ee60000000200 */
[C---:B------:R-:W-:Y:S08]  /*87c0*/  HMMA.16816.F32 R20, R8.reuse, R180, R12 ;  /* 0x000000b40814723c */ /* 0x040ff0000000180c */
[C---:B------:R-:W-:Y:S01]  /*87d0*/  HMMA.16816.F32 R12, R8.reuse, R182, R196 ;  /* 0x000000b6080c723c */ /* 0x040fe200000018c4 */
[----:B------:R-:W3:Y:S07]  /*87e0*/  LDSM.16.M88.4 R196, [R204+0xa800] ;  /* 0x00a80000ccc4783b */ /* 0x000eee0000000200 */
        /* <DEDUP_REMOVED lines=8> */
[----:B------:R-:W2:Y:S04]  /*8870*/  LDSM.16.M88.4 R32, [R227] ;  /* 0x00000000e320783b */ /* 0x000ea80000000200 */
[----:B------:R-:W1:Y:S01]  /*8880*/  LDSM.16.M88.4 R28, [R226] ;  /* 0x00000000e21c783b */ /* 0x000e620000000200 */
[C---:B---3--:R-:W-:Y:S08]  /*8890*/  HMMA.16816.F32 R136, R4.reuse, R24, R20 ;  /* 0x000000180488723c */ /* 0x048ff00000001814 */
[C---:B------:R-:W-:Y:S08]  /*88a0*/  HMMA.16816.F32 R24, R4.reuse, R26, R12 ;  /* 0x0000001a0418723c */ /* 0x040ff0000000180c */
[C---:B------:R-:W-:Y:S08]  /*88b0*/  HMMA.16816.F32 R20, R4.reuse, R196, R192 ;  /* 0x000000c40414723c */ /* 0x040ff000000018c0 */
[C---:B------:R-:W-:Y:S08]  /*88c0*/  HMMA.16816.F32 R12, R4.reuse, R198, R188 ;  /* 0x000000c6040c723c */ /* 0x040ff000000018bc */
[C---:B------:R-:W-:Y:S08]  /*88d0*/  HMMA.16816.F32 R196, R4.reuse, R200, R184 ;  /* 0x000000c804c4723c */ /* 0x040ff000000018b8 */
[C---:B------:R-:W-:Y:S01]  /*88e0*/  HMMA.16816.F32 R192, R4.reuse, R202, R180 ;  /* 0x000000ca04c0723c */ /* 0x040fe200000018b4 */
[----:B------:R-:W3:Y:S07]  /*88f0*/  LDSM.16.M88.4 R200, [R224] ;  /* 0x00000000e0c8783b */ /* 0x000eee0000000200 */
        /* <DEDUP_REMOVED lines=9> */
[----:B------:R-:W2:Y:S07]  /*8990*/  LDSM.16.M88.4 R28, [R210+0xb000] ;  /* 0x00b00000d21c783b */ /* 0x000eae0000000200 */
[C---:B------:R-:W-:Y:S01]  /*89a0*/  HMMA.16816.F32 R20, R8.reuse, R240, R196 ;  /* 0x000000f00814723c */ /* 0x040fe200000018c4 */
[----:B------:R-:W-:Y:S07]  /*89b0*/  LDSM.16.M88.4 R196, [R209+0x2000] ;  /* 0x00200000d1c4783b */ /* 0x000fee0000000200 */
[C---:B------:R-:W-:Y:S01]  /*89c0*/  HMMA.16816.F32 R12, R8.reuse, R242, R192 ;  /* 0x000000f2080c723c */ /* 0x040fe200000018c0 */
[----:B------:R-:W-:Y:S07]  /*89d0*/  LDSM.16.M88.4 R240, [R209+0x5800] ;  /* 0x00580000d1f0783b */ /* 0x000fee0000000200 */
        /* <DEDUP_REMOVED lines=11> */
[C---:B------:R-:W-:Y:S08]  /*8a90*/  HMMA.16816.F32 R32, R4.reuse, R30, R12 ;  /* 0x0000001e0420723c */ /* 0x040ff0000000180c */
[C---:B------:R-:W-:Y:S01]  /*8aa0*/  HMMA.16816.F32 R28, R4.reuse, R236, R136 ;  /* 0x000000ec041c723c */ /* 0x040fe20000001888 */
[----:B------:R-:W2:Y:S07]  /*8ab0*/  LDSM.16.M88.4 R136, [R209+0x3000] ;  /* 0x00300000d188783b */ /* 0x000eae0000000200 */
[----:B------:R-:W-:Y:S01]  /*8ac0*/  HMMA.16816.F32 R20, R4, R238, R184 ;  /* 0x000000ee0414723c */ /* 0x000fe200000018b8 */
[----:B------:R-:W4:Y:S04]  /*8ad0*/  LDSM.16.M88.4 R4, [R211+0x4000] ;  /* 0x00400000d304783b */ /* 0x000f280000000200 */
[----:B------:R-:W-:Y:S03]  /*8ae0*/  LDSM.16.M88.4 R236, [R220] ;  /* 0x00000000dcec783b */ /* 0x000fe60000000200 */
[C---:B---3--:R-:W-:Y:S08]  /*8af0*/  HMMA.16816.F32 R12, R8.reuse, R196, R192 ;  /* 0x000000c4080c723c */ /* 0x048ff000000018c0 */
[C---:B------:R-:W-:Y:S01]  /*8b00*/  HMMA.16816.F32 R188, R8.reuse, R198, R188 ;  /* 0x000000c608bc723c */ /* 0x040fe200000018bc */
[----:B------:R-:W3:Y:S07]  /*8b10*/  LDSM.16.M88.4 R196, [R204+0xc800] ;  /* 0x00c80000ccc4783b */ /* 0x000eee0000000200 */
[C---:B-1----:R-:W-:Y:S08]  /*8b20*/  HMMA.16816.F32 R184, R8.reuse, R232, R180 ;  /* 0x000000e808b8723c */ /* 0x042ff000000018b4 */
[C---:B------:R-:W-:Y:S01]  /*8b30*/  HMMA.16816.F32 R180, R8.reuse, R234, R176 ;  /* 0x000000ea08b4723c */ /* 0x040fe200000018b0 */
[----:B------:R-:W1:Y:S07]  /*8b40*/  LDSM.16.M88.4 R232, [R204+0xd000] ;  /* 0x00d00000cce8783b */ /* 0x000e6e0000000200 */
[C---:B--2---:R-:W-:Y:S08]  /*8b50*/  HMMA.16816.F32 R176, R8.reuse, R136, R172 ;  /* 0x0000008808b0723c */ /* 0x044ff000000018ac */
[C---:B------:R-:W-:Y:S08]  /*8b60*/  HMMA.16816.F32 R172, R8.reuse, R138, R32 ;  /* 0x0000008a08ac723c */ /* 0x040ff00000001820 */
[C---:B------:R-:W-:Y:S01]  /*8b70*/  HMMA.16816.F32 R136, R8.reuse, R24, R28 ;  /* 0x000000180888723c */ /* 0x040fe2000000181c */
[----:B------:R-:W2:Y:S07]  /*8b80*/  LDSM.16.M88.4 R28, [R204+0xd800] ;  /* 0x00d80000cc1c783b */ /* 0x000eae0000000200 */
[----:B------:R-:W-:Y:S01]  /*8b90*/  HMMA.16816.F32 R32, R8, R26, R20 ;  /* 0x0000001a0820723c */ /* 0x000fe20000001814 */
[----:B------:R-:W-:Y:S04]  /*8ba0*/  LDSM.16.M88.4 R8, [R212+0x4000] ;  /* 0x00400000d408783b */ /* 0x000fe80000000200 */
[----:B------:R-:W2:Y:S03]  /*8bb0*/  LDSM.16.M88.4 R24, [R223] ;  /* 0x00000000df18783b */ /* 0x000ea60000000200 */
[C---:B----4-:R-:W-:Y:S08]  /*8bc0*/  HMMA.16816.F32 R20, R4.reuse, R200, R12 ;  /* 0x000000c80414723c */ /* 0x050ff0000000180c */
[C---:B------:R-:W-:Y:S01]  /*8bd0*/  HMMA.16816.F32 R12, R4.reuse, R202, R188 ;  /* 0x000000ca040c723c */ /* 0x040fe200000018bc */
[----:B------:R-:W4:Y:S07]  /*8be0*/  LDSM.16.M88.4 R200, [R222] ;  /* 0x00000000dec8783b */ /* 0x000f2e0000000200 */
[C---:B---3--:R-:W-:Y:S08]  /*8bf0*/  HMMA.16816.F32 R192, R4.reuse, R196, R184 ;  /* 0x000000c404c0723c */ /* 0x048ff000000018b8 */
[C---:B------:R-:W-:Y:S01]  /*8c00*/  HMMA.16816.F32 R188, R4.reuse, R198, R180 ;  /* 0x000000c604bc723c */ /* 0x040fe200000018b4 */
[----:B------:R-:W3:Y:S07]  /*8c10*/  LDSM.16.M88.4 R196, [R221] ;  /* 0x00000000ddc4783b */ /* 0x000eee0000000200 */
[C---:B-1----:R-:W-:Y:S08]  /*8c20*/  HMMA.16816.F32 R184, R4.reuse, R232, R176 ;  /* 0x000000e804b8723c */ /* 0x042ff000000018b0 */
[C---:B------:R-:W-:Y:S01]  /*8c30*/  HMMA.16816.F32 R180, R4.reuse, R234, R172 ;  /* 0x000000ea04b4723c */ /* 0x040fe200000018ac */
[----:B------:R-:W-:Y:S07]  /*8c40*/  LDSM.16.M88.4 R232, [R210+0xd800] ;  /* 0x00d80000d2e8783b */ /* 0x000fee0000000200 */
[C---:B--2---:R-:W-:Y:S08]  /*8c50*/  HMMA.16816.F32 R176, R4.reuse, R28, R136 ;  /* 0x0000001c04b0723c */ /* 0x044ff00000001888 */
[----:B------:R-:W-:Y:S01]  /*8c60*/  HMMA.16816.F32 R172, R4, R30, R32 ;  /* 0x0000001e04ac723c */ /* 0x000fe20000001820 */
[----:B------:R-:W-:Y:S04]  /*8c70*/  LDSM.16.M88.4 R4, [R214+0x4000] ;  /* 0x00400000d604783b */ /* 0x000fe80000000200 */
[----:B------:R-:W1:Y:S03]  /*8c80*/  LDSM.16.M88.4 R32, [R210+0xc000] ;  /* 0x00c00000d220783b */ /* 0x000e660000000200 */
[C---:B------:R-:W-:Y:S01]  /*8c90*/  HMMA.16816.F32 R136, R8.reuse, R24, R20 ;  /* 0x000000180888723c */ /* 0x040fe20000001814 */
[----:B------:R-:W2:Y:S07]  /*8ca0*/  LDSM.16.M88.4 R28, [R210+0xc800] ;  /* 0x00c80000d21c783b */ /* 0x000eae0000000200 */
[C---:B------:R-:W-:Y:S08]  /*8cb0*/  HMMA.16816.F32 R24, R8.reuse, R26, R12 ;  /* 0x0000001a0818723c */ /* 0x040ff0000000180c */
[C---:B----4-:R-:W-:Y:S08]  /*8cc0*/  HMMA.16816.F32 R12, R8.reuse, R202, R188 ;  /* 0x000000ca080c723c */ /* 0x050ff000000018bc */
[C---:B------:R-:W-:Y:S08]  /*8cd0*/  HMMA.16816.F32 R20, R8.reuse, R200, R192 ;  /* 0x000000c80814723c */ /* 0x040ff000000018c0 */
[C---:B---3--:R-:W-:Y:S08]  /*8ce0*/  HMMA.16816.F32 R200, R8.reuse, R196, R184 ;  /* 0x000000c408c8723c */ /* 0x048ff000000018b8 */
[C---:B------:R-:W-:Y:S08]  /*8cf0*/  HMMA.16816.F32 R196, R8.reuse, R198, R180 ;  /* 0x000000c608c4723c */ /* 0x040ff000000018b4 */
[C---:B------:R-:W-:Y:S08]  /*8d00*/  HMMA.16816.F32 R192, R8.reuse, R236, R176 ;  /* 0x000000ec08c0723c */ /* 0x040ff000000018b0 */
[----:B------:R-:W-:Y:S01]  /*8d10*/  HMMA.16816.F32 R188, R8, R238, R172 ;  /* 0x000000ee08bc723c */ /* 0x000fe200000018ac */
[----:B------:R-:W-:Y:S04]  /*8d20*/  LDSM.16.M88.4 R8, [R213+0x4000] ;  /* 0x00400000d508783b */ /* 0x000fe80000000200 */
[----:B------:R-:W3:Y:S03]  /*8d30*/  LDSM.16.M88.4 R236, [R209+0x4000] ;  /* 0x00400000d1ec783b */ /* 0x000ee60000000200 */
[C---:B-1----:R-:W-:Y:S01]  /*8d40*/  HMMA.16816.F32 R184, R4.reuse, R32, R136 ;  /* 0x0000002004b8723c */ /* 0x042fe20000001888 */
[----:B------:R-:W1:Y:S04]  /*8d50*/  LDSM.16.M88.4 R172, [R209+0x4800] ;  /* 0x00480000d1ac783b */ /* 0x000e680000000200 */
[----:B------:R-:W4:Y:S03]  /*8d60*/  LDSM.16.M88.4 R136, [R209+0x5000] ;  /* 0x00500000d188783b */ /* 0x000f260000000200 */
[C---:B------:R-:W-:Y:S08]  /*8d70*/  HMMA.16816.F32 R180, R4.reuse, R34, R24 ;  /* 0x0000002204b4723c */ /* 0x040ff00000001818 */
[C---:B--2---:R-:W-:Y:S08]  /*8d80*/  HMMA.16816.F32 R32, R4.reuse, R30, R12 ;  /* 0x0000001e0420723c */ /* 0x044ff0000000180c */
[C---:B------:R-:W-:Y:S08]  /*8d90*/  HMMA.16816.F32 R176, R4.reuse, R28, R20 ;  /* 0x0000001c04b0723c */ /* 0x040ff00000001814 */
[C---:B------:R-:W-:Y:S01]  /*8da0*/  HMMA.16816.F32 R28, R4.reuse, R244, R200 ;  /* 0x000000f4041c723c */ /* 0x040fe200000018c8 */
[----:B------:R-:W-:Y:S07]  /*8db0*/  LDSM.16.M88.4 R200, [R204+0xe000] ;  /* 0x00e00000ccc8783b */ /* 0x000fee0000000200 */
[C---:B------:R-:W-:Y:S08]  /*8dc0*/  HMMA.16816.F32 R24, R4.reuse, R246, R196 ;  /* 0x000000f60418723c */ /* 0x040ff000000018c4 */
[C---:B------:R-:W-:Y:S08]  /*8dd0*/  HMMA.16816.F32 R20, R4.reuse, R232, R192 ;  /* 0x000000e80414723c */ /* 0x040ff000000018c0 */
[----:B------:R-:W-:Y:S01]  /*8de0*/  HMMA.16816.F32 R12, R4, R234, R188 ;  /* 0x000000ea040c723c */ /* 0x000fe200000018bc */
[----:B------:R-:W-:Y:S04]  /*8df0*/  LDSM.16.M88.4 R4, [R211+0x6000] ;  /* 0x00600000d304783b */ /* 0x000fe80000000200 */
[----:B------:R-:W2:Y:S03]  /*8e00*/  LDSM.16.M88.4 R232, [R204+0xe800] ;  /* 0x00e80000cce8783b */ /* 0x000ea60000000200 */
[C---:B---3--:R-:W-:Y:S08]  /*8e10*/  HMMA.16816.F32 R196, R8.reuse, R236, R184 ;  /* 0x000000ec08c4723c */ /* 0x048ff000000018b8 */
[C---:B-1----:R-:W-:Y:S01]  /*8e20*/  HMMA.16816.F32 R184, R8.reuse, R174, R32 ;  /* 0x000000ae08b8723c */ /* 0x042fe20000001820 */
[----:B------:R-:W1:Y:S07]  /*8e30*/  LDSM.16.M88.4 R32, [R204+0xf000] ;  /* 0x00f00000cc20783b */ /* 0x000e6e0000000200 */
[C---:B------:R-:W-:Y:S08]  /*8e40*/  HMMA.16816.F32 R192, R8.reuse, R238, R180 ;  /* 0x000000ee08c0723c */ /* 0x040ff000000018b4 */
[C---:B----4-:R-:W-:Y:S01]  /*8e50*/  HMMA.16816.F32 R180, R8.reuse, R136, R28 ;  /* 0x0000008808b4723c */ /* 0x050fe2000000181c */
[----:B------:R-:W3:Y:S07]  /*8e60*/  LDSM.16.M88.4 R28, [R204+0xf800] ;  /* 0x00f80000cc1c783b */ /* 0x000eee0000000200 */
[C---:B------:R-:W-:Y:S08]  /*8e70*/  HMMA.16816.F32 R188, R8.reuse, R172, R176 ;  /* 0x000000ac08bc723c */ /* 0x040ff000000018b0 */
[C---:B------:R-:W-:Y:S01]  /*8e80*/  HMMA.16816.F32 R176, R8.reuse, R138, R24 ;  /* 0x0000008a08b0723c */ /* 0x040fe20000001818 */
[----:B------:R-:W-:Y:S07]  /*8e90*/  LDSM.16.M88.4 R136, [R219] ;  /* 0x00000000db88783b */ /* 0x000fee0000000200 */
[C---:B------:R-:W-:Y:S08]  /*8ea0*/  HMMA.16816.F32 R172, R8.reuse, R240, R20 ;  /* 0x000000f008ac723c */ /* 0x040ff00000001814 */
[----:B------:R-:W-:Y:S01]  /*8eb0*/  HMMA.16816.F32 R24, R8, R242, R12 ;  /* 0x000000f20818723c */ /* 0x000fe2000000180c */
[----:B------:R-:W4:Y:S04]  /*8ec0*/  LDSM.16.M88.4 R12, [R212+0x6000] ;  /* 0x00600000d40c783b */ /* 0x000f280000000200 */
[----:B------:R-:W-:Y:S03]  /*8ed0*/  LDSM.16.M88.4 R8, [R214+0x6000] ;  /* 0x00600000d608783b */ /* 0x000fe60000000200 */
[C---:B--2---:R-:W-:Y:S08]  /*8ee0*/  HMMA.16816.F32 R236, R4.reuse, R232, R188 ;  /* 0x000000e804ec723c */ /* 0x044ff000000018bc */
[C---:B------:R-:W-:Y:S08]  /*8ef0*/  HMMA.16816.F32 R188, R4.reuse, R234, R184 ;  /* 0x000000ea04bc723c */ /* 0x040ff000000018b8 */
[C---:B-1----:R-:W-:Y:S08]  /*8f00*/  HMMA.16816.F32 R184, R4.reuse, R32, R180 ;  /* 0x0000002004b8723c */ /* 0x042ff000000018b4 */
[C---:B------:R-:W-:Y:S01]  /*8f10*/  HMMA.16816.F32 R180, R4.reuse, R34, R176 ;  /* 0x0000002204b4723c */ /* 0x040fe200000018b0 */
[----:B------:R-:W1:Y:S07]  /*8f20*/  LDSM.16.M88.4 R32, [R218] ;  /* 0x00000000da20783b */ /* 0x000e6e0000000200 */
[C---:B------:R-:W-:Y:S08]  /*8f30*/  HMMA.16816.F32 R20, R4.reuse, R200, R196 ;  /* 0x000000c80414723c */ /* 0x040ff000000018c4 */
[C---:B------:R-:W-:Y:S01]  /*8f40*/  HMMA.16816.F32 R192, R4.reuse, R202, R192 ;  /* 0x000000ca04c0723c */ /* 0x040fe200000018c0 */
[----:B------:R-:W-:Y:S07]  /*8f50*/  LDSM.16.M88.4 R200, [R210+0xe000] ;  /* 0x00e00000d2c8783b */ /* 0x000fee0000000200 */
[C---:B---3--:R-:W-:Y:S01]  /*8f60*/  HMMA.16816.F32 R232, R4.reuse, R28, R172 ;  /* 0x0000001c04e8723c */ /* 0x048fe200000018ac */
[----:B------:R-:W-:Y:S07]  /*8f70*/  LDSM.16.M88.4 R172, [R209+0x6000] ;  /* 0x00600000d1ac783b */ /* 0x000fee0000000200 */
[----:B------:R-:W-:Y:S01]  /*8f80*/  HMMA.16816.F32 R176, R4, R30, R24 ;  /* 0x0000001e04b0723c */ /* 0x000fe20000001818 */
[----:B------:R-:W2:Y:S04]  /*8f90*/  LDSM.16.M88.4 R28, [R217] ;  /* 0x00000000d91c783b */ /* 0x000ea80000000200 */
[----:B------:R-:W-:Y:S03]  /*8fa0*/  LDSM.16.M88.4 R4, [R213+0x6000] ;  /* 0x00600000d504783b */ /* 0x000fe60000000200 */
[C---:B----4-:R-:W-:Y:S08]  /*8fb0*/  HMMA.16816.F32 R20, R12.reuse, R136, R20 ;  /* 0x000000880c14723c */ /* 0x050ff00000001814 */
[C---:B------:R-:W-:Y:S01]  /*8fc0*/  HMMA.16816.F32 R24, R12.reuse, R138, R192 ;  /* 0x0000008a0c18723c */ /* 0x040fe200000018c0 */
[----:B------:R-:W3:Y:S07]  /*8fd0*/  LDSM.16.M88.4 R136, [R216] ;  /* 0x00000000d888783b */ /* 0x000eee0000000200 */
[C---:B-1----:R-:W-:Y:S08]  /*8fe0*/  HMMA.16816.F32 R236, R12.reuse, R32, R236 ;  /* 0x000000200cec723c */ /* 0x042ff000000018ec */
[C---:B--2---:R-:W-:Y:S08]  /*8ff0*/  HMMA.16816.F32 R192, R12.reuse, R28, R184 ;  /* 0x0000001c0cc0723c */ /* 0x044ff000000018b8 */
[----:B------:R-:W-:Y:S01]  /*9000*/  HMMA.16816.F32 R196, R12, R30, R180 ;  /* 0x0000001e0cc4723c */ /* 0x000fe200000018b4 */
[----:B------:R-:W1:Y:S04]  /*9010*/  LDSM.16.M88.4 R28, [R210+0xe800] ;  /* 0x00e80000d21c783b */ /* 0x000e680000000200 */
[----:B------:R-:W2:Y:S03]  /*9020*/  LDSM.16.M88.4 R180, [R210+0xf000] ;  /* 0x00f00000d2b4783b */ /* 0x000ea60000000200 */
[C---:B------:R-:W-:Y:S08]  /*9030*/  HMMA.16816.F32 R20, R8.reuse, R200, R20 ;  /* 0x000000c80814723c */ /* 0x040ff00000001814 */
[----:B------:R-:W-:Y:S08]  /*9040*/  HMMA.16816.F32 R24, R8, R202, R24 ;  /* 0x000000ca0818723c */ /* 0x000ff00000001818 */
[C---:B---3--:R-:W-:Y:S01]  /*9050*/  HMMA.16816.F32 R200, R12.reuse, R138, R176 ;  /* 0x0000008a0cc8723c */ /* 0x048fe200000018b0 */
[----:B------:R-:W3:Y:S07]  /*9060*/  LDSM.16.M88.4 R176, [R209+0x6800] ;  /* 0x00680000d1b0783b */ /* 0x000eee0000000200 */
[----:B------:R-:W-:Y:S08]  /*9070*/  HMMA.16816.F32 R232, R12, R136, R232 ;  /* 0x000000880ce8723c */ /* 0x000ff000000018e8 */
[----:B-1----:R-:W-:Y:S08]  /*9080*/  HMMA.16816.F32 R136, R8, R28, R236 ;  /* 0x0000001c0888723c */ /* 0x002ff000000018ec */
[----:B------:R-:W-:Y:S08]  /*9090*/  HMMA.16816.F32 R188, R12, R34, R188 ;  /* 0x000000220cbc723c */ /* 0x000ff000000018bc */
[C---:B------:R-:W-:Y:S08]  /*90a0*/  HMMA.16816.F32 R240, R4.reuse, R172, R20 ;  /* 0x000000ac04f0723c */ /* 0x040ff00000001814 */
[----:B------:R-:W-:Y:S01]  /*90b0*/  HMMA.16816.F32 R184, R4, R174, R24 ;  /* 0x000000ae04b8723c */ /* 0x000fe20000001818 */
[----:B------:R-:W1:Y:S07]  /*90c0*/  LDSM.16.M88.4 R172, [R210+0xf800] ;  /* 0x00f80000d2ac783b */ /* 0x000e6e0000000200 */
[C---:B--2---:R-:W-:Y:S08]  /*90d0*/  HMMA.16816.F32 R192, R8.reuse, R180, R192 ;  /* 0x000000b408c0723c */ /* 0x044ff000000018c0 */
[----:B------:R-:W-:Y:S08]  /*90e0*/  HMMA.16816.F32 R196, R8, R182, R196 ;  /* 0x000000b608c4723c */ /* 0x000ff000000018c4 */
[----:B---3--:R-:W-:Y:S01]  /*90f0*/  HMMA.16816.F32 R180, R4, R176, R136 ;  /* 0x000000b004b4723c */ /* 0x008fe20000001888 */
[----:B------:R-:W2:Y:S07]  /*9100*/  LDSM.16.M88.4 R136, [R209+0x7000] ;  /* 0x00700000d188783b */ /* 0x000eae0000000200 */
[----:B------:R-:W-:Y:S01]  /*9110*/  HMMA.16816.F32 R188, R8, R30, R188 ;  /* 0x0000001e08bc723c */ /* 0x000fe200000018bc */
[----:B------:R-:W-:-:S07]  /*9120*/  IMAD.SHL.U32 R251, R251, 0x2, RZ ;  /* 0x00000002fbfb7824 */ /* 0x000fce00078e00ff */
[C---:B-1----:R-:W-:Y:S08]  /*9130*/  HMMA.16816.F32 R232, R8.reuse, R172, R232 ;  /* 0x000000ac08e8723c */ /* 0x042ff000000018e8 */
[----:B------:R-:W-:Y:S01]  /*9140*/  HMMA.16816.F32 R200, R8, R174, R200 ;  /* 0x000000ae08c8723c */ /* 0x000fe200000018c8 */
[----:B------:R-:W-:-:S07]  /*9150*/  LOP3.LUT R251, R251, 0x6, RZ, 0xc0, !PT ;  /* 0x00000006fbfb7812 */ /* 0x000fce00078ec0ff */
[----:B------:R-:W-:Y:S01]  /*9160*/  HMMA.16816.F32 R172, R4, R178, R188 ;  /* 0x000000b204ac723c */ /* 0x000fe200000018bc */
[----:B------:R-:W1:Y:S01]  /*9170*/  LDSM.16.M88.4 R176, [R209+0x7800] ;  /* 0x00780000d1b0783b */ /* 0x000e620000000200 */
[----:B------:R-:W-:Y:S01]  /*9180*/  IMAD R0, R0, 0x40, R251 ;  /* 0x0000004000007824 */ /* 0x000fe200078e02fb */
[----:B------:R-:W-:Y:S01]  /*9190*/  UISETP.GE.AND UP0, UPT, UR9, 0x3, UPT ;  /* 0x000000030900788c */ /* 0x000fe2000bf06270 */
[----:B------:R-:W-:Y:S01]  /*91a0*/  FMUL.FTZ R241, R241, c[0x0][0x2ec] ;  /* 0x0000bb00f1f17a20 */ /* 0x000fe20000410000 */
[----:B------:R-:W-:-:S04]  /*91b0*/  DEPBAR.LE SB0, 0x0 ;  /* 0x000080000000791a */ /* 0x000fc80000000000 */
[----:B--2---:R-:W-:Y:S01]  /*91c0*/  HMMA.16816.F32 R8, R4, R136, R192 ;  /* 0x000000880408723c */ /* 0x004fe200000018c0 */
[C---:B------:R-:W-:Y:S01]  /*91d0*/  IADD3 R20, R0.reuse, 0x1, RZ ;  /* 0x0000000100147810 */ /* 0x040fe20007ffe0ff */
[----:B------:R-:W-:Y:S01]  /*91e0*/  MUFU.TANH R241, R241 ;  /* 0x000000f100f17308 */ /* 0x000fe20000002400 */
[----:B------:R-:W-:Y:S01]  /*91f0*/  FMUL.FTZ R243, R243, c[0x0][0x2ec] ;  /* 0x0000bb00f3f37a20 */ /* 0x000fe20000410000 */
[----:B------:R-:W-:Y:S01]  /*9200*/  IADD3 R2, R0, 0x8, RZ ;  /* 0x0000000800027810 */ /* 0x000fe20007ffe0ff */
[----:B------:R-:W-:Y:S02]  /*9210*/  FMUL.FTZ R184, R184, c[0x0][0x2ec] ;  /* 0x0000bb00b8b87a20 */ /* 0x000fe40000410000 */
[----:B------:R-:W-:-:S03]  /*9220*/  FMUL.FTZ R186, R186, c[0x0][0x2ec] ;  /* 0x0000bb00baba7a20 */ /* 0x000fc60000410000 */
[----:B------:R-:W2:Y:S01]  /*9230*/  I2F R23, R20 ;  /* 0x0000001400177306 */ /* 0x000ea20000201400 */
[----:B------:R-:W-:Y:S01]  /*9240*/  FMUL.FTZ R185, R185, c[0x0][0x2ec] ;  /* 0x0000bb00b9b97a20 */ /* 0x000fe20000410000 */
[----:B------:R-:W-:Y:S01]  /*9250*/  HMMA.16816.F32 R136, R4, R138, R196 ;  /* 0x0000008a0488723c */ /* 0x000fe200000018c4 */
[----:B------:R-:W-:Y:S01]  /*9260*/  FMUL.FTZ R187, R187, c[0x0][0x2ec] ;  /* 0x0000bb00bbbb7a20 */ /* 0x000fe20000410000 */
[----:B------:R-:W-:Y:S01]  /*9270*/  IADD3 R15, R0, 0x9, RZ ;  /* 0x00000009000f7810 */ /* 0x000fe20007ffe0ff */
[----:B------:R-:W-:-:S03]  /*9280*/  FMUL.FTZ R180, R180, c[0x0][0x2ec] ;  /* 0x0000bb00b4b47a20 */ /* 0x000fc60000410000 */
[----:B------:R-:W-:Y:S01]  /*9290*/  I2F R24, R2 ;  /* 0x0000000200187306 */ /* 0x000fe20000201400 */
[----:B------:R-:W-:-:S07]  /*92a0*/  IADD3 R18, R0, 0x10, RZ ;  /* 0x0000001000127810 */ /* 0x000fce0007ffe0ff */
[----:B------:R-:W3:Y:S01]  /*92b0*/  MUFU.TANH R243, R243 ;  /* 0x000000f300f37308 */ /* 0x000ee20000002400 */
[----:B------:R-:W-:-:S07]  /*92c0*/  FMUL.FTZ R8, R8, c[0x0][0x2ec] ;  /* 0x0000bb0008087a20 */ /* 0x000fce0000410000 */
[----:B------:R-:W-:Y:S01]  /*92d0*/  MUFU.TANH R133, R184 ;  /* 0x000000b800857308 */ /* 0x000fe20000002400 */
[----:B------:R-:W-:-:S07]  /*92e0*/  FMUL.FTZ R182, R182, c[0x0][0x2ec] ;  /* 0x0000bb00b6b67a20 */ /* 0x000fce0000410000 */
[----:B------:R-:W4:Y:S01]  /*92f0*/  MUFU.TANH R186, R186 ;  /* 0x000000ba00ba7308 */ /* 0x000f220000002400 */
[----:B------:R-:W-:Y:S01]  /*9300*/  FMUL.FTZ R181, R181, c[0x0][0x2ec] ;  /* 0x0000bb00b5b57a20 */ /* 0x000fe20000410000 */
[----:B------:R-:W-:Y:S01]  /*9310*/  IADD3 R19, R0, 0x11, RZ ;  /* 0x0000001100137810 */ /* 0x000fe20007ffe0ff */
[----:B------:R-:W-:-:S05]  /*9320*/  FMUL.FTZ R183, R183, c[0x0][0x2ec] ;  /* 0x0000bb00b7b77a20 */ /* 0x000fca0000410000 */
[----:B------:R-:W-:Y:S01]  /*9330*/  MUFU.TANH R35, R185 ;  /* 0x000000b900237308 */ /* 0x000fe20000002400 */
[----:B------:R-:W-:Y:S01]  /*9340*/  FMUL.FTZ R9, R9, c[0x0][0x2ec] ;  /* 0x0000bb0009097a20 */ /* 0x000fe20000410000 */
[----:B------:R-:W-:-:S06]  /*9350*/  ISETP.GE.AND P1, PT, R20, R16, PT ;  /* 0x000000101400720c */ /* 0x000fcc0003f26270 */
[----:B------:R-:W-:Y:S08]  /*9360*/  I2F R29, R15 ;  /* 0x0000000f001d7306 */ /* 0x000ff00000201400 */
[----:B------:R-:W-:Y:S08]  /*9370*/  I2F R30, R18 ;  /* 0x00000012001e7306 */ /* 0x000ff00000201400 */
[----:B------:R-:W-:Y:S08]  /*9380*/  MUFU.TANH R187, R187 ;  /* 0x000000bb00bb7308 */ /* 0x000ff00000002400 */
[----:B------:R-:W1:Y:S01]  /*9390*/  MUFU.TANH R185, R180 ;  /* 0x000000b400b97308 */ /* 0x000e620000002400 */
[----:B------:R-:W-:Y:S01]  /*93a0*/  IADD3 R21, R0, 0x19, RZ ;  /* 0x0000001900157810 */ /* 0x000fe20007ffe0ff */
[----:B------:R-:W-:-:S06]  /*93b0*/  FMUL.FTZ R173, R173, c[0x0][0x2ec] ;  /* 0x0000bb00adad7a20 */ /* 0x000fcc0000410000 */
[----:B------:R2:W-:Y:S01]  /*93c0*/  MUFU.TANH R192, R8 ;  /* 0x0000000800c07308 */ /* 0x0005e20000002400 */
[----:B------:R-:W-:Y:S01]  /*93d0*/  IADD3 R22, R0, 0x18, RZ ;  /* 0x0000001800167810 */ /* 0x000fe20007ffe0ff */
[----:B------:R-:W-:-:S06]  /*93e0*/  FMUL.FTZ R172, R172, c[0x0][0x2ec] ;  /* 0x0000bb00acac7a20 */ /* 0x000fcc0000410000 */
[----:B------:R-:W1:Y:S01]  /*93f0*/  MUFU.TANH R184, R182 ;  /* 0x000000b600b87308 */ /* 0x000e620000002400 */
[----:B------:R-:W-:Y:S02]  /*9400*/  FMUL.FTZ R174, R174, c[0x0][0x2ec] ;  /* 0x0000bb00aeae7a20 */ /* 0x000fe40000410000 */
[----:B--2---:R-:W-:-:S05]  /*9410*/  FFMA.FTZ R8, R23, UR4, R241 ;  /* 0x0000000417087c23 */ /* 0x004fca00080100f1 */
[----:B------:R-:W-:Y:S01]  /*9420*/  MUFU.TANH R236, R181 ;  /* 0x000000b500ec7308 */ /* 0x000fe20000002400 */
[----:B------:R-:W-:Y:S02]  /*9430*/  ISETP.GE.AND P2, PT, R20, R17, PT ;  /* 0x000000111400720c */ /* 0x000fe40003f46270 */
[----:B------:R-:W-:Y:S01]  /*9440*/  FSEL R135, R8, -INF , !P1 ;  /* 0xff80000008877808 */ /* 0x000fe20004800000 */
[----:B---3--:R-:W-:-:S04]  /*9450*/  FFMA.FTZ R8, R23, UR4, R243 ;  /* 0x0000000417087c23 */ /* 0x008fc800080100f3 */
[----:B------:R1:W-:Y:S01]  /*9460*/  MUFU.TANH R237, R183 ;  /* 0x000000b700ed7308 */ /* 0x0003e20000002400 */
[C---:B------:R-:W-:Y:S02]  /*9470*/  ISETP.GE.AND P0, PT, R2.reuse, R16, PT ;  /* 0x000000100200720c */ /* 0x040fe40003f06270 */
[----:B------:R-:W-:Y:S01]  /*9480*/  ISETP.GE.AND P1, PT, R2, R17, PT ;  /* 0x000000110200720c */ /* 0x000fe20003f26270 */
[----:B----4-:R-:W-:-:S04]  /*9490*/  FFMA.FTZ R2, R24, UR4, R186 ;  /* 0x0000000418027c23 */ /* 0x010fc800080100ba */
[----:B------:R-:W2:Y:S01]  /*94a0*/  I2F R33, R19 ;  /* 0x0000001300217306 */ /* 0x000ea20000201400 */
[----:B------:R-:W-:Y:S01]  /*94b0*/  FMUL.FTZ R175, R175, c[0x0][0x2ec] ;  /* 0x0000bb00afaf7a20 */ /* 0x000fe20000410000 */
[----:B-1----:R-:W-:Y:S06]  /*94c0*/  HMMA.16816.F32 R180, R4, R176, R232 ;  /* 0x000000b004b4723c */ /* 0x002fec00000018e8 */
[----:B------:R1:W-:Y:S01]  /*94d0*/  MUFU.TANH R194, R9 ;  /* 0x0000000900c27308 */ /* 0x0003e20000002400 */
[----:B------:R-:W-:Y:S02]  /*94e0*/  IADD3 R14, R0, 0x20, RZ ;  /* 0x00000020000e7810 */ /* 0x000fe40007ffe0ff */
[----:B------:R-:W-:-:S05]  /*94f0*/  FSEL R134, R2, -INF , !P1 ;  /* 0xff80000002867808 */ /* 0x000fca0004800000 */
[----:B------:R-:W-:Y:S01]  /*9500*/  I2F R31, R21 ;  /* 0x00000015001f7306 */ /* 0x000fe20000201400 */
[----:B-1----:R-:W-:-:S07]  /*9510*/  FFMA.FTZ R9, R24, UR4, R133 ;  /* 0x0000000418097c23 */ /* 0x002fce0008010085 */
[----:B------:R-:W-:Y:S01]  /*9520*/  MUFU.TANH R195, R173 ;  /* 0x000000ad00c37308 */ /* 0x000fe20000002400 */
[----:B------:R-:W-:Y:S01]  /*9530*/  FFMA.FTZ R24, R30, UR4, R185 ;  /* 0x000000041e187c23 */ /* 0x000fe200080100b9 */
[----:B------:R-:W-:Y:S02]  /*9540*/  FSEL R133, R9, -INF , !P0 ;  /* 0xff80000009857808 */ /* 0x000fe40004000000 */
[----:B------:R-:W-:-:S04]  /*9550*/  ISETP.GE.AND P0, PT, R15, R17, PT ;  /* 0x000000110f00720c */ /* 0x000fc80003f06270 */
[----:B------:R-:W-:Y:S01]  /*9560*/  I2F R32, R22 ;  /* 0x0000001600207306 */ /* 0x000fe20000201400 */
[----:B------:R-:W-:Y:S01]  /*9570*/  ISETP.GE.AND P1, PT, R18, R16, PT ;  /* 0x000000101200720c */ /* 0x000fe20003f26270 */
[----:B------:R-:W-:-:S06]  /*9580*/  FMUL.FTZ R136, R136, c[0x0][0x2ec] ;  /* 0x0000bb0088887a20 */ /* 0x000fcc0000410000 */
[----:B------:R1:W-:Y:S01]  /*9590*/  MUFU.TANH R189, R172 ;  /* 0x000000ac00bd7308 */ /* 0x0003e20000002400 */
[----:B------:R-:W-:Y:S02]  /*95a0*/  FMUL.FTZ R137, R137, c[0x0][0x2ec] ;  /* 0x0000bb0089897a20 */ /* 0x000fe40000410000 */
[----:B------:R-:W-:-:S05]  /*95b0*/  FMUL.FTZ R138, R138, c[0x0][0x2ec] ;  /* 0x0000bb008a8a7a20 */ /* 0x000fca0000410000 */
[----:B------:R-:W3:Y:S01]  /*95c0*/  MUFU.TANH R190, R174 ;  /* 0x000000ae00be7308 */ /* 0x000ee20000002400 */
[----:B------:R-:W-:Y:S01]  /*95d0*/  FMUL.FTZ R139, R139, c[0x0][0x2ec] ;  /* 0x0000bb008b8b7a20 */ /* 0x000fe20000410000 */
[----:B------:R-:W-:Y:S02]  /*95e0*/  IADD3 R13, R0, 0x21, RZ ;  /* 0x00000021000d7810 */ /* 0x000fe40007ffe0ff */
[----:B-1----:R-:W-:-:S04]  /*95f0*/  FSEL R172, R8, -INF , !P2 ;  /* 0xff80000008ac7808 */ /* 0x002fc80005000000 */
[----:B------:R-:W1:Y:S01]  /*9600*/  MUFU.TANH R188, R175 ;  /* 0x000000af00bc7308 */ /* 0x000e620000002400 */
[-C--:B------:R-:W-:Y:S01]  /*9610*/  ISETP.GE.AND P2, PT, R15, R16.reuse, PT ;  /* 0x000000100f00720c */ /* 0x080fe20003f46270 */
[C---:B------:R-:W-:Y:S02]  /*9620*/  FFMA.FTZ R15, R29.reuse, UR4, R187 ;  /* 0x000000041d0f7c23 */ /* 0x040fe400080100bb */
[----:B------:R-:W-:Y:S02]  /*9630*/  FFMA.FTZ R8, R29, UR4, R35 ;  /* 0x000000041d087c23 */ /* 0x000fe40008010023 */
[----:B------:R-:W-:Y:S02]  /*9640*/  FMUL.FTZ R10, R10, c[0x0][0x2ec] ;  /* 0x0000bb000a0a7a20 */ /* 0x000fe40000410000 */
[----:B------:R-:W4:Y:S01]  /*9650*/  I2F R28, R14 ;  /* 0x0000000e001c7306 */ /* 0x000f220000201400 */
[----:B------:R-:W-:Y:S01]  /*9660*/  FFMA.FTZ R2, R30, UR4, R184 ;  /* 0x000000041e027c23 */ /* 0x000fe200080100b8 */
[----:B------:R-:W-:Y:S01]  /*9670*/  FSEL R29, R15, -INF , !P0 ;  /* 0xff8000000f1d7808 */ /* 0x000fe20004000000 */
[----:B------:R-:W-:Y:S01]  /*9680*/  FMUL.FTZ R11, R11, c[0x0][0x2ec] ;  /* 0x0000bb000b0b7a20 */ /* 0x000fe20000410000 */
[----:B------:R-:W-:Y:S01]  /*9690*/  FSEL R30, R24, -INF , !P1 ;  /* 0xff800000181e7808 */ /* 0x000fe20004800000 */
[----:B--2---:R-:W-:Y:S01]  /*96a0*/  FFMA.FTZ R15, R33, UR4, R236 ;  /* 0x00000004210f7c23 */ /* 0x004fe200080100ec */
[----:B------:R-:W-:-:S02]  /*96b0*/  ISETP.GE.AND P0, PT, R19, R16, PT ;  /* 0x000000101300720c */ /* 0x000fc40003f06270 */
[----:B------:R-:W-:Y:S01]  /*96c0*/  MUFU.TANH R193, R136 ;  /* 0x0000008800c17308 */ /* 0x000fe20000002400 */
[-C--:B------:R-:W-:Y:S01]  /*96d0*/  ISETP.GE.AND P1, PT, R19, R17.reuse, PT ;  /* 0x000000111300720c */ /* 0x080fe20003f26270 */
[----:B------:R-:W-:Y:S01]  /*96e0*/  FFMA.FTZ R19, R33, UR4, R237 ;  /* 0x0000000421137c23 */ /* 0x000fe200080100ed */
[----:B------:R-:W-:Y:S02]  /*96f0*/  FSEL R35, R8, -INF , !P2 ;  /* 0xff80000008237808 */ /* 0x000fe40005000000 */
[----:B------:R-:W-:-:S03]  /*9700*/  ISETP.GE.AND P2, PT, R18, R17, PT ;  /* 0x000000111200720c */ /* 0x000fc60003f46270 */
[----:B------:R-:W-:Y:S01]  /*9710*/  MUFU.TANH R174, R137 ;  /* 0x0000008900ae7308 */ /* 0x000fe20000002400 */
[----:B------:R-:W-:-:S07]  /*9720*/  IADD3 R12, R0, 0x28, RZ ;  /* 0x00000028000c7810 */ /* 0x000fce0007ffe0ff */
[----:B------:R-:W-:Y:S01]  /*9730*/  MUFU.TANH R173, R138 ;  /* 0x0000008a00ad7308 */ /* 0x000fe20000002400 */
[----:B------:R-:W-:-:S07]  /*9740*/  FSEL R177, R2, -INF , !P2 ;  /* 0xff80000002b17808 */ /* 0x000fce0005000000 */
[----:B------:R2:W-:Y:S01]  /*9750*/  MUFU.TANH R24, R139 ;  /* 0x0000008b00187308 */ /* 0x0005e20000002400 */
[----:B------:R-:W-:Y:S02]  /*9760*/  FSEL R176, R15, -INF , !P0 ;  /* 0xff8000000fb07808 */ /* 0x000fe40004000000 */
[----:B------:R-:W-:-:S05]  /*9770*/  FSEL R184, R19, -INF , !P1 ;  /* 0xff80000013b87808 */ /* 0x000fca0004800000 */
[----:B------:R1:W1:Y:S01]  /*9780*/  MUFU.TANH R175, R10 ;  /* 0x0000000a00af7308 */ /* 0x0002620000002400 */
[-C--:B------:R-:W-:Y:S01]  /*9790*/  ISETP.GE.AND P2, PT, R22, R16.reuse, PT ;  /* 0x000000101600720c */ /* 0x080fe20003f46270 */
[----:B---3--:R-:W-:Y:S01]  /*97a0*/  FFMA.FTZ R19, R32, UR4, R190 ;  /* 0x0000000420137c23 */ /* 0x008fe200080100be */
[----:B--2---:R-:W-:Y:S05]  /*97b0*/  HMMA.16816.F32 R136, R4, R178, R200 ;  /* 0x000000b20488723c */ /* 0x004fea00000018c8 */
[----:B------:R-:W2:Y:S01]  /*97c0*/  I2F R27, R13 ;  /* 0x0000000d001b7306 */ /* 0x000ea20000201400 */
[----:B------:R-:W-:Y:S01]  /*97d0*/  ISETP.GE.AND P0, PT, R22, R17, PT ;  /* 0x000000111600720c */ /* 0x000fe20003f06270 */
[----:B------:R-:W-:Y:S01]  /*97e0*/  FFMA.FTZ R22, R32, UR4, R189 ;  /* 0x0000000420167c23 */ /* 0x000fe200080100bd */
[----:B------:R-:W-:Y:S01]  /*97f0*/  ISETP.GE.AND P1, PT, R21, R16, PT ;  /* 0x000000101500720c */ /* 0x000fe20003f26270 */
[----:B------:R-:W-:-:S04]  /*9800*/  FFMA.FTZ R4, R31, UR4, R195 ;  /* 0x000000041f047c23 */ /* 0x000fc800080100c3 */
[----:B------:R3:W2:Y:S01]  /*9810*/  MUFU.TANH R191, R11 ;  /* 0x0000000b00bf7308 */ /* 0x0006a20000002400 */
[----:B------:R-:W-:Y:S01]  /*9820*/  FMUL.FTZ R180, R180, c[0x0][0x2ec] ;  /* 0x0000bb00b4b47a20 */ /* 0x000fe20000410000 */
[----:B-1----:R-:W-:Y:S01]  /*9830*/  IADD3 R10, R0, 0x30, RZ ;  /* 0x00000030000a7810 */ /* 0x002fe20007ffe0ff */
[----:B------:R-:W-:Y:S01]  /*9840*/  FFMA.FTZ R6, R31, UR4, R188 ;  /* 0x000000041f067c23 */ /* 0x000fe200080100bc */
[----:B------:R-:W-:Y:S01]  /*9850*/  FSEL R31, R4, -INF , !P1 ;  /* 0xff800000041f7808 */ /* 0x000fe20004800000 */
[----:B----4-:R-:W-:-:S03]  /*9860*/  FFMA.FTZ R4, R28, UR4, R192 ;  /* 0x000000041c047c23 */ /* 0x010fc600080100c0 */
[----:B------:R-:W1:Y:S01]  /*9870*/  I2F R26, R12 ;  /* 0x0000000c001a7306 */ /* 0x000e620000201400 */
[----:B------:R-:W-:Y:S02]  /*9880*/  FSEL R32, R19, -INF , !P0 ;  /* 0xff80000013207808 */ /* 0x000fe40004000000 */
[----:B---3--:R-:W-:-:S05]  /*9890*/  IADD3 R11, R0, 0x29, RZ ;  /* 0x00000029000b7810 */ /* 0x008fca0007ffe0ff */
[----:B------:R-:W3:Y:S01]  /*98a0*/  I2F R25, R11 ;  /* 0x0000000b00197306 */ /* 0x000ee20000201400 */
[----:B------:R-:W-:Y:S02]  /*98b0*/  FSEL R33, R22, -INF , !P2 ;  /* 0xff80000016217808 */ /* 0x000fe40005000000 */
[----:B------:R-:W-:Y:S01]  /*98c0*/  ISETP.GE.AND P0, PT, R14, R16, PT ;  /* 0x000000100e00720c */ /* 0x000fe20003f06270 */
[----:B------:R-:W-:Y:S01]  /*98d0*/  FMUL.FTZ R181, R181, c[0x0][0x2ec] ;  /* 0x0000bb00b5b57a20 */ /* 0x000fe20000410000 */
[----:B------:R-:W-:-:S03]  /*98e0*/  ISETP.GE.AND P2, PT, R21, R17, PT ;  /* 0x000000111500720c */ /* 0x000fc60003f46270 */
[----:B------:R-:W-:Y:S01]  /*98f0*/  I2F R23, R10 ;  /* 0x0000000a00177306 */ /* 0x000fe20000201400 */
[----:B------:R-:W-:Y:S01]  /*9900*/  IADD3 R9, R0, 0x31, RZ ;  /* 0x0000003100097810 */ /* 0x000fe20007ffe0ff */
[----:B------:R-:W-:Y:S01]  /*9910*/  FMUL.FTZ R182, R182, c[0x0][0x2ec] ;  /* 0x0000bb00b6b67a20 */ /* 0x000fe20000410000 */
[----:B------:R-:W-:Y:S01]  /*9920*/  FSEL R186, R4, -INF , !P0 ;  /* 0xff80000004ba7808 */ /* 0x000fe20004000000 */
[----:B------:R-:W-:Y:S01]  /*9930*/  FFMA.FTZ R5, R28, UR4, R175 ;  /* 0x000000041c057c23 */ /* 0x000fe200080100af */
[----:B------:R-:W-:-:S03]  /*9940*/  FSEL R178, R6, -INF , !P2 ;  /* 0xff80000006b27808 */ /* 0x000fc60005000000 */
[----:B------:R-:W4:Y:S01]  /*9950*/  MUFU.TANH R180, R180 ;  /* 0x000000b400b47308 */ /* 0x000f220000002400 */
[----:B--2---:R-:W-:Y:S01]  /*9960*/  FFMA.FTZ R4, R27, UR4, R194 ;  /* 0x000000041b047c23 */ /* 0x004fe200080100c2 */
[-C--:B------:R-:W-:Y:S01]  /*9970*/  ISETP.GE.AND P1, PT, R14, R17.reuse, PT ;  /* 0x000000110e00720c */ /* 0x080fe20003f26270 */
[----:B------:R-:W-:Y:S01]  /*9980*/  FMUL.FTZ R183, R183, c[0x0][0x2ec] ;  /* 0x0000bb00b7b77a20 */ /* 0x000fe20000410000 */
[-C--:B------:R-:W-:Y:S01]  /*9990*/  ISETP.GE.AND P2, PT, R13, R16.reuse, PT ;  /* 0x000000100d00720c */ /* 0x080fe20003f46270 */
[----:B------:R-:W-:Y:S01]  /*99a0*/  FFMA.FTZ R6, R27, UR4, R191 ;  /* 0x000000041b067c23 */ /* 0x000fe200080100bf */
[----:B------:R-:W-:Y:S02]  /*99b0*/  ISETP.GE.AND P0, PT, R13, R17, PT ;  /* 0x000000110d00720c */ /* 0x000fe40003f06270 */
[----:B------:R-:W-:Y:S01]  /*99c0*/  I2F R20, R9 ;  /* 0x0000000900147306 */ /* 0x000fe20000201400 */
[----:B------:R-:W-:Y:S02]  /*99d0*/  FSEL R189, R5, -INF , !P1 ;  /* 0xff80000005bd7808 */ /* 0x000fe40004800000 */
[----:B------:R-:W-:Y:S01]  /*99e0*/  FSEL R187, R4, -INF , !P2 ;  /* 0xff80000004bb7808 */ /* 0x000fe20005000000 */
[----:B-1----:R-:W-:Y:S01]  /*99f0*/  FFMA.FTZ R5, R26, UR4, R193 ;  /* 0x000000041a057c23 */ /* 0x002fe200080100c1 */
[----:B------:R-:W-:-:S03]  /*9a00*/  ISETP.GE.AND P1, PT, R12, R16, PT ;  /* 0x000000100c00720c */ /* 0x000fc60003f26270 */
[----:B------:R-:W1:Y:S01]  /*9a10*/  MUFU.TANH R181, R181 ;  /* 0x000000b500b57308 */ /* 0x000e620000002400 */
[----:B------:R-:W-:Y:S01]  /*9a20*/  ISETP.GE.AND P2, PT, R12, R17, PT ;  /* 0x000000110c00720c */ /* 0x000fe20003f46270 */
[----:B------:R-:W-:Y:S01]  /*9a30*/  FMUL.FTZ R12, R136, c[0x0][0x2ec] ;  /* 0x0000bb00880c7a20 */ /* 0x000fe20000410000 */
[----:B------:R-:W-:Y:S01]  /*9a40*/  FSEL R250, R6, -INF , !P0 ;  /* 0xff80000006fa7808 */ /* 0x000fe20004000000 */
[----:B---3--:R-:W-:Y:S01]  /*9a50*/  FFMA.FTZ R4, R25, UR4, R174 ;  /* 0x0000000419047c23 */ /* 0x008fe200080100ae */
[----:B------:R-:W-:Y:S01]  /*9a60*/  ISETP.GE.AND P0, PT, R11, R16, PT ;  /* 0x000000100b00720c */ /* 0x000fe20003f06270 */
[----:B------:R-:W-:Y:S02]  /*9a70*/  FFMA.FTZ R26, R26, UR4, R173 ;  /* 0x000000041a1a7c23 */ /* 0x000fe400080100ad */
[----:B------:R-:W2:Y:S01]  /*9a80*/  MUFU.TANH R182, R182 ;  /* 0x000000b600b67308 */ /* 0x000ea20000002400 */
[----:B------:R-:W-:Y:S01]  /*9a90*/  IADD3 R8, R0, 0x38, RZ ;  /* 0x0000003800087810 */ /* 0x000fe20007ffe0ff */
[----:B------:R-:W-:Y:S01]  /*9aa0*/  FMUL.FTZ R240, R240, c[0x0][0x2ec] ;  /* 0x0000bb00f0f07a20 */ /* 0x000fe20000410000 */
[----:B------:R-:W-:-:S05]  /*9ab0*/  FSEL R185, R4, -INF , !P0 ;  /* 0xff80000004b97808 */ /* 0x000fca0004000000 */
[----:B------:R-:W3:Y:S01]  /*9ac0*/  MUFU.TANH R183, R183 ;  /* 0x000000b700b77308 */ /* 0x000ee20000002400 */
[----:B------:R-:W-:Y:S01]  /*9ad0*/  FSEL R251, R26, -INF , !P2 ;  /* 0xff8000001afb7808 */ /* 0x000fe20005000000 */
[----:B----4-:R-:W-:Y:S01]  /*9ae0*/  FFMA.FTZ R4, R23, UR4, R180 ;  /* 0x0000000417047c23 */ /* 0x010fe200080100b4 */
[----:B------:R-:W-:Y:S01]  /*9af0*/  ISETP.GE.AND P2, PT, R10, R16, PT ;  /* 0x000000100a00720c */ /* 0x000fe20003f46270 */
[----:B------:R-:W-:Y:S02]  /*9b00*/  FMUL.FTZ R138, R138, c[0x0][0x2ec] ;  /* 0x0000bb008a8a7a20 */ /* 0x000fe40000410000 */
[----:B------:R-:W-:Y:S02]  /*9b10*/  FMUL.FTZ R7, R242, c[0x0][0x2ec] ;  /* 0x0000bb00f2077a20 */ /* 0x000fe40000410000 */
[----:B------:R-:W-:Y:S01]  /*9b20*/  I2F R18, R8 ;  /* 0x0000000800127306 */ /* 0x000fe20000201400 */
[----:B------:R-:W-:Y:S02]  /*9b30*/  ISETP.GE.AND P0, PT, R10, R17, PT ;  /* 0x000000110a00720c */ /* 0x000fe40003f06270 */
[----:B------:R-:W-:-:S05]  /*9b40*/  FSEL R247, R4, -INF , !P2 ;  /* 0xff80000004f77808 */ /* 0x000fca0005000000 */
[----:B------:R-:W4:Y:S01]  /*9b50*/  MUFU.TANH R12, R12 ;  /* 0x0000000c000c7308 */ /* 0x000f220000002400 */
[----:B-1----:R-:W-:Y:S01]  /*9b60*/  FFMA.FTZ R4, R20, UR4, R181 ;  /* 0x0000000414047c23 */ /* 0x002fe200080100b5 */
[----:B------:R-:W-:Y:S01]  /*9b70*/  ISETP.GE.AND P2, PT, R9, R16, PT ;  /* 0x000000100900720c */ /* 0x000fe20003f46270 */
[----:B------:R-:W-:Y:S01]  /*9b80*/  FFMA.FTZ R25, R25, UR4, R24 ;  /* 0x0000000419197c23 */ /* 0x000fe20008010018 */
[----:B------:R-:W-:-:S04]  /*9b90*/  FSEL R179, R5, -INF , !P1 ;  /* 0xff80000005b37808 */ /* 0x000fc80004800000 */
[----:B------:R1:W1:Y:S01]  /*9ba0*/  MUFU.TANH R10, R138 ;  /* 0x0000008a000a7308 */ /* 0x0002620000002400 */
[----:B--2---:R-:W-:Y:S01]  /*9bb0*/  FFMA.FTZ R23, R23, UR4, R182 ;  /* 0x0000000417177c23 */ /* 0x004fe200080100b6 */
[----:B------:R-:W-:Y:S01]  /*9bc0*/  ISETP.GE.AND P1, PT, R11, R17, PT ;  /* 0x000000110b00720c */ /* 0x000fe20003f26270 */
[----:B---3--:R-:W-:-:S05]  /*9bd0*/  FFMA.FTZ R20, R20, UR4, R183 ;  /* 0x0000000414147c23 */ /* 0x008fca00080100b7 */
[----:B------:R4:W-:Y:S08]  /*9be0*/  I2F R34, R0 ;  /* 0x0000000000227306 */ /* 0x0009f00000201400 */
[----:B------:R-:W2:Y:S01]  /*9bf0*/  MUFU.TANH R240, R240 ;  /* 0x000000f000f07308 */ /* 0x000ea20000002400 */
[----:B-1----:R-:W-:Y:S02]  /*9c00*/  FSEL R138, R4, -INF , !P2 ;  /* 0xff800000048a7808 */ /* 0x002fe40005000000 */
[----:B------:R-:W-:-:S05]  /*9c10*/  ISETP.GE.AND P2, PT, R9, R17, PT ;  /* 0x000000110900720c */ /* 0x000fca0003f46270 */
[----:B------:R-:W1:Y:S01]  /*9c20*/  MUFU.TANH R7, R7 ;  /* 0x0000000700077308 */ /* 0x000e620000002400 */
[----:B------:R-:W-:Y:S02]  /*9c30*/  FSEL R252, R25, -INF , !P1 ;  /* 0xff80000019fc7808 */ /* 0x000fe40004800000 */
[----:B------:R-:W-:Y:S01]  /*9c40*/  FSEL R173, R23, -INF , !P0 ;  /* 0xff80000017ad7808 */ /* 0x000fe20004000000 */
[----:B------:R-:W-:Y:S01]  /*9c50*/  FMUL.FTZ R6, R137, c[0x0][0x2ec] ;  /* 0x0000bb0089067a20 */ /* 0x000fe20000410000 */
[C---:B------:R-:W-:Y:S01]  /*9c60*/  IADD3 R2, R0.reuse, 0x39, RZ ;  /* 0x0000003900027810 */ /* 0x040fe20007ffe0ff */
[----:B------:R-:W-:Y:S01]  /*9c70*/  BAR.SYNC.DEFER_BLOCKING 0x0 ;  /* 0x0000000000007b1d */ /* 0x000fe20000010000 */
[CC--:B------:R-:W-:Y:S02]  /*9c80*/  ISETP.GE.AND P1, PT, R0.reuse, R16.reuse, PT ;  /* 0x000000100000720c */ /* 0x0c0fe40003f26270 */
[-C--:B------:R-:W-:Y:S01]  /*9c90*/  ISETP.GE.AND P0, PT, R0, R17.reuse, PT ;  /* 0x000000110000720c */ /* 0x080fe20003f06270 */
[----:B----4-:R-:W-:Y:S01]  /*9ca0*/  FFMA.FTZ R0, R18, UR4, R12 ;  /* 0x0000000412007c23 */ /* 0x010fe2000801000c */
[----:B------:R-:W-:Y:S01]  /*9cb0*/  FSEL R246, R20, -INF , !P2 ;  /* 0xff80000014f67808 */ /* 0x000fe20005000000 */
[----:B------:R-:W-:Y:S01]  /*9cc0*/  FMUL.FTZ R5, R139, c[0x0][0x2ec] ;  /* 0x0000bb008b057a20 */ /* 0x000fe20000410000 */
[----:B------:R-:W-:Y:S01]  /*9cd0*/  ISETP.GE.AND P2, PT, R8, R16, PT ;  /* 0x000000100800720c */ /* 0x000fe20003f46270 */
[----:B------:R-:W-:Y:S01]  /*9ce0*/  FFMA.FTZ R4, R18, UR4, R10 ;  /* 0x0000000412047c23 */ /* 0x000fe2000801000a */
[----:B------:R-:W-:Y:S01]  /*9cf0*/  I2F R15, R2 ;  /* 0x00000002000f7306 */ /* 0x000fe20000201400 */
[----:B--2---:R-:W-:Y:S01]  /*9d00*/  FFMA.FTZ R18, R34, UR4, R240 ;  /* 0x0000000422127c23 */ /* 0x004fe200080100f0 */
[----:B------:R-:W-:Y:S01]  /*9d10*/  FSEL R174, R0, -INF , !P2 ;  /* 0xff80000000ae7808 */ /* 0x000fe20005000000 */
[----:B-1----:R-:W-:Y:S01]  /*9d20*/  FFMA.FTZ R34, R34, UR4, R7 ;  /* 0x0000000422227c23 */ /* 0x002fe20008010007 */
[----:B------:R-:W-:-:S04]  /*9d30*/  ISETP.GE.AND P2, PT, R8, R17, PT ;  /* 0x000000110800720c */ /* 0x000fc80003f46270 */
[----:B------:R-:W1:Y:S01]  /*9d40*/  MUFU.TANH R6, R6 ;  /* 0x0000000600067308 */ /* 0x000e620000002400 */
[----:B------:R-:W-:Y:S02]  /*9d50*/  FSEL R244, R4, -INF , !P2 ;  /* 0xff80000004f47808 */ /* 0x000fe40005000000 */
[----:B------:R-:W-:-:S05]  /*9d60*/  ISETP.GE.AND P2, PT, R2, R16, PT ;  /* 0x000000100200720c */ /* 0x000fca0003f46270 */
[----:B------:R-:W2:Y:S01]  /*9d70*/  MUFU.TANH R5, R5 ;  /* 0x0000000500057308 */ /* 0x000ea20000002400 */
[----:B------:R-:W-:Y:S02]  /*9d80*/  FSEL R16, R34, -INF , !P0 ;  /* 0xff80000022107808 */ /* 0x000fe40004000000 */
[----:B------:R-:W-:Y:S02]  /*9d90*/  PLOP3.LUT P0, PT, PT, PT, UP0, 0x80, 0x0 ;  /* 0x000000000000781c */ /* 0x000fe40003f0f008 */
[----:B------:R-:W-:Y:S01]  /*9da0*/  FSEL R18, R18, -INF , !P1 ;  /* 0xff80000012127808 */ /* 0x000fe20004800000 */
[C---:B-1----:R-:W-:Y:S01]  /*9db0*/  FFMA.FTZ R0, R15.reuse, UR4, R6 ;  /* 0x000000040f007c23 */ /* 0x042fe20008010006 */
[----:B------:R-:W-:Y:S01]  /*9dc0*/  ISETP.GE.AND P1, PT, R2, R17, PT ;  /* 0x000000110200720c */ /* 0x000fe20003f26270 */
[----:B--2---:R-:W-:-:S03]  /*9dd0*/  FFMA.FTZ R15, R15, UR4, R5 ;  /* 0x000000040f0f7c23 */ /* 0x004fc60008010005 */
[----:B------:R-:W-:Y:S02]  /*9de0*/  FSEL R245, R0, -INF , !P2 ;  /* 0xff80000000f57808 */ /* 0x000fe40005000000 */
[----:B------:R-:W-:-:S03]  /*9df0*/  FSEL R175, R15, -INF , !P1 ;  /* 0xff8000000faf7808 */ /* 0x000fc60004800000 */
        /* <DEDUP_REMOVED lines=135> */
.L_x_668:
[----:B------:R-:W-:Y:S05]  /*a670*/  BSYNC B0 ;  /* 0x0000000000007941 */ /* 0x000fea0003800000 */
.L_x_667:
[----:B------:R-:W0:Y:S02]  /*a680*/  LDGDEPBAR ;  /* 0x00000000000079af */ /* 0x000e240000000000 */
.L_x_666:
[----:B------:R-:W-:Y:S01]  /*a690*/  FMNMX.FTZ R0, R132, R18, !PT ;  /* 0x0000001284007209 */ /* 0x000fe20007810000 */
[----:B-1----:R-:W-:Y:S01]  /*a6a0*/  LDSM.16.MT88.4 R12, [R205+0x10000] ;  /* 0x01000000cd0c783b */ /* 0x002fe20000004200 */
[----:B------:R-:W-:Y:S01]  /*a6b0*/  MOV R34, R251 ;  /* 0x000000fb00227202 */ /* 0x000fe20000000f00 */
[----:B------:R-:W-:Y:S01]  /*a6c0*/  IMAD.MOV.U32 R182, RZ, RZ, R248 ;  /* 0x000000ffffb67224 */ /* 0x000fe200078e00f8 */
[----:B------:R-:W-:Y:S01]  /*a6d0*/  FMNMX.FTZ R0, R135, R0, !PT ;  /* 0x0000000087007209 */ /* 0x000fe20007810000 */
[----:B------:R-:W-:Y:S01]  /*a6e0*/  LDSM.16.MT88.4 R24, [R206+0x10000] ;  /* 0x01000000ce18783b */ /* 0x000fe20000004200 */
[----:B------:R-:W-:Y:S01]  /*a6f0*/  MOV R181, R249 ;  /* 0x000000f900b57202 */ /* 0x000fe20000000f00 */
[----:B------:R-:W-:Y:S01]  /*a700*/  @UP0 UIADD3 UR9, UR9, -0x3, URZ ;  /* 0xfffffffd09090890 */ /* 0x000fe2000fffe03f */
        /* <DEDUP_REMOVED lines=25> */
[----:B------:R-:W-:-:S03]  /*a8a0*/  FMNMX.FTZ R4, R252, R4, !PT ;  /* 0x00000004fc047209 */ /* 0x000fc60007810000 */
[----:B------:R-:W1:Y:S01]  /*a8b0*/  SHFL.BFLY PT, R5, R0, 0x2, 0x1f ;  /* 0x0c401f0000057f89 */ /* 0x000e6200000e0000 */
[----:B------:R-:W-:-:S04]  /*a8c0*/  FMNMX.FTZ R4, R173, R4, !PT ;  /* 0x00000004ad047209 */ /* 0x000fc80007810000 */
[----:B------:R-:W-:-:S04]  /*a8d0*/  FMNMX.FTZ R4, R246, R4, !PT ;  /* 0x00000004f6047209 */ /* 0x000fc80007810000 */
[----:B------:R-:W-:-:S04]  /*a8e0*/  FMNMX.FTZ R4, R244, R4, !PT ;  /* 0x00000004f4047209 */ /* 0x000fc80007810000 */
[----:B------:R-:W-:-:S05]  /*a8f0*/  FMNMX.FTZ R4, R175, R4, !PT ;  /* 0x00000004af047209 */ /* 0x000fca0007810000 */
[----:B------:R-:W2:Y:S01]  /*a900*/  SHFL.BFLY PT, R2, R4, 0x2, 0x1f ;  /* 0x0c401f0004027f89 */ /* 0x000ea200000e0000 */
[----:B-1----:R-:W-:-:S05]  /*a910*/  FMNMX.FTZ R0, R0, R5, !PT ;  /* 0x0000000500007209 */ /* 0x002fca0007810000 */
[----:B------:R-:W1:Y:S01]  /*a920*/  SHFL.BFLY PT, R5, R0, 0x1, 0x1f ;  /* 0x0c201f0000057f89 */ /* 0x000e6200000e0000 */
[----:B--2---:R-:W-:-:S05]  /*a930*/  FMNMX.FTZ R4, R4, R2, !PT ;  /* 0x0000000204047209 */ /* 0x004fca0007810000 */
[----:B------:R-:W2:Y:S01]  /*a940*/  SHFL.BFLY PT, R6, R4, 0x1, 0x1f ;  /* 0x0c201f0004067f89 */ /* 0x000ea200000e0000 */
[----:B-1----:R-:W-:-:S04]  /*a950*/  FMNMX.FTZ R11, R0, R5, !PT ;  /* 0x00000005000b7209 */ /* 0x002fc80007810000 */
[C---:B------:R-:W-:Y:S01]  /*a960*/  FSETP.NEU.FTZ.AND P2, PT, R11.reuse, -INF , PT ;  /* 0xff8000000b00780b */ /* 0x040fe20003f5d000 */
[----:B------:R-:W-:-:S05]  /*a970*/  FMUL.FTZ R2, R11, c[0x0][0x23c] ;  /* 0x00008f000b027a20 */ /* 0x000fca0000410000 */
[----:B------:R-:W-:-:S05]  /*a980*/  FSEL R2, R2, RZ, P2 ;  /* 0x000000ff02027208 */ /* 0x000fca0001000000 */
[--C-:B------:R-:W-:Y:S02]  /*a990*/  FFMA.FTZ R0, R135, c[0x0][0x23c], -R2.reuse ;  /* 0x00008f0087007a23 */ /* 0x100fe40000010802 */
[--C-:B------:R-:W-:Y:S01]  /*a9a0*/  FFMA.FTZ R18, R18, c[0x0][0x23c], -R2.reuse ;  /* 0x00008f0012127a23 */ /* 0x100fe20000010802 */
[----:B--2---:R-:W-:Y:S01]  /*a9b0*/  FMNMX.FTZ R10, R4, R6, !PT ;  /* 0x00000006040a7209 */ /* 0x004fe20007810000 */
[----:B------:R1:W-:Y:S01]  /*a9c0*/  MUFU.EX2 R180, R0 ;  /* 0x0000000000b47308 */ /* 0x0003e20000000800 */
[----:B------:R-:W-:Y:S01]  /*a9d0*/  FFMA.FTZ R4, R133, c[0x0][0x23c], -R2 ;  /* 0x00008f0085047a23 */ /* 0x000fe20000010802 */
[----:B------:R-:W-:Y:S02]  /*a9e0*/  FSEL R6, R11, RZ, P2 ;  /* 0x000000ff0b067208 */ /* 0x000fe40001000000 */
[----:B------:R-:W-:-:S03]  /*a9f0*/  FSETP.NEU.FTZ.AND P1, PT, R10, -INF , PT ;  /* 0xff8000000a00780b */ /* 0x000fc60003f3d000 */
[----:B------:R-:W-:Y:S01]  /*aa00*/  FADD.FTZ R6, R132, -R6 ;  /* 0x8000000684067221 */ /* 0x000fe20000010000 */
[----:B------:R2:W-:Y:S01]  /*aa10*/  MUFU.EX2 R136, R4 ;  /* 0x0000000400887308 */ /* 0x0005e20000000800 */
[----:B------:R-:W-:Y:S02]  /*aa20*/  FSEL R5, R10, RZ, P1 ;  /* 0x000000ff0a057208 */ /* 0x000fe40000800000 */
[----:B------:R-:W-:-:S03]  /*aa30*/  FMUL.FTZ R6, R6, c[0x0][0x23c] ;  /* 0x00008f0006067a20 */ /* 0x000fc60000410000 */
[----:B------:R-:W-:Y:S02]  /*aa40*/  FADD.FTZ R3, R3, -R5 ;  /* 0x8000000503037221 */ /* 0x000fe40000010000 */
[----:B-1----:R-:W-:Y:S01]  /*aa50*/  FMUL.FTZ R0, R10, c[0x0][0x23c] ;  /* 0x00008f000a007a20 */ /* 0x002fe20000410000 */
[----:B------:R-:W-:Y:S01]  /*aa60*/  MUFU.EX2 R7, R18 ;  /* 0x0000001200077308 */ /* 0x000fe20000000800 */
[----:B------:R-:W-:-:S03]  /*aa70*/  FMUL.FTZ R3, R3, c[0x0][0x23c] ;  /* 0x00008f0003037a20 */ /* 0x000fc60000410000 */
[----:B------:R-:W-:Y:S01]  /*aa80*/  FSEL R0, R0, RZ, P1 ;  /* 0x000000ff00007208 */ /* 0x000fe20000800000 */
[----:B--2---:R-:W-:-:S03]  /*aa90*/  FFMA.FTZ R4, R35, c[0x0][0x23c], -R2 ;  /* 0x00008f0023047a23 */ /* 0x004fc60000010802 */
[----:B------:R-:W1:Y:S01]  /*aaa0*/  MUFU.EX2 R8, R6 ;  /* 0x0000000600087308 */ /* 0x000e620000000800 */
[----:B------:R-:W-:Y:S01]  /*aab0*/  FFMA.FTZ R16, R16, c[0x0][0x23c], -R0 ;  /* 0x00008f0010107a23 */ /* 0x000fe20000010800 */
[----:B------:R-:W-:-:S06]  /*aac0*/  MOV R35, R250 ;  /* 0x000000fa00237202 */ /* 0x000fcc0000000f00 */
[----:B------:R2:W3:Y:S08]  /*aad0*/  MUFU.EX2 R135, R4 ;  /* 0x0000000400877308 */ /* 0x0004f00000000800 */
[----:B------:R-:W-:Y:S01]  /*aae0*/  MUFU.EX2 R18, R16 ;  /* 0x0000001000127308 */ /* 0x000fe20000000800 */
[-C--:B-1----:R-:W-:Y:S02]  /*aaf0*/  FMUL.FTZ R140, R140, R8.reuse ;  /* 0x000000088c8c7220 */ /* 0x082fe40000410000 */
[----:B------:R-:W-:-:S02]  /*ab00*/  FMUL.FTZ R141, R141, R8 ;  /* 0x000000088d8d7220 */ /* 0x000fc40000410000 */
[-C--:B------:R-:W-:Y:S02]  /*ab10*/  FMUL.FTZ R144, R144, R8.reuse ;  /* 0x0000000890907220 */ /* 0x080fe40000410000 */
[-C--:B------:R-:W-:Y:S01]  /*ab20*/  FMUL.FTZ R145, R145, R8.reuse ;  /* 0x0000000891917220 */ /* 0x080fe20000410000 */
[----:B------:R-:W1:Y:S01]  /*ab30*/  MUFU.EX2 R3, R3 ;  /* 0x0000000300037308 */ /* 0x000e620000000800 */
[----:B--2---:R-:W-:Y:S01]  /*ab40*/  FFMA.FTZ R4, R172, c[0x0][0x23c], -R0 ;  /* 0x00008f00ac047a23 */ /* 0x004fe20000010800 */
[----:B------:R-:W-:Y:S01]  /*ab50*/  MOV R172, R7 ;  /* 0x0000000700ac7202 */ /* 0x000fe20000000f00 */
[----:B------:R-:W-:Y:S01]  /*ab60*/  FMUL.FTZ R164, R164, R8 ;  /* 0x00000008a4a47220 */ /* 0x000fe20000410000 */
[----:B---3--:R-:W-:Y:S01]  /*ab70*/  F2FP.PACK_AB R6, R135, R136 ;  /* 0x000000888706723e */ /* 0x008fe200000000ff */
[-C--:B------:R-:W-:Y:S02]  /*ab80*/  FMUL.FTZ R165, R165, R8.reuse ;  /* 0x00000008a5a57220 */ /* 0x080fe40000410000 */
[-C--:B------:R-:W-:Y:S01]  /*ab90*/  FMUL.FTZ R168, R168, R8.reuse ;  /* 0x00000008a8a87220 */ /* 0x080fe20000410000 */
[----:B------:R-:W2:Y:S01]  /*aba0*/  MUFU.EX2 R16, R4 ;  /* 0x0000000400107308 */ /* 0x000ea20000000800 */
[----:B------:R-:W-:-:S02]  /*abb0*/  FMUL.FTZ R169, R169, R8 ;  /* 0x00000008a9a97220 */ /* 0x000fc40000410000 */
[-C--:B------:R-:W-:Y:S02]  /*abc0*/  FMUL.FTZ R156, R156, R8.reuse ;  /* 0x000000089c9c7220 */ /* 0x080fe40000410000 */
[-C--:B------:R-:W-:Y:S02]  /*abd0*/  FMUL.FTZ R157, R157, R8.reuse ;  /* 0x000000089d9d7220 */ /* 0x080fe40000410000 */
[----:B------:R-:W-:Y:S02]  /*abe0*/  FMUL.FTZ R160, R160, R8 ;  /* 0x00000008a0a07220 */ /* 0x000fe40000410000 */
[-C--:B-1----:R-:W-:Y:S02]  /*abf0*/  FMUL.FTZ R142, R142, R3.reuse ;  /* 0x000000038e8e7220 */ /* 0x082fe40000410000 */
[-C--:B------:R-:W-:Y:S02]  /*ac00*/  FMUL.FTZ R143, R143, R3.reuse ;  /* 0x000000038f8f7220 */ /* 0x080fe40000410000 */
[----:B------:R-:W-:-:S02]  /*ac10*/  FMUL.FTZ R146, R146, R3 ;  /* 0x0000000392927220 */ /* 0x000fc40000410000 */
[-C--:B------:R-:W-:Y:S01]  /*ac20*/  FMUL.FTZ R147, R147, R3.reuse ;  /* 0x0000000393937220 */ /* 0x080fe20000410000 */
[----:B--2---:R-:W-:Y:S01]  /*ac30*/  F2FP.PACK_AB R5, R16, R18 ;  /* 0x000000121005723e */ /* 0x004fe200000000ff */
[----:B------:R-:W-:Y:S02]  /*ac40*/  FFMA.FTZ R4, R134, c[0x0][0x23c], -R0 ;  /* 0x00008f0086047a23 */ /* 0x000fe40000010800 */
[-C--:B------:R-:W-:Y:S02]  /*ac50*/  FMUL.FTZ R166, R166, R3.reuse ;  /* 0x00000003a6a67220 */ /* 0x080fe40000410000 */
[----:B------:R1:W-:Y:S01]  /*ac60*/  MUFU.EX2 R133, R4 ;  /* 0x0000000400857308 */ /* 0x0003e20000000800 */
[-C--:B------:R-:W-:Y:S02]  /*ac70*/  FMUL.FTZ R167, R167, R3.reuse ;  /* 0x00000003a7a77220 */ /* 0x080fe40000410000 */
[-C--:B------:R-:W-:Y:S02]  /*ac80*/  FMUL.FTZ R170, R170, R3.reuse ;  /* 0x00000003aaaa7220 */ /* 0x080fe40000410000 */
[----:B------:R-:W-:-:S02]  /*ac90*/  FMUL.FTZ R171, R171, R3 ;  /* 0x00000003abab7220 */ /* 0x000fc40000410000 */
[-C--:B------:R-:W-:Y:S02]  /*aca0*/  FMUL.FTZ R158, R158, R3.reuse ;  /* 0x000000039e9e7220 */ /* 0x080fe40000410000 */
[-C--:B------:R-:W-:Y:S02]  /*acb0*/  FMUL.FTZ R159, R159, R3.reuse ;  /* 0x000000039f9f7220 */ /* 0x080fe40000410000 */
[----:B------:R-:W-:Y:S02]  /*acc0*/  FMUL.FTZ R161, R161, R8 ;  /* 0x00000008a1a17220 */ /* 0x000fe40000410000 */
[-C--:B------:R-:W-:Y:S02]  /*acd0*/  FMUL.FTZ R162, R162, R3.reuse ;  /* 0x00000003a2a27220 */ /* 0x080fe40000410000 */
[----:B------:R-:W-:Y:S02]  /*ace0*/  FMUL.FTZ R163, R163, R3 ;  /* 0x00000003a3a37220 */ /* 0x000fe40000410000 */
[----:B-1----:R-:W-:-:S02]  /*acf0*/  FFMA.FTZ R4, R29, c[0x0][0x23c], -R0 ;  /* 0x00008f001d047a23 */ /* 0x002fc40000010800 */
[-C--:B------:R-:W-:Y:S02]  /*ad00*/  FMUL.FTZ R36, R36, R8.reuse ;  /* 0x0000000824247220 */ /* 0x080fe40000410000 */
[----:B------:R1:W2:Y:S01]  /*ad10*/  MUFU.EX2 R17, R4 ;  /* 0x0000000400117308 */ /* 0x0002a20000000800 */
[-C--:B------:R-:W-:Y:S02]  /*ad20*/  FMUL.FTZ R37, R37, R8.reuse ;  /* 0x0000000825257220 */ /* 0x080fe40000410000 */
[-C--:B------:R-:W-:Y:S02]  /*ad30*/  FMUL.FTZ R38, R38, R3.reuse ;  /* 0x0000000326267220 */ /* 0x080fe40000410000 */
[----:B------:R-:W-:Y:S02]  /*ad40*/  FMUL.FTZ R39, R39, R3 ;  /* 0x0000000327277220 */ /* 0x000fe40000410000 */
[-C--:B------:R-:W-:Y:S02]  /*ad50*/  FMUL.FTZ R40, R40, R8.reuse ;  /* 0x0000000828287220 */ /* 0x080fe40000410000 */
[----:B------:R-:W-:-:S02]  /*ad60*/  FMUL.FTZ R41, R41, R8 ;  /* 0x0000000829297220 */ /* 0x000fc40000410000 */
[-C--:B------:R-:W-:Y:S02]  /*ad70*/  FMUL.FTZ R42, R42, R3.reuse ;  /* 0x000000032a2a7220 */ /* 0x080fe40000410000 */
[----:B------:R-:W-:Y:S02]  /*ad80*/  FMUL.FTZ R43, R43, R3 ;  /* 0x000000032b2b7220 */ /* 0x000fe40000410000 */
[----:B------:R-:W-:Y:S01]  /*ad90*/  FMUL.FTZ R52, R52, R8 ;  /* 0x0000000834347220 */ /* 0x000fe20000410000 */
[----:B-1----:R-:W-:Y:S01]  /*ada0*/  F2FP.PACK_AB R4, R180, R172 ;  /* 0x000000acb404723e */ /* 0x002fe200000000ff */
[----:B------:R-:W-:Y:S01]  /*adb0*/  FMUL.FTZ R53, R53, R8 ;  /* 0x0000000835357220 */ /* 0x000fe20000410000 */
[----:B--2---:R-:W-:Y:S01]  /*adc0*/  F2FP.PACK_AB R7, R17, R133 ;  /* 0x000000851107723e */ /* 0x004fe200000000ff */
[-C--:B------:R-:W-:Y:S02]  /*add0*/  FMUL.FTZ R54, R54, R3.reuse ;  /* 0x0000000336367220 */ /* 0x080fe40000410000 */
[----:B------:R-:W-:-:S02]  /*ade0*/  FMUL.FTZ R55, R55, R3 ;  /* 0x0000000337377220 */ /* 0x000fc40000410000 */
[-C--:B------:R-:W-:Y:S02]  /*adf0*/  FMUL.FTZ R56, R56, R8.reuse ;  /* 0x0000000838387220 */ /* 0x080fe40000410000 */
[C---:B------:R-:W-:Y:S01]  /*ae00*/  HMMA.16816.F32 R20, R4.reuse, R12, R140 ;  /* 0x0000000c0414723c */ /* 0x040fe2000000188c */
[-C--:B------:R-:W-:Y:S02]  /*ae10*/  FMUL.FTZ R57, R57, R8.reuse ;  /* 0x0000000839397220 */ /* 0x080fe40000410000 */
[-C--:B------:R-:W-:Y:S02]  /*ae20*/  FMUL.FTZ R58, R58, R3.reuse ;  /* 0x000000033a3a7220 */ /* 0x080fe40000410000 */
[----:B------:R-:W-:Y:S02]  /*ae30*/  FMUL.FTZ R59, R59, R3 ;  /* 0x000000033b3b7220 */ /* 0x000fe40000410000 */
[----:B------:R-:W-:Y:S01]  /*ae40*/  IMAD.MOV.U32 R143, RZ, RZ, R18 ;  /* 0x000000ffff8f7224 */ /* 0x000fe200078e0012 */
[----:B------:R-:W-:Y:S01]  /*ae50*/  HMMA.16816.F32 R12, R4, R14, R144 ;  /* 0x0000000e040c723c */ /* 0x000fe20000001890 */
[-C--:B------:R-:W-:Y:S01]  /*ae60*/  FMUL.FTZ R48, R48, R8.reuse ;  /* 0x0000000830307220 */ /* 0x080fe20000410000 */
[----:B------:R-:W-:Y:S01]  /*ae70*/  MOV R142, R247 ;  /* 0x000000f7008e7202 */ /* 0x000fe20000000f00 */
[----:B------:R-:W-:Y:S01]  /*ae80*/  FMUL.FTZ R49, R49, R8 ;  /* 0x0000000831317220 */ /* 0x000fe20000410000 */
[----:B------:R-:W-:Y:S01]  /*ae90*/  MOV R141, R246 ;  /* 0x000000f6008d7202 */ /* 0x000fe20000000f00 */
[----:B------:R-:W-:-:S02]  /*aea0*/  FMUL.FTZ R50, R50, R3 ;  /* 0x0000000332327220 */ /* 0x000fc40000410000 */
[----:B------:R-:W-:Y:S01]  /*aeb0*/  IMAD.MOV.U32 R146, RZ, RZ, R17 ;  /* 0x000000ffff927224 */ /* 0x000fe200078e0011 */
[----:B------:R-:W-:Y:S01]  /*aec0*/  MOV R145, R16 ;  /* 0x0000001000917202 */ /* 0x000fe20000000f00 */
[----:B------:R-:W-:Y:S01]  /*aed0*/  FMUL.FTZ R51, R51, R3 ;  /* 0x0000000333337220 */ /* 0x000fe20000410000 */
[----:B------:R-:W1:Y:S01]  /*aee0*/  LDSM.16.MT88.4 R16, [R207+0x10000] ;  /* 0x01000000cf10783b */ /* 0x000e620000004200 */
[-C--:B------:R-:W-:Y:S01]  /*aef0*/  FMUL.FTZ R60, R60, R8.reuse ;  /* 0x000000083c3c7220 */ /* 0x080fe20000410000 */
[----:B------:R-:W-:Y:S01]  /*af00*/  MOV R147, R245 ;  /* 0x000000f500937202 */ /* 0x000fe20000000f00 */
[----:B------:R-:W-:Y:S01]  /*af10*/  FMUL.FTZ R61, R61, R8 ;  /* 0x000000083d3d7220 */ /* 0x000fe20000410000 */
[----:B------:R-:W-:Y:S01]  /*af20*/  MOV R144, R244 ;  /* 0x000000f400907202 */ /* 0x000fe20000000f00 */
[----:B------:R-:W-:Y:S01]  /*af30*/  FMUL.FTZ R62, R62, R3 ;  /* 0x000000033e3e7220 */ /* 0x000fe20000410000 */
[----:B------:R-:W-:Y:S01]  /*af40*/  MOV R29, R21 ;  /* 0x00000015001d7202 */ /* 0x000fe20000000f00 */
[----:B------:R-:W-:Y:S01]  /*af50*/  IMAD.MOV.U32 R132, RZ, RZ, R20 ;  /* 0x000000ffff847224 */ /* 0x000fe200078e0014 */
[----:B------:R-:W-:Y:S01]  /*af60*/  MOV R28, R22 ;  /* 0x00000016001c7202 */ /* 0x000fe20000000f00 */
[----:B------:R-:W-:Y:S01]  /*af70*/  FMUL.FTZ R63, R63, R3 ;  /* 0x000000033f3f7220 */ /* 0x000fe20000410000 */
[----:B------:R-:W-:Y:S01]  /*af80*/  MOV R9, R23 ;  /* 0x0000001700097202 */ /* 0x000fe20000000f00 */
[-C--:B------:R-:W-:Y:S01]  /*af90*/  FMUL.FTZ R64, R64, R8.reuse ;  /* 0x0000000840407220 */ /* 0x080fe20000410000 */
[----:B------:R-:W2:Y:S01]  /*afa0*/  LDSM.16.MT88.4 R20, [R208+0x10000] ;  /* 0x01000000d014783b */ /* 0x000ea20000004200 */
[----:B------:R-:W-:Y:S01]  /*afb0*/  FMUL.FTZ R65, R65, R8 ;  /* 0x0000000841417220 */ /* 0x000fe20000410000 */
[----:B------:R-:W-:Y:S01]  /*afc0*/  MOV R139, R13 ;  /* 0x0000000d008b7202 */ /* 0x000fe20000000f00 */
[----:B------:R-:W-:Y:S01]  /*afd0*/  IMAD.MOV.U32 R140, RZ, RZ, R12 ;  /* 0x000000ffff8c7224 */ /* 0x000fe200078e000c */
[----:B------:R-:W-:Y:S01]  /*afe0*/  MOV R137, R14 ;  /* 0x0000000e00897202 */ /* 0x000fe20000000f00 */
[----:B------:R-:W-:Y:S01]  /*aff0*/  FMUL.FTZ R66, R66, R3 ;  /* 0x0000000342427220 */ /* 0x000fe20000410000 */
[----:B------:R-:W-:Y:S01]  /*b000*/  MOV R134, R15 ;  /* 0x0000000f00867202 */ /* 0x000fe20000000f00 */
[----:B------:R-:W-:Y:S01]  /*b010*/  FMUL.FTZ R67, R67, R3 ;  /* 0x0000000343437220 */ /* 0x000fe20000410000 */
[----:B------:R-:W3:Y:S01]  /*b020*/  LDSM.16.MT88.4 R12, [R205+0x12000] ;  /* 0x01200000cd0c783b */ /* 0x000ee20000004200 */
        /* <DEDUP_REMOVED lines=8> */
[----:B------:R-:W-:-:S02]  /*b0b0*/  FMUL.FTZ R155, R155, R3 ;  /* 0x000000039b9b7220 */ /* 0x000fc40000410000 */
[-C--:B------:R-:W-:Y:S02]  /*b0c0*/  FMUL.FTZ R44, R44, R8.reuse ;  /* 0x000000082c2c7220 */ /* 0x080fe40000410000 */
[-C--:B------:R-:W-:Y:S02]  /*b0d0*/  FMUL.FTZ R45, R45, R8.reuse ;  /* 0x000000082d2d7220 */ /* 0x080fe40000410000 */
[-C--:B------:R-:W-:Y:S01]  /*b0e0*/  FMUL.FTZ R46, R46, R3.reuse ;  /* 0x000000032e2e7220 */ /* 0x080fe20000410000 */
[----:B-1----:R-:W-:Y:S01]  /*b0f0*/  HMMA.16816.F32 R232, R4, R16, R164 ;  /* 0x0000001004e8723c */ /* 0x002fe200000018a4 */
[----:B------:R-:W-:Y:S02]  /*b100*/  FMUL.FTZ R47, R47, R3 ;  /* 0x000000032f2f7220 */ /* 0x000fe40000410000 */
[-C--:B------:R-:W-:Y:S02]  /*b110*/  FMUL.FTZ R76, R76, R8.reuse ;  /* 0x000000084c4c7220 */ /* 0x080fe40000410000 */
[----:B------:R-:W-:-:S02]  /*b120*/  FMUL.FTZ R77, R77, R8 ;  /* 0x000000084d4d7220 */ /* 0x000fc40000410000 */
[-C--:B------:R-:W-:Y:S01]  /*b130*/  FMUL.FTZ R78, R78, R3.reuse ;  /* 0x000000034e4e7220 */ /* 0x080fe20000410000 */
[C---:B------:R-:W-:Y:S01]  /*b140*/  HMMA.16816.F32 R200, R4.reuse, R18, R168 ;  /* 0x0000001204c8723c */ /* 0x040fe200000018a8 */
[----:B------:R-:W1:Y:S01]  /*b150*/  LDSM.16.MT88.4 R16, [R208+0x12000] ;  /* 0x01200000d010783b */ /* 0x000e620000004200 */
[-C--:B------:R-:W-:Y:S02]  /*b160*/  FMUL.FTZ R79, R79, R3.reuse ;  /* 0x000000034f4f7220 */ /* 0x080fe40000410000 */
[-C--:B------:R-:W-:Y:S02]  /*b170*/  FMUL.FTZ R80, R80, R8.reuse ;  /* 0x0000000850507220 */ /* 0x080fe40000410000 */
[----:B------:R-:W-:Y:S02]  /*b180*/  FMUL.FTZ R81, R81, R8 ;  /* 0x0000000851517220 */ /* 0x000fe40000410000 */
        /* <DEDUP_REMOVED lines=14> */
[----:B------:R-:W-:Y:S01]  /*b270*/  MOV R38, R182 ;  /* 0x000000b600267202 */ /* 0x000fe20000000f00 */
[----:B------:R-:W-:Y:S01]  /*b280*/  HMMA.16816.F32 R192, R4, R14, R40 ;  /* 0x0000000e04c0723c */ /* 0x000fe20000001828 */
[----:B------:R-:W3:Y:S01]  /*b290*/  LDSM.16.MT88.4 R12, [R207+0x12000] ;  /* 0x01200000cf0c783b */ /* 0x000ee20000004200 */
[----:B------:R-:W-:Y:S01]  /*b2a0*/  MOV R37, R181 ;  /* 0x000000b500257202 */ /* 0x000fe20000000f00 */
[----:B------:R-:W-:Y:S01]  /*b2b0*/  IMAD.MOV.U32 R36, RZ, RZ, R180 ;  /* 0x000000ffff247224 */ /* 0x000fe200078e00b4 */
[----:B------:R-:W-:Y:S01]  /*b2c0*/  MOV R39, R189 ;  /* 0x000000bd00277202 */ /* 0x000fe20000000f00 */
[----:B------:R-:W-:-:S02]  /*b2d0*/  FMUL.FTZ R68, R68, R8 ;  /* 0x0000000844447220 */ /* 0x000fc40000410000 */
[----:B------:R-:W-:Y:S01]  /*b2e0*/  FMUL.FTZ R69, R69, R8 ;  /* 0x0000000845457220 */ /* 0x000fe20000410000 */
[C---:B------:R-:W-:Y:S01]  /*b2f0*/  HMMA.16816.F32 R244, R4.reuse, R26, R152 ;  /* 0x0000001a04f4723c */ /* 0x040fe20000001898 */
[----:B------:R-:W-:Y:S01]  /*b300*/  LDSM.16.MT88.4 R24, [R207+0x14000] ;  /* 0x01400000cf18783b */ /* 0x000fe20000004200 */
[----:B------:R-:W-:Y:S01]  /*b310*/  FMUL.FTZ R70, R70, R3 ;  /* 0x0000000346467220 */ /* 0x000fe20000410000 */
[----:B------:R-:W-:Y:S01]  /*b320*/  MOV R41, R141 ;  /* 0x0000008d00297202 */ /* 0x000fe20000000f00 */
[----:B------:R-:W-:Y:S01]  /*b330*/  FMUL.FTZ R71, R71, R3 ;  /* 0x0000000347477220 */ /* 0x000fe20000410000 */
[----:B------:R-:W-:Y:S01]  /*b340*/  MOV R40, R142 ;  /* 0x0000008e00287202 */ /* 0x000fe20000000f00 */
[----:B------:R-:W-:Y:S01]  /*b350*/  FMUL.FTZ R72, R72, R8 ;  /* 0x0000000848487220 */ /* 0x000fe20000410000 */
[----:B------:R-:W-:Y:S01]  /*b360*/  MOV R43, R146 ;  /* 0x00000092002b7202 */ /* 0x000fe20000000f00 */
[----:B-1----:R-:W-:Y:S01]  /*b370*/  HMMA.16816.F32 R160, R4, R16, R52 ;  /* 0x0000001004a0723c */ /* 0x002fe20000001834 */
[----:B------:R-:W-:-:S02]  /*b380*/  FMUL.FTZ R73, R73, R8 ;  /* 0x0000000849497220 */ /* 0x000fc40000410000 */
[-C--:B------:R-:W-:Y:S02]  /*b390*/  FMUL.FTZ R74, R74, R3.reuse ;  /* 0x000000034a4a7220 */ /* 0x080fe40000410000 */
[----:B------:R-:W-:Y:S02]  /*b3a0*/  FMUL.FTZ R75, R75, R3 ;  /* 0x000000034b4b7220 */ /* 0x000fe40000410000 */
[----:B------:R-:W-:Y:S01]  /*b3b0*/  MOV R53, R139 ;  /* 0x0000008b00357202 */ /* 0x000fe20000000f00 */
[----:B------:R-:W-:Y:S01]  /*b3c0*/  HMMA.16816.F32 R168, R4, R18, R56 ;  /* 0x0000001204a8723c */ /* 0x000fe20000001838 */
[----:B------:R-:W1:Y:S01]  /*b3d0*/  LDSM.16.MT88.4 R16, [R206+0x14000] ;  /* 0x01400000ce10783b */ /* 0x000e620000004200 */
[----:B------:R-:W-:Y:S01]  /*b3e0*/  MOV R54, R137 ;  /* 0x0000008900367202 */ /* 0x000fe20000000f00 */
[----:B------:R-:W-:Y:S01]  /*b3f0*/  FMUL.FTZ R100, R100, R8 ;  /* 0x0000000864647220 */ /* 0x000fe20000410000 */
[----:B------:R-:W-:Y:S01]  /*b400*/  MOV R52, R140 ;  /* 0x0000008c00347202 */ /* 0x000fe20000000f00 */
[----:B------:R-:W-:-:S02]  /*b410*/  FMUL.FTZ R101, R101, R8 ;  /* 0x0000000865657220 */ /* 0x000fc40000410000 */
[-C--:B------:R-:W-:Y:S01]  /*b420*/  FMUL.FTZ R102, R102, R3.reuse ;  /* 0x0000000366667220 */ /* 0x080fe20000410000 */
[C---:B--2---:R-:W-:Y:S01]  /*b430*/  HMMA.16816.F32 R180, R4.reuse, R22, R48 ;  /* 0x0000001604b4723c */ /* 0x044fe20000001830 */
[----:B------:R-:W-:Y:S01]  /*b440*/  FMUL.FTZ R103, R103, R3 ;  /* 0x0000000367677220 */ /* 0x000fe20000410000 */
[----:B------:R-:W-:Y:S01]  /*b450*/  MOV R59, R174 ;  /* 0x000000ae003b7202 */ /* 0x000fe20000000f00 */
[-C--:B------:R-:W-:Y:S01]  /*b460*/  FMUL.FTZ R104, R104, R8.reuse ;  /* 0x0000000868687220 */ /* 0x080fe20000410000 */
[----:B------:R-:W-:Y:S01]  /*b470*/  MOV R57, R175 ;  /* 0x000000af00397202 */ /* 0x000fe20000000f00 */
[----:B------:R-:W-:Y:S01]  /*b480*/  FMUL.FTZ R105, R105, R8 ;  /* 0x0000000869697220 */ /* 0x000fe20000410000 */
[----:B------:R-:W-:Y:S01]  /*b490*/  MOV R56, R133 ;  /* 0x0000008500387202 */ /* 0x000fe20000000f00 */
[-C--:B------:R-:W-:Y:S01]  /*b4a0*/  FMUL.FTZ R106, R106, R3.reuse ;  /* 0x000000036a6a7220 */ /* 0x080fe20000410000 */
[----:B------:R-:W-:Y:S01]  /*b4b0*/  MOV R49, R138 ;  /* 0x0000008a00317202 */ /* 0x000fe20000000f00 */
[----:B---3--:R-:W-:Y:S01]  /*b4c0*/  HMMA.16816.F32 R156, R4, R12, R60 ;  /* 0x0000000c049c723c */ /* 0x008fe2000000183c */
[----:B------:R-:W-:Y:S01]  /*b4d0*/  FMUL.FTZ R107, R107, R3 ;  /* 0x000000036b6b7220 */ /* 0x000fe20000410000 */
[----:B------:R-:W-:Y:S01]  /*b4e0*/  MOV R51, R144 ;  /* 0x0000009000337202 */ /* 0x000fe20000000f00 */
[-C--:B------:R-:W-:Y:S01]  /*b4f0*/  FMUL.FTZ R84, R84, R8.reuse ;  /* 0x0000000854547220 */ /* 0x080fe20000410000 */
[----:B------:R-:W-:Y:S01]  /*b500*/  MOV R50, R145 ;  /* 0x0000009100327202 */ /* 0x000fe20000000f00 */
[----:B------:R-:W-:-:S02]  /*b510*/  FMUL.FTZ R85, R85, R8 ;  /* 0x0000000855557220 */ /* 0x000fc40000410000 */
[----:B------:R-:W-:Y:S01]  /*b520*/  MOV R63, R136 ;  /* 0x00000088003f7202 */ /* 0x000fe20000000f00 */
[C---:B------:R-:W-:Y:S01]  /*b530*/  HMMA.16816.F32 R164, R4.reuse, R14, R64 ;  /* 0x0000000e04a4723c */ /* 0x040fe20000001840 */
[----:B------:R-:W2:Y:S01]  /*b540*/  LDSM.16.MT88.4 R12, [R208+0x14000] ;  /* 0x01400000d00c783b */ /* 0x000ea20000004200 */
[-C--:B------:R-:W-:Y:S02]  /*b550*/  FMUL.FTZ R86, R86, R3.reuse ;  /* 0x0000000356567220 */ /* 0x080fe40000410000 */
[----:B------:R-:W-:Y:S02]  /*b560*/  FMUL.FTZ R87, R87, R3 ;  /* 0x0000000357577220 */ /* 0x000fe40000410000 */
        /* <DEDUP_REMOVED lines=8> */
[----:B------:R-:W-:Y:S01]  /*b5f0*/  FFMA.FTZ R9, R30, c[0x0][0x23c], -R2 ;  /* 0x00008f001e097a23 */ /* 0x000fe20000010802 */
[----:B------:R-:W-:Y:S01]  /*b600*/  MOV R47, R143 ;  /* 0x0000008f002f7202 */ /* 0x000fe20000000f00 */
[----:B-1----:R-:W-:Y:S01]  /*b610*/  HMMA.16816.F32 R148, R4, R16, R76 ;  /* 0x000000100494723c */ /* 0x002fe2000000184c */
[----:B------:R-:W-:Y:S01]  /*b620*/  IMAD.MOV.U32 R46, RZ, RZ, R172 ;  /* 0x000000ffff2e7224 */ /* 0x000fe200078e00ac */
[----:B------:R-:W-:Y:S01]  /*b630*/  MOV R45, R135 ;  /* 0x00000087002d7202 */ /* 0x000fe20000000f00 */
[----:B------:R-:W-:-:S02]  /*b640*/  FMUL.FTZ R96, R96, R8 ;  /* 0x0000000860607220 */ /* 0x000fc40000410000 */
[-C--:B------:R-:W-:Y:S02]  /*b650*/  FMUL.FTZ R97, R97, R8.reuse ;  /* 0x0000000861617220 */ /* 0x080fe40000410000 */
[-C--:B------:R-:W-:Y:S01]  /*b660*/  FMUL.FTZ R98, R98, R3.reuse ;  /* 0x0000000362627220 */ /* 0x080fe20000410000 */
[----:B------:R-:W-:Y:S01]  /*b670*/  HMMA.16816.F32 R136, R4, R18, R80 ;  /* 0x000000120488723c */ /* 0x000fe20000001850 */
[----:B------:R-:W1:Y:S01]  /*b680*/  LDSM.16.MT88.4 R16, [R205+0x16000] ;  /* 0x01600000cd10783b */ /* 0x000e620000004200 */
[----:B------:R4:W-:Y:S01]  /*b690*/  MUFU.EX2 R81, R9 ;  /* 0x0000000900517308 */ /* 0x0009e20000000800 */
[----:B------:R-:W-:Y:S01]  /*b6a0*/  FMUL.FTZ R99, R99, R3 ;  /* 0x0000000363637220 */ /* 0x000fe20000410000 */
[----:B------:R-:W-:Y:S01]  /*b6b0*/  MOV R79, R39 ;  /* 0x00000027004f7202 */ /* 0x000fe20000000f00 */
[----:B------:R-:W-:Y:S01]  /*b6c0*/  FMUL.FTZ R108, R108, R8 ;  /* 0x000000086c6c7220 */ /* 0x000fe20000410000 */
[----:B------:R-:W-:Y:S01]  /*b6d0*/  MOV R78, R34 ;  /* 0x00000022004e7202 */ /* 0x000fe20000000f00 */
[----:B------:R-:W-:Y:S01]  /*b6e0*/  FMUL.FTZ R109, R109, R8 ;  /* 0x000000086d6d7220 */ /* 0x000fe20000410000 */
[----:B------:R-:W-:Y:S01]  /*b6f0*/  MOV R80, R40 ;  /* 0x0000002800507202 */ /* 0x000fe20000000f00 */
[----:B------:R-:W-:-:S02]  /*b700*/  FMUL.FTZ R110, R110, R3 ;  /* 0x000000036e6e7220 */ /* 0x000fc40000410000 */
[-C--:B------:R-:W-:Y:S02]  /*b710*/  FMUL.FTZ R111, R111, R3.reuse ;  /* 0x000000036f6f7220 */ /* 0x080fe40000410000 */
[-C--:B------:R-:W-:Y:S02]  /*b720*/  FMUL.FTZ R112, R112, R8.reuse ;  /* 0x0000000870707220 */ /* 0x080fe40000410000 */
[----:B------:R-:W-:Y:S01]  /*b730*/  FMUL.FTZ R113, R113, R8 ;  /* 0x0000000871717220 */ /* 0x000fe20000410000 */
[----:B--2---:R-:W-:Y:S01]  /*b740*/  HMMA.16816.F32 R172, R4, R14, R88 ;  /* 0x0000000e04ac723c */ /* 0x004fe20000001858 */
[----:B----4-:R-:W-:Y:S01]  /*b750*/  FFMA.FTZ R9, R176, c[0x0][0x23c], -R2 ;  /* 0x00008f00b0097a23 */ /* 0x010fe20000010802 */
[----:B------:R-:W-:Y:S01]  /*b760*/  MOV R176, R56 ;  /* 0x0000003800b07202 */ /* 0x000fe20000000f00 */
[-C--:B------:R-:W-:Y:S02]  /*b770*/  FMUL.FTZ R114, R114, R3.reuse ;  /* 0x0000000372727220 */ /* 0x080fe40000410000 */
[----:B------:R-:W-:-:S02]  /*b780*/  FMUL.FTZ R115, R115, R3 ;  /* 0x0000000373737220 */ /* 0x000fc40000410000 */
[-C--:B------:R-:W-:Y:S01]  /*b790*/  FMUL.FTZ R124, R124, R8.reuse ;  /* 0x000000087c7c7220 */ /* 0x080fe20000410000 */
[C---:B------:R-:W-:Y:S01]  /*b7a0*/  HMMA.16816.F32 R88, R4.reuse, R24, R92 ;  /* 0x000000180458723c */ /* 0x040fe2000000185c */
[-C--:B------:R-:W-:Y:S02]  /*b7b0*/  FMUL.FTZ R125, R125, R8.reuse ;  /* 0x000000087d7d7220 */ /* 0x080fe40000410000 */
[-C--:B------:R-:W-:Y:S02]  /*b7c0*/  FMUL.FTZ R126, R126, R3.reuse ;  /* 0x000000037e7e7220 */ /* 0x080fe40000410000 */
[----:B------:R-:W-:Y:S02]  /*b7d0*/  FMUL.FTZ R127, R127, R3 ;  /* 0x000000037f7f7220 */ /* 0x000fe40000410000 */
[-C--:B------:R-:W-:Y:S01]  /*b7e0*/  FMUL.FTZ R128, R128, R8.reuse ;  /* 0x0000000880807220 */ /* 0x080fe20000410000 */
[----:B---3--:R-:W-:Y:S01]  /*b7f0*/  HMMA.16816.F32 R152, R4, R20, R68 ;  /* 0x000000140498723c */ /* 0x008fe20000001844 */
[----:B------:R-:W-:-:S02]  /*b800*/  FMUL.FTZ R129, R129, R8 ;  /* 0x0000000881817220 */ /* 0x000fc40000410000 */
[-C--:B------:R-:W-:Y:S02]  /*b810*/  FMUL.FTZ R130, R130, R3.reuse ;  /* 0x0000000382827220 */ /* 0x080fe40000410000 */
[----:B------:R-:W-:Y:S02]  /*b820*/  FMUL.FTZ R131, R131, R3 ;  /* 0x0000000383837220 */ /* 0x000fe40000410000 */
[----:B------:R-:W-:Y:S01]  /*b830*/  IMAD.MOV.U32 R42, RZ, RZ, R147 ;  /* 0x000000ffff2a7224 */ /* 0x000fe200078e0093 */
[----:B------:R-:W-:Y:S01]  /*b840*/  HMMA.16816.F32 R140, R4, R22, R72 ;  /* 0x00000016048c723c */ /* 0x000fe20000001848 */
[----:B------:R-:W2:Y:S01]  /*b850*/  LDSM.16.MT88.4 R20, [R206+0x16000] ;  /* 0x01600000ce14783b */ /* 0x000ea20000004200 */
[----:B------:R-:W-:Y:S01]  /*b860*/  FMUL.FTZ R116, R116, R8 ;  /* 0x0000000874747220 */ /* 0x000fe20000410000 */
[----:B------:R-:W-:Y:S01]  /*b870*/  MOV R71, R38 ;  /* 0x0000002600477202 */ /* 0x000fe20000000f00 */
[----:B------:R-:W-:Y:S01]  /*b880*/  FMUL.FTZ R117, R117, R8 ;  /* 0x0000000875757220 */ /* 0x000fe20000410000 */
[----:B------:R-:W-:Y:S01]  /*b890*/  MOV R70, R37 ;  /* 0x0000002500467202 */ /* 0x000fe20000000f00 */
[----:B------:R-:W-:-:S02]  /*b8a0*/  FMUL.FTZ R118, R118, R3 ;  /* 0x0000000376767220 */ /* 0x000fc40000410000 */
        /* <DEDUP_REMOVED lines=8> */
[----:B------:R-:W-:Y:S02]  /*b930*/  IMAD.MOV.U32 R69, RZ, RZ, R36 ;  /* 0x000000ffff457224 */ /* 0x000fe400078e0024 */
[----:B------:R-:W-:Y:S01]  /*b940*/  IMAD.MOV.U32 R77, RZ, RZ, R35 ;  /* 0x000000ffff4d7224 */ /* 0x000fe200078e0023 */
[----:B------:R-:W-:Y:S01]  /*b950*/  LDSM.16.MT88.4 R36, [R207+0x12800] ;  /* 0x01280000cf24783b */ /* 0x000fe20000004200 */
[C---:B------:R-:W-:Y:S01]  /*b960*/  HMMA.16816.F32 R132, R4.reuse, R12, R84 ;  /* 0x0000000c0484723c */ /* 0x040fe20000001854 */
[----:B------:R3:W4:Y:S01]  /*b970*/  MUFU.EX2 R85, R9 ;  /* 0x0000000900557308 */ /* 0x0007220000000800 */
[----:B------:R-:W-:Y:S01]  /*b980*/  IMAD.MOV.U32 R103, RZ, RZ, R63 ;  /* 0x000000ffff677224 */ /* 0x000fe200078e003f */
[----:B------:R-:W5:Y:S04]  /*b990*/  LDSM.16.MT88.4 R12, [R208+0x16000] ;  /* 0x01600000d00c783b */ /* 0x000f680000004200 */
[----:B------:R-:W-:Y:S01]  /*b9a0*/  MOV R86, R46 ;  /* 0x0000002e00567202 */ /* 0x000fe20000000f00 */
[----:B------:R-:W-:Y:S01]  /*b9b0*/  HMMA.16816.F32 R144, R4, R26, R96 ;  /* 0x0000001a0490723c */ /* 0x000fe20000001860 */
[----:B------:R-:W4:Y:S01]  /*b9c0*/  LDSM.16.MT88.4 R24, [R205+0x10800] ;  /* 0x01080000cd18783b */ /* 0x000f220000004200 */
[----:B------:R-:W-:Y:S01]  /*b9d0*/  IMAD.MOV.U32 R87, RZ, RZ, R47 ;  /* 0x000000ffff577224 */ /* 0x000fe200078e002f */
[----:B------:R-:W-:Y:S01]  /*b9e0*/  MOV R84, R45 ;  /* 0x0000002d00547202 */ /* 0x000fe20000000f00 */
[----:B------:R-:W-:Y:S01]  /*b9f0*/  IMAD.MOV.U32 R46, RZ, RZ, R43 ;  /* 0x000000ffff2e7224 */ /* 0x000fe200078e002b */
[----:B------:R-:W-:-:S02]  /*ba00*/  MOV R47, R41 ;  /* 0x00000029002f7202 */ /* 0x000fc40000000f00 */
[----:B------:R-:W-:Y:S01]  /*ba10*/  MOV R45, R42 ;  /* 0x0000002a002d7202 */ /* 0x000fe20000000f00 */
[----:B------:R-:W-:Y:S01]  /*ba20*/  IMAD.MOV.U32 R98, RZ, RZ, R59 ;  /* 0x000000ffff627224 */ /* 0x000fe200078e003b */
[C---:B--2---:R-:W-:Y:S01]  /*ba30*/  HMMA.16816.F32 R108, R4.reuse, R20, R108 ;  /* 0x00000014046c723c */ /* 0x044fe2000000186c */
[--C-:B---3--:R-:W-:Y:S01]  /*ba40*/  FFMA.FTZ R9, R33, c[0x0][0x23c], -R2.reuse ;  /* 0x00008f0021097a23 */ /* 0x108fe20000010802 */
[----:B------:R-:W-:Y:S02]  /*ba50*/  MOV R96, R57 ;  /* 0x0000003900607202 */ /* 0x000fe40000000f00 */
[----:B------:R-:W-:Y:S01]  /*ba60*/  MOV R97, R58 ;  /* 0x0000003a00617202 */ /* 0x000fe20000000f00 */
[----:B------:R2:W-:Y:S01]  /*ba70*/  MUFU.EX2 R44, R9 ;  /* 0x00000009002c7308 */ /* 0x0005e20000000800 */
[----:B------:R-:W-:Y:S02]  /*ba80*/  MOV R99, R49 ;  /* 0x0000003100637202 */ /* 0x000fe40000000f00 */
[C---:B------:R-:W-:Y:S01]  /*ba90*/  HMMA.16816.F32 R112, R4.reuse, R22, R112 ;  /* 0x000000160470723c */ /* 0x040fe20000001870 */
[----:B------:R-:W3:Y:S07]  /*baa0*/  LDSM.16.MT88.4 R20, [R206+0x10800] ;  /* 0x01080000ce14783b */ /* 0x000eee0000004200 */
[----:B-1----:R-:W-:Y:S01]  /*bab0*/  HMMA.16816.F32 R124, R4, R16, R124 ;  /* 0x00000010047c723c */ /* 0x002fe2000000187c */
[----:B--2---:R-:W-:-:S02]  /*bac0*/  FFMA.FTZ R9, R31, c[0x0][0x23c], -R2 ;  /* 0x00008f001f097a23 */ /* 0x004fc40000010802 */
[----:B------:R-:W1:Y:S05]  /*bad0*/  LDSM.16.MT88.4 R28, [R208+0x10800] ;  /* 0x01080000d01c783b */ /* 0x000e6a0000004200 */
[C---:B------:R-:W-:Y:S01]  /*bae0*/  HMMA.16816.F32 R128, R4.reuse, R18, R128 ;  /* 0x000000120480723c */ /* 0x040fe20000001880 */
[----:B------:R2:W2:Y:S01]  /*baf0*/  MUFU.EX2 R68, R9 ;  /* 0x0000000900447308 */ /* 0x0004a20000000800 */
[----:B------:R-:W1:Y:S06]  /*bb00*/  LDSM.16.MT88.4 R16, [R207+0x10800] ;  /* 0x01080000cf10783b */ /* 0x000e6c0000004200 */
[C---:B-----5:R-:W-:Y:S08]  /*bb10*/  HMMA.16816.F32 R116, R4.reuse, R12, R116 ;  /* 0x0000000c0474723c */ /* 0x060ff00000001874 */
[----:B------:R-:W-:Y:S01]  /*bb20*/  HMMA.16816.F32 R120, R4, R14, R120 ;  /* 0x0000000e0478723c */ /* 0x000fe20000001878 */
[----:B--2---:R-:W-:Y:S01]  /*bb30*/  FFMA.FTZ R9, R177, c[0x0][0x23c], -R0 ;  /* 0x00008f00b1097a23 */ /* 0x004fe20000010800 */
[----:B------:R-:W2:Y:S01]  /*bb40*/  LDSM.16.MT88.4 R12, [R205+0x12800] ;  /* 0x01280000cd0c783b */ /* 0x000ea20000004200 */
[----:B------:R-:W-:-:S02]  /*bb50*/  MOV R177, R97 ;  /* 0x0000006100b17202 */ /* 0x000fc40000000f00 */
[----:B------:R5:W-:Y:S02]  /*bb60*/  MUFU.EX2 R82, R9 ;  /* 0x0000000900527308 */ /* 0x000be40000000800 */
[----:B----4-:R-:W-:Y:S02]  /*bb70*/  F2FP.PACK_AB R4, R85, R81 ;  /* 0x000000515504723e */ /* 0x010fe400000000ff */
[----:B------:R-:W-:Y:S01]  /*bb80*/  F2FP.PACK_AB R6, R68, R44 ;  /* 0x0000002c4406723e */ /* 0x000fe200000000ff */
[----:B-----5:R-:W-:Y:S01]  /*bb90*/  FFMA.FTZ R9, R184, c[0x0][0x23c], -R0 ;  /* 0x00008f00b8097a23 */ /* 0x020fe20000010800 */
[----:B------:R-:W-:-:S03]  /*bba0*/  MOV R184, R98 ;  /* 0x0000006200b87202 */ /* 0x000fc60000000f00 */
[----:B------:R4:W5:Y:S02]  /*bbb0*/  MUFU.EX2 R48, R9 ;  /* 0x0000000900307308 */ /* 0x0009640000000800 */
[--C-:B----4-:R-:W-:Y:S01]  /*bbc0*/  FFMA.FTZ R9, R32, c[0x0][0x23c], -R0.reuse ;  /* 0x00008f0020097a23 */ /* 0x110fe20000010800 */
[----:B-----5:R-:W-:Y:S01]  /*bbd0*/  F2FP.PACK_AB R5, R48, R82 ;  /* 0x000000523005723e */ /* 0x020fe200000000ff */
[----:B------:R-:W-:Y:S04]  /*bbe0*/  LDSM.16.MT88.4 R32, [R208+0x12800] ;  /* 0x01280000d020783b */ /* 0x000fe80000004200 */
[----:B------:R4:W-:Y:S02]  /*bbf0*/  MUFU.EX2 R83, R9 ;  /* 0x0000000900537308 */ /* 0x0009e40000000800 */
[----:B----4-:R-:W-:Y:S01]  /*bc00*/  FFMA.FTZ R9, R178, c[0x0][0x23c], -R0 ;  /* 0x00008f00b2097a23 */ /* 0x010fe20000010800 */
[----:B------:R-:W-:-:S05]  /*bc10*/  MOV R178, R99 ;  /* 0x0000006300b27202 */ /* 0x000fca0000000f00 */
[----:B------:R-:W4:Y:S02]  /*bc20*/  MUFU.EX2 R76, R9 ;  /* 0x00000009004c7308 */ /* 0x000f240000000800 */
[----:B----4-:R-:W-:Y:S01]  /*bc30*/  F2FP.PACK_AB R7, R76, R83 ;  /* 0x000000534c07723e */ /* 0x010fe200000000ff */
[----:B------:R-:W-:-:S06]  /*bc40*/  FFMA.FTZ R9, R186, c[0x0][0x23c], -R2 ;  /* 0x00008f00ba097a23 */ /* 0x000fcc0000010802 */
[C---:B------:R-:W-:Y:S08]  /*bc50*/  HMMA.16816.F32 R72, R4.reuse, R24, R64 ;  /* 0x000000180448723c */ /* 0x040ff00000001840 */
[C---:B------:R-:W-:Y:S01]  /*bc60*/  HMMA.16816.F32 R64, R4.reuse, R26, R52 ;  /* 0x0000001a0440723c */ /* 0x040fe20000001834 */
[----:B------:R-:W4:Y:S07]  /*bc70*/  LDSM.16.MT88.4 R24, [R206+0x12800] ;  /* 0x01280000ce18783b */ /* 0x000f2e0000004200 */
[C---:B---3--:R-:W-:Y:S07]  /*bc80*/  HMMA.16816.F32 R60, R4.reuse, R20, R248 ;  /* 0x00000014043c723c */ /* 0x048fee00000018f8 */
[----:B------:R-:W-:Y:S01]  /*bc90*/  MOV R250, R68 ;  /* 0x0000004400fa7202 */ /* 0x000fe20000000f00 */
[----:B------:R-:W-:Y:S01]  /*bca0*/  HMMA.16816.F32 R52, R4, R22, R244 ;  /* 0x000000160434723c */ /* 0x000fe200000018f4 */
[----:B------:R-:W-:Y:S01]  /*bcb0*/  IMAD.MOV.U32 R251, RZ, RZ, R71 ;  /* 0x000000fffffb7224 */ /* 0x000fe200078e0047 */
[----:B------:R-:W-:Y:S01]  /*bcc0*/  MOV R249, R82 ;  /* 0x0000005200f97202 */ /* 0x000fe20000000f00 */
[----:B------:R-:W-:Y:S01]  /*bcd0*/  LDSM.16.MT88.4 R20, [R206+0x14800] ;  /* 0x01480000ce14783b */ /* 0x000fe20000004200 */
[----:B------:R-:W-:-:S03]  /*bce0*/  MOV R248, R83 ;  /* 0x0000005300f87202 */ /* 0x000fc60000000f00 */
[----:B------:R-:W-:Y:S01]  /*bcf0*/  MOV R246, R44 ;  /* 0x0000002c00f67202 */ /* 0x000fe20000000f00 */
[----:B-1----:R-:W-:Y:S01]  /*bd00*/  HMMA.16816.F32 R40, R4, R28, R240 ;  /* 0x0000001c0428723c */ /* 0x002fe200000018f0 */
[----:B------:R-:W-:Y:S01]  /*bd10*/  MOV R245, R45 ;  /* 0x0000002d00f57202 */ /* 0x000fe20000000f00 */
[----:B------:R-:W-:Y:S01]  /*bd20*/  IMAD.MOV.U32 R247, RZ, RZ, R47 ;  /* 0x000000fffff77224 */ /* 0x000fe200078e002f */
[----:B------:R-:W-:-:S04]  /*bd30*/  MOV R244, R51 ;  /* 0x0000003300f47202 */ /* 0x000fc80000000f00 */
[----:B------:R-:W-:Y:S01]  /*bd40*/  MOV R243, R69 ;  /* 0x0000004500f37202 */ /* 0x000fe20000000f00 */
[C---:B------:R-:W-:Y:S01]  /*bd50*/  HMMA.16816.F32 R56, R4.reuse, R16, R232 ;  /* 0x000000100438723c */ /* 0x040fe200000018e8 */
[----:B------:R-:W-:Y:S02]  /*bd60*/  MOV R242, R70 ;  /* 0x0000004600f27202 */ /* 0x000fe40000000f00 */
[----:B------:R-:W-:Y:S02]  /*bd70*/  MOV R241, R50 ;  /* 0x0000003200f17202 */ /* 0x000fe40000000f00 */
[----:B------:R-:W-:Y:S02]  /*bd80*/  MOV R240, R48 ;  /* 0x0000003000f07202 */ /* 0x000fe40000000f00 */
[----:B------:R-:W-:Y:S01]  /*bd90*/  MOV R232, R46 ;  /* 0x0000002e00e87202 */ /* 0x000fe20000000f00 */
[----:B--2---:R-:W-:Y:S01]  /*bda0*/  HMMA.16816.F32 R68, R4, R12, R196 ;  /* 0x0000000c0444723c */ /* 0x004fe200000018c4 */
[----:B------:R-:W-:Y:S01]  /*bdb0*/  IMAD.MOV.U32 R233, RZ, RZ, R84 ;  /* 0x000000ffffe97224 */ /* 0x000fe200078e0054 */
[----:B------:R-:W-:-:S02]  /*bdc0*/  MOV R235, R103 ;  /* 0x0000006700eb7202 */ /* 0x000fc40000000f00 */
[----:B------:R-:W-:Y:S01]  /*bdd0*/  MOV R234, R176 ;  /* 0x000000b000ea7202 */ /* 0x000fe20000000f00 */
[----:B------:R-:W-:Y:S02]  /*bde0*/  IMAD.MOV.U32 R176, RZ, RZ, R96 ;  /* 0x000000ffffb07224 */ /* 0x000fe400078e0060 */
[----:B------:R-:W-:Y:S01]  /*bdf0*/  MOV R198, R77 ;  /* 0x0000004d00c67202 */ /* 0x000fe20000000f00 */
[C---:B------:R-:W-:Y:S01]  /*be00*/  HMMA.16816.F32 R44, R4.reuse, R18, R200 ;  /* 0x00000012042c723c */ /* 0x040fe200000018c8 */
[----:B------:R-:W-:Y:S01]  /*be10*/  MOV R199, R78 ;  /* 0x0000004e00c77202 */ /* 0x000fe20000000f00 */
[----:B------:R-:W1:Y:S01]  /*be20*/  LDSM.16.MT88.4 R16, [R208+0x14800] ;  /* 0x01480000d010783b */ /* 0x000e620000004200 */
[----:B------:R-:W-:Y:S01]  /*be30*/  MOV R197, R79 ;  /* 0x0000004f00c57202 */ /* 0x000fe20000000f00 */
[----:B------:R2:W3:Y:S03]  /*be40*/  MUFU.EX2 R200, R9 ;  /* 0x0000000900c87308 */ /* 0x0004e60000000800 */
[----:B------:R-:W-:Y:S01]  /*be50*/  IMAD.MOV.U32 R202, RZ, RZ, R76 ;  /* 0x000000ffffca7224 */ /* 0x000fe200078e004c */
[----:B------:R-:W-:Y:S01]  /*be60*/  HMMA.16816.F32 R48, R4, R30, R236 ;  /* 0x0000001e0430723c */ /* 0x000fe200000018ec */
[----:B------:R-:W-:Y:S01]  /*be70*/  LDSM.16.MT88.4 R28, [R205+0x14800] ;  /* 0x01480000cd1c783b */ /* 0x000fe20000004200 */
[----:B------:R-:W-:-:S05]  /*be80*/  MOV R203, R81 ;  /* 0x0000005100cb7202 */ /* 0x000fca0000000f00 */
[----:B------:R-:W-:Y:S01]  /*be90*/  MOV R236, R85 ;  /* 0x0000005500ec7202 */ /* 0x000fe20000000f00 */
[C---:B------:R-:W-:Y:S01]  /*bea0*/  HMMA.16816.F32 R76, R4.reuse, R14, R192 ;  /* 0x0000000e044c723c */ /* 0x040fe200000018c0 */
[----:B------:R-:W5:Y:S01]  /*beb0*/  LDSM.16.MT88.4 R12, [R207+0x14800] ;  /* 0x01480000cf0c783b */ /* 0x000f620000004200 */
[----:B------:R-:W-:Y:S01]  /*bec0*/  MOV R237, R86 ;  /* 0x0000005600ed7202 */ /* 0x000fe20000000f00 */
[----:B------:R-:W-:Y:S01]  /*bed0*/  IMAD.MOV.U32 R239, RZ, RZ, R80 ;  /* 0x000000ffffef7224 */ /* 0x000fe200078e0050 */
[----:B------:R-:W-:Y:S01]  /*bee0*/  MOV R238, R87 ;  /* 0x0000005700ee7202 */ /* 0x000fe20000000f00 */
[--C-:B--2---:R-:W-:Y:S02]  /*bef0*/  FFMA.FTZ R9, R187, c[0x0][0x23c], -R2.reuse ;  /* 0x00008f00bb097a23 */ /* 0x104fe40000010802 */
[----:B------:R-:W-:Y:S01]  /*bf00*/  MOV R194, R243 ;  /* 0x000000f300c27202 */ /* 0x000fe20000000f00 */
[C---:B----4-:R-:W-:Y:S01]  /*bf10*/  HMMA.16816.F32 R84, R4.reuse, R26, R180 ;  /* 0x0000001a0454723c */ /* 0x050fe200000018b4 */
[----:B------:R2:W-:Y:S07]  /*bf20*/  MUFU.EX2 R182, R9 ;  /* 0x0000000900b67308 */ /* 0x0005ee0000000800 */
[C---:B------:R-:W-:Y:S01]  /*bf30*/  HMMA.16816.F32 R80, R4.reuse, R24, R188 ;  /* 0x000000180450723c */ /* 0x040fe200000018bc */
[----:B------:R-:W-:Y:S07]  /*bf40*/  LDSM.16.MT88.4 R24, [R206+0x16800] ;  /* 0x01680000ce18783b */ /* 0x000fee0000004200 */
[----:B------:R-:W-:Y:S01]  /*bf50*/  HMMA.16816.F32 R160, R4, R32, R160 ;  /* 0x0000002004a0723c */ /* 0x000fe200000018a0 */
[----:B--2---:R-:W-:-:S04]  /*bf60*/  FFMA.FTZ R9, R179, c[0x0][0x23c], -R2 ;  /* 0x00008f00b3097a23 */ /* 0x004fc80000010802 */
[----:B------:R2:W-:Y:S03]  /*bf70*/  MUFU.EX2 R183, R9 ;  /* 0x0000000900b77308 */ /* 0x0005e60000000800 */
[C---:B------:R-:W-:Y:S01]  /*bf80*/  HMMA.16816.F32 R168, R4.reuse, R34, R168 ;  /* 0x0000002204a8723c */ /* 0x040fe200000018a8 */
[----:B------:R-:W-:Y:S07]  /*bf90*/  LDSM.16.MT88.4 R32, [R205+0x16800] ;  /* 0x01680000cd20783b */ /* 0x000fee0000004200 */
[----:B-1----:R-:W-:Y:S01]  /*bfa0*/  HMMA.16816.F32 R132, R4, R16, R132 ;  /* 0x000000100484723c */ /* 0x002fe20000001884 */
[----:B--2---:R-:W-:-:S07]  /*bfb0*/  FFMA.FTZ R9, R185, c[0x0][0x23c], -R2 ;  /* 0x00008f00b9097a23 */ /* 0x004fce0000010802 */
[C---:B-----5:R-:W-:Y:S01]  /*bfc0*/  HMMA.16816.F32 R88, R4.reuse, R12, R88 ;  /* 0x0000000c0458723c */ /* 0x060fe20000001858 */
[----:B------:R1:W-:Y:S07]  /*bfd0*/  MUFU.EX2 R201, R9 ;  /* 0x0000000900c97308 */ /* 0x0003ee0000000800 */
[C---:B------:R-:W-:Y:S01]  /*bfe0*/  HMMA.16816.F32 R100, R4.reuse, R14, R144 ;  /* 0x0000000e0464723c */ /* 0x040fe20000001890 */
[----:B------:R-:W2:Y:S07]  /*bff0*/  LDSM.16.MT88.4 R12, [R207+0x16800] ;  /* 0x01680000cf0c783b */ /* 0x000eae0000004200 */
[C---:B------:R-:W-:Y:S01]  /*c000*/  HMMA.16816.F32 R96, R4.reuse, R18, R172 ;  /* 0x000000120460723c */ /* 0x040fe200000018ac */
[--C-:B-1----:R-:W-:Y:S01]  /*c010*/  FFMA.FTZ R9, R197, c[0x0][0x23c], -R0.reuse ;  /* 0x00008f00c5097a23 */ /* 0x102fe20000010800 */
[----:B------:R-:W1:Y:S03]  /*c020*/  LDSM.16.MT88.4 R16, [R208+0x16800] ;  /* 0x01680000d010783b */ /* 0x000e660000004200 */
[----:B------:R4:W5:Y:S03]  /*c030*/  MUFU.EX2 R144, R9 ;  /* 0x0000000900907308 */ /* 0x0009660000000800 */
[C---:B------:R-:W-:Y:S08]  /*c040*/  HMMA.16816.F32 R152, R4.reuse, R28, R152 ;  /* 0x0000001c0498723c */ /* 0x040ff00000001898 */
[----:B------:R-:W-:Y:S01]  /*c050*/  HMMA.16816.F32 R140, R4, R30, R140 ;  /* 0x0000001e048c723c */ /* 0x000fe2000000188c */
[----:B------:R-:W1:Y:S01]  /*c060*/  LDSM.16.MT88.4 R28, [R205+0x11000] ;  /* 0x01100000cd1c783b */ /* 0x000e620000004200 */
[----:B----4-:R-:W-:-:S06]  /*c070*/  FFMA.FTZ R9, R198, c[0x0][0x23c], -R0 ;  /* 0x00008f00c6097a23 */ /* 0x010fcc0000010800 */
[C---:B------:R-:W-:Y:S01]  /*c080*/  HMMA.16816.F32 R156, R4.reuse, R36, R156 ;  /* 0x00000024049c723c */ /* 0x040fe2000000189c */
[----:B------:R4:W1:Y:S07]  /*c090*/  MUFU.EX2 R147, R9 ;  /* 0x0000000900937308 */ /* 0x00086e0000000800 */
[C---:B------:R-:W-:Y:S08]  /*c0a0*/  HMMA.16816.F32 R164, R4.reuse, R38, R164 ;  /* 0x0000002604a4723c */ /* 0x040ff000000018a4 */
[----:B--2---:R-:W-:Y:S01]  /*c0b0*/  HMMA.16816.F32 R36, R4, R14, R128 ;  /* 0x0000000e0424723c */ /* 0x004fe20000001880 */
[----:B----4-:R-:W-:-:S04]  /*c0c0*/  FFMA.FTZ R9, R199, c[0x0][0x23c], -R0 ;  /* 0x00008f00c7097a23 */ /* 0x010fc80000010800 */
[----:B------:R2:W-:Y:S02]  /*c0d0*/  MUFU.EX2 R146, R9 ;  /* 0x0000000900927308 */ /* 0x0005e40000000800 */
[----:B---3--:R-:W-:Y:S01]  /*c0e0*/  IMAD.MOV.U32 R128, RZ, RZ, R200 ;  /* 0x000000ffff807224 */ /* 0x008fe200078e00c8 */
[----:B-----5:R-:W-:Y:S01]  /*c0f0*/  MOV R129, R144 ;  /* 0x0000009000817202 */ /* 0x020fe20000000f00 */
[----:B------:R-:W-:Y:S01]  /*c100*/  HMMA.16816.F32 R148, R4, R20, R148 ;  /* 0x000000140494723c */ /* 0x000fe20000001894 */
[----:B------:R-:W-:-:S07]  /*c110*/  MOV R131, R236 ;  /* 0x000000ec00837202 */ /* 0x000fce0000000f00 */
[----:B------:R-:W-:Y:S01]  /*c120*/  HMMA.16816.F32 R136, R4, R22, R136 ;  /* 0x000000160488723c */ /* 0x000fe20000001888 */
[----:B------:R-:W-:Y:S01]  /*c130*/  LDSM.16.MT88.4 R20, [R207+0x11000] ;  /* 0x01100000cf14783b */ /* 0x000fe20000004200 */
[----:B--2---:R-:W-:Y:S02]  /*c140*/  FFMA.FTZ R9, R252, c[0x0][0x23c], -R0 ;  /* 0x00008f00fc097a23 */ /* 0x004fe40000010800 */
[----:B------:R-:W-:Y:S01]  /*c150*/  IMAD.MOV.U32 R252, RZ, RZ, R201 ;  /* 0x000000fffffc7224 */ /* 0x000fe200078e00c9 */
[----:B------:R-:W-:-:S03]  /*c160*/  MOV R201, R202 ;  /* 0x000000ca00c97202 */ /* 0x000fc60000000f00 */
[C---:B------:R-:W-:Y:S01]  /*c170*/  HMMA.16816.F32 R92, R4.reuse, R32, R92 ;  /* 0x00000020045c723c */ /* 0x040fe2000000185c */
[----:B------:R-:W-:Y:S02]  /*c180*/  MOV R202, R203 ;  /* 0x000000cb00ca7202 */ /* 0x000fe40000000f00 */
[----:B------:R-:W-:Y:S01]  /*c190*/  MOV R203, R232 ;  /* 0x000000e800cb7202 */ /* 0x000fe20000000f00 */
[----:B------:R-:W-:Y:S01]  /*c1a0*/  IMAD.MOV.U32 R232, RZ, RZ, R233 ;  /* 0x000000ffffe87224 */ /* 0x000fe200078e00e9 */
        /* <DEDUP_REMOVED lines=9> */
[----:B------:R2:W3:Y:S01]  /*c240*/  MUFU.EX2 R251, R9 ;  /* 0x0000000900fb7308 */ /* 0x0004e20000000800 */
[----:B------:R-:W-:Y:S01]  /*c250*/  HMMA.16816.F32 R108, R4, R24, R108 ;  /* 0x00000018046c723c */ /* 0x000fe2000000186c */
[----:B------:R-:W-:Y:S01]  /*c260*/  MOV R189, R233 ;  /* 0x000000e900bd7202 */ /* 0x000fe20000000f00 */
[----:B------:R-:W-:Y:S01]  /*c270*/  LDSM.16.MT88.4 R32, [R208+0x11000] ;  /* 0x01100000d020783b */ /* 0x000fe20000004200 */
[----:B------:R-:W-:-:S02]  /*c280*/  MOV R190, R234 ;  /* 0x000000ea00be7202 */ /* 0x000fc40000000f00 */
[----:B------:R-:W-:Y:S02]  /*c290*/  MOV R195, R235 ;  /* 0x000000eb00c37202 */ /* 0x000fe40000000f00 */
[----:B------:R-:W-:Y:S01]  /*c2a0*/  MOV R192, R241 ;  /* 0x000000f100c07202 */ /* 0x000fe20000000f00 */
[C---:B------:R-:W-:Y:S01]  /*c2b0*/  HMMA.16816.F32 R112, R4.reuse, R26, R112 ;  /* 0x0000001a0470723c */ /* 0x040fe20000001870 */
[----:B------:R-:W4:Y:S01]  /*c2c0*/  LDSM.16.MT88.4 R24, [R206+0x11000] ;  /* 0x01100000ce18783b */ /* 0x000f220000004200 */
[----:B------:R-:W-:Y:S01]  /*c2d0*/  MOV R193, R242 ;  /* 0x000000f200c17202 */ /* 0x000fe20000000f00 */
[----:B------:R-:W-:Y:S01]  /*c2e0*/  IMAD.MOV.U32 R130, RZ, RZ, R195 ;  /* 0x000000ffff827224 */ /* 0x000fe200078e00c3 */
[----:B------:R-:W-:Y:S02]  /*c2f0*/  MOV R181, R203 ;  /* 0x000000cb00b57202 */ /* 0x000fe40000000f00 */
[----:B------:R-:W-:Y:S01]  /*c300*/  MOV R144, R202 ;  /* 0x000000ca00907202 */ /* 0x000fe20000000f00 */
[----:B--2---:R-:W-:Y:S01]  /*c310*/  IMAD.MOV.U32 R9, RZ, RZ, R239 ;  /* 0x000000ffff097224 */ /* 0x004fe200078e00ef */
[----:B-1----:R-:W-:Y:S01]  /*c320*/  HMMA.16816.F32 R116, R4, R16, R116 ;  /* 0x000000100474723c */ /* 0x002fe20000001874 */
[----:B------:R-:W-:-:S02]  /*c330*/  MOV R145, R201 ;  /* 0x000000c900917202 */ /* 0x000fc40000000f00 */
[----:B------:R-:W-:-:S05]  /*c340*/  FFMA.FTZ R9, R9, c[0x0][0x23c], -R2 ;  /* 0x00008f0009097a23 */ /* 0x000fca0000010802 */
[C---:B------:R-:W-:Y:S01]  /*c350*/  HMMA.16816.F32 R120, R4.reuse, R18, R120 ;  /* 0x000000120478723c */ /* 0x040fe20000001878 */
[----:B------:R-:W1:Y:S07]  /*c360*/  LDSM.16.MT88.4 R16, [R205+0x13000] ;  /* 0x01300000cd10783b */ /* 0x000e6e0000004200 */
[----:B------:R-:W-:Y:S01]  /*c370*/  HMMA.16816.F32 R124, R4, R12, R124 ;  /* 0x0000000c047c723c */ /* 0x000fe2000000187c */
[----:B------:R-:W2:Y:S06]  /*c380*/  LDSM.16.MT88.4 R12, [R206+0x13000] ;  /* 0x01300000ce0c783b */ /* 0x000eac0000004200 */
[----:B------:R-:W-:-:S02]  /*c390*/  F2FP.PACK_AB R4, R182, R128 ;  /* 0x00000080b604723e */ /* 0x000fc400000000ff */
[----:B------:R-:W-:Y:S02]  /*c3a0*/  F2FP.PACK_AB R5, R147, R129 ;  /* 0x000000819305723e */ /* 0x000fe400000000ff */
[----:B------:R-:W-:Y:S02]  /*c3b0*/  F2FP.PACK_AB R6, R252, R183 ;  /* 0x000000b7fc06723e */ /* 0x000fe400000000ff */
[----:B---3--:R-:W-:-:S07]  /*c3c0*/  F2FP.PACK_AB R7, R251, R146 ;  /* 0x00000092fb07723e */ /* 0x008fce00000000ff */
[C---:B------:R-:W-:Y:S08]  /*c3d0*/  HMMA.16816.F32 R232, R4.reuse, R28, R72 ;  /* 0x0000001c04e8723c */ /* 0x040ff00000001848 */
[C---:B------:R-:W-:Y:S01]  /*c3e0*/  HMMA.16816.F32 R240, R4.reuse, R30, R64 ;  /* 0x0000001e04f0723c */ /* 0x040fe20000001840 */
[----:B------:R-:W3:Y:S07]  /*c3f0*/  LDSM.16.MT88.4 R28, [R208+0x13000] ;  /* 0x01300000d01c783b */ /* 0x000eee0000004200 */
[C---:B----4-:R-:W-:Y:S08]  /*c400*/  HMMA.16816.F32 R64, R4.reuse, R26, R52 ;  /* 0x0000001a0440723c */ /* 0x050ff00000001834 */
[C---:B-1----:R-:W-:Y:S08]  /*c410*/  HMMA.16816.F32 R52, R4.reuse, R16, R68 ;  /* 0x000000100434723c */ /* 0x042ff00000001844 */
[C---:B--2---:R-:W-:Y:S08]  /*c420*/  HMMA.16816.F32 R68, R4.reuse, R12, R80 ;  /* 0x0000000c0444723c */ /* 0x044ff00000001850 */
[C---:B------:R-:W-:Y:S07]  /*c430*/  HMMA.16816.F32 R72, R4.reuse, R20, R56 ;  /* 0x000000140448723c */ /* 0x040fee0000001838 */
[----:B------:R-:W-:Y:S01]  /*c440*/  MOV R56, R194 ;  /* 0x000000c200387202 */ /* 0x000fe20000000f00 */
[----:B------:R-:W-:Y:S01]  /*c450*/  HMMA.16816.F32 R196, R4, R32, R40 ;  /* 0x0000002004c4723c */ /* 0x000fe20000001828 */
[----:B------:R-:W-:Y:S01]  /*c460*/  MOV R57, R193 ;  /* 0x000000c100397202 */ /* 0x000fe20000000f00 */
[----:B------:R-:W-:Y:S01]  /*c470*/  IMAD.MOV.U32 R59, RZ, RZ, R191 ;  /* 0x000000ffff3b7224 */ /* 0x000fe200078e00bf */
[----:B------:R-:W-:-:S04]  /*c480*/  MOV R58, R192 ;  /* 0x000000c0003a7202 */ /* 0x000fc80000000f00 */
[----:B------:R-:W-:Y:S01]  /*c490*/  IMAD.MOV.U32 R43, RZ, RZ, R181 ;  /* 0x000000ffff2b7224 */ /* 0x000fe200078e00b5 */
[C---:B---3--:R-:W-:Y:S01]  /*c4a0*/  HMMA.16816.F32 R80, R4.reuse, R28, R160 ;  /* 0x0000001c0450723c */ /* 0x048fe200000018a0 */
[----:B------:R-:W-:Y:S02]  /*c4b0*/  MOV R42, R182 ;  /* 0x000000b6002a7202 */ /* 0x000fe40000000f00 */
[----:B------:R-:W-:Y:S02]  /*c4c0*/  MOV R40, R183 ;  /* 0x000000b700287202 */ /* 0x000fe40000000f00 */
[----:B------:R-:W-:Y:S02]  /*c4d0*/  MOV R41, R147 ;  /* 0x0000009300297202 */ /* 0x000fe40000000f00 */
[----:B------:R-:W-:Y:S01]  /*c4e0*/  MOV R160, R178 ;  /* 0x000000b200a07202 */ /* 0x000fe20000000f00 */
[----:B------:R-:W-:Y:S01]  /*c4f0*/  IMAD.MOV.U32 R163, RZ, RZ, R176 ;  /* 0x000000ffffa37224 */ /* 0x000fe200078e00b0 */
[----:B------:R-:W-:Y:S01]  /*c500*/  MOV R161, R184 ;  /* 0x000000b800a17202 */ /* 0x000fe20000000f00 */
[----:B------:R-:W-:Y:S01]  /*c510*/  HMMA.16816.F32 R180, R4, R34, R48 ;  /* 0x0000002204b4723c */ /* 0x000fe20000001830 */
[----:B------:R-:W-:Y:S01]  /*c520*/  MOV R162, R177 ;  /* 0x000000b100a27202 */ /* 0x000fe20000000f00 */
[----:B------:R-:W1:Y:S01]  /*c530*/  LDSM.16.MT88.4 R32, [R207+0x13000] ;  /* 0x01300000cf20783b */ /* 0x000e620000004200 */
[----:B------:R-:W-:-:S04]  /*c540*/  MOV R147, R238 ;  /* 0x000000ee00937202 */ /* 0x000fc80000000f00 */
[----:B------:R-:W-:Y:S01]  /*c550*/  MOV R48, R190 ;  /* 0x000000be00307202 */ /* 0x000fe20000000f00 */
[C---:B------:R-:W-:Y:S01]  /*c560*/  HMMA.16816.F32 R176, R4.reuse, R30, R168 ;  /* 0x0000001e04b0723c */ /* 0x040fe200000018a8 */
[----:B------:R-:W-:Y:S01]  /*c570*/  MOV R49, R189 ;  /* 0x000000bd00317202 */ /* 0x000fe20000000f00 */
[----:B------:R-:W-:Y:S01]  /*c580*/  IMAD.MOV.U32 R51, RZ, RZ, R146 ;  /* 0x000000ffff337224 */ /* 0x000fe200078e0092 */
[----:B------:R-:W-:Y:S01]  /*c590*/  MOV R50, R188 ;  /* 0x000000bc00327202 */ /* 0x000fe20000000f00 */
[----:B------:R-:W-:Y:S01]  /*c5a0*/  LDSM.16.MT88.4 R28, [R205+0x17000] ;  /* 0x01700000cd1c783b */ /* 0x000fe20000004200 */
[----:B------:R-:W-:Y:S02]  /*c5b0*/  MOV R146, R237 ;  /* 0x000000ed00927202 */ /* 0x000fe40000000f00 */
[----:B------:R-:W-:Y:S01]  /*c5c0*/  MOV R171, R160 ;  /* 0x000000a000ab7202 */ /* 0x000fe20000000f00 */
[----:B------:R-:W-:Y:S01]  /*c5d0*/  HMMA.16816.F32 R200, R4, R24, R60 ;  /* 0x0000001804c8723c */ /* 0x000fe2000000183c */
[----:B------:R-:W-:Y:S01]  /*c5e0*/  MOV R160, R161 ;  /* 0x000000a100a07202 */ /* 0x000fe20000000f00 */
[----:B------:R-:W2:Y:S01]  /*c5f0*/  LDSM.16.MT88.4 R24, [R205+0x15000] ;  /* 0x01500000cd18783b */ /* 0x000ea20000004200 */
[----:B------:R-:W-:Y:S01]  /*c600*/  MOV R161, R162 ;  /* 0x000000a200a17202 */ /* 0x000fe20000000f00 */
[----:B------:R-:W-:Y:S01]  /*c610*/  IMAD.MOV.U32 R162, RZ, RZ, R163 ;  /* 0x000000ffffa27224 */ /* 0x000fe200078e00a3 */
[----:B------:R-:W-:-:S02]  /*c620*/  MOV R163, R56 ;  /* 0x0000003800a37202 */ /* 0x000fc40000000f00 */
        /* <DEDUP_REMOVED lines=8> */
[----:B------:R-:W-:Y:S01]  /*c6b0*/  IMAD.MOV.U32 R50, RZ, RZ, R51 ;  /* 0x000000ffff327224 */ /* 0x000fe200078e0033 */
[----:B------:R-:W-:Y:S01]  /*c6c0*/  MOV R51, R40 ;  /* 0x0000002800337202 */ /* 0x000fe20000000f00 */
[----:B------:R-:W-:Y:S01]  /*c6d0*/  HMMA.16816.F32 R76, R4, R14, R84 ;  /* 0x0000000e044c723c */ /* 0x000fe20000001854 */
[----:B------:R-:W-:Y:S01]  /*c6e0*/  MOV R40, R41 ;  /* 0x0000002900287202 */ /* 0x000fe20000000f00 */
[----:B------:R-:W3:Y:S01]  /*c6f0*/  LDSM.16.MT88.4 R12, [R208+0x15000] ;  /* 0x01500000d00c783b */ /* 0x000ee20000004200 */
[----:B------:R-:W-:Y:S01]  /*c700*/  MOV R41, R42 ;  /* 0x0000002a00297202 */ /* 0x000fe20000000f00 */
[----:B------:R-:W-:Y:S01]  /*c710*/  IMAD.MOV.U32 R42, RZ, RZ, R43 ;  /* 0x000000ffff2a7224 */ /* 0x000fe200078e002b */
[----:B------:R-:W-:-:S02]  /*c720*/  MOV R43, R144 ;  /* 0x00000090002b7202 */ /* 0x000fc40000000f00 */
[----:B------:R-:W-:Y:S01]  /*c730*/  MOV R144, R145 ;  /* 0x0000009100907202 */ /* 0x000fe20000000f00 */
[C---:B-1----:R-:W-:Y:S01]  /*c740*/  HMMA.16816.F32 R192, R4.reuse, R32, R156 ;  /* 0x0000002004c0723c */ /* 0x042fe2000000189c */
[----:B------:R-:W-:Y:S02]  /*c750*/  MOV R145, R250 ;  /* 0x000000fa00917202 */ /* 0x000fe40000000f00 */
[----:B------:R1:W-:Y:S04]  /*c760*/  MUFU.EX2 R250, R9 ;  /* 0x0000000900fa7308 */ /* 0x0003e80000000800 */
[----:B------:R-:W-:Y:S01]  /*c770*/  MOV R158, R130 ;  /* 0x00000082009e7202 */ /* 0x000fe20000000f00 */
[C---:B------:R-:W-:Y:S01]  /*c780*/  HMMA.16816.F32 R44, R4.reuse, R22, R44 ;  /* 0x00000016042c723c */ /* 0x040fe2000000182c */
[----:B------:R-:W4:Y:S07]  /*c790*/  LDSM.16.MT88.4 R20, [R206+0x15000] ;  /* 0x01500000ce14783b */ /* 0x000f2e0000004200 */
[----:B------:R-:W-:Y:S01]  /*c7a0*/  HMMA.16816.F32 R236, R4, R34, R164 ;  /* 0x0000002204ec723c */ /* 0x000fe200000018a4 */
[----:B-1----:R-:W-:-:S02]  /*c7b0*/  FFMA.FTZ R9, R171, c[0x0][0x23c], -R2 ;  /* 0x00008f00ab097a23 */ /* 0x002fc40000010802 */
[----:B------:R-:W-:Y:S01]  /*c7c0*/  IMAD.MOV.U32 R171, RZ, RZ, R160 ;  /* 0x000000ffffab7224 */ /* 0x000fe200078e00a0 */
[----:B------:R-:W-:Y:S02]  /*c7d0*/  MOV R160, R161 ;  /* 0x000000a100a07202 */ /* 0x000fe40000000f00 */
[----:B------:R-:W-:Y:S02]  /*c7e0*/  MOV R161, R162 ;  /* 0x000000a200a17202 */ /* 0x000fe40000000f00 */
[----:B--2---:R-:W-:Y:S01]  /*c7f0*/  HMMA.16816.F32 R172, R4, R26, R140 ;  /* 0x0000001a04ac723c */ /* 0x004fe2000000188c */
[----:B------:R-:W-:Y:S01]  /*c800*/  MOV R162, R163 ;  /* 0x000000a300a27202 */ /* 0x000fe20000000f00 */
[----:B------:R-:W-:Y:S01]  /*c810*/  IMAD.MOV.U32 R163, RZ, RZ, R56 ;  /* 0x000000ffffa37224 */ /* 0x000fe200078e0038 */
[----:B------:R-:W-:Y:S02]  /*c820*/  MOV R56, R57 ;  /* 0x0000003900387202 */ /* 0x000fe40000000f00 */
[----:B------:R-:W-:-:S02]  /*c830*/  MOV R57, R58 ;  /* 0x0000003a00397202 */ /* 0x000fc40000000f00 */
[----:B------:R-:W-:Y:S01]  /*c840*/  MOV R58, R59 ;  /* 0x0000003b003a7202 */ /* 0x000fe20000000f00 */
[----:B------:R-:W-:Y:S01]  /*c850*/  IMAD.MOV.U32 R59, RZ, RZ, R48 ;  /* 0x000000ffff3b7224 */ /* 0x000fe200078e0030 */
[----:B------:R-:W-:Y:S01]  /*c860*/  MOV R48, R49 ;  /* 0x0000003100307202 */ /* 0x000fe20000000f00 */
[C---:B---3--:R-:W-:Y:S01]  /*c870*/  HMMA.16816.F32 R84, R4.reuse, R12, R132 ;  /* 0x0000000c0454723c */ /* 0x048fe20000001884 */
[----:B------:R-:W-:Y:S02]  /*c880*/  MOV R49, R50 ;  /* 0x0000003200317202 */ /* 0x000fe40000000f00 */
[----:B------:R-:W-:Y:S01]  /*c890*/  MOV R50, R51 ;  /* 0x0000003300327202 */ /* 0x000fe20000000f00 */
[----:B------:R-:W-:Y:S01]  /*c8a0*/  IMAD.MOV.U32 R51, RZ, RZ, R40 ;  /* 0x000000ffff337224 */ /* 0x000fe200078e0028 */
[----:B------:R-:W-:Y:S02]  /*c8b0*/  MOV R40, R41 ;  /* 0x0000002900287202 */ /* 0x000fe40000000f00 */
[----:B------:R-:W-:Y:S01]  /*c8c0*/  MOV R41, R42 ;  /* 0x0000002a00297202 */ /* 0x000fe20000000f00 */
[----:B------:R-:W-:Y:S01]  /*c8d0*/  HMMA.16816.F32 R132, R4, R14, R96 ;  /* 0x0000000e0484723c */ /* 0x000fe20000001860 */
[----:B------:R-:W-:Y:S01]  /*c8e0*/  MOV R42, R43 ;  /* 0x0000002b002a7202 */ /* 0x000fe20000000f00 */
[----:B------:R-:W-:Y:S01]  /*c8f0*/  IMAD.MOV.U32 R43, RZ, RZ, R129 ;  /* 0x000000ffff2b7224 */ /* 0x000fe200078e0081 */
[----:B------:R-:W-:Y:S01]  /*c900*/  MOV R129, R144 ;  /* 0x0000009000817202 */ /* 0x000fe20000000f00 */
[----:B------:R-:W1:Y:S01]  /*c910*/  LDSM.16.MT88.4 R12, [R207+0x17000] ;  /* 0x01700000cf0c783b */ /* 0x000e620000004200 */
[----:B------:R-:W-:-:S02]  /*c920*/  MOV R144, R145 ;  /* 0x0000009100907202 */ /* 0x000fc40000000f00 */
[----:B------:R-:W-:Y:S01]  /*c930*/  MOV R145, R249 ;  /* 0x000000f900917202 */ /* 0x000fe20000000f00 */
[C---:B----4-:R-:W-:Y:S01]  /*c940*/  HMMA.16816.F32 R184, R4.reuse, R20, R148 ;  /* 0x0000001404b8723c */ /* 0x050fe20000001894 */
[----:B------:R2:W3:Y:S07]  /*c950*/  MUFU.EX2 R249, R9 ;  /* 0x0000000900f97308 */ /* 0x0004ee0000000800 */
[C---:B------:R-:W-:Y:S08]  /*c960*/  HMMA.16816.F32 R32, R4.reuse, R16, R88 ;  /* 0x000000100420723c */ /* 0x040ff00000001858 */
[C---:B------:R-:W-:Y:S01]  /*c970*/  HMMA.16816.F32 R188, R4.reuse, R24, R152 ;  /* 0x0000001804bc723c */ /* 0x040fe20000001898 */
[----:B--2---:R-:W-:Y:S01]  /*c980*/  FFMA.FTZ R9, R171, c[0x0][0x23c], -R2 ;  /* 0x00008f00ab097a23 */ /* 0x004fe20000010802 */
[----:B------:R-:W-:Y:S01]  /*c990*/  LDSM.16.MT88.4 R152, [R206+0x11800] ;  /* 0x01180000ce98783b */ /* 0x000fe20000004200 */
[----:B------:R-:W-:Y:S01]  /*c9a0*/  IMAD.MOV.U32 R171, RZ, RZ, R160 ;  /* 0x000000ffffab7224 */ /* 0x000fe200078e00a0 */
[----:B------:R-:W-:Y:S01]  /*c9b0*/  MOV R160, R161 ;  /* 0x000000a100a07202 */ /* 0x000fe20000000f00 */
[----:B------:R-:W-:Y:S01]  /*c9c0*/  FFMA.FTZ R2, R245, c[0x0][0x23c], -R2 ;  /* 0x00008f00f5027a23 */ /* 0x000fe20000010802 */
[----:B------:R-:W-:Y:S01]  /*c9d0*/  MOV R161, R162 ;  /* 0x000000a200a17202 */ /* 0x000fe20000000f00 */
[----:B------:R-:W2:Y:S01]  /*c9e0*/  LDSM.16.MT88.4 R24, [R206+0x17000] ;  /* 0x01700000ce18783b */ /* 0x000ea20000004200 */
[----:B------:R-:W-:Y:S01]  /*c9f0*/  MOV R162, R163 ;  /* 0x000000a300a27202 */ /* 0x000fe20000000f00 */
[----:B------:R-:W-:Y:S01]  /*ca00*/  IMAD.MOV.U32 R163, RZ, RZ, R56 ;  /* 0x000000ffffa37224 */ /* 0x000fe200078e0038 */
[----:B------:R-:W-:Y:S01]  /*ca10*/  MOV R56, R57 ;  /* 0x0000003900387202 */ /* 0x000fe20000000f00 */
[----:B------:R-:W-:Y:S01]  /*ca20*/  HMMA.16816.F32 R16, R4, R18, R100 ;  /* 0x000000120410723c */ /* 0x000fe20000001864 */
[----:B------:R-:W-:Y:S01]  /*ca30*/  MOV R57, R58 ;  /* 0x0000003a00397202 */ /* 0x000fe20000000f00 */
[----:B------:R-:W-:Y:S01]  /*ca40*/  IMAD.MOV.U32 R169, RZ, RZ, R162 ;  /* 0x000000ffffa97224 */ /* 0x000fe200078e00a2 */
[----:B------:R-:W-:Y:S01]  /*ca50*/  MOV R58, R59 ;  /* 0x0000003b003a7202 */ /* 0x000fe20000000f00 */
[----:B------:R-:W-:Y:S01]  /*ca60*/  IMAD.MOV.U32 R59, RZ, RZ, R48 ;  /* 0x000000ffff3b7224 */ /* 0x000fe200078e0030 */
[----:B------:R-:W-:-:S02]  /*ca70*/  MOV R48, R49 ;  /* 0x0000003100307202 */ /* 0x000fc40000000f00 */
[----:B------:R-:W-:Y:S01]  /*ca80*/  MOV R49, R50 ;  /* 0x0000003200317202 */ /* 0x000fe20000000f00 */
[C---:B------:R-:W-:Y:S01]  /*ca90*/  HMMA.16816.F32 R100, R4.reuse, R28, R92 ;  /* 0x0000001c0464723c */ /* 0x040fe2000000185c */
[----:B------:R-:W-:Y:S01]  /*caa0*/  MOV R50, R51 ;  /* 0x0000003300327202 */ /* 0x000fe20000000f00 */
[----:B------:R-:W-:Y:S01]  /*cab0*/  IMAD.MOV.U32 R51, RZ, RZ, R40 ;  /* 0x000000ffff337224 */ /* 0x000fe200078e0028 */
[----:B------:R-:W-:Y:S02]  /*cac0*/  MOV R40, R41 ;  /* 0x0000002900287202 */ /* 0x000fe40000000f00 */
[----:B------:R-:W-:Y:S02]  /*cad0*/  MOV R41, R42 ;  /* 0x0000002a00297202 */ /* 0x000fe40000000f00 */
[----:B------:R-:W-:Y:S01]  /*cae0*/  MOV R42, R43 ;  /* 0x0000002b002a7202 */ /* 0x000fe20000000f00 */
[----:B------:R-:W-:Y:S01]  /*caf0*/  IMAD.MOV.U32 R43, RZ, RZ, R128 ;  /* 0x000000ffff2b7224 */ /* 0x000fe200078e0080 */
[----:B------:R-:W-:Y:S01]  /*cb00*/  MOV R128, R129 ;  /* 0x0000008100807202 */ /* 0x000fe20000000f00 */
[----:B-1----:R-:W-:Y:S01]  /*cb10*/  HMMA.16816.F32 R124, R4, R12, R124 ;  /* 0x0000000c047c723c */ /* 0x002fe2000000187c */
[----:B------:R-:W-:-:S02]  /*cb20*/  MOV R129, R144 ;  /* 0x0000009000817202 */ /* 0x000fc40000000f00 */
[----:B------:R-:W-:Y:S01]  /*cb30*/  MOV R144, R145 ;  /* 0x0000009100907202 */ /* 0x000fe20000000f00 */
[----:B------:R-:W-:Y:S01]  /*cb40*/  IMAD.MOV.U32 R145, RZ, RZ, R248 ;  /* 0x000000ffff917224 */ /* 0x000fe200078e00f8 */
[----:B------:R-:W-:Y:S01]  /*cb50*/  MOV R245, R247 ;  /* 0x000000f700f57202 */ /* 0x000fe20000000f00 */
[----:B------:R-:W-:Y:S01]  /*cb60*/  MUFU.EX2 R248, R9 ;  /* 0x0000000900f87308 */ /* 0x000fe20000000800 */
[----:B------:R-:W-:Y:S01]  /*cb70*/  MOV R159, R160 ;  /* 0x000000a0009f7202 */ /* 0x000fe20000000f00 */
[C---:B------:R-:W-:Y:S01]  /*cb80*/  HMMA.16816.F32 R12, R4.reuse, R14, R36 ;  /* 0x0000000e040c723c */ /* 0x040fe20000001824 */
[----:B------:R-:W-:Y:S01]  /*cb90*/  MOV R168, R161 ;  /* 0x000000a100a87202 */ /* 0x000fe20000000f00 */
[----:B------:R-:W-:Y:S01]  /*cba0*/  IMAD.MOV.U32 R161, RZ, RZ, R58 ;  /* 0x000000ffffa17224 */ /* 0x000fe200078e003a */
[----:B------:R-:W-:Y:S01]  /*cbb0*/  MOV R160, R57 ;  /* 0x0000003900a07202 */ /* 0x000fe20000000f00 */
[----:B------:R-:W-:Y:S01]  /*cbc0*/  IMAD.MOV.U32 R58, RZ, RZ, R50 ;  /* 0x000000ffff3a7224 */ /* 0x000fe200078e0032 */
[----:B------:R-:W-:Y:S01]  /*cbd0*/  MOV R162, R59 ;  /* 0x0000003b00a27202 */ /* 0x000fe20000000f00 */
[----:B------:R1:W4:Y:S01]  /*cbe0*/  MUFU.EX2 R247, R2 ;  /* 0x0000000200f77308 */ /* 0x0003220000000800 */
[----:B------:R-:W-:Y:S01]  /*cbf0*/  MOV R57, R49 ;  /* 0x0000003100397202 */ /* 0x000fe20000000f00 */
[----:B------:R-:W-:Y:S01]  /*cc00*/  IMAD.MOV.U32 R49, RZ, RZ, R42 ;  /* 0x000000ffff317224 */ /* 0x000fe200078e002a */
[----:B------:R-:W-:Y:S01]  /*cc10*/  MOV R59, R51 ;  /* 0x00000033003b7202 */ /* 0x000fe20000000f00 */
[----:B------:R-:W-:Y:S01]  /*cc20*/  HMMA.16816.F32 R136, R4, R22, R136 ;  /* 0x000000160488723c */ /* 0x000fe20000001888 */
[----:B------:R-:W-:Y:S01]  /*cc30*/  MOV R50, R43 ;  /* 0x0000002b00327202 */ /* 0x000fe20000000f00 */
[----:B------:R-:W5:Y:S01]  /*cc40*/  LDSM.16.MT88.4 R20, [R208+0x17000] ;  /* 0x01700000d014783b */ /* 0x000f620000004200 */
[----:B------:R-:W-:-:S02]  /*cc50*/  MOV R51, R128 ;  /* 0x0000008000337202 */ /* 0x000fc40000000f00 */
[----:B------:R-:W-:Y:S02]  /*cc60*/  MOV R42, R145 ;  /* 0x00000091002a7202 */ /* 0x000fe40000000f00 */
[----:B------:R-:W-:Y:S01]  /*cc70*/  MOV R43, R146 ;  /* 0x00000092002b7202 */ /* 0x000fe20000000f00 */
[----:B------:R-:W-:Y:S01]  /*cc80*/  IMAD.MOV.U32 R150, RZ, RZ, R51 ;  /* 0x000000ffff967224 */ /* 0x000fe200078e0033 */
[----:B------:R-:W-:Y:S01]  /*cc90*/  MOV R128, R147 ;  /* 0x0000009300807202 */ /* 0x000fe20000000f00 */
[----:B--2---:R-:W-:Y:S01]  /*cca0*/  HMMA.16816.F32 R108, R4, R24, R108 ;  /* 0x00000018046c723c */ /* 0x004fe2000000186c */
[----:B------:R-:W-:Y:S01]  /*ccb0*/  MOV R170, R163 ;  /* 0x000000a300aa7202 */ /* 0x000fe20000000f00 */
[----:B-1----:R-:W-:Y:S01]  /*ccc0*/  FFMA.FTZ R2, R171, c[0x0][0x23c], -R0 ;  /* 0x00008f00ab027a23 */ /* 0x002fe20000010800 */
[----:B------:R-:W-:Y:S01]  /*ccd0*/  MOV R171, R56 ;  /* 0x0000003800ab7202 */ /* 0x000fe20000000f00 */
[----:B------:R-:W-:Y:S01]  /*cce0*/  IMAD.MOV.U32 R89, RZ, RZ, R43 ;  /* 0x000000ffff597224 */ /* 0x000fe200078e002b */
[----:B------:R-:W-:-:S02]  /*ccf0*/  MOV R56, R48 ;  /* 0x0000003000387202 */ /* 0x000fc40000000f00 */
[----:B------:R-:W-:Y:S01]  /*cd00*/  MOV R48, R41 ;  /* 0x0000002900307202 */ /* 0x000fe20000000f00 */
[----:B------:R-:W-:Y:S01]  /*cd10*/  IMAD.MOV.U32 R41, RZ, RZ, R144 ;  /* 0x000000ffff297224 */ /* 0x000fe200078e0090 */
[----:B------:R-:W-:Y:S01]  /*cd20*/  MOV R163, R40 ;  /* 0x0000002800a37202 */ /* 0x000fe20000000f00 */
[----:B------:R-:W1:Y:S01]  /*cd30*/  LDSM.16.MT88.4 R144, [R205+0x11800] ;  /* 0x01180000cd90783b */ /* 0x000e620000004200 */
[----:B------:R-:W-:Y:S01]  /*cd40*/  MOV R40, R129 ;  /* 0x0000008100287202 */ /* 0x000fe20000000f00 */
[----:B------:R-:W-:Y:S01]  /*cd50*/  IMAD.MOV.U32 R129, RZ, RZ, R246 ;  /* 0x000000ffff817224 */ /* 0x000fe200078e00f6 */
[----:B------:R-:W-:Y:S01]  /*cd60*/  MOV R156, R128 ;  /* 0x00000080009c7202 */ /* 0x000fe20000000f00 */
[----:B------:R2:W-:Y:S01]  /*cd70*/  MUFU.EX2 R246, R2 ;  /* 0x0000000200f67308 */ /* 0x0005e20000000800 */
[----:B---3--:R-:W-:Y:S01]  /*cd80*/  F2FP.PACK_AB R128, R249, R250 ;  /* 0x000000faf980723e */ /* 0x008fe200000000ff */
[----:B------:R-:W-:Y:S01]  /*cd90*/  IMAD.MOV.U32 R96, RZ, RZ, R163 ;  /* 0x000000ffff607224 */ /* 0x000fe200078e00a3 */
[----:B------:R-:W-:Y:S01]  /*cda0*/  MOV R157, R129 ;  /* 0x00000081009d7202 */ /* 0x000fe20000000f00 */
[----:B------:R-:W-:Y:S01]  /*cdb0*/  IMAD.MOV.U32 R164, RZ, RZ, R171 ;  /* 0x000000ffffa47224 */ /* 0x000fe200078e00ab */
[----:B----4-:R-:W-:Y:S01]  /*cdc0*/  F2FP.PACK_AB R130, R247, R248 ;  /* 0x000000f8f782723e */ /* 0x010fe200000000ff */
[----:B------:R-:W-:Y:S01]  /*cdd0*/  HMMA.16816.F32 R28, R4, R30, R104 ;  /* 0x0000001e041c723c */ /* 0x000fe20000001868 */
[----:B------:R-:W-:Y:S01]  /*cde0*/  MOV R151, R40 ;  /* 0x0000002800977202 */ /* 0x000fe20000000f00 */
[----:B------:R-:W-:Y:S01]  /*cdf0*/  LDSM.16.MT88.4 R104, [R205+0x17800] ;  /* 0x01780000cd68783b */ /* 0x000fe20000004200 */
[----:B------:R-:W-:-:S02]  /*ce00*/  MOV R90, R41 ;  /* 0x00000029005a7202 */ /* 0x000fc40000000f00 */
[----:B------:R-:W-:Y:S02]  /*ce10*/  MOV R88, R42 ;  /* 0x0000002a00587202 */ /* 0x000fe40000000f00 */
[----:B------:R-:W3:Y:S01]  /*ce20*/  LDSM.16.MT88.4 R40, [R205+0x13800] ;  /* 0x01380000cd28783b */ /* 0x000ee20000004200 */
[----:B------:R-:W-:Y:S01]  /*ce30*/  MOV R99, R160 ;  /* 0x000000a000637202 */ /* 0x000fe20000000f00 */
[C---:B------:R-:W-:Y:S01]  /*ce40*/  HMMA.16816.F32 R24, R4.reuse, R26, R112 ;  /* 0x0000001a0418723c */ /* 0x040fe20000001870 */
[----:B--2---:R-:W-:Y:S01]  /*ce50*/  FFMA.FTZ R2, R245, c[0x0][0x23c], -R0 ;  /* 0x00008f00f5027a23 */ /* 0x004fe20000010800 */
[----:B------:R-:W-:Y:S01]  /*ce60*/  MOV R98, R161 ;  /* 0x000000a100627202 */ /* 0x000fe20000000f00 */
[----:B------:R-:W-:Y:S01]  /*ce70*/  LDSM.16.MT88.4 R112, [R206+0x17800] ;  /* 0x01780000ce70783b */ /* 0x000fe20000004200 */
[----:B------:R-:W-:Y:S01]  /*ce80*/  MOV R97, R162 ;  /* 0x000000a200617202 */ /* 0x000fe20000000f00 */
[----:B------:R2:W4:Y:S01]  /*ce90*/  MUFU.EX2 R245, R2 ;  /* 0x0000000200f57308 */ /* 0x0005220000000800 */
[----:B------:R-:W-:Y:S01]  /*cea0*/  MOV R148, R49 ;  /* 0x0000003100947202 */ /* 0x000fe20000000f00 */
[----:B------:R-:W1:Y:S01]  /*ceb0*/  LDSM.16.MT88.4 R160, [R208+0x11800] ;  /* 0x01180000d0a0783b */ /* 0x000e620000004200 */
[----:B------:R-:W-:Y:S01]  /*cec0*/  MOV R149, R50 ;  /* 0x0000003200957202 */ /* 0x000fe20000000f00 */
[----:B-----5:R-:W-:Y:S01]  /*ced0*/  HMMA.16816.F32 R116, R4, R20, R116 ;  /* 0x000000140474723c */ /* 0x020fe20000001874 */
[----:B------:R-:W-:-:S02]  /*cee0*/  MOV R166, R169 ;  /* 0x000000a900a67202 */ /* 0x000fc40000000f00 */
[----:B------:R-:W-:Y:S02]  /*cef0*/  MOV R94, R89 ;  /* 0x00000059005e7202 */ /* 0x000fe40000000f00 */
[----:B------:R-:W-:Y:S02]  /*cf00*/  MOV R165, R170 ;  /* 0x000000aa00a57202 */ /* 0x000fe40000000f00 */
[----:B------:R-:W-:Y:S01]  /*cf10*/  MOV R95, R156 ;  /* 0x0000009c005f7202 */ /* 0x000fe20000000f00 */
[----:B------:R-:W-:Y:S01]  /*cf20*/  HMMA.16816.F32 R20, R4, R22, R120 ;  /* 0x000000160414723c */ /* 0x000fe20000001878 */
[----:B------:R-:W-:Y:S01]  /*cf30*/  MOV R167, R168 ;  /* 0x000000a800a77202 */ /* 0x000fe20000000f00 */
[----:B------:R-:W-:Y:S01]  /*cf40*/  LDSM.16.MT88.4 R120, [R208+0x17800] ;  /* 0x01780000d078783b */ /* 0x000fe20000004200 */
[----:B------:R-:W-:Y:S01]  /*cf50*/  MOV R91, R48 ;  /* 0x00000030005b7202 */ /* 0x000fe20000000f00 */
[--C-:B--2---:R-:W-:Y:S01]  /*cf60*/  FFMA.FTZ R2, R244, c[0x0][0x23c], -R0.reuse ;  /* 0x00008f00f4027a23 */ /* 0x104fe20000010800 */
[----:B----4-:R-:W-:Y:S01]  /*cf70*/  F2FP.PACK_AB R129, R245, R246 ;  /* 0x000000f6f581723e */ /* 0x010fe200000000ff */
[----:B------:R-:W-:Y:S01]  /*cf80*/  FFMA.FTZ R0, R159, c[0x0][0x23c], -R0 ;  /* 0x00008f009f007a23 */ /* 0x000fe20000010800 */
[----:B------:R-:W-:Y:S01]  /*cf90*/  LDSM.16.MT88.4 R168, [R207+0x11800] ;  /* 0x01180000cfa8783b */ /* 0x000fe20000004200 */
[----:B------:R2:W-:Y:S01]  /*cfa0*/  MUFU.EX2 R244, R2 ;  /* 0x0000000200f47308 */ /* 0x0005e20000000800 */
[----:B------:R-:W-:-:S02]  /*cfb0*/  IMAD.MOV.U32 R159, RZ, RZ, R131 ;  /* 0x000000ffff9f7224 */ /* 0x000fc400078e0083 */
[----:B------:R-:W-:Y:S04]  /*cfc0*/  LDSM.16.MT88.4 R48, [R206+0x13800] ;  /* 0x01380000ce30783b */ /* 0x000fe80000004200 */
[----:B------:R-:W-:Y:S01]  /*cfd0*/  LDSM.16.MT88.4 R4, [R207+0x17800] ;  /* 0x01780000cf04783b */ /* 0x000fe20000004200 */
[----:B------:R-:W4:Y:S01]  /*cfe0*/  MUFU.EX2 R9, R0 ;  /* 0x0000000000097308 */ /* 0x000f220000000800 */
[----:B--2---:R-:W-:Y:S01]  /*cff0*/  IMAD.MOV.U32 R2, RZ, RZ, R164 ;  /* 0x000000ffff027224 */ /* 0x004fe200078e00a4 */
[----:B----4-:R-:W-:Y:S02]  /*d000*/  F2FP.PACK_AB R131, R9, R244 ;  /* 0x000000f40983723e */ /* 0x010fe400000000ff */
[----:B------:R-:W-:-:S05]  /*d010*/  MOV R0, R166 ;  /* 0x000000a600007202 */ /* 0x000fca0000000f00 */
[C---:B-1----:R-:W-:Y:S07]  /*d020*/  HMMA.16816.F32 R140, R128.reuse, R144, R232 ;  /* 0x00000090808c723c */ /* 0x042fee00000018e8 */
[----:B------:R-:W-:Y:S01]  /*d030*/  MOV R235, R56 ;  /* 0x0000003800eb7202 */ /* 0x000fe20000000f00 */
[----:B------:R-:W-:Y:S01]  /*d040*/  IMAD.MOV.U32 R232, RZ, RZ, R59 ;  /* 0x000000ffffe87224 */ /* 0x000fe200078e003b */
[----:B------:R-:W-:Y:S01]  /*d050*/  MOV R234, R57 ;  /* 0x0000003900ea7202 */ /* 0x000fe20000000f00 */
[----:B------:R-:W-:Y:S01]  /*d060*/  HMMA.16816.F32 R144, R128, R146, R240 ;  /* 0x000000928090723c */ /* 0x000fe200000018f0 */
[----:B------:R-:W-:-:S02]  /*d070*/  MOV R233, R58 ;  /* 0x0000003a00e97202 */ /* 0x000fc40000000f00 */
[----:B------:R-:W1:Y:S04]  /*d080*/  LDSM.16.MT88.4 R56, [R208+0x13800] ;  /* 0x01380000d038783b */ /* 0x000e680000004200 */
[----:B------:R-:W-:Y:S01]  /*d090*/  MOV R243, R148 ;  /* 0x0000009400f37202 */ /* 0x000fe20000000f00 */
[----:B------:R-:W-:Y:S01]  /*d0a0*/  IMAD.MOV.U32 R240, RZ, RZ, R151 ;  /* 0x000000fffff07224 */ /* 0x000fe200078e0097 */
[----:B------:R-:W-:Y:S01]  /*d0b0*/  MOV R242, R149 ;  /* 0x0000009500f27202 */ /* 0x000fe20000000f00 */
[----:B---3--:R-:W-:Y:S01]  /*d0c0*/  HMMA.16816.F32 R36, R128, R40, R52 ;  /* 0x000000288024723c */ /* 0x008fe20000001834 */
[----:B------:R-:W-:-:S07]  /*d0d0*/  MOV R241, R150 ;  /* 0x0000009600f17202 */ /* 0x000fce0000000f00 */
[C---:B------:R-:W-:Y:S07]  /*d0e0*/  HMMA.16816.F32 R148, R128.reuse, R152, R200 ;  /* 0x000000988094723c */ /* 0x040fee00000018c8 */
[----:B------:R-:W-:Y:S01]  /*d0f0*/  IMAD.MOV.U32 R202, RZ, RZ, R157 ;  /* 0x000000ffffca7224 */ /* 0x000fe200078e009d */
[----:B------:R-:W-:Y:S01]  /*d100*/  MOV R201, R158 ;  /* 0x0000009e00c97202 */ /* 0x000fe20000000f00 */
[----:B------:R-:W-:Y:S01]  /*d110*/  HMMA.16816.F32 R152, R128, R154, R64 ;  /* 0x0000009a8098723c */ /* 0x000fe20000001840 */
[----:B------:R-:W-:Y:S01]  /*d120*/  MOV R200, R159 ;  /* 0x0000009f00c87202 */ /* 0x000fe20000000f00 */
[----:B------:R-:W2:Y:S01]  /*d130*/  LDSM.16.MT88.4 R64, [R207+0x13800] ;  /* 0x01380000cf40783b */ /* 0x000ea20000004200 */
[----:B------:R-:W-:-:S05]  /*d140*/  MOV R203, R88 ;  /* 0x0000005800cb7202 */ /* 0x000fca0000000f00 */
[C---:B------:R-:W-:Y:S07]  /*d150*/  HMMA.16816.F32 R156, R128.reuse, R160, R196 ;  /* 0x000000a0809c723c */ /* 0x040fee00000018c4 */
[----:B------:R-:W-:Y:S01]  /*d160*/  MOV R196, R97 ;  /* 0x0000006100c47202 */ /* 0x000fe20000000f00 */
[C---:B-1----:R-:W-:Y:S01]  /*d170*/  HMMA.16816.F32 R52, R128.reuse, R56, R80 ;  /* 0x000000388034723c */ /* 0x042fe20000001850 */
[----:B------:R-:W-:Y:S01]  /*d180*/  MOV R197, R96 ;  /* 0x0000006000c57202 */ /* 0x000fe20000000f00 */
[----:B------:R-:W-:Y:S01]  /*d190*/  IMAD.MOV.U32 R198, RZ, RZ, R91 ;  /* 0x000000ffffc67224 */ /* 0x000fe200078e005b */
[----:B------:R-:W-:Y:S01]  /*d1a0*/  MOV R199, R90 ;  /* 0x0000005a00c77202 */ /* 0x000fe20000000f00 */
[----:B------:R-:W1:Y:S04]  /*d1b0*/  LDSM.16.MT88.4 R80, [R206+0x15800] ;  /* 0x01580000ce50783b */ /* 0x000e680000004200 */
[C---:B------:R-:W-:Y:S01]  /*d1c0*/  HMMA.16816.F32 R56, R128.reuse, R58, R176 ;  /* 0x0000003a8038723c */ /* 0x040fe200000018b0 */
[----:B------:R-:W-:Y:S06]  /*d1d0*/  LDSM.16.MT88.4 R88, [R208+0x15800] ;  /* 0x01580000d058783b */ /* 0x000fec0000004200 */
[----:B------:R-:W-:Y:S01]  /*d1e0*/  MOV R178, R94 ;  /* 0x0000005e00b27202 */ /* 0x000fe20000000f00 */
[----:B------:R-:W-:Y:S01]  /*d1f0*/  HMMA.16816.F32 R160, R128, R162, R180 ;  /* 0x000000a280a0723c */ /* 0x000fe200000018b4 */
[----:B------:R-:W-:-:S03]  /*d200*/  IMAD.MOV.U32 R179, RZ, RZ, R95 ;  /* 0x000000ffffb37224 */ /* 0x000fc600078e005f */
[----:B------:R-:W-:-:S03]  /*d210*/  FFMA.FTZ R0, R0, R8, R178 ;  /* 0x0000000800007223 */ /* 0x000fc600000100b2 */
[----:B------:R-:W-:Y:S01]  /*d220*/  MOV R180, R165 ;  /* 0x000000a500b47202 */ /* 0x000fe20000000f00 */
[C---:B------:R-:W-:Y:S01]  /*d230*/  HMMA.16816.F32 R40, R128.reuse, R42, R60 ;  /* 0x0000002a8028723c */ /* 0x040fe2000000183c */
[----:B------:R-:W-:Y:S02]  /*d240*/  MOV R181, R167 ;  /* 0x000000a700b57202 */ /* 0x000fe40000000f00 */
[----:B------:R-:W-:Y:S01]  /*d250*/  MOV R182, R99 ;  /* 0x0000006300b67202 */ /* 0x000fe20000000f00 */
[----:B------:R-:W-:Y:S01]  /*d260*/  FFMA.FTZ R3, R180, R3, R179 ;  /* 0x00000003b4037223 */ /* 0x000fe200000100b3 */
[----:B------:R-:W-:Y:S01]  /*d270*/  MOV R183, R98 ;  /* 0x0000006200b77202 */ /* 0x000fe20000000f00 */
[----:B------:R-:W-:Y:S01]  /*d280*/  FADD.FTZ R0, R181, R0 ;  /* 0x00000000b5007221 */ /* 0x000fe20000010000 */
[----:B------:R-:W-:Y:S01]  /*d290*/  LDSM.16.MT88.4 R96, [R207+0x15800] ;  /* 0x01580000cf60783b */ /* 0x000fe20000004200 */
[----:B------:R-:W-:Y:S01]  /*d2a0*/  FADD.FTZ R2, R2, R3 ;  /* 0x0000000302027221 */ /* 0x000fe20000010000 */
[----:B------:R-:W-:Y:S01]  /*d2b0*/  HMMA.16816.F32 R164, R128, R168, R72 ;  /* 0x000000a880a4723c */ /* 0x000fe20000001848 */
[----:B------:R-:W-:Y:S01]  /*d2c0*/  FADD.FTZ R0, R182, R0 ;  /* 0x00000000b6007221 */ /* 0x000fe20000010000 */
[----:B------:R-:W3:Y:S01]  /*d2d0*/  LDSM.16.MT88.4 R72, [R205+0x15800] ;  /* 0x01580000cd48783b */ /* 0x000ee20000004200 */
[----:B------:R-:W-:-:S02]  /*d2e0*/  FADD.FTZ R2, R183, R2 ;  /* 0x00000002b7027221 */ /* 0x000fc40000010000 */
[----:B------:R-:W-:Y:S02]  /*d2f0*/  FADD.FTZ R0, R196, R0 ;  /* 0x00000000c4007221 */ /* 0x000fe40000010000 */
[----:B------:R-:W-:Y:S01]  /*d300*/  FADD.FTZ R2, R197, R2 ;  /* 0x00000002c5027221 */ /* 0x000fe20000010000 */
        /* <DEDUP_REMOVED lines=11> */
[----:B------:R-:W-:Y:S01]  /*d3c0*/  FADD.FTZ R2, R242, R3 ;  /* 0x00000003f2027221 */ /* 0x000fe20000010000 */
[-C--:B------:R-:W-:Y:S01]  /*d3d0*/  MOV R3, R10.reuse ;  /* 0x0000000a00037202 */ /* 0x080fe20000000f00 */
[----:B------:R-:W-:Y:S01]  /*d3e0*/  FADD.FTZ R0, R243, R0 ;  /* 0x00000000f3007221 */ /* 0x000fe20000010000 */
[----:B------:R-:W-:Y:S01]  /*d3f0*/  @P0 MOV R3, R10 ;  /* 0x0000000a00030202 */ /* 0x000fe20000000f00 */
[----:B------:R-:W-:-:S02]  /*d400*/  FADD.FTZ R2, R232, R2 ;  /* 0x00000002e8027221 */ /* 0x000fc40000010000 */
[----:B------:R-:W-:Y:S01]  /*d410*/  FADD.FTZ R0, R233, R0 ;  /* 0x00000000e9007221 */ /* 0x000fe20000010000 */
[C---:B--2---:R-:W-:Y:S01]  /*d420*/  HMMA.16816.F32 R60, R128.reuse, R64, R192 ;  /* 0x00000040803c723c */ /* 0x044fe200000018c0 */
[----:B------:R-:W-:Y:S02]  /*d430*/  FADD.FTZ R2, R234, R2 ;  /* 0x00000002ea027221 */ /* 0x000fe40000010000 */
[----:B------:R-:W-:Y:S02]  /*d440*/  FADD.FTZ R0, R235, R0 ;  /* 0x00000000eb007221 */ /* 0x000fe40000010000 */
[----:B------:R-:W-:Y:S02]  /*d450*/  FADD.FTZ R2, R252, R2 ;  /* 0x00000002fc027221 */ /* 0x000fe40000010000 */
[----:B------:R-:W-:Y:S01]  /*d460*/  FADD.FTZ R0, R251, R0 ;  /* 0x00000000fb007221 */ /* 0x000fe20000010000 */
[----:B-1----:R-:W-:Y:S01]  /*d470*/  HMMA.16816.F32 R76, R128, R80, R184 ;  /* 0x00000050804c723c */ /* 0x002fe200000018b8 */
[----:B------:R-:W-:-:S02]  /*d480*/  FADD.FTZ R2, R250, R2 ;  /* 0x00000002fa027221 */ /* 0x000fc40000010000 */
[----:B------:R-:W-:Y:S02]  /*d490*/  FADD.FTZ R0, R246, R0 ;  /* 0x00000000f6007221 */ /* 0x000fe40000010000 */
[----:B------:R-:W-:Y:S02]  /*d4a0*/  FADD.FTZ R2, R249, R2 ;  /* 0x00000002f9027221 */ /* 0x000fe40000010000 */
[----:B------:R-:W-:Y:S01]  /*d4b0*/  FADD.FTZ R0, R245, R0 ;  /* 0x00000000f5007221 */ /* 0x000fe20000010000 */
[----:B---3--:R-:W-:Y:S01]  /*d4c0*/  HMMA.16816.F32 R68, R128, R72, R188 ;  /* 0x000000488044723c */ /* 0x008fe200000018bc */
[----:B------:R-:W-:Y:S02]  /*d4d0*/  FADD.FTZ R2, R248, R2 ;  /* 0x00000002f8027221 */ /* 0x000fe40000010000 */
[----:B------:R-:W-:Y:S02]  /*d4e0*/  FADD.FTZ R0, R244, R0 ;  /* 0x00000000f4007221 */ /* 0x000fe40000010000 */
[----:B------:R-:W-:-:S02]  /*d4f0*/  FADD.FTZ R2, R247, R2 ;  /* 0x00000002f7027221 */ /* 0x000fc40000010000 */
[----:B------:R-:W-:Y:S01]  /*d500*/  FADD.FTZ R0, R9, R0 ;  /* 0x0000000009007221 */ /* 0x000fe20000010000 */
[C---:B------:R-:W-:Y:S02]  /*d510*/  HMMA.16816.F32 R84, R128.reuse, R88, R84 ;  /* 0x000000588054723c */ /* 0x040fe40000001854 */
[----:B------:R1:W-:Y:S04]  /*d520*/  STL [R1+0x8], R2 ;  /* 0x0000080201007387 */ /* 0x0003e80000100800 */
[----:B------:R1:W-:Y:S02]  /*d530*/  STL [R1+0xc], R0 ;  /* 0x00000c0001007387 */ /* 0x0003e40000100800 */
[C---:B------:R-:W-:Y:S08]  /*d540*/  HMMA.16816.F32 R92, R128.reuse, R96, R32 ;  /* 0x00000060805c723c */ /* 0x040ff00000001820 */
[C---:B------:R-:W-:Y:S08]  /*d550*/  HMMA.16816.F32 R100, R128.reuse, R104, R100 ;  /* 0x000000688064723c */ /* 0x040ff00000001864 */
[C---:B------:R-:W-:Y:S08]  /*d560*/  HMMA.16816.F32 R108, R128.reuse, R112, R108 ;  /* 0x00000070806c723c */ /* 0x040ff0000000186c */
[C---:B------:R-:W-:Y:S08]  /*d570*/  HMMA.16816.F32 R116, R128.reuse, R120, R116 ;  /* 0x000000788074723c */ /* 0x040ff00000001874 */
[C---:B------:R-:W-:Y:S08]  /*d580*/  HMMA.16816.F32 R64, R128.reuse, R66, R236 ;  /* 0x000000428040723c */ /* 0x040ff000000018ec */
[C---:B------:R-:W-:Y:S08]  /*d590*/  HMMA.16816.F32 R72, R128.reuse, R74, R172 ;  /* 0x0000004a8048723c */ /* 0x040ff000000018ac */
[C---:B------:R-:W-:Y:S08]  /*d5a0*/  HMMA.16816.F32 R80, R128.reuse, R82, R136 ;  /* 0x000000528050723c */ /* 0x040ff00000001888 */
[C---:B------:R-:W-:Y:S07]  /*d5b0*/  HMMA.16816.F32 R88, R128.reuse, R90, R132 ;  /* 0x0000005a8058723c */ /* 0x040fee0000001884 */
[-C--:B------:R-:W-:Y:S01]  /*d5c0*/  MOV R132, R11.reuse ;  /* 0x0000000b00847202 */ /* 0x080fe20000000f00 */
[----:B------:R-:W-:Y:S01]  /*d5d0*/  HMMA.16816.F32 R96, R128, R98, R16 ;  /* 0x000000628060723c */ /* 0x000fe20000001810 */
[----:B------:R-:W-:-:S07]  /*d5e0*/  @P0 MOV R132, R11 ;  /* 0x0000000b00840202 */ /* 0x000fce0000000f00 */
[C---:B------:R-:W-:Y:S08]  /*d5f0*/  HMMA.16816.F32 R104, R128.reuse, R106, R28 ;  /* 0x0000006a8068723c */ /* 0x040ff0000000181c */
[C---:B------:R-:W-:Y:S08]  /*d600*/  HMMA.16816.F32 R112, R128.reuse, R114, R24 ;  /* 0x000000728070723c */ /* 0x040ff00000001818 */
[C---:B------:R-:W-:Y:S08]  /*d610*/  HMMA.16816.F32 R120, R128.reuse, R122, R20 ;  /* 0x0000007a8078723c */ /* 0x040ff00000001814 */
[C---:B------:R-:W-:Y:S08]  /*d620*/  HMMA.16816.F32 R124, R128.reuse, R4, R124 ;  /* 0x00000004807c723c */ /* 0x040ff0000000187c */
[----:B------:R-:W-:Y:S01]  /*d630*/  HMMA.16816.F32 R128, R128, R6, R12 ;  /* 0x000000068080723c */ /* 0x000fe2000000180c */
[----:B------:R-:W-:Y:S11]  /*d640*/  @P0 BRA `(.L_x_669) ;  /* 0x0000001000000947 */ /* 0x000ff60003800000 */
.L_x_665:
[----:B-1----:R-:W-:-:S12]  /*d650*/  UIADD3 UR9, UR30, -0x1, URZ ;  /* 0xffffffff1e097890 */ /* 0x002fd8000fffe03f */
.L_x_669:
[----:B-1----:R-:W-:-:S13]  /*d660*/  ISETP.LE.AND P0, PT, RZ, UR9, PT ;  /* 0x00000009ff007c0c */ /* 0x002fda000bf03270 */
[----:B------:R-:W-:Y:S05]  /*d670*/  @!P0 BRA `(.L_x_670) ;  /* 0x000049d000008947 */ /* 0x000fea0003800000 */
[----:B------:R-:W2:Y:S01]  /*d680*/  LDL.64 R18, [R1+0x18] ;  /* 0x0000180001127983 */ /* 0x000ea20000100a00 */
[----:B------:R-:W-:Y:S02]  /*d690*/  IMAD.U32 R6, RZ, RZ, UR8 ;  /* 0x00000008ff067e24 */ /* 0x000fe4000f8e00ff */
[----:B------:R-:W-:Y:S01]  /*d6a0*/  IMAD.U32 R8, RZ, RZ, UR11 ;  /* 0x0000000bff087e24 */ /* 0x000fe2000f8e00ff */
[----:B------:R-:W1:Y:S01]  /*d6b0*/  S2R R9, SR_TID.X ;  /* 0x0000000000097919 */ /* 0x000e620000002100 */
[----:B------:R-:W-:Y:S02]  /*d6c0*/  IMAD.U32 R2, RZ, RZ, UR8 ;  /* 0x00000008ff027e24 */ /* 0x000fe4000f8e00ff */
[----:B------:R-:W-:Y:S02]  /*d6d0*/  IMAD.MOV.U32 R133, RZ, RZ, R3 ;  /* 0x000000ffff857224 */ /* 0x000fe400078e0003 */
[----:B------:R-:W-:Y:S01]  /*d6e0*/  IMAD.MOV.U32 R134, RZ, RZ, R132 ;  /* 0x000000ffff867224 */ /* 0x000fe200078e0084 */
[----:B-1----:R-:W-:-:S04]  /*d6f0*/  SHF.R.S32.HI R244, RZ, 0x1f, R9 ;  /* 0x0000001ffff47819 */ /* 0x002fc80000011409 */
[----:B------:R-:W-:-:S04]  /*d700*/  LEA.HI R244, R244, R9, RZ, 0x3 ;  /* 0x00000009f4f47211 */ /* 0x000fc800078f18ff */
[----:B------:R-:W-:-:S04]  /*d710*/  SHF.R.S32.HI R244, RZ, 0x3, R244 ;  /* 0x00000003fff47819 */ /* 0x000fc800000114f4 */
[----:B------:R-:W-:Y:S02]  /*d720*/  SHF.R.S32.HI R245, RZ, 0x1f, R244 ;  /* 0x0000001ffff57819 */ /* 0x000fe400000114f4 */
[C---:B------:R-:W-:Y:S02]  /*d730*/  IADD3 R250, P3, R244.reuse, 0x10, RZ ;  /* 0x00000010f4fa7810 */ /* 0x040fe40007f7e0ff */
[----:B------:R-:W-:-:S03]  /*d740*/  IADD3 R248, P2, R244, 0x20, RZ ;  /* 0x00000020f4f87810 */ /* 0x000fc60007f5e0ff */
[--C-:B------:R-:W-:Y:S02]  /*d750*/  IMAD.X R251, RZ, RZ, R245.reuse, P3 ;  /* 0x000000fffffb7224 */ /* 0x100fe400018e06f5 */
[----:B------:R-:W-:Y:S02]  /*d760*/  IMAD.X R249, RZ, RZ, R245, P2 ;  /* 0x000000fffff97224 */ /* 0x000fe400010e06f5 */
[----:B--2---:R-:W-:Y:S02]  /*d770*/  IMAD.MOV.U32 R4, RZ, RZ, R18 ;  /* 0x000000ffff047224 */ /* 0x004fe400078e0012 */
[----:B------:R-:W-:-:S04]  /*d780*/  IMAD.MOV.U32 R5, RZ, RZ, R19 ;  /* 0x000000ffff057224 */ /* 0x000fc800078e0013 */
[----:B------:R-:W-:-:S04]  /*d790*/  IMAD.WIDE.U32 R6, R6, c[0x0][0x1b0], R4 ;  /* 0x00006c0006067a25 */ /* 0x000fc800078e0004 */
[----:B------:R-:W-:Y:S01]  /*d7a0*/  IMAD.WIDE.U32 R4, R2, c[0x0][0x1b8], R4 ;  /* 0x00006e0002047a25 */ /* 0x000fe200078e0004 */
[----:B------:R-:W-:-:S03]  /*d7b0*/  IADD3 R0, P0, R6, UR12, RZ ;  /* 0x0000000c06007c10 */ /* 0x000fc6000ff1e0ff */
[----:B------:R-:W-:Y:S01]  /*d7c0*/  IMAD.U32 R2, RZ, RZ, UR13 ;  /* 0x0000000dff027e24 */ /* 0x000fe2000f8e00ff */
[----:B------:R-:W-:Y:S01]  /*d7d0*/  IADD3.X R8, R8, UR22, R7, P0, !PT ;  /* 0x0000001608087c10 */ /* 0x000fe200087fe407 */
[----:B------:R-:W-:Y:S01]  /*d7e0*/  UMOV UR13, URZ ;  /* 0x0000003f000d7c82 */ /* 0x000fe20008000000 */
[----:B------:R-:W-:Y:S02]  /*d7f0*/  LEA R6, P1, R0, c[0x0][0x168], 0x1 ;  /* 0x00005a0000067a11 */ /* 0x000fe400078208ff */
[----:B------:R-:W-:Y:S02]  /*d800*/  IADD3 R243, P0, R4, UR14, RZ ;  /* 0x0000000e04f37c10 */ /* 0x000fe4000ff1e0ff */
[----:B------:R-:W-:Y:S01]  /*d810*/  LEA.HI.X R0, R0, c[0x0][0x16c], R8, 0x1, P1 ;  /* 0x00005b0000007a11 */ /* 0x000fe200008f0c08 */
[----:B------:R1:W-:Y:S01]  /*d820*/  STL [R1+0x4], R6 ;  /* 0x0000040601007387 */ /* 0x0003e20000100800 */
[----:B------:R-:W-:Y:S02]  /*d830*/  IADD3.X R2, R2, UR23, R5, P0, !PT ;  /* 0x0000001702027c10 */ /* 0x000fe400087fe405 */
[----:B------:R-:W-:Y:S01]  /*d840*/  LEA R252, P0, R243, c[0x0][0x170], 0x1 ;  /* 0x00005c00f3fc7a11 */ /* 0x000fe200078008ff */
[----:B------:R1:W-:Y:S01]  /*d850*/  STL [R1], R0 ;  /* 0x0000000001007387 */ /* 0x0003e20000100800 */
[----:B------:R-:W-:-:S02]  /*d860*/  IADD3 R246, P1, R244, 0x30, RZ ;  /* 0x00000030f4f67810 */ /* 0x000fc40007f3e0ff */
[----:B------:R-:W-:Y:S01]  /*d870*/  LEA.HI.X R243, R243, c[0x0][0x174], R2, 0x1, P0 ;  /* 0x00005d00f3f37a11 */ /* 0x000fe200000f0c02 */
[----:B-----5:R-:W2:Y:S01]  /*d880*/  LDL R16, [R1+0x30] ;  /* 0x0000300001107983 */ /* 0x020ea20000100800 */
[----:B------:R-:W-:Y:S01]  /*d890*/  ISETP.GE.AND P6, PT, R18, c[0x0][0x220], PT ;  /* 0x0000880012007a0c */ /* 0x000fe20003fc6270 */
[----:B------:R-:W-:Y:S02]  /*d8a0*/  IMAD.X R247, RZ, RZ, R245, P1 ;  /* 0x000000fffff77224 */ /* 0x000fe400008e06f5 */
[----:B------:R-:W3:Y:S04]  /*d8b0*/  LDL R15, [R1+0x24] ;  /* 0x00002400010f7983 */ /* 0x000ee80000100800 */
[----:B------:R-:W4:Y:S04]  /*d8c0*/  LDL R14, [R1+0x34] ;  /* 0x00003400010e7983 */ /* 0x000f280000100800 */
[----:B------:R-:W2:Y:S04]  /*d8d0*/  LDL.LU.64 R12, [R1+0x40] ;  /* 0x00004000010c7983 */ /* 0x000ea80000300a00 */
[----:B------:R-:W3:Y:S01]  /*d8e0*/  LDL.LU.64 R10, [R1+0x48] ;  /* 0x00004800010a7983 */ /* 0x000ee20000300a00 */
[----:B--2---:R-:W-:-:S02]  /*d8f0*/  IMAD.MOV.U32 R3, RZ, RZ, R13 ;  /* 0x000000ffff037224 */ /* 0x004fc400078e000d */
[----:B---3--:R-:W-:-:S05]  /*d900*/  IMAD.MOV.U32 R2, RZ, RZ, R10 ;  /* 0x000000ffff027224 */ /* 0x008fca00078e000a */
[----:B------:R1:W-:Y:S01]  /*d910*/  STL.64 [R1+0x10], R2 ;  /* 0x0000100201007387 */ /* 0x0003e20000100a00 */
[----:B------:R-:W-:Y:S02]  /*d920*/  ISETP.GE.AND P5, PT, R16, c[0x0][0x220], PT ;  /* 0x0000880010007a0c */ /* 0x000fe40003fa6270 */
[----:B------:R-:W-:Y:S02]  /*d930*/  ISETP.GE.AND P4, PT, R15, c[0x0][0x220], PT ;  /* 0x000088000f007a0c */ /* 0x000fe40003f86270 */
[----:B----4-:R-:W-:Y:S01]  /*d940*/  ISETP.GE.AND P3, PT, R14, c[0x0][0x220], PT ;  /* 0x000088000e007a0c */ /* 0x010fe20003f66270 */
[----:B------:R-:W-:Y:S05]  /*d950*/  BRA `(.L_x_671) ;  /* 0x000006d000007947 */ /* 0x000fea0003800000 */
.L_x_673:
        /* <DEDUP_REMOVED lines=109> */
.L_x_671:
[----:B-1----:R-:W2:Y:S01]  /*e030*/  LDL.64 R6, [R1+0x10] ;  /* 0x0000100001067983 */ /* 0x002ea20000100a00 */
[----:B------:R-:W-:Y:S01]  /*e040*/  UIADD3 UR8, -UR13, UR9, URZ ;  /* 0x000000090d087290 */ /* 0x000fe2000fffe13f */
[----:B------:R-:W-:Y:S04]  /*e050*/  DEPBAR.LE SB0, 0x0 ;  /* 0x000080000000791a */ /* 0x000fe80000000000 */
[----:B------:R-:W-:Y:S01]  /*e060*/  BAR.SYNC.DEFER_BLOCKING 0x0 ;  /* 0x0000000000007b1d */ /* 0x000fe20000010000 */
[----:B------:R-:W-:Y:S01]  /*e070*/  MOV R4, UR8 ;  /* 0x0000000800047c02 */ /* 0x000fe20008000f00 */
[----:B------:R-:W-:Y:S01]  /*e080*/  USHF.R.S32.HI UR7, URZ, 0x1f, UR8 ;  /* 0x0000001f3f077899 */ /* 0x000fe20008011408 */
[----:B------:R-:W-:Y:S01]  /*e090*/  MOV R2, UR8 ;  /* 0x0000000800027c02 */ /* 0x000fe20008000f00 */
[----:B------:R-:W-:Y:S01]  /*e0a0*/  UIMAD UR6, UR31, UR8, URZ ;  /* 0x000000081f0672a4 */ /* 0x000fe2000f8e023f */
[----:B------:R-:W-:Y:S01]  /*e0b0*/  IMAD.U32 R3, RZ, RZ, UR8 ;  /* 0x00000008ff037e24 */ /* 0x000fe2000f8e00ff */
[----:B------:R-:W-:Y:S01]  /*e0c0*/  UIADD3 UR11, UR9, -0x1, URZ ;  /* 0xffffffff090b7890 */ /* 0x000fe2000fffe03f */
[----:B------:R-:W-:Y:S01]  /*e0d0*/  LEA R2, P0, R2, R244, 0x6 ;  /* 0x000000f402027211 */ /* 0x000fe200078030ff */
[----:B------:R-:W-:Y:S02]  /*e0e0*/  UIMAD UR6, UR7, UR5, UR6 ;  /* 0x00000005070672a4 */ /* 0x000fe4000f8e0206 */
[----:B------:R-:W-:Y:S01]  /*e0f0*/  UIADD3 UR11, UR11, -UR13, URZ ;  /* 0x8000000d0b0b7290 */ /* 0x000fe2000fffe03f */
[----:B------:R-:W-:Y:S01]  /*e100*/  LEA.HI.X.SX32 R3, R3, R245, 0x6, P0 ;  /* 0x000000f503037211 */ /* 0x000fe200000f36ff */
[----:B------:R-:W-:Y:S05]  /*e110*/  @P6 STS.128 [R231+0x10000], RZ ;  /* 0x010000ffe7006388 */ /* 0x000fea0000000c00 */
[----:B------:R-:W3:Y:S05]  /*e120*/  LDL R233, [R1+0x4] ;  /* 0x0000040001e97983 */ /* 0x000eea0000100800 */
[----:B------:R-:W4:Y:S01]  /*e130*/  LDL R232, [R1] ;  /* 0x0000000001e87983 */ /* 0x000f220000100800 */
        /* <DEDUP_REMOVED lines=16> */
[C---:B------:R-:W-:Y:S01]  /*e240*/  @!P6 IADD3 R4, P0, R0.reuse, UR24, RZ ;  /* 0x000000180004ec10 */ /* 0x040fe2000ff1e0ff */
[----:B------:R-:W-:Y:S01]  /*e250*/  @P5 STS.128 [R231+0x12000], RZ ;  /* 0x012000ffe7005388 */ /* 0x000fe20000000c00 */
[----:B------:R-:W-:Y:S01]  /*e260*/  @!P6 LEA R12, P1, R0, c[0x0][0x170], 0x1 ;  /* 0x00005c00000cea11 */ /* 0x000fe200078208ff */
[----:B------:R-:W-:Y:S01]  /*e270*/  IMAD R5, R2, c[0x0][0x1a4], R5 ;  /* 0x0000690002057a24 */ /* 0x000fe200078e0205 */
[----:B------:R-:W-:Y:S02]  /*e280*/  LEA R8, P2, R6, R252, 0x1 ;  /* 0x000000fc06087211 */ /* 0x000fe400078408ff */
[----:B------:R-:W-:Y:S02]  /*e290*/  @!P6 IADD3.X R2, R3, UR10, RZ, P0, !PT ;  /* 0x0000000a0302ec10 */ /* 0x000fe400087fe4ff */
[----:B------:R-:W-:Y:S02]  /*e2a0*/  IADD3 R5, R7, R5, RZ ;  /* 0x0000000507057210 */ /* 0x000fe40007ffe0ff */
[----:B------:R-:W-:Y:S02]  /*e2b0*/  @!P6 LEA R10, P0, R4, c[0x0][0x170], 0x1 ;  /* 0x00005c00040aea11 */ /* 0x000fe400078008ff */
[----:B------:R-:W-:Y:S01]  /*e2c0*/  LEA.HI.X R9, R6, R243, R5, 0x1, P2 ;  /* 0x000000f306097211 */ /* 0x000fe200010f0c05 */
[----:B------:R-:W-:Y:S01]  /*e2d0*/  IMAD.U32 R6, RZ, RZ, UR8 ;  /* 0x00000008ff067e24 */ /* 0x000fe2000f8e00ff */
[----:B------:R-:W-:Y:S01]  /*e2e0*/  @!P6 LEA.HI.X R11, R4, c[0x0][0x174], R2, 0x1, P0 ;  /* 0x00005d00040bea11 */ /* 0x000fe200000f0c02 */
[----:B------:R-:W-:Y:S01]  /*e2f0*/  IMAD.U32 R5, RZ, RZ, UR8 ;  /* 0x00000008ff057e24 */ /* 0x000fe2000f8e00ff */
[----:B------:R-:W-:Y:S01]  /*e300*/  MOV R4, UR8 ;  /* 0x0000000800047c02 */ /* 0x000fe20008000f00 */
[----:B------:R-:W-:Y:S01]  /*e310*/  @!PT LDS RZ, [RZ] ;  /* 0x00000000fffff984 */ /* 0x000fe20000000800 */
[----:B------:R-:W-:Y:S01]  /*e320*/  @!PT LDS RZ, [RZ] ;  /* 0x00000000fffff984 */ /* 0x000fe20000000800 */
[----:B------:R-:W-:Y:S01]  /*e330*/  @!PT LDS RZ, [RZ] ;  /* 0x00000000fffff984 */ /* 0x000fe20000000800 */
[----:B------:R2:W-:Y:S01]  /*e340*/  @!P5 LDGSTS.E.BYPASS.LTC128B.128 [R231+0x12000], [R8.64+0x80] ;  /* 0x1200008008e7dfae */ /* 0x0005e2000b901d54 */
[----:B------:R-:W-:Y:S02]  /*e350*/  LEA R6, P2, R6, R250, 0x6 ;  /* 0x000000fa06067211 */ /* 0x000fe400078430ff */
[----:B------:R-:W-:Y:S02]  /*e360*/  MOV R2, UR8 ;  /* 0x0000000800027c02 */ /* 0x000fe40008000f00 */
[----:B------:R-:W-:Y:S01]  /*e370*/  @P4 STS.128 [R231+0x14000], RZ ;  /* 0x014000ffe7004388 */ /* 0x000fe20000000c00 */
[----:B------:R-:W-:Y:S01]  /*e380*/  LEA.HI.X.SX32 R7, R5, R251, 0x6, P2 ;  /* 0x000000fb05077211 */ /* 0x000fe200010f36ff */
[----:B------:R-:W-:Y:S01]  /*e390*/  IMAD.WIDE.U32 R22, R6, c[0x0][0x1a0], RZ ;  /* 0x0000680006167a25 */ /* 0x000fe200078e00ff */
[----:B------:R-:W-:Y:S02]  /*e3a0*/  @!P6 LEA.HI.X R13, R0, c[0x0][0x174], R3, 0x1, P1 ;  /* 0x00005d00000dea11 */ /* 0x000fe400008f0c03 */
[----:B------:R-:W-:Y:S01]  /*e3b0*/  @!PT LDS RZ, [RZ] ;  /* 0x00000000fffff984 */ /* 0x000fe20000000800 */
[----:B------:R-:W-:Y:S01]  /*e3c0*/  @!PT LDS RZ, [RZ] ;  /* 0x00000000fffff984 */ /* 0x000fe20000000800 */
[----:B------:R-:W-:Y:S01]  /*e3d0*/  @!PT LDS RZ, [RZ] ;  /* 0x00000000fffff984 */ /* 0x000fe20000000800 */
[----:B------:R2:W-:Y:S01]  /*e3e0*/  @!P4 LDGSTS.E.BYPASS.LTC128B.128 [R231+0x14000], [R8.64+0x100] ;  /* 0x1400010008e7cfae */ /* 0x0005e2000b901d54 */
[----:B------:R-:W-:Y:S02]  /*e3f0*/  LEA R4, P1, R4, R248, 0x6 ;  /* 0x000000f804047211 */ /* 0x000fe400078230ff */
[----:B------:R-:W-:Y:S02]  /*e400*/  LEA R2, P0, R2, R246, 0x6 ;  /* 0x000000f602027211 */ /* 0x000fe400078030ff */
[----:B------:R-:W-:Y:S01]  /*e410*/  @P3 STS.128 [R231+0x16000], RZ ;  /* 0x016000ffe7003388 */ /* 0x000fe20000000c00 */
[----:B------:R-:W-:Y:S01]  /*e420*/  MOV R3, UR8 ;  /* 0x0000000800037c02 */ /* 0x000fe20008000f00 */
[----:B------:R-:W-:Y:S01]  /*e430*/  IMAD.WIDE.U32 R20, R4, c[0x0][0x1a0], RZ ;  /* 0x0000680004147a25 */ /* 0x000fe200078e00ff */
[----:B------:R-:W-:Y:S02]  /*e440*/  MOV R0, UR8 ;  /* 0x0000000800007c02 */ /* 0x000fe40008000f00 */
[----:B------:R-:W-:Y:S01]  /*e450*/  @!PT LDS RZ, [RZ] ;  /* 0x00000000fffff984 */ /* 0x000fe20000000800 */
[----:B------:R-:W-:Y:S01]  /*e460*/  @!PT LDS RZ, [RZ] ;  /* 0x00000000fffff984 */ /* 0x000fe20000000800 */
[----:B------:R-:W-:Y:S01]  /*e470*/  @!PT LDS RZ, [RZ] ;  /* 0x00000000fffff984 */ /* 0x000fe20000000800 */
[----:B------:R2:W-:Y:S01]  /*e480*/  @!P3 LDGSTS.E.BYPASS.LTC128B.128 [R231+0x16000], [R8.64+0x180] ;  /* 0x1600018008e7bfae */ /* 0x0005e2000b901d54 */
[----:B------:R-:W-:Y:S01]  /*e490*/  LEA.HI.X.SX32 R5, R3, R249, 0x6, P1 ;  /* 0x000000f903057211 */ /* 0x000fe200008f36ff */
[----:B------:R-:W-:Y:S01]  /*e4a0*/  IMAD.WIDE.U32 R18, R2, c[0x0][0x1a0], RZ ;  /* 0x0000680002127a25 */ /* 0x000fe200078e00ff */
[----:B------:R-:W-:Y:S02]  /*e4b0*/  LEA.HI.X.SX32 R3, R0, R247, 0x6, P0 ;  /* 0x000000f700037211 */ /* 0x000fe400000f36ff */
[----:B------:R-:W-:Y:S01]  /*e4c0*/  @P6 STS.128 [R231+0x10800], RZ ;  /* 0x010800ffe7006388 */ /* 0x000fe20000000c00 */
[----:B------:R-:W-:Y:S02]  /*e4d0*/  IMAD R0, R7, c[0x0][0x1a0], RZ ;  /* 0x0000680007007a24 */ /* 0x000fe400078e02ff */
[----:B------:R-:W-:Y:S02]  /*e4e0*/  IMAD R5, R5, c[0x0][0x1a0], RZ ;  /* 0x0000680005057a24 */ /* 0x000fe400078e02ff */
[----:B------:R-:W-:Y:S01]  /*e4f0*/  IMAD R0, R6, c[0x0][0x1a4], R0 ;  /* 0x0000690006007a24 */ /* 0x000fe200078e0200 */
[----:B------:R-:W-:Y:S01]  /*e500*/  @!PT LDS RZ, [RZ] ;  /* 0x00000000fffff984 */ /* 0x000fe20000000800 */
[----:B------:R-:W-:Y:S01]  /*e510*/  @!PT LDS RZ, [RZ] ;  /* 0x00000000fffff984 */ /* 0x000fe20000000800 */
[----:B------:R-:W-:Y:S01]  /*e520*/  @!PT LDS RZ, [RZ] ;  /* 0x00000000fffff984 */ /* 0x000fe20000000800 */
[----:B------:R5:W-:Y:S01]  /*e530*/  @!P6 LDGSTS.E.BYPASS.LTC128B.128 [R231+0x10800], [R14.64] ;  /* 0x108000000ee7efae */ /* 0x000be2000b901d54 */
[-C--:B------:R-:W-:Y:S01]  /*e540*/  LEA R6, P2, R22, R252.reuse, 0x1 ;  /* 0x000000fc16067211 */ /* 0x080fe200078408ff */
[----:B------:R-:W-:Y:S01]  /*e550*/  IMAD R5, R4, c[0x0][0x1a4], R5 ;  /* 0x0000690004057a24 */ /* 0x000fe200078e0205 */
[-C--:B------:R-:W-:Y:S01]  /*e560*/  LEA R4, P1, R20, R252.reuse, 0x1 ;  /* 0x000000fc14047211 */ /* 0x080fe200078208ff */
[----:B------:R-:W-:Y:S01]  /*e570*/  IMAD.IADD R0, R23, 0x1, R0 ;  /* 0x0000000117007824 */ /* 0x000fe200078e0200 */
[----:B------:R-:W-:Y:S01]  /*e580*/  @P5 STS.128 [R231+0x12800], RZ ;  /* 0x012800ffe7005388 */ /* 0x000fe20000000c00 */
[----:B------:R-:W-:Y:S01]  /*e590*/  IMAD R3, R3, c[0x0][0x1a0], RZ ;  /* 0x0000680003037a24 */ /* 0x000fe200078e02ff */
[----:B------:R-:W-:Y:S02]  /*e5a0*/  IADD3 R5, R21, R5, RZ ;  /* 0x0000000515057210 */ /* 0x000fe40007ffe0ff */
[-C--:B------:R-:W-:Y:S01]  /*e5b0*/  LEA.HI.X R7, R22, R243.reuse, R0, 0x1, P2 ;  /* 0x000000f316077211 */ /* 0x080fe200010f0c00 */
[----:B------:R-:W-:Y:S01]  /*e5c0*/  IMAD R3, R2, c[0x0][0x1a4], R3 ;  /* 0x0000690002037a24 */ /* 0x000fe200078e0203 */
[----:B------:R-:W-:Y:S01]  /*e5d0*/  LEA.HI.X R5, R20, R243, R5, 0x1, P1 ;  /* 0x000000f314057211 */ /* 0x000fe200008f0c05 */
[----:B------:R-:W-:Y:S01]  /*e5e0*/  IMAD.U32 R0, RZ, RZ, UR11 ;  /* 0x0000000bff007e24 */ /* 0x000fe2000f8e00ff */
[C---:B------:R-:W-:Y:S01]  /*e5f0*/  LEA R2, P0, R18.reuse, R252, 0x1 ;  /* 0x000000fc12027211 */ /* 0x040fe200078008ff */
[----:B------:R-:W-:Y:S01]  /*e600*/  @!PT LDS RZ, [RZ] ;  /* 0x00000000fffff984 */ /* 0x000fe20000000800 */
[----:B------:R-:W-:Y:S01]  /*e610*/  @!PT LDS RZ, [RZ] ;  /* 0x00000000fffff984 */ /* 0x000fe20000000800 */
[----:B------:R-:W-:Y:S01]  /*e620*/  @!PT LDS RZ, [RZ] ;  /* 0x00000000fffff984 */ /* 0x000fe20000000800 */
[----:B------:R1:W-:Y:S01]  /*e630*/  @!P5 LDGSTS.E.BYPASS.LTC128B.128 [R231+0x12800], [R6.64+0x80] ;  /* 0x1280008006e7dfae */ /* 0x0003e2000b901d54 */
[----:B------:R-:W-:Y:S04]  /*e640*/  IADD3 R3, R19, R3, RZ ;  /* 0x0000000313037210 */ /* 0x000fe80007ffe0ff */
[----:B------:R-:W-:Y:S01]  /*e650*/  @P4 STS.128 [R231+0x14800], RZ ;  /* 0x014800ffe7004388 */ /* 0x000fe20000000c00 */
[----:B------:R-:W-:Y:S04]  /*e660*/  LEA.HI.X R3, R18, R243, R3, 0x1, P0 ;  /* 0x000000f312037211 */ /* 0x000fe800000f0c03 */
        /* <DEDUP_REMOVED lines=50> */
[----:B--2---:R-:W2:Y:S05]  /*e990*/  LDSM.16.M88.4 R8, [R204+0x8000] ;  /* 0x00800000cc08783b */ /* 0x004eaa0000000200 */
[----:B-1----:R-:W5:Y:S05]  /*e9a0*/  LDSM.16.M88.4 R16, [R204+0x8800] ;  /* 0x00880000cc10783b */ /* 0x002f6a0000000200 */
[----:B------:R-:W1:Y:S05]  /*e9b0*/  LDSM.16.M88.4 R24, [R204+0x9000] ;  /* 0x00900000cc18783b */ /* 0x000e6a0000000200 */
[----:B------:R-:W0:Y:S01]  /*e9c0*/  LDGDEPBAR ;  /* 0x00000000000079af */ /* 0x000e220000000000 */
[----:B---3--:R-:W-:Y:S01]  /*e9d0*/  MOV R2, UR11 ;  /* 0x0000000b00027c02 */ /* 0x008fe20008000f00 */
[----:B------:R-:W-:Y:S03]  /*e9e0*/  IMAD.U32 R3, RZ, RZ, UR11 ;  /* 0x0000000bff037e24 */ /* 0x000fe6000f8e00ff */
[----:B------:R-:W3:Y:S01]  /*e9f0*/  LDSM.16.M88.4 R136, [R204+0x9800] ;  /* 0x00980000cc88783b */ /* 0x000ee20000000200 */
[----:B------:R-:W-:Y:S04]  /*ea00*/  LEA R2, P1, R2, R248, 0x6 ;  /* 0x000000f802027211 */ /* 0x000fe800078230ff */
[----:B------:R-:W-:Y:S01]  /*ea10*/  LDSM.16.M88.4 R172, [R212] ;  /* 0x00000000d4ac783b */ /* 0x000fe20000000200 */
[----:B------:R-:W-:Y:S04]  /*ea20*/  LEA.HI.X.SX32 R3, R3, R249, 0x6, P1 ;  /* 0x000000f903037211 */ /* 0x000fe800008f36ff */
[----:B------:R-:W1:Y:S01]  /*ea30*/  LDSM.16.M88.4 R176, [R215] ;  /* 0x00000000d7b0783b */ /* 0x000e620000000200 */
[----:B------:R-:W-:Y:S04]  /*ea40*/  IMAD R3, R3, c[0x0][0x198], RZ ;  /* 0x0000660003037a24 */ /* 0x000fe800078e02ff */
[----:B------:R-:W3:Y:S01]  /*ea50*/  LDSM.16.M88.4 R180, [R230] ;  /* 0x00000000e6b4783b */ /* 0x000ee20000000200 */
[----:B------:R-:W-:Y:S01]  /*ea60*/  IMAD R3, R2, c[0x0][0x19c], R3 ;  /* 0x0000670002037a24 */ /* 0x000fe200078e0203 */
[C---:B--2---:R-:W-:Y:S03]  /*ea70*/  HMMA.16816.F32 R4, R32.reuse, R8, RZ ;  /* 0x000000082004723c */ /* 0x044fe600000018ff */
[----:B------:R-:W2:Y:S05]  /*ea80*/  LDSM.16.M88.4 R184, [R229] ;  /* 0x00000000e5b8783b */ /* 0x000eaa0000000200 */
[----:B------:R-:W2:Y:S01]  /*ea90*/  LDSM.16.M88.4 R188, [R228] ;  /* 0x00000000e4bc783b */ /* 0x000ea20000000200 */
[C---:B------:R-:W-:Y:S04]  /*eaa0*/  HMMA.16816.F32 R8, R32.reuse, R10, RZ ;  /* 0x0000000a2008723c */ /* 0x040fe800000018ff */
[----:B------:R-:W-:Y:S04]  /*eab0*/  LDSM.16.M88.4 R192, [R210+0x8000] ;  /* 0x00800000d2c0783b */ /* 0x000fe80000000200 */
[C---:B-----5:R-:W-:Y:S01]  /*eac0*/  HMMA.16816.F32 R12, R32.reuse, R16, RZ ;  /* 0x00000010200c723c */ /* 0x060fe200000018ff */
[----:B------:R-:W-:Y:S05]  /*ead0*/  LDSM.16.M88.4 R196, [R210+0x8800] ;  /* 0x00880000d2c4783b */ /* 0x000fea0000000200 */
[----:B------:R-:W-:Y:S02]  /*eae0*/  LDSM.16.M88.4 R200, [R209] ;  /* 0x00000000d1c8783b */ /* 0x000fe40000000200 */
[C---:B------:R-:W-:Y:S08]  /*eaf0*/  HMMA.16816.F32 R16, R32.reuse, R18, RZ ;  /* 0x000000122010723c */ /* 0x040ff000000018ff */
[C---:B-1----:R-:W-:Y:S08]  /*eb00*/  HMMA.16816.F32 R20, R32.reuse, R24, RZ ;  /* 0x000000182014723c */ /* 0x042ff000000018ff */
[C---:B------:R-:W-:Y:S08]  /*eb10*/  HMMA.16816.F32 R24, R32.reuse, R26, RZ ;  /* 0x0000001a2018723c */ /* 0x040ff000000018ff */
[C---:B---3--:R-:W-:Y:S08]  /*eb20*/  HMMA.16816.F32 R28, R32.reuse, R136, RZ ;  /* 0x00000088201c723c */ /* 0x048ff000000018ff */
[----:B------:R-:W-:Y:S01]  /*eb30*/  HMMA.16816.F32 R32, R32, R138, RZ ;  /* 0x0000008a2020723c */ /* 0x000fe200000018ff */
[----:B------:R-:W1:Y:S07]  /*eb40*/  LDSM.16.M88.4 R136, [R214] ;  /* 0x00000000d688783b */ /* 0x000e6e0000000200 */
[C---:B------:R-:W-:Y:S08]  /*eb50*/  HMMA.16816.F32 R4, R172.reuse, R176, R4 ;  /* 0x000000b0ac04723c */ /* 0x040ff00000001804 */
[C---:B------:R-:W-:Y:S01]  /*eb60*/  HMMA.16816.F32 R8, R172.reuse, R178, R8 ;  /* 0x000000b2ac08723c */ /* 0x040fe20000001808 */
[----:B------:R-:W3:Y:S07]  /*eb70*/  LDSM.16.M88.4 R176, [R210+0x9000] ;  /* 0x00900000d2b0783b */ /* 0x000eee0000000200 */
[C---:B------:R-:W-:Y:S08]  /*eb80*/  HMMA.16816.F32 R12, R172.reuse, R180, R12 ;  /* 0x000000b4ac0c723c */ /* 0x040ff0000000180c */
[C---:B------:R-:W-:Y:S01]  /*eb90*/  HMMA.16816.F32 R16, R172.reuse, R182, R16 ;  /* 0x000000b6ac10723c */ /* 0x040fe20000001810 */
[----:B------:R-:W5:Y:S07]  /*eba0*/  LDSM.16.M88.4 R180, [R210+0x9800] ;  /* 0x00980000d2b4783b */ /* 0x000f6e0000000200 */
[C---:B--2---:R-:W-:Y:S08]  /*ebb0*/  HMMA.16816.F32 R20, R172.reuse, R184, R20 ;  /* 0x000000b8ac14723c */ /* 0x044ff00000001814 */
[C---:B------:R-:W-:Y:S01]  /*ebc0*/  HMMA.16816.F32 R24, R172.reuse, R186, R24 ;  /* 0x000000baac18723c */ /* 0x040fe20000001818 */
[----:B------:R-:W2:Y:S07]  /*ebd0*/  LDSM.16.M88.4 R184, [R213] ;  /* 0x00000000d5b8783b */ /* 0x000eae0000000200 */
[C---:B------:R-:W-:Y:S08]  /*ebe0*/  HMMA.16816.F32 R28, R172.reuse, R188, R28 ;  /* 0x000000bcac1c723c */ /* 0x040ff0000000181c */
[----:B------:R-:W-:Y:S01]  /*ebf0*/  HMMA.16816.F32 R32, R172, R190, R32 ;  /* 0x000000beac20723c */ /* 0x000fe20000001820 */
[----:B------:R-:W2:Y:S05]  /*ec00*/  LDSM.16.M88.4 R172, [R209+0x800] ;  /* 0x00080000d1ac783b */ /* 0x000eaa0000000200 */
[----:B------:R-:W-:Y:S02]  /*ec10*/  LDSM.16.M88.4 R188, [R209+0x1800] ;  /* 0x00180000d1bc783b */ /* 0x000fe40000000200 */
        /* <DEDUP_REMOVED lines=9> */
[C---:B-----5:R-:W-:Y:S08]  /*ecb0*/  HMMA.16816.F32 R28, R136.reuse, R180, R28 ;  /* 0x000000b4881c723c */ /* 0x060ff0000000181c */
[----:B------:R-:W-:Y:S01]  /*ecc0*/  HMMA.16816.F32 R32, R136, R182, R32 ;  /* 0x000000b68820723c */ /* 0x000fe20000001820 */
[----:B------:R-:W3:Y:S05]  /*ecd0*/  LDSM.16.M88.4 R136, [R204+0xa800] ;  /* 0x00a80000cc88783b */ /* 0x000eea0000000200 */
[----:B------:R-:W5:Y:S02]  /*ece0*/  LDSM.16.M88.4 R180, [R204+0xb000] ;  /* 0x00b00000ccb4783b */ /* 0x000f640000000200 */
[C---:B--2---:R-:W-:Y:S08]  /*ecf0*/  HMMA.16816.F32 R4, R184.reuse, R200, R4 ;  /* 0x000000c8b804723c */ /* 0x044ff00000001804 */
[C---:B------:R-:W-:Y:S01]  /*ed00*/  HMMA.16816.F32 R8, R184.reuse, R202, R8 ;  /* 0x000000cab808723c */ /* 0x040fe20000001808 */
[----:B------:R-:W2:Y:S07]  /*ed10*/  LDSM.16.M88.4 R200, [R204+0xb800] ;  /* 0x00b80000ccc8783b */ /* 0x000eae0000000200 */
[C---:B------:R-:W-:Y:S08]  /*ed20*/  HMMA.16816.F32 R12, R184.reuse, R172, R12 ;  /* 0x000000acb80c723c */ /* 0x040ff0000000180c */
[C---:B------:R-:W-:Y:S01]  /*ed30*/  HMMA.16816.F32 R16, R184.reuse, R174, R16 ;  /* 0x000000aeb810723c */ /* 0x040fe20000001810 */
[----:B------:R-:W-:Y:S07]  /*ed40*/  LDSM.16.M88.4 R172, [R212+0x2000] ;  /* 0x00200000d4ac783b */ /* 0x000fee0000000200 */
[C---:B-1----:R-:W-:Y:S08]  /*ed50*/  HMMA.16816.F32 R20, R184.reuse, R176, R20 ;  /* 0x000000b0b814723c */ /* 0x042ff00000001814 */
[C---:B------:R-:W-:Y:S01]  /*ed60*/  HMMA.16816.F32 R24, R184.reuse, R178, R24 ;  /* 0x000000b2b818723c */ /* 0x040fe20000001818 */
[----:B------:R-:W1:Y:S07]  /*ed70*/  LDSM.16.M88.4 R176, [R227] ;  /* 0x00000000e3b0783b */ /* 0x000e6e0000000200 */
[C---:B------:R-:W-:Y:S08]  /*ed80*/  HMMA.16816.F32 R28, R184.reuse, R188, R28 ;  /* 0x000000bcb81c723c */ /* 0x040ff0000000181c */
[----:B------:R-:W-:Y:S01]  /*ed90*/  HMMA.16816.F32 R32, R184, R190, R32 ;  /* 0x000000beb820723c */ /* 0x000fe20000001820 */
[----:B------:R-:W1:Y:S05]  /*eda0*/  LDSM.16.M88.4 R184, [R226] ;  /* 0x00000000e2b8783b */ /* 0x000e6a0000000200 */
[----:B------:R-:W1:Y:S02]  /*edb0*/  LDSM.16.M88.4 R188, [R225] ;  /* 0x00000000e1bc783b */ /* 0x000e640000000200 */
[C---:B------:R-:W-:Y:S08]  /*edc0*/  HMMA.16816.F32 R4, R192.reuse, R196, R4 ;  /* 0x000000c4c004723c */ /* 0x040ff00000001804 */
[C---:B------:R-:W-:Y:S01]  /*edd0*/  HMMA.16816.F32 R8, R192.reuse, R198, R8 ;  /* 0x000000c6c008723c */ /* 0x040fe20000001808 */
[----:B------:R-:W1:Y:S07]  /*ede0*/  LDSM.16.M88.4 R196, [R224] ;  /* 0x00000000e0c4783b */ /* 0x000e6e0000000200 */
[C---:B---3--:R-:W-:Y:S08]  /*edf0*/  HMMA.16816.F32 R12, R192.reuse, R136, R12 ;  /* 0x00000088c00c723c */ /* 0x048ff0000000180c */
[C---:B------:R-:W-:Y:S01]  /*ee00*/  HMMA.16816.F32 R16, R192.reuse, R138, R16 ;  /* 0x0000008ac010723c */ /* 0x040fe20000001810 */
[----:B------:R-:W-:Y:S07]  /*ee10*/  LDSM.16.M88.4 R136, [R214+0x2000] ;  /* 0x00200000d688783b */ /* 0x000fee0000000200 */
[C---:B-----5:R-:W-:Y:S08]  /*ee20*/  HMMA.16816.F32 R20, R192.reuse, R180, R20 ;  /* 0x000000b4c014723c */ /* 0x060ff00000001814 */
[C---:B------:R-:W-:Y:S01]  /*ee30*/  HMMA.16816.F32 R24, R192.reuse, R182, R24 ;  /* 0x000000b6c018723c */ /* 0x040fe20000001818 */
[----:B------:R-:W3:Y:S07]  /*ee40*/  LDSM.16.M88.4 R180, [R210+0xa000] ;  /* 0x00a00000d2b4783b */ /* 0x000eee0000000200 */
[C---:B--2---:R-:W-:Y:S08]  /*ee50*/  HMMA.16816.F32 R28, R192.reuse, R200, R28 ;  /* 0x000000c8c01c723c */ /* 0x044ff0000000181c */
[----:B------:R-:W-:Y:S01]  /*ee60*/  HMMA.16816.F32 R32, R192, R202, R32 ;  /* 0x000000cac020723c */ /* 0x000fe20000001820 */
[----:B------:R-:W2:Y:S05]  /*ee70*/  LDSM.16.M88.4 R192, [R210+0xa800] ;  /* 0x00a80000d2c0783b */ /* 0x000eaa0000000200 */
[----:B------:R-:W-:Y:S02]  /*ee80*/  LDSM.16.M88.4 R200, [R209+0x3800] ;  /* 0x00380000d1c8783b */ /* 0x000fe40000000200 */
[C---:B-1----:R-:W-:Y:S08]  /*ee90*/  HMMA.16816.F32 R4, R172.reuse, R176, R4 ;  /* 0x000000b0ac04723c */ /* 0x042ff00000001804 */
[C---:B------:R-:W-:Y:S01]  /*eea0*/  HMMA.16816.F32 R8, R172.reuse, R178, R8 ;  /* 0x000000b2ac08723c */ /* 0x040fe20000001808 */
[----:B------:R-:W1:Y:S07]  /*eeb0*/  LDSM.16.M88.4 R176, [R210+0xb000] ;  /* 0x00b00000d2b0783b */ /* 0x000e6e0000000200 */
[C---:B------:R-:W-:Y:S08]  /*eec0*/  HMMA.16816.F32 R12, R172.reuse, R184, R12 ;  /* 0x000000b8ac0c723c */ /* 0x040ff0000000180c */
[C---:B------:R-:W-:Y:S01]  /*eed0*/  HMMA.16816.F32 R16, R172.reuse, R186, R16 ;  /* 0x000000baac10723c */ /* 0x040fe20000001810 */
[----:B------:R-:W5:Y:S07]  /*eee0*/  LDSM.16.M88.4 R184, [R210+0xb800] ;  /* 0x00b80000d2b8783b */ /* 0x000f6e0000000200 */
[C---:B------:R-:W-:Y:S08]  /*eef0*/  HMMA.16816.F32 R20, R172.reuse, R188, R20 ;  /* 0x000000bcac14723c */ /* 0x040ff00000001814 */
[C---:B------:R-:W-:Y:S01]  /*ef00*/  HMMA.16816.F32 R24, R172.reuse, R190, R24 ;  /* 0x000000beac18723c */ /* 0x040fe20000001818 */
[----:B------:R-:W-:Y:S07]  /*ef10*/  LDSM.16.M88.4 R188, [R209+0x2000] ;  /* 0x00200000d1bc783b */ /* 0x000fee0000000200 */
[C---:B------:R-:W-:Y:S08]  /*ef20*/  HMMA.16816.F32 R28, R172.reuse, R196, R28 ;  /* 0x000000c4ac1c723c */ /* 0x040ff0000000181c */
[----:B------:R-:W-:Y:S01]  /*ef30*/  HMMA.16816.F32 R32, R172, R198, R32 ;  /* 0x000000c6ac20723c */ /* 0x000fe20000001820 */
[----:B------:R-:W4:Y:S05]  /*ef40*/  LDSM.16.M88.4 R172, [R213+0x2000] ;  /* 0x00200000d5ac783b */ /* 0x000f2a0000000200 */
[----:B------:R-:W-:Y:S02]  /*ef50*/  LDSM.16.M88.4 R196, [R209+0x3000] ;  /* 0x00300000d1c4783b */ /* 0x000fe40000000200 */
[C---:B---3--:R-:W-:Y:S08]  /*ef60*/  HMMA.16816.F32 R4, R136.reuse, R180, R4 ;  /* 0x000000b48804723c */ /* 0x048ff00000001804 */
[C---:B------:R-:W-:Y:S01]  /*ef70*/  HMMA.16816.F32 R8, R136.reuse, R182, R8 ;  /* 0x000000b68808723c */ /* 0x040fe20000001808 */
[----:B------:R-:W3:Y:S07]  /*ef80*/  LDSM.16.M88.4 R180, [R209+0x2800] ;  /* 0x00280000d1b4783b */ /* 0x000eee0000000200 */
[C---:B--2---:R-:W-:Y:S08]  /*ef90*/  HMMA.16816.F32 R12, R136.reuse, R192, R12 ;  /* 0x000000c0880c723c */ /* 0x044ff0000000180c */
[C---:B------:R-:W-:Y:S01]  /*efa0*/  HMMA.16816.F32 R16, R136.reuse, R194, R16 ;  /* 0x000000c28810723c */ /* 0x040fe20000001810 */
[----:B------:R-:W-:Y:S07]  /*efb0*/  LDSM.16.M88.4 R192, [R212+0x4000] ;  /* 0x00400000d4c0783b */ /* 0x000fee0000000200 */
[C---:B-1----:R-:W-:Y:S08]  /*efc0*/  HMMA.16816.F32 R20, R136.reuse, R176, R20 ;  /* 0x000000b08814723c */ /* 0x042ff00000001814 */
[C---:B------:R-:W-:Y:S01]  /*efd0*/  HMMA.16816.F32 R24, R136.reuse, R178, R24 ;  /* 0x000000b28818723c */ /* 0x040fe20000001818 */
[----:B------:R-:W-:Y:S07]  /*efe0*/  LDSM.16.M88.4 R176, [R204+0xc000] ;  /* 0x00c00000ccb0783b */ /* 0x000fee0000000200 */
[C---:B-----5:R-:W-:Y:S08]  /*eff0*/  HMMA.16816.F32 R28, R136.reuse, R184, R28 ;  /* 0x000000b8881c723c */ /* 0x060ff0000000181c */
[----:B------:R-:W-:Y:S01]  /*f000*/  HMMA.16816.F32 R32, R136, R186, R32 ;  /* 0x000000ba8820723c */ /* 0x000fe20000001820 */
[----:B------:R-:W1:Y:S05]  /*f010*/  LDSM.16.M88.4 R136, [R211+0x4000] ;  /* 0x00400000d388783b */ /* 0x000e6a0000000200 */
[----:B------:R-:W2:Y:S02]  /*f020*/  LDSM.16.M88.4 R184, [R204+0xc800] ;  /* 0x00c80000ccb8783b */ /* 0x000ea40000000200 */
[C---:B----4-:R-:W-:Y:S08]  /*f030*/  HMMA.16816.F32 R4, R172.reuse, R188, R4 ;  /* 0x000000bcac04723c */ /* 0x050ff00000001804 */
[C---:B------:R-:W-:Y:S01]  /*f040*/  HMMA.16816.F32 R8, R172.reuse, R190, R8 ;  /* 0x000000beac08723c */ /* 0x040fe20000001808 */
[----:B------:R-:W-:Y:S07]  /*f050*/  LDSM.16.M88.4 R188, [R204+0xd800] ;  /* 0x00d80000ccbc783b */ /* 0x000fee0000000200 */
[C---:B---3--:R-:W-:Y:S08]  /*f060*/  HMMA.16816.F32 R12, R172.reuse, R180, R12 ;  /* 0x000000b4ac0c723c */ /* 0x048ff0000000180c */
[C---:B------:R-:W-:Y:S01]  /*f070*/  HMMA.16816.F32 R16, R172.reuse, R182, R16 ;  /* 0x000000b6ac10723c */ /* 0x040fe20000001810 */
[----:B------:R-:W3:Y:S07]  /*f080*/  LDSM.16.M88.4 R180, [R204+0xd000] ;  /* 0x00d00000ccb4783b */ /* 0x000eee0000000200 */
[C---:B------:R-:W-:Y:S08]  /*f090*/  HMMA.16816.F32 R20, R172.reuse, R196, R20 ;  /* 0x000000c4ac14723c */ /* 0x040ff00000001814 */
[C---:B------:R-:W-:Y:S01]  /*f0a0*/  HMMA.16816.F32 R24, R172.reuse, R198, R24 ;  /* 0x000000c6ac18723c */ /* 0x040fe20000001818 */
[----:B------:R-:W4:Y:S07]  /*f0b0*/  LDSM.16.M88.4 R196, [R223] ;  /* 0x00000000dfc4783b */ /* 0x000f2e0000000200 */
[C---:B------:R-:W-:Y:S08]  /*f0c0*/  HMMA.16816.F32 R28, R172.reuse, R200, R28 ;  /* 0x000000c8ac1c723c */ /* 0x040ff0000000181c */
[----:B------:R-:W-:Y:S01]  /*f0d0*/  HMMA.16816.F32 R32, R172, R202, R32 ;  /* 0x000000caac20723c */ /* 0x000fe20000001820 */
[----:B------:R-:W5:Y:S05]  /*f0e0*/  LDSM.16.M88.4 R172, [R222] ;  /* 0x00000000deac783b */ /* 0x000f6a0000000200 */
[----:B------:R-:W-:Y:S02]  /*f0f0*/  LDSM.16.M88.4 R200, [R220] ;  /* 0x00000000dcc8783b */ /* 0x000fe40000000200 */
[C---:B-1----:R-:W-:Y:S08]  /*f100*/  HMMA.16816.F32 R4, R136.reuse, R176, R4 ;  /* 0x000000b08804723c */ /* 0x042ff00000001804 */
[C---:B------:R-:W-:Y:S01]  /*f110*/  HMMA.16816.F32 R8, R136.reuse, R178, R8 ;  /* 0x000000b28808723c */ /* 0x040fe20000001808 */
[----:B------:R-:W1:Y:S07]  /*f120*/  LDSM.16.M88.4 R176, [R221] ;  /* 0x00000000ddb0783b */ /* 0x000e6e0000000200 */
[C---:B--2---:R-:W-:Y:S08]  /*f130*/  HMMA.16816.F32 R12, R136.reuse, R184, R12 ;  /* 0x000000b8880c723c */ /* 0x044ff0000000180c */
[C---:B------:R-:W-:Y:S01]  /*f140*/  HMMA.16816.F32 R16, R136.reuse, R186, R16 ;  /* 0x000000ba8810723c */ /* 0x040fe20000001810 */
[----:B------:R-:W-:Y:S07]  /*f150*/  LDSM.16.M88.4 R184, [R210+0xc800] ;  /* 0x00c80000d2b8783b */ /* 0x000fee0000000200 */
[C---:B---3--:R-:W-:Y:S08]  /*f160*/  HMMA.16816.F32 R20, R136.reuse, R180, R20 ;  /* 0x000000b48814723c */ /* 0x048ff00000001814 */
[C---:B------:R-:W-:Y:S01]  /*f170*/  HMMA.16816.F32 R24, R136.reuse, R182, R24 ;  /* 0x000000b68818723c */ /* 0x040fe20000001818 */
[----:B------:R-:W-:Y:S07]  /*f180*/  LDSM.16.M88.4 R180, [R210+0xc000] ;  /* 0x00c00000d2b4783b */ /* 0x000fee0000000200 */
[C---:B------:R-:W-:Y:S08]  /*f190*/  HMMA.16816.F32 R28, R136.reuse, R188, R28 ;  /* 0x000000bc881c723c */ /* 0x040ff0000000181c */
[----:B------:R-:W-:Y:S01]  /*f1a0*/  HMMA.16816.F32 R32, R136, R190, R32 ;  /* 0x000000be8820723c */ /* 0x000fe20000001820 */
[----:B------:R-:W2:Y:S05]  /*f1b0*/  LDSM.16.M88.4 R136, [R214+0x4000] ;  /* 0x00400000d688783b */ /* 0x000eaa0000000200 */
[----:B------:R-:W3:Y:S02]  /*f1c0*/  LDSM.16.M88.4 R188, [R210+0xd000] ;  /* 0x00d00000d2bc783b */ /* 0x000ee40000000200 */
[C---:B----4-:R-:W-:Y:S08]  /*f1d0*/  HMMA.16816.F32 R4, R192.reuse, R196, R4 ;  /* 0x000000c4c004723c */ /* 0x050ff00000001804 */
[C---:B------:R-:W-:Y:S01]  /*f1e0*/  HMMA.16816.F32 R8, R192.reuse, R198, R8 ;  /* 0x000000c6c008723c */ /* 0x040fe20000001808 */
[----:B------:R-:W4:Y:S07]  /*f1f0*/  LDSM.16.M88.4 R196, [R210+0xd800] ;  /* 0x00d80000d2c4783b */ /* 0x000f2e0000000200 */
[C---:B-----5:R-:W-:Y:S08]  /*f200*/  HMMA.16816.F32 R12, R192.reuse, R172, R12 ;  /* 0x000000acc00c723c */ /* 0x060ff0000000180c */
[C---:B------:R-:W-:Y:S01]  /*f210*/  HMMA.16816.F32 R16, R192.reuse, R174, R16 ;  /* 0x000000aec010723c */ /* 0x040fe20000001810 */
[----:B------:R-:W-:Y:S07]  /*f220*/  LDSM.16.M88.4 R172, [R213+0x4000] ;  /* 0x00400000d5ac783b */ /* 0x000fee0000000200 */
[C---:B-1----:R-:W-:Y:S08]  /*f230*/  HMMA.16816.F32 R20, R192.reuse, R176, R20 ;  /* 0x000000b0c014723c */ /* 0x042ff00000001814 */
[C---:B------:R-:W-:Y:S01]  /*f240*/  HMMA.16816.F32 R24, R192.reuse, R178, R24 ;  /* 0x000000b2c018723c */ /* 0x040fe20000001818 */
[----:B------:R-:W1:Y:S07]  /*f250*/  LDSM.16.M88.4 R176, [R209+0x4000] ;  /* 0x00400000d1b0783b */ /* 0x000e6e0000000200 */
[C---:B------:R-:W-:Y:S08]  /*f260*/  HMMA.16816.F32 R28, R192.reuse, R200, R28 ;  /* 0x000000c8c01c723c */ /* 0x040ff0000000181c */
[----:B------:R-:W-:Y:S01]  /*f270*/  HMMA.16816.F32 R32, R192, R202, R32 ;  /* 0x000000cac020723c */ /* 0x000fe20000001820 */
[----:B------:R-:W5:Y:S05]  /*f280*/  LDSM.16.M88.4 R192, [R209+0x4800] ;  /* 0x00480000d1c0783b */ /* 0x000f6a0000000200 */
[----:B------:R-:W-:Y:S02]  /*f290*/  LDSM.16.M88.4 R200, [R204+0xe000] ;  /* 0x00e00000ccc8783b */ /* 0x000fe40000000200 */
[C---:B--2---:R-:W-:Y:S08]  /*f2a0*/  HMMA.16816.F32 R4, R136.reuse, R180, R4 ;  /* 0x000000b48804723c */ /* 0x044ff00000001804 */
[C---:B------:R-:W-:Y:S01]  /*f2b0*/  HMMA.16816.F32 R8, R136.reuse, R182, R8 ;  /* 0x000000b68808723c */ /* 0x040fe20000001808 */
[----:B------:R-:W2:Y:S07]  /*f2c0*/  LDSM.16.M88.4 R180, [R209+0x5000] ;  /* 0x00500000d1b4783b */ /* 0x000eae0000000200 */
[C---:B------:R-:W-:Y:S08]  /*f2d0*/  HMMA.16816.F32 R12, R136.reuse, R184, R12 ;  /* 0x000000b8880c723c */ /* 0x040ff0000000180c */
[C---:B------:R-:W-:Y:S01]  /*f2e0*/  HMMA.16816.F32 R16, R136.reuse, R186, R16 ;  /* 0x000000ba8810723c */ /* 0x040fe20000001810 */
[----:B------:R-:W2:Y:S07]  /*f2f0*/  LDSM.16.M88.4 R184, [R209+0x5800] ;  /* 0x00580000d1b8783b */ /* 0x000eae0000000200 */
[C---:B---3--:R-:W-:Y:S08]  /*f300*/  HMMA.16816.F32 R20, R136.reuse, R188, R20 ;  /* 0x000000bc8814723c */ /* 0x048ff00000001814 */
[C---:B------:R-:W-:Y:S01]  /*f310*/  HMMA.16816.F32 R24, R136.reuse, R190, R24 ;  /* 0x000000be8818723c */ /* 0x040fe20000001818 */
[----:B------:R-:W3:Y:S07]  /*f320*/  LDSM.16.M88.4 R188, [R211+0x6000] ;  /* 0x00600000d3bc783b */ /* 0x000eee0000000200 */
[C---:B----4-:R-:W-:Y:S08]  /*f330*/  HMMA.16816.F32 R28, R136.reuse, R196, R28 ;  /* 0x000000c4881c723c */ /* 0x050ff0000000181c */
[----:B------:R-:W-:Y:S01]  /*f340*/  HMMA.16816.F32 R32, R136, R198, R32 ;  /* 0x000000c68820723c */ /* 0x000fe20000001820 */
[----:B------:R-:W4:Y:S05]  /*f350*/  LDSM.16.M88.4 R136, [R204+0xe800] ;  /* 0x00e80000cc88783b */ /* 0x000f2a0000000200 */
[----:B------:R-:W-:Y:S02]  /*f360*/  LDSM.16.M88.4 R196, [R217] ;  /* 0x00000000d9c4783b */ /* 0x000fe40000000200 */
[C---:B-1----:R-:W-:Y:S08]  /*f370*/  HMMA.16816.F32 R4, R172.reuse, R176, R4 ;  /* 0x000000b0ac04723c */ /* 0x042ff00000001804 */
[C---:B------:R-:W-:Y:S01]  /*f380*/  HMMA.16816.F32 R8, R172.reuse, R178, R8 ;  /* 0x000000b2ac08723c */ /* 0x040fe20000001808 */
[----:B------:R-:W1:Y:S07]  /*f390*/  LDSM.16.M88.4 R176, [R204+0xf000] ;  /* 0x00f00000ccb0783b */ /* 0x000e6e0000000200 */
[C---:B-----5:R-:W-:Y:S08]  /*f3a0*/  HMMA.16816.F32 R12, R172.reuse, R192, R12 ;  /* 0x000000c0ac0c723c */ /* 0x060ff0000000180c */
[C---:B------:R-:W-:Y:S01]  /*f3b0*/  HMMA.16816.F32 R16, R172.reuse, R194, R16 ;  /* 0x000000c2ac10723c */ /* 0x040fe20000001810 */
[----:B------:R-:W5:Y:S07]  /*f3c0*/  LDSM.16.M88.4 R192, [R204+0xf800] ;  /* 0x00f80000ccc0783b */ /* 0x000f6e0000000200 */
[C---:B--2---:R-:W-:Y:S08]  /*f3d0*/  HMMA.16816.F32 R20, R172.reuse, R180, R20 ;  /* 0x000000b4ac14723c */ /* 0x044ff00000001814 */
[C---:B------:R-:W-:Y:S01]  /*f3e0*/  HMMA.16816.F32 R24, R172.reuse, R182, R24 ;  /* 0x000000b6ac18723c */ /* 0x040fe20000001818 */
[----:B------:R-:W-:Y:S07]  /*f3f0*/  LDSM.16.M88.4 R180, [R219] ;  /* 0x00000000dbb4783b */ /* 0x000fee0000000200 */
[C---:B------:R-:W-:Y:S08]  /*f400*/  HMMA.16816.F32 R28, R172.reuse, R184, R28 ;  /* 0x000000b8ac1c723c */ /* 0x040ff0000000181c */
[----:B------:R-:W-:Y:S01]  /*f410*/  HMMA.16816.F32 R32, R172, R186, R32 ;  /* 0x000000baac20723c */ /* 0x000fe20000001820 */
[----:B------:R-:W2:Y:S05]  /*f420*/  LDSM.16.M88.4 R172, [R212+0x6000] ;  /* 0x00600000d4ac783b */ /* 0x000eaa0000000200 */
[----:B------:R-:W2:Y:S02]  /*f430*/  LDSM.16.M88.4 R184, [R218] ;  /* 0x00000000dab8783b */ /* 0x000ea40000000200 */
[C---:B---3--:R-:W-:Y:S08]  /*f440*/  HMMA.16816.F32 R4, R188.reuse, R200, R4 ;  /* 0x000000c8bc04723c */ /* 0x048ff00000001804 */
[C---:B------:R-:W-:Y:S01]  /*f450*/  HMMA.16816.F32 R8, R188.reuse, R202, R8 ;  /* 0x000000cabc08723c */ /* 0x040fe20000001808 */
[----:B------:R-:W3:Y:S07]  /*f460*/  LDSM.16.M88.4 R200, [R216] ;  /* 0x00000000d8c8783b */ /* 0x000eee0000000200 */
[C---:B----4-:R-:W-:Y:S08]  /*f470*/  HMMA.16816.F32 R12, R188.reuse, R136, R12 ;  /* 0x00000088bc0c723c */ /* 0x050ff0000000180c */
[C---:B------:R-:W-:Y:S01]  /*f480*/  HMMA.16816.F32 R16, R188.reuse, R138, R16 ;  /* 0x0000008abc10723c */ /* 0x040fe20000001810 */
[----:B------:R-:W-:Y:S07]  /*f490*/  LDSM.16.M88.4 R136, [R214+0x6000] ;  /* 0x00600000d688783b */ /* 0x000fee0000000200 */
[C---:B-1----:R-:W-:Y:S08]  /*f4a0*/  HMMA.16816.F32 R20, R188.reuse, R176, R20 ;  /* 0x000000b0bc14723c */ /* 0x042ff00000001814 */
[C---:B------:R-:W-:Y:S01]  /*f4b0*/  HMMA.16816.F32 R24, R188.reuse, R178, R24 ;  /* 0x000000b2bc18723c */ /* 0x040fe20000001818 */
[----:B------:R-:W1:Y:S07]  /*f4c0*/  LDSM.16.M88.4 R176, [R210+0xe000] ;  /* 0x00e00000d2b0783b */ /* 0x000e6e0000000200 */
[C---:B-----5:R-:W-:Y:S08]  /*f4d0*/  HMMA.16816.F32 R28, R188.reuse, R192, R28 ;  /* 0x000000c0bc1c723c */ /* 0x060ff0000000181c */
[----:B------:R-:W-:Y:S01]  /*f4e0*/  HMMA.16816.F32 R32, R188, R194, R32 ;  /* 0x000000c2bc20723c */ /* 0x000fe20000001820 */
[----:B------:R-:W-:Y:S05]  /*f4f0*/  LDSM.16.M88.4 R188, [R210+0xf800] ;  /* 0x00f80000d2bc783b */ /* 0x000fea0000000200 */
[----:B------:R-:W-:Y:S02]  /*f500*/  LDSM.16.M88.4 R192, [R213+0x6000] ;  /* 0x00600000d5c0783b */ /* 0x000fe40000000200 */
[C---:B--2---:R-:W-:Y:S08]  /*f510*/  HMMA.16816.F32 R4, R172.reuse, R180, R4 ;  /* 0x000000b4ac04723c */ /* 0x044ff00000001804 */
        /* <DEDUP_REMOVED lines=9> */
[----:B------:R-:W-:Y:S08]  /*f5b0*/  HMMA.16816.F32 R32, R172, R202, R32 ;  /* 0x000000caac20723c */ /* 0x000ff00000001820 */
[C---:B-1----:R-:W-:Y:S08]  /*f5c0*/  HMMA.16816.F32 R4, R136.reuse, R176, R4 ;  /* 0x000000b08804723c */ /* 0x042ff00000001804 */
[C---:B------:R-:W-:Y:S08]  /*f5d0*/  HMMA.16816.F32 R8, R136.reuse, R178, R8 ;  /* 0x000000b28808723c */ /* 0x040ff00000001808 */
[C---:B--2---:R-:W-:Y:S08]  /*f5e0*/  HMMA.16816.F32 R12, R136.reuse, R180, R12 ;  /* 0x000000b4880c723c */ /* 0x044ff0000000180c */
[C---:B------:R-:W-:Y:S08]  /*f5f0*/  HMMA.16816.F32 R16, R136.reuse, R182, R16 ;  /* 0x000000b68810723c */ /* 0x040ff00000001810 */
[C---:B----4-:R-:W-:Y:S08]  /*f600*/  HMMA.16816.F32 R20, R136.reuse, R184, R20 ;  /* 0x000000b88814723c */ /* 0x050ff00000001814 */
[C---:B------:R-:W-:Y:S08]  /*f610*/  HMMA.16816.F32 R24, R136.reuse, R186, R24 ;  /* 0x000000ba8818723c */ /* 0x040ff00000001818 */
[C---:B------:R-:W-:Y:S08]  /*f620*/  HMMA.16816.F32 R28, R136.reuse, R188, R28 ;  /* 0x000000bc881c723c */ /* 0x040ff0000000181c */
[----:B------:R-:W-:Y:S01]  /*f630*/  HMMA.16816.F32 R32, R136, R190, R32 ;  /* 0x000000be8820723c */ /* 0x000fe20000001820 */
[----:B------:R-:W1:Y:S07]  /*f640*/  LDSM.16.M88.4 R136, [R209+0x6800] ;  /* 0x00680000d188783b */ /* 0x000e6e0000000200 */
[C---:B-----5:R-:W-:Y:S08]  /*f650*/  HMMA.16816.F32 R4, R192.reuse, R196, R4 ;  /* 0x000000c4c004723c */ /* 0x060ff00000001804 */
[C---:B------:R-:W-:Y:S11]  /*f660*/  HMMA.16816.F32 R8, R192.reuse, R198, R8 ;  /* 0x000000c6c008723c */ /* 0x040ff60000001808 */
[----:B------:R-:W-:Y:S05]  /*f670*/  @!UPT UIADD3 URZ, URZ, URZ, URZ ;  /* 0x0000003f3f3ff290 */ /* 0x000fea000fffe03f */
[----:B------:R-:W-:Y:S02]  /*f680*/  FMUL.FTZ R4, R4, c[0x0][0x2ec] ;  /* 0x0000bb0004047a20 */ /* 0x000fe40000410000 */
[----:B------:R-:W-:Y:S02]  /*f690*/  FMUL.FTZ R5, R5, c[0x0][0x2ec] ;  /* 0x0000bb0005057a20 */ /* 0x000fe40000410000 */
[----:B------:R-:W2:Y:S01]  /*f6a0*/  MUFU.TANH R188, R4 ;  /* 0x0000000400bc7308 */ /* 0x000ea20000002400 */
[----:B------:R-:W-:Y:S02]  /*f6b0*/  FMUL.FTZ R6, R6, c[0x0][0x2ec] ;  /* 0x0000bb0006067a20 */ /* 0x000fe40000410000 */
[----:B------:R-:W-:Y:S02]  /*f6c0*/  FMUL.FTZ R7, R7, c[0x0][0x2ec] ;  /* 0x0000bb0007077a20 */ /* 0x000fe40000410000 */
[----:B------:R-:W-:Y:S01]  /*f6d0*/  FMUL.FTZ R8, R8, c[0x0][0x2ec] ;  /* 0x0000bb0008087a20 */ /* 0x000fe20000410000 */
[C---:B-1----:R-:W-:Y:S03]  /*f6e0*/  HMMA.16816.F32 R12, R192.reuse, R136, R12 ;  /* 0x00000088c00c723c */ /* 0x042fe6000000180c */
[----:B------:R-:W-:Y:S01]  /*f6f0*/  FMUL.FTZ R9, R9, c[0x0][0x2ec] ;  /* 0x0000bb0009097a20 */ /* 0x000fe20000410000 */
[----:B------:R-:W1:Y:S01]  /*f700*/  MUFU.TANH R187, R5 ;  /* 0x0000000500bb7308 */ /* 0x000e620000002400 */
[----:B------:R-:W-:Y:S02]  /*f710*/  FMUL.FTZ R10, R10, c[0x0][0x2ec] ;  /* 0x0000bb000a0a7a20 */ /* 0x000fe40000410000 */
[----:B------:R-:W-:Y:S01]  /*f720*/  FMUL.FTZ R11, R11, c[0x0][0x2ec] ;  /* 0x0000bb000b0b7a20 */ /* 0x000fe20000410000 */
[C---:B------:R-:W-:Y:S06]  /*f730*/  HMMA.16816.F32 R16, R192.reuse, R138, R16 ;  /* 0x0000008ac010723c */ /* 0x040fec0000001810 */
[----:B------:R-:W3:Y:S10]  /*f740*/  MUFU.TANH R185, R6 ;  /* 0x0000000600b97308 */ /* 0x000ef40000002400 */
[----:B------:R4:W1:Y:S01]  /*f750*/  MUFU.TANH R184, R7 ;  /* 0x0000000700b87308 */ /* 0x0008620000002400 */
[----:B------:R-:W-:Y:S02]  /*f760*/  FMUL.FTZ R14, R14, c[0x0][0x2ec] ;  /* 0x0000bb000e0e7a20 */ /* 0x000fe40000410000 */
[----:B------:R-:W-:Y:S02]  /*f770*/  FMUL.FTZ R15, R15, c[0x0][0x2ec] ;  /* 0x0000bb000f0f7a20 */ /* 0x000fe40000410000 */
[----:B------:R-:W-:Y:S02]  /*f780*/  FMUL.FTZ R12, R12, c[0x0][0x2ec] ;  /* 0x0000bb000c0c7a20 */ /* 0x000fe40000410000 */
[----:B------:R-:W-:Y:S02]  /*f790*/  FMUL.FTZ R13, R13, c[0x0][0x2ec] ;  /* 0x0000bb000d0d7a20 */ /* 0x000fe40000410000 */
[----:B------:R-:W-:Y:S01]  /*f7a0*/  FMUL.FTZ R16, R16, c[0x0][0x2ec] ;  /* 0x0000bb0010107a20 */ /* 0x000fe20000410000 */
[----:B------:R-:W1:Y:S01]  /*f7b0*/  MUFU.TANH R186, R8 ;  /* 0x0000000800ba7308 */ /* 0x000e620000002400 */
[----:B------:R-:W-:Y:S02]  /*f7c0*/  FMUL.FTZ R17, R17, c[0x0][0x2ec] ;  /* 0x0000bb0011117a20 */ /* 0x000fe40000410000 */
[----:B------:R-:W-:Y:S02]  /*f7d0*/  FMUL.FTZ R18, R18, c[0x0][0x2ec] ;  /* 0x0000bb0012127a20 */ /* 0x000fe40000410000 */
[----:B------:R-:W-:Y:S05]  /*f7e0*/  FMUL.FTZ R19, R19, c[0x0][0x2ec] ;  /* 0x0000bb0013137a20 */ /* 0x000fea0000410000 */
[----:B------:R-:W1:Y:S01]  /*f7f0*/  MUFU.TANH R183, R9 ;  /* 0x0000000900b77308 */ /* 0x000e620000002400 */
[----:B----4-:R-:W4:Y:S09]  /*f800*/  LDSM.16.M88.4 R4, [R209+0x7000] ;  /* 0x00700000d104783b */ /* 0x010f320000000200 */
[----:B------:R-:W1:Y:S10]  /*f810*/  MUFU.TANH R182, R10 ;  /* 0x0000000a00b67308 */ /* 0x000e740000002400 */
[----:B------:R5:W1:Y:S10]  /*f820*/  MUFU.TANH R181, R11 ;  /* 0x0000000b00b57308 */ /* 0x000a740000002400 */
[----:B------:R-:W1:Y:S10]  /*f830*/  MUFU.TANH R179, R16 ;  /* 0x0000001000b37308 */ /* 0x000e740000002400 */
[----:B------:R-:W1:Y:S01]  /*f840*/  MUFU.TANH R175, R17 ;  /* 0x0000001100af7308 */ /* 0x000e620000002400 */
[----:B-----5:R-:W5:Y:S01]  /*f850*/  LDSM.16.M88.4 R8, [R209+0x7800] ;  /* 0x00780000d108783b */ /* 0x020f620000000200 */
[----:B------:R-:W-:Y:S08]  /*f860*/  DEPBAR.LE SB0, 0x0 ;  /* 0x000080000000791a */ /* 0x000ff00000000000 */
[----:B------:R-:W1:Y:S01]  /*f870*/  MUFU.TANH R174, R14 ;  /* 0x0000000e00ae7308 */ /* 0x000e620000002400 */
[----:B------:R-:W-:Y:S01]  /*f880*/  BAR.SYNC.DEFER_BLOCKING 0x0 ;  /* 0x0000000000007b1d */ /* 0x000fe20000010000 */
[C---:B----4-:R-:W-:Y:S07]  /*f890*/  HMMA.16816.F32 R20, R192.reuse, R4, R20 ;  /* 0x00000004c014723c */ /* 0x050fee0000001814 */
[----:B------:R-:W-:Y:S01]  /*f8a0*/  MOV R4, UR11 ;  /* 0x0000000b00047c02 */ /* 0x000fe20008000f00 */
[----:B------:R-:W4:Y:S01]  /*f8b0*/  MUFU.TANH R176, R15 ;  /* 0x0000000f00b07308 */ /* 0x000f220000002400 */
[C---:B------:R-:W-:Y:S03]  /*f8c0*/  HMMA.16816.F32 R24, R192.reuse, R6, R24 ;  /* 0x00000006c018723c */ /* 0x040fe60000001818 */
[----:B------:R-:W-:Y:S02]  /*f8d0*/  MOV R5, UR11 ;  /* 0x0000000b00057c02 */ /* 0x000fe40008000f00 */
[----:B------:R-:W-:Y:S02]  /*f8e0*/  LEA R4, P2, R4, R250, 0x6 ;  /* 0x000000fa04047211 */ /* 0x000fe400078430ff */
[----:B------:R-:W-:Y:S02]  /*f8f0*/  IMAD.U32 R6, RZ, RZ, UR11 ;  /* 0x0000000bff067e24 */ /* 0x000fe4000f8e00ff */
[----:B------:R-:W1:Y:S03]  /*f900*/  MUFU.TANH R178, R12 ;  /* 0x0000000c00b27308 */ /* 0x000e660000002400 */
[----:B------:R-:W-:Y:S02]  /*f910*/  LEA R6, P0, R6, R244, 0x6 ;  /* 0x000000f406067211 */ /* 0x000fe400078030ff */
[----:B------:R-:W-:Y:S01]  /*f920*/  LEA.HI.X.SX32 R5, R5, R251, 0x6, P2 ;  /* 0x000000fb05057211 */ /* 0x000fe200010f36ff */
[----:B------:R-:W-:Y:S01]  /*f930*/  FMUL.FTZ R22, R22, c[0x0][0x2ec] ;  /* 0x0000bb0016167a20 */ /* 0x000fe20000410000 */
[----:B------:R-:W-:Y:S01]  /*f940*/  LEA.HI.X.SX32 R7, R0, R245, 0x6, P0 ;  /* 0x000000f500077211 */ /* 0x000fe200000f36ff */
[----:B------:R-:W-:Y:S02]  /*f950*/  FMUL.FTZ R23, R23, c[0x0][0x2ec] ;  /* 0x0000bb0017177a20 */ /* 0x000fe40000410000 */
[----:B------:R-:W1:Y:S01]  /*f960*/  MUFU.TANH R137, R22 ;  /* 0x0000001600897308 */ /* 0x000e620000002400 */
[----:B------:R-:W-:Y:S02]  /*f970*/  IMAD R5, R5, c[0x0][0x198], RZ ;  /* 0x0000660005057a24 */ /* 0x000fe400078e02ff */
[----:B------:R-:W-:Y:S01]  /*f980*/  IMAD R0, R7, c[0x0][0x198], RZ ;  /* 0x0000660007007a24 */ /* 0x000fe200078e02ff */
[C---:B-----5:R-:W-:Y:S03]  /*f990*/  HMMA.16816.F32 R28, R192.reuse, R8, R28 ;  /* 0x00000008c01c723c */ /* 0x060fe6000000181c */
[----:B------:R-:W-:Y:S02]  /*f9a0*/  FMUL.FTZ R24, R24, c[0x0][0x2ec] ;  /* 0x0000bb0018187a20 */ /* 0x000fe40000410000 */
[----:B------:R-:W-:Y:S01]  /*f9b0*/  FMUL.FTZ R25, R25, c[0x0][0x2ec] ;  /* 0x0000bb0019197a20 */ /* 0x000fe20000410000 */
[----:B------:R5:W1:Y:S01]  /*f9c0*/  MUFU.TANH R138, R23 ;  /* 0x00000017008a7308 */ /* 0x000a620000002400 */
[----:B------:R-:W-:Y:S01]  /*f9d0*/  FMUL.FTZ R26, R26, c[0x0][0x2ec] ;  /* 0x0000bb001a1a7a20 */ /* 0x000fe20000410000 */
[----:B------:R-:W-:Y:S01]  /*f9e0*/  HMMA.16816.F32 R32, R192, R10, R32 ;  /* 0x0000000ac020723c */ /* 0x000fe20000001820 */
[----:B------:R-:W-:Y:S03]  /*f9f0*/  MOV R8, UR11 ;  /* 0x0000000b00087c02 */ /* 0x000fe60008000f00 */
[----:B------:R-:W-:Y:S02]  /*fa00*/  FMUL.FTZ R27, R27, c[0x0][0x2ec] ;  /* 0x0000bb001b1b7a20 */ /* 0x000fe40000410000 */
[----:B------:R-:W-:Y:S01]  /*fa10*/  FMUL.FTZ R20, R20, c[0x0][0x2ec] ;  /* 0x0000bb0014147a20 */ /* 0x000fe20000410000 */
[----:B------:R-:W-:Y:S01]  /*fa20*/  MOV R10, UR11 ;  /* 0x0000000b000a7c02 */ /* 0x000fe20008000f00 */
[----:B------:R1:W1:Y:S01]  /*fa30*/  MUFU.TANH R136, R24 ;  /* 0x0000001800887308 */ /* 0x0002620000002400 */
[----:B------:R-:W-:Y:S03]  /*fa40*/  FMUL.FTZ R21, R21, c[0x0][0x2ec] ;  /* 0x0000bb0015157a20 */ /* 0x000fe60000410000 */
[----:B------:R-:W-:Y:S01]  /*fa50*/  IMAD R7, R4, c[0x0][0x19c], R5 ;  /* 0x0000670004077a24 */ /* 0x000fe200078e0205 */
[----:B------:R-:W-:Y:S01]  /*fa60*/  LEA R10, P0, R10, R246, 0x6 ;  /* 0x000000f60a0a7211 */ /* 0x000fe200078030ff */
[----:B------:R-:W-:Y:S03]  /*fa70*/  IMAD.WIDE.U32 R4, R4, c[0x0][0x198], RZ ;  /* 0x0000660004047a25 */ /* 0x000fe600078e00ff */
[----:B------:R-:W-:Y:S01]  /*fa80*/  LEA.HI.X.SX32 R11, R8, R247, 0x6, P0 ;  /* 0x000000f7080b7211 */ /* 0x000fe200000f36ff */
[----:B------:R2:W2:Y:S01]  /*fa90*/  MUFU.TANH R132, R25 ;  /* 0x0000001900847308 */ /* 0x0004a20000002400 */
[----:B------:R-:W-:Y:S02]  /*faa0*/  FMUL.FTZ R28, R28, c[0x0][0x2ec] ;  /* 0x0000bb001c1c7a20 */ /* 0x000fe40000410000 */
[----:B------:R-:W-:Y:S02]  /*fab0*/  FMUL.FTZ R30, R30, c[0x0][0x2ec] ;  /* 0x0000bb001e1e7a20 */ /* 0x000fe40000410000 */
[----:B-----5:R-:W-:Y:S02]  /*fac0*/  FMUL.FTZ R23, R31, c[0x0][0x2ec] ;  /* 0x0000bb001f177a20 */ /* 0x020fe40000410000 */
[----:B------:R-:W-:Y:S02]  /*fad0*/  FMUL.FTZ R22, R33, c[0x0][0x2ec] ;  /* 0x0000bb0021167a20 */ /* 0x000fe40000410000 */
[----:B------:R-:W-:Y:S01]  /*fae0*/  FMUL.FTZ R34, R34, c[0x0][0x2ec] ;  /* 0x0000bb0022227a20 */ /* 0x000fe20000410000 */
[----:B------:R5:W3:Y:S01]  /*faf0*/  MUFU.TANH R180, R13 ;  /* 0x0000000d00b47308 */ /* 0x000ae20000002400 */
[----:B------:R-:W-:Y:S02]  /*fb00*/  FMUL.FTZ R35, R35, c[0x0][0x2ec] ;  /* 0x0000bb0023237a20 */ /* 0x000fe40000410000 */
[----:B------:R-:W-:Y:S02]  /*fb10*/  IMAD R9, R6, c[0x0][0x19c], R0 ;  /* 0x0000670006097a24 */ /* 0x000fe400078e0200 */
[----:B-1----:R-:W-:Y:S02]  /*fb20*/  FMUL.FTZ R24, R32, c[0x0][0x2ec] ;  /* 0x0000bb0020187a20 */ /* 0x002fe40000410000 */
[----:B------:R-:W-:Y:S02]  /*fb30*/  IMAD.IADD R7, R5, 0x1, R7 ;  /* 0x0000000105077824 */ /* 0x000fe400078e0207 */
[----:B------:R-:W-:Y:S01]  /*fb40*/  IMAD.WIDE.U32 R16, R6, c[0x0][0x198], RZ ;  /* 0x0000660006107a25 */ /* 0x000fe200078e00ff */
[----:B------:R1:W1:Y:S01]  /*fb50*/  MUFU.TANH R139, R18 ;  /* 0x00000012008b7308 */ /* 0x0002620000002400 */
[-C--:B------:R-:W-:Y:S02]  /*fb60*/  LEA R6, P0, R4, R233.reuse, 0x1 ;  /* 0x000000e904067211 */ /* 0x080fe400078008ff */
[----:B------:R-:W-:Y:S01]  /*fb70*/  IMAD.WIDE.U32 R14, R2, c[0x0][0x198], RZ ;  /* 0x00006600020e7a25 */ /* 0x000fe200078e00ff */
[----:B------:R-:W-:Y:S02]  /*fb80*/  LEA R8, P1, R16, R233, 0x1 ;  /* 0x000000e910087211 */ /* 0x000fe400078208ff */
[-C--:B------:R-:W-:Y:S01]  /*fb90*/  LEA.HI.X R7, R4, R232.reuse, R7, 0x1, P0 ;  /* 0x000000e804077211 */ /* 0x080fe200000f0c07 */
[----:B--2---:R-:W-:Y:S01]  /*fba0*/  FMUL.FTZ R25, R29, c[0x0][0x2ec] ;  /* 0x0000bb001d197a20 */ /* 0x004fe20000410000 */
[----:B------:R-:W-:Y:S01]  /*fbb0*/  ISETP.LT.AND P0, PT, RZ, UR8, PT ;  /* 0x00000008ff007c0c */ /* 0x000fe2000bf01270 */
[----:B------:R-:W-:Y:S01]  /*fbc0*/  IMAD R2, R11, c[0x0][0x198], RZ ;  /* 0x000066000b027a24 */ /* 0x000fe200078e02ff */
[----:B------:R2:W1:Y:S01]  /*fbd0*/  MUFU.TANH R173, R19 ;  /* 0x0000001300ad7308 */ /* 0x0004620000002400 */
[----:B------:R-:W-:Y:S02]  /*fbe0*/  IADD3 R9, R17, R9, RZ ;  /* 0x0000000911097210 */ /* 0x000fe40007ffe0ff */
[----:B------:R-:W-:Y:S01]  /*fbf0*/  LEA R4, P2, R14, R233, 0x1 ;  /* 0x000000e90e047211 */ /* 0x000fe200078408ff */
[----:B-----5:R-:W-:Y:S01]  /*fc00*/  IMAD.WIDE.U32 R12, R10, c[0x0][0x198], RZ ;  /* 0x000066000a0c7a25 */ /* 0x020fe200078e00ff */
[-C--:B------:R-:W-:Y:S02]  /*fc10*/  LEA.HI.X R9, R16, R232.reuse, R9, 0x1, P1 ;  /* 0x000000e810097211 */ /* 0x080fe400008f0c09 */
[----:B------:R-:W-:Y:S01]  /*fc20*/  IADD3 R3, R15, R3, RZ ;  /* 0x000000030f037210 */ /* 0x000fe20007ffe0ff */
[----:B------:R-:W-:Y:S01]  /*fc30*/  IMAD R10, R10, c[0x0][0x19c], R2 ;  /* 0x000067000a0a7a24 */ /* 0x000fe200078e0202 */
[----:B------:R-:W-:Y:S01]  /*fc40*/  LEA R2, P1, R12, R233, 0x1 ;  /* 0x000000e90c027211 */ /* 0x000fe200078208ff */
[----:B------:R2:W1:Y:S01]  /*fc50*/  MUFU.TANH R177, R20 ;  /* 0x0000001400b17308 */ /* 0x0004620000002400 */
[----:B------:R-:W-:Y:S02]  /*fc60*/  LEA.HI.X R5, R14, R232, R3, 0x1, P2 ;  /* 0x000000e80e057211 */ /* 0x000fe400010f0c03 */
[----:B------:R-:W-:Y:S04]  /*fc70*/  IADD3 R10, R13, R10, RZ ;  /* 0x0000000a0d0a7210 */ /* 0x000fe80007ffe0ff */
[----:B------:R-:W-:Y:S03]  /*fc80*/  LEA.HI.X R3, R12, R232, R10, 0x1, P1 ;  /* 0x000000e80c037211 */ /* 0x000fe600008f0c0a */
[----:B------:R2:W1:Y:S10]  /*fc90*/  MUFU.TANH R172, R21 ;  /* 0x0000001500ac7308 */ /* 0x0004740000002400 */
[----:B------:R-:W1:Y:S10]  /*fca0*/  MUFU.TANH R26, R26 ;  /* 0x0000001a001a7308 */ /* 0x000e740000002400 */
[----:B------:R-:W1:Y:S10]  /*fcb0*/  MUFU.TANH R27, R27 ;  /* 0x0000001b001b7308 */ /* 0x000e740000002400 */
[----:B------:R-:W1:Y:S10]  /*fcc0*/  MUFU.TANH R28, R28 ;  /* 0x0000001c001c7308 */ /* 0x000e740000002400 */
[----:B------:R-:W1:Y:S10]  /*fcd0*/  MUFU.TANH R25, R25 ;  /* 0x0000001900197308 */ /* 0x000e740000002400 */
[----:B------:R-:W1:Y:S10]  /*fce0*/  MUFU.TANH R30, R30 ;  /* 0x0000001e001e7308 */ /* 0x000e740000002400 */
[----:B------:R-:W1:Y:S10]  /*fcf0*/  MUFU.TANH R23, R23 ;  /* 0x0000001700177308 */ /* 0x000e740000002400 */
[----:B------:R-:W1:Y:S10]  /*fd00*/  MUFU.TANH R24, R24 ;  /* 0x0000001800187308 */ /* 0x000e740000002400 */
[----:B------:R-:W1:Y:S10]  /*fd10*/  MUFU.TANH R22, R22 ;  /* 0x0000001600167308 */ /* 0x000e740000002400 */
[----:B------:R2:W1:Y:S10]  /*fd20*/  MUFU.TANH R135, R34 ;  /* 0x0000002200877308 */ /* 0x0004740000002400 */
[----:B------:R2:W1:Y:S02]  /*fd30*/  MUFU.TANH R0, R35 ;  /* 0x0000002300007308 */ /* 0x0004640000002400 */
[----:B-1234-:R-:W-:-:S05]  /*fd40*/  @P0 BRA `(.L_x_673) ;  /* 0xffffdc1000000947 */ /* 0x01efca000383ffff */
.L_x_672:
[----:B-1----:R-:W1:Y:S01]  /*fd50*/  S2R R3, SR_TID.X ;  /* 0x0000000000037919 */ /* 0x002e620000002100 */
[----:B------:R-:W-:Y:S01]  /*fd60*/  MOV R2, UR8 ;  /* 0x0000000800027c02 */ /* 0x000fe20008000f00 */
        /* <DEDUP_REMOVED lines=18> */
[C---:B------:R-:W-:Y:S02]  /*fe90*/  IADD3 R20, R2.reuse, 0x30, RZ ;  /* 0x0000003002147810 */ /* 0x040fe40007ffe0ff */
[----:B------:R-:W-:Y:S01]  /*fea0*/  IADD3 R19, R2, 0x31, RZ ;  /* 0x0000003102137810 */ /* 0x000fe20007ffe0ff */
[C---:B-1----:R-:W-:Y:S02]  /*feb0*/  FFMA.FTZ R4, R5.reuse, UR4, R185 ;  /* 0x0000000405047c23 */ /* 0x042fe400080100b9 */
[----:B------:R-:W-:Y:S03]  /*fec0*/  FFMA.FTZ R5, R5, UR4, R188 ;  /* 0x0000000405057c23 */ /* 0x000fe600080100bc */
[----:B------:R-:W-:Y:S01]  /*fed0*/  FMNMX.FTZ R3, R4, R133, !PT ;  /* 0x0000008504037209 */ /* 0x000fe20007810000 */
[----:B------:R-:W1:Y:S01]  /*fee0*/  I2F R11, R11 ;  /* 0x0000000b000b7306 */ /* 0x000e620000201400 */
[C---:B--2---:R-:W-:Y:S02]  /*fef0*/  FFMA.FTZ R8, R10.reuse, UR4, R184 ;  /* 0x000000040a087c23 */ /* 0x044fe400080100b8 */
[----:B------:R-:W-:Y:S03]  /*ff00*/  FFMA.FTZ R10, R10, UR4, R187 ;  /* 0x000000040a0a7c23 */ /* 0x000fe600080100bb */
[----:B------:R-:W-:Y:S04]  /*ff10*/  FMNMX.FTZ R3, R8, R3, !PT ;  /* 0x0000000308037209 */ /* 0x000fe80007810000 */
[----:B------:R-:W2:Y:S01]  /*ff20*/  I2F R12, R12 ;  /* 0x0000000c000c7306 */ /* 0x000ea20000201400 */
[C---:B---3--:R-:W-:Y:S02]  /*ff30*/  FFMA.FTZ R7, R9.reuse, UR4, R182 ;  /* 0x0000000409077c23 */ /* 0x048fe400080100b6 */
[----:B------:R-:W-:Y:S03]  /*ff40*/  FFMA.FTZ R9, R9, UR4, R186 ;  /* 0x0000000409097c23 */ /* 0x000fe600080100ba */
[----:B------:R-:W-:Y:S04]  /*ff50*/  FMNMX.FTZ R3, R7, R3, !PT ;  /* 0x0000000307037209 */ /* 0x000fe80007810000 */
[----:B------:R-:W3:Y:S01]  /*ff60*/  I2F R13, R13 ;  /* 0x0000000d000d7306 */ /* 0x000ee20000201400 */
[C---:B-1----:R-:W-:Y:S02]  /*ff70*/  FFMA.FTZ R6, R11.reuse, UR4, R181 ;  /* 0x000000040b067c23 */ /* 0x042fe400080100b5 */
[----:B------:R-:W-:Y:S03]  /*ff80*/  FFMA.FTZ R11, R11, UR4, R183 ;  /* 0x000000040b0b7c23 */ /* 0x000fe600080100b7 */
[----:B------:R-:W-:Y:S04]  /*ff90*/  FMNMX.FTZ R3, R6, R3, !PT ;  /* 0x0000000306037209 */ /* 0x000fe80007810000 */
[----:B------:R-:W1:Y:S01]  /*ffa0*/  I2F R14, R14 ;  /* 0x0000000e000e7306 */ /* 0x000e620000201400 */
[C---:B--2---:R-:W-:Y:S02]  /*ffb0*/  FFMA.FTZ R174, R12.reuse, UR4, R174 ;  /* 0x000000040cae7c23 */ /* 0x044fe400080100ae */
[----:B------:R-:W-:Y:S01]  /*ffc0*/  FFMA.FTZ R178, R12, UR4, R178 ;  /* 0x000000040cb27c23 */ /* 0x000fe200080100b2 */
[----:B------:R-:W-:Y:S02]  /*ffd0*/  FMNMX.FTZ R12, R5, R134, !PT ;  /* 0x00000086050c7209 */ /* 0x000fe40007810000 */
[----:B------:R-:W-:Y:S04]  /*ffe0*/  FMNMX.FTZ R3, R174, R3, !PT ;  /* 0x00000003ae037209 */ /* 0x000fe80007810000 */
[----:B------:R-:W2:Y:S01]  /*fff0*/  I2F R15, R15 ;  /* 0x0000000f000f7306 */ /* 0x000ea20000201400 */
[----:B------:R-:W-:Y:S01]  /*10000*/  FMNMX.FTZ R12, R10, R12, !PT ;  /* 0x0000000c0a0c7209 */ /* 0x000fe20007810000 */
[----:B---3--:R-:W-:Y:S03]  /*10010*/  FFMA.FTZ R176, R13, UR4, R176 ;  /* 0x000000040db07c23 */ /* 0x008fe600080100b0 */
[----:B------:R-:W-:Y:S01]  /*10020*/  FMNMX.FTZ R12, R9, R12, !PT ;  /* 0x0000000c090c7209 */ /* 0x000fe20007810000 */
[----:B------:R-:W-:Y:S01]  /*10030*/  FFMA.FTZ R180, R13, UR4, R180 ;  /* 0x000000040db47c23 */ /* 0x000fe200080100b4 */
[----:B------:R-:W-:Y:S02]  /*10040*/  IADD3 R13, R2, 0x38, RZ ;  /* 0x00000038020d7810 */ /* 0x000fe40007ffe0ff */
[----:B------:R-:W-:Y:S01]  /*10050*/  FMNMX.FTZ R3, R176, R3, !PT ;  /* 0x00000003b0037209 */ /* 0x000fe20007810000 */
[----:B------:R-:W3:Y:S01]  /*10060*/  I2F R16, R16 ;  /* 0x0000001000107306 */ /* 0x000ee20000201400 */
[----:B------:R-:W-:Y:S01]  /*10070*/  FMNMX.FTZ R12, R11, R12, !PT ;  /* 0x0000000c0b0c7209 */ /* 0x000fe20007810000 */
[----:B-1----:R-:W-:Y:S03]  /*10080*/  FFMA.FTZ R139, R14, UR4, R139 ;  /* 0x000000040e8b7c23 */ /* 0x002fe6000801008b */
[----:B------:R-:W-:Y:S01]  /*10090*/  FMNMX.FTZ R12, R178, R12, !PT ;  /* 0x0000000cb20c7209 */ /* 0x000fe20007810000 */
[----:B------:R-:W-:Y:S01]  /*100a0*/  FFMA.FTZ R179, R14, UR4, R179 ;  /* 0x000000040eb37c23 */ /* 0x000fe200080100b3 */
[----:B------:R-:W-:Y:S02]  /*100b0*/  IADD3 R14, R2, 0x39, RZ ;  /* 0x00000039020e7810 */ /* 0x000fe40007ffe0ff */
[----:B------:R-:W-:Y:S01]  /*100c0*/  FMNMX.FTZ R3, R139, R3, !PT ;  /* 0x000000038b037209 */ /* 0x000fe20007810000 */
[----:B------:R-:W1:Y:S01]  /*100d0*/  I2F R17, R17 ;  /* 0x0000001100117306 */ /* 0x000e620000201400 */
[----:B------:R-:W-:Y:S01]  /*100e0*/  FMNMX.FTZ R12, R180, R12, !PT ;  /* 0x0000000cb40c7209 */ /* 0x000fe20007810000 */
[----:B--2---:R-:W-:Y:S03]  /*100f0*/  FFMA.FTZ R173, R15, UR4, R173 ;  /* 0x000000040fad7c23 */ /* 0x004fe600080100ad */
[----:B------:R-:W-:Y:S01]  /*10100*/  FMNMX.FTZ R12, R179, R12, !PT ;  /* 0x0000000cb30c7209 */ /* 0x000fe20007810000 */
[----:B------:R-:W-:Y:S01]  /*10110*/  FFMA.FTZ R175, R15, UR4, R175 ;  /* 0x000000040faf7c23 */ /* 0x000fe200080100af */
        /* <DEDUP_REMOVED lines=14> */
[----:B------:R-:W-:Y:S03]  /*10200*/  FFMA.FTZ R184, R18, UR4, R136 ;  /* 0x0000000412b87c23 */ /* 0x000fe60008010088 */
        /* <DEDUP_REMOVED lines=17> */
[----:B------:R-:W-:Y:S01]  /*10320*/  FMNMX.FTZ R132, R232, R132, !PT ;  /* 0x00000084e8847209 */ /* 0x000fe20007810000 */
[C---:B---3--:R-:W-:Y:S02]  /*10330*/  FFMA.FTZ R135, R13.reuse, UR4, R135 ;  /* 0x000000040d877c23 */ /* 0x048fe40008010087 */
[----:B------:R-:W-:Y:S05]  /*10340*/  FFMA.FTZ R233, R13, UR4, R24 ;  /* 0x000000040de97c23 */ /* 0x000fea0008010018 */
[----:B------:R-:W-:Y:S01]  /*10350*/  FMNMX.FTZ R132, R233, R132, !PT ;  /* 0x00000084e9847209 */ /* 0x000fe20007810000 */
[----:B-1----:R-:W-:Y:S01]  /*10360*/  FFMA.FTZ R136, R3, UR4, R0 ;  /* 0x0000000403887c23 */ /* 0x002fe20008010000 */
[----:B------:R-:W-:Y:S01]  /*10370*/  FMNMX.FTZ R0, R135, R2, !PT ;  /* 0x0000000287007209 */ /* 0x000fe20007810000 */
[----:B------:R-:W-:Y:S02]  /*10380*/  FFMA.FTZ R234, R3, UR4, R22 ;  /* 0x0000000403ea7c23 */ /* 0x000fe40008010016 */
[----:B------:R-:W-:Y:S01]  /*10390*/  LDSM.16.MT88.4 R20, [R206+0x10000] ;  /* 0x01000000ce14783b */ /* 0x000fe20000004200 */
[----:B------:R-:W-:Y:S02]  /*103a0*/  FMNMX.FTZ R0, R136, R0, !PT ;  /* 0x0000000088007209 */ /* 0x000fe40007810000 */
[----:B------:R-:W-:Y:S05]  /*103b0*/  FMNMX.FTZ R132, R234, R132, !PT ;  /* 0x00000084ea847209 */ /* 0x000fea0007810000 */
        /* <DEDUP_REMOVED lines=8> */
[C---:B------:R-:W-:Y:S02]  /*10440*/  FADD.FTZ R0, -R3.reuse, R133 ;  /* 0x0000008503007221 */ /* 0x040fe40000010100 */
[----:B------:R-:W-:Y:S01]  /*10450*/  FMUL.FTZ R133, R3, c[0x0][0x23c] ;  /* 0x00008f0003857a20 */ /* 0x000fe20000410000 */
[----:B--2---:R-:W-:Y:S01]  /*10460*/  FMNMX.FTZ R132, R132, R12, !PT ;  /* 0x0000000c84847209 */ /* 0x004fe20007810000 */
[----:B------:R-:W-:Y:S01]  /*10470*/  FMUL.FTZ R0, R0, c[0x0][0x23c] ;  /* 0x00008f0000007a20 */ /* 0x000fe20000410000 */
[----:B------:R-:W1:Y:S02]  /*10480*/  LDSM.16.MT88.4 R12, [R205+0x10000] ;  /* 0x01000000cd0c783b */ /* 0x000e640000004200 */
[----:B------:R-:W-:Y:S01]  /*10490*/  FSEL R133, R133, RZ, P1 ;  /* 0x000000ff85857208 */ /* 0x000fe20000800000 */
[----:B------:R2:W3:Y:S01]  /*104a0*/  MUFU.EX2 R2, R0 ;  /* 0x0000000000027308 */ /* 0x0004e20000000800 */
[----:B------:R-:W-:Y:S03]  /*104b0*/  FSETP.NEU.FTZ.AND P1, PT, R132, -INF , PT ;  /* 0xff8000008400780b */ /* 0x000fe60003f3d000 */
[--C-:B------:R-:W-:Y:S02]  /*104c0*/  FFMA.FTZ R4, R4, c[0x0][0x23c], -R133.reuse ;  /* 0x00008f0004047a23 */ /* 0x100fe40000010885 */
[--C-:B------:R-:W-:Y:S02]  /*104d0*/  FFMA.FTZ R8, R8, c[0x0][0x23c], -R133.reuse ;  /* 0x00008f0008087a23 */ /* 0x100fe40000010885 */
[--C-:B------:R-:W-:Y:S02]  /*104e0*/  FFMA.FTZ R7, R7, c[0x0][0x23c], -R133.reuse ;  /* 0x00008f0007077a23 */ /* 0x100fe40000010885 */
[--C-:B------:R-:W-:Y:S01]  /*104f0*/  FFMA.FTZ R6, R6, c[0x0][0x23c], -R133.reuse ;  /* 0x00008f0006067a23 */ /* 0x100fe20000010885 */
[----:B------:R-:W-:Y:S01]  /*10500*/  MUFU.EX2 R241, R8 ;  /* 0x0000000800f17308 */ /* 0x000fe20000000800 */
[--C-:B------:R-:W-:Y:S02]  /*10510*/  FFMA.FTZ R137, R174, c[0x0][0x23c], -R133.reuse ;  /* 0x00008f00ae897a23 */ /* 0x100fe40000010885 */
[--C-:B------:R-:W-:Y:S07]  /*10520*/  FFMA.FTZ R135, R135, c[0x0][0x23c], -R133.reuse ;  /* 0x00008f0087877a23 */ /* 0x100fee0000010885 */
[----:B------:R-:W-:Y:S01]  /*10530*/  MUFU.EX2 R242, R4 ;  /* 0x0000000400f27308 */ /* 0x000fe20000000800 */
[C---:B--2---:R-:W-:Y:S02]  /*10540*/  FADD.FTZ R0, -R132.reuse, R134 ;  /* 0x0000008684007221 */ /* 0x044fe40000010100 */
[----:B------:R-:W-:Y:S02]  /*10550*/  FMUL.FTZ R134, R132, c[0x0][0x23c] ;  /* 0x00008f0084867a20 */ /* 0x000fe40000410000 */
[----:B------:R-:W-:Y:S02]  /*10560*/  FMUL.FTZ R0, R0, c[0x0][0x23c] ;  /* 0x00008f0000007a20 */ /* 0x000fe40000410000 */
[----:B---3--:R-:W-:Y:S01]  /*10570*/  FMUL.FTZ R18, R2, R154 ;  /* 0x0000009a02127220 */ /* 0x008fe20000410000 */
[----:B------:R-:W-:Y:S02]  /*10580*/  FSEL R134, R134, RZ, P1 ;  /* 0x000000ff86867208 */ /* 0x000fe40000800000 */
[----:B------:R2:W-:Y:S01]  /*10590*/  MUFU.EX2 R240, R7 ;  /* 0x0000000700f07308 */ /* 0x0005e20000000800 */
[C---:B------:R-:W-:Y:S02]  /*105a0*/  FMUL.FTZ R19, R2.reuse, R155 ;  /* 0x0000009b02137220 */ /* 0x040fe40000410000 */
[----:B------:R-:W-:Y:S02]  /*105b0*/  FMUL.FTZ R26, R2, R162 ;  /* 0x000000a2021a7220 */ /* 0x000fe40000410000 */
[--C-:B------:R-:W-:Y:S02]  /*105c0*/  FFMA.FTZ R10, R10, c[0x0][0x23c], -R134.reuse ;  /* 0x00008f000a0a7a23 */ /* 0x100fe40000010886 */
[--C-:B------:R-:W-:Y:S02]  /*105d0*/  FFMA.FTZ R9, R9, c[0x0][0x23c], -R134.reuse ;  /* 0x00008f0009097a23 */ /* 0x100fe40000010886 */
[--C-:B------:R-:W-:Y:S01]  /*105e0*/  FFMA.FTZ R11, R11, c[0x0][0x23c], -R134.reuse ;  /* 0x00008f000b0b7a23 */ /* 0x100fe20000010886 */
[----:B------:R-:W3:Y:S01]  /*105f0*/  MUFU.EX2 R0, R0 ;  /* 0x0000000000007308 */ /* 0x000ee20000000800 */
[--C-:B------:R-:W-:Y:S02]  /*10600*/  FFMA.FTZ R5, R5, c[0x0][0x23c], -R134.reuse ;  /* 0x00008f0005057a23 */ /* 0x100fe40000010886 */
[C---:B------:R-:W-:Y:S02]  /*10610*/  FMUL.FTZ R27, R2.reuse, R163 ;  /* 0x000000a3021b7220 */ /* 0x040fe40000410000 */
[C---:B------:R-:W-:Y:S02]  /*10620*/  FMUL.FTZ R34, R2.reuse, R170 ;  /* 0x000000aa02227220 */ /* 0x040fe40000410000 */
[C---:B------:R-:W-:Y:S02]  /*10630*/  FMUL.FTZ R35, R2.reuse, R171 ;  /* 0x000000ab02237220 */ /* 0x040fe40000410000 */
[C---:B------:R-:W-:Y:S01]  /*10640*/  FMUL.FTZ R38, R2.reuse, R38 ;  /* 0x0000002602267220 */ /* 0x040fe20000410000 */
[----:B------:R4:W-:Y:S01]  /*10650*/  MUFU.EX2 R237, R10 ;  /* 0x0000000a00ed7308 */ /* 0x0009e20000000800 */
[C---:B------:R-:W-:Y:S02]  /*10660*/  FMUL.FTZ R39, R2.reuse, R39 ;  /* 0x0000002702277220 */ /* 0x040fe40000410000 */
[C---:B------:R-:W-:Y:S02]  /*10670*/  FMUL.FTZ R42, R2.reuse, R42 ;  /* 0x0000002a022a7220 */ /* 0x040fe40000410000 */
[C---:B--2---:R-:W-:Y:S02]  /*10680*/  FMUL.FTZ R7, R2.reuse, R143 ;  /* 0x0000008f02077220 */ /* 0x044fe40000410000 */
[C---:B------:R-:W-:Y:S02]  /*10690*/  FMUL.FTZ R43, R2.reuse, R43 ;  /* 0x0000002b022b7220 */ /* 0x040fe40000410000 */
[C---:B------:R-:W-:Y:S01]  /*106a0*/  FMUL.FTZ R46, R2.reuse, R46 ;  /* 0x0000002e022e7220 */ /* 0x040fe20000410000 */
[----:B------:R2:W-:Y:S01]  /*106b0*/  MUFU.EX2 R236, R9 ;  /* 0x0000000900ec7308 */ /* 0x0005e20000000800 */
[C---:B------:R-:W-:Y:S02]  /*106c0*/  FMUL.FTZ R47, R2.reuse, R47 ;  /* 0x0000002f022f7220 */ /* 0x040fe40000410000 */
[----:B------:R-:W-:Y:S02]  /*106d0*/  FMUL.FTZ R50, R2, R50 ;  /* 0x0000003202327220 */ /* 0x000fe40000410000 */
[C---:B---3--:R-:W-:Y:S02]  /*106e0*/  FMUL.FTZ R4, R0.reuse, R140 ;  /* 0x0000008c00047220 */ /* 0x048fe40000410000 */
[C---:B------:R-:W-:Y:S02]  /*106f0*/  FMUL.FTZ R8, R0.reuse, R144 ;  /* 0x0000009000087220 */ /* 0x040fe40000410000 */
[C---:B------:R-:W-:Y:S01]  /*10700*/  FMUL.FTZ R16, R0.reuse, R152 ;  /* 0x0000009800107220 */ /* 0x040fe20000410000 */
[----:B------:R3:W-:Y:S01]  /*10710*/  MUFU.EX2 R235, R11 ;  /* 0x0000000b00eb7308 */ /* 0x0007e20000000800 */
[----:B------:R-:W-:Y:S02]  /*10720*/  FMUL.FTZ R17, R0, R153 ;  /* 0x0000009900117220 */ /* 0x000fe40000410000 */
[----:B------:R-:W-:Y:S01]  /*10730*/  LDSM.16.MT88.4 R152, [R206+0x12000] ;  /* 0x01200000ce98783b */ /* 0x000fe20000004200 */
[----:B----4-:R-:W-:Y:S02]  /*10740*/  FMUL.FTZ R10, R2, R146 ;  /* 0x00000092020a7220 */ /* 0x010fe40000410000 */
[C---:B------:R-:W-:Y:S02]  /*10750*/  FMUL.FTZ R24, R0.reuse, R160 ;  /* 0x000000a000187220 */ /* 0x040fe40000410000 */
[C---:B------:R-:W-:Y:S02]  /*10760*/  FMUL.FTZ R25, R0.reuse, R161 ;  /* 0x000000a100197220 */ /* 0x040fe40000410000 */
[----:B------:R-:W4:Y:S01]  /*10770*/  MUFU.EX2 R239, R6 ;  /* 0x0000000600ef7308 */ /* 0x000f220000000800 */
[----:B------:R-:W-:Y:S01]  /*10780*/  LDSM.16.MT88.4 R160, [R205+0x12800] ;  /* 0x01280000cda0783b */ /* 0x000fe20000004200 */
[C---:B------:R-:W-:Y:S02]  /*10790*/  FMUL.FTZ R32, R0.reuse, R168 ;  /* 0x000000a800207220 */ /* 0x040fe40000410000 */
[C---:B--2---:R-:W-:Y:S02]  /*107a0*/  FMUL.FTZ R9, R0.reuse, R145 ;  /* 0x0000009100097220 */ /* 0x044fe40000410000 */
[C---:B------:R-:W-:Y:S02]  /*107b0*/  FMUL.FTZ R33, R0.reuse, R169 ;  /* 0x000000a900217220 */ /* 0x040fe40000410000 */
[C---:B------:R-:W-:Y:S01]  /*107c0*/  FMUL.FTZ R36, R0.reuse, R36 ;  /* 0x0000002400247220 */ /* 0x040fe20000410000 */
[----:B------:R-:W-:Y:S01]  /*107d0*/  LDSM.16.MT88.4 R168, [R206+0x14800] ;  /* 0x01480000cea8783b */ /* 0x000fe20000004200 */
[----:B------:R-:W2:Y:S01]  /*107e0*/  MUFU.EX2 R238, R5 ;  /* 0x0000000500ee7308 */ /* 0x000ea20000000800 */
[C---:B------:R-:W-:Y:S02]  /*107f0*/  FMUL.FTZ R37, R0.reuse, R37 ;  /* 0x0000002500257220 */ /* 0x040fe40000410000 */
[----:B------:R-:W-:Y:S02]  /*10800*/  FMUL.FTZ R40, R0, R40 ;  /* 0x0000002800287220 */ /* 0x000fe40000410000 */
[----:B---3--:R-:W-:Y:S02]  /*10810*/  FMUL.FTZ R11, R2, R147 ;  /* 0x00000093020b7220 */ /* 0x008fe40000410000 */
[----:B------:R-:W3:Y:S01]  /*10820*/  LDSM.16.MT88.4 R144, [R207+0x10000] ;  /* 0x01000000cf90783b */ /* 0x000ee20000004200 */
[C---:B------:R-:W-:Y:S02]  /*10830*/  FMUL.FTZ R41, R0.reuse, R41 ;  /* 0x0000002900297220 */ /* 0x040fe40000410000 */
[----:B------:R5:W-:Y:S01]  /*10840*/  MUFU.EX2 R200, R137 ;  /* 0x0000008900c87308 */ /* 0x000be20000000800 */
[C---:B------:R-:W-:Y:S02]  /*10850*/  FMUL.FTZ R44, R0.reuse, R44 ;  /* 0x0000002c002c7220 */ /* 0x040fe40000410000 */
[----:B------:R-:W-:Y:S01]  /*10860*/  FMUL.FTZ R45, R0, R45 ;  /* 0x0000002d002d7220 */ /* 0x000fe20000410000 */
[----:B----4-:R-:W-:Y:S01]  /*10870*/  F2FP.PACK_AB R143, R239, R240 ;  /* 0x000000f0ef8f723e */ /* 0x010fe200000000ff */
[C---:B------:R-:W-:Y:S01]  /*10880*/  FMUL.FTZ R6, R2.reuse, R142 ;  /* 0x0000008e02067220 */ /* 0x040fe20000410000 */
[----:B------:R-:W-:Y:S01]  /*10890*/  F2FP.PACK_AB R142, R235, R236 ;  /* 0x000000eceb8e723e */ /* 0x000fe200000000ff */
[----:B------:R-:W-:Y:S02]  /*108a0*/  FMUL.FTZ R51, R2, R51 ;  /* 0x0000003302337220 */ /* 0x000fe40000410000 */
[C---:B------:R-:W-:Y:S02]  /*108b0*/  FMUL.FTZ R48, R0.reuse, R48 ;  /* 0x0000003000307220 */ /* 0x040fe40000410000 */
[----:B------:R-:W-:Y:S02]  /*108c0*/  FMUL.FTZ R49, R0, R49 ;  /* 0x0000003100317220 */ /* 0x000fe40000410000 */
[----:B------:R-:W-:Y:S01]  /*108d0*/  FMUL.FTZ R54, R2, R54 ;  /* 0x0000003602367220 */ /* 0x000fe20000410000 */
[----:B--2---:R-:W-:Y:S01]  /*108e0*/  F2FP.PACK_AB R140, R237, R238 ;  /* 0x000000eeed8c723e */ /* 0x004fe200000000ff */
[----:B------:R-:W-:Y:S01]  /*108f0*/  FMUL.FTZ R5, R0, R141 ;  /* 0x0000008d00057220 */ /* 0x000fe20000410000 */
[----:B------:R-:W-:Y:S01]  /*10900*/  F2FP.PACK_AB R141, R241, R242 ;  /* 0x000000f2f18d723e */ /* 0x000fe200000000ff */
[----:B------:R-:W-:Y:S02]  /*10910*/  FMUL.FTZ R55, R2, R55 ;  /* 0x0000003702377220 */ /* 0x000fe40000410000 */
[C---:B------:R-:W-:Y:S02]  /*10920*/  FMUL.FTZ R52, R0.reuse, R52 ;  /* 0x0000003400347220 */ /* 0x040fe40000410000 */
[----:B------:R-:W-:Y:S02]  /*10930*/  FMUL.FTZ R53, R0, R53 ;  /* 0x0000003500357220 */ /* 0x000fe40000410000 */
[C---:B-1----:R-:W-:Y:S05]  /*10940*/  HMMA.16816.F32 R4, R140.reuse, R12, R4 ;  /* 0x0000000c8c04723c */ /* 0x042fea0000001804 */
[--C-:B-----5:R-:W-:Y:S02]  /*10950*/  FFMA.FTZ R137, R176, c[0x0][0x23c], -R133.reuse ;  /* 0x00008f00b0897a23 */ /* 0x120fe40000010885 */
[C---:B------:R-:W-:Y:S01]  /*10960*/  FMUL.FTZ R12, R0.reuse, R148 ;  /* 0x00000094000c7220 */ /* 0x040fe20000410000 */
[C---:B------:R-:W-:Y:S01]  /*10970*/  HMMA.16816.F32 R8, R140.reuse, R14, R8 ;  /* 0x0000000e8c08723c */ /* 0x040fe20000001808 */
[----:B------:R1:W2:Y:S03]  /*10980*/  MUFU.EX2 R199, R137 ;  /* 0x0000008900c77308 */ /* 0x0002a60000000800 */
[----:B------:R-:W-:Y:S02]  /*10990*/  FMUL.FTZ R13, R0, R149 ;  /* 0x00000095000d7220 */ /* 0x000fe40000410000 */
[C---:B------:R-:W-:Y:S02]  /*109a0*/  FMUL.FTZ R58, R2.reuse, R58 ;  /* 0x0000003a023a7220 */ /* 0x040fe40000410000 */
[C---:B------:R-:W-:Y:S04]  /*109b0*/  FMUL.FTZ R14, R2.reuse, R150 ;  /* 0x00000096020e7220 */ /* 0x040fe80000410000 */
[C---:B------:R-:W-:Y:S02]  /*109c0*/  FMUL.FTZ R15, R2.reuse, R151 ;  /* 0x00000097020f7220 */ /* 0x040fe40000410000 */
[----:B------:R-:W4:Y:S01]  /*109d0*/  LDSM.16.MT88.4 R148, [R205+0x12000] ;  /* 0x01200000cd94783b */ /* 0x000f220000004200 */
[----:B------:R-:W-:Y:S02]  /*109e0*/  FMUL.FTZ R59, R2, R59 ;  /* 0x0000003b023b7220 */ /* 0x000fe40000410000 */
[C---:B------:R-:W-:Y:S02]  /*109f0*/  FMUL.FTZ R56, R0.reuse, R56 ;  /* 0x0000003800387220 */ /* 0x040fe40000410000 */
[C---:B------:R-:W-:Y:S03]  /*10a00*/  HMMA.16816.F32 R12, R140.reuse, R20, R12 ;  /* 0x000000148c0c723c */ /* 0x040fe6000000180c */
[----:B------:R-:W-:Y:S02]  /*10a10*/  FMUL.FTZ R57, R0, R57 ;  /* 0x0000003900397220 */ /* 0x000fe40000410000 */
[----:B------:R-:W-:Y:S02]  /*10a20*/  FMUL.FTZ R62, R2, R62 ;  /* 0x0000003e023e7220 */ /* 0x000fe40000410000 */
[C---:B------:R-:W-:Y:S01]  /*10a30*/  FMUL.FTZ R20, R0.reuse, R156 ;  /* 0x0000009c00147220 */ /* 0x040fe20000410000 */
[C---:B------:R-:W-:Y:S04]  /*10a40*/  HMMA.16816.F32 R16, R140.reuse, R22, R16 ;  /* 0x000000168c10723c */ /* 0x040fe80000001810 */
[----:B------:R-:W-:Y:S02]  /*10a50*/  FMUL.FTZ R21, R0, R157 ;  /* 0x0000009d00157220 */ /* 0x000fe40000410000 */
[--C-:B-1----:R-:W-:Y:S02]  /*10a60*/  FFMA.FTZ R137, R139, c[0x0][0x23c], -R133.reuse ;  /* 0x00008f008b897a23 */ /* 0x102fe40000010885 */
[C---:B------:R-:W-:Y:S02]  /*10a70*/  FMUL.FTZ R22, R2.reuse, R158 ;  /* 0x0000009e02167220 */ /* 0x040fe40000410000 */
[----:B------:R1:W-:Y:S02]  /*10a80*/  MUFU.EX2 R198, R137 ;  /* 0x0000008900c67308 */ /* 0x0003e40000000800 */
[C---:B------:R-:W-:Y:S02]  /*10a90*/  FMUL.FTZ R23, R2.reuse, R159 ;  /* 0x0000009f02177220 */ /* 0x040fe40000410000 */
[----:B------:R-:W-:Y:S01]  /*10aa0*/  LDSM.16.MT88.4 R156, [R208+0x10800] ;  /* 0x01080000d09c783b */ /* 0x000fe20000004200 */
        /* <DEDUP_REMOVED lines=8> */
[C---:B------:R-:W-:Y:S02]  /*10b30*/  FMUL.FTZ R67, R2.reuse, R67 ;  /* 0x0000004302437220 */ /* 0x040fe40000410000 */
[C---:B------:R-:W-:Y:S04]  /*10b40*/  FMUL.FTZ R30, R2.reuse, R166 ;  /* 0x000000a6021e7220 */ /* 0x040fe80000410000 */
[----:B------:R-:W-:Y:S02]  /*10b50*/  FMUL.FTZ R31, R2, R167 ;  /* 0x000000a7021f7220 */ /* 0x000fe40000410000 */
[----:B------:R-:W-:Y:S01]  /*10b60*/  LDSM.16.MT88.4 R164, [R206+0x12800] ;  /* 0x01280000cea4783b */ /* 0x000fe20000004200 */
[--C-:B-1----:R-:W-:Y:S02]  /*10b70*/  FFMA.FTZ R137, R173, c[0x0][0x23c], -R133.reuse ;  /* 0x00008f00ad897a23 */ /* 0x102fe40000010885 */
[C---:B------:R-:W-:Y:S02]  /*10b80*/  FMUL.FTZ R64, R0.reuse, R64 ;  /* 0x0000004000407220 */ /* 0x040fe40000410000 */
[C---:B---3--:R-:W-:Y:S01]  /*10b90*/  HMMA.16816.F32 R28, R140.reuse, R144, R28 ;  /* 0x000000908c1c723c */ /* 0x048fe2000000181c */
[----:B------:R1:W3:Y:S02]  /*10ba0*/  MUFU.EX2 R197, R137 ;  /* 0x0000008900c57308 */ /* 0x0002e40000000800 */
[----:B------:R-:W-:Y:S02]  /*10bb0*/  FMUL.FTZ R65, R0, R65 ;  /* 0x0000004100417220 */ /* 0x000fe40000410000 */
[C---:B------:R-:W-:Y:S02]  /*10bc0*/  FMUL.FTZ R70, R2.reuse, R70 ;  /* 0x0000004602467220 */ /* 0x040fe40000410000 */
[----:B------:R-:W-:Y:S01]  /*10bd0*/  FMUL.FTZ R71, R2, R71 ;  /* 0x0000004702477220 */ /* 0x000fe20000410000 */
[C---:B------:R-:W-:Y:S01]  /*10be0*/  HMMA.16816.F32 R32, R140.reuse, R146, R32 ;  /* 0x000000928c20723c */ /* 0x040fe20000001820 */
[----:B------:R-:W5:Y:S03]  /*10bf0*/  LDSM.16.MT88.4 R144, [R208+0x12000] ;  /* 0x01200000d090783b */ /* 0x000f660000004200 */
[C---:B------:R-:W-:Y:S02]  /*10c00*/  FMUL.FTZ R68, R0.reuse, R68 ;  /* 0x0000004400447220 */ /* 0x040fe40000410000 */
[----:B------:R-:W-:Y:S02]  /*10c10*/  FMUL.FTZ R69, R0, R69 ;  /* 0x0000004500457220 */ /* 0x000fe40000410000 */
[C---:B----4-:R-:W-:Y:S04]  /*10c20*/  HMMA.16816.F32 R36, R140.reuse, R148, R36 ;  /* 0x000000948c24723c */ /* 0x050fe80000001824 */
[C---:B------:R-:W-:Y:S02]  /*10c30*/  FMUL.FTZ R74, R2.reuse, R74 ;  /* 0x0000004a024a7220 */ /* 0x040fe40000410000 */
[----:B------:R-:W-:Y:S02]  /*10c40*/  FMUL.FTZ R75, R2, R75 ;  /* 0x0000004b024b7220 */ /* 0x000fe40000410000 */
[C---:B------:R-:W-:Y:S01]  /*10c50*/  HMMA.16816.F32 R40, R140.reuse, R150, R40 ;  /* 0x000000968c28723c */ /* 0x040fe20000001828 */
[----:B------:R-:W4:Y:S03]  /*10c60*/  LDSM.16.MT88.4 R148, [R207+0x12000] ;  /* 0x01200000cf94783b */ /* 0x000f260000004200 */
[--C-:B-1----:R-:W-:Y:S02]  /*10c70*/  FFMA.FTZ R137, R178, c[0x0][0x23c], -R134.reuse ;  /* 0x00008f00b2897a23 */ /* 0x102fe40000010886 */
[C---:B------:R-:W-:Y:S02]  /*10c80*/  FMUL.FTZ R72, R0.reuse, R72 ;  /* 0x0000004800487220 */ /* 0x040fe40000410000 */
[C---:B------:R-:W-:Y:S01]  /*10c90*/  HMMA.16816.F32 R44, R140.reuse, R152, R44 ;  /* 0x000000988c2c723c */ /* 0x040fe2000000182c */
[----:B------:R1:W-:Y:S03]  /*10ca0*/  MUFU.EX2 R196, R137 ;  /* 0x0000008900c47308 */ /* 0x0003e60000000800 */
[----:B------:R-:W-:Y:S02]  /*10cb0*/  FMUL.FTZ R73, R0, R73 ;  /* 0x0000004900497220 */ /* 0x000fe40000410000 */
[C---:B------:R-:W-:Y:S02]  /*10cc0*/  FMUL.FTZ R78, R2.reuse, R78 ;  /* 0x0000004e024e7220 */ /* 0x040fe40000410000 */
[C---:B------:R-:W-:Y:S01]  /*10cd0*/  HMMA.16816.F32 R48, R140.reuse, R154, R48 ;  /* 0x0000009a8c30723c */ /* 0x040fe20000001830 */
[----:B------:R-:W1:Y:S03]  /*10ce0*/  LDSM.16.MT88.4 R152, [R205+0x14000] ;  /* 0x01400000cd98783b */ /* 0x000e660000004200 */
[----:B------:R-:W-:Y:S02]  /*10cf0*/  FMUL.FTZ R79, R2, R79 ;  /* 0x0000004f024f7220 */ /* 0x000fe40000410000 */
[C---:B------:R-:W-:Y:S02]  /*10d00*/  FMUL.FTZ R76, R0.reuse, R76 ;  /* 0x0000004c004c7220 */ /* 0x040fe40000410000 */
[----:B------:R-:W-:Y:S01]  /*10d10*/  FMUL.FTZ R77, R0, R77 ;  /* 0x0000004d004d7220 */ /* 0x000fe20000410000 */
[C---:B-----5:R-:W-:Y:S03]  /*10d20*/  HMMA.16816.F32 R52, R140.reuse, R144, R52 ;  /* 0x000000908c34723c */ /* 0x060fe60000001834 */
[C---:B------:R-:W-:Y:S02]  /*10d30*/  FMUL.FTZ R82, R2.reuse, R82 ;  /* 0x0000005202527220 */ /* 0x040fe40000410000 */
[----:B------:R-:W-:Y:S02]  /*10d40*/  FMUL.FTZ R83, R2, R83 ;  /* 0x0000005302537220 */ /* 0x000fe40000410000 */
[C---:B------:R-:W-:Y:S01]  /*10d50*/  FMUL.FTZ R80, R0.reuse, R80 ;  /* 0x0000005000507220 */ /* 0x040fe20000410000 */
[C---:B------:R-:W-:Y:S01]  /*10d60*/  HMMA.16816.F32 R56, R140.reuse, R146, R56 ;  /* 0x000000928c38723c */ /* 0x040fe20000001838 */
[----:B------:R-:W5:Y:S03]  /*10d70*/  LDSM.16.MT88.4 R144, [R206+0x14000] ;  /* 0x01400000ce90783b */ /* 0x000f660000004200 */
        /* <DEDUP_REMOVED lines=20> */
[--C-:B------:R-:W-:Y:S01]  /*10ec0*/  FFMA.FTZ R137, R180, c[0x0][0x23c], -R134.reuse ;  /* 0x00008f00b4897a23 */ /* 0x100fe20000010886 */
[C---:B------:R-:W-:Y:S01]  /*10ed0*/  HMMA.16816.F32 R80, R140.reuse, R146, R80 ;  /* 0x000000928c50723c */ /* 0x040fe20000001850 */
[----:B------:R-:W5:Y:S02]  /*10ee0*/  LDSM.16.MT88.4 R144, [R205+0x16000] ;  /* 0x01600000cd90783b */ /* 0x000f640000004200 */
[----:B------:R2:W2:Y:S01]  /*10ef0*/  MUFU.EX2 R195, R137 ;  /* 0x0000008900c37308 */ /* 0x0004a20000000800 */
        /* <DEDUP_REMOVED lines=9> */
[C---:B-1----:R-:W-:Y:S04]  /*10f90*/  HMMA.16816.F32 R92, R140.reuse, R152, R92 ;  /* 0x000000988c5c723c */ /* 0x042fe8000000185c */
[--C-:B--2---:R-:W-:Y:S02]  /*10fa0*/  FFMA.FTZ R137, R179, c[0x0][0x23c], -R134.reuse ;  /* 0x00008f00b3897a23 */ /* 0x104fe40000010886 */
[C---:B------:R-:W-:Y:S02]  /*10fb0*/  FMUL.FTZ R100, R0.reuse, R100 ;  /* 0x0000006400647220 */ /* 0x040fe40000410000 */
[C---:B------:R-:W-:Y:S01]  /*10fc0*/  HMMA.16816.F32 R96, R140.reuse, R154, R96 ;  /* 0x0000009a8c60723c */ /* 0x040fe20000001860 */
[----:B------:R-:W1:Y:S01]  /*10fd0*/  LDSM.16.MT88.4 R152, [R208+0x16000] ;  /* 0x01600000d098783b */ /* 0x000e620000004200 */
[----:B------:R2:W-:Y:S02]  /*10fe0*/  MUFU.EX2 R194, R137 ;  /* 0x0000008900c27308 */ /* 0x0005e40000000800 */
        /* <DEDUP_REMOVED lines=12> */
[--C-:B--2---:R-:W-:Y:S02]  /*110b0*/  FFMA.FTZ R137, R175, c[0x0][0x23c], -R134.reuse ;  /* 0x00008f00af897a23 */ /* 0x104fe40000010886 */
[C---:B------:R-:W-:Y:S02]  /*110c0*/  FMUL.FTZ R114, R2.reuse, R114 ;  /* 0x0000007202727220 */ /* 0x040fe40000410000 */
[----:B------:R2:W1:Y:S01]  /*110d0*/  MUFU.EX2 R193, R137 ;  /* 0x0000008900c17308 */ /* 0x0004620000000800 */
[C---:B----4-:R-:W-:Y:S03]  /*110e0*/  HMMA.16816.F32 R108, R140.reuse, R148, R108 ;  /* 0x000000948c6c723c */ /* 0x050fe6000000186c */
[----:B------:R-:W-:Y:S02]  /*110f0*/  FMUL.FTZ R115, R2, R115 ;  /* 0x0000007302737220 */ /* 0x000fe40000410000 */
[C---:B------:R-:W-:Y:S02]  /*11100*/  FMUL.FTZ R112, R0.reuse, R112 ;  /* 0x0000007000707220 */ /* 0x040fe40000410000 */
[----:B------:R-:W-:Y:S02]  /*11110*/  FMUL.FTZ R113, R0, R113 ;  /* 0x0000007100717220 */ /* 0x000fe40000410000 */
[C---:B------:R-:W-:Y:S03]  /*11120*/  FMUL.FTZ R118, R2.reuse, R118 ;  /* 0x0000007602767220 */ /* 0x040fe60000410000 */
[----:B------:R-:W-:Y:S02]  /*11130*/  FMUL.FTZ R119, R2, R119 ;  /* 0x0000007702777220 */ /* 0x000fe40000410000 */
[C---:B------:R-:W-:Y:S01]  /*11140*/  HMMA.16816.F32 R112, R140.reuse, R150, R112 ;  /* 0x000000968c70723c */ /* 0x040fe20000001870 */
[----:B------:R-:W4:Y:S02]  /*11150*/  LDSM.16.MT88.4 R148, [R205+0x10800] ;  /* 0x01080000cd94783b */ /* 0x000f240000004200 */
        /* <DEDUP_REMOVED lines=15> */
[C---:B-----5:R-:W-:Y:S03]  /*11250*/  HMMA.16816.F32 R124, R140.reuse, R144, R124 ;  /* 0x000000908c7c723c */ /* 0x060fe6000000187c */
[C---:B------:R-:W-:Y:S02]  /*11260*/  FMUL.FTZ R128, R0.reuse, R128 ;  /* 0x0000008000807220 */ /* 0x040fe40000410000 */
[----:B------:R-:W-:Y:S02]  /*11270*/  FMUL.FTZ R129, R0, R129 ;  /* 0x0000008100817220 */ /* 0x000fe40000410000 */
[--C-:B--2---:R-:W-:Y:S04]  /*11280*/  FFMA.FTZ R137, R181, c[0x0][0x23c], -R133.reuse ;  /* 0x00008f00b5897a23 */ /* 0x104fe80000010885 */
[----:B------:R2:W-:Y:S01]  /*11290*/  MUFU.EX2 R192, R137 ;  /* 0x0000008900c07308 */ /* 0x0005e20000000800 */
[----:B------:R-:W-:Y:S01]  /*112a0*/  HMMA.16816.F32 R128, R140, R146, R128 ;  /* 0x000000928c80723c */ /* 0x000fe20000001880 */
[----:B------:R-:W5:Y:S06]  /*112b0*/  LDSM.16.MT88.4 R144, [R207+0x10800] ;  /* 0x01080000cf90783b */ /* 0x000f6c0000004200 */
[----:B------:R-:W-:Y:S02]  /*112c0*/  F2FP.PACK_AB R141, R199, R200 ;  /* 0x000000c8c78d723e */ /* 0x000fe400000000ff */
[----:B---3--:R-:W-:Y:S03]  /*112d0*/  F2FP.PACK_AB R143, R197, R198 ;  /* 0x000000c6c58f723e */ /* 0x008fe600000000ff */
[----:B------:R-:W-:Y:S02]  /*112e0*/  F2FP.PACK_AB R140, R195, R196 ;  /* 0x000000c4c38c723e */ /* 0x000fe400000000ff */
[----:B------:R-:W-:Y:S07]  /*112f0*/  F2FP.PACK_AB R142, R193, R194 ;  /* 0x000000c2c18e723e */ /* 0x000fee00000000ff */
[C---:B----4-:R-:W-:Y:S03]  /*11300*/  HMMA.16816.F32 R4, R140.reuse, R148, R4 ;  /* 0x000000948c04723c */ /* 0x050fe60000001804 */
[--C-:B--2---:R-:W-:Y:S04]  /*11310*/  FFMA.FTZ R137, R138, c[0x0][0x23c], -R133.reuse ;  /* 0x00008f008a897a23 */ /* 0x104fe80000010885 */
[----:B------:R2:W3:Y:S01]  /*11320*/  MUFU.EX2 R191, R137 ;  /* 0x0000008900bf7308 */ /* 0x0004e20000000800 */
[C---:B------:R-:W-:Y:S01]  /*11330*/  HMMA.16816.F32 R8, R140.reuse, R150, R8 ;  /* 0x000000968c08723c */ /* 0x040fe20000001808 */
[----:B------:R-:W4:Y:S07]  /*11340*/  LDSM.16.MT88.4 R148, [R208+0x12800] ;  /* 0x01280000d094783b */ /* 0x000f2e0000004200 */
[C---:B-1----:R-:W-:Y:S08]  /*11350*/  HMMA.16816.F32 R12, R140.reuse, R152, R12 ;  /* 0x000000988c0c723c */ /* 0x042ff0000000180c */
[C---:B------:R-:W-:Y:S01]  /*11360*/  HMMA.16816.F32 R16, R140.reuse, R154, R16 ;  /* 0x0000009a8c10723c */ /* 0x040fe20000001810 */
[----:B------:R-:W1:Y:S03]  /*11370*/  LDSM.16.MT88.4 R152, [R207+0x12800] ;  /* 0x01280000cf98783b */ /* 0x000e660000004200 */
[--C-:B--2---:R-:W-:Y:S04]  /*11380*/  FFMA.FTZ R137, R182, c[0x0][0x23c], -R133.reuse ;  /* 0x00008f00b6897a23 */ /* 0x104fe80000010885 */
[C---:B------:R-:W-:Y:S01]  /*11390*/  HMMA.16816.F32 R20, R140.reuse, R156, R20 ;  /* 0x0000009c8c14723c */ /* 0x040fe20000001814 */
[----:B------:R-:W-:Y:S07]  /*113a0*/  MUFU.EX2 R182, R135 ;  /* 0x0000008700b67308 */ /* 0x000fee0000000800 */
[C---:B------:R-:W-:Y:S01]  /*113b0*/  HMMA.16816.F32 R24, R140.reuse, R158, R24 ;  /* 0x0000009e8c18723c */ /* 0x040fe20000001818 */
[----:B------:R-:W2:Y:S02]  /*113c0*/  LDSM.16.MT88.4 R156, [R205+0x14800] ;  /* 0x01480000cd9c783b */ /* 0x000ea40000004200 */
[----:B------:R1:W-:Y:S05]  /*113d0*/  MUFU.EX2 R190, R137 ;  /* 0x0000008900be7308 */ /* 0x0003ea0000000800 */
[C---:B-----5:R-:W-:Y:S08]  /*113e0*/  HMMA.16816.F32 R28, R140.reuse, R144, R28 ;  /* 0x000000908c1c723c */ /* 0x060ff0000000181c */
[C---:B------:R-:W-:Y:S01]  /*113f0*/  HMMA.16816.F32 R32, R140.reuse, R146, R32 ;  /* 0x000000928c20723c */ /* 0x040fe20000001820 */
[----:B------:R-:W5:Y:S07]  /*11400*/  LDSM.16.MT88.4 R144, [R208+0x14800] ;  /* 0x01480000d090783b */ /* 0x000f6e0000004200 */
[C---:B------:R-:W-:Y:S04]  /*11410*/  HMMA.16816.F32 R36, R140.reuse, R160, R36 ;  /* 0x000000a08c24723c */ /* 0x040fe80000001824 */
[--C-:B-1----:R-:W-:Y:S04]  /*11420*/  FFMA.FTZ R137, R183, c[0x0][0x23c], -R133.reuse ;  /* 0x00008f00b7897a23 */ /* 0x102fe80000010885 */
[C---:B------:R-:W-:Y:S01]  /*11430*/  HMMA.16816.F32 R40, R140.reuse, R162, R40 ;  /* 0x000000a28c28723c */ /* 0x040fe20000001828 */
[----:B------:R-:W-:Y:S01]  /*11440*/  LDSM.16.MT88.4 R160, [R206+0x11000] ;  /* 0x01100000cea0783b */ /* 0x000fe20000004200 */
[----:B------:R1:W1:Y:S06]  /*11450*/  MUFU.EX2 R189, R137 ;  /* 0x0000008900bd7308 */ /* 0x00026c0000000800 */
[C---:B------:R-:W-:Y:S08]  /*11460*/  HMMA.16816.F32 R44, R140.reuse, R164, R44 ;  /* 0x000000a48c2c723c */ /* 0x040ff0000000182c */
[C---:B------:R-:W-:Y:S01]  /*11470*/  HMMA.16816.F32 R48, R140.reuse, R166, R48 ;  /* 0x000000a68c30723c */ /* 0x040fe20000001830 */
[----:B------:R-:W-:Y:S07]  /*11480*/  LDSM.16.MT88.4 R164, [R208+0x13000] ;  /* 0x01300000d0a4783b */ /* 0x000fee0000004200 */
[C---:B----4-:R-:W-:Y:S04]  /*11490*/  HMMA.16816.F32 R52, R140.reuse, R148, R52 ;  /* 0x000000948c34723c */ /* 0x050fe80000001834 */
[--C-:B-1----:R-:W-:Y:S02]  /*114a0*/  FFMA.FTZ R137, R177, c[0x0][0x23c], -R134.reuse ;  /* 0x00008f00b1897a23 */ /* 0x102fe40000010886 */
[----:B------:R-:W-:Y:S02]  /*114b0*/  LDSM.16.MT88.4 R176, [R206+0x13800] ;  /* 0x01380000ceb0783b */ /* 0x000fe40000004200 */
[C---:B------:R-:W-:Y:S01]  /*114c0*/  HMMA.16816.F32 R56, R140.reuse, R150, R56 ;  /* 0x000000968c38723c */ /* 0x040fe20000001838 */
[----:B------:R1:W-:Y:S05]  /*114d0*/  MUFU.EX2 R188, R137 ;  /* 0x0000008900bc7308 */ /* 0x0003ea0000000800 */
[----:B------:R-:W4:Y:S02]  /*114e0*/  LDSM.16.MT88.4 R148, [R207+0x14800] ;  /* 0x01480000cf94783b */ /* 0x000f240000004200 */
[C---:B------:R-:W-:Y:S08]  /*114f0*/  HMMA.16816.F32 R60, R140.reuse, R152, R60 ;  /* 0x000000988c3c723c */ /* 0x040ff0000000183c */
[C---:B------:R-:W-:Y:S01]  /*11500*/  HMMA.16816.F32 R64, R140.reuse, R154, R64 ;  /* 0x0000009a8c40723c */ /* 0x040fe20000001840 */
[----:B------:R-:W3:Y:S07]  /*11510*/  LDSM.16.MT88.4 R152, [R205+0x16800] ;  /* 0x01680000cd98783b */ /* 0x000eee0000004200 */
[C---:B--2---:R-:W-:Y:S04]  /*11520*/  HMMA.16816.F32 R68, R140.reuse, R156, R68 ;  /* 0x0000009c8c44723c */ /* 0x044fe80000001844 */
[--C-:B-1----:R-:W-:Y:S02]  /*11530*/  FFMA.FTZ R137, R172, c[0x0][0x23c], -R134.reuse ;  /* 0x00008f00ac897a23 */ /* 0x102fe40000010886 */
[----:B------:R-:W-:Y:S02]  /*11540*/  LDSM.16.MT88.4 R172, [R205+0x13800] ;  /* 0x01380000cdac783b */ /* 0x000fe40000004200 */
[C---:B------:R-:W-:Y:S01]  /*11550*/  HMMA.16816.F32 R72, R140.reuse, R158, R72 ;  /* 0x0000009e8c48723c */ /* 0x040fe20000001848 */
[----:B------:R1:W2:Y:S05]  /*11560*/  MUFU.EX2 R187, R137 ;  /* 0x0000008900bb7308 */ /* 0x0002aa0000000800 */
[----:B------:R-:W2:Y:S02]  /*11570*/  LDSM.16.MT88.4 R156, [R206+0x16800] ;  /* 0x01680000ce9c783b */ /* 0x000ea40000004200 */
[C---:B------:R-:W-:Y:S08]  /*11580*/  HMMA.16816.F32 R76, R140.reuse, R168, R76 ;  /* 0x000000a88c4c723c */ /* 0x040ff0000000184c */
[C---:B------:R-:W-:Y:S01]  /*11590*/  HMMA.16816.F32 R80, R140.reuse, R170, R80 ;  /* 0x000000aa8c50723c */ /* 0x040fe20000001850 */
[----:B------:R-:W-:Y:S07]  /*115a0*/  LDSM.16.MT88.4 R168, [R207+0x11800] ;  /* 0x01180000cfa8783b */ /* 0x000fee0000004200 */
[C---:B-----5:R-:W-:Y:S04]  /*115b0*/  HMMA.16816.F32 R84, R140.reuse, R144, R84 ;  /* 0x000000908c54723c */ /* 0x060fe80000001854 */
[--C-:B-1----:R-:W-:Y:S04]  /*115c0*/  FFMA.FTZ R137, R184, c[0x0][0x23c], -R134.reuse ;  /* 0x00008f00b8897a23 */ /* 0x102fe80000010886 */
[C---:B------:R-:W-:Y:S01]  /*115d0*/  HMMA.16816.F32 R88, R140.reuse, R146, R88 ;  /* 0x000000928c58723c */ /* 0x040fe20000001858 */
[----:B------:R-:W1:Y:S01]  /*115e0*/  LDSM.16.MT88.4 R144, [R208+0x16800] ;  /* 0x01680000d090783b */ /* 0x000e620000004200 */
[----:B------:R5:W-:Y:S06]  /*115f0*/  MUFU.EX2 R186, R137 ;  /* 0x0000008900ba7308 */ /* 0x000bec0000000800 */
[C---:B----4-:R-:W-:Y:S08]  /*11600*/  HMMA.16816.F32 R92, R140.reuse, R148, R92 ;  /* 0x000000948c5c723c */ /* 0x050ff0000000185c */
[C---:B------:R-:W-:Y:S01]  /*11610*/  HMMA.16816.F32 R96, R140.reuse, R150, R96 ;  /* 0x000000968c60723c */ /* 0x040fe20000001860 */
[----:B------:R-:W4:Y:S07]  /*11620*/  LDSM.16.MT88.4 R148, [R207+0x16800] ;  /* 0x01680000cf94783b */ /* 0x000f2e0000004200 */
[C---:B---3--:R-:W-:Y:S04]  /*11630*/  HMMA.16816.F32 R100, R140.reuse, R152, R100 ;  /* 0x000000988c64723c */ /* 0x048fe80000001864 */
[--C-:B-----5:R-:W-:Y:S04]  /*11640*/  FFMA.FTZ R137, R185, c[0x0][0x23c], -R134.reuse ;  /* 0x00008f00b9897a23 */ /* 0x120fe80000010886 */
[C---:B------:R-:W-:Y:S01]  /*11650*/  HMMA.16816.F32 R104, R140.reuse, R154, R104 ;  /* 0x0000009a8c68723c */ /* 0x040fe20000001868 */
[----:B------:R-:W3:Y:S01]  /*11660*/  LDSM.16.MT88.4 R152, [R205+0x11000] ;  /* 0x01100000cd98783b */ /* 0x000ee20000004200 */
[----:B------:R5:W3:Y:S06]  /*11670*/  MUFU.EX2 R185, R137 ;  /* 0x0000008900b97308 */ /* 0x000aec0000000800 */
[C---:B--2---:R-:W-:Y:S08]  /*11680*/  HMMA.16816.F32 R108, R140.reuse, R156, R108 ;  /* 0x0000009c8c6c723c */ /* 0x044ff0000000186c */
[C---:B------:R-:W-:Y:S01]  /*11690*/  HMMA.16816.F32 R112, R140.reuse, R158, R112 ;  /* 0x0000009e8c70723c */ /* 0x040fe20000001870 */
[----:B------:R-:W2:Y:S07]  /*116a0*/  LDSM.16.MT88.4 R156, [R208+0x11000] ;  /* 0x01100000d09c783b */ /* 0x000eae0000004200 */
[C---:B-1----:R-:W-:Y:S04]  /*116b0*/  HMMA.16816.F32 R116, R140.reuse, R144, R116 ;  /* 0x000000908c74723c */ /* 0x042fe80000001874 */
[--C-:B-----5:R-:W-:Y:S02]  /*116c0*/  FFMA.FTZ R137, R201, c[0x0][0x23c], -R133.reuse ;  /* 0x00008f00c9897a23 */ /* 0x120fe40000010885 */
[----:B------:R-:W5:Y:S02]  /*116d0*/  LDL.LU R201, [R1+0x8] ;  /* 0x0000080001c97983 */ /* 0x000f640000300800 */
[C---:B------:R-:W-:Y:S01]  /*116e0*/  HMMA.16816.F32 R120, R140.reuse, R146, R120 ;  /* 0x000000928c78723c */ /* 0x040fe20000001878 */
[----:B------:R1:W-:Y:S01]  /*116f0*/  MUFU.EX2 R184, R137 ;  /* 0x0000008900b87308 */ /* 0x0003e20000000800 */
[----:B------:R-:W2:Y:S06]  /*11700*/  LDSM.16.MT88.4 R144, [R207+0x11000] ;  /* 0x01100000cf90783b */ /* 0x000eac0000004200 */
[C---:B----4-:R-:W-:Y:S08]  /*11710*/  HMMA.16816.F32 R124, R140.reuse, R148, R124 ;  /* 0x000000948c7c723c */ /* 0x050ff0000000187c */
[----:B------:R-:W-:Y:S01]  /*11720*/  HMMA.16816.F32 R128, R140, R150, R128 ;  /* 0x000000968c80723c */ /* 0x000fe20000001880 */
[----:B------:R-:W4:Y:S06]  /*11730*/  LDSM.16.MT88.4 R148, [R205+0x13000] ;  /* 0x01300000cd94783b */ /* 0x000f2c0000004200 */
[----:B------:R-:W-:Y:S02]  /*11740*/  F2FP.PACK_AB R141, R191, R192 ;  /* 0x000000c0bf8d723e */ /* 0x000fe400000000ff */
[----:B------:R-:W-:Y:S03]  /*11750*/  F2FP.PACK_AB R143, R189, R190 ;  /* 0x000000bebd8f723e */ /* 0x000fe600000000ff */
[----:B------:R-:W-:Y:S01]  /*11760*/  F2FP.PACK_AB R140, R187, R188 ;  /* 0x000000bcbb8c723e */ /* 0x000fe200000000ff */
[--C-:B-1----:R-:W-:Y:S01]  /*11770*/  FFMA.FTZ R137, R202, c[0x0][0x23c], -R133.reuse ;  /* 0x00008f00ca897a23 */ /* 0x102fe20000010885 */
[----:B---3--:R-:W-:Y:S01]  /*11780*/  F2FP.PACK_AB R142, R185, R186 ;  /* 0x000000bab98e723e */ /* 0x008fe200000000ff */
[----:B------:R-:W3:Y:S01]  /*11790*/  LDL.LU R202, [R1+0xc] ;  /* 0x00000c0001ca7983 */ /* 0x000ee20000300800 */
[----:B------:R-:W-:Y:S01]  /*117a0*/  FFMA.FTZ R133, R136, c[0x0][0x23c], -R133 ;  /* 0x00008f0088857a23 */ /* 0x000fe20000010885 */
[----:B------:R1:W1:Y:S04]  /*117b0*/  MUFU.EX2 R183, R137 ;  /* 0x0000008900b77308 */ /* 0x0002680000000800 */
[C---:B------:R-:W-:Y:S06]  /*117c0*/  HMMA.16816.F32 R4, R140.reuse, R152, R4 ;  /* 0x000000988c04723c */ /* 0x040fec0000001804 */
[----:B------:R2:W-:Y:S02]  /*117d0*/  MUFU.EX2 R181, R133 ;  /* 0x0000008500b57308 */ /* 0x0005e40000000800 */
[C---:B------:R-:W-:Y:S01]  /*117e0*/  HMMA.16816.F32 R8, R140.reuse, R154, R8 ;  /* 0x0000009a8c08723c */ /* 0x040fe20000001808 */
[----:B------:R-:W4:Y:S07]  /*117f0*/  LDSM.16.MT88.4 R152, [R206+0x13000] ;  /* 0x01300000ce98783b */ /* 0x000f2e0000004200 */
[C---:B------:R-:W-:Y:S01]  /*11800*/  HMMA.16816.F32 R12, R140.reuse, R160, R12 ;  /* 0x000000a08c0c723c */ /* 0x040fe2000000180c */
[----:B-1----:R-:W-:Y:S07]  /*11810*/  LDSM.16.MT88.4 R136, [R208+0x17000] ;  /* 0x01700000d088783b */ /* 0x002fee0000004200 */
[C---:B------:R-:W-:Y:S01]  /*11820*/  HMMA.16816.F32 R16, R140.reuse, R162, R16 ;  /* 0x000000a28c10723c */ /* 0x040fe20000001810 */
[----:B------:R-:W1:Y:S03]  /*11830*/  LDSM.16.MT88.4 R160, [R207+0x13000] ;  /* 0x01300000cfa0783b */ /* 0x000e660000004200 */
[--C-:B--2---:R-:W-:Y:S04]  /*11840*/  FFMA.FTZ R133, R203, c[0x0][0x23c], -R134.reuse ;  /* 0x00008f00cb857a23 */ /* 0x104fe80000010886 */
[C---:B------:R-:W-:Y:S01]  /*11850*/  HMMA.16816.F32 R20, R140.reuse, R156, R20 ;  /* 0x0000009c8c14723c */ /* 0x040fe20000001814 */
[----:B------:R2:W-:Y:S07]  /*11860*/  MUFU.EX2 R180, R133 ;  /* 0x0000008500b47308 */ /* 0x0005ee0000000800 */
[C---:B------:R-:W-:Y:S01]  /*11870*/  HMMA.16816.F32 R24, R140.reuse, R158, R24 ;  /* 0x0000009e8c18723c */ /* 0x040fe20000001818 */
[----:B------:R-:W1:Y:S07]  /*11880*/  LDSM.16.MT88.4 R156, [R205+0x15000] ;  /* 0x01500000cd9c783b */ /* 0x000e6e0000004200 */
[C---:B------:R-:W-:Y:S08]  /*11890*/  HMMA.16816.F32 R28, R140.reuse, R144, R28 ;  /* 0x000000908c1c723c */ /* 0x040ff0000000181c */
[C---:B------:R-:W-:Y:S01]  /*118a0*/  HMMA.16816.F32 R32, R140.reuse, R146, R32 ;  /* 0x000000928c20723c */ /* 0x040fe20000001820 */
[----:B------:R-:W1:Y:S03]  /*118b0*/  LDSM.16.MT88.4 R144, [R206+0x15000] ;  /* 0x01500000ce90783b */ /* 0x000e660000004200 */
[--C-:B--2---:R-:W-:Y:S04]  /*118c0*/  FFMA.FTZ R133, R232, c[0x0][0x23c], -R134.reuse ;  /* 0x00008f00e8857a23 */ /* 0x104fe80000010886 */
[C---:B----4-:R-:W-:Y:S01]  /*118d0*/  HMMA.16816.F32 R36, R140.reuse, R148, R36 ;  /* 0x000000948c24723c */ /* 0x050fe20000001824 */
[----:B------:R2:W4:Y:S07]  /*118e0*/  MUFU.EX2 R135, R133 ;  /* 0x0000008500877308 */ /* 0x00052e0000000800 */
[C---:B------:R-:W-:Y:S01]  /*118f0*/  HMMA.16816.F32 R40, R140.reuse, R150, R40 ;  /* 0x000000968c28723c */ /* 0x040fe20000001828 */
[----:B------:R-:W4:Y:S07]  /*11900*/  LDSM.16.MT88.4 R148, [R208+0x15000] ;  /* 0x01500000d094783b */ /* 0x000f2e0000004200 */
[C---:B------:R-:W-:Y:S08]  /*11910*/  HMMA.16816.F32 R44, R140.reuse, R152, R44 ;  /* 0x000000988c2c723c */ /* 0x040ff0000000182c */
[C---:B------:R-:W-:Y:S01]  /*11920*/  HMMA.16816.F32 R48, R140.reuse, R154, R48 ;  /* 0x0000009a8c30723c */ /* 0x040fe20000001830 */
[----:B------:R-:W4:Y:S03]  /*11930*/  LDSM.16.MT88.4 R152, [R207+0x15000] ;  /* 0x01500000cf98783b */ /* 0x000f260000004200 */
[--C-:B--2---:R-:W-:Y:S02]  /*11940*/  FFMA.FTZ R133, R233, c[0x0][0x23c], -R134.reuse ;  /* 0x00008f00e9857a23 */ /* 0x104fe40000010886 */
[----:B------:R-:W-:Y:S02]  /*11950*/  FFMA.FTZ R134, R234, c[0x0][0x23c], -R134 ;  /* 0x00008f00ea867a23 */ /* 0x000fe40000010886 */
[C---:B------:R-:W-:Y:S02]  /*11960*/  HMMA.16816.F32 R52, R140.reuse, R164, R52 ;  /* 0x000000a48c34723c */ /* 0x040fe40000001834 */
[----:B------:R-:W-:Y:S06]  /*11970*/  MUFU.EX2 R133, R133 ;  /* 0x0000008500857308 */ /* 0x000fec0000000800 */
[C---:B------:R-:W-:Y:S04]  /*11980*/  HMMA.16816.F32 R56, R140.reuse, R166, R56 ;  /* 0x000000a68c38723c */ /* 0x040fe80000001838 */
[----:B------:R-:W2:Y:S04]  /*11990*/  MUFU.EX2 R134, R134 ;  /* 0x0000008600867308 */ /* 0x000ea80000000800 */
[C---:B-1----:R-:W-:Y:S08]  /*119a0*/  HMMA.16816.F32 R60, R140.reuse, R160, R60 ;  /* 0x000000a08c3c723c */ /* 0x042ff0000000183c */
[C---:B------:R-:W-:Y:S01]  /*119b0*/  HMMA.16816.F32 R64, R140.reuse, R162, R64 ;  /* 0x000000a28c40723c */ /* 0x040fe20000001840 */
[----:B------:R-:W-:Y:S07]  /*119c0*/  LDSM.16.MT88.4 R160, [R208+0x11800] ;  /* 0x01180000d0a0783b */ /* 0x000fee0000004200 */
[C---:B------:R-:W-:Y:S08]  /*119d0*/  HMMA.16816.F32 R68, R140.reuse, R156, R68 ;  /* 0x0000009c8c44723c */ /* 0x040ff00000001844 */
        /* <DEDUP_REMOVED lines=15> */
[C---:B------:R-:W-:Y:S08]  /*11ad0*/  HMMA.16816.F32 R112, R140.reuse, R146, R112 ;  /* 0x000000928c70723c */ /* 0x040ff00000001870 */
[C---:B------:R-:W-:Y:S07]  /*11ae0*/  HMMA.16816.F32 R116, R140.reuse, R136, R116 ;  /* 0x000000888c74723c */ /* 0x040fee0000001874 */
[----:B------:R-:W-:Y:S01]  /*11af0*/  F2FP.PACK_AB R137, R183, R184 ;  /* 0x000000b8b789723e */ /* 0x000fe200000000ff */
[C---:B------:R-:W-:Y:S04]  /*11b00*/  HMMA.16816.F32 R120, R140.reuse, R138, R120 ;  /* 0x0000008a8c78723c */ /* 0x040fe80000001878 */
[----:B------:R-:W-:Y:S03]  /*11b10*/  F2FP.PACK_AB R136, R135, R180 ;  /* 0x000000b48788723e */ /* 0x000fe600000000ff */
[----:B------:R-:W-:Y:S01]  /*11b20*/  F2FP.PACK_AB R139, R181, R182 ;  /* 0x000000b6b58b723e */ /* 0x000fe200000000ff */
[C---:B----4-:R-:W-:Y:S04]  /*11b30*/  HMMA.16816.F32 R124, R140.reuse, R148, R124 ;  /* 0x000000948c7c723c */ /* 0x050fe8000000187c */
[----:B------:R-:W-:Y:S04]  /*11b40*/  F2FP.PACK_AB R138, R134, R133 ;  /* 0x00000085868a723e */ /* 0x000fe800000000ff */
[----:B------:R-:W-:Y:S08]  /*11b50*/  HMMA.16816.F32 R128, R140, R150, R128 ;  /* 0x000000968c80723c */ /* 0x000ff00000001880 */
[C---:B------:R-:W-:Y:S01]  /*11b60*/  HMMA.16816.F32 R140, R136.reuse, R152, R4 ;  /* 0x00000098888c723c */ /* 0x040fe20000001804 */
[----:B------:R-:W2:Y:S04]  /*11b70*/  LDSM.16.MT88.4 R4, [R208+0x13800] ;  /* 0x01380000d004783b */ /* 0x000ea80000004200 */
[----:B-----5:R-:W-:Y:S03]  /*11b80*/  FFMA.FTZ R0, R0, R201, R238 ;  /* 0x000000c900007223 */ /* 0x020fe600000100ee */
[C---:B------:R-:W-:Y:S01]  /*11b90*/  HMMA.16816.F32 R144, R136.reuse, R154, R8 ;  /* 0x0000009a8890723c */ /* 0x040fe20000001808 */
[----:B------:R-:W4:Y:S07]  /*11ba0*/  LDSM.16.MT88.4 R8, [R207+0x13800] ;  /* 0x01380000cf08783b */ /* 0x000f2e0000004200 */
[C---:B-1----:R-:W-:Y:S01]  /*11bb0*/  HMMA.16816.F32 R148, R136.reuse, R156, R12 ;  /* 0x0000009c8894723c */ /* 0x042fe2000000180c */
[----:B------:R-:W1:Y:S07]  /*11bc0*/  LDSM.16.MT88.4 R12, [R205+0x15800] ;  /* 0x01580000cd0c783b */ /* 0x000e6e0000004200 */
[C---:B------:R-:W-:Y:S01]  /*11bd0*/  HMMA.16816.F32 R152, R136.reuse, R158, R16 ;  /* 0x0000009e8898723c */ /* 0x040fe20000001810 */
[----:B------:R-:W5:Y:S07]  /*11be0*/  LDSM.16.MT88.4 R16, [R206+0x15800] ;  /* 0x01580000ce10783b */ /* 0x000f6e0000004200 */
[C---:B------:R-:W-:Y:S01]  /*11bf0*/  HMMA.16816.F32 R156, R136.reuse, R160, R20 ;  /* 0x000000a0889c723c */ /* 0x040fe20000001814 */
[----:B------:R-:W1:Y:S03]  /*11c00*/  LDSM.16.MT88.4 R20, [R208+0x15800] ;  /* 0x01580000d014783b */ /* 0x000e660000004200 */
[----:B---3--:R-:W-:Y:S04]  /*11c10*/  FFMA.FTZ R2, R2, R202, R242 ;  /* 0x000000ca02027223 */ /* 0x008fe800000100f2 */
[C---:B------:R-:W-:Y:S01]  /*11c20*/  HMMA.16816.F32 R160, R136.reuse, R162, R24 ;  /* 0x000000a288a0723c */ /* 0x040fe20000001818 */
[----:B------:R-:W3:Y:S03]  /*11c30*/  LDSM.16.MT88.4 R24, [R207+0x15800] ;  /* 0x01580000cf18783b */ /* 0x000ee60000004200 */
[----:B------:R-:W-:Y:S04]  /*11c40*/  FADD.FTZ R2, R241, R2 ;  /* 0x00000002f1027221 */ /* 0x000fe80000010000 */
[C---:B------:R-:W-:Y:S01]  /*11c50*/  HMMA.16816.F32 R164, R136.reuse, R168, R28 ;  /* 0x000000a888a4723c */ /* 0x040fe2000000181c */
[----:B------:R-:W1:Y:S07]  /*11c60*/  LDSM.16.MT88.4 R28, [R205+0x17800] ;  /* 0x01780000cd1c783b */ /* 0x000e6e0000004200 */
[C---:B------:R-:W-:Y:S08]  /*11c70*/  HMMA.16816.F32 R168, R136.reuse, R170, R32 ;  /* 0x000000aa88a8723c */ /* 0x040ff00000001820 */
[C---:B------:R-:W-:Y:S08]  /*11c80*/  HMMA.16816.F32 R36, R136.reuse, R172, R36 ;  /* 0x000000ac8824723c */ /* 0x040ff00000001824 */
        /* <DEDUP_REMOVED lines=12> */
[C---:B-----5:R-:W-:Y:S07]  /*11d50*/  HMMA.16816.F32 R76, R136.reuse, R16, R76 ;  /* 0x00000010884c723c */ /* 0x060fee000000184c */
        /* <DEDUP_REMOVED lines=10> */
[C---:B---3--:R-:W-:Y:S04]  /*11e00*/  HMMA.16816.F32 R92, R136.reuse, R24, R92 ;  /* 0x00000018885c723c */ /* 0x048fe8000000185c */
        /* <DEDUP_REMOVED lines=11> */
[C---:B--2---:R-:W-:Y:S04]  /*11ec0*/  HMMA.16816.F32 R108, R136.reuse, R4, R108 ;  /* 0x00000004886c723c */ /* 0x044fe8000000186c */
[----:B------:R-:W-:Y:S02]  /*11ed0*/  FADD.FTZ R0, R191, R0 ;  /* 0x00000000bf007221 */ /* 0x000fe40000010000 */
[----:B------:R-:W-:Y:S02]  /*11ee0*/  FADD.FTZ R2, R187, R2 ;  /* 0x00000002bb027221 */ /* 0x000fe40000010000 */
[C---:B------:R-:W-:Y:S04]  /*11ef0*/  HMMA.16816.F32 R112, R136.reuse, R6, R112 ;  /* 0x000000068870723c */ /* 0x040fe80000001870 */
[----:B------:R-:W-:Y:S02]  /*11f00*/  FADD.FTZ R0, R190, R0 ;  /* 0x00000000be007221 */ /* 0x000fe40000010000 */
[----:B------:R-:W-:Y:S02]  /*11f10*/  FADD.FTZ R2, R186, R2 ;  /* 0x00000002ba027221 */ /* 0x000fe40000010000 */
[C---:B----4-:R-:W-:Y:S04]  /*11f20*/  HMMA.16816.F32 R116, R136.reuse, R8, R116 ;  /* 0x000000088874723c */ /* 0x050fe80000001874 */
        /* <DEDUP_REMOVED lines=8> */
[----:B------:R-:W-:Y:S04]  /*11fb0*/  HMMA.16816.F32 R128, R136, R14, R128 ;  /* 0x0000000e8880723c */ /* 0x000fe80000001880 */
[----:B------:R-:W-:Y:S02]  /*11fc0*/  FADD.FTZ R0, R182, R0 ;  /* 0x00000000b6007221 */ /* 0x000fe40000010000 */
[----:B------:R-:W-:Y:S01]  /*11fd0*/  FADD.FTZ R2, R133, R2 ;  /* 0x0000000285027221 */ /* 0x000fe20000010000 */
[----:B------:R-:W-:Y:S01]  /*11fe0*/  MOV R133, R3 ;  /* 0x0000000300857202 */ /* 0x000fe20000000f00 */
[----:B------:R-:W-:Y:S04]  /*11ff0*/  FADD.FTZ R4, R181, R0 ;  /* 0x00000000b5047221 */ /* 0x000fe80000010000 */
[----:B------:R-:W-:Y:S01]  /*12000*/  FADD.FTZ R0, R134, R2 ;  /* 0x0000000286007221 */ /* 0x000fe20000010000 */
[----:B------:R1:W-:Y:S01]  /*12010*/  STL [R1+0xc], R4 ;  /* 0x00000c0401007387 */ /* 0x0003e20000100800 */
[----:B------:R-:W-:Y:S03]  /*12020*/  MOV R134, R132 ;  /* 0x0000008400867202 */ /* 0x000fe60000000f00 */
[----:B------:R1:W-:Y:S02]  /*12030*/  STL [R1+0x8], R0 ;  /* 0x0000080001007387 */ /* 0x0003e40000100800 */
[----:B-1----:R-:W-:-:S05]  /*12040*/  @P0 BRA `(.L_x_671) ;  /* 0xffffbfe000000947 */ /* 0x002fca000383ffff */
.L_x_670:
[----:B------:R-:W2:Y:S01]  /*12050*/  LDL.LU R5, [R1+0x8] ;  /* 0x0000080001057983 */ /* 0x000ea20000300800 */
[----:B------:R-:W1:Y:S01]  /*12060*/  S2UR UR6, SR_CTAID.Y ;  /* 0x00000000000679c3 */ /* 0x000e620000002600 */
[----:B------:R-:W-:-:S02]  /*12070*/  UISETP.NE.AND UP0, UPT, UR15, -0x1, UPT ;  /* 0xffffffff0f00788c */ /* 0x000fc4000bf05270 */
[----:B------:R-:W3:Y:S01]  /*12080*/  LDL.LU R4, [R1+0xc] ;  /* 0x00000c0001047983 */ /* 0x000ee20000300800 */
[----:B------:R-:W-:Y:S01]  /*12090*/  ULDC.64 UR4, c[0x0][0x1e8] ;  /* 0x00007a0000047ab9 */ /* 0x000fe20000000a00 */
[----:B------:R-:W-:Y:S01]  /*120a0*/  BSSY B0, `(.L_x_674) ;  /* 0x0000193000007945 */ /* 0x000fe20003800000 */
[----:B------:R-:W-:Y:S02]  /*120b0*/  ULDC UR8, c[0x0][0x214] ;  /* 0x0000850000087ab9 */ /* 0x000fe40000000800 */
[----:B------:R-:W4:Y:S01]  /*120c0*/  S2UR UR9, SR_CTAID.X ;  /* 0x00000000000979c3 */ /* 0x000f220000002500 */
[----:B------:R-:W-:Y:S02]  /*120d0*/  UMOV UR26, URZ ;  /* 0x0000003f001a7c82 */ /* 0x000fe40008000000 */
[----:B------:R-:W-:Y:S02]  /*120e0*/  UMOV UR27, URZ ;  /* 0x0000003f001b7c82 */ /* 0x000fe40008000000 */
[----:B------:R-:W-:-:S03]  /*120f0*/  @UP0 UIMAD.WIDE.U32 UR22, UR15, UR4, URZ ;  /* 0x000000040f1602a5 */ /* 0x000fc6000f8e003f */
[----:B------:R-:W4:Y:S01]  /*12100*/  S2UR UR10, SR_CTAID.Z ;  /* 0x00000000000a79c3 */ /* 0x000f220000002700 */
[----:B------:R-:W-:-:S03]  /*12110*/  @UP0 UIMAD UR7, UR15, UR5, UR23 ;  /* 0x000000050f0702a4 */ /* 0x000fc6000f8e0217 */
[----:B------:R-:W-:Y:S02]  /*12120*/  ULDC.64 UR4, c[0x0][0x1e0] ;  /* 0x0000780000047ab9 */ /* 0x000fe40000000a00 */
[----:B-1----:R-:W-:Y:S02]  /*12130*/  @!UP0 USHF.R.S32.HI UR12, URZ, 0x1f, UR6 ;  /* 0x0000001f3f0c8899 */ /* 0x002fe40008011406 */
[----:B------:R-:W-:Y:S02]  /*12140*/  @!UP0 UIMAD.WIDE.U32 UR24, UR6, UR4, URZ ;  /* 0x00000004061882a5 */ /* 0x000fe4000f8e003f */
[----:B------:R-:W-:-:S03]  /*12150*/  @!UP0 UIMAD UR12, UR12, UR4, URZ ;  /* 0x000000040c0c82a4 */ /* 0x000fc6000f8e023f */
[----:B------:R-:W-:Y:S02]  /*12160*/  ULDC.U8 UR4, c[0x0][0x329] ;  /* 0x0000ca4000047ab9 */ /* 0x000fe40000000000 */
[----:B------:R-:W-:Y:S02]  /*12170*/  UISETP.NE.AND UP1, UPT, UR4, URZ, UPT ;  /* 0x0000003f0400728c */ /* 0x000fe4000bf25270 */
[----:B------:R-:W-:Y:S02]  /*12180*/  @!UP0 UIMAD UR12, UR6, UR5, UR12 ;  /* 0x00000005060c82a4 */ /* 0x000fe4000f8e020c */
[----:B------:R-:W-:Y:S02]  /*12190*/  @!UP0 UMOV UR22, UR24 ;  /* 0x0000001800168c82 */ /* 0x000fe40008000000 */
[----:B------:R-:W-:Y:S02]  /*121a0*/  ULDC.U8 UR5, c[0x0][0x328] ;  /* 0x0000ca0000057ab9 */ /* 0x000fe40000000000 */
[----:B------:R-:W-:-:S02]  /*121b0*/  UISETP.NE.AND UP2, UPT, UR5, URZ, UPT ;  /* 0x0000003f0500728c */ /* 0x000fc4000bf45270 */
[----:B------:R-:W-:Y:S02]  /*121c0*/  @!UP0 UIADD3 UR7, UR25, UR12, URZ ;  /* 0x0000000c19078290 */ /* 0x000fe4000fffe03f */
[----:B------:R-:W-:Y:S02]  /*121d0*/  UISETP.NE.OR UP3, UPT, UR4, URZ, !UP2 ;  /* 0x0000003f0400728c */ /* 0x000fe4000d765670 */
[----:B------:R-:W-:Y:S02]  /*121e0*/  @UP1 ULDC UR11, c[0x0][0x210] ;  /* 0x00008400000b1ab9 */ /* 0x000fe40000000800 */
[----:B------:R-:W-:Y:S02]  /*121f0*/  ULDC UR5, c[0x0][0x234] ;  /* 0x00008d0000057ab9 */ /* 0x000fe40000000800 */
[----:B------:R-:W-:Y:S02]  /*12200*/  @UP1 UIMAD UR11, UR11, UR8, URZ ;  /* 0x000000080b0b12a4 */ /* 0x000fe4000f8e023f */
[----:B------:R-:W-:-:S02]  /*12210*/  @!UP1 USEL UR11, UR8, UR5, !UP2 ;  /* 0x00000005080b9287 */ /* 0x000fc4000d000000 */
[----:B------:R-:W-:Y:S02]  /*12220*/  ULDC UR4, c[0x0][0x1c0] ;  /* 0x0000700000047ab9 */ /* 0x000fe40000000800 */
[----:B------:R-:W-:Y:S02]  /*12230*/  @UP1 UMOV UR13, 0x1 ;  /* 0x00000001000d1882 */ /* 0x000fe40000000000 */
[----:B------:R-:W-:Y:S02]  /*12240*/  @!UP1 UIMAD UR13, UR11, UR4, URZ ;  /* 0x000000040b0d92a4 */ /* 0x000fe4000f8e023f */
[----:B------:R-:W-:Y:S02]  /*12250*/  @!UP3 UIMAD UR17, UR6, UR8, URZ ;  /* 0x000000080611b2a4 */ /* 0x000fe4000f8e023f */
[----:B------:R-:W-:Y:S02]  /*12260*/  @UP1 ULDC UR14, c[0x0][0x210] ;  /* 0x00008400000e1ab9 */ /* 0x000fe40000000800 */
[----:B------:R-:W-:-:S02]  /*12270*/  UIMAD UR4, UR6, UR13, URZ ;  /* 0x0000000d060472a4 */ /* 0x000fc4000f8e023f */
[----:B------:R-:W-:Y:S02]  /*12280*/  @!UP1 UMOV UR14, 0x1 ;  /* 0x00000001000e9882 */ /* 0x000fe40000000000 */
[----:B------:R-:W-:Y:S02]  /*12290*/  @!UP3 USEL UR17, UR17, UR15, !UP0 ;  /* 0x0000000f1111b287 */ /* 0x000fe4000c000000 */
[----:B----4-:R-:W-:Y:S02]  /*122a0*/  UIMAD UR5, UR9, UR14, URZ ;  /* 0x0000000e090572a4 */ /* 0x010fe4000f8e023f */
[----:B------:R-:W-:Y:S02]  /*122b0*/  USEL UR4, UR4, URZ, UP3 ;  /* 0x0000003f04047287 */ /* 0x000fe40009800000 */
[----:B------:R-:W-:Y:S02]  /*122c0*/  USHF.L.U32 UR5, UR5, 0x6, URZ ;  /* 0x0000000605057899 */ /* 0x000fe4000800063f */
[----:B------:R-:W-:-:S02]  /*122d0*/  UIMAD UR11, UR10, UR11, UR4 ;  /* 0x0000000b0a0b72a4 */ /* 0x000fc4000f8e0204 */
[----:B------:R-:W-:Y:S02]  /*122e0*/  @!UP3 UMOV UR26, UR17 ;  /* 0x00000011001abc82 */ /* 0x000fe40008000000 */
[----:B------:R-:W-:Y:S02]  /*122f0*/  USHF.R.S32.HI UR4, URZ, 0x1f, UR5 ;  /* 0x0000001f3f047899 */ /* 0x000fe40008011405 */
[----:B------:R-:W-:Y:S02]  /*12300*/  @!UP3 USHF.R.S32.HI UR27, URZ, 0x1f, UR17 ;  /* 0x0000001f3f1bb899 */ /* 0x000fe40008011411 */
[----:B------:R-:W-:Y:S02]  /*12310*/  USHF.R.S32.HI UR6, URZ, 0x1f, UR11 ;  /* 0x0000001f3f067899 */ /* 0x000fe4000801140b */
[----:B------:R-:W-:-:S04]  /*12320*/  UIADD3 UR5, UP2, UP1, UR5, UR26, UR11 ;  /* 0x0000001a05057290 */ /* 0x000fc8000f95e00b */
[----:B------:R-:W-:Y:S01]  /*12330*/  UIADD3.X UR4, UR4, UR27, UR6, UP2, UP1 ;  /* 0x0000001b04047290 */ /* 0x000fe200097e2406 */
[----:B--2---:R-:W1:Y:S04]  /*12340*/  SHFL.BFLY PT, R0, R5, 0x2, 0x1f ;  /* 0x0c401f0005007f89 */ /* 0x004e6800000e0000 */
[----:B---3--:R-:W2:Y:S01]  /*12350*/  SHFL.BFLY PT, R2, R4, 0x2, 0x1f ;  /* 0x0c401f0004027f89 */ /* 0x008ea200000e0000 */
[----:B-1----:R-:W-:Y:S02]  /*12360*/  FADD.FTZ R0, R0, R5 ;  /* 0x0000000500007221 */ /* 0x002fe40000010000 */
[----:B--2---:R-:W-:-:S03]  /*12370*/  FADD.FTZ R2, R2, R4 ;  /* 0x0000000402027221 */ /* 0x004fc60000010000 */
[----:B------:R-:W1:Y:S04]  /*12380*/  SHFL.BFLY PT, R5, R0, 0x1, 0x1f ;  /* 0x0c201f0000057f89 */ /* 0x000e6800000e0000 */
[----:B------:R-:W2:Y:S01]  /*12390*/  SHFL.BFLY PT, R4, R2, 0x1, 0x1f ;  /* 0x0c201f0002047f89 */ /* 0x000ea200000e0000 */
[----:B-1----:R-:W-:Y:S01]  /*123a0*/  FADD.FTZ R133, R0, R5 ;  /* 0x0000000500857221 */ /* 0x002fe20000010000 */
[----:B------:R-:W-:Y:S01]  /*123b0*/  MOV R0, 0x3f800000 ;  /* 0x3f80000000007802 */ /* 0x000fe20000000f00 */
[----:B--2---:R-:W-:-:S03]  /*123c0*/  FADD.FTZ R134, R2, R4 ;  /* 0x0000000402867221 */ /* 0x004fc60000010000 */
[----:B------:R-:W-:Y:S02]  /*123d0*/  FSETP.NE.FTZ.AND P4, PT, R133, RZ, PT ;  /* 0x000000ff8500720b */ /* 0x000fe40003f95000 */
[----:B------:R-:W-:Y:S02]  /*123e0*/  MOV R2, 0x3f800000 ;  /* 0x3f80000000027802 */ /* 0x000fe40000000f00 */
[----:B------:R-:W-:-:S09]  /*123f0*/  FSETP.NE.FTZ.AND P3, PT, R134, RZ, PT ;  /* 0x000000ff8600720b */ /* 0x000fd20003f75000 */
[----:B------:R-:W1:Y:S08]  /*12400*/  @P4 MUFU.RCP R0, R133 ;  /* 0x0000008500004308 */ /* 0x000e700000001000 */
[----:B------:R-:W2:Y:S01]  /*12410*/  @P3 MUFU.RCP R2, R134 ;  /* 0x0000008600023308 */ /* 0x000ea20000001000 */
[C---:B-1----:R-:W-:Y:S02]  /*12420*/  FMUL.FTZ R139, R0.reuse, R37 ;  /* 0x00000025008b7220 */ /* 0x042fe40000410000 */
[----:B------:R-:W-:-:S02]  /*12430*/  FMUL.FTZ R37, R0, R89 ;  /* 0x0000005900257220 */ /* 0x000fc40000410000 */
[----:B------:R-:W1:Y:S01]  /*12440*/  S2R R89, SR_TID.X ;  /* 0x0000000000597919 */ /* 0x000e620000002100 */
[C---:B------:R-:W-:Y:S02]  /*12450*/  FMUL.FTZ R176, R0.reuse, R140 ;  /* 0x0000008c00b07220 */ /* 0x040fe40000410000 */
[----:B------:R-:W-:Y:S02]  /*12460*/  FMUL.FTZ R6, R0, R141 ;  /* 0x0000008d00067220 */ /* 0x000fe40000410000 */
[C---:B--2---:R-:W-:Y:S02]  /*12470*/  FMUL.FTZ R14, R2.reuse, R38 ;  /* 0x00000026020e7220 */ /* 0x044fe40000410000 */
[----:B------:R-:W-:Y:S01]  /*12480*/  FMUL.FTZ R38, R2, R86 ;  /* 0x0000005602267220 */ /* 0x000fe20000410000 */
[----:B------:R-:W-:Y:S01]  /*12490*/  F2FP.PACK_AB R6, R6, R176 ;  /* 0x000000b00606723e */ /* 0x000fe200000000ff */
        /* <DEDUP_REMOVED lines=8> */
[C---:B------:R-:W-:Y:S02]  /*12520*/  FMUL.FTZ R172, R0.reuse, R156 ;  /* 0x0000009c00ac7220 */ /* 0x040fe40000410000 */
[C---:B------:R-:W-:Y:S01]  /*12530*/  FMUL.FTZ R138, R0.reuse, R41 ;  /* 0x00000029008a7220 */ /* 0x040fe20000410000 */
[----:B-1----:R-:W-:Y:S01]  /*12540*/  SHF.R.S32.HI R86, RZ, 0x1f, R89 ;  /* 0x0000001fff567819 */ /* 0x002fe20000011459 */
[C---:B------:R-:W-:Y:S01]  /*12550*/  FMUL.FTZ R137, R0.reuse, R45 ;  /* 0x0000002d00897220 */ /* 0x040fe20000410000 */
[----:B------:R-:W-:Y:S01]  /*12560*/  F2FP.PACK_AB R11, R11, R173 ;  /* 0x000000ad0b0b723e */ /* 0x000fe200000000ff */
[----:B------:R-:W-:Y:S01]  /*12570*/  FMUL.FTZ R136, R0, R49 ;  /* 0x0000003100887220 */ /* 0x000fe20000410000 */
[----:B------:R-:W-:Y:S01]  /*12580*/  LEA.HI R21, R86, R89, RZ, 0x2 ;  /* 0x0000005956157211 */ /* 0x000fe200078f10ff */
        /* <DEDUP_REMOVED lines=15> */
[----:B------:R-:W-:Y:S01]  /*12680*/  FMUL.FTZ R53, R0, R57 ;  /* 0x0000003900357220 */ /* 0x000fe20000410000 */
[----:B------:R-:W-:Y:S01]  /*12690*/  F2FP.PACK_AB R57, R136, R149 ;  /* 0x000000958839723e */ /* 0x000fe200000000ff */
[C---:B------:R-:W-:Y:S02]  /*126a0*/  FMUL.FTZ R144, R0.reuse, R60 ;  /* 0x0000003c00907220 */ /* 0x040fe40000410000 */
[----:B------:R-:W-:Y:S01]  /*126b0*/  FMUL.FTZ R25, R0, R61 ;  /* 0x0000003d00197220 */ /* 0x000fe20000410000 */
        /* <DEDUP_REMOVED lines=45> */
[----:B------:R-:W-:Y:S01]  /*12990*/  FMUL.FTZ R129, R0, R129 ;  /* 0x0000008100817220 */ /* 0x000fe20000410000 */
[--C-:B------:R-:W-:Y:S01]  /*129a0*/  SHF.R.S32.HI R0, RZ, 0x1f, R21.reuse ;  /* 0x0000001fff007819 */ /* 0x100fe20000011415 */
[C---:B------:R-:W-:Y:S01]  /*129b0*/  FMUL.FTZ R19, R2.reuse, R55 ;  /* 0x0000003702137220 */ /* 0x040fe20000410000 */
[----:B------:R-:W-:Y:S01]  /*129c0*/  SHF.R.S32.HI R55, RZ, 0x2, R21 ;  /* 0x00000002ff377819 */ /* 0x000fe20000011415 */
[----:B------:R-:W-:-:S02]  /*129d0*/  FMUL.FTZ R60, R2, R42 ;  /* 0x0000002a023c7220 */ /* 0x000fc40000410000 */
[----:B------:R-:W-:Y:S01]  /*129e0*/  FMUL.FTZ R47, R2, R47 ;  /* 0x0000002f022f7220 */ /* 0x000fe20000410000 */
[----:B------:R-:W-:Y:S01]  /*129f0*/  LEA.HI R0, R0, R55, RZ, 0x3 ;  /* 0x0000003700007211 */ /* 0x000fe200078f18ff */
[C---:B------:R-:W-:Y:S02]  /*12a00*/  FMUL.FTZ R4, R2.reuse, R46 ;  /* 0x0000002e02047220 */ /* 0x040fe40000410000 */
[----:B------:R-:W-:Y:S01]  /*12a10*/  FMUL.FTZ R56, R2, R50 ;  /* 0x0000003202387220 */ /* 0x000fe20000410000 */
[----:B------:R-:W-:Y:S01]  /*12a20*/  LOP3.LUT R0, R0, 0xfffffff8, RZ, 0xc0, !PT ;  /* 0xfffffff800007812 */ /* 0x000fe200078ec0ff */
[C---:B------:R-:W-:Y:S02]  /*12a30*/  FMUL.FTZ R143, R2.reuse, R143 ;  /* 0x0000008f028f7220 */ /* 0x040fe40000410000 */
[C---:B------:R-:W-:Y:S02]  /*12a40*/  FMUL.FTZ R5, R2.reuse, R142 ;  /* 0x0000008e02057220 */ /* 0x040fe40000410000 */
        /* <DEDUP_REMOVED lines=10> */
[C---:B-----5:R-:W-:Y:S01]  /*12af0*/  FMUL.FTZ R17, R2.reuse, R158 ;  /* 0x0000009e02117220 */ /* 0x060fe20000410000 */
        /* <DEDUP_REMOVED lines=30> */
[----:B------:R-:W-:Y:S01]  /*12ce0*/  LEA.HI R70, R86, R89, RZ, 0x5 ;  /* 0x0000005956467211 */ /* 0x000fe200078f28ff */
[C---:B------:R-:W-:Y:S01]  /*12cf0*/  FMUL.FTZ R75, R2.reuse, R75 ;  /* 0x0000004b024b7220 */ /* 0x040fe20000410000 */
[----:B------:R-:W-:Y:S01]  /*12d00*/  F2FP.PACK_AB R56, R51, R56 ;  /* 0x000000383338723e */ /* 0x000fe200000000ff */
[C---:B------:R-:W-:Y:S01]  /*12d10*/  FMUL.FTZ R44, R2.reuse, R74 ;  /* 0x0000004a022c7220 */ /* 0x040fe20000410000 */
[----:B------:R-:W-:Y:S01]  /*12d20*/  SHF.R.S32.HI R16, RZ, 0x5, R70 ;  /* 0x00000005ff107819 */ /* 0x000fe20000011446 */
        /* <DEDUP_REMOVED lines=51> */
[----:B------:R-:W-:Y:S01]  /*13060*/  FMUL.FTZ R130, R2, R130 ;  /* 0x0000008202827220 */ /* 0x000fe20000410000 */
[----:B------:R-:W-:Y:S02]  /*13070*/  IADD3 R2, R55, -R0, RZ ;  /* 0x8000000037027210 */ /* 0x000fe40007ffe0ff */
[----:B------:R-:W-:Y:S02]  /*13080*/  LOP3.LUT R0, R21, 0x3ffffffc, RZ, 0xc0, !PT ;  /* 0x3ffffffc15007812 */ /* 0x000fe400078ec0ff */
[----:B------:R-:W-:Y:S02]  /*13090*/  SHF.L.U32 R4, R2, 0x6, RZ ;  /* 0x0000000602047819 */ /* 0x000fe400000006ff */
[----:B------:R-:W-:Y:S02]  /*130a0*/  IADD3 R14, -R0, R89, RZ ;  /* 0x00000059000e7210 */ /* 0x000fe40007ffe1ff */
[----:B------:R-:W-:Y:S02]  /*130b0*/  LOP3.LUT R0, R4, 0x1c0, RZ, 0xc0, !PT ;  /* 0x000001c004007812 */ /* 0x000fe400078ec0ff */
[----:B------:R-:W-:-:S02]  /*130c0*/  LOP3.LUT R4, R2, 0x1, RZ, 0xc0, !PT ;  /* 0x0000000102047812 */ /* 0x000fc400078ec0ff */
[----:B------:R-:W-:Y:S02]  /*130d0*/  LEA R14, R16, R14, 0x9 ;  /* 0x0000000e100e7211 */ /* 0x000fe400078e48ff */
[----:B------:R-:W-:Y:S02]  /*130e0*/  LEA.HI R0, R0, R0, RZ, 0x1d ;  /* 0x0000000000007211 */ /* 0x000fe400078fe8ff */
[----:B------:R-:W-:Y:S02]  /*130f0*/  ISETP.NE.U32.AND P0, PT, R4, 0x1, PT ;  /* 0x000000010400780c */ /* 0x000fe40003f05070 */
[----:B------:R-:W-:Y:S02]  /*13100*/  LEA R0, R14, R0, 0x1 ;  /* 0x000000000e007211 */ /* 0x000fe400078e08ff */
[----:B------:R-:W-:Y:S02]  /*13110*/  R2P PR, R2, 0x6 ;  /* 0x0000000602007804 */ /* 0x000fe40000000000 */
[----:B------:R-:W-:-:S02]  /*13120*/  SHF.L.U32 R0, R0, 0x1, RZ ;  /* 0x0000000100007819 */ /* 0x000fc400000006ff */
[----:B------:R-:W-:Y:S02]  /*13130*/  MOV R4, 0x20 ;  /* 0x0000002000047802 */ /* 0x000fe40000000f00 */
[----:B------:R-:W-:Y:S01]  /*13140*/  IADD3 R2, R0, -0x10, RZ ;  /* 0xfffffff000027810 */ /* 0x000fe20007ffe0ff */
[----:B------:R1:W-:Y:S01]  /*13150*/  STS [R0], R6 ;  /* 0x0000000600007388 */ /* 0x0003e20000000800 */
[----:B------:R-:W-:Y:S02]  /*13160*/  SEL R4, R4, 0xffffffe0, !P1 ;  /* 0xffffffe004047807 */ /* 0x000fe40004800000 */
[----:B------:R-:W-:Y:S01]  /*13170*/  @P0 IADD3 R2, R0, 0x10, RZ ;  /* 0x0000001000020810 */ /* 0x000fe20007ffe0ff */
[----:B------:R2:W-:Y:S01]  /*13180*/  STS [R0+0x400], R5 ;  /* 0x0004000500007388 */ /* 0x0005e20000000800 */
[----:B------:R-:W-:Y:S02]  /*13190*/  F2FP.PACK_AB R55, R135, R148 ;  /* 0x000000948737723e */ /* 0x000fe400000000ff */
[----:B------:R-:W-:Y:S01]  /*131a0*/  F2FP.PACK_AB R21, R121, R120 ;  /* 0x000000787915723e */ /* 0x000fe200000000ff */
[----:B------:R3:W-:Y:S01]  /*131b0*/  STS [R2], R7 ;  /* 0x0000000702007388 */ /* 0x0007e20000000800 */
[----:B------:R-:W-:-:S02]  /*131c0*/  F2FP.PACK_AB R18, R127, R126 ;  /* 0x0000007e7f12723e */ /* 0x000fc400000000ff */
[----:B------:R-:W-:Y:S01]  /*131d0*/  F2FP.PACK_AB R14, R131, R130 ;  /* 0x00000082830e723e */ /* 0x000fe200000000ff */
[----:B------:R4:W-:Y:S01]  /*131e0*/  STS [R2+0x400], R9 ;  /* 0x0004000902007388 */ /* 0x0009e20000000800 */
[----:B-1----:R-:W-:Y:S02]  /*131f0*/  MOV R6, 0x40 ;  /* 0x0000004000067802 */ /* 0x002fe40000000f00 */
[----:B--2---:R-:W-:Y:S02]  /*13200*/  IADD3 R5, R0, R4, RZ ;  /* 0x0000000400057210 */ /* 0x004fe40007ffe0ff */
[----:B------:R-:W-:Y:S02]  /*13210*/  SEL R6, R6, 0xffffffc0, !P2 ;  /* 0xffffffc006067807 */ /* 0x000fe40005000000 */
[----:B------:R-:W-:Y:S01]  /*13220*/  IADD3 R4, R4, R2, RZ ;  /* 0x0000000204047210 */ /* 0x000fe20007ffe0ff */
[----:B------:R1:W-:Y:S01]  /*13230*/  STS [R5], R8 ;  /* 0x0000000805007388 */ /* 0x0003e20000000800 */
[----:B---3--:R-:W-:-:S02]  /*13240*/  IADD3 R7, R5, R6, RZ ;  /* 0x0000000605077210 */ /* 0x008fc40007ffe0ff */
[----:B----4-:R-:W-:Y:S01]  /*13250*/  IADD3 R9, R6, R2, RZ ;  /* 0x0000000206097210 */ /* 0x010fe20007ffe0ff */
[----:B------:R-:W-:Y:S04]  /*13260*/  STS [R5+0x400], R12 ;  /* 0x0004000c05007388 */ /* 0x000fe80000000800 */
[----:B------:R-:W-:Y:S04]  /*13270*/  STS [R4], R11 ;  /* 0x0000000b04007388 */ /* 0x000fe80000000800 */
[----:B------:R-:W-:Y:S01]  /*13280*/  STS [R4+0x400], R10 ;  /* 0x0004000a04007388 */ /* 0x000fe20000000800 */
[----:B-1----:R-:W-:-:S02]  /*13290*/  IADD3 R8, R0, R6, RZ ;  /* 0x0000000600087210 */ /* 0x002fc40007ffe0ff */
[----:B------:R-:W-:-:S03]  /*132a0*/  IADD3 R6, R4, R6, RZ ;  /* 0x0000000604067210 */ /* 0x000fc60007ffe0ff */
        /* <DEDUP_REMOVED lines=52> */
[----:B------:R-:W-:-:S03]  /*135f0*/  LOP3.LUT P0, RZ, R0, 0x3, RZ, 0xc0, !PT ;  /* 0x0000000300ff7812 */ /* 0x000fc6000780c0ff */
[----:B------:R-:W-:Y:S04]  /*13600*/  STS [R9+0x6000], R21 ;  /* 0x0060001509007388 */ /* 0x000fe80000000800 */
[----:B------:R-:W-:Y:S01]  /*13610*/  STS [R9+0x6400], R20 ;  /* 0x0064001409007388 */ /* 0x000fe20000000800 */
[----:B--2---:R-:W2:Y:S03]  /*13620*/  @P4 MUFU.LG2 R5, R133 ;  /* 0x0000008500054308 */ /* 0x004ea60000000c00 */
[----:B------:R-:W-:Y:S04]  /*13630*/  STS [R7+0x6000], R19 ;  /* 0x0060001307007388 */ /* 0x000fe80000000800 */
[----:B------:R4:W-:Y:S01]  /*13640*/  STS [R7+0x6400], R18 ;  /* 0x0064001207007388 */ /* 0x0009e20000000800 */
[----:B---3--:R-:W3:Y:S03]  /*13650*/  @P3 MUFU.LG2 R4, R134 ;  /* 0x0000008600043308 */ /* 0x008ee60000000c00 */
[----:B------:R-:W-:Y:S04]  /*13660*/  STS [R6+0x6000], R15 ;  /* 0x0060000f06007388 */ /* 0x000fe80000000800 */
[----:B------:R4:W-:Y:S01]  /*13670*/  STS [R6+0x6400], R14 ;  /* 0x0064000e06007388 */ /* 0x0009e20000000800 */
[----:B--2---:R-:W-:Y:S01]  /*13680*/  @P4 FMUL.FTZ R5, R5, 0.69314718246459960938 ;  /* 0x3f31721805054820 */ /* 0x004fe20000410000 */
[----:B-1----:R-:W-:-:S02]  /*13690*/  MOV R8, 0x7f800000 ;  /* 0x7f80000000087802 */ /* 0x002fc40000000f00 */
[----:B------:R-:W-:Y:S01]  /*136a0*/  BAR.SYNC.DEFER_BLOCKING 0x0 ;  /* 0x0000000000007b1d */ /* 0x000fe20000010000 */
[----:B---3--:R-:W-:-:S05]  /*136b0*/  @P3 FMUL.FTZ R4, R4, 0.69314718246459960938 ;  /* 0x3f31721804043820 */ /* 0x008fca0000410000 */
[----:B------:R-:W1:Y:S01]  /*136c0*/  S2R R10, SR_TID.X ;  /* 0x00000000000a7919 */ /* 0x000e620000002100 */
[----:B------:R-:W-:Y:S01]  /*136d0*/  @P3 FFMA.FTZ R8, R3, c[0x0][0x238], R4 ;  /* 0x00008e0003083a23 */ /* 0x000fe20000010004 */
[----:B----4-:R-:W-:Y:S01]  /*136e0*/  MOV R7, 0x7f800000 ;  /* 0x7f80000000077802 */ /* 0x010fe20000000f00 */
[----:B------:R-:W-:Y:S01]  /*136f0*/  @P4 FFMA.FTZ R7, R132, c[0x0][0x238], R5 ;  /* 0x00008e0084074a23 */ /* 0x000fe20000010005 */
        /* <DEDUP_REMOVED lines=8> */
[----:B------:R-:W-:Y:S02]  /*13780*/  SHF.R.S32.HI R2, RZ, 0x1f, R16 ;  /* 0x0000001fff027819 */ /* 0x000fe40000011410 */
[----:B------:R-:W-:Y:S01]  /*13790*/  IADD3 R0, -R0, R10, RZ ;  /* 0x0000000a00007210 */ /* 0x000fe20007ffe1ff */
[----:B------:R2:W1:Y:S01]  /*137a0*/  LDS.128 R44, [R231+0x2800] ;  /* 0x00280000e72c7984 */ /* 0x0004620000000c00 */
[----:B------:R-:W-:Y:S02]  /*137b0*/  LEA.HI R2, R2, R16, RZ, 0x2 ;  /* 0x0000001002027211 */ /* 0x000fe400078f10ff */
[----:B------:R-:W-:Y:S01]  /*137c0*/  SHF.R.S32.HI R6, RZ, 0x1f, R0 ;  /* 0x0000001fff067819 */ /* 0x000fe20000011400 */
[----:B------:R2:W1:Y:S01]  /*137d0*/  LDS.128 R60, [R231+0x3000] ;  /* 0x00300000e73c7984 */ /* 0x0004620000000c00 */
[----:B------:R-:W-:Y:S02]  /*137e0*/  LOP3.LUT R2, R2, 0xffffffc, RZ, 0xc0, !PT ;  /* 0x0ffffffc02027812 */ /* 0x000fe400078ec0ff */
[----:B------:R-:W-:Y:S01]  /*137f0*/  LEA.HI R0, R6, R0, RZ, 0x2 ;  /* 0x0000000006007211 */ /* 0x000fe200078f10ff */
[----:B------:R2:W1:Y:S01]  /*13800*/  LDS.128 R76, [R231+0x3800] ;  /* 0x00380000e74c7984 */ /* 0x0004620000000c00 */
[----:B------:R-:W-:-:S02]  /*13810*/  IADD3 R2, R16, -R2, RZ ;  /* 0x8000000210027210 */ /* 0x000fc40007ffe0ff */
        /* <DEDUP_REMOVED lines=27> */
.L_x_675:
[----:B---34-:R-:W-:Y:S05]  /*139d0*/  BSYNC B0 ;  /* 0x0000000000007941 */ /* 0x018fea0003800000 */
.L_x_674:
[----:B------:R-:W3:Y:S04]  /*139e0*/  LDL.64 R18, [R1+0x18] ;  /* 0x0000180001127983 */ /* 0x000ee80000100a00 */
[----:B------:R4:W5:Y:S04]  /*139f0*/  LDL R16, [R1+0x30] ;  /* 0x0000300001107983 */ /* 0x0009680000100800 */
[----:B------:R4:W5:Y:S04]  /*13a00*/  LDL R15, [R1+0x24] ;  /* 0x00002400010f7983 */ /* 0x0009680000100800 */
[----:B------:R4:W5:Y:S01]  /*13a10*/  LDL R14, [R1+0x34] ;  /* 0x00003400010e7983 */ /* 0x0009620000100800 */
[----:B------:R-:W-:Y:S01]  /*13a20*/  LEA.HI R13, R86, R89, RZ, 0x3 ;  /* 0x00000059560d7211 */ /* 0x000fe200078f18ff */
[----:B------:R-:W-:Y:S01]  /*13a30*/  UIMAD UR9, UR9, -0x40, UR19 ;  /* 0xffffffc0090978a4 */ /* 0x000fe2000f8e0213 */
[----:B------:R-:W-:Y:S01]  /*13a40*/  LEA.HI R2, R9, R10, RZ, 0x3 ;  /* 0x0000000a09027211 */ /* 0x000fe200078f18ff */
[----:B------:R-:W2:Y:S01]  /*13a50*/  S2R R11, SR_CTAID.Z ;  /* 0x00000000000b7919 */ /* 0x000ea20000002700 */
[----:B------:R-:W-:Y:S01]  /*13a60*/  SHF.R.S32.HI R3, RZ, 0x3, R13 ;  /* 0x00000003ff037819 */ /* 0x000fe2000001140d */
[----:B------:R-:W-:Y:S01]  /*13a70*/  USHF.R.S32.HI UR6, URZ, 0x1f, UR10 ;  /* 0x0000001f3f067899 */ /* 0x000fe2000801140a */
[----:B------:R-:W-:Y:S01]  /*13a80*/  SHF.R.S32.HI R2, RZ, 0x3, R2 ;  /* 0x00000003ff027819 */ /* 0x000fe20000011402 */
[----:B------:R-:W-:Y:S01]  /*13a90*/  ULDC.64 UR4, c[0x0][0x1f0] ;  /* 0x00007c0000047ab9 */ /* 0x000fe20000000a00 */
[----:B------:R-:W-:Y:S01]  /*13aa0*/  BSSY B0, `(.L_x_676) ;  /* 0x000001c000007945 */ /* 0x000fe20003800000 */
[----:B------:R-:W-:-:S04]  /*13ab0*/  UIMAD UR4, UR6, UR4, URZ ;  /* 0x00000004060472a4 */ /* 0x000fc8000f8e023f */
[----:B------:R-:W-:Y:S01]  /*13ac0*/  UIMAD UR4, UR10, UR5, UR4 ;  /* 0x000000050a0472a4 */ /* 0x000fe2000f8e0204 */
[----:B---3--:R-:W-:Y:S02]  /*13ad0*/  SHF.R.S32.HI R0, RZ, 0x1f, R18 ;  /* 0x0000001fff007819 */ /* 0x008fe40000011412 */
[----:B------:R-:W-:-:S04]  /*13ae0*/  IADD3 R4, P0, R18, UR22, RZ ;  /* 0x0000001612047c10 */ /* 0x000fc8000ff1e0ff */
[----:B------:R-:W-:Y:S01]  /*13af0*/  IADD3.X R5, R0, UR7, RZ, P0, !PT ;  /* 0x0000000700057c10 */ /* 0x000fe200087fe4ff */
[----:B------:R-:W-:Y:S01]  /*13b00*/  IMAD.U32 R0, RZ, RZ, UR16 ;  /* 0x00000010ff007e24 */ /* 0x000fe2000f8e00ff */
[----:B------:R-:W-:Y:S02]  /*13b10*/  ISETP.GE.AND P0, PT, R3, UR9, PT ;  /* 0x0000000903007c0c */ /* 0x000fe4000bf06270 */
[----:B------:R-:W-:Y:S01]  /*13b20*/  SHF.R.S32.HI R3, RZ, 0x1f, R2 ;  /* 0x0000001fff037819 */ /* 0x000fe20000011402 */
[----:B--2---:R-:W-:-:S04]  /*13b30*/  IMAD.WIDE.U32 R10, R11, c[0x0][0x1f0], R4 ;  /* 0x00007c000b0a7a25 */ /* 0x004fc800078e0004 */
[----:B------:R-:W-:Y:S01]  /*13b40*/  IMAD.WIDE R4, R0, 0x40, R2 ;  /* 0x0000004000047825 */ /* 0x000fe200078e0202 */
[----:B------:R-:W-:-:S05]  /*13b50*/  IADD3 R9, R11, UR4, RZ ;  /* 0x000000040b097c10 */ /* 0x000fca000fffe0ff */
        /* <DEDUP_REMOVED lines=16> */
.L_x_677:
[----:B----4-:R-:W-:Y:S05]  /*13c60*/  BSYNC B0 ;  /* 0x0000000000007941 */ /* 0x010fea0003800000 */
.L_x_676:
        /* <DEDUP_REMOVED lines=22> */
.L_x_679:
[----:B------:R-:W-:Y:S05]  /*13dd0*/  BSYNC B0 ;  /* 0x0000000000007941 */ /* 0x000fea0003800000 */
.L_x_678:
        /* <DEDUP_REMOVED lines=18> */
[----:B-1----:R1:W-:Y:S04]  /*13f00*/  @!P3 STG.E.128 [R2.64], R64 ;  /* 0x000000400200b986 */ /* 0x0023e8000c101d14 */
[----:B------:R1:W-:Y:S04]  /*13f10*/  @!P2 STG.E.128 [R2.64+0x80], R60 ;  /* 0x0000803c0200a986 */ /* 0x0003e8000c101d14 */
[----:B------:R1:W-:Y:S04]  /*13f20*/  @!P1 STG.E.128 [R2.64+0x100], R56 ;  /* 0x0001003802009986 */ /* 0x0003e8000c101d14 */
[----:B------:R1:W-:Y:S02]  /*13f30*/  @!P0 STG.E.128 [R2.64+0x180], R52 ;  /* 0x0001803402008986 */ /* 0x0003e4000c101d14 */
.L_x_681:
[----:B------:R-:W-:Y:S05]  /*13f40*/  BSYNC B0 ;  /* 0x0000000000007941 */ /* 0x000fea0003800000 */
.L_x_680:
[----:B------:R-:W-:-:S04]  /*13f50*/  LEA.HI.SX32 R0, R13, 0x30, 0x1d ;  /* 0x000000300d007811 */ /* 0x000fc800078feaff */
[----:B------:R-:W-:-:S13]  /*13f60*/  ISETP.GE.AND P0, PT, R0, UR9, PT ;  /* 0x0000000900007c0c */ /* 0x000fda000bf06270 */
[----:B------:R-:W-:Y:S05]  /*13f70*/  @P0 EXIT ;  /* 0x000000000000094d */ /* 0x000fea0003800000 */
[----:B------:R-:W-:Y:S01]  /*13f80*/  IADD3 R6, P0, R4, 0x30, RZ ;  /* 0x0000003004067810 */ /* 0x000fe20007f1e0ff */
[----:B-12---:R-:W-:Y:S01]  /*13f90*/  IMAD.MOV.U32 R2, RZ, RZ, R10 ;  /* 0x000000ffff027224 */ /* 0x006fe200078e000a */
        /* <DEDUP_REMOVED lines=18> */
.L_x_635:
        /* <DEDUP_REMOVED lines=80> */
.L_x_683:
[----:B------:R-:W-:Y:S05]  /*145c0*/  BSYNC B0 ;  /* 0x0000000000007941 */ /* 0x000fea0003800000 */
.L_x_682:
        /* <DEDUP_REMOVED lines=22> */
.L_x_685:
[----:B------:R-:W-:Y:S05]  /*14730*/  BSYNC B0 ;  /* 0x0000000000007941 */ /* 0x000fea0003800000 */
.L_x_684:
        /* <DEDUP_REMOVED lines=22> */
.L_x_687:
[----:B------:R-:W-:Y:S05]  /*148a0*/  BSYNC B0 ;  /* 0x0000000000007941 */ /* 0x000fea0003800000 */
.L_x_686:
        /* <DEDUP_REMOVED lines=21> */
.L_x_689:
[----:B------:R-:W-:Y:S05]  /*14a00*/  BSYNC B0 ;  /* 0x0000000000007941 */ /* 0x000fea0003800000 */
.L_x_688:
        /* <DEDUP_REMOVED lines=35> */
.L_x_690:
        /* <DEDUP_REMOVED lines=12> */
.L_x_1084:


//--------------------- .text._ZN5flash16flash_fwd_kernelI23Flash_fwd_kernel_traitsILi256ELi128ELi64ELi8ELb0ELb0EN7cutlass6half_tE19Flash_kernel_traitsILi256ELi128ELi64ELi8ES3_EELb1ELb1ELb0ELb0ELb0ELb0ELb0ELb0EEEvNS_16Flash_fwd_paramsE --------------------------
	.section	.text._ZN5flash16flash_fwd_kernelI23Flash_fwd_kernel_traitsILi256ELi128ELi64ELi8ELb0ELb0EN7cutlass6half_tE19Flash_kernel_traitsILi256ELi128ELi64ELi8ES3_EELb1ELb1ELb0ELb0ELb0ELb0ELb0ELb0EEEvNS_16Flash_fwd_paramsE,"ax",@progbits
	.sectioninfo	@"SHI_REGISTERS=255"
	.align	128
        .global         _ZN5flash16flash_fwd_kernelI23Flash_fwd_kernel_traitsILi256ELi128ELi64ELi8ELb0ELb0EN7cutlass6half_tE19Flash_kernel_traitsILi256ELi128ELi64ELi8ES3_EELb1ELb1ELb0ELb0ELb0ELb0ELb0ELb0EEEvNS_16Flash_fwd_paramsE
        .type           _ZN5flash16flash_fwd_kernelI23Flash_fwd_kernel_traitsILi256ELi128ELi64ELi8ELb0ELb0EN7cutlass6half_tE19Flash_kernel_traitsILi256ELi128ELi64ELi8ES3_EELb1ELb1ELb0ELb0ELb0ELb0ELb0ELb0EEEvNS_16Flash_fwd_paramsE,@function
        .size           _ZN5flash16flash_fwd_kernelI23Flash_fwd_kernel_traitsILi256ELi128ELi64ELi8ELb0ELb0EN7cutlass6half_tE19Flash_kernel_traitsILi256ELi128ELi64ELi8ES3_EELb1ELb1ELb0ELb0ELb0ELb0ELb0ELb0EEEvNS_16Flash_fwd_paramsE,(.L_x_1085 - _ZN5flash16flash_fwd_kernelI23Flash_fwd_kernel_traitsILi256ELi128ELi64ELi8ELb0ELb0EN7cutlass6half_tE19Flash_kernel_traitsILi256ELi128ELi64ELi8ES3_EELb1ELb1ELb0ELb0ELb0ELb0ELb0ELb0EEEvNS_16Flash_fwd_paramsE)
        .other          _ZN5flash16flash_fwd_kernelI23Flash_fwd_kernel_traitsILi256ELi128ELi64ELi8ELb0ELb0EN7cutlass6half_tE19Flash_kernel_traitsILi256ELi128ELi64ELi8ES3_EELb1ELb1ELb0ELb0ELb0ELb0ELb0ELb0EEEvNS_16Flash_fwd_paramsE,@"STO_CUDA_ENTRY STV_DEFAULT"
_ZN5flash16flash_fwd_kernelI23Flash_fwd_kernel_traitsILi256ELi128ELi64ELi8ELb0ELb0EN7cutlass6half_tE19Flash_kernel_traitsILi256ELi128ELi64ELi8ES3_EELb1ELb1ELb0ELb0ELb0ELb0ELb0ELb0EEEvNS_16Flash_fwd_paramsE:
.text._ZN5flash16flash_fwd_kernelI23Flash_fwd_kernel_traitsILi256ELi128ELi64ELi8ELb0ELb0EN7cutlass6half_tE19Flash_kernel_traitsILi256ELi128ELi64ELi8ES3_EELb1ELb1ELb0ELb0ELb0ELb0ELb0ELb0EEEvNS_16Flash_fwd_paramsE:
        /* <DEDUP_REMOVED lines=24> */
[----:B------:R-:W-:-:S02]  /*0180*/  UMOV UR8, 0x4 ;  /* 0x0000000400087882 */ /* 0x000fc40000000000 */
[----:B------:R-:W-:Y:S01]  /*0190*/  ULDC.64 UR4, c[0x0][0x248] ;  /* 0x0000920000047ab9 */ /* 0x000fe20000000a00 */
[----:B------:R-:W-:Y:S01]  /*01a0*/  PLOP3.LUT P0, PT, PT, PT, UP2, 0x80, 0x0 ;  /* 0x000000000000781c */ /* 0x000fe20003f0f028 */
[----:B------:R-:W-:Y:S02]  /*01b0*/  UISETP.EQ.U32.AND UP0, UPT, URZ, UR4, UPT ;  /* 0x000000043f00728c */ /* 0x000fe4000bf02070 */
[----:B------:R-:W-:Y:S02]  /*01c0*/  ULDC.64 UR12, c[0x0][0x240] ;  /* 0x00009000000c7ab9 */ /* 0x000fe40000000a00 */
[----:B-----5:R-:W-:Y:S02]  /*01d0*/  UIMAD.WIDE UR12, UR7, UR8, UR12 ;  /* 0x00000008070c72a5 */ /* 0x020fe4000f8e020c */
[----:B-1----:R-:W-:-:S06]  /*01e0*/  ULOP3.LUT UR6, UR10, UR26, UR7, 0xfe, !UPT ;  /* 0x0000001a0a067292 */ /* 0x002fcc000f8efe07 */
[----:B--2---:R-:W-:Y:S01]  /*01f0*/  LOP3.LUT P3, RZ, R23, UR6, RZ, 0xfc, !PT ;  /* 0x0000000617ff7c12 */ /* 0x004fe2000f86fcff */
[----:B------:R-:W-:Y:S02]  /*0200*/  ULDC.U8 UR6, c[0x0][0x312] ;  /* 0x0000c48000067ab9 */ /* 0x000fe40000000000 */
[----:B------:R-:W-:-:S04]  /*0210*/  UISETP.NE.AND UP3, UPT, UR6, URZ, UPT ;  /* 0x0000003f0600728c */ /* 0x000fc8000bf65270 */
[----:B------:R-:W-:-:S06]  /*0220*/  UISETP.EQ.OR.EX UP0, UPT, URZ, UR5, !UP3, UP0 ;  /* 0x000000053f00728c */ /* 0x000fcc000df02700 */
[----:B------:R-:W-:Y:S02]  /*0230*/  @!P3 IMAD.MOV.U32 R10, RZ, RZ, c[0x0][0x308] ;  /* 0x0000c200ff0ab624 */ /* 0x000fe400078e00ff */
[----:B------:R-:W-:Y:S01]  /*0240*/  @!P3 IMAD.MOV.U32 R11, RZ, RZ, c[0x0][0x30c] ;  /* 0x0000c300ff0bb624 */ /* 0x000fe200078e00ff */
[----:B------:R-:W-:Y:S02]  /*0250*/  ULDC.64 UR4, c[0x0][0x248] ;  /* 0x0000920000047ab9 */ /* 0x000fe40000000a00 */
[----:B------:R-:W-:Y:S01]  /*0260*/  UIMAD.WIDE UR4, UR7, UR8, UR4 ;  /* 0x00000008070472a5 */ /* 0x000fe2000f8e0204 */
[----:B----4-:R-:W1:Y:S08]  /*0270*/  @P2 R2UR UR36, R4 ;  /* 0x00000000042423c2 */ /* 0x010e7000000e0000 */
[----:B------:R-:W2:Y:S01]  /*0280*/  @P2 R2UR UR37, R5 ;  /* 0x00000000052523c2 */ /* 0x000ea200000e0000 */
[----:B-1----:R-:W-:Y:S01]  /*0290*/  IMAD.U32 R4, RZ, RZ, UR36 ;  /* 0x00000024ff047e24 */ /* 0x002fe2000f8e00ff */
[----:B---3--:R-:W-:Y:S01]  /*02a0*/  @P2 IADD3 R7, P1, R2, c[0x0][0x300], RZ ;  /* 0x0000c00002072a10 */ /* 0x008fe20007f3e0ff */
[----:B------:R-:W-:Y:S01]  /*02b0*/  IMAD.U32 R2, RZ, RZ, UR12 ;  /* 0x0000000cff027e24 */ /* 0x000fe2000f8e00ff */
[----:B--2---:R-:W-:-:S03]  /*02c0*/  MOV R5, UR37 ;  /* 0x0000002500057c02 */ /* 0x004fc60008000f00 */
[----:B------:R-:W-:Y:S02]  /*02d0*/  @P2 IMAD.X R8, RZ, RZ, R3, P1 ;  /* 0x000000ffff082224 */ /* 0x000fe400008e0603 */
[----:B------:R1:W-:Y:S01]  /*02e0*/  @!P3 STG.E.64 [R10.64], R4 ;  /* 0x000000040a00b986 */ /* 0x0003e2000c101b1c */
[----:B------:R-:W-:Y:S01]  /*02f0*/  IMAD.U32 R3, RZ, RZ, UR13 ;  /* 0x0000000dff037e24 */ /* 0x000fe2000f8e00ff */
[----:B------:R-:W-:Y:S01]  /*0300*/  PLOP3.LUT P2, PT, PT, PT, UP0, 0x80, 0x0 ;  /* 0x000000000000781c */ /* 0x000fe20003f4f008 */
        /* <DEDUP_REMOVED lines=14> */
[----:B------:R-:W-:Y:S02]  /*03f0*/  UMOV UR25, 0xffffffff ;  /* 0xffffffff00197882 */ /* 0x000fe40000000000 */
[----:B------:R-:W-:Y:S02]  /*0400*/  UMOV UR15, 0xffffffff ;  /* 0xffffffff000f7882 */ /* 0x000fe40000000000 */
[----:B------:R-:W-:Y:S02]  /*0410*/  ULDC UR4, c[0x0][0x1c0] ;  /* 0x0000700000047ab9 */ /* 0x000fe40000000800 */
[----:B------:R-:W-:-:S02]  /*0420*/  UIMAD UR4, UR7, UR4, UR10 ;  /* 0x00000004070472a4 */ /* 0x000fc4000f8e020a */
[----:B------:R-:W-:Y:S02]  /*0430*/  UMOV UR11, URZ ;  /* 0x0000003f000b7c82 */ /* 0x000fe40008000000 */
[----:B------:R-:W-:-:S04]  /*0440*/  USHF.L.U32 UR5, UR4, 0x5, URZ ;  /* 0x0000000504057899 */ /* 0x000fc8000800063f */
[----:B------:R-:W-:Y:S01]  /*0450*/  USHF.R.S32.HI UR4, URZ, 0x1f, UR5 ;  /* 0x0000001f3f047899 */ /* 0x000fe20008011405 */
[----:B---3--:R1:W3:Y:S08]  /*0460*/  @P0 R2UR UR25, R9 ;  /* 0x00000000091903c2 */ /* 0x0082f000000e0000 */
[----:B----4-:R-:W3:Y:S01]  /*0470*/  @P0 R2UR UR27, R6 ;  /* 0x00000000061b03c2 */ /* 0x010ee200000e0000 */
[----:B-1----:R-:W-:-:S04]  /*0480*/  SHF.R.S32.HI R9, RZ, 0x1f, R23 ;  /* 0x0000001fff097819 */ /* 0x002fc80000011417 */
[----:B------:R-:W-:-:S03]  /*0490*/  LEA.HI R21, R9, R23, RZ, 0x5 ;  /* 0x0000001709157211 */ /* 0x000fc600078f28ff */
[----:B--2---:R1:W2:Y:S01]  /*04a0*/  @P1 R2UR UR11, R4 ;  /* 0x00000000040b13c2 */ /* 0x0042a200000e0000 */
[----:B---3--:R-:W-:-:S07]  /*04b0*/  @UP2 UIADD3 UR27, UR27, -UR25, URZ ;  /* 0x800000191b1b2290 */ /* 0x008fce000fffe03f */
[----:B-----5:R3:W4:Y:S01]  /*04c0*/  @!P2 R2UR UR15, R0 ;  /* 0x00000000000fa3c2 */ /* 0x02072200000e0000 */
[----:B------:R-:W-:Y:S01]  /*04d0*/  ISETP.NE.U32.AND P2, PT, RZ, c[0x0][0x248], PT ;  /* 0x00009200ff007a0c */ /* 0x000fe20003f45070 */
[----:B------:R-:W-:-:S03]  /*04e0*/  @!UP2 ULDC UR27, c[0x0][0x214] ;  /* 0x00008500001baab9 */ /* 0x000fc60000000800 */
[----:B------:R-:W-:Y:S02]  /*04f0*/  ISETP.NE.AND.EX P2, PT, RZ, c[0x0][0x24c], PT, P2 ;  /* 0x00009300ff007a0c */ /* 0x000fe40003f45320 */
[----:B---3--:R-:W-:-:S05]  /*0500*/  LOP3.LUT R0, R21, 0xffffffe0, RZ, 0xc0, !PT ;  /* 0xffffffe015007812 */ /* 0x008fca00078ec0ff */
[----:B------:R-:W-:-:S05]  /*0510*/  IMAD.IADD R20, R23, 0x1, -R0 ;  /* 0x0000000117147824 */ /* 0x000fca00078e0a00 */
[--C-:B------:R-:W-:Y:S02]  /*0520*/  IADD3 R103, P1, P0, R7, UR5, R20.reuse ;  /* 0x0000000507677c10 */ /* 0x100fe4000f83e014 */
[----:B------:R-:W-:-:S03]  /*0530*/  SHF.R.S32.HI R0, RZ, 0x1f, R20 ;  /* 0x0000001fff007819 */ /* 0x000fc60000011414 */
[----:B------:R1:W-:Y:S01]  /*0540*/  STL [R1+0x48], R103 ;  /* 0x0000486701007387 */ /* 0x0003e20000100800 */
[----:B------:R-:W-:Y:S01]  /*0550*/  IADD3.X R101, R8, UR4, R0, P1, P0 ;  /* 0x0000000408657c10 */ /* 0x000fe20008fe0400 */
        /* <DEDUP_REMOVED lines=8> */
.L_x_691:
[----:B------:R-:W-:Y:S02]  /*05e0*/  ULDC UR6, c[0x0][0x218] ;  /* 0x0000860000067ab9 */ /* 0x000fe40000000800 */
.L_x_692:
        /* <DEDUP_REMOVED lines=42> */
[----:B------:R-:W-:-:S02]  /*0890*/  @UP1 UIMAD.WIDE.U32 UR18, UR25, UR12, URZ ;  /* 0x0000000c191212a5 */ /* 0x000fc4000f8e003f */
[----:B------:R-:W-:Y:S02]  /*08a0*/  @!UP1 USHF.R.S32.HI UR12, URZ, 0x1f, UR7 ;  /* 0x0000001f3f0c9899 */ /* 0x000fe40008011407 */
[----:B------:R-:W-:Y:S02]  /*08b0*/  @UP1 UIMAD UR6, UR25, UR13, UR19 ;  /* 0x0000000d190612a4 */ /* 0x000fe4000f8e0213 */
[----:B------:R-:W-:Y:S02]  /*08c0*/  @UP0 UIADD3 UR13, UR11, UR15, URZ ;  /* 0x0000000f0b0d0290 */ /* 0x000fe4000fffe03f */
[----:B------:R-:W-:Y:S02]  /*08d0*/  @!UP1 UIMAD UR12, UR12, UR4, URZ ;  /* 0x000000040c0c92a4 */ /* 0x000fe4000f8e023f */
[----:B------:R-:W-:Y:S02]  /*08e0*/  @!UP1 UIMAD.WIDE.U32 UR16, UR7, UR4, URZ ;  /* 0x00000004071092a5 */ /* 0x000fe4000f8e003f */
[----:B------:R-:W-:-:S02]  /*08f0*/  @UP0 UIMAD.WIDE.U32 UR32, UR13, UR30, URZ ;  /* 0x0000001e0d2002a5 */ /* 0x000fc4000f8e003f */
[----:B------:R-:W-:Y:S02]  /*0900*/  @!UP1 UIMAD UR5, UR7, UR5, UR12 ;  /* 0x00000005070592a4 */ /* 0x000fe4000f8e020c */
[----:B------:R-:W-:Y:S02]  /*0910*/  @UP1 UMOV UR14, UR18 ;  /* 0x00000012000e1c82 */ /* 0x000fe40008000000 */
[----:B------:R-:W-:Y:S02]  /*0920*/  @UP0 UIMAD UR31, UR13, UR31, UR33 ;  /* 0x0000001f0d1f02a4 */ /* 0x000fe4000f8e0221 */
[----:B------:R-:W-:Y:S02]  /*0930*/  @!UP1 UIADD3 UR6, UR17, UR5, URZ ;  /* 0x0000000511069290 */ /* 0x000fe4000fffe03f */
[----:B------:R-:W-:Y:S01]  /*0940*/  @!UP1 UMOV UR14, UR16 ;  /* 0x00000010000e9c82 */ /* 0x000fe20008000000 */
        /* <DEDUP_REMOVED lines=12> */
[----:B------:R-:W-:-:S03]  /*0a10*/  UIADD3 UR31, UR33, UR5, URZ ;  /* 0x00000005211f7290 */ /* 0x000fc6000fffe03f */
.L_x_694:
[----:B------:R-:W-:Y:S01]  /*0a20*/  IABS R0, c[0x0][0x1c8] ;  /* 0x0000720000007a13 */ /* 0x000fe20000000000 */
[----:B------:R-:W1:Y:S01]  /*0a30*/  S2R R2, SR_CTAID.Z ;  /* 0x0000000000027919 */ /* 0x000e620000002700 */
[----:B------:R-:W-:Y:S02]  /*0a40*/  UMOV UR16, URZ ;  /* 0x0000003f00107c82 */ /* 0x000fe40008000000 */
[----:B------:R-:W2:Y:S01]  /*0a50*/  R2UR UR5, R0 ;  /* 0x00000000000573c2 */ /* 0x000ea200000e0000 */
[----:B------:R-:W-:Y:S01]  /*0a60*/  @UP0 UIADD3 UR15, UR11, UR15, URZ ;  /* 0x0000000f0b0f0290 */ /* 0x000fe2000fffe03f */
        /* <DEDUP_REMOVED lines=9> */
[----:B------:R-:W-:-:S04]  /*0b00*/  UIMAD.WIDE.U32 UR12, UR17, UR12, UR16 ;  /* 0x0000000c110c72a5 */ /* 0x000fc8000f8e0010 */
[----:B-1----:R-:W-:-:S07]  /*0b10*/  UIMAD.WIDE.U32 UR12, UR13, UR4, URZ ;  /* 0x000000040d0c72a5 */ /* 0x002fce000f8e003f */
        /* <DEDUP_REMOVED lines=15> */
[----:B------:R-:W-:-:S03]  /*0c10*/  @UP0 UIMAD UR33, UR15, UR5, UR17 ;  /* 0x000000050f2102a4 */ /* 0x000fc6000f8e0211 */
[----:B------:R-:W-:Y:S02]  /*0c20*/  @UP0 UMOV UR34, UR16 ;  /* 0x0000001000220c82 */ /* 0x000fe40008000000 */
[----:B------:R-:W-:Y:S02]  /*0c30*/  @!UP2 ULOP3.LUT UR30, URZ, UR12, URZ, 0x33, !UPT ;  /* 0x0000000c3f1ea292 */ /* 0x000fe4000f8e333f */
[----:B------:R-:W-:Y:S02]  /*0c40*/  USHF.R.S32.HI UR12, URZ, 0x1f, UR10 ;  /* 0x0000001f3f0c7899 */ /* 0x000fe4000801140a */
[----:B------:R-:W-:Y:S01]  /*0c50*/  USHF.R.S32.HI UR13, URZ, 0x1f, UR30 ;  /* 0x0000001f3f0d7899 */ /* 0x000fe2000801141e */
[----:B------:R-:W-:Y:S05]  /*0c60*/  @P0 BRA `(.L_x_695) ;  /* 0x000000d000000947 */ /* 0x000fea0003800000 */
[----:B------:R-:W-:Y:S02]  /*0c70*/  USHF.R.S32.HI UR15, URZ, 0x1f, UR11 ;  /* 0x0000001f3f0f7899 */ /* 0x000fe4000801140b */
[----:B------:R-:W-:Y:S02]  /*0c80*/  ULDC.64 UR4, c[0x0][0x1a0] ;  /* 0x0000680000047ab9 */ /* 0x000fe40000000a00 */
[----:B------:R-:W-:-:S02]  /*0c90*/  UIMAD UR15, UR15, UR4, URZ ;  /* 0x000000040f0f72a4 */ /* 0x000fc4000f8e023f */
[----:B------:R-:W-:Y:S02]  /*0ca0*/  UIMAD.WIDE.U32 UR16, UR11, UR4, URZ ;  /* 0x000000040b1072a5 */ /* 0x000fe4000f8e003f */
[----:B------:R-:W-:Y:S02]  /*0cb0*/  UIMAD UR15, UR11, UR5, UR15 ;  /* 0x000000050b0f72a4 */ /* 0x000fe4000f8e020f */
[----:B------:R-:W-:Y:S02]  /*0cc0*/  USHF.R.S32.HI UR11, URZ, 0x1f, UR7 ;  /* 0x0000001f3f0b7899 */ /* 0x000fe40008011407 */
[----:B------:R-:W-:Y:S02]  /*0cd0*/  UIADD3 UR17, UR17, UR15, URZ ;  /* 0x0000000f11117290 */ /* 0x000fe4000fffe03f */
[----:B------:R-:W-:Y:S02]  /*0ce0*/  ULDC.64 UR4, c[0x0][0x188] ;  /* 0x0000620000047ab9 */ /* 0x000fe40000000a00 */
[----:B------:R-:W-:-:S02]  /*0cf0*/  UIMAD UR11, UR11, UR4, URZ ;  /* 0x000000040b0b72a4 */ /* 0x000fc4000f8e023f */
[----:B------:R-:W-:Y:S02]  /*0d00*/  UIMAD.WIDE.U32 UR16, UR7, UR4, UR16 ;  /* 0x00000004071072a5 */ /* 0x000fe4000f8e0010 */
[----:B------:R-:W-:-:S04]  /*0d10*/  UIMAD UR5, UR7, UR5, UR11 ;  /* 0x00000005070572a4 */ /* 0x000fc8000f8e020b */
[----:B------:R-:W-:Y:S02]  /*0d20*/  UIADD3 UR33, UR17, UR5, URZ ;  /* 0x0000000511217290 */ /* 0x000fe4000fffe03f */
[----:B------:R-:W-:Y:S02]  /*0d30*/  UMOV UR34, UR16 ;  /* 0x0000001000227c82 */ /* 0x000fe40008000000 */
.L_x_695:
[CC--:B------:R-:W-:Y:S01]  /*0d40*/  LEA.HI R0, R9.reuse, R23.reuse, RZ, 0x3 ;  /* 0x0000001709007211 */ /* 0x0c0fe200078f18ff */
[----:B------:R-:W1:Y:S01]  /*0d50*/  S2R R18, SR_CTAID.Z ;  /* 0x0000000000127919 */ /* 0x000e620000002700 */
[----:B------:R-:W-:Y:S01]  /*0d60*/  LEA.HI R5, R9, R23, RZ, 0x4 ;  /* 0x0000001709057211 */ /* 0x000fe200078f20ff */
[----:B------:R-:W-:Y:S01]  /*0d70*/  ULDC.64 UR4, c[0x0][0x1b8] ;  /* 0x00006e0000047ab9 */ /* 0x000fe20000000a00 */
[----:B------:R-:W-:Y:S01]  /*0d80*/  SHF.R.S32.HI R234, RZ, 0x3, R0 ;  /* 0x00000003ffea7819 */ /* 0x000fe20000011400 */
[----:B------:R-:W-:Y:S01]  /*0d90*/  UIMAD UR4, UR13, UR4, URZ ;  /* 0x000000040d0472a4 */ /* 0x000fe2000f8e023f */
[----:B------:R-:W-:Y:S01]  /*0da0*/  LOP3.LUT R0, R0, 0xfffffff8, RZ, 0xc0, !PT ;  /* 0xfffffff800007812 */ /* 0x000fe200078ec0ff */
[----:B------:R-:W-:Y:S01]  /*0db0*/  UIADD3 UR18, -UR9, UR27, URZ ;  /* 0x0000001b09127290 */ /* 0x000fe2000fffe13f */
[----:B------:R-:W-:Y:S01]  /*0dc0*/  SHF.R.S32.HI R4, RZ, 0x4, R5 ;  /* 0x00000004ff047819 */ /* 0x000fe20000011405 */
[----:B------:R-:W-:Y:S01]  /*0dd0*/  IMAD.SHL.U32 R3, R234, 0x40, RZ ;  /* 0x00000040ea037824 */ /* 0x000fe200078e00ff */
[----:B------:R-:W-:Y:S01]  /*0de0*/  LOP3.LUT R2, R5, 0xfffffff0, RZ, 0xc0, !PT ;  /* 0xfffffff005027812 */ /* 0x000fe200078ec0ff */
[----:B------:R-:W-:Y:S01]  /*0df0*/  IMAD.IADD R24, R23, 0x1, -R0 ;  /* 0x0000000117187824 */ /* 0x000fe200078e0a00 */
[----:B------:R-:W-:Y:S01]  /*0e00*/  LEA.HI R0, R5, R4, RZ, 0x1 ;  /* 0x0000000405007211 */ /* 0x000fe200078f08ff */
[----:B------:R-:W-:Y:S01]  /*0e10*/  BSSY B0, `(.L_x_696) ;  /* 0x0000072000007945 */ /* 0x000fe20003800000 */
[----:B------:R-:W-:Y:S01]  /*0e20*/  LOP3.LUT R5, R3, 0x1c0, RZ, 0xc0, !PT ;  /* 0x000001c003057812 */ /* 0x000fe200078ec0ff */
[----:B------:R-:W-:Y:S01]  /*0e30*/  IMAD.SHL.U32 R112, R24, 0x8, RZ ;  /* 0x0000000818707824 */ /* 0x000fe200078e00ff */
[----:B------:R-:W-:Y:S01]  /*0e40*/  LOP3.LUT R0, R0, 0xfffffffe, RZ, 0xc0, !PT ;  /* 0xfffffffe00007812 */ /* 0x000fe200078ec0ff */
[----:B------:R-:W-:Y:S01]  /*0e50*/  IMAD.IADD R6, R23, 0x1, -R2 ;  /* 0x0000000117067824 */ /* 0x000fe200078e0a02 */
[----:B------:R-:W-:-:S02]  /*0e60*/  SHF.R.U32.HI R2, RZ, 0x3, R5 ;  /* 0x00000003ff027819 */ /* 0x000fc40000011605 */
[----:B------:R-:W-:Y:S01]  /*0e70*/  LOP3.LUT R3, R5, 0x38, R112, 0xf8, !PT ;  /* 0x0000003805037812 */ /* 0x000fe200078ef870 */
[----:B------:R-:W-:Y:S01]  /*0e80*/  IMAD.IADD R22, R4, 0x1, -R0 ;  /* 0x0000000104167824 */ /* 0x000fe200078e0a00 */
[----:B------:R-:W-:Y:S02]  /*0e90*/  SHF.R.S32.HI R5, RZ, 0x1f, R6 ;  /* 0x0000001fff057819 */ /* 0x000fe40000011406 */
[----:B------:R-:W-:Y:S02]  /*0ea0*/  SHF.R.S32.HI R235, RZ, 0x1f, R234 ;  /* 0x0000001fffeb7819 */ /* 0x000fe400000114ea */
[----:B------:R-:W-:Y:S02]  /*0eb0*/  LEA.HI R11, R5, R6, RZ, 0x3 ;  /* 0x00000006050b7211 */ /* 0x000fe400078f18ff */
[----:B------:R-:W-:Y:S01]  /*0ec0*/  SHF.R.S32.HI R113, RZ, 0x1f, R112 ;  /* 0x0000001fff717819 */ /* 0x000fe20000011470 */
[----:B------:R-:W-:Y:S01]  /*0ed0*/  IMAD R7, R235, c[0x0][0x198], RZ ;  /* 0x00006600eb077a24 */ /* 0x000fe200078e02ff */
[----:B------:R-:W-:-:S02]  /*0ee0*/  LOP3.LUT R0, R11, 0xfffffff8, RZ, 0xc0, !PT ;  /* 0xfffffff80b007812 */ /* 0x000fc400078ec0ff */
[----:B------:R-:W-:Y:S01]  /*0ef0*/  LEA.HI R9, R9, R23, RZ, 0x6 ;  /* 0x0000001709097211 */ /* 0x000fe200078f30ff */
[----:B------:R-:W-:Y:S01]  /*0f00*/  IMAD.WIDE.U32 R4, R234, c[0x0][0x198], R112 ;  /* 0x00006600ea047a25 */ /* 0x000fe200078e0070 */
[----:B------:R-:W-:Y:S01]  /*0f10*/  LOP3.LUT R10, R3, R2, RZ, 0x3c, !PT ;  /* 0x00000002030a7212 */ /* 0x000fe200078e3cff */
[----:B------:R2:W-:Y:S01]  /*0f20*/  STL.64 [R1], R112 ;  /* 0x0000007001007387 */ /* 0x0005e20000100a00 */
[----:B------:R-:W-:Y:S01]  /*0f30*/  IADD3 R2, P0, R112, UR14, RZ ;  /* 0x0000000e70027c10 */ /* 0x000fe2000ff1e0ff */
[----:B------:R-:W-:Y:S01]  /*0f40*/  IMAD.IADD R0, R6, 0x1, -R0 ;  /* 0x0000000106007824 */ /* 0x000fe200078e0a00 */
[----:B------:R-:W-:Y:S01]  /*0f50*/  IADD3 R110, R112, 0x40, RZ ;  /* 0x00000040706e7810 */ /* 0x000fe20007ffe0ff */
[----:B------:R-:W-:Y:S01]  /*0f60*/  IMAD.SHL.U32 R9, R9, 0x8, RZ ;  /* 0x0000000809097824 */ /* 0x000fe200078e00ff */
[----:B------:R-:W-:Y:S01]  /*0f70*/  IADD3.X R3, R113, UR6, RZ, P0, !PT ;  /* 0x0000000671037c10 */ /* 0x000fe200087fe4ff */
[----:B------:R-:W-:Y:S01]  /*0f80*/  IMAD R6, R234, c[0x0][0x19c], R7 ;  /* 0x00006700ea067a24 */ /* 0x000fe200078e0207 */
[----:B------:R-:W-:Y:S01]  /*0f90*/  IADD3 R8, P0, R4, UR32, RZ ;  /* 0x0000002004087c10 */ /* 0x000fe2000ff1e0ff */
[----:B------:R-:W-:Y:S01]  /*0fa0*/  IMAD R4, R235, c[0x0][0x1a0], RZ ;  /* 0x00006800eb047a24 */ /* 0x000fe200078e02ff */
[----:B------:R-:W-:Y:S01]  /*0fb0*/  LOP3.LUT P2, RZ, R0, 0x4, RZ, 0xc0, !PT ;  /* 0x0000000400ff7812 */ /* 0x000fe2000784c0ff */
[----:B-1----:R-:W-:Y:S01]  /*0fc0*/  IMAD.WIDE.U32 R18, R18, c[0x0][0x1a8], R2 ;  /* 0x00006a0012127a25 */ /* 0x002fe200078e0002 */
[----:B------:R-:W-:Y:S01]  /*0fd0*/  LOP3.LUT P1, RZ, R0, 0x2, RZ, 0xc0, !PT ;  /* 0x0000000200ff7812 */ /* 0x000fe2000782c0ff */
[----:B------:R-:W-:Y:S01]  /*0fe0*/  ULDC.64 UR6, c[0x0][0x1b0] ;  /* 0x00006c0000067ab9 */ /* 0x000fe20000000a00 */
[----:B------:R-:W-:Y:S01]  /*0ff0*/  LOP3.LUT R10, R10, 0xfffffe00, R9, 0xf8, !PT ;  /* 0xfffffe000a0a7812 */ /* 0x000fe200078ef809 */
[----:B------:R-:W-:Y:S01]  /*1000*/  IMAD.SHL.U32 R0, R0, 0x40, RZ ;  /* 0x0000004000007824 */ /* 0x000fe200078e00ff */
[----:B------:R-:W-:Y:S01]  /*1010*/  IADD3.X R9, R5, UR31, R6, P0, !PT ;  /* 0x0000001f05097c10 */ /* 0x000fe200087fe406 */
[----:B------:R-:W-:Y:S01]  /*1020*/  IMAD.SHL.U32 R6, R22, 0x8, RZ ;  /* 0x0000000816067824 */ /* 0x000fe200078e00ff */
[----:B------:R-:W-:Y:S01]  /*1030*/  UIMAD UR6, UR13, UR6, URZ ;  /* 0x000000060d0672a4 */ /* 0x000fe2000f8e023f */
[----:B------:R-:W-:Y:S01]  /*1040*/  IMAD.WIDE.U32 R2, R234, c[0x0][0x1a0], R112 ;  /* 0x00006800ea027a25 */ /* 0x000fe200078e0070 */
[----:B------:R-:W-:-:S02]  /*1050*/  LOP3.LUT R0, R0, 0x1c0, RZ, 0xc0, !PT ;  /* 0x000001c000007812 */ /* 0x000fc400078ec0ff */
[----:B------:R-:W-:Y:S01]  /*1060*/  UIMAD UR7, UR30, UR7, UR6 ;  /* 0x000000071e0772a4 */ /* 0x000fe2000f8e0206 */
[----:B------:R-:W-:Y:S01]  /*1070*/  IMAD R4, R234, c[0x0][0x1a4], R4 ;  /* 0x00006900ea047a24 */ /* 0x000fe200078e0204 */
[----:B------:R-:W-:Y:S01]  /*1080*/  LOP3.LUT R6, R0, 0x8, R6, 0xf8, !PT ;  /* 0x0000000800067812 */ /* 0x000fe200078ef806 */
[----:B------:R-:W-:Y:S01]  /*1090*/  UIMAD UR6, UR30, UR5, UR4 ;  /* 0x000000051e0672a4 */ /* 0x000fe2000f8e0204 */
[----:B------:R-:W-:Y:S01]  /*10a0*/  IADD3 R2, P0, R2, UR34, RZ ;  /* 0x0000002202027c10 */ /* 0x000fe2000ff1e0ff */
[----:B------:R-:W-:Y:S01]  /*10b0*/  IMAD.SHL.U32 R5, R11, 0x40, RZ ;  /* 0x000000400b057824 */ /* 0x000fe200078e00ff */
[----:B------:R-:W-:Y:S01]  /*10c0*/  SHF.R.U32.HI R0, RZ, 0x3, R0 ;  /* 0x00000003ff007819 */ /* 0x000fe20000011600 */
[----:B------:R-:W-:Y:S01]  /*10d0*/  ULDC.64 UR4, c[0x0][0x1a8] ;  /* 0x00006a0000047ab9 */ /* 0x000fe20000000a00 */
[----:B------:R-:W-:Y:S01]  /*10e0*/  IADD3.X R3, R3, UR33, R4, P0, !PT ;  /* 0x0000002103037c10 */ /* 0x000fe200087fe404 */
[----:B------:R-:W-:Y:S01]  /*10f0*/  IMAD.U32 R4, RZ, RZ, UR30 ;  /* 0x0000001eff047e24 */ /* 0x000fe2000f8e00ff */
[----:B------:R-:W-:Y:S01]  /*1100*/  LOP3.LUT R6, R6, R0, RZ, 0x3c, !PT ;  /* 0x0000000006067212 */ /* 0x000fe200078e3cff */
[----:B------:R-:W-:Y:S01]  /*1110*/  IMAD.U32 R0, RZ, RZ, UR30 ;  /* 0x0000001eff007e24 */ /* 0x000fe2000f8e00ff */
[----:B------:R-:W-:Y:S01]  /*1120*/  IADD3 R107, R112, 0x80, RZ ;  /* 0x00000080706b7810 */ /* 0x000fe20007ffe0ff */
[----:B------:R-:W-:Y:S01]  /*1130*/  IMAD.WIDE.U32 R26, R4, c[0x0][0x1b8], R2 ;  /* 0x00006e00041a7a25 */ /* 0x000fe200078e0002 */
[----:B------:R-:W-:Y:S01]  /*1140*/  IADD3 R106, R112, 0xc0, RZ ;  /* 0x000000c0706a7810 */ /* 0x000fe20007ffe0ff */
[----:B------:R-:W-:Y:S01]  /*1150*/  UIMAD UR4, UR12, UR4, URZ ;  /* 0x000000040c0472a4 */ /* 0x000fe2000f8e023f */
[----:B------:R-:W-:Y:S01]  /*1160*/  ISETP.GE.AND P0, PT, R234, UR18, PT ;  /* 0x00000012ea007c0c */ /* 0x000fe2000bf06270 */
[----:B------:R-:W-:Y:S01]  /*1170*/  IMAD.WIDE.U32 R30, R0, c[0x0][0x1b0], R8 ;  /* 0x00006c00001e7a25 */ /* 0x000fe200078e0008 */
[----:B------:R-:W-:Y:S01]  /*1180*/  IADD3 R29, R27, UR6, RZ ;  /* 0x000000061b1d7c10 */ /* 0x000fe2000fffe0ff */
[----:B------:R-:W-:Y:S01]  /*1190*/  UIMAD UR4, UR10, UR5, UR4 ;  /* 0x000000050a0472a4 */ /* 0x000fe2000f8e0204 */
[----:B------:R-:W-:Y:S01]  /*11a0*/  LOP3.LUT R5, R6, 0xfffffe00, R5, 0xf8, !PT ;  /* 0xfffffe0006057812 */ /* 0x000fe200078ef805 */
[----:B------:R-:W-:Y:S01]  /*11b0*/  IMAD.MOV.U32 R4, RZ, RZ, 0x10 ;  /* 0x00000010ff047424 */ /* 0x000fe200078e00ff */
[----:B------:R2:W-:Y:S01]  /*11c0*/  STL.64 [R1+0x20], R30 ;  /* 0x0000201e01007387 */ /* 0x0005e20000100a00 */
[----:B------:R-:W-:Y:S01]  /*11d0*/  IADD3 R33, R31, UR7, RZ ;  /* 0x000000071f217c10 */ /* 0x000fe2000fffe0ff */
[----:B------:R-:W-:Y:S01]  /*11e0*/  IMAD.MOV.U32 R0, RZ, RZ, 0x20 ;  /* 0x00000020ff007424 */ /* 0x000fe200078e00ff */
[----:B------:R-:W-:Y:S01]  /*11f0*/  IADD3 R9, R19, UR4, RZ ;  /* 0x0000000413097c10 */ /* 0x000fe2000fffe0ff */
[----:B------:R2:W-:Y:S01]  /*1200*/  STL.64 [R1+0x40], R26 ;  /* 0x0000401a01007387 */ /* 0x0005e20000100a00 */
[----:B------:R-:W-:Y:S01]  /*1210*/  IMAD.U32 R6, RZ, RZ, UR26 ;  /* 0x0000001aff067e24 */ /* 0x000fe2000f8e00ff */
[----:B------:R-:W-:Y:S01]  /*1220*/  SHF.R.S32.HI R21, RZ, 0x5, R21 ;  /* 0x00000005ff157819 */ /* 0x000fe20000011415 */
[----:B------:R-:W-:Y:S01]  /*1230*/  IMAD.SHL.U32 R227, R10, 0x2, RZ ;  /* 0x000000020ae37824 */ /* 0x000fe200078e00ff */
[----:B------:R2:W-:Y:S01]  /*1240*/  STL [R1+0x28], R110 ;  /* 0x0000286e01007387 */ /* 0x0005e20000100800 */
[----:B------:R-:W-:Y:S01]  /*1250*/  IMAD.WIDE R6, R6, 0x80, R234 ;  /* 0x0000008006067825 */ /* 0x000fe200078e02ea */
[----:B------:R-:W-:-:S02]  /*1260*/  SEL R4, R4, 0xfffffff0, !P1 ;  /* 0xfffffff004047807 */ /* 0x000fc40004800000 */
        /* <DEDUP_REMOVED lines=44> */
.L_x_697:
[----:B------:R-:W-:Y:S05]  /*1530*/  BSYNC B0 ;  /* 0x0000000000007941 */ /* 0x000fea0003800000 */
.L_x_696:
        /* <DEDUP_REMOVED lines=45> */
.L_x_699:
[----:B------:R-:W-:Y:S05]  /*1810*/  BSYNC B0 ;  /* 0x0000000000007941 */ /* 0x000fea0003800000 */
.L_x_698:
        /* <DEDUP_REMOVED lines=45> */
.L_x_701:
[----:B------:R-:W-:Y:S05]  /*1af0*/  BSYNC B0 ;  /* 0x0000000000007941 */ /* 0x000fea0003800000 */
.L_x_700:
        /* <DEDUP_REMOVED lines=14> */
[----:B-1----:R-:W-:Y:S01]  /*1be0*/  IMAD.WIDE.U32 R10, R2, c[0x0][0x190], R8 ;  /* 0x00006400020a7a25 */ /* 0x002fe200078e0008 */
        /* <DEDUP_REMOVED lines=33> */
.L_x_703:
[----:B------:R-:W-:Y:S05]  /*1e00*/  BSYNC B0 ;  /* 0x0000000000007941 */ /* 0x000fea0003800000 */
.L_x_702:
        /* <DEDUP_REMOVED lines=11> */
[----:B-1----:R-:W-:Y:S01]  /*1ec0*/  IMAD.WIDE.U32 R2, R102, UR38, R108 ;  /* 0x0000002666027c25 */ /* 0x002fe2000f8e006c */
        /* <DEDUP_REMOVED lines=36> */
.L_x_705:
[----:B------:R-:W-:Y:S05]  /*2110*/  BSYNC B0 ;  /* 0x0000000000007941 */ /* 0x000fea0003800000 */
.L_x_704:
[----:B------:R-:W-:Y:S01]  /*2120*/  ISETP.GE.AND P0, PT, R17, UR11, PT ;  /* 0x0000000b11007c0c */ /* 0x000fe2000bf06270 */
[----:B------:R-:W-:Y:S01]  /*2130*/  UMOV UR23, 0x5 ;  /* 0x0000000500177882 */ /* 0x000fe20000000000 */
[----:B------:R-:W-:Y:S01]  /*2140*/  BSSY B0, `(.L_x_706) ;  /* 0x000002b000007945 */ /* 0x000fe20003800000 */
[----:B------:R-:W-:Y:S02]  /*2150*/  ULDC UR21, c[0x0][0x19c] ;  /* 0x0000670000157ab9 */ /* 0x000fe40000000800 */
[----:B------:R-:W-:Y:S02]  /*2160*/  ULDC.64 UR4, c[0x0][0x1a0] ;  /* 0x0000680000047ab9 */ /* 0x000fe40000000a00 */
[----:B------:R-:W-:Y:S02]  /*2170*/  USHF.L.U32 UR22, UR6, 0x5, URZ ;  /* 0x0000000506167899 */ /* 0x000fe4000800063f */
[----:B------:R-:W-:Y:S02]  /*2180*/  USHF.L.U64.HI UR21, UR6, UR23, UR21 ;  /* 0x0000001706157299 */ /* 0x000fe40008010215 */
[----:B------:R-:W-:-:S02]  /*2190*/  USHF.L.U64.HI UR19, UR4, UR19, UR5 ;  /* 0x0000001304137299 */ /* 0x000fc40008010205 */
[----:B------:R-:W-:Y:S01]  /*21a0*/  USHF.L.U32 UR20, UR4, 0x6, URZ ;  /* 0x0000000604147899 */ /* 0x000fe2000800063f */
[----:B------:R-:W-:Y:S06]  /*21b0*/  @P0 BRA `(.L_x_707) ;  /* 0x0000023000000947 */ /* 0x000fec0003800000 */
[----:B------:R-:W-:Y:S02]  /*21c0*/  ISETP.GE.AND P5, PT, R112, c[0x0][0x220], PT ;  /* 0x0000880070007a0c */ /* 0x000fe40003fa6270 */
[----:B------:R-:W-:Y:S02]  /*21d0*/  ISETP.GE.AND P4, PT, R110, c[0x0][0x220], PT ;  /* 0x000088006e007a0c */ /* 0x000fe40003f86270 */
        /* <DEDUP_REMOVED lines=33> */
.L_x_707:
[----:B------:R-:W-:Y:S05]  /*23f0*/  BSYNC B0 ;  /* 0x0000000000007941 */ /* 0x000fea0003800000 */
.L_x_706:
[----:B------:R-:W0:Y:S01]  /*2400*/  LDGDEPBAR ;  /* 0x00000000000079af */ /* 0x000e220000000000 */
[----:B------:R-:W-:Y:S01]  /*2410*/  ISETP.GE.AND P0, PT, R234, UR11, PT ;  /* 0x0000000bea007c0c */ /* 0x000fe2000bf06270 */
[----:B-1--4-:R-:W-:Y:S01]  /*2420*/  IMAD.U32 R7, RZ, RZ, UR26 ;  /* 0x0000001aff077e24 */ /* 0x012fe2000f8e00ff */
[----:B------:R-:W-:Y:S01]  /*2430*/  UIMAD UR5, UR19, UR38, URZ ;  /* 0x00000026130572a4 */ /* 0x000fe2000f8e023f */
[----:B------:R-:W-:Y:S01]  /*2440*/  IMAD.MOV.U32 R8, RZ, RZ, R28 ;  /* 0x000000ffff087224 */ /* 0x000fe200078e001c */
[----:B------:R-:W-:Y:S01]  /*2450*/  SHF.R.S32.HI R6, RZ, 0x1f, R20 ;  /* 0x0000001fff067819 */ /* 0x000fe20000011414 */
[----:B------:R-:W-:Y:S01]  /*2460*/  IMAD.MOV.U32 R9, RZ, RZ, R29 ;  /* 0x000000ffff097224 */ /* 0x000fe200078e001d */
[----:B------:R-:W-:Y:S01]  /*2470*/  LEA R104, R7, R21, 0x3 ;  /* 0x0000001507687211 */ /* 0x000fe200078e18ff */
[----:B------:R-:W-:Y:S01]  /*2480*/  IMAD.MOV.U32 R8, RZ, RZ, R26 ;  /* 0x000000ffff087224 */ /* 0x000fe200078e001a */
[----:B------:R-:W-:Y:S01]  /*2490*/  UIMAD UR5, UR12, UR20, UR5 ;  /* 0x000000140c0572a4 */ /* 0x000fe2000f8e0205 */
[----:B------:R-:W-:Y:S01]  /*24a0*/  IMAD.U32 R2, RZ, RZ, UR20 ;  /* 0x00000014ff027e24 */ /* 0x000fe2000f8e00ff */
[----:B------:R-:W-:Y:S01]  /*24b0*/  LEA.HI R6, R6, R20, RZ, 0x2 ;  /* 0x0000001406067211 */ /* 0x000fe200078f10ff */
[----:B------:R-:W-:Y:S01]  /*24c0*/  BSSY B0, `(.L_x_708) ;  /* 0x0000030000007945 */ /* 0x000fe20003800000 */
[----:B------:R1:W-:Y:S01]  /*24d0*/  STL.64 [R1+0x38], R8 ;  /* 0x0000380801007387 */ /* 0x0003e20000100a00 */
[----:B------:R-:W-:Y:S01]  /*24e0*/  IMAD.WIDE.U32 R2, R2, UR38, R8 ;  /* 0x0000002602027c25 */ /* 0x000fe2000f8e0008 */
[----:B------:R-:W-:-:S02]  /*24f0*/  SHF.L.U32 R23, R23, 0x1, RZ ;  /* 0x0000000117177819 */ /* 0x000fc400000006ff */
[----:B------:R1:W-:Y:S01]  /*2500*/  STL [R1+0x30], R104 ;  /* 0x0000306801007387 */ /* 0x0003e20000100800 */
[----:B------:R-:W-:Y:S02]  /*2510*/  SHF.R.S32.HI R7, RZ, 0x2, R6 ;  /* 0x00000002ff077819 */ /* 0x000fe40000011406 */
[----:B------:R-:W-:Y:S02]  /*2520*/  IADD3 R6, R3, UR5, RZ ;  /* 0x0000000503067c10 */ /* 0x000fe4000fffe0ff */
[----:B------:R-:W-:Y:S01]  /*2530*/  LOP3.LUT R105, R23, 0x6, RZ, 0xc0, !PT ;  /* 0x0000000617697812 */ /* 0x000fe200078ec0ff */
        /* <DEDUP_REMOVED lines=14> */
[C---:B-1----:R-:W-:Y:S02]  /*2620*/  @!P2 LEA R8, P1, R2.reuse, c[0x0][0x170], 0x1 ;  /* 0x00005c000208aa11 */ /* 0x042fe400078208ff */
        /* <DEDUP_REMOVED lines=25> */
.L_x_709:
[----:B------:R-:W-:Y:S05]  /*27c0*/  BSYNC B0 ;  /* 0x0000000000007941 */ /* 0x000fea0003800000 */
.L_x_708:
[----:B------:R-:W-:Y:S01]  /*27d0*/  ISETP.GE.AND P0, PT, R17, UR11, PT ;  /* 0x0000000b11007c0c */ /* 0x000fe2000bf06270 */
[----:B------:R-:W-:Y:S01]  /*27e0*/  ULDC UR5, c[0x0][0x1a4] ;  /* 0x0000690000057ab9 */ /* 0x000fe20000000800 */
[----:B-1--4-:R-:W-:Y:S01]  /*27f0*/  LEA R8, R21, UR9, 0x4 ;  /* 0x0000000915087c11 */ /* 0x012fe2000f8e20ff */
[----:B------:R-:W-:Y:S01]  /*2800*/  USHF.L.U32 UR24, UR4, 0x5, URZ ;  /* 0x0000000504187899 */ /* 0x000fe2000800063f */
        /* <DEDUP_REMOVED lines=46> */
.L_x_711:
[----:B------:R-:W-:Y:S05]  /*2af0*/  BSYNC B0 ;  /* 0x0000000000007941 */ /* 0x000fea0003800000 */
.L_x_710:
[C---:B------:R-:W-:Y:S01]  /*2b00*/  IMAD.SHL.U32 R2, R24.reuse, 0x40, RZ ;  /* 0x0000004018027824 */ /* 0x040fe200078e00ff */
[----:B------:R-:W-:Y:S01]  /*2b10*/  R2P PR, R24, 0x6 ;  /* 0x0000000618007804 */ /* 0x000fe20000000000 */
[----:B------:R-:W-:Y:S01]  /*2b20*/  IMAD.SHL.U32 R3, R234, 0x8, RZ ;  /* 0x00000008ea037824 */ /* 0x000fe200078e00ff */
[----:B------:R-:W0:Y:S01]  /*2b30*/  LDGDEPBAR ;  /* 0x00000000000079af */ /* 0x000e220000000000 */
[----:B------:R-:W-:Y:S01]  /*2b40*/  UISETP.GE.AND UP0, UPT, UR35, 0x2, UPT ;  /* 0x000000022300788c */ /* 0x000fe2000bf06270 */
[----:B------:R-:W-:-:S04]  /*2b50*/  LOP3.LUT R2, R2, 0x1c0, RZ, 0xc0, !PT ;  /* 0x000001c002027812 */ /* 0x000fc800078ec0ff */
[----:B------:R-:W-:Y:S02]  /*2b60*/  LOP3.LUT R3, R2, 0x8, R3, 0xf8, !PT ;  /* 0x0000000802037812 */ /* 0x000fe400078ef803 */
[----:B------:R-:W-:Y:S02]  /*2b70*/  SHF.R.U32.HI R2, RZ, 0x3, R2 ;  /* 0x00000003ff027819 */ /* 0x000fe40000011602 */
[----:B------:R-:W-:Y:S02]  /*2b80*/  PLOP3.LUT P0, PT, PT, PT, UP0, 0x80, 0x0 ;  /* 0x000000000000781c */ /* 0x000fe40003f0f008 */
[----:B------:R-:W-:Y:S01]  /*2b90*/  LOP3.LUT R2, R3, R2, RZ, 0x3c, !PT ;  /* 0x0000000203027212 */ /* 0x000fe200078e3cff */
[----:B------:R-:W-:-:S04]  /*2ba0*/  IMAD R3, R21, 0x400, R5 ;  /* 0x0000040015037824 */ /* 0x000fc800078e0205 */
[----:B------:R-:W-:Y:S02]  /*2bb0*/  IMAD R2, R22, 0x200, R2 ;  /* 0x0000020016027824 */ /* 0x000fe400078e0202 */
[----:B------:R-:W-:Y:S02]  /*2bc0*/  IMAD.SHL.U32 R207, R3, 0x2, RZ ;  /* 0x0000000203cf7824 */ /* 0x000fe400078e00ff */
[----:B------:R-:W-:Y:S02]  /*2bd0*/  IMAD.SHL.U32 R200, R2, 0x2, RZ ;  /* 0x0000000202c87824 */ /* 0x000fe400078e00ff */
[--C-:B------:R-:W-:Y:S01]  /*2be0*/  IMAD R208, R4, 0x2, R207.reuse ;  /* 0x0000000204d07824 */ /* 0x100fe200078e02cf */
[----:B----4-:R-:W-:Y:S01]  /*2bf0*/  LDSM.16.M88.4 R8, [R207] ;  /* 0x00000000cf08783b */ /* 0x010fe20000000200 */
[----:B------:R-:W-:Y:S01]  /*2c00*/  IMAD R210, R0, 0x2, R207 ;  /* 0x0000000200d27824 */ /* 0x000fe200078e02cf */
[----:B------:R-:W-:Y:S01]  /*2c10*/  IADD3 R2, R200, 0x10000, RZ ;  /* 0x00010000c8027810 */ /* 0x000fe20007ffe0ff */
[----:B------:R-:W-:Y:S01]  /*2c20*/  IMAD R209, R0, 0x2, R208 ;  /* 0x0000000200d17824 */ /* 0x000fe200078e02d0 */
[----:B------:R-:W4:Y:S01]  /*2c30*/  LDSM.16.M88.4 R20, [R200+0x10000] ;  /* 0x01000000c814783b */ /* 0x000f220000000200 */
[----:B------:R-:W-:-:S02]  /*2c40*/  IADD3 R211, R200, 0x10020, RZ ;  /* 0x00010020c8d37810 */ /* 0x000fc40007ffe0ff */
[----:B------:R-:W-:Y:S01]  /*2c50*/  @P1 IADD3 R211, R2, -0x20, RZ ;  /* 0xffffffe002d31810 */ /* 0x000fe20007ffe0ff */
[----:B--2---:R-:W2:Y:S01]  /*2c60*/  LDSM.16.M88.4 R28, [R200+0x10800] ;  /* 0x01080000c81c783b */ /* 0x004ea20000000200 */
[----:B------:R-:W-:Y:S02]  /*2c70*/  IMAD.MOV.U32 R2, RZ, RZ, 0x40 ;  /* 0x00000040ff027424 */ /* 0x000fe400078e00ff */
[C---:B------:R-:W-:Y:S01]  /*2c80*/  IADD3 R226, R211.reuse, 0x800, RZ ;  /* 0x00000800d3e27810 */ /* 0x040fe20007ffe0ff */
[----:B------:R-:W5:Y:S01]  /*2c90*/  LDSM.16.M88.4 R36, [R200+0x11000] ;  /* 0x01100000c824783b */ /* 0x000f620000000200 */
[C---:B------:R-:W-:Y:S02]  /*2ca0*/  IADD3 R225, R211.reuse, 0x1000, RZ ;  /* 0x00001000d3e17810 */ /* 0x040fe40007ffe0ff */
[----:B------:R-:W-:Y:S01]  /*2cb0*/  SEL R2, R2, 0xffffffc0, !P2 ;  /* 0xffffffc002027807 */ /* 0x000fe20005000000 */
[----:B------:R-:W1:Y:S01]  /*2cc0*/  LDSM.16.M88.4 R24, [R200+0x11800] ;  /* 0x01180000c818783b */ /* 0x000e620000000200 */
[----:B------:R-:W-:-:S02]  /*2cd0*/  IADD3 R224, R211, 0x1800, RZ ;  /* 0x00001800d3e07810 */ /* 0x000fc40007ffe0ff */
[C---:B------:R-:W-:Y:S01]  /*2ce0*/  IADD3 R223, R211.reuse, 0x2000, RZ ;  /* 0x00002000d3df7810 */ /* 0x040fe20007ffe0ff */
[----:B------:R-:W-:Y:S01]  /*2cf0*/  LDSM.16.M88.4 R12, [R208] ;  /* 0x00000000d00c783b */ /* 0x000fe20000000200 */
[----:B------:R-:W-:Y:S01]  /*2d00*/  IMAD.IADD R206, R200, 0x1, R2 ;  /* 0x00000001c8ce7824 */ /* 0x000fe200078e0202 */
[C---:B------:R-:W-:Y:S01]  /*2d10*/  IADD3 R222, R211.reuse, 0x2800, RZ ;  /* 0x00002800d3de7810 */ /* 0x040fe20007ffe0ff */
[----:B------:R-:W-:Y:S01]  /*2d20*/  IMAD.IADD R205, R2, 0x1, R211 ;  /* 0x0000000102cd7824 */ /* 0x000fe200078e02d3 */
[----:B------:R-:W3:Y:S01]  /*2d30*/  LDSM.16.M88.4 R40, [R211] ;  /* 0x00000000d328783b */ /* 0x000ee20000000200 */
[----:B------:R-:W-:Y:S02]  /*2d40*/  IADD3 R2, R100, 0x8, RZ ;  /* 0x0000000864027810 */ /* 0x000fe40007ffe0ff */
[C---:B------:R-:W-:Y:S01]  /*2d50*/  IADD3 R221, R211.reuse, 0x3000, RZ ;  /* 0x00003000d3dd7810 */ /* 0x040fe20007ffe0ff */
        /* <DEDUP_REMOVED lines=12> */
[----:B----4-:R-:W-:Y:S01]  /*2e20*/  HMMA.16816.F32 R16, R8, R20, RZ ;  /* 0x000000140810723c */ /* 0x010fe200000018ff */
[----:B------:R-:W-:Y:S01]  /*2e30*/  LDSM.16.M88.4 R80, [R206+0x10800] ;  /* 0x01080000ce50783b */ /* 0x000fe20000000200 */
[----:B------:R-:W-:-:S03]  /*2e40*/  IADD3 R212, R211, 0x7800, RZ ;  /* 0x00007800d3d47810 */ /* 0x000fc60007ffe0ff */
[----:B------:R-:W-:Y:S03]  /*2e50*/  LDSM.16.M88.4 R84, [R206+0x11000] ;  /* 0x01100000ce54783b */ /* 0x000fe60000000200 */
[C---:B------:R-:W-:Y:S01]  /*2e60*/  HMMA.16816.F32 R20, R8.reuse, R22, RZ ;  /* 0x000000160814723c */ /* 0x040fe200000018ff */
[----:B------:R-:W-:Y:S04]  /*2e70*/  LDSM.16.M88.4 R88, [R206+0x11800] ;  /* 0x01180000ce58783b */ /* 0x000fe80000000200 */
[----:B------:R-:W-:Y:S03]  /*2e80*/  LDSM.16.M88.4 R92, [R205+0x1800] ;  /* 0x00180000cd5c783b */ /* 0x000fe60000000200 */
[C---:B--2---:R-:W-:Y:S01]  /*2e90*/  HMMA.16816.F32 R32, R8.reuse, R28, RZ ;  /* 0x0000001c0820723c */ /* 0x044fe200000018ff */
[----:B------:R-:W-:Y:S07]  /*2ea0*/  LDSM.16.M88.4 R96, [R211+0x7800] ;  /* 0x00780000d360783b */ /* 0x000fee0000000200 */
[C---:B------:R-:W-:Y:S08]  /*2eb0*/  HMMA.16816.F32 R28, R8.reuse, R30, RZ ;  /* 0x0000001e081c723c */ /* 0x040ff000000018ff */
[C---:B-----5:R-:W-:Y:S08]  /*2ec0*/  HMMA.16816.F32 R48, R8.reuse, R36, RZ ;  /* 0x000000240830723c */ /* 0x060ff000000018ff */
[C---:B------:R-:W-:Y:S08]  /*2ed0*/  HMMA.16816.F32 R36, R8.reuse, R38, RZ ;  /* 0x000000260824723c */ /* 0x040ff000000018ff */
[C---:B-1----:R-:W-:Y:S08]  /*2ee0*/  HMMA.16816.F32 R60, R8.reuse, R24, RZ ;  /* 0x00000018083c723c */ /* 0x042ff000000018ff */
[----:B------:R-:W-:Y:S01]  /*2ef0*/  HMMA.16816.F32 R56, R8, R26, RZ ;  /* 0x0000001a0838723c */ /* 0x000fe200000018ff */
[----:B------:R-:W1:Y:S07]  /*2f00*/  LDSM.16.M88.4 R8, [R210] ;  /* 0x00000000d208783b */ /* 0x000e6e0000000200 */
[C---:B---3--:R-:W-:Y:S08]  /*2f10*/  HMMA.16816.F32 R76, R12.reuse, R40, R16 ;  /* 0x000000280c4c723c */ /* 0x048ff00000001810 */
[C---:B------:R-:W-:Y:S08]  /*2f20*/  HMMA.16816.F32 R68, R12.reuse, R42, R20 ;  /* 0x0000002a0c44723c */ /* 0x040ff00000001814 */
[C---:B------:R-:W-:Y:S08]  /*2f30*/  HMMA.16816.F32 R24, R12.reuse, R44, R32 ;  /* 0x0000002c0c18723c */ /* 0x040ff00000001820 */
[C---:B------:R-:W-:Y:S01]  /*2f40*/  HMMA.16816.F32 R20, R12.reuse, R46, R28 ;  /* 0x0000002e0c14723c */ /* 0x040fe2000000181c */
[----:B------:R-:W-:Y:S07]  /*2f50*/  LDSM.16.M88.4 R44, [R205] ;  /* 0x00000000cd2c783b */ /* 0x000fee0000000200 */
[C---:B------:R-:W-:Y:S08]  /*2f60*/  HMMA.16816.F32 R28, R12.reuse, R52, R48 ;  /* 0x000000340c1c723c */ /* 0x040ff00000001830 */
[C---:B------:R-:W-:Y:S01]  /*2f70*/  HMMA.16816.F32 R32, R12.reuse, R54, R36 ;  /* 0x000000360c20723c */ /* 0x040fe20000001824 */
[----:B------:R-:W-:Y:S07]  /*2f80*/  LDSM.16.M88.4 R52, [R200+0x12000] ;  /* 0x01200000c834783b */ /* 0x000fee0000000200 */
[C---:B------:R-:W-:Y:S01]  /*2f90*/  HMMA.16816.F32 R36, R12.reuse, R72, R60 ;  /* 0x000000480c24723c */ /* 0x040fe2000000183c */
[----:B------:R-:W-:Y:S07]  /*2fa0*/  LDSM.16.M88.4 R60, [R205+0x800] ;  /* 0x00080000cd3c783b */ /* 0x000fee0000000200 */
[----:B------:R-:W-:Y:S01]  /*2fb0*/  HMMA.16816.F32 R16, R12, R74, R56 ;  /* 0x0000004a0c10723c */ /* 0x000fe20000001838 */
[----:B------:R-:W2:Y:S04]  /*2fc0*/  LDSM.16.M88.4 R12, [R209] ;  /* 0x00000000d10c783b */ /* 0x000ea80000000200 */
[----:B------:R-:W3:Y:S03]  /*2fd0*/  LDSM.16.M88.4 R72, [R205+0x1000] ;  /* 0x00100000cd48783b */ /* 0x000ee60000000200 */
[C---:B-1----:R-:W-:Y:S01]  /*2fe0*/  HMMA.16816.F32 R40, R8.reuse, R64, R76 ;  /* 0x000000400828723c */ /* 0x042fe2000000184c */
[----:B------:R-:W-:Y:S04]  /*2ff0*/  LDSM.16.M88.4 R56, [R200+0x12800] ;  /* 0x01280000c838783b */ /* 0x000fe80000000200 */
[----:B------:R-:W-:Y:S03]  /*3000*/  LDSM.16.M88.4 R76, [R200+0x13800] ;  /* 0x01380000c84c783b */ /* 0x000fe60000000200 */
[C---:B------:R-:W-:Y:S08]  /*3010*/  HMMA.16816.F32 R24, R8.reuse, R80, R24 ;  /* 0x000000500818723c */ /* 0x040ff00000001818 */
[C---:B------:R-:W-:Y:S01]  /*3020*/  HMMA.16816.F32 R20, R8.reuse, R82, R20 ;  /* 0x000000520814723c */ /* 0x040fe20000001814 */
[----:B------:R-:W-:Y:S07]  /*3030*/  LDSM.16.M88.4 R80, [R205+0x3800] ;  /* 0x00380000cd50783b */ /* 0x000fee0000000200 */
        /* <DEDUP_REMOVED lines=12> */
[C---:B------:R-:W-:Y:S01]  /*3100*/  HMMA.16816.F32 R20, R12.reuse, R62, R20 ;  /* 0x0000003e0c14723c */ /* 0x040fe20000001814 */
[----:B------:R-:W-:Y:S07]  /*3110*/  LDSM.16.M88.4 R60, [R211+0x3000] ;  /* 0x00300000d33c783b */ /* 0x000fee0000000200 */
[C---:B---3--:R-:W-:Y:S08]  /*3120*/  HMMA.16816.F32 R28, R12.reuse, R72, R28 ;  /* 0x000000480c1c723c */ /* 0x048ff0000000181c */
[C---:B------:R-:W-:Y:S01]  /*3130*/  HMMA.16816.F32 R32, R12.reuse, R74, R32 ;  /* 0x0000004a0c20723c */ /* 0x040fe20000001820 */
[----:B------:R-:W-:Y:S07]  /*3140*/  LDSM.16.M88.4 R72, [R211+0x3800] ;  /* 0x00380000d348783b */ /* 0x000fee0000000200 */
[C---:B------:R-:W-:Y:S01]  /*3150*/  HMMA.16816.F32 R44, R12.reuse, R46, R48 ;  /* 0x0000002e0c2c723c */ /* 0x040fe20000001830 */
[----:B------:R-:W-:Y:S07]  /*3160*/  LDSM.16.M88.4 R48, [R211+0x2800] ;  /* 0x00280000d330783b */ /* 0x000fee0000000200 */
[C---:B------:R-:W-:Y:S08]  /*3170*/  HMMA.16816.F32 R36, R12.reuse, R92, R36 ;  /* 0x0000005c0c24723c */ /* 0x040ff00000001824 */
[----:B------:R-:W-:Y:S01]  /*3180*/  HMMA.16816.F32 R16, R12, R94, R16 ;  /* 0x0000005e0c10723c */ /* 0x000fe20000001810 */
[----:B------:R-:W2:Y:S04]  /*3190*/  LDSM.16.M88.4 R12, [R208+0x4000] ;  /* 0x00400000d00c783b */ /* 0x000ea80000000200 */
[----:B------:R-:W-:Y:S03]  /*31a0*/  LDSM.16.M88.4 R92, [R200+0x17800] ;  /* 0x01780000c85c783b */ /* 0x000fe60000000200 */
[C---:B-1----:R-:W-:Y:S08]  /*31b0*/  HMMA.16816.F32 R40, R8.reuse, R52, R40 ;  /* 0x000000340828723c */ /* 0x042ff00000001828 */
        /* <DEDUP_REMOVED lines=11> */
[----:B------:R-:W3:Y:S03]  /*3270*/  LDSM.16.M88.4 R76, [R206+0x13800] ;  /* 0x01380000ce4c783b */ /* 0x000ee60000000200 */
[C---:B--2---:R-:W-:Y:S08]  /*3280*/  HMMA.16816.F32 R40, R12.reuse, R24, R40 ;  /* 0x000000180c28723c */ /* 0x044ff00000001828 */
[C---:B------:R-:W-:Y:S08]  /*3290*/  HMMA.16816.F32 R64, R12.reuse, R48, R64 ;  /* 0x000000300c40723c */ /* 0x040ff00000001840 */
[C---:B------:R-:W-:Y:S01]  /*32a0*/  HMMA.16816.F32 R20, R12.reuse, R50, R20 ;  /* 0x000000320c14723c */ /* 0x040fe20000001814 */
[----:B------:R-:W-:Y:S07]  /*32b0*/  LDSM.16.M88.4 R48, [R205+0x2000] ;  /* 0x00200000cd30783b */ /* 0x000fee0000000200 */
[C---:B------:R-:W-:Y:S08]  /*32c0*/  HMMA.16816.F32 R28, R12.reuse, R60, R28 ;  /* 0x0000003c0c1c723c */ /* 0x040ff0000000181c */
[C---:B------:R-:W-:Y:S01]  /*32d0*/  HMMA.16816.F32 R32, R12.reuse, R62, R32 ;  /* 0x0000003e0c20723c */ /* 0x040fe20000001820 */
[----:B------:R-:W-:Y:S07]  /*32e0*/  LDSM.16.M88.4 R60, [R205+0x2800] ;  /* 0x00280000cd3c783b */ /* 0x000fee0000000200 */
[C---:B------:R-:W-:Y:S08]  /*32f0*/  HMMA.16816.F32 R44, R12.reuse, R26, R44 ;  /* 0x0000001a0c2c723c */ /* 0x040ff0000000182c */
[C---:B------:R-:W-:Y:S08]  /*3300*/  HMMA.16816.F32 R36, R12.reuse, R72, R36 ;  /* 0x000000480c24723c */ /* 0x040ff00000001824 */
[----:B------:R-:W-:Y:S01]  /*3310*/  HMMA.16816.F32 R16, R12, R74, R16 ;  /* 0x0000004a0c10723c */ /* 0x000fe20000001810 */
[----:B------:R-:W2:Y:S04]  /*3320*/  LDSM.16.M88.4 R12, [R209+0x4000] ;  /* 0x00400000d10c783b */ /* 0x000ea80000000200 */
[----:B------:R-:W4:Y:S03]  /*3330*/  LDSM.16.M88.4 R72, [R205+0x3000] ;  /* 0x00300000cd48783b */ /* 0x000f260000000200 */
        /* <DEDUP_REMOVED lines=9> */
[C---:B---3--:R-:W-:Y:S08]  /*33d0*/  HMMA.16816.F32 R36, R8.reuse, R76, R36 ;  /* 0x0000004c0824723c */ /* 0x048ff00000001824 */
[----:B------:R-:W-:Y:S01]  /*33e0*/  HMMA.16816.F32 R16, R8, R78, R16 ;  /* 0x0000004e0810723c */ /* 0x000fe20000001810 */
[----:B------:R-:W1:Y:S04]  /*33f0*/  LDSM.16.M88.4 R8, [R207+0x8000] ;  /* 0x00800000cf08783b */ /* 0x000e680000000200 */
[----:B------:R-:W3:Y:S03]  /*3400*/  LDSM.16.M88.4 R76, [R200+0x15800] ;  /* 0x01580000c84c783b */ /* 0x000ee60000000200 */
[C---:B--2---:R-:W-:Y:S08]  /*3410*/  HMMA.16816.F32 R40, R12.reuse, R48, R40 ;  /* 0x000000300c28723c */ /* 0x044ff00000001828 */
[C---:B------:R-:W-:Y:S08]  /*3420*/  HMMA.16816.F32 R64, R12.reuse, R60, R64 ;  /* 0x0000003c0c40723c */ /* 0x040ff00000001840 */
[C---:B------:R-:W-:Y:S01]  /*3430*/  HMMA.16816.F32 R28, R12.reuse, R62, R24 ;  /* 0x0000003e0c1c723c */ /* 0x040fe20000001818 */
[----:B------:R-:W-:Y:S07]  /*3440*/  LDSM.16.M88.4 R60, [R211+0x4800] ;  /* 0x00480000d33c783b */ /* 0x000fee0000000200 */
[C---:B----4-:R-:W-:Y:S08]  /*3450*/  HMMA.16816.F32 R24, R12.reuse, R72, R20 ;  /* 0x000000480c18723c */ /* 0x050ff00000001814 */
        /* <DEDUP_REMOVED lines=20> */
[----:B------:R-:W-:Y:S03]  /*35a0*/  LDSM.16.M88.4 R76, [R205+0x5000] ;  /* 0x00500000cd4c783b */ /* 0x000fe60000000200 */
[C---:B--2---:R-:W-:Y:S08]  /*35b0*/  HMMA.16816.F32 R40, R12.reuse, R48, R40 ;  /* 0x000000300c28723c */ /* 0x044ff00000001828 */
        /* <DEDUP_REMOVED lines=10> */
[----:B------:R-:W2:Y:S04]  /*3660*/  LDSM.16.M88.4 R12, [R209+0x8000] ;  /* 0x00800000d10c783b */ /* 0x000ea80000000200 */
[----:B------:R-:W3:Y:S03]  /*3670*/  LDSM.16.M88.4 R84, [R205+0x5800] ;  /* 0x00580000cd54783b */ /* 0x000ee60000000200 */
[C---:B-1----:R-:W-:Y:S08]  /*3680*/  HMMA.16816.F32 R24, R8.reuse, R52, R40 ;  /* 0x000000340818723c */ /* 0x042ff00000001828 */
[C---:B------:R-:W-:Y:S08]  /*3690*/  HMMA.16816.F32 R64, R8.reuse, R56, R64 ;  /* 0x000000380840723c */ /* 0x040ff00000001840 */
[C---:B------:R-:W-:Y:S08]  /*36a0*/  HMMA.16816.F32 R40, R8.reuse, R58, R36 ;  /* 0x0000003a0828723c */ /* 0x040ff00000001824 */
[C---:B------:R-:W-:Y:S08]  /*36b0*/  HMMA.16816.F32 R36, R8.reuse, R68, R32 ;  /* 0x000000440824723c */ /* 0x040ff00000001820 */
[C---:B------:R-:W-:Y:S01]  /*36c0*/  HMMA.16816.F32 R32, R8.reuse, R70, R28 ;  /* 0x000000460820723c */ /* 0x040fe2000000181c */
[----:B------:R-:W-:Y:S07]  /*36d0*/  LDSM.16.M88.4 R68, [R211+0x6000] ;  /* 0x00600000d344783b */ /* 0x000fee0000000200 */
[C---:B------:R-:W-:Y:S08]  /*36e0*/  HMMA.16816.F32 R44, R8.reuse, R54, R44 ;  /* 0x00000036082c723c */ /* 0x040ff0000000182c */
[C---:B------:R-:W-:Y:S08]  /*36f0*/  HMMA.16816.F32 R28, R8.reuse, R80, R20 ;  /* 0x00000050081c723c */ /* 0x040ff00000001814 */
[----:B------:R-:W-:Y:S01]  /*3700*/  HMMA.16816.F32 R16, R8, R82, R16 ;  /* 0x000000520810723c */ /* 0x000fe20000001810 */
[----:B------:R-:W-:Y:S04]  /*3710*/  LDSM.16.M88.4 R8, [R207+0xc000] ;  /* 0x00c00000cf08783b */ /* 0x000fe80000000200 */
[----:B------:R-:W1:Y:S03]  /*3720*/  LDSM.16.M88.4 R80, [R200+0x16800] ;  /* 0x01680000c850783b */ /* 0x000e660000000200 */
[C---:B--2---:R-:W-:Y:S08]  /*3730*/  HMMA.16816.F32 R64, R12.reuse, R60, R64 ;  /* 0x0000003c0c40723c */ /* 0x044ff00000001840 */
[C---:B------:R-:W-:Y:S08]  /*3740*/  HMMA.16816.F32 R60, R12.reuse, R62, R40 ;  /* 0x0000003e0c3c723c */ /* 0x040ff00000001828 */
[C---:B------:R-:W-:Y:S08]  /*3750*/  HMMA.16816.F32 R24, R12.reuse, R48, R24 ;  /* 0x000000300c18723c */ /* 0x040ff00000001818 */
[C---:B------:R-:W-:Y:S08]  /*3760*/  HMMA.16816.F32 R56, R12.reuse, R76, R36 ;  /* 0x0000004c0c38723c */ /* 0x040ff00000001824 */
[C---:B------:R-:W-:Y:S01]  /*3770*/  HMMA.16816.F32 R52, R12.reuse, R78, R32 ;  /* 0x0000004e0c34723c */ /* 0x040fe20000001820 */
[----:B------:R-:W-:Y:S07]  /*3780*/  LDSM.16.M88.4 R76, [R211+0x6800] ;  /* 0x00680000d34c783b */ /* 0x000fee0000000200 */
[C---:B------:R-:W-:Y:S08]  /*3790*/  HMMA.16816.F32 R20, R12.reuse, R50, R44 ;  /* 0x000000320c14723c */ /* 0x040ff0000000182c */
[C---:B---3--:R-:W-:Y:S08]  /*37a0*/  HMMA.16816.F32 R48, R12.reuse, R84, R28 ;  /* 0x000000540c30723c */ /* 0x048ff0000000181c */
[----:B------:R-:W-:Y:S01]  /*37b0*/  HMMA.16816.F32 R12, R12, R86, R16 ;  /* 0x000000560c0c723c */ /* 0x000fe20000001810 */
[----:B------:R-:W2:Y:S04]  /*37c0*/  LDSM.16.M88.4 R16, [R208+0xc000] ;  /* 0x00c00000d010783b */ /* 0x000ea80000000200 */
[----:B------:R-:W3:Y:S03]  /*37d0*/  LDSM.16.M88.4 R84, [R211+0x7000] ;  /* 0x00700000d354783b */ /* 0x000ee60000000200 */
[C---:B-1----:R-:W-:Y:S01]  /*37e0*/  HMMA.16816.F32 R36, R8.reuse, R80, R64 ;  /* 0x000000500824723c */ /* 0x042fe20000001840 */
[----:B------:R-:W-:Y:S07]  /*37f0*/  LDSM.16.M88.4 R64, [R206+0x16000] ;  /* 0x01600000ce40783b */ /* 0x000fee0000000200 */
[C---:B------:R-:W-:Y:S01]  /*3800*/  HMMA.16816.F32 R32, R8.reuse, R82, R60 ;  /* 0x000000520820723c */ /* 0x040fe2000000183c */
[----:B------:R-:W-:Y:S04]  /*3810*/  LDSM.16.M88.4 R80, [R206+0x17000] ;  /* 0x01700000ce50783b */ /* 0x000fe80000000200 */
[----:B------:R-:W-:Y:S03]  /*3820*/  LDSM.16.M88.4 R60, [R205+0x6000] ;  /* 0x00600000cd3c783b */ /* 0x000fe60000000200 */
[C---:B------:R-:W-:Y:S08]  /*3830*/  HMMA.16816.F32 R44, R8.reuse, R72, R24 ;  /* 0x00000048082c723c */ /* 0x040ff00000001818 */
[C---:B------:R-:W-:Y:S01]  /*3840*/  HMMA.16816.F32 R28, R8.reuse, R88, R56 ;  /* 0x00000058081c723c */ /* 0x040fe20000001838 */
[----:B------:R-:W-:Y:S07]  /*3850*/  LDSM.16.M88.4 R56, [R205+0x6800] ;  /* 0x00680000cd38783b */ /* 0x000fee0000000200 */
[C---:B------:R-:W-:Y:S01]  /*3860*/  HMMA.16816.F32 R24, R8.reuse, R90, R52 ;  /* 0x0000005a0818723c */ /* 0x040fe20000001834 */
[----:B------:R-:W-:Y:S04]  /*3870*/  LDSM.16.M88.4 R88, [R206+0x17800] ;  /* 0x01780000ce58783b */ /* 0x000fe80000000200 */
[----:B------:R-:W-:Y:S03]  /*3880*/  LDSM.16.M88.4 R52, [R205+0x7000] ;  /* 0x00700000cd34783b */ /* 0x000fe60000000200 */
[C---:B------:R-:W-:Y:S01]  /*3890*/  HMMA.16816.F32 R40, R8.reuse, R74, R20 ;  /* 0x0000004a0828723c */ /* 0x040fe20000001814 */
[----:B------:R-:W-:Y:S07]  /*38a0*/  LDSM.16.M88.4 R72, [R206+0x16800] ;  /* 0x01680000ce48783b */ /* 0x000fee0000000200 */
[C---:B------:R-:W-:Y:S01]  /*38b0*/  HMMA.16816.F32 R20, R8.reuse, R92, R48 ;  /* 0x0000005c0814723c */ /* 0x040fe20000001830 */
[----:B------:R-:W-:Y:S07]  /*38c0*/  LDSM.16.M88.4 R48, [R205+0x7800] ;  /* 0x00780000cd30783b */ /* 0x000fee0000000200 */
[----:B------:R-:W-:Y:S01]  /*38d0*/  HMMA.16816.F32 R8, R8, R94, R12 ;  /* 0x0000005e0808723c */ /* 0x000fe2000000180c */
[----:B------:R-:W1:Y:S07]  /*38e0*/  LDSM.16.M88.4 R12, [R210+0xc000] ;  /* 0x00c00000d20c783b */ /* 0x000e6e0000000200 */
[C---:B--2---:R-:W-:Y:S08]  /*38f0*/  HMMA.16816.F32 R36, R16.reuse, R76, R36 ;  /* 0x0000004c1024723c */ /* 0x044ff00000001824 */
[C---:B------:R-:W-:Y:S08]  /*3900*/  HMMA.16816.F32 R32, R16.reuse, R78, R32 ;  /* 0x0000004e1020723c */ /* 0x040ff00000001820 */
[C---:B---3--:R-:W-:Y:S08]  /*3910*/  HMMA.16816.F32 R28, R16.reuse, R84, R28 ;  /* 0x00000054101c723c */ /* 0x048ff0000000181c */
[C---:B------:R-:W-:Y:S08]  /*3920*/  HMMA.16816.F32 R24, R16.reuse, R86, R24 ;  /* 0x000000561018723c */ /* 0x040ff00000001818 */
[C---:B------:R-:W-:Y:S08]  /*3930*/  HMMA.16816.F32 R44, R16.reuse, R68, R44 ;  /* 0x00000044102c723c */ /* 0x040ff0000000182c */
[C---:B------:R-:W-:Y:S08]  /*3940*/  HMMA.16816.F32 R40, R16.reuse, R70, R40 ;  /* 0x000000461028723c */ /* 0x040ff00000001828 */
[C---:B------:R-:W-:Y:S08]  /*3950*/  HMMA.16816.F32 R20, R16.reuse, R96, R20 ;  /* 0x000000601014723c */ /* 0x040ff00000001814 */
[----:B------:R-:W-:Y:S01]  /*3960*/  HMMA.16816.F32 R16, R16, R98, R8 ;  /* 0x000000621010723c */ /* 0x000fe20000001808 */
[----:B------:R-:W2:Y:S01]  /*3970*/  LDSM.16.M88.4 R8, [R209+0xc000] ;  /* 0x00c00000d108783b */ /* 0x000ea20000000200 */
[----:B------:R-:W-:-:S06]  /*3980*/  DEPBAR.LE SB0, 0x0 ;  /* 0x000080000000791a */ /* 0x000fcc0000000000 */
[C---:B-1----:R-:W-:Y:S08]  /*3990*/  HMMA.16816.F32 R36, R12.reuse, R72, R36 ;  /* 0x000000480c24723c */ /* 0x042ff00000001824 */
[C---:B------:R-:W-:Y:S08]  /*39a0*/  HMMA.16816.F32 R32, R12.reuse, R74, R32 ;  /* 0x0000004a0c20723c */ /* 0x040ff00000001820 */
[C---:B------:R-:W-:Y:S08]  /*39b0*/  HMMA.16816.F32 R28, R12.reuse, R80, R28 ;  /* 0x000000500c1c723c */ /* 0x040ff0000000181c */
[C---:B------:R-:W-:Y:S08]  /*39c0*/  HMMA.16816.F32 R24, R12.reuse, R82, R24 ;  /* 0x000000520c18723c */ /* 0x040ff00000001818 */
[C---:B------:R-:W-:Y:S08]  /*39d0*/  HMMA.16816.F32 R44, R12.reuse, R64, R44 ;  /* 0x000000400c2c723c */ /* 0x040ff0000000182c */
[C---:B------:R-:W-:Y:S08]  /*39e0*/  HMMA.16816.F32 R40, R12.reuse, R66, R40 ;  /* 0x000000420c28723c */ /* 0x040ff00000001828 */
[C---:B------:R-:W-:Y:S08]  /*39f0*/  HMMA.16816.F32 R20, R12.reuse, R88, R20 ;  /* 0x000000580c14723c */ /* 0x040ff00000001814 */
[----:B------:R-:W-:Y:S08]  /*3a00*/  HMMA.16816.F32 R12, R12, R90, R16 ;  /* 0x0000005a0c0c723c */ /* 0x000ff00000001810 */
[C---:B--2---:R-:W-:Y:S08]  /*3a10*/  HMMA.16816.F32 R36, R8.reuse, R56, R36 ;  /* 0x000000380824723c */ /* 0x044ff00000001824 */
[C---:B------:R-:W-:Y:S08]  /*3a20*/  HMMA.16816.F32 R56, R8.reuse, R58, R32 ;  /* 0x0000003a0838723c */ /* 0x040ff00000001820 */
[C---:B------:R-:W-:Y:S08]  /*3a30*/  HMMA.16816.F32 R32, R8.reuse, R52, R28 ;  /* 0x000000340820723c */ /* 0x040ff0000000181c */
[C---:B------:R-:W-:Y:S01]  /*3a40*/  HMMA.16816.F32 R52, R8.reuse, R54, R24 ;  /* 0x000000360834723c */ /* 0x040fe20000001818 */
[----:B------:R-:W1:Y:S07]  /*3a50*/  LDC.U8 R25, c[0x0][0x2d8] ;  /* 0x0000b600ff197b82 */ /* 0x000e6e0000000000 */
[C---:B------:R-:W-:Y:S08]  /*3a60*/  HMMA.16816.F32 R28, R8.reuse, R48, R20 ;  /* 0x00000030081c723c */ /* 0x040ff00000001814 */
[C---:B------:R-:W-:Y:S08]  /*3a70*/  HMMA.16816.F32 R44, R8.reuse, R60, R44 ;  /* 0x0000003c082c723c */ /* 0x040ff0000000182c */
[C---:B------:R-:W-:Y:S08]  /*3a80*/  HMMA.16816.F32 R40, R8.reuse, R62, R40 ;  /* 0x0000003e0828723c */ /* 0x040ff00000001828 */
[----:B------:R-:W-:Y:S07]  /*3a90*/  HMMA.16816.F32 R48, R8, R50, R12 ;  /* 0x000000320830723c */ /* 0x000fee000000180c */
[----:B------:R-:W-:-:S02]  /*3aa0*/  IMNMX R13, R100, UR8, PT ;  /* 0x00000008640d7c17 */ /* 0x000fc4000b800200 */
[----:B------:R-:W-:Y:S01]  /*3ab0*/  IMNMX R14, R2, UR8, PT ;  /* 0x00000008020e7c17 */ /* 0x000fe2000b800200 */
        /* <DEDUP_REMOVED lines=40> */
[----:B------:R-:W-:-:S03]  /*3d40*/  @!P4 LEA R6, P1, R3, c[0x0][0x168], 0x1 ;  /* 0x00005a000306ca11 */ /* 0x000fc600078208ff */
        /* <DEDUP_REMOVED lines=31> */
.L_x_714:
[----:B------:R-:W-:Y:S05]  /*3f40*/  BSYNC B0 ;  /* 0x0000000000007941 */ /* 0x000fea0003800000 */
.L_x_713:
[----:B------:R-:W0:Y:S02]  /*3f50*/  LDGDEPBAR ;  /* 0x00000000000079af */ /* 0x000e240000000000 */
.L_x_712:
[----:B-1----:R-:W-:Y:S01]  /*3f60*/  IMAD.U32 R2, RZ, RZ, UR38 ;  /* 0x00000026ff027e24 */ /* 0x002fe2000f8e00ff */
[----:B------:R-:W-:Y:S01]  /*3f70*/  STL [R1+0x5c], R208 ;  /* 0x00005cd001007387 */ /* 0x000fe20000100800 */
[----:B------:R-:W-:Y:S01]  /*3f80*/  IMAD.WIDE.U32 R230, R104, -0x326172a9, RZ ;  /* 0xcd9e8d5768e67825 */ /* 0x000fe200078e00ff */
[----:B------:R-:W-:Y:S01]  /*3f90*/  USHF.L.U32 UR4, UR38, 0x1, URZ ;  /* 0x0000000126047899 */ /* 0x000fe2000800063f */
[----:B------:R-:W-:Y:S01]  /*3fa0*/  PRMT R252, R25, 0x7054, R25 ;  /* 0x0000705419fc7816 */ /* 0x000fe20000000019 */
[----:B------:R-:W-:Y:S01]  /*3fb0*/  STL [R1+0x58], R207 ;  /* 0x000058cf01007387 */ /* 0x000fe20000100800 */
[----:B------:R-:W-:Y:S01]  /*3fc0*/  IMAD R2, R2, 0x40, R105 ;  /* 0x0000004002027824 */ /* 0x000fe200078e0269 */
[----:B------:R-:W-:Y:S01]  /*3fd0*/  UIADD3 UR14, UR37, -0x4498517b, URZ ;  /* 0xbb67ae85250e7890 */ /* 0x000fe2000fffe03f */
[----:B------:R-:W-:Y:S01]  /*3fe0*/  IMAD.WIDE.U32 R168, R103, -0x2daee0ad, RZ ;  /* 0xd2511f5367a87825 */ /* 0x000fe200078e00ff */
[----:B------:R-:W-:Y:S01]  /*3ff0*/  STL [R1+0x54], R206 ;  /* 0x000054ce01007387 */ /* 0x000fe20000100800 */
[----:B------:R-:W-:Y:S01]  /*4000*/  UIADD3 UR15, UR36, -0x61c88647, URZ ;  /* 0x9e3779b9240f7890 */ /* 0x000fe2000fffe03f */
[C---:B------:R-:W-:Y:S01]  /*4010*/  IADD3 R3, R2.reuse, 0x1, RZ ;  /* 0x0000000102037810 */ /* 0x040fe20007ffe0ff */
[----:B------:R-:W-:Y:S01]  /*4020*/  UIADD3 UR13, UR36, 0x3c6ef372, URZ ;  /* 0x3c6ef372240d7890 */ /* 0x000fe2000fffe03f */
[C---:B------:R-:W-:Y:S01]  /*4030*/  IADD3 R6, R2.reuse, 0x8, RZ ;  /* 0x0000000802067810 */ /* 0x040fe20007ffe0ff */
[----:B------:R-:W-:Y:S01]  /*4040*/  STL [R1+0x50], R205 ;  /* 0x000050cd01007387 */ /* 0x000fe20000100800 */
[CC--:B------:R-:W-:Y:S01]  /*4050*/  ISETP.GE.AND P1, PT, R3.reuse, R13.reuse, PT ;  /* 0x0000000d0300720c */ /* 0x0c0fe20003f26270 */
[----:B------:R-:W-:Y:S01]  /*4060*/  UIADD3 UR12, UR37, 0x76cf5d0a, URZ ;  /* 0x76cf5d0a250c7890 */ /* 0x000fe2000fffe03f */
[-C--:B------:R-:W-:Y:S01]  /*4070*/  ISETP.GE.AND P5, PT, R3, R14.reuse, PT ;  /* 0x0000000e0300720c */ /* 0x080fe20003fa6270 */
[----:B------:R-:W-:Y:S01]  /*4080*/  STL [R1+0x4c], R200 ;  /* 0x00004cc801007387 */ /* 0x000fe20000100800 */
[----:B------:R-:W-:Y:S01]  /*4090*/  IADD3 R3, R2, 0x9, RZ ;  /* 0x0000000902037810 */ /* 0x000fe20007ffe0ff */
[----:B------:R-:W-:Y:S01]  /*40a0*/  UIADD3 UR10, UR37, 0x32370b8f, URZ ;  /* 0x32370b8f250a7890 */ /* 0x000fe2000fffe03f */
[-C--:B------:R-:W-:Y:S01]  /*40b0*/  ISETP.GE.AND P2, PT, R6, R14.reuse, PT ;  /* 0x0000000e0600720c */ /* 0x080fe20003f46270 */
[----:B------:R-:W-:Y:S01]  /*40c0*/  UIADD3 UR9, UR36, 0x78dde6e4, URZ ;  /* 0x78dde6e424097890 */ /* 0x000fe2000fffe03f */
[CC--:B------:R-:W-:Y:S01]  /*40d0*/  ISETP.GE.AND P6, PT, R3.reuse, R14.reuse, PT ;  /* 0x0000000e0300720c */ /* 0x0c0fe20003fc6270 */
[----:B------:R-:W-:Y:S01]  /*40e0*/  UIADD3 UR11, UR36, -0x255992d5, URZ ;  /* 0xdaa66d2b240b7890 */ /* 0x000fe2000fffe03f */
[-C--:B------:R-:W-:Y:S01]  /*40f0*/  ISETP.GE.AND P4, PT, R3, R13.reuse, PT ;  /* 0x0000000d0300720c */ /* 0x080fe20003f86270 */
[----:B------:R-:W-:Y:S01]  /*4100*/  UIADD3 UR6, UR37, -0x56f99767, URZ ;  /* 0xa906689925067890 */ /* 0x000fe2000fffe03f */
[C---:B------:R-:W-:Y:S01]  /*4110*/  IADD3 R3, R2.reuse, 0x11, RZ ;  /* 0x0000001102037810 */ /* 0x040fe20007ffe0ff */
[----:B------:R-:W-:Y:S01]  /*4120*/  UIADD3 UR8, UR37, -0x126145ec, URZ ;  /* 0xed9eba1425087890 */ /* 0x000fe2000fffe03f */
[----:B------:R-:W-:Y:S01]  /*4130*/  FSEL R20, R43, -INF , !P6 ;  /* 0xff8000002b147808 */ /* 0x000fe20007000000 */
[----:B------:R-:W-:Y:S01]  /*4140*/  IMAD.SHL.U32 R201, R5, 0x2, RZ ;  /* 0x0000000205c97824 */ /* 0x000fe200078e00ff */
[-C--:B------:R-:W-:Y:S01]  /*4150*/  ISETP.GE.AND P6, PT, R2, R13.reuse, PT ;  /* 0x0000000d0200720c */ /* 0x080fe20003fc6270 */
[----:B------:R-:W-:Y:S01]  /*4160*/  UIADD3 UR16, UR36, -0x4ab325aa, URZ ;  /* 0xb54cda5624107890 */ /* 0x000fe2000fffe03f */
[----:B------:R-:W-:Y:S01]  /*4170*/  FSEL R19, R42, -INF , !P2 ;  /* 0xff8000002a137808 */ /* 0x000fe20005000000 */
[----:B------:R-:W-:Y:S01]  /*4180*/  IMAD R204, R0, 0x2, R201 ;  /* 0x0000000200cc7824 */ /* 0x000fe200078e02c9 */
[----:B------:R-:W-:Y:S01]  /*4190*/  FSEL R18, R41, -INF , !P4 ;  /* 0xff80000029127808 */ /* 0x000fe20006000000 */
[----:B------:R-:W-:Y:S01]  /*41a0*/  UIADD3 UR7, UR36, 0x1715609d, URZ ;  /* 0x1715609d24077890 */ /* 0x000fe2000fffe03f */
[C---:B------:R-:W-:Y:S01]  /*41b0*/  ISETP.GE.AND P2, PT, R3.reuse, R13, PT ;  /* 0x0000000d0300720c */ /* 0x040fe20003f46270 */
[----:B------:R-:W-:Y:S01]  /*41c0*/  UIADD3 UR17, UR37, 0x646e171e, URZ ;  /* 0x646e171e25117890 */ /* 0x000fe2000fffe03f */
[----:B------:R-:W-:-:S02]  /*41d0*/  ISETP.GE.AND P4, PT, R3, R14, PT ;  /* 0x0000000e0300720c */ /* 0x000fc40003f86270 */
[----:B------:R-:W-:Y:S02]  /*41e0*/  IADD3 R3, R2, 0x19, RZ ;  /* 0x0000001902037810 */ /* 0x000fe40007ffe0ff */
[-C--:B------:R-:W-:Y:S02]  /*41f0*/  ISETP.GE.AND P3, PT, R6, R13.reuse, PT ;  /* 0x0000000d0600720c */ /* 0x080fe40003f66270 */
[----:B------:R-:W-:Y:S02]  /*4200*/  FSEL R15, R45, -INF , !P1 ;  /* 0xff8000002d0f7808 */ /* 0x000fe40004800000 */
[----:B------:R-:W-:Y:S02]  /*4210*/  FSEL R11, R44, -INF , !P6 ;  /* 0xff8000002c0b7808 */ /* 0x000fe40007000000 */
[----:B------:R-:W-:Y:S02]  /*4220*/  FSEL R77, R37, -INF , !P2 ;  /* 0xff800000254d7808 */ /* 0x000fe40005000000 */
[----:B------:R-:W-:-:S02]  /*4230*/  ISETP.GE.AND P6, PT, R3, R13, PT ;  /* 0x0000000d0300720c */ /* 0x000fc40003fc6270 */
[----:B------:R-:W-:Y:S02]  /*4240*/  ISETP.GE.AND P2, PT, R3, R14, PT ;  /* 0x0000000e0300720c */ /* 0x000fe40003f46270 */
[----:B------:R-:W-:Y:S02]  /*4250*/  IADD3 R6, R2, 0x10, RZ ;  /* 0x0000001002067810 */ /* 0x000fe40007ffe0ff */
[----:B------:R-:W-:Y:S02]  /*4260*/  FSEL R16, R40, -INF , !P3 ;  /* 0xff80000028107808 */ /* 0x000fe40005800000 */
[----:B------:R-:W-:Y:S02]  /*4270*/  FMNMX.FTZ R3, R11, R15, !PT ;  /* 0x0000000f0b037209 */ /* 0x000fe40007810000 */
[----:B------:R-:W-:Y:S02]  /*4280*/  ISETP.GE.AND P1, PT, R6, R13, PT ;  /* 0x0000000d0600720c */ /* 0x000fe40003f26270 */
[----:B------:R-:W-:-:S02]  /*4290*/  FMNMX.FTZ R3, R16, R3, !PT ;  /* 0x0000000310037209 */ /* 0x000fc40007810000 */
[----:B------:R-:W-:Y:S02]  /*42a0*/  ISETP.GE.AND P3, PT, R6, R14, PT ;  /* 0x0000000e0600720c */ /* 0x000fe40003f66270 */
[----:B------:R-:W-:Y:S02]  /*42b0*/  IADD3 R6, R2, 0x18, RZ ;  /* 0x0000001802067810 */ /* 0x000fe40007ffe0ff */
[----:B------:R-:W-:Y:S02]  /*42c0*/  FSEL R76, R36, -INF , !P1 ;  /* 0xff800000244c7808 */ /* 0x000fe40004800000 */
[----:B------:R-:W-:Y:S02]  /*42d0*/  FMNMX.FTZ R3, R18, R3, !PT ;  /* 0x0000000312037209 */ /* 0x000fe40007810000 */
[----:B------:R-:W-:Y:S02]  /*42e0*/  ISETP.GE.AND P1, PT, R6, R13, PT ;  /* 0x0000000d0600720c */ /* 0x000fe40003f26270 */
[----:B------:R-:W-:-:S02]  /*42f0*/  FMNMX.FTZ R3, R76, R3, !PT ;  /* 0x000000034c037209 */ /* 0x000fc40007810000 */
[----:B------:R-:W-:Y:S02]  /*4300*/  FSEL R78, R38, -INF , !P3 ;  /* 0xff800000264e7808 */ /* 0x000fe40005800000 */
[----:B------:R-:W-:Y:S02]  /*4310*/  ISETP.GE.AND P3, PT, R6, R14, PT ;  /* 0x0000000e0600720c */ /* 0x000fe40003f66270 */
[----:B------:R-:W-:Y:S02]  /*4320*/  IADD3 R6, R2, 0x20, RZ ;  /* 0x0000002002067810 */ /* 0x000fe40007ffe0ff */
[----:B------:R-:W-:Y:S02]  /*4330*/  FSEL R63, R56, -INF , !P1 ;  /* 0xff800000383f7808 */ /* 0x000fe40004800000 */
[----:B------:R-:W-:Y:S02]  /*4340*/  FMNMX.FTZ R3, R77, R3, !PT ;  /* 0x000000034d037209 */ /* 0x000fe40007810000 */
[----:B------:R-:W-:-:S02]  /*4350*/  FSEL R24, R47, -INF , !P5 ;  /* 0xff8000002f187808 */ /* 0x000fc40006800000 */
[----:B------:R-:W-:Y:S02]  /*4360*/  FSEL R79, R39, -INF , !P4 ;  /* 0xff800000274f7808 */ /* 0x000fe40006000000 */
[----:B------:R-:W-:Y:S01]  /*4370*/  ISETP.GE.AND P5, PT, R6, R13, PT ;  /* 0x0000000d0600720c */ /* 0x000fe20003fa6270 */
[----:B------:R-:W-:Y:S01]  /*4380*/  LDSM.16.MT88.4 R36, [R201+0x18000] ;  /* 0x01800000c924783b */ /* 0x000fe20000004200 */
[----:B------:R-:W-:Y:S02]  /*4390*/  FSEL R62, R57, -INF , !P6 ;  /* 0xff800000393e7808 */ /* 0x000fe40007000000 */
[----:B------:R-:W-:Y:S02]  /*43a0*/  FMNMX.FTZ R3, R63, R3, !PT ;  /* 0x000000033f037209 */ /* 0x000fe40007810000 */
[-C--:B------:R-:W-:Y:S02]  /*43b0*/  ISETP.GE.AND P4, PT, R2, R14.reuse, PT ;  /* 0x0000000e0200720c */ /* 0x080fe40003f86270 */
[----:B------:R-:W-:-:S02]  /*43c0*/  ISETP.GE.AND P1, PT, R6, R14, PT ;  /* 0x0000000e0600720c */ /* 0x000fc40003f26270 */
[C---:B------:R-:W-:Y:S02]  /*43d0*/  IADD3 R6, R2.reuse, 0x21, RZ ;  /* 0x0000002102067810 */ /* 0x040fe40007ffe0ff */
[C---:B------:R-:W-:Y:S02]  /*43e0*/  IADD3 R7, R2.reuse, 0x28, RZ ;  /* 0x0000002802077810 */ /* 0x040fe40007ffe0ff */
[C---:B------:R-:W-:Y:S02]  /*43f0*/  IADD3 R8, R2.reuse, 0x29, RZ ;  /* 0x0000002902087810 */ /* 0x040fe40007ffe0ff */
[C---:B------:R-:W-:Y:S02]  /*4400*/  IADD3 R12, R2.reuse, 0x30, RZ ;  /* 0x00000030020c7810 */ /* 0x040fe40007ffe0ff */
[C---:B------:R-:W-:Y:S02]  /*4410*/  IADD3 R10, R2.reuse, 0x31, RZ ;  /* 0x00000031020a7810 */ /* 0x040fe40007ffe0ff */
[----:B------:R-:W-:-:S02]  /*4420*/  IADD3 R17, R2, 0x38, RZ ;  /* 0x0000003802117810 */ /* 0x000fc40007ffe0ff */
[----:B------:R-:W-:Y:S02]  /*4430*/  IADD3 R9, R2, 0x39, RZ ;  /* 0x0000003902097810 */ /* 0x000fe40007ffe0ff */
[----:B------:R-:W-:Y:S02]  /*4440*/  FSEL R149, R32, -INF , !P5 ;  /* 0xff80000020957808 */ /* 0x000fe40006800000 */
[----:B------:R-:W-:Y:S02]  /*4450*/  FMNMX.FTZ R2, R62, R3, !PT ;  /* 0x000000033e027209 */ /* 0x000fe40007810000 */
[----:B------:R-:W-:Y:S02]  /*4460*/  FSEL R21, R46, -INF , !P4 ;  /* 0xff8000002e157808 */ /* 0x000fe40006000000 */
[----:B------:R-:W-:Y:S02]  /*4470*/  ISETP.GE.AND P6, PT, R6, R13, PT ;  /* 0x0000000d0600720c */ /* 0x000fe40003fc6270 */
[----:B------:R-:W-:-:S02]  /*4480*/  FMNMX.FTZ R3, R149, R2, !PT ;  /* 0x0000000295037209 */ /* 0x000fc40007810000 */
[----:B------:R-:W-:Y:S02]  /*4490*/  FMNMX.FTZ R2, R21, R24, !PT ;  /* 0x0000001815027209 */ /* 0x000fe40007810000 */
[-C--:B------:R-:W-:Y:S02]  /*44a0*/  ISETP.GE.AND P4, PT, R7, R13.reuse, PT ;  /* 0x0000000d0700720c */ /* 0x080fe40003f86270 */
[----:B------:R-:W-:Y:S02]  /*44b0*/  FSEL R171, R33, -INF , !P6 ;  /* 0xff80000021ab7808 */ /* 0x000fe40007000000 */
[----:B------:R-:W-:Y:S02]  /*44c0*/  FMNMX.FTZ R2, R19, R2, !PT ;  /* 0x0000000213027209 */ /* 0x000fe40007810000 */
[----:B------:R-:W-:Y:S02]  /*44d0*/  ISETP.GE.AND P5, PT, R8, R13, PT ;  /* 0x0000000d0800720c */ /* 0x000fe40003fa6270 */
[----:B------:R-:W-:-:S02]  /*44e0*/  FSEL R189, R52, -INF , !P4 ;  /* 0xff80000034bd7808 */ /* 0x000fc40006000000 */
[----:B------:R-:W-:Y:S02]  /*44f0*/  FMNMX.FTZ R3, R171, R3, !PT ;  /* 0x00000003ab037209 */ /* 0x000fe40007810000 */
[----:B------:R-:W-:Y:S02]  /*4500*/  FMNMX.FTZ R2, R20, R2, !PT ;  /* 0x0000000214027209 */ /* 0x000fe40007810000 */
[----:B------:R-:W-:Y:S02]  /*4510*/  ISETP.GE.AND P4, PT, R12, R13, PT ;  /* 0x0000000d0c00720c */ /* 0x000fe40003f86270 */
[----:B------:R-:W-:Y:S02]  /*4520*/  FSEL R191, R53, -INF , !P5 ;  /* 0xff80000035bf7808 */ /* 0x000fe40006800000 */
[----:B------:R-:W-:Y:S02]  /*4530*/  FMNMX.FTZ R3, R189, R3, !PT ;  /* 0x00000003bd037209 */ /* 0x000fe40007810000 */
[----:B------:R-:W-:-:S02]  /*4540*/  FMNMX.FTZ R2, R78, R2, !PT ;  /* 0x000000024e027209 */ /* 0x000fc40007810000 */
[----:B------:R-:W-:Y:S02]  /*4550*/  ISETP.GE.AND P6, PT, R10, R13, PT ;  /* 0x0000000d0a00720c */ /* 0x000fe40003fc6270 */
[----:B------:R-:W-:Y:S02]  /*4560*/  FSEL R237, R28, -INF , !P4 ;  /* 0xff8000001ced7808 */ /* 0x000fe40006000000 */
[----:B------:R-:W-:Y:S02]  /*4570*/  FMNMX.FTZ R3, R191, R3, !PT ;  /* 0x00000003bf037209 */ /* 0x000fe40007810000 */
[----:B------:R-:W-:Y:S02]  /*4580*/  FSEL R60, R58, -INF , !P3 ;  /* 0xff8000003a3c7808 */ /* 0x000fe40005800000 */
[----:B------:R-:W-:Y:S02]  /*4590*/  FMNMX.FTZ R2, R79, R2, !PT ;  /* 0x000000024f027209 */ /* 0x000fe40007810000 */
[----:B------:R-:W-:-:S02]  /*45a0*/  ISETP.GE.AND P5, PT, R17, R13, PT ;  /* 0x0000000d1100720c */ /* 0x000fc40003fa6270 */
[----:B------:R-:W-:Y:S02]  /*45b0*/  FSEL R249, R29, -INF , !P6 ;  /* 0xff8000001df97808 */ /* 0x000fe40007000000 */
[----:B------:R-:W-:Y:S02]  /*45c0*/  FMNMX.FTZ R3, R237, R3, !PT ;  /* 0x00000003ed037209 */ /* 0x000fe40007810000 */
[----:B------:R-:W-:Y:S02]  /*45d0*/  FSEL R61, R59, -INF , !P2 ;  /* 0xff8000003b3d7808 */ /* 0x000fe40005000000 */
[----:B------:R-:W-:Y:S01]  /*45e0*/  FMNMX.FTZ R2, R60, R2, !PT ;  /* 0x000000023c027209 */ /* 0x000fe20007810000 */
[----:B------:R-:W-:Y:S01]  /*45f0*/  LDSM.16.MT88.4 R56, [R204+0x18000] ;  /* 0x01800000cc38783b */ /* 0x000fe20000004200 */
[----:B------:R-:W-:Y:S02]  /*4600*/  ISETP.GE.AND P4, PT, R9, R13, PT ;  /* 0x0000000d0900720c */ /* 0x000fe40003f86270 */
[----:B------:R-:W-:-:S02]  /*4610*/  FSEL R248, R48, -INF , !P5 ;  /* 0xff80000030f87808 */ /* 0x000fc40006800000 */
[----:B------:R-:W-:Y:S02]  /*4620*/  FMNMX.FTZ R148, R249, R3, !PT ;  /* 0x00000003f9947209 */ /* 0x000fe40007810000 */
[----:B------:R-:W-:Y:S02]  /*4630*/  ISETP.GE.AND P2, PT, R6, R14, PT ;  /* 0x0000000e0600720c */ /* 0x000fe40003f46270 */
[----:B------:R-:W-:Y:S02]  /*4640*/  FSEL R170, R34, -INF , !P1 ;  /* 0xff80000022aa7808 */ /* 0x000fe40004800000 */
[----:B------:R-:W-:Y:S02]  /*4650*/  FMNMX.FTZ R2, R61, R2, !PT ;  /* 0x000000023d027209 */ /* 0x000fe40007810000 */
[----:B------:R-:W-:Y:S02]  /*4660*/  FSEL R250, R49, -INF , !P4 ;  /* 0xff80000031fa7808 */ /* 0x000fe40006000000 */
[----:B------:R-:W-:-:S02]  /*4670*/  FMNMX.FTZ R148, R248, R148, !PT ;  /* 0x00000094f8947209 */ /* 0x000fc40007810000 */
[----:B------:R-:W-:Y:S02]  /*4680*/  ISETP.GE.AND P1, PT, R7, R14, PT ;  /* 0x0000000e0700720c */ /* 0x000fe40003f26270 */
[----:B------:R-:W-:Y:S02]  /*4690*/  FSEL R228, R35, -INF , !P2 ;  /* 0xff80000023e47808 */ /* 0x000fe40005000000 */
[----:B------:R-:W-:Y:S01]  /*46a0*/  FMNMX.FTZ R2, R170, R2, !PT ;  /* 0x00000002aa027209 */ /* 0x000fe20007810000 */
[----:B------:R-:W-:Y:S01]  /*46b0*/  LDSM.16.MT88.4 R32, [R201+0x1a000] ;  /* 0x01a00000c920783b */ /* 0x000fe20000004200 */
[----:B------:R-:W-:Y:S02]  /*46c0*/  FMNMX.FTZ R148, R250, R148, !PT ;  /* 0x00000094fa947209 */ /* 0x000fe40007810000 */
[----:B------:R-:W-:Y:S02]  /*46d0*/  ISETP.GE.AND P2, PT, R8, R14, PT ;  /* 0x0000000e0800720c */ /* 0x000fe40003f46270 */
[----:B------:R-:W-:Y:S01]  /*46e0*/  FSEL R188, R54, -INF , !P1 ;  /* 0xff80000036bc7808 */ /* 0x000fe20004800000 */
[----:B------:R-:W1:Y:S01]  /*46f0*/  SHFL.BFLY PT, R3, R148, 0x2, 0x1f ;  /* 0x0c401f0094037f89 */ /* 0x000e6200000e0000 */
[----:B------:R-:W-:-:S02]  /*4700*/  FMNMX.FTZ R2, R228, R2, !PT ;  /* 0x00000002e4027209 */ /* 0x000fc40007810000 */
[----:B------:R-:W-:Y:S02]  /*4710*/  ISETP.GE.AND P1, PT, R12, R14, PT ;  /* 0x0000000e0c00720c */ /* 0x000fe40003f26270 */
[----:B------:R-:W-:Y:S02]  /*4720*/  FSEL R190, R55, -INF , !P2 ;  /* 0xff80000037be7808 */ /* 0x000fe40005000000 */
[----:B------:R-:W-:Y:S01]  /*4730*/  FMNMX.FTZ R2, R188, R2, !PT ;  /* 0x00000002bc027209 */ /* 0x000fe20007810000 */
[----:B------:R-:W-:Y:S01]  /*4740*/  LDSM.16.MT88.4 R52, [R201+0x1e000] ;  /* 0x01e00000c934783b */ /* 0x000fe20000004200 */
        /* <DEDUP_REMOVED lines=13> */
[----:B------:R-:W-:Y:S01]  /*4820*/  LOP3.LUT R3, R101, UR36, RZ, 0x3c, !PT ;  /* 0x0000002465037c12 */ /* 0x000fe2000f8e3cff */
[----:B------:R-:W1:Y:S01]  /*4830*/  SHFL.BFLY PT, R9, R148, 0x1, 0x1f ;  /* 0x0c201f0094097f89 */ /* 0x000e6200000e0000 */
[----:B------:R-:W-:-:S02]  /*4840*/  LEA R202, R4, R201, 0x1 ;  /* 0x000000c904ca7211 */ /* 0x000fc400078e08ff */
[----:B------:R-:W-:Y:S01]  /*4850*/  LOP3.LUT R6, R231, R3, RZ, 0x3c, !PT ;  /* 0x00000003e7067212 */ /* 0x000fe200078e3cff */
[----:B------:R-:W2:Y:S02]  /*4860*/  SHFL.BFLY PT, R10, R2, 0x2, 0x1f ;  /* 0x0c401f00020a7f89 */ /* 0x000ea400000e0000 */
[----:B------:R-:W-:Y:S02]  /*4870*/  IMAD R203, R0, 0x2, R202 ;  /* 0x0000000200cb7824 */ /* 0x000fe400078e02ca */
[----:B------:R3:W-:Y:S01]  /*4880*/  STL [R1+0x34], R3 ;  /* 0x0000340301007387 */ /* 0x0007e20000100800 */
[----:B------:R-:W-:-:S03]  /*4890*/  IMAD.WIDE.U32 R46, R6, -0x2daee0ad, RZ ;  /* 0xd2511f53062e7825 */ /* 0x000fc600078e00ff */
[----:B------:R-:W-:Y:S02]  /*48a0*/  LDSM.16.MT88.4 R28, [R202+0x1a000] ;  /* 0x01a00000ca1c783b */ /* 0x000fe40000004200 */
[----:B------:R-:W-:Y:S02]  /*48b0*/  LOP3.LUT R8, R47, UR14, R168, 0x96, !PT ;  /* 0x0000000e2f087c12 */ /* 0x000fe4000f8e96a8 */
[----:B------:R-:W-:Y:S03]  /*48c0*/  LDSM.16.MT88.4 R48, [R202+0x18000] ;  /* 0x01800000ca30783b */ /* 0x000fe60000004200 */
[----:B------:R-:W-:Y:S01]  /*48d0*/  IMAD.WIDE.U32 R238, R8, -0x326172a9, RZ ;  /* 0xcd9e8d5708ee7825 */ /* 0x000fe200078e00ff */
[----:B------:R-:W-:Y:S01]  /*48e0*/  LDSM.16.MT88.4 R40, [R203+0x18000] ;  /* 0x01800000cb28783b */ /* 0x000fe20000004200 */
[----:B-1----:R-:W-:-:S03]  /*48f0*/  FMNMX.FTZ R148, R148, R9, !PT ;  /* 0x0000000994947209 */ /* 0x002fc60007810000 */
        /* <DEDUP_REMOVED lines=8> */
[----:B------:R-:W-:-:S05]  /*4980*/  LOP3.LUT R3, R169, UR37, R3, 0x96, !PT ;  /* 0x00000025a9037c12 */ /* 0x000fca000f8e9603 */
[----:B------:R-:W-:-:S05]  /*4990*/  IMAD.WIDE.U32 R6, R3, -0x326172a9, RZ ;  /* 0xcd9e8d5703067825 */ /* 0x000fca00078e00ff */
[----:B------:R-:W-:Y:S01]  /*49a0*/  LOP3.LUT R3, R7, UR15, R230, 0x96, !PT ;  /* 0x0000000f07037c12 */ /* 0x000fe2000f8e96e6 */
[----:B------:R-:W-:Y:S01]  /*49b0*/  FFMA.FTZ R7, R11, c[0x0][0x23c], -R12 ;  /* 0x00008f000b077a23 */ /* 0x000fe2000001080c */
[----:B------:R-:W-:-:S03]  /*49c0*/  LOP3.LUT R6, R239, UR13, R6, 0x96, !PT ;  /* 0x0000000def067c12 */ /* 0x000fc6000f8e9606 */
[----:B------:R-:W-:Y:S01]  /*49d0*/  IMAD.WIDE.U32 R2, R3, -0x2daee0ad, RZ ;  /* 0xd2511f5303027825 */ /* 0x000fe200078e00ff */
[----:B------:R2:W-:Y:S03]  /*49e0*/  MUFU.EX2 R185, R7 ;  /* 0x0000000700b97308 */ /* 0x0005e60000000800 */
[----:B------:R-:W-:Y:S01]  /*49f0*/  IMAD.WIDE.U32 R22, R6, -0x2daee0ad, RZ ;  /* 0xd2511f5306167825 */ /* 0x000fe200078e00ff */
[----:B------:R-:W-:-:S04]  /*4a00*/  LOP3.LUT R3, R3, UR12, R46, 0x96, !PT ;  /* 0x0000000c03037c12 */ /* 0x000fc8000f8e962e */
[----:B------:R-:W-:Y:S01]  /*4a10*/  LOP3.LUT R6, R23, UR10, R2, 0x96, !PT ;  /* 0x0000000a17067c12 */ /* 0x000fe2000f8e9602 */
[----:B------:R-:W-:-:S04]  /*4a20*/  IMAD.WIDE.U32 R2, R3, -0x326172a9, RZ ;  /* 0xcd9e8d5703027825 */ /* 0x000fc800078e00ff */
[----:B------:R-:W-:Y:S01]  /*4a30*/  IMAD.WIDE.U32 R160, R6, -0x326172a9, RZ ;  /* 0xcd9e8d5706a07825 */ /* 0x000fe200078e00ff */
[----:B------:R-:W-:Y:S02]  /*4a40*/  LOP3.LUT R6, R3, UR11, R238, 0x96, !PT ;  /* 0x0000000b03067c12 */ /* 0x000fe4000f8e96ee */
[----:B-1----:R-:W-:Y:S01]  /*4a50*/  FMNMX.FTZ R3, R8, R9, !PT ;  /* 0x0000000908037209 */ /* 0x002fe20007810000 */
[----:B--2---:R-:W-:Y:S01]  /*4a60*/  FFMA.FTZ R7, R15, c[0x0][0x23c], -R12 ;  /* 0x00008f000f077a23 */ /* 0x004fe2000001080c */
[----:B------:R-:W-:Y:S01]  /*4a70*/  LOP3.LUT R2, R161, UR9, R2, 0x96, !PT ;  /* 0x00000009a1027c12 */ /* 0x000fe2000f8e9602 */
[----:B------:R-:W-:Y:S01]  /*4a80*/  FFMA.FTZ R8, R18, c[0x0][0x23c], -R12 ;  /* 0x00008f0012087a23 */ /* 0x000fe2000001080c */
[----:B------:R-:W-:Y:S01]  /*4a90*/  FSETP.NEU.FTZ.AND P1, PT, R3, -INF , PT ;  /* 0xff8000000300780b */ /* 0x000fe20003f3d000 */
[----:B------:R1:W-:Y:S02]  /*4aa0*/  MUFU.EX2 R195, R7 ;  /* 0x0000000700c37308 */ /* 0x0003e40000000800 */
[----:B------:R-:W-:-:S04]  /*4ab0*/  IMAD.WIDE.U32 R150, R2, -0x2daee0ad, RZ ;  /* 0xd2511f5302967825 */ /* 0x000fc800078e00ff */
[----:B------:R-:W-:Y:S02]  /*4ac0*/  FFMA.FTZ R2, R16, c[0x0][0x23c], -R12 ;  /* 0x00008f0010027a23 */ /* 0x000fe4000001080c */
[----:B------:R-:W-:Y:S08]  /*4ad0*/  MUFU.EX2 R232, R8 ;  /* 0x0000000800e87308 */ /* 0x000ff00000000800 */
[----:B------:R2:W-:Y:S01]  /*4ae0*/  MUFU.EX2 R197, R2 ;  /* 0x0000000200c57308 */ /* 0x0005e20000000800 */
[----:B-1----:R-:W-:-:S05]  /*4af0*/  IMAD.WIDE.U32 R6, R6, -0x2daee0ad, RZ ;  /* 0xd2511f5306067825 */ /* 0x002fca00078e00ff */
[----:B------:R-:W-:Y:S02]  /*4b00*/  LOP3.LUT R6, R151, UR6, R6, 0x96, !PT ;  /* 0x0000000697067c12 */ /* 0x000fe4000f8e9606 */
[----:B------:R-:W-:-:S03]  /*4b10*/  LOP3.LUT R9, R7, UR8, R22, 0x96, !PT ;  /* 0x0000000807097c12 */ /* 0x000fc6000f8e9616 */
[----:B------:R-:W-:-:S04]  /*4b20*/  IMAD.WIDE.U32 R6, R6, -0x326172a9, RZ ;  /* 0xcd9e8d5706067825 */ /* 0x000fc800078e00ff */
[----:B------:R-:W-:Y:S01]  /*4b30*/  IMAD.WIDE.U32 R44, R9, -0x326172a9, RZ ;  /* 0xcd9e8d57092c7825 */ /* 0x000fe200078e00ff */
[C---:B------:R-:W-:Y:S02]  /*4b40*/  LOP3.LUT R9, R6.reuse, 0xffff, RZ, 0xc0, !PT ;  /* 0x0000ffff06097812 */ /* 0x040fe400078ec0ff */
[----:B------:R-:W-:Y:S01]  /*4b50*/  LOP3.LUT R11, R6, 0xff, RZ, 0xc0, !PT ;  /* 0x000000ff060b7812 */ /* 0x000fe200078ec0ff */
[----:B--2---:R-:W-:Y:S01]  /*4b60*/  FMUL.FTZ R2, R3, c[0x0][0x23c] ;  /* 0x00008f0003027a20 */ /* 0x004fe20000410000 */
[----:B------:R-:W-:Y:S02]  /*4b70*/  SHF.R.U32.HI R10, RZ, 0x18, R6 ;  /* 0x00000018ff0a7819 */ /* 0x000fe40000011606 */
[----:B------:R-:W-:Y:S02]  /*4b80*/  LOP3.LUT R5, R7, UR16, R44, 0x96, !PT ;  /* 0x0000001007057c12 */ /* 0x000fe4000f8e962c */
[----:B------:R-:W-:Y:S02]  /*4b90*/  FSEL R2, R2, RZ, P1 ;  /* 0x000000ff02027208 */ /* 0x000fe40000800000 */
[----:B------:R-:W-:-:S02]  /*4ba0*/  SHF.R.U32.HI R9, RZ, 0x8, R9 ;  /* 0x00000008ff097819 */ /* 0x000fc40000011609 */
[----:B------:R-:W-:Y:S01]  /*4bb0*/  LOP3.LUT R0, R5, 0xffff, RZ, 0xc0, !PT ;  /* 0x0000ffff05007812 */ /* 0x000fe200078ec0ff */
[----:B------:R-:W-:Y:S01]  /*4bc0*/  FFMA.FTZ R8, R19, c[0x0][0x23c], -R2 ;  /* 0x00008f0013087a23 */ /* 0x000fe20000010802 */
[----:B------:R-:W-:Y:S01]  /*4bd0*/  SHF.R.U32.HI R4, RZ, 0x10, R5 ;  /* 0x00000010ff047819 */ /* 0x000fe20000011605 */
[----:B------:R-:W-:Y:S01]  /*4be0*/  LDSM.16.MT88.4 R16, [R201+0x1c000] ;  /* 0x01c00000c910783b */ /* 0x000fe20000004200 */
[----:B------:R-:W-:Y:S01]  /*4bf0*/  PRMT R7, R11, 0x5410, R9 ;  /* 0x000054100b077816 */ /* 0x000fe20000000009 */
[----:B------:R1:W-:Y:S01]  /*4c00*/  MUFU.EX2 R196, R8 ;  /* 0x0000000800c47308 */ /* 0x0003e20000000800 */
[----:B------:R-:W-:Y:S02]  /*4c10*/  LOP3.LUT R11, R5, 0xff, RZ, 0xc0, !PT ;  /* 0x000000ff050b7812 */ /* 0x000fe400078ec0ff */
[----:B------:R-:W-:Y:S02]  /*4c20*/  SHF.R.U32.HI R9, RZ, 0x18, R5 ;  /* 0x00000018ff097819 */ /* 0x000fe40000011605 */
[----:B------:R-:W-:-:S04]  /*4c30*/  LOP3.LUT R5, R4, 0xff, RZ, 0xc0, !PT ;  /* 0x000000ff04057812 */ /* 0x000fc800078ec0ff */
[----:B------:R-:W-:-:S05]  /*4c40*/  PRMT R5, R5, 0x5410, R9 ;  /* 0x0000541005057816 */ /* 0x000fca0000000009 */
[----:B------:R-:W-:Y:S01]  /*4c50*/  HSET2.LE.AND R5, R5, R252, PT ;  /* 0x000000fc05057233 */ /* 0x000fe20003803000 */
[----:B-1----:R-:W-:Y:S01]  /*4c60*/  SHF.R.U32.HI R8, RZ, 0x10, R6 ;  /* 0x00000010ff087819 */ /* 0x002fe20000011606 */
[----:B------:R-:W-:-:S03]  /*4c70*/  FFMA.FTZ R6, R20, c[0x0][0x23c], -R2 ;  /* 0x00008f0014067a23 */ /* 0x000fc60000010802 */
[----:B------:R-:W-:Y:S01]  /*4c80*/  LOP3.LUT R8, R8, 0xff, RZ, 0xc0, !PT ;  /* 0x000000ff08087812 */ /* 0x000fe200078ec0ff */
[----:B------:R1:W2:Y:S03]  /*4c90*/  MUFU.EX2 R162, R6 ;  /* 0x0000000600a27308 */ /* 0x0002a60000000800 */
[----:B------:R-:W-:Y:S02]  /*4ca0*/  PRMT R10, R8, 0x5410, R10 ;  /* 0x00005410080a7816 */ /* 0x000fe4000000000a */
[----:B------:R-:W-:Y:S01]  /*4cb0*/  SHF.R.U32.HI R8, RZ, 0x8, R0 ;  /* 0x00000008ff087819 */ /* 0x000fe20000011600 */
[--C-:B------:R-:W-:Y:S02]  /*4cc0*/  HSET2.LE.AND R0, R7, R252.reuse, PT ;  /* 0x000000fc07007233 */ /* 0x100fe40003803000 */
[----:B------:R-:W-:Y:S01]  /*4cd0*/  HSET2.LE.AND R7, R10, R252, PT ;  /* 0x000000fc0a077233 */ /* 0x000fe20003803000 */
[----:B------:R-:W-:Y:S01]  /*4ce0*/  PRMT R8, R11, 0x5410, R8 ;  /* 0x000054100b087816 */ /* 0x000fe20000000008 */
[----:B-1----:R-:W-:Y:S01]  /*4cf0*/  FFMA.FTZ R6, R21, c[0x0][0x23c], -R2 ;  /* 0x00008f0015067a23 */ /* 0x002fe20000010802 */
[----:B--2---:R-:W-:Y:S01]  /*4d00*/  F2FP.PACK_AB R4, R162, R196 ;  /* 0x000000c4a204723e */ /* 0x004fe200000000ff */
[----:B------:R-:W-:Y:S02]  /*4d10*/  LDSM.16.MT88.4 R20, [R203+0x1a000] ;  /* 0x01a00000cb14783b */ /* 0x000fe40000004200 */
[----:B------:R1:W-:Y:S01]  /*4d20*/  MUFU.EX2 R184, R6 ;  /* 0x0000000600b87308 */ /* 0x0003e20000000800 */
[----:B------:R-:W-:-:S02]  /*4d30*/  LOP3.LUT R7, R7, R4, RZ, 0xc0, !PT ;  /* 0x0000000407077212 */ /* 0x000fc400078ec0ff */
[----:B------:R-:W-:Y:S01]  /*4d40*/  F2FP.PACK_AB R4, R195, R185 ;  /* 0x000000b9c304723e */ /* 0x000fe200000000ff */
[----:B-1----:R-:W-:Y:S02]  /*4d50*/  FFMA.FTZ R6, R24, c[0x0][0x23c], -R2 ;  /* 0x00008f0018067a23 */ /* 0x002fe40000010802 */
[----:B------:R-:W1:Y:S02]  /*4d60*/  LDSM.16.MT88.4 R24, [R204+0x1a000] ;  /* 0x01a00000cc18783b */ /* 0x000e640000004200 */
[----:B------:R2:W3:Y:S02]  /*4d70*/  MUFU.EX2 R236, R6 ;  /* 0x0000000600ec7308 */ /* 0x0004e40000000800 */
[----:B--2---:R-:W-:-:S04]  /*4d80*/  F2FP.PACK_AB R6, R232, R197 ;  /* 0x000000c5e806723e */ /* 0x004fc800000000ff */
[----:B------:R-:W-:Y:S01]  /*4d90*/  LOP3.LUT R6, R0, R6, RZ, 0xc0, !PT ;  /* 0x0000000600067212 */ /* 0x000fe200078ec0ff */
[----:B------:R-:W-:Y:S01]  /*4da0*/  HSET2.LE.AND R0, R8, R252, PT ;  /* 0x000000fc08007233 */ /* 0x000fe20003803000 */
[----:B---3--:R-:W-:-:S04]  /*4db0*/  F2FP.PACK_AB R8, R236, R184 ;  /* 0x000000b8ec08723e */ /* 0x008fc800000000ff */
[----:B------:R-:W-:Y:S02]  /*4dc0*/  LOP3.LUT R5, R5, R8, RZ, 0xc0, !PT ;  /* 0x0000000805057212 */ /* 0x000fe400078ec0ff */
[----:B------:R-:W2:Y:S01]  /*4dd0*/  LDSM.16.MT88.4 R8, [R202+0x1c000] ;  /* 0x01c00000ca08783b */ /* 0x000ea20000004200 */
[----:B------:R-:W-:Y:S01]  /*4de0*/  LOP3.LUT R4, R0, R4, RZ, 0xc0, !PT ;  /* 0x0000000400047212 */ /* 0x000fe200078ec0ff */
[----:B------:R-:W-:Y:S02]  /*4df0*/  FFMA.FTZ R0, R76, c[0x0][0x23c], -R12 ;  /* 0x00008f004c007a23 */ /* 0x000fe4000001080c */
[----:B------:R-:W-:Y:S02]  /*4e00*/  IMAD.MOV.U32 R76, RZ, RZ, R162 ;  /* 0x000000ffff4c7224 */ /* 0x000fe400078e00a2 */
[----:B------:R3:W-:Y:S02]  /*4e10*/  MUFU.EX2 R194, R0 ;  /* 0x0000000000c27308 */ /* 0x0007e40000000800 */
[C---:B------:R-:W-:Y:S08]  /*4e20*/  HMMA.16816.F32 R136, R4.reuse, R28, RZ ;  /* 0x0000001c0488723c */ /* 0x040ff000000018ff */
[----:B------:R-:W-:Y:S01]  /*4e30*/  HMMA.16816.F32 R124, R4, R30, RZ ;  /* 0x0000001e047c723c */ /* 0x000fe200000018ff */
[----:B------:R-:W4:Y:S01]  /*4e40*/  LDSM.16.MT88.4 R28, [R202+0x1e000] ;  /* 0x01e00000ca1c783b */ /* 0x000f220000004200 */
[----:B---3--:R-:W-:-:S06]  /*4e50*/  LOP3.LUT R0, R45, UR7, R160, 0x96, !PT ;  /* 0x000000072d007c12 */ /* 0x008fcc000f8e96a0 */
[C---:B------:R-:W-:Y:S08]  /*4e60*/  HMMA.16816.F32 R120, R4.reuse, R48, RZ ;  /* 0x000000300478723c */ /* 0x040ff000000018ff */
[C---:B------:R-:W-:Y:S01]  /*4e70*/  HMMA.16816.F32 R112, R4.reuse, R50, RZ ;  /* 0x000000320470723c */ /* 0x040fe200000018ff */
[----:B------:R-:W3:Y:S07]  /*4e80*/  LDSM.16.MT88.4 R48, [R203+0x1c000] ;  /* 0x01c00000cb30783b */ /* 0x000eee0000004200 */
[C---:B------:R-:W-:Y:S08]  /*4e90*/  HMMA.16816.F32 R140, R4.reuse, R36, RZ ;  /* 0x00000024048c723c */ /* 0x040ff000000018ff */
[C---:B------:R-:W-:Y:S01]  /*4ea0*/  HMMA.16816.F32 R132, R4.reuse, R38, RZ ;  /* 0x000000260484723c */ /* 0x040fe200000018ff */
[----:B------:R-:W2:Y:S07]  /*4eb0*/  LDSM.16.MT88.4 R36, [R204+0x1c000] ;  /* 0x01c00000cc24783b */ /* 0x000eae0000004200 */
[C---:B-1----:R-:W-:Y:S08]  /*4ec0*/  HMMA.16816.F32 R116, R4.reuse, R24, RZ ;  /* 0x000000180474723c */ /* 0x042ff000000018ff */
[C---:B------:R-:W-:Y:S01]  /*4ed0*/  HMMA.16816.F32 R108, R4.reuse, R26, RZ ;  /* 0x0000001a046c723c */ /* 0x040fe200000018ff */
[----:B------:R-:W-:Y:S07]  /*4ee0*/  LDSM.16.MT88.4 R24, [R203+0x1e000] ;  /* 0x01e00000cb18783b */ /* 0x000fee0000004200 */
[C---:B------:R-:W-:Y:S08]  /*4ef0*/  HMMA.16816.F32 R100, R4.reuse, R20, RZ ;  /* 0x000000140464723c */ /* 0x040ff000000018ff */
[C---:B------:R-:W-:Y:S01]  /*4f00*/  HMMA.16816.F32 R88, R4.reuse, R22, RZ ;  /* 0x000000160458723c */ /* 0x040fe200000018ff */
[----:B------:R-:W1:Y:S07]  /*4f10*/  LDSM.16.MT88.4 R20, [R204+0x1e000] ;  /* 0x01e00000cc14783b */ /* 0x000e6e0000004200 */
[C---:B------:R-:W-:Y:S08]  /*4f20*/  HMMA.16816.F32 R104, R4.reuse, R56, RZ ;  /* 0x000000380468723c */ /* 0x040ff000000018ff */
[C---:B------:R-:W-:Y:S08]  /*4f30*/  HMMA.16816.F32 R92, R4.reuse, R58, RZ ;  /* 0x0000003a045c723c */ /* 0x040ff000000018ff */
[C---:B--2---:R-:W-:Y:S07]  /*4f40*/  HMMA.16816.F32 R56, R4.reuse, R8, RZ ;  /* 0x000000080438723c */ /* 0x044fee00000018ff */
[--C-:B------:R-:W-:Y:S01]  /*4f50*/  FFMA.FTZ R8, R77, c[0x0][0x23c], -R12.reuse ;  /* 0x00008f004d087a23 */ /* 0x100fe2000001080c */
[C---:B------:R-:W-:Y:S03]  /*4f60*/  HMMA.16816.F32 R80, R4.reuse, R10, RZ ;  /* 0x0000000a0450723c */ /* 0x040fe600000018ff */
[----:B------:R2:W-:Y:S04]  /*4f70*/  MUFU.EX2 R192, R8 ;  /* 0x0000000800c07308 */ /* 0x0005e80000000800 */
[--C-:B------:R-:W-:Y:S01]  /*4f80*/  FFMA.FTZ R10, R63, c[0x0][0x23c], -R12.reuse ;  /* 0x00008f003f0a7a23 */ /* 0x100fe2000001080c */
[----:B------:R-:W-:Y:S01]  /*4f90*/  HMMA.16816.F32 R64, R4, R16, RZ ;  /* 0x000000100440723c */ /* 0x000fe200000018ff */
[----:B------:R-:W-:-:S02]  /*4fa0*/  FFMA.FTZ R11, R62, c[0x0][0x23c], -R12 ;  /* 0x00008f003e0b7a23 */ /* 0x000fc4000001080c */
[----:B------:R1:W-:Y:S05]  /*4fb0*/  MUFU.EX2 R186, R10 ;  /* 0x0000000a00ba7308 */ /* 0x0003ea0000000800 */
[----:B------:R-:W-:Y:S01]  /*4fc0*/  HMMA.16816.F32 R84, R4, R18, RZ ;  /* 0x000000120454723c */ /* 0x000fe200000018ff */
[----:B--2---:R-:W-:Y:S02]  /*4fd0*/  IMAD.WIDE.U32 R8, R0, -0x2daee0ad, RZ ;  /* 0xd2511f5300087825 */ /* 0x004fe400078e00ff */
[----:B------:R2:W2:Y:S03]  /*4fe0*/  MUFU.EX2 R251, R11 ;  /* 0x0000000b00fb7308 */ /* 0x0004a60000000800 */
[----:B------:R-:W-:-:S02]  /*4ff0*/  LOP3.LUT R0, R8, 0xffff, RZ, 0xc0, !PT ;  /* 0x0000ffff08007812 */ /* 0x000fc400078ec0ff */
[C---:B----4-:R-:W-:Y:S01]  /*5000*/  HMMA.16816.F32 R160, R4.reuse, R28, RZ ;  /* 0x0000001c04a0723c */ /* 0x050fe200000018ff */
[----:B------:R-:W-:Y:S02]  /*5010*/  LOP3.LUT R16, R8, 0xff, RZ, 0xc0, !PT ;  /* 0x000000ff08107812 */ /* 0x000fe400078ec0ff */
[--C-:B-1----:R-:W-:Y:S02]  /*5020*/  SHF.R.U32.HI R10, RZ, 0x10, R8.reuse ;  /* 0x00000010ff0a7819 */ /* 0x102fe40000011608 */
[----:B------:R-:W-:Y:S02]  /*5030*/  SHF.R.U32.HI R15, RZ, 0x18, R8 ;  /* 0x00000018ff0f7819 */ /* 0x000fe40000011608 */
[----:B------:R-:W-:Y:S01]  /*5040*/  LOP3.LUT R8, R10, 0xff, RZ, 0xc0, !PT ;  /* 0x000000ff0a087812 */ /* 0x000fe200078ec0ff */
[----:B------:R-:W-:Y:S01]  /*5050*/  FFMA.FTZ R10, R78, c[0x0][0x23c], -R2 ;  /* 0x00008f004e0a7a23 */ /* 0x000fe20000010802 */
[----:B------:R-:W-:Y:S01]  /*5060*/  HMMA.16816.F32 R164, R4, R30, RZ ;  /* 0x0000001e04a4723c */ /* 0x000fe200000018ff */
[----:B------:R-:W1:Y:S01]  /*5070*/  LDSM.16.MT88.4 R28, [R201+0x18800] ;  /* 0x01880000c91c783b */ /* 0x000e620000004200 */
[----:B--2---:R-:W-:Y:S01]  /*5080*/  SHF.R.U32.HI R11, RZ, 0x8, R0 ;  /* 0x00000008ff0b7819 */ /* 0x004fe20000011600 */
[----:B------:R2:W-:Y:S01]  /*5090*/  MUFU.EX2 R229, R10 ;  /* 0x0000000a00e57308 */ /* 0x0005e20000000800 */
[----:B------:R-:W-:-:S02]  /*50a0*/  LOP3.LUT R0, R9, UR17, R150, 0x96, !PT ;  /* 0x0000001109007c12 */ /* 0x000fc4000f8e9696 */
[----:B------:R-:W-:Y:S02]  /*50b0*/  PRMT R18, R8, 0x5410, R15 ;  /* 0x0000541008127816 */ /* 0x000fe4000000000f */
[----:B------:R-:W-:Y:S01]  /*50c0*/  LOP3.LUT R8, R0, 0xffff, RZ, 0xc0, !PT ;  /* 0x0000ffff00087812 */ /* 0x000fe200078ec0ff */
[C---:B------:R-:W-:Y:S01]  /*50d0*/  HMMA.16816.F32 R72, R4.reuse, R40, RZ ;  /* 0x000000280448723c */ /* 0x040fe200000018ff */
[----:B------:R-:W-:Y:S02]  /*50e0*/  SHF.R.U32.HI R9, RZ, 0x10, R0 ;  /* 0x00000010ff097819 */ /* 0x000fe40000011600 */
[----:B------:R-:W-:Y:S02]  /*50f0*/  PRMT R17, R16, 0x5410, R11 ;  /* 0x0000541010117816 */ /* 0x000fe4000000000b */
[----:B------:R-:W-:Y:S02]  /*5100*/  SHF.R.U32.HI R11, RZ, 0x8, R8 ;  /* 0x00000008ff0b7819 */ /* 0x000fe40000011608 */
[----:B------:R-:W-:Y:S01]  /*5110*/  LOP3.LUT R8, R9, 0xff, RZ, 0xc0, !PT ;  /* 0x000000ff09087812 */ /* 0x000fe200078ec0ff */
[--C-:B------:R-:W-:Y:S01]  /*5120*/  FFMA.FTZ R9, R61, c[0x0][0x23c], -R2.reuse ;  /* 0x00008f003d097a23 */ /* 0x100fe20000010802 */
[----:B---3--:R-:W-:Y:S01]  /*5130*/  HMMA.16816.F32 R152, R4, R48, RZ ;  /* 0x000000300498723c */ /* 0x008fe200000018ff */
[----:B--2---:R-:W-:Y:S01]  /*5140*/  FFMA.FTZ R10, R60, c[0x0][0x23c], -R2 ;  /* 0x00008f003c0a7a23 */ /* 0x004fe20000010802 */
[----:B------:R-:W-:Y:S01]  /*5150*/  LOP3.LUT R16, R0, 0xff, RZ, 0xc0, !PT ;  /* 0x000000ff00107812 */ /* 0x000fe200078ec0ff */
[----:B------:R2:W-:Y:S01]  /*5160*/  MUFU.EX2 R77, R9 ;  /* 0x00000009004d7308 */ /* 0x0005e20000000800 */
[----:B------:R-:W-:Y:S01]  /*5170*/  SHF.R.U32.HI R15, RZ, 0x18, R0 ;  /* 0x00000018ff0f7819 */ /* 0x000fe20000011600 */
[----:B------:R-:W-:-:S03]  /*5180*/  HSET2.LE.AND R0, R17, R252, PT ;  /* 0x000000fc11007233 */ /* 0x000fc60003803000 */
[C---:B------:R-:W-:Y:S03]  /*5190*/  HMMA.16816.F32 R156, R4.reuse, R52, RZ ;  /* 0x00000034049c723c */ /* 0x040fe600000018ff */
[----:B------:R3:W4:Y:S05]  /*51a0*/  MUFU.EX2 R233, R10 ;  /* 0x0000000a00e97308 */ /* 0x00072a0000000800 */
[----:B------:R-:W-:Y:S01]  /*51b0*/  HMMA.16816.F32 R40, R4, R42, RZ ;  /* 0x0000002a0428723c */ /* 0x000fe200000018ff */
[----:B--2---:R-:W-:Y:S02]  /*51c0*/  PRMT R9, R8, 0x5410, R15 ;  /* 0x0000541008097816 */ /* 0x004fe4000000000f */
[----:B------:R-:W-:-:S05]  /*51d0*/  MOV R15, R196 ;  /* 0x000000c4000f7202 */ /* 0x000fca0000000f00 */
[----:B------:R-:W-:Y:S01]  /*51e0*/  HMMA.16816.F32 R68, R4, R32, RZ ;  /* 0x000000200444723c */ /* 0x000fe200000018ff */
[----:B---3--:R-:W-:-:S04]  /*51f0*/  F2FP.PACK_AB R10, R251, R186 ;  /* 0x000000bafb0a723e */ /* 0x008fc800000000ff */
[----:B------:R-:W-:-:S03]  /*5200*/  LOP3.LUT R10, R0, R10, RZ, 0xc0, !PT ;  /* 0x0000000a000a7212 */ /* 0x000fc600078ec0ff */
[C---:B------:R-:W-:Y:S01]  /*5210*/  HMMA.16816.F32 R128, R4.reuse, R34, RZ ;  /* 0x000000220480723c */ /* 0x040fe200000018ff */
[----:B------:R-:W-:Y:S01]  /*5220*/  HSET2.LE.AND R0, R18, R252, PT ;  /* 0x000000fc12007233 */ /* 0x000fe20003803000 */
[----:B------:R-:W-:Y:S02]  /*5230*/  PRMT R32, R16, 0x5410, R11 ;  /* 0x0000541010207816 */ /* 0x000fe4000000000b */
[----:B------:R-:W2:Y:S04]  /*5240*/  LDSM.16.MT88.4 R16, [R203+0x18800] ;  /* 0x01880000cb10783b */ /* 0x000ea80000004200 */
[C---:B------:R-:W-:Y:S08]  /*5250*/  HMMA.16816.F32 R96, R4.reuse, R36, RZ ;  /* 0x000000240460723c */ /* 0x040ff000000018ff */
[C---:B------:R-:W-:Y:S01]  /*5260*/  HMMA.16816.F32 R144, R4.reuse, R38, RZ ;  /* 0x000000260490723c */ /* 0x040fe200000018ff */
[----:B------:R-:W-:Y:S07]  /*5270*/  LDSM.16.MT88.4 R36, [R201+0x1a800] ;  /* 0x01a80000c924783b */ /* 0x000fee0000004200 */
[C---:B------:R-:W-:Y:S08]  /*5280*/  HMMA.16816.F32 R48, R4.reuse, R50, RZ ;  /* 0x000000320430723c */ /* 0x040ff000000018ff */
[C---:B------:R-:W-:Y:S08]  /*5290*/  HMMA.16816.F32 R52, R4.reuse, R54, RZ ;  /* 0x000000360434723c */ /* 0x040ff000000018ff */
[C---:B------:R-:W-:Y:S08]  /*52a0*/  HMMA.16816.F32 R176, R4.reuse, R20, RZ ;  /* 0x0000001404b0723c */ /* 0x040ff000000018ff */
[C---:B------:R-:W-:Y:S01]  /*52b0*/  HMMA.16816.F32 R172, R4.reuse, R22, RZ ;  /* 0x0000001604ac723c */ /* 0x040fe200000018ff */
[----:B------:R-:W3:Y:S07]  /*52c0*/  LDSM.16.MT88.4 R20, [R204+0x18800] ;  /* 0x01880000cc14783b */ /* 0x000eee0000004200 */
[C---:B------:R-:W-:Y:S08]  /*52d0*/  HMMA.16816.F32 R180, R4.reuse, R24, RZ ;  /* 0x0000001804b4723c */ /* 0x040ff000000018ff */
[----:B------:R-:W-:Y:S01]  /*52e0*/  HMMA.16816.F32 R60, R4, R26, RZ ;  /* 0x0000001a043c723c */ /* 0x000fe200000018ff */
[----:B------:R-:W1:Y:S06]  /*52f0*/  LDSM.16.MT88.4 R24, [R202+0x18800] ;  /* 0x01880000ca18783b */ /* 0x000e6c0000004200 */
[----:B------:R-:W-:Y:S01]  /*5300*/  FFMA.FTZ R4, R79, c[0x0][0x23c], -R2 ;  /* 0x00008f004f047a23 */ /* 0x000fe20000010802 */
[----:B------:R-:W-:Y:S01]  /*5310*/  MOV R6, R198 ;  /* 0x000000c600067202 */ /* 0x000fe20000000f00 */
[----:B------:R-:W-:-:S02]  /*5320*/  IMAD.MOV.U32 R7, RZ, RZ, R199 ;  /* 0x000000ffff077224 */ /* 0x000fc400078e00c7 */
[----:B------:R4:W2:Y:S02]  /*5330*/  MUFU.EX2 R5, R4 ;  /* 0x0000000400057308 */ /* 0x0008a40000000800 */
[----:B----4-:R-:W-:-:S04]  /*5340*/  F2FP.PACK_AB R4, R77, R233 ;  /* 0x000000e94d04723e */ /* 0x010fc800000000ff */
[----:B------:R-:W-:Y:S01]  /*5350*/  LOP3.LUT R11, R0, R4, RZ, 0xc0, !PT ;  /* 0x00000004000b7212 */ /* 0x000fe200078ec0ff */
[----:B------:R-:W-:Y:S01]  /*5360*/  HSET2.LE.AND R0, R32, R252, PT ;  /* 0x000000fc20007233 */ /* 0x000fe20003803000 */
[----:B------:R-:W-:-:S04]  /*5370*/  F2FP.PACK_AB R4, R192, R194 ;  /* 0x000000c2c004723e */ /* 0x000fc800000000ff */
[----:B------:R-:W-:Y:S01]  /*5380*/  LOP3.LUT R8, R0, R4, RZ, 0xc0, !PT ;  /* 0x0000000400087212 */ /* 0x000fe200078ec0ff */
[----:B------:R-:W-:Y:S01]  /*5390*/  HSET2.LE.AND R0, R9, R252, PT ;  /* 0x000000fc09007233 */ /* 0x000fe20003803000 */
[----:B--2---:R-:W-:-:S04]  /*53a0*/  F2FP.PACK_AB R4, R5, R229 ;  /* 0x000000e50504723e */ /* 0x004fc800000000ff */
[----:B------:R-:W-:Y:S01]  /*53b0*/  LOP3.LUT R9, R0, R4, RZ, 0xc0, !PT ;  /* 0x0000000400097212 */ /* 0x000fe200078ec0ff */
[----:B------:R-:W-:-:S06]  /*53c0*/  IMAD.MOV.U32 R4, RZ, RZ, R197 ;  /* 0x000000ffff047224 */ /* 0x000fcc00078e00c5 */
[C---:B-1----:R-:W-:Y:S08]  /*53d0*/  HMMA.16816.F32 R140, R8.reuse, R28, R140 ;  /* 0x0000001c088c723c */ /* 0x042ff0000000188c */
[C---:B------:R-:W-:Y:S08]  /*53e0*/  HMMA.16816.F32 R28, R8.reuse, R30, R132 ;  /* 0x0000001e081c723c */ /* 0x040ff00000001884 */
[C---:B------:R-:W-:Y:S08]  /*53f0*/  HMMA.16816.F32 R240, R8.reuse, R16, R72 ;  /* 0x0000001008f0723c */ /* 0x040ff00000001848 */
[----:B---3--:R-:W-:Y:S01]  /*5400*/  HMMA.16816.F32 R244, R8, R20, R104 ;  /* 0x0000001408f4723c */ /* 0x008fe20000001868 */
[----:B------:R-:W-:Y:S01]  /*5410*/  IMAD.MOV.U32 R33, RZ, RZ, R142 ;  /* 0x000000ffff217224 */ /* 0x000fe200078e008e */
[----:B------:R-:W-:Y:S01]  /*5420*/  MOV R32, R143 ;  /* 0x0000008f00207202 */ /* 0x000fe20000000f00 */
[----:B------:R-:W-:Y:S01]  /*5430*/  IMAD.MOV.U32 R143, RZ, RZ, R5 ;  /* 0x000000ffff8f7224 */ /* 0x000fe200078e0005 */
[----:B------:R-:W-:Y:S01]  /*5440*/  MOV R142, R7 ;  /* 0x00000007008e7202 */ /* 0x000fe20000000f00 */
[----:B------:R-:W-:-:S02]  /*5450*/  IMAD.MOV.U32 R35, RZ, RZ, R140 ;  /* 0x000000ffff237224 */ /* 0x000fc400078e008c */
[----:B------:R-:W-:Y:S01]  /*5460*/  IMAD.MOV.U32 R106, RZ, RZ, R251 ;  /* 0x000000ffff6a7224 */ /* 0x000fe200078e00fb */
[C---:B------:R-:W-:Y:S01]  /*5470*/  HMMA.16816.F32 R196, R8.reuse, R36, R68 ;  /* 0x0000002408c4723c */ /* 0x040fe20000001844 */
[----:B------:R-:W-:Y:S01]  /*5480*/  IMAD.MOV.U32 R151, RZ, RZ, R28 ;  /* 0x000000ffff977224 */ /* 0x000fe200078e001c */
[----:B------:R-:W-:Y:S01]  /*5490*/  MOV R107, R250 ;  /* 0x000000fa006b7202 */ /* 0x000fe20000000f00 */
[----:B------:R-:W-:Y:S02]  /*54a0*/  IMAD.MOV.U32 R150, RZ, RZ, R29 ;  /* 0x000000ffff967224 */ /* 0x000fe400078e001d */
[----:B------:R-:W-:Y:S02]  /*54b0*/  IMAD.MOV.U32 R45, RZ, RZ, R30 ;  /* 0x000000ffff2d7224 */ /* 0x000fe400078e001e */
[----:B------:R-:W-:Y:S01]  /*54c0*/  IMAD.MOV.U32 R44, RZ, RZ, R31 ;  /* 0x000000ffff2c7224 */ /* 0x000fe200078e001f */
[----:B------:R-:W-:Y:S01]  /*54d0*/  HMMA.16816.F32 R128, R8, R38, R128 ;  /* 0x000000260880723c */ /* 0x000fe20000001880 */
[----:B------:R-:W-:Y:S01]  /*54e0*/  IMAD.MOV.U32 R37, RZ, RZ, R4 ;  /* 0x000000ffff257224 */ /* 0x000fe200078e0004 */
[----:B------:R-:W-:Y:S01]  /*54f0*/  MOV R68, R107 ;  /* 0x0000006b00447202 */ /* 0x000fe20000000f00 */
[----:B------:R-:W-:-:S02]  /*5500*/  IMAD.MOV.U32 R36, RZ, RZ, R6 ;  /* 0x000000ffff247224 */ /* 0x000fc400078e0006 */
[----:B------:R-:W-:Y:S01]  /*5510*/  LDSM.16.MT88.4 R4, [R203+0x1a800] ;  /* 0x01a80000cb04783b */ /* 0x000fe20000004200 */
[----:B------:R-:W-:Y:S02]  /*5520*/  IMAD.MOV.U32 R34, RZ, RZ, R141 ;  /* 0x000000ffff227224 */ /* 0x000fe400078e008d */
[C---:B------:R-:W-:Y:S01]  /*5530*/  HMMA.16816.F32 R28, R8.reuse, R24, R120 ;  /* 0x00000018081c723c */ /* 0x040fe20000001878 */
[----:B------:R-:W-:Y:S02]  /*5540*/  IMAD.MOV.U32 R39, RZ, RZ, R249 ;  /* 0x000000ffff277224 */ /* 0x000fe400078e00f9 */
[----:B------:R-:W-:Y:S02]  /*5550*/  IMAD.MOV.U32 R38, RZ, RZ, R248 ;  /* 0x000000ffff267224 */ /* 0x000fe400078e00f8 */
[----:B------:R-:W-:Y:S02]  /*5560*/  IMAD.MOV.U32 R141, RZ, RZ, R77 ;  /* 0x000000ffff8d7224 */ /* 0x000fe400078e004d */
[----:B------:R-:W-:Y:S01]  /*5570*/  IMAD.MOV.U32 R140, RZ, RZ, R76 ;  /* 0x000000ffff8c7224 */ /* 0x000fe200078e004c */
[----:B------:R-:W-:Y:S01]  /*5580*/  HMMA.16816.F32 R120, R8, R18, R40 ;  /* 0x000000120878723c */ /* 0x000fe20000001828 */
[----:B------:R-:W1:Y:S01]  /*5590*/  LDSM.16.MT88.4 R16, [R204+0x1a800] ;  /* 0x01a80000cc10783b */ /* 0x000e620000004200 */
[----:B------:R-:W-:Y:S01]  /*55a0*/  MOV R76, R238 ;  /* 0x000000ee004c7202 */ /* 0x000fe20000000f00 */
[----:B------:R-:W-:-:S02]  /*55b0*/  IMAD.MOV.U32 R77, RZ, RZ, R239 ;  /* 0x000000ffff4d7224 */ /* 0x000fc400078e00ef */
[----:B------:R-:W-:Y:S02]  /*55c0*/  IMAD.MOV.U32 R69, RZ, RZ, R140 ;  /* 0x000000ffff457224 */ /* 0x000fe400078e008c */
[----:B------:R-:W-:Y:S01]  /*55d0*/  IMAD.MOV.U32 R70, RZ, RZ, R141 ;  /* 0x000000ffff467224 */ /* 0x000fe200078e008d */
[----:B------:R-:W-:Y:S01]  /*55e0*/  HMMA.16816.F32 R24, R8, R26, R112 ;  /* 0x0000001a0818723c */ /* 0x000fe20000001870 */
[----:B------:R-:W-:Y:S02]  /*55f0*/  IMAD.MOV.U32 R71, RZ, RZ, R142 ;  /* 0x000000ffff477224 */ /* 0x000fe400078e008e */
[----:B------:R-:W-:-:S05]  /*5600*/  IMAD.MOV.U32 R168, RZ, RZ, R70 ;  /* 0x000000ffffa87224 */ /* 0x000fca00078e0046 */
[----:B------:R-:W-:Y:S01]  /*5610*/  HMMA.16816.F32 R112, R8, R22, R92 ;  /* 0x000000160870723c */ /* 0x000fe2000000185c */
[----:B------:R-:W2:Y:S01]  /*5620*/  LDSM.16.MT88.4 R20, [R202+0x1a800] ;  /* 0x01a80000ca14783b */ /* 0x000ea20000004200 */
[----:B------:R-:W-:Y:S01]  /*5630*/  MOV R207, R28 ;  /* 0x0000001c00cf7202 */ /* 0x000fe20000000f00 */
[----:B------:R-:W-:Y:S02]  /*5640*/  IMAD.MOV.U32 R206, RZ, RZ, R29 ;  /* 0x000000ffffce7224 */ /* 0x000fe400078e001d */
[----:B------:R-:W-:Y:S02]  /*5650*/  IMAD.MOV.U32 R205, RZ, RZ, R30 ;  /* 0x000000ffffcd7224 */ /* 0x000fe400078e001e */
[----:B------:R-:W-:Y:S02]  /*5660*/  IMAD.MOV.U32 R200, RZ, RZ, R31 ;  /* 0x000000ffffc87224 */ /* 0x000fe400078e001f */
[----:B------:R-:W-:Y:S07]  /*5670*/  LDSM.16.MT88.4 R28, [R202+0x1c800] ;  /* 0x01c80000ca1c783b */ /* 0x000fee0000004200 */
[----:B------:R-:W-:Y:S01]  /*5680*/  IMAD.MOV.U32 R79, RZ, RZ, R26 ;  /* 0x000000ffff4f7224 */ /* 0x000fe200078e001a */
[----:B------:R-:W-:Y:S01]  /*5690*/  MOV R208, R27 ;  /* 0x0000001b00d07202 */ /* 0x000fe20000000f00 */
[----:B------:R-:W-:-:S02]  /*56a0*/  IMAD.MOV.U32 R78, RZ, RZ, R24 ;  /* 0x000000ffff4e7224 */ /* 0x000fc400078e0018 */
[----:B------:R-:W-:Y:S02]  /*56b0*/  IMAD.MOV.U32 R0, RZ, RZ, R25 ;  /* 0x000000ffff007224 */ /* 0x000fe400078e0019 */
[----:B------:R-:W3:Y:S01]  /*56c0*/  LDSM.16.MT88.4 R24, [R201+0x1c800] ;  /* 0x01c80000c918783b */ /* 0x000ee20000004200 */
[C---:B-1----:R-:W-:Y:S07]  /*56d0*/  HMMA.16816.F32 R40, R8.reuse, R16, R116 ;  /* 0x000000100828723c */ /* 0x042fee0000001874 */
[----:B------:R-:W-:Y:S01]  /*56e0*/  IMAD.MOV.U32 R117, RZ, RZ, R187 ;  /* 0x000000ffff757224 */ /* 0x000fe200078e00bb */
[----:B------:R-:W-:Y:S01]  /*56f0*/  HMMA.16816.F32 R248, R8, R18, R108 ;  /* 0x0000001208f8723c */ /* 0x000fe2000000186c */
[----:B------:R-:W-:Y:S01]  /*5700*/  MOV R116, R186 ;  /* 0x000000ba00747202 */ /* 0x000fe20000000f00 */
[----:B------:R-:W-:-:S02]  /*5710*/  IMAD.MOV.U32 R119, RZ, RZ, R193 ;  /* 0x000000ffff777224 */ /* 0x000fc400078e00c1 */
[----:B------:R-:W-:-:S03]  /*5720*/  IMAD.MOV.U32 R118, RZ, RZ, R192 ;  /* 0x000000ffff767224 */ /* 0x000fc600078e00c0 */
[----:B------:R-:W-:Y:S01]  /*5730*/  IMAD.MOV.U32 R111, RZ, RZ, R185 ;  /* 0x000000ffff6f7224 */ /* 0x000fe200078e00b9 */
[----:B--2---:R-:W-:Y:S01]  /*5740*/  HMMA.16816.F32 R132, R8, R20, R136 ;  /* 0x000000140884723c */ /* 0x004fe20000001888 */
[----:B------:R-:W-:-:S07]  /*5750*/  IMAD.MOV.U32 R110, RZ, RZ, R184 ;  /* 0x000000ffff6e7224 */ /* 0x000fce00078e00b8 */
[----:B------:R-:W-:Y:S01]  /*5760*/  IMAD.MOV.U32 R17, RZ, RZ, R43 ;  /* 0x000000ffff117224 */ /* 0x000fe200078e002b */
[----:B------:R-:W-:Y:S01]  /*5770*/  MOV R16, R42 ;  /* 0x0000002a00107202 */ /* 0x000fe20000000f00 */
[C---:B------:R-:W-:Y:S01]  /*5780*/  HMMA.16816.F32 R136, R8.reuse, R22, R124 ;  /* 0x000000160888723c */ /* 0x040fe2000000187c */
[----:B------:R-:W-:Y:S01]  /*5790*/  IMAD.MOV.U32 R21, RZ, RZ, R40 ;  /* 0x000000ffff157224 */ /* 0x000fe200078e0028 */
[----:B------:R-:W-:Y:S01]  /*57a0*/  MOV R40, R143 ;  /* 0x0000008f00287202 */ /* 0x000fe20000000f00 */
[----:B------:R-:W-:Y:S02]  /*57b0*/  IMAD.MOV.U32 R20, RZ, RZ, R41 ;  /* 0x000000ffff147224 */ /* 0x000fe400078e0029 */
[----:B------:R-:W-:Y:S02]  /*57c0*/  IMAD.MOV.U32 R108, RZ, RZ, R21 ;  /* 0x000000ffff6c7224 */ /* 0x000fe400078e0015 */
[----:B------:R-:W-:Y:S01]  /*57d0*/  IMAD.MOV.U32 R127, RZ, RZ, R237 ;  /* 0x000000ffff7f7224 */ /* 0x000fe200078e00ed */
[----:B------:R-:W-:Y:S01]  /*57e0*/  MOV R124, R194 ;  /* 0x000000c2007c7202 */ /* 0x000fe20000000f00 */
[----:B------:R-:W-:Y:S01]  /*57f0*/  IMAD.MOV.U32 R126, RZ, RZ, R236 ;  /* 0x000000ffff7e7224 */ /* 0x000fe200078e00ec */
[----:B------:R-:W-:Y:S01]  /*5800*/  MOV R109, R20 ;  /* 0x00000014006d7202 */ /* 0x000fe20000000f00 */
[----:B---3--:R-:W-:Y:S01]  /*5810*/  HMMA.16816.F32 R184, R8, R24, R64 ;  /* 0x0000001808b8723c */ /* 0x008fe20000001840 */
[----:B------:R-:W-:Y:S01]  /*5820*/  IMAD.MOV.U32 R125, RZ, RZ, R195 ;  /* 0x000000ffff7d7224 */ /* 0x000fe200078e00c3 */
[----:B------:R-:W1:Y:S01]  /*5830*/  LDSM.16.MT88.4 R20, [R201+0x1e800] ;  /* 0x01e80000c914783b */ /* 0x000e620000004200 */
[----:B------:R-:W-:-:S02]  /*5840*/  IMAD.MOV.U32 R42, RZ, RZ, R0 ;  /* 0x000000ffff2a7224 */ /* 0x000fc400078e0000 */
[----:B------:R-:W-:Y:S02]  /*5850*/  IMAD.U32 R0, RZ, RZ, UR4 ;  /* 0x00000004ff007e24 */ /* 0x000fe4000f8e00ff */
[----:B------:R-:W-:Y:S01]  /*5860*/  IMAD.MOV.U32 R66, RZ, RZ, R17 ;  /* 0x000000ffff427224 */ /* 0x000fe200078e0011 */
[C---:B------:R-:W-:Y:S01]  /*5870*/  HMMA.16816.F32 R236, R8.reuse, R4, R100 ;  /* 0x0000000408ec723c */ /* 0x040fe20000001864 */
[----:B------:R-:W-:Y:S01]  /*5880*/  IMAD.MOV.U32 R65, RZ, RZ, R16 ;  /* 0x000000ffff417224 */ /* 0x000fe200078e0010 */
[----:B------:R-:W-:Y:S01]  /*5890*/  LOP3.LUT R0, R169, UR37, R0, 0x96, !PT ;  /* 0x00000025a9007c12 */ /* 0x000fe2000f8e9600 */
[----:B------:R-:W2:Y:S01]  /*58a0*/  LDSM.16.MT88.4 R16, [R204+0x1c800] ;  /* 0x01c80000cc10783b */ /* 0x000ea20000004200 */
[----:B------:R-:W-:Y:S01]  /*58b0*/  IMAD.MOV.U32 R67, RZ, RZ, R106 ;  /* 0x000000ffff437224 */ /* 0x000fe200078e006a */
[----:B------:R-:W-:Y:S01]  /*58c0*/  MOV R169, R69 ;  /* 0x0000004500a97202 */ /* 0x000fe20000000f00 */
[----:B------:R-:W-:Y:S02]  /*58d0*/  IMAD.MOV.U32 R43, RZ, RZ, R79 ;  /* 0x000000ffff2b7224 */ /* 0x000fe400078e004f */
[----:B------:R-:W-:Y:S01]  /*58e0*/  HMMA.16816.F32 R192, R8, R6, R88 ;  /* 0x0000000608c0723c */ /* 0x000fe20000001858 */
[----:B------:R-:W3:Y:S01]  /*58f0*/  LDSM.16.MT88.4 R4, [R203+0x1c800] ;  /* 0x01c80000cb04783b */ /* 0x000ee20000004200 */
[----:B------:R-:W-:-:S02]  /*5900*/  IMAD.MOV.U32 R41, RZ, RZ, R78 ;  /* 0x000000ffff297224 */ /* 0x000fc400078e004e */
[----:B------:R-:W-:Y:S01]  /*5910*/  IMAD.MOV.U32 R64, RZ, RZ, R65 ;  /* 0x000000ffff407224 */ /* 0x000fe200078e0041 */
[----:B------:R-:W-:Y:S01]  /*5920*/  MOV R65, R66 ;  /* 0x0000004200417202 */ /* 0x000fe20000000f00 */
[----:B------:R-:W-:Y:S01]  /*5930*/  IMAD.MOV.U32 R66, RZ, RZ, R108 ;  /* 0x000000ffff427224 */ /* 0x000fe200078e006c */
[----:B------:R-:W-:Y:S01]  /*5940*/  MOV R108, R119 ;  /* 0x00000077006c7202 */ /* 0x000fe20000000f00 */
[----:B------:R-:W-:Y:S01]  /*5950*/  HMMA.16816.F32 R140, R8, R26, R84 ;  /* 0x0000001a088c723c */ /* 0x000fe20000001854 */
[----:B------:R-:W4:Y:S01]  /*5960*/  LDSM.16.MT88.4 R24, [R204+0x1e800] ;  /* 0x01e80000cc18783b */ /* 0x000f220000004200 */
[----:B------:R-:W-:Y:S02]  /*5970*/  IMAD.MOV.U32 R119, RZ, RZ, R15 ;  /* 0x000000ffff777224 */ /* 0x000fe400078e000f */
[----:B------:R-:W-:Y:S02]  /*5980*/  IMAD.MOV.U32 R69, RZ, RZ, R42 ;  /* 0x000000ffff457224 */ /* 0x000fe400078e002a */
[----:B------:R-:W-:-:S02]  /*5990*/  IMAD.MOV.U32 R70, RZ, RZ, R43 ;  /* 0x000000ffff467224 */ /* 0x000fc400078e002b */
[C---:B------:R-:W-:Y:S07]  /*59a0*/  HMMA.16816.F32 R104, R8.reuse, R28, R56 ;  /* 0x0000001c0868723c */ /* 0x040fee0000001838 */
[----:B------:R-:W-:Y:S01]  /*59b0*/  IMAD.MOV.U32 R29, RZ, RZ, R77 ;  /* 0x000000ffff1d7224 */ /* 0x000fe200078e004d */
[----:B------:R-:W-:Y:S01]  /*59c0*/  MOV R28, R76 ;  /* 0x0000004c001c7202 */ /* 0x000fe20000000f00 */
[C---:B------:R-:W-:Y:S07]  /*59d0*/  HMMA.16816.F32 R100, R8.reuse, R30, R80 ;  /* 0x0000001e0864723c */ /* 0x040fee0000001850 */
[----:B------:R-:W-:Y:S01]  /*59e0*/  MOV R31, R111 ;  /* 0x0000006f001f7202 */ /* 0x000fe20000000f00 */
[----:B-1----:R-:W-:Y:S01]  /*59f0*/  HMMA.16816.F32 R88, R8, R20, R156 ;  /* 0x000000140858723c */ /* 0x002fe2000000189c */
[----:B------:R-:W-:Y:S01]  /*5a00*/  IMAD.MOV.U32 R30, RZ, RZ, R116 ;  /* 0x000000ffff1e7224 */ /* 0x000fe200078e0074 */
[----:B------:R-:W-:Y:S01]  /*5a10*/  MOV R116, R127 ;  /* 0x0000007f00747202 */ /* 0x000fe20000000f00 */
[----:B------:R-:W-:-:S02]  /*5a20*/  IMAD.MOV.U32 R111, RZ, RZ, R126 ;  /* 0x000000ffff6f7224 */ /* 0x000fc400078e007e */
[----:B------:R-:W-:Y:S02]  /*5a30*/  IMAD.MOV.U32 R127, RZ, RZ, R38 ;  /* 0x000000ffff7f7224 */ /* 0x000fe400078e0026 */
[----:B------:R-:W-:Y:S01]  /*5a40*/  IMAD.MOV.U32 R126, RZ, RZ, R39 ;  /* 0x000000ffff7e7224 */ /* 0x000fe200078e0027 */
[C---:B--2---:R-:W-:Y:S01]  /*5a50*/  HMMA.16816.F32 R96, R8.reuse, R16, R96 ;  /* 0x000000100860723c */ /* 0x044fe20000001860 */
[----:B------:R-:W-:Y:S01]  /*5a60*/  IMAD.MOV.U32 R157, RZ, RZ, R68 ;  /* 0x000000ffff9d7224 */ /* 0x000fe200078e0044 */
[----:B------:R-:W-:Y:S01]  /*5a70*/  MOV R68, R41 ;  /* 0x0000002900447202 */ /* 0x000fe20000000f00 */
[----:B------:R-:W-:Y:S02]  /*5a80*/  IMAD.MOV.U32 R159, RZ, RZ, R40 ;  /* 0x000000ffff9f7224 */ /* 0x000fe400078e0028 */
[----:B------:R-:W-:Y:S02]  /*5a90*/  IMAD.MOV.U32 R231, RZ, RZ, R30 ;  /* 0x000000ffffe77224 */ /* 0x000fe400078e001e */
[----:B------:R-:W-:Y:S01]  /*5aa0*/  IMAD.MOV.U32 R156, RZ, RZ, R67 ;  /* 0x000000ffff9c7224 */ /* 0x000fe200078e0043 */
[----:B------:R-:W-:Y:S01]  /*5ab0*/  HMMA.16816.F32 R84, R8, R18, R144 ;  /* 0x000000120854723c */ /* 0x000fe20000001890 */
[----:B------:R-:W1:Y:S01]  /*5ac0*/  LDSM.16.MT88.4 R16, [R202+0x1e800] ;  /* 0x01e80000ca10783b */ /* 0x000e620000004200 */
[----:B------:R-:W-:-:S02]  /*5ad0*/  IMAD.MOV.U32 R158, RZ, RZ, R71 ;  /* 0x000000ffff9e7224 */ /* 0x000fc400078e0047 */
[----:B------:R-:W-:-:S04]  /*5ae0*/  IMAD.MOV.U32 R71, RZ, RZ, R208 ;  /* 0x000000ffff477224 */ /* 0x000fc800078e00d0 */
[----:B---3--:R-:W-:Y:S01]  /*5af0*/  HMMA.16816.F32 R92, R8, R4, R152 ;  /* 0x00000004085c723c */ /* 0x008fe20000001898 */
[----:B------:R-:W-:Y:S01]  /*5b00*/  IMAD.MOV.U32 R144, RZ, RZ, R117 ;  /* 0x000000ffff907224 */ /* 0x000fe200078e0075 */
[----:B------:R2:W5:Y:S01]  /*5b10*/  LDL.LU R208, [R1+0x5c] ;  /* 0x00005c0001d07983 */ /* 0x0005620000300800 */
[----:B------:R-:W-:-:S04]  /*5b20*/  IMAD.MOV.U32 R117, RZ, RZ, R232 ;  /* 0x000000ffff757224 */ /* 0x000fc800078e00e8 */
[----:B------:R-:W-:Y:S01]  /*5b30*/  IMAD.WIDE.U32 R4, R0, -0x326172a9, RZ ;  /* 0xcd9e8d5700047825 */ /* 0x000fe200078e00ff */
[C---:B------:R-:W-:Y:S03]  /*5b40*/  HMMA.16816.F32 R80, R8.reuse, R6, R48 ;  /* 0x000000060850723c */ /* 0x040fe60000001830 */
[----:B------:R-:W-:Y:S01]  /*5b50*/  IMAD.MOV.U32 R155, RZ, RZ, R118 ;  /* 0x000000ffff9b7224 */ /* 0x000fe200078e0076 */
[----:B------:R-:W-:Y:S01]  /*5b60*/  LOP3.LUT R5, R5, UR15, R230, 0x96, !PT ;  /* 0x0000000f05057c12 */ /* 0x000fe2000f8e96e6 */
[----:B------:R-:W-:Y:S01]  /*5b70*/  IMAD.MOV.U32 R118, RZ, RZ, R233 ;  /* 0x000000ffff767224 */ /* 0x000fe200078e00e9 */
[----:B------:R-:W-:Y:S01]  /*5b80*/  LOP3.LUT R0, R29, UR13, R4, 0x96, !PT ;  /* 0x0000000d1d007c12 */ /* 0x000fe2000f8e9604 */
[----:B------:R-:W-:Y:S01]  /*5b90*/  IMAD.MOV.U32 R29, RZ, RZ, R109 ;  /* 0x000000ffff1d7224 */ /* 0x000fe200078e006d */
[C---:B------:R-:W-:Y:S01]  /*5ba0*/  HMMA.16816.F32 R76, R8.reuse, R22, R52 ;  /* 0x00000016084c723c */ /* 0x040fe20000001834 */
[----:B------:R-:W-:Y:S01]  /*5bb0*/  IMAD.WIDE.U32 R4, R5, -0x2daee0ad, RZ ;  /* 0xd2511f5305047825 */ /* 0x000fe200078e00ff */
[----:B------:R-:W3:Y:S03]  /*5bc0*/  LDSM.16.MT88.4 R20, [R203+0x1e800] ;  /* 0x01e80000cb14783b */ /* 0x000ee60000004200 */
[----:B------:R-:W-:Y:S01]  /*5bd0*/  IMAD.MOV.U32 R109, RZ, RZ, R124 ;  /* 0x000000ffff6d7224 */ /* 0x000fe200078e007c */
[----:B------:R-:W-:Y:S01]  /*5be0*/  LOP3.LUT R5, R5, UR12, R46, 0x96, !PT ;  /* 0x0000000c05057c12 */ /* 0x000fe2000f8e962e */
[----:B------:R-:W-:Y:S01]  /*5bf0*/  IMAD.MOV.U32 R230, RZ, RZ, R144 ;  /* 0x000000ffffe67224 */ /* 0x000fe200078e0090 */
[----:B------:R-:W-:Y:S01]  /*5c00*/  MOV R124, R37 ;  /* 0x00000025007c7202 */ /* 0x000fe20000000f00 */
[C---:B----4-:R-:W-:Y:S08]  /*5c10*/  HMMA.16816.F32 R52, R8.reuse, R24, R176 ;  /* 0x000000180834723c */ /* 0x050ff000000018b0 */
[C---:B-1----:R-:W-:Y:S07]  /*5c20*/  HMMA.16816.F32 R72, R8.reuse, R16, R160 ;  /* 0x000000100848723c */ /* 0x042fee00000018a0 */
[----:B------:R-:W-:Y:S01]  /*5c30*/  IMAD.WIDE.U32 R16, R0, -0x2daee0ad, RZ ;  /* 0xd2511f5300107825 */ /* 0x000fe200078e00ff */
[----:B------:R-:W-:Y:S01]  /*5c40*/  HMMA.16816.F32 R56, R8, R18, R164 ;  /* 0x000000120838723c */ /* 0x000fe200000018a4 */
[----:B------:R-:W-:-:S02]  /*5c50*/  MOV R176, R151 ;  /* 0x0000009700b07202 */ /* 0x000fc40000000f00 */
[----:B------:R-:W-:Y:S01]  /*5c60*/  IMAD.MOV.U32 R177, RZ, RZ, R150 ;  /* 0x000000ffffb17224 */ /* 0x000fe200078e0096 */
[----:B------:R-:W-:Y:S01]  /*5c70*/  LOP3.LUT R0, R17, UR10, R4, 0x96, !PT ;  /* 0x0000000a11007c12 */ /* 0x000fe2000f8e9604 */
[----:B------:R-:W-:Y:S01]  /*5c80*/  IMAD.WIDE.U32 R4, R5, -0x326172a9, RZ ;  /* 0xcd9e8d5705047825 */ /* 0x000fe200078e00ff */
[----:B------:R-:W-:Y:S02]  /*5c90*/  MOV R162, R31 ;  /* 0x0000001f00a27202 */ /* 0x000fe40000000f00 */
[----:B------:R-:W-:Y:S01]  /*5ca0*/  HMMA.16816.F32 R48, R8, R26, R172 ;  /* 0x0000001a0830723c */ /* 0x000fe200000018ac */
[----:B------:R-:W-:Y:S01]  /*5cb0*/  IMAD.WIDE.U32 R146, R0, -0x326172a9, RZ ;  /* 0xcd9e8d5700927825 */ /* 0x000fe200078e00ff */
[----:B------:R-:W-:Y:S01]  /*5cc0*/  LOP3.LUT R0, R5, UR11, R28, 0x96, !PT ;  /* 0x0000000b05007c12 */ /* 0x000fe2000f8e961c */
[----:B------:R-:W-:Y:S01]  /*5cd0*/  LDSM.16.MT88.4 R24, [R202+0x19000] ;  /* 0x01900000ca18783b */ /* 0x000fe20000004200 */
[----:B------:R-:W-:Y:S01]  /*5ce0*/  MOV R160, R65 ;  /* 0x0000004100a07202 */ /* 0x000fe20000000f00 */
[----:B------:R-:W-:Y:S01]  /*5cf0*/  FFMA.FTZ R5, R149, c[0x0][0x23c], -R12 ;  /* 0x00008f0095057a23 */ /* 0x000fe2000001080c */
[----:B------:R-:W-:Y:S01]  /*5d00*/  LOP3.LUT R6, R147, UR9, R4, 0x96, !PT ;  /* 0x0000000993067c12 */ /* 0x000fe2000f8e9604 */
[----:B------:R-:W-:-:S02]  /*5d10*/  IMAD.MOV.U32 R28, RZ, RZ, R110 ;  /* 0x000000ffff1c7224 */ /* 0x000fc400078e006e */
[----:B------:R1:W-:Y:S01]  /*5d20*/  MUFU.EX2 R145, R5 ;  /* 0x0000000500917308 */ /* 0x0003e20000000800 */
[----:B------:R-:W-:Y:S02]  /*5d30*/  IMAD.MOV.U32 R110, RZ, RZ, R125 ;  /* 0x000000ffff6e7224 */ /* 0x000fe400078e007d */
[----:B------:R-:W-:-:S04]  /*5d40*/  IMAD.WIDE.U32 R38, R6, -0x2daee0ad, RZ ;  /* 0xd2511f5306267825 */ /* 0x000fc800078e00ff */
[----:B------:R-:W-:Y:S01]  /*5d50*/  IMAD.MOV.U32 R125, RZ, RZ, R36 ;  /* 0x000000ffff7d7224 */ /* 0x000fe200078e0024 */
[C---:B---3--:R-:W-:Y:S01]  /*5d60*/  HMMA.16816.F32 R40, R8.reuse, R22, R60 ;  /* 0x000000160828723c */ /* 0x048fe2000000183c */
[----:B------:R-:W-:Y:S02]  /*5d70*/  IMAD.MOV.U32 R178, RZ, RZ, R45 ;  /* 0x000000ffffb27224 */ /* 0x000fe400078e002d */
[----:B------:R-:W-:Y:S02]  /*5d80*/  IMAD.MOV.U32 R179, RZ, RZ, R44 ;  /* 0x000000ffffb37224 */ /* 0x000fe400078e002c */
[----:B------:R-:W-:Y:S02]  /*5d90*/  IMAD.MOV.U32 R161, RZ, RZ, R28 ;  /* 0x000000ffffa17224 */ /* 0x000fe400078e001c */
[----:B------:R-:W-:Y:S02]  /*5da0*/  IMAD.MOV.U32 R166, RZ, RZ, R29 ;  /* 0x000000ffffa67224 */ /* 0x000fe400078e001d */
[----:B-1----:R-:W-:Y:S01]  /*5db0*/  IMAD.WIDE.U32 R4, R0, -0x2daee0ad, RZ ;  /* 0xd2511f5300047825 */ /* 0x002fe200078e00ff */
[----:B------:R-:W-:Y:S01]  /*5dc0*/  HMMA.16816.F32 R44, R8, R20, R180 ;  /* 0x00000014082c723c */ /* 0x000fe200000018b4 */
[----:B------:R-:W-:Y:S02]  /*5dd0*/  LDSM.16.MT88.4 R8, [R201+0x1b000] ;  /* 0x01b00000c908783b */ /* 0x000fe40000004200 */
[----:B------:R-:W-:Y:S01]  /*5de0*/  FFMA.FTZ R0, R171, c[0x0][0x23c], -R12 ;  /* 0x00008f00ab007a23 */ /* 0x000fe2000001080c */
[----:B------:R-:W-:Y:S01]  /*5df0*/  LOP3.LUT R6, R5, UR8, R16, 0x96, !PT ;  /* 0x0000000805067c12 */ /* 0x000fe2000f8e9610 */
[----:B------:R-:W-:Y:S01]  /*5e00*/  LDSM.16.MT88.4 R28, [R201+0x19000] ;  /* 0x01900000c91c783b */ /* 0x000fe20000004200 */
[----:B------:R-:W-:Y:S01]  /*5e10*/  IMAD.MOV.U32 R165, RZ, RZ, R66 ;  /* 0x000000ffffa57224 */ /* 0x000fe200078e0042 */
[----:B------:R1:W3:Y:S01]  /*5e20*/  MUFU.EX2 R19, R0 ;  /* 0x0000000000137308 */ /* 0x0002e20000000800 */
[----:B------:R-:W-:Y:S01]  /*5e30*/  IMAD.MOV.U32 R167, RZ, RZ, R64 ;  /* 0x000000ffffa77224 */ /* 0x000fe200078e0040 */
[----:B------:R-:W-:Y:S01]  /*5e40*/  LDSM.16.MT88.4 R20, [R204+0x19000] ;  /* 0x01900000cc14783b */ /* 0x000fe20000004200 */
[----:B------:R-:W-:-:S04]  /*5e50*/  IMAD.WIDE.U32 R36, R6, -0x326172a9, RZ ;  /* 0xcd9e8d5706247825 */ /* 0x000fc800078e00ff */
[----:B------:R-:W-:Y:S01]  /*5e60*/  IMAD.MOV.U32 R67, RZ, RZ, R200 ;  /* 0x000000ffff437224 */ /* 0x000fe200078e00c8 */
[----:B------:R-:W-:Y:S01]  /*5e70*/  MOV R152, R35 ;  /* 0x0000002300987202 */ /* 0x000fe20000000f00 */
[----:B------:R-:W-:Y:S01]  /*5e80*/  IMAD.MOV.U32 R163, RZ, RZ, R155 ;  /* 0x000000ffffa37224 */ /* 0x000fe200078e009b */
[----:B-1----:R-:W-:Y:S01]  /*5e90*/  LOP3.LUT R0, R39, UR6, R4, 0x96, !PT ;  /* 0x0000000627007c12 */ /* 0x002fe2000f8e9604 */
[----:B------:R-:W-:-:S04]  /*5ea0*/  FFMA.FTZ R4, R189, c[0x0][0x23c], -R12 ;  /* 0x00008f00bd047a23 */ /* 0x000fc8000001080c */
[----:B------:R1:W-:Y:S02]  /*5eb0*/  MUFU.EX2 R233, R4 ;  /* 0x0000000400e97308 */ /* 0x0003e40000000800 */
[----:B-1----:R-:W-:-:S04]  /*5ec0*/  IMAD.WIDE.U32 R4, R0, -0x326172a9, RZ ;  /* 0xcd9e8d5700047825 */ /* 0x002fc800078e00ff */
[----:B------:R-:W-:Y:S01]  /*5ed0*/  FFMA.FTZ R0, R191, c[0x0][0x23c], -R12 ;  /* 0x00008f00bf007a23 */ /* 0x000fe2000001080c */
[----:B------:R-:W-:Y:S02]  /*5ee0*/  SHF.R.U32.HI R6, RZ, 0x10, R4 ;  /* 0x00000010ff067819 */ /* 0x000fe40000011604 */
[C---:B------:R-:W-:Y:S01]  /*5ef0*/  LOP3.LUT R7, R4.reuse, 0xffff, RZ, 0xc0, !PT ;  /* 0x0000ffff04077812 */ /* 0x040fe200078ec0ff */
[----:B------:R1:W4:Y:S01]  /*5f00*/  MUFU.EX2 R232, R0 ;  /* 0x0000000000e87308 */ /* 0x0003220000000800 */
[----:B------:R-:W-:Y:S02]  /*5f10*/  LOP3.LUT R15, R4, 0xff, RZ, 0xc0, !PT ;  /* 0x000000ff040f7812 */ /* 0x000fe400078ec0ff */
[----:B------:R-:W-:Y:S01]  /*5f20*/  LOP3.LUT R18, R6, 0xff, RZ, 0xc0, !PT ;  /* 0x000000ff06127812 */ /* 0x000fe200078ec0ff */
[----:B------:R-:W-:Y:S01]  /*5f30*/  FFMA.FTZ R6, R170, c[0x0][0x23c], -R2 ;  /* 0x00008f00aa067a23 */ /* 0x000fe20000010802 */
[----:B------:R-:W-:Y:S02]  /*5f40*/  SHF.R.U32.HI R4, RZ, 0x18, R4 ;  /* 0x00000018ff047819 */ /* 0x000fe40000011604 */
[----:B------:R-:W-:Y:S01]  /*5f50*/  SHF.R.U32.HI R7, RZ, 0x8, R7 ;  /* 0x00000008ff077819 */ /* 0x000fe20000011607 */
[----:B------:R2:W-:Y:S01]  /*5f60*/  MUFU.EX2 R144, R6 ;  /* 0x0000000600907308 */ /* 0x0005e20000000800 */
[----:B------:R-:W-:-:S02]  /*5f70*/  PRMT R18, R18, 0x5410, R4 ;  /* 0x0000541012127816 */ /* 0x000fc40000000004 */
[----:B------:R-:W-:Y:S02]  /*5f80*/  PRMT R15, R15, 0x5410, R7 ;  /* 0x000054100f0f7816 */ /* 0x000fe40000000007 */
[----:B---3--:R-:W-:Y:S02]  /*5f90*/  MOV R170, R19 ;  /* 0x0000001300aa7202 */ /* 0x008fe40000000f00 */
[----:B-1----:R-:W-:-:S04]  /*5fa0*/  LOP3.LUT R0, R5, UR16, R36, 0x96, !PT ;  /* 0x0000001005007c12 */ /* 0x002fc8000f8e9624 */
[----:B------:R-:W-:Y:S02]  /*5fb0*/  LOP3.LUT R4, R0, 0xffff, RZ, 0xc0, !PT ;  /* 0x0000ffff00047812 */ /* 0x000fe400078ec0ff */
[----:B------:R-:W-:Y:S01]  /*5fc0*/  SHF.R.U32.HI R5, RZ, 0x10, R0 ;  /* 0x00000010ff057819 */ /* 0x000fe20000011600 */
[----:B--2---:R-:W-:Y:S01]  /*5fd0*/  FFMA.FTZ R6, R188, c[0x0][0x23c], -R2 ;  /* 0x00008f00bc067a23 */ /* 0x004fe20000010802 */
[----:B------:R-:W-:Y:S02]  /*5fe0*/  LOP3.LUT R17, R0, 0xff, RZ, 0xc0, !PT ;  /* 0x000000ff00117812 */ /* 0x000fe400078ec0ff */
[----:B------:R-:W-:Y:S01]  /*5ff0*/  SHF.R.U32.HI R16, RZ, 0x18, R0 ;  /* 0x00000018ff107819 */ /* 0x000fe20000011600 */
[----:B------:R4:W-:Y:S01]  /*6000*/  MUFU.EX2 R151, R6 ;  /* 0x0000000600977308 */ /* 0x0009e20000000800 */
[----:B------:R-:W-:Y:S01]  /*6010*/  SHF.R.U32.HI R7, RZ, 0x8, R4 ;  /* 0x00000008ff077819 */ /* 0x000fe20000011604 */
[----:B------:R-:W-:Y:S01]  /*6020*/  HSET2.LE.AND R0, R15, R252, PT ;  /* 0x000000fc0f007233 */ /* 0x000fe20003803000 */
[----:B------:R-:W-:Y:S01]  /*6030*/  LOP3.LUT R4, R5, 0xff, RZ, 0xc0, !PT ;  /* 0x000000ff05047812 */ /* 0x000fe200078ec0ff */
[----:B------:R-:W-:Y:S01]  /*6040*/  FFMA.FTZ R5, R190, c[0x0][0x23c], -R2 ;  /* 0x00008f00be057a23 */ /* 0x000fe20000010802 */
[----:B------:R-:W-:-:S03]  /*6050*/  PRMT R15, R17, 0x5410, R7 ;  /* 0x00005410110f7816 */ /* 0x000fc60000000007 */
[----:B------:R1:W2:Y:S01]  /*6060*/  MUFU.EX2 R150, R5 ;  /* 0x0000000500967308 */ /* 0x0002a20000000800 */
[----:B----4-:R-:W-:-:S04]  /*6070*/  F2FP.PACK_AB R6, R232, R233 ;  /* 0x000000e9e806723e */ /* 0x010fc800000000ff */
[----:B------:R-:W-:Y:S01]  /*6080*/  LOP3.LUT R6, R0, R6, RZ, 0xc0, !PT ;  /* 0x0000000600067212 */ /* 0x000fe200078ec0ff */
[----:B------:R-:W-:Y:S01]  /*6090*/  HSET2.LE.AND R0, R18, R252, PT ;  /* 0x000000fc12007233 */ /* 0x000fe20003803000 */
[----:B-1----:R-:W-:Y:S02]  /*60a0*/  PRMT R5, R4, 0x5410, R16 ;  /* 0x0000541004057816 */ /* 0x002fe40000000010 */
[----:B------:R-:W1:Y:S01]  /*60b0*/  LDSM.16.MT88.4 R16, [R203+0x19000] ;  /* 0x01900000cb10783b */ /* 0x000e620000004200 */
[----:B------:R-:W-:-:S04]  /*60c0*/  FFMA.FTZ R4, R228, c[0x0][0x23c], -R2 ;  /* 0x00008f00e4047a23 */ /* 0x000fc80000010802 */
[----:B------:R3:W4:Y:S01]  /*60d0*/  MUFU.EX2 R149, R4 ;  /* 0x0000000400957308 */ /* 0x0007220000000800 */
[----:B--2---:R-:W-:-:S04]  /*60e0*/  F2FP.PACK_AB R7, R150, R151 ;  /* 0x000000979607723e */ /* 0x004fc800000000ff */
[----:B------:R-:W-:Y:S01]  /*60f0*/  LOP3.LUT R7, R0, R7, RZ, 0xc0, !PT ;  /* 0x0000000700077212 */ /* 0x000fe200078ec0ff */
[----:B------:R-:W-:Y:S01]  /*6100*/  HSET2.LE.AND R0, R15, R252, PT ;  /* 0x000000fc0f007233 */ /* 0x000fe20003803000 */
[----:B---3--:R-:W-:-:S04]  /*6110*/  F2FP.PACK_AB R4, R170, R145 ;  /* 0x00000091aa04723e */ /* 0x008fc800000000ff */
[----:B------:R-:W-:Y:S01]  /*6120*/  LOP3.LUT R4, R0, R4, RZ, 0xc0, !PT ;  /* 0x0000000400047212 */ /* 0x000fe200078ec0ff */
[----:B------:R-:W-:Y:S01]  /*6130*/  HSET2.LE.AND R0, R5, R252, PT ;  /* 0x000000fc05007233 */ /* 0x000fe20003803000 */
[----:B----4-:R-:W-:Y:S01]  /*6140*/  F2FP.PACK_AB R5, R149, R144 ;  /* 0x000000909505723e */ /* 0x010fe200000000ff */
[----:B------:R-:W-:Y:S01]  /*6150*/  IMAD.MOV.U32 R65, RZ, RZ, R206 ;  /* 0x000000ffff417224 */ /* 0x000fe200078e00ce */
[----:B------:R-:W-:Y:S02]  /*6160*/  MOV R64, R207 ;  /* 0x000000cf00407202 */ /* 0x000fe40000000f00 */
[----:B------:R-:W-:Y:S01]  /*6170*/  LOP3.LUT R5, R0, R5, RZ, 0xc0, !PT ;  /* 0x0000000500057212 */ /* 0x000fe200078ec0ff */
[----:B------:R-:W-:Y:S01]  /*6180*/  IMAD.MOV.U32 R66, RZ, RZ, R205 ;  /* 0x000000ffff427224 */ /* 0x000fe200078e00cd */
[----:B------:R2:W5:Y:S01]  /*6190*/  LDL.LU R207, [R1+0x58] ;  /* 0x0000580001cf7983 */ /* 0x0005620000300800 */
[----:B------:R-:W-:Y:S01]  /*61a0*/  MOV R180, R165 ;  /* 0x000000a500b47202 */ /* 0x000fe20000000f00 */
[----:B------:R-:W-:Y:S01]  /*61b0*/  IMAD.MOV.U32 R181, RZ, RZ, R166 ;  /* 0x000000ffffb57224 */ /* 0x000fe200078e00a6 */
[----:B------:R-:W-:Y:S01]  /*61c0*/  MOV R175, R161 ;  /* 0x000000a100af7202 */ /* 0x000fe20000000f00 */
[----:B------:R2:W5:Y:S01]  /*61d0*/  LDL.LU R206, [R1+0x54] ;  /* 0x0000540001ce7983 */ /* 0x0005620000300800 */
[----:B------:R-:W-:Y:S01]  /*61e0*/  IMAD.MOV.U32 R182, RZ, RZ, R167 ;  /* 0x000000ffffb67224 */ /* 0x000fe200078e00a7 */
[----:B------:R-:W-:Y:S01]  /*61f0*/  MOV R165, R118 ;  /* 0x0000007600a57202 */ /* 0x000fe20000000f00 */
[----:B------:R-:W-:Y:S01]  /*6200*/  IMAD.MOV.U32 R183, RZ, RZ, R160 ;  /* 0x000000ffffb77224 */ /* 0x000fe200078e00a0 */
[----:B------:R2:W5:Y:S01]  /*6210*/  LDL.LU R205, [R1+0x50] ;  /* 0x0000500001cd7983 */ /* 0x0005620000300800 */
[----:B------:R-:W-:Y:S01]  /*6220*/  IMAD.MOV.U32 R189, RZ, RZ, R162 ;  /* 0x000000ffffbd7224 */ /* 0x000fe200078e00a2 */
[----:B------:R-:W-:Y:S01]  /*6230*/  MOV R161, R126 ;  /* 0x0000007e00a17202 */ /* 0x000fe20000000f00 */
[----:B------:R-:W-:Y:S01]  /*6240*/  IMAD.MOV.U32 R171, RZ, RZ, R116 ;  /* 0x000000ffffab7224 */ /* 0x000fe200078e0074 */
[----:B-1----:R-:W-:Y:S01]  /*6250*/  HMMA.16816.F32 R120, R4, R18, R120 ;  /* 0x000000120478723c */ /* 0x002fe20000001878 */
[----:B------:R-:W-:Y:S01]  /*6260*/  IMAD.MOV.U32 R164, RZ, RZ, R117 ;  /* 0x000000ffffa47224 */ /* 0x000fe200078e0075 */
[----:B------:R2:W5:Y:S01]  /*6270*/  LDL.LU R200, [R1+0x4c] ;  /* 0x00004c0001c87983 */ /* 0x0005620000300800 */
[----:B------:R-:W-:-:S02]  /*6280*/  IMAD.MOV.U32 R166, RZ, RZ, R119 ;  /* 0x000000ffffa67224 */ /* 0x000fc400078e0077 */
[----:B------:R-:W-:Y:S02]  /*6290*/  IMAD.MOV.U32 R167, RZ, RZ, R124 ;  /* 0x000000ffffa77224 */ /* 0x000fe400078e007c */
[----:B------:R-:W-:Y:S01]  /*62a0*/  IMAD.MOV.U32 R160, RZ, RZ, R125 ;  /* 0x000000ffffa07224 */ /* 0x000fe200078e007d */
[C---:B------:R-:W-:Y:S01]  /*62b0*/  HMMA.16816.F32 R116, R4.reuse, R16, R240 ;  /* 0x000000100474723c */ /* 0x040fe200000018f0 */
[----:B------:R-:W-:Y:S01]  /*62c0*/  IMAD.MOV.U32 R162, RZ, RZ, R127 ;  /* 0x000000ffffa27224 */ /* 0x000fe200078e007f */
[----:B------:R-:W1:Y:S06]  /*62d0*/  LDSM.16.MT88.4 R16, [R203+0x1b000] ;  /* 0x01b00000cb10783b */ /* 0x000e6c0000004200 */
[C---:B------:R-:W-:Y:S08]  /*62e0*/  HMMA.16816.F32 R124, R4.reuse, R8, R196 ;  /* 0x00000008047c723c */ /* 0x040ff000000018c4 */
[C---:B------:R-:W-:Y:S01]  /*62f0*/  HMMA.16816.F32 R128, R4.reuse, R10, R128 ;  /* 0x0000000a0480723c */ /* 0x040fe20000001880 */
[----:B------:R-:W3:Y:S07]  /*6300*/  LDSM.16.MT88.4 R8, [R201+0x1d000] ;  /* 0x01d00000c908783b */ /* 0x000eee0000004200 */
[C---:B------:R-:W-:Y:S08]  /*6310*/  HMMA.16816.F32 R64, R4.reuse, R24, R64 ;  /* 0x000000180440723c */ /* 0x040ff00000001840 */
[C---:B------:R-:W-:Y:S01]  /*6320*/  HMMA.16816.F32 R68, R4.reuse, R26, R68 ;  /* 0x0000001a0444723c */ /* 0x040fe20000001844 */
[----:B------:R-:W4:Y:S07]  /*6330*/  LDSM.16.MT88.4 R24, [R202+0x1d000] ;  /* 0x01d00000ca18783b */ /* 0x000f2e0000004200 */
[C---:B------:R-:W-:Y:S07]  /*6340*/  HMMA.16816.F32 R60, R4.reuse, R30, R176 ;  /* 0x0000001e043c723c */ /* 0x040fee00000018b0 */
[----:B------:R-:W-:Y:S01]  /*6350*/  IMAD.MOV.U32 R176, RZ, RZ, R108 ;  /* 0x000000ffffb07224 */ /* 0x000fe200078e006c */
[----:B------:R-:W-:Y:S01]  /*6360*/  MOV R178, R110 ;  /* 0x0000006e00b27202 */ /* 0x000fe20000000f00 */
[----:B------:R-:W-:Y:S01]  /*6370*/  IMAD.MOV.U32 R177, RZ, RZ, R109 ;  /* 0x000000ffffb17224 */ /* 0x000fe200078e006d */
[----:B------:R-:W-:Y:S01]  /*6380*/  HMMA.16816.F32 R112, R4, R22, R112 ;  /* 0x000000160470723c */ /* 0x000fe20000001870 */
[----:B------:R-:W-:-:S07]  /*6390*/  IMAD.MOV.U32 R179, RZ, RZ, R111 ;  /* 0x000000ffffb37224 */ /* 0x000fce00078e006f */
[C---:B------:R-:W-:Y:S01]  /*63a0*/  HMMA.16816.F32 R108, R4.reuse, R20, R244 ;  /* 0x00000014046c723c */ /* 0x040fe200000018f4 */
[----:B------:R-:W2:Y:S07]  /*63b0*/  LDSM.16.MT88.4 R20, [R204+0x1b000] ;  /* 0x01b00000cc14783b */ /* 0x000eae0000004200 */
[C---:B-1----:R-:W-:Y:S08]  /*63c0*/  HMMA.16816.F32 R240, R4.reuse, R16, R236 ;  /* 0x0000001004f0723c */ /* 0x042ff000000018ec */
[C---:B---3--:R-:W-:Y:S08]  /*63d0*/  HMMA.16816.F32 R236, R4.reuse, R8, R184 ;  /* 0x0000000804ec723c */ /* 0x048ff000000018b8 */
[C---:B------:R-:W-:Y:S08]  /*63e0*/  HMMA.16816.F32 R140, R4.reuse, R10, R140 ;  /* 0x0000000a048c723c */ /* 0x040ff0000000188c */
[----:B----4-:R-:W-:Y:S01]  /*63f0*/  HMMA.16816.F32 R8, R4, R24, R104 ;  /* 0x000000180408723c */ /* 0x010fe20000001868 */
[----:B------:R-:W-:-:S02]  /*6400*/  IMAD.MOV.U32 R153, RZ, RZ, R34 ;  /* 0x000000ffff997224 */ /* 0x000fc400078e0022 */
[----:B------:R-:W-:Y:S02]  /*6410*/  IMAD.MOV.U32 R154, RZ, RZ, R33 ;  /* 0x000000ffff9a7224 */ /* 0x000fe400078e0021 */
[----:B------:R-:W-:Y:S02]  /*6420*/  IMAD.MOV.U32 R155, RZ, RZ, R32 ;  /* 0x000000ffff9b7224 */ /* 0x000fe400078e0020 */
[----:B------:R-:W1:Y:S01]  /*6430*/  LDSM.16.MT88.4 R32, [R202+0x1b000] ;  /* 0x01b00000ca20783b */ /* 0x000e620000004200 */
[----:B------:R-:W-:Y:S01]  /*6440*/  IMAD.MOV.U32 R174, RZ, RZ, R189 ;  /* 0x000000ffffae7224 */ /* 0x000fe200078e00bd */
[----:B------:R-:W-:Y:S01]  /*6450*/  MOV R172, R177 ;  /* 0x000000b100ac7202 */ /* 0x000fe20000000f00 */
[----:B------:R-:W-:Y:S01]  /*6460*/  IMAD.MOV.U32 R191, RZ, RZ, R176 ;  /* 0x000000ffffbf7224 */ /* 0x000fe200078e00b0 */
[----:B------:R-:W-:Y:S01]  /*6470*/  MOV R177, R164 ;  /* 0x000000a400b17202 */ /* 0x000fe20000000f00 */
[----:B------:R-:W-:Y:S02]  /*6480*/  IMAD.MOV.U32 R189, RZ, RZ, R178 ;  /* 0x000000ffffbd7224 */ /* 0x000fe400078e00b2 */
[----:B------:R-:W-:Y:S01]  /*6490*/  IMAD.MOV.U32 R173, RZ, RZ, R179 ;  /* 0x000000ffffad7224 */ /* 0x000fe200078e00b3 */
[----:B------:R-:W-:Y:S01]  /*64a0*/  MOV R164, R160 ;  /* 0x000000a000a47202 */ /* 0x000fe20000000f00 */
[----:B------:R-:W-:-:S02]  /*64b0*/  IMAD.MOV.U32 R176, RZ, RZ, R171 ;  /* 0x000000ffffb07224 */ /* 0x000fc400078e00ab */
[----:B------:R-:W-:Y:S02]  /*64c0*/  IMAD.MOV.U32 R178, RZ, RZ, R165 ;  /* 0x000000ffffb27224 */ /* 0x000fe400078e00a5 */
[----:B------:R-:W-:-:S04]  /*64d0*/  IMAD.MOV.U32 R179, RZ, RZ, R166 ;  /* 0x000000ffffb37224 */ /* 0x000fc800078e00a6 */
[----:B------:R-:W-:Y:S01]  /*64e0*/  IMAD.MOV.U32 R107, RZ, RZ, R8 ;  /* 0x000000ffff6b7224 */ /* 0x000fe200078e0008 */
[----:B------:R-:W-:Y:S01]  /*64f0*/  MOV R104, R11 ;  /* 0x0000000b00687202 */ /* 0x000fe20000000f00 */
[----:B------:R-:W-:Y:S02]  /*6500*/  IMAD.MOV.U32 R106, RZ, RZ, R9 ;  /* 0x000000ffff6a7224 */ /* 0x000fe400078e0009 */
[----:B------:R-:W-:Y:S02]  /*6510*/  IMAD.MOV.U32 R105, RZ, RZ, R10 ;  /* 0x000000ffff697224 */ /* 0x000fe400078e000a */
[----:B------:R-:W3:Y:S01]  /*6520*/  LDSM.16.MT88.4 R8, [R203+0x1d000] ;  /* 0x01d00000cb08783b */ /* 0x000ee20000004200 */
[----:B------:R-:W-:Y:S01]  /*6530*/  IMAD.MOV.U32 R171, RZ, RZ, R167 ;  /* 0x000000ffffab7224 */ /* 0x000fe200078e00a7 */
[----:B------:R-:W-:Y:S01]  /*6540*/  MOV R160, R157 ;  /* 0x0000009d00a07202 */ /* 0x000fe20000000f00 */
[----:B------:R-:W-:Y:S02]  /*6550*/  IMAD.MOV.U32 R165, RZ, RZ, R161 ;  /* 0x000000ffffa57224 */ /* 0x000fe400078e00a1 */
[----:B------:R-:W-:-:S02]  /*6560*/  IMAD.MOV.U32 R166, RZ, RZ, R162 ;  /* 0x000000ffffa67224 */ /* 0x000fc400078e00a2 */
[----:B------:R-:W-:Y:S02]  /*6570*/  IMAD.MOV.U32 R167, RZ, RZ, R156 ;  /* 0x000000ffffa77224 */ /* 0x000fe400078e009c */
[----:B------:R-:W-:Y:S02]  /*6580*/  IMAD.MOV.U32 R161, RZ, RZ, R158 ;  /* 0x000000ffffa17224 */ /* 0x000fe400078e009e */
[----:B------:R-:W-:Y:S02]  /*6590*/  IMAD.MOV.U32 R162, RZ, RZ, R159 ;  /* 0x000000ffffa27224 */ /* 0x000fe400078e009f */
[C---:B--2---:R-:W-:Y:S08]  /*65a0*/  HMMA.16816.F32 R156, R4.reuse, R22, R248 ;  /* 0x00000016049c723c */ /* 0x044ff000000018f8 */
[C---:B------:R-:W-:Y:S01]  /*65b0*/  HMMA.16816.F32 R196, R4.reuse, R18, R192 ;  /* 0x0000001204c4723c */ /* 0x040fe200000018c0 */
[----:B------:R-:W2:Y:S07]  /*65c0*/  LDSM.16.MT88.4 R16, [R201+0x1f000] ;  /* 0x01f00000c910783b */ /* 0x000eae0000004200 */
[C---:B------:R-:W-:Y:S01]  /*65d0*/  HMMA.16816.F32 R152, R4.reuse, R28, R152 ;  /* 0x0000001c0498723c */ /* 0x040fe20000001898 */
[----:B------:R-:W4:Y:S07]  /*65e0*/  LDSM.16.MT88.4 R28, [R204+0x1d000] ;  /* 0x01d00000cc1c783b */ /* 0x000f2e0000004200 */
[C---:B-1----:R-:W-:Y:S08]  /*65f0*/  HMMA.16816.F32 R132, R4.reuse, R32, R132 ;  /* 0x000000200484723c */ /* 0x042ff00000001884 */
[C---:B------:R-:W-:Y:S08]  /*6600*/  HMMA.16816.F32 R32, R4.reuse, R34, R136 ;  /* 0x000000220420723c */ /* 0x040ff00000001888 */
[C---:B------:R-:W-:Y:S07]  /*6610*/  HMMA.16816.F32 R136, R4.reuse, R20, R180 ;  /* 0x000000140488723c */ /* 0x040fee00000018b4 */
[----:B------:R-:W-:Y:S01]  /*6620*/  IMAD.MOV.U32 R20, RZ, RZ, R158 ;  /* 0x000000ffff147224 */ /* 0x000fe200078e009e */
[----:B------:R-:W-:Y:S03]  /*6630*/  HMMA.16816.F32 R248, R4, R26, R100 ;  /* 0x0000001a04f8723c */ /* 0x000fe60000001864 */
[----:B------:R-:W-:-:S02]  /*6640*/  IMAD.MOV.U32 R187, RZ, RZ, R20 ;  /* 0x000000ffffbb7224 */ /* 0x000fc400078e0014 */
[----:B------:R-:W1:Y:S02]  /*6650*/  LDSM.16.MT88.4 R20, [R202+0x1f000] ;  /* 0x01f00000ca14783b */ /* 0x000e640000004200 */
        /* <DEDUP_REMOVED lines=18> */
[----:B------:R-:W-:-:S02]  /*6780*/  MOV R186, R0 ;  /* 0x0000000000ba7202 */ /* 0x000fc40000000f00 */
[----:B------:R-:W-:-:S05]  /*6790*/  MOV R0, R176 ;  /* 0x000000b000007202 */ /* 0x000fca0000000f00 */
[----:B------:R-:W-:Y:S01]  /*67a0*/  HMMA.16816.F32 R160, R4, R18, R76 ;  /* 0x0000001204a0723c */ /* 0x000fe2000000184c */
[----:B------:R-:W2:Y:S01]  /*67b0*/  LDSM.16.MT88.4 R16, [R203+0x1f000] ;  /* 0x01f00000cb10783b */ /* 0x000ea20000004200 */
[----:B------:R-:W-:Y:S01]  /*67c0*/  FFMA.FTZ R0, R0, c[0x0][0x23c], -R12 ;  /* 0x00008f0000007a23 */ /* 0x000fe2000001080c */
[----:B------:R-:W-:Y:S01]  /*67d0*/  MOV R158, R142 ;  /* 0x0000008e009e7202 */ /* 0x000fe20000000f00 */
[----:B------:R-:W-:Y:S02]  /*67e0*/  IMAD.MOV.U32 R190, RZ, RZ, R159 ;  /* 0x000000ffffbe7224 */ /* 0x000fe400078e009f */
[----:B------:R-:W-:Y:S01]  /*67f0*/  IMAD.MOV.U32 R15, RZ, RZ, R156 ;  /* 0x000000ffff0f7224 */ /* 0x000fe200078e009c */
[----:B------:R1:W-:Y:S01]  /*6800*/  MUFU.EX2 R24, R0 ;  /* 0x0000000000187308 */ /* 0x0003e20000000800 */
[----:B------:R-:W-:Y:S02]  /*6810*/  IMAD.MOV.U32 R159, RZ, RZ, R141 ;  /* 0x000000ffff9f7224 */ /* 0x000fe400078e008d */
[----:B------:R-:W-:-:S02]  /*6820*/  IMAD.MOV.U32 R157, RZ, RZ, R143 ;  /* 0x000000ffff9d7224 */ /* 0x000fc400078e008f */
[----:B------:R-:W-:Y:S02]  /*6830*/  IMAD.MOV.U32 R156, RZ, RZ, R140 ;  /* 0x000000ffff9c7224 */ /* 0x000fe400078e008c */
[----:B------:R-:W-:Y:S01]  /*6840*/  IMAD.MOV.U32 R185, RZ, RZ, R170 ;  /* 0x000000ffffb97224 */ /* 0x000fe200078e00aa */
[----:B----4-:R-:W-:Y:S01]  /*6850*/  HMMA.16816.F32 R140, R4, R28, R96 ;  /* 0x0000001c048c723c */ /* 0x010fe20000001860 */
[----:B------:R-:W-:Y:S02]  /*6860*/  IMAD.MOV.U32 R170, RZ, RZ, R178 ;  /* 0x000000ffffaa7224 */ /* 0x000fe400078e00b2 */
[----:B------:R-:W-:Y:S02]  /*6870*/  IMAD.MOV.U32 R184, RZ, RZ, R191 ;  /* 0x000000ffffb87224 */ /* 0x000fe400078e00bf */
[----:B------:R-:W-:Y:S02]  /*6880*/  IMAD.MOV.U32 R191, RZ, RZ, R179 ;  /* 0x000000ffffbf7224 */ /* 0x000fe400078e00b3 */
[----:B------:R-:W-:-:S02]  /*6890*/  IMAD.MOV.U32 R98, RZ, RZ, R100 ;  /* 0x000000ffff627224 */ /* 0x000fc400078e0064 */
[----:B-1----:R-:W-:Y:S02]  /*68a0*/  FFMA.FTZ R0, R26, c[0x0][0x23c], -R12 ;  /* 0x00008f001a007a23 */ /* 0x002fe4000001080c */
[----:B------:R-:W-:Y:S01]  /*68b0*/  IMAD.MOV.U32 R26, RZ, RZ, R102 ;  /* 0x000000ffff1a7224 */ /* 0x000fe200078e0066 */
[----:B------:R-:W-:Y:S01]  /*68c0*/  MOV R102, R107 ;  /* 0x0000006b00667202 */ /* 0x000fe20000000f00 */
        /* <DEDUP_REMOVED lines=8> */
[----:B------:R-:W-:Y:S02]  /*6950*/  IMAD.MOV.U32 R101, RZ, RZ, R184 ;  /* 0x000000ffff657224 */ /* 0x000fe400078e00b8 */
[----:B------:R-:W-:Y:S02]  /*6960*/  IMAD.MOV.U32 R25, RZ, RZ, R185 ;  /* 0x000000ffff197224 */ /* 0x000fe400078e00b9 */
        /* <DEDUP_REMOVED lines=10> */
[----:B------:R-:W-:Y:S01]  /*6a10*/  HMMA.16816.F32 R188, R4, R22, R56 ;  /* 0x0000001604bc723c */ /* 0x000fe20000001838 */
[----:B------:R-:W-:Y:S01]  /*6a20*/  IMAD.MOV.U32 R29, RZ, RZ, R99 ;  /* 0x000000ffff1d7224 */ /* 0x000fe200078e0063 */
[----:B------:R1:W4:Y:S01]  /*6a30*/  MUFU.EX2 R22, R0 ;  /* 0x0000000000167308 */ /* 0x0003220000000800 */
[----:B------:R-:W-:Y:S01]  /*6a40*/  IMAD.MOV.U32 R100, RZ, RZ, R102 ;  /* 0x000000ffff647224 */ /* 0x000fe200078e0066 */
[----:B------:R-:W-:Y:S01]  /*6a50*/  MOV R102, R105 ;  /* 0x0000006900667202 */ /* 0x000fe20000000f00 */
[----:B------:R-:W-:-:S03]  /*6a60*/  IMAD.MOV.U32 R99, RZ, RZ, R101 ;  /* 0x000000ffff637224 */ /* 0x000fc600078e0065 */
[C---:B------:R-:W-:Y:S01]  /*6a70*/  HMMA.16816.F32 R244, R4.reuse, R30, R84 ;  /* 0x0000001e04f4723c */ /* 0x040fe20000001854 */
[----:B------:R-:W-:Y:S02]  /*6a80*/  IMAD.MOV.U32 R101, RZ, RZ, R103 ;  /* 0x000000ffff657224 */ /* 0x000fe400078e0067 */
[----:B------:R-:W-:Y:S02]  /*6a90*/  IMAD.MOV.U32 R80, RZ, RZ, R158 ;  /* 0x000000ffff507224 */ /* 0x000fe400078e009e */
[----:B------:R-:W-:Y:S01]  /*6aa0*/  IMAD.MOV.U32 R81, RZ, RZ, R157 ;  /* 0x000000ffff517224 */ /* 0x000fe200078e009d */
[----:B------:R-:W-:Y:S01]  /*6ab0*/  MOV R90, R156 ;  /* 0x0000009c005a7202 */ /* 0x000fe20000000f00 */
[----:B------:R-:W-:Y:S02]  /*6ac0*/  IMAD.MOV.U32 R105, RZ, RZ, R106 ;  /* 0x000000ffff697224 */ /* 0x000fe400078e006a */
[----:B------:R-:W-:Y:S01]  /*6ad0*/  IMAD.MOV.U32 R96, RZ, RZ, R26 ;  /* 0x000000ffff607224 */ /* 0x000fe200078e001a */
[----:B------:R-:W-:Y:S01]  /*6ae0*/  HMMA.16816.F32 R176, R4, R20, R72 ;  /* 0x0000001404b0723c */ /* 0x000fe20000001848 */
[----:B-1----:R-:W-:Y:S01]  /*6af0*/  FFMA.FTZ R0, R97, c[0x0][0x23c], -R12 ;  /* 0x00008f0061007a23 */ /* 0x002fe2000001080c */
[----:B------:R-:W-:Y:S01]  /*6b00*/  MOV R85, R29 ;  /* 0x0000001d00557202 */ /* 0x000fe20000000f00 */
[----:B------:R-:W-:Y:S01]  /*6b10*/  IMAD.MOV.U32 R97, RZ, RZ, R27 ;  /* 0x000000ffff617224 */ /* 0x000fe200078e001b */
[----:B------:R-:W-:Y:S01]  /*6b20*/  LDSM.16.MT88.4 R72, [R202+0x1b800] ;  /* 0x01b80000ca48783b */ /* 0x000fe20000004200 */
[----:B------:R-:W-:-:S02]  /*6b30*/  IMAD.MOV.U32 R103, RZ, RZ, R104 ;  /* 0x000000ffff677224 */ /* 0x000fc400078e0068 */
[----:B------:R-:W-:Y:S01]  /*6b40*/  IMAD.MOV.U32 R106, RZ, RZ, R107 ;  /* 0x000000ffff6a7224 */ /* 0x000fe200078e006b */
[----:B------:R-:W-:Y:S01]  /*6b50*/  MOV R107, R184 ;  /* 0x000000b8006b7202 */ /* 0x000fe20000000f00 */
[----:B------:R-:W-:Y:S01]  /*6b60*/  IMAD.MOV.U32 R104, RZ, RZ, R185 ;  /* 0x000000ffff687224 */ /* 0x000fe200078e00b9 */
[----:B------:R-:W-:Y:S01]  /*6b70*/  LDSM.16.MT88.4 R56, [R203+0x19800] ;  /* 0x01980000cb38783b */ /* 0x000fe20000004200 */
[----:B------:R-:W-:Y:S02]  /*6b80*/  IMAD.MOV.U32 R26, RZ, RZ, R186 ;  /* 0x000000ffff1a7224 */ /* 0x000fe400078e00ba */
[----:B------:R-:W-:Y:S02]  /*6b90*/  IMAD.MOV.U32 R27, RZ, RZ, R187 ;  /* 0x000000ffff1b7224 */ /* 0x000fe400078e00bb */
[----:B---3--:R-:W-:Y:S01]  /*6ba0*/  HMMA.16816.F32 R184, R4, R8, R52 ;  /* 0x0000000804b8723c */ /* 0x008fe20000001834 */
[----:B------:R-:W-:Y:S01]  /*6bb0*/  IMAD.MOV.U32 R86, RZ, RZ, R96 ;  /* 0x000000ffff567224 */ /* 0x000fe200078e0060 */
[----:B------:R1:W-:Y:S01]  /*6bc0*/  MUFU.EX2 R23, R0 ;  /* 0x0000000000177308 */ /* 0x0003e20000000800 */
[----:B------:R-:W-:Y:S01]  /*6bd0*/  IMAD.MOV.U32 R87, RZ, RZ, R97 ;  /* 0x000000ffff577224 */ /* 0x000fe200078e0061 */
[----:B------:R-:W-:Y:S01]  /*6be0*/  MOV R96, R170 ;  /* 0x000000aa00607202 */ /* 0x000fe20000000f00 */
[----:B------:R-:W-:-:S02]  /*6bf0*/  IMAD.MOV.U32 R29, RZ, RZ, R98 ;  /* 0x000000ffff1d7224 */ /* 0x000fc400078e0062 */
[----:B------:R-:W-:Y:S01]  /*6c00*/  FFMA.FTZ R8, R28, c[0x0][0x23c], -R12 ;  /* 0x00008f001c087a23 */ /* 0x000fe2000001080c */
[----:B------:R-:W-:Y:S01]  /*6c10*/  MOV R28, R99 ;  /* 0x00000063001c7202 */ /* 0x000fe20000000f00 */
[----:B------:R-:W-:Y:S01]  /*6c20*/  IMAD.MOV.U32 R99, RZ, RZ, R26 ;  /* 0x000000ffff637224 */ /* 0x000fe200078e001a */
[----:B------:R-:W-:Y:S01]  /*6c30*/  MOV R170, R175 ;  /* 0x000000af00aa7202 */ /* 0x000fe20000000f00 */
[----:B------:R-:W-:Y:S02]  /*6c40*/  IMAD.MOV.U32 R98, RZ, RZ, R27 ;  /* 0x000000ffff627224 */ /* 0x000fe400078e001b */
[----:B------:R-:W-:Y:S02]  /*6c50*/  IMAD.MOV.U32 R97, RZ, RZ, R15 ;  /* 0x000000ffff617224 */ /* 0x000fe400078e000f */
[----:B------:R-:W-:Y:S02]  /*6c60*/  IMAD.MOV.U32 R26, RZ, RZ, R172 ;  /* 0x000000ffff1a7224 */ /* 0x000fe400078e00ac */
[----:B------:R-:W-:Y:S01]  /*6c70*/  IMAD.MOV.U32 R27, RZ, RZ, R173 ;  /* 0x000000ffff1b7224 */ /* 0x000fe200078e00ad */
[----:B-1----:R-:W-:Y:S01]  /*6c80*/  LOP3.LUT R0, R37, UR7, R146, 0x96, !PT ;  /* 0x0000000725007c12 */ /* 0x002fe2000f8e9692 */
[----:B------:R-:W-:-:S02]  /*6c90*/  IMAD.MOV.U32 R15, RZ, RZ, R174 ;  /* 0x000000ffff0f7224 */ /* 0x000fc400078e00ae */
[----:B------:R-:W-:Y:S01]  /*6ca0*/  HMMA.16816.F32 R172, R4, R10, R48 ;  /* 0x0000000a04ac723c */ /* 0x000fe20000001830 */
[----:B------:R-:W-:Y:S01]  /*6cb0*/  IMAD.MOV.U32 R95, RZ, RZ, R86 ;  /* 0x000000ffff5f7224 */ /* 0x000fe200078e0056 */
[----:B------:R1:W-:Y:S05]  /*6cc0*/  MUFU.EX2 R21, R8 ;  /* 0x0000000800157308 */ /* 0x0003ea0000000800 */
[----:B------:R-:W-:Y:S01]  /*6cd0*/  FFMA.FTZ R10, R85, c[0x0][0x23c], -R2 ;  /* 0x00008f00550a7a23 */ /* 0x000fe20000010802 */
[----:B------:R-:W-:Y:S01]  /*6ce0*/  MOV R84, R26 ;  /* 0x0000001a00547202 */ /* 0x000fe20000000f00 */
[----:B------:R-:W-:Y:S01]  /*6cf0*/  IMAD.MOV.U32 R31, RZ, RZ, R28 ;  /* 0x000000ffff1f7224 */ /* 0x000fe200078e001c */
[----:B------:R-:W-:Y:S01]  /*6d00*/  LDSM.16.MT88.4 R48, [R204+0x19800] ;  /* 0x01980000cc30783b */ /* 0x000fe20000004200 */
[----:B------:R3:W-:Y:S01]  /*6d10*/  MUFU.EX2 R20, R10 ;  /* 0x0000000a00147308 */ /* 0x0007e20000000800 */
[----:B------:R-:W-:Y:S01]  /*6d20*/  IMAD.MOV.U32 R30, RZ, RZ, R87 ;  /* 0x000000ffff1e7224 */ /* 0x000fe200078e0057 */
[----:B------:R-:W-:Y:S01]  /*6d30*/  MOV R26, R171 ;  /* 0x000000ab001a7202 */ /* 0x000fe20000000f00 */
[----:B------:R-:W-:-:S02]  /*6d40*/  IMAD.MOV.U32 R85, RZ, RZ, R27 ;  /* 0x000000ffff557224 */ /* 0x000fc400078e001b */
[----:B-1----:R-:W-:-:S04]  /*6d50*/  IMAD.WIDE.U32 R8, R0, -0x2daee0ad, RZ ;  /* 0xd2511f5300087825 */ /* 0x002fc800078e00ff */
[----:B------:R-:W-:Y:S01]  /*6d60*/  IMAD.MOV.U32 R28, RZ, RZ, R169 ;  /* 0x000000ffff1c7224 */ /* 0x000fe200078e00a9 */
[----:B------:R-:W-:Y:S01]  /*6d70*/  LOP3.LUT R0, R9, UR17, R38, 0x96, !PT ;  /* 0x0000001109007c12 */ /* 0x000fe2000f8e9626 */
[----:B------:R-:W-:Y:S02]  /*6d80*/  IMAD.MOV.U32 R87, RZ, RZ, R170 ;  /* 0x000000ffff577224 */ /* 0x000fe400078e00aa */
[----:B---3--:R-:W-:Y:S02]  /*6d90*/  FFMA.FTZ R10, R95, c[0x0][0x23c], -R2 ;  /* 0x00008f005f0a7a23 */ /* 0x008fe40000010802 */
[----:B------:R-:W-:Y:S01]  /*6da0*/  IMAD.MOV.U32 R27, RZ, RZ, R168 ;  /* 0x000000ffff1b7224 */ /* 0x000fe200078e00a8 */
[C---:B------:R-:W-:Y:S01]  /*6db0*/  LOP3.LUT R9, R8.reuse, 0xffff, RZ, 0xc0, !PT ;  /* 0x0000ffff08097812 */ /* 0x040fe200078ec0ff */
[----:B------:R-:W-:Y:S01]  /*6dc0*/  IMAD.MOV.U32 R86, RZ, RZ, R15 ;  /* 0x000000ffff567224 */ /* 0x000fe200078e000f */
[----:B--2---:R-:W-:Y:S01]  /*6dd0*/  HMMA.16816.F32 R168, R4, R16, R44 ;  /* 0x0000001004a8723c */ /* 0x004fe2000000182c */
[----:B------:R-:W-:Y:S01]  /*6de0*/  LOP3.LUT R15, R8, 0xff, RZ, 0xc0, !PT ;  /* 0x000000ff080f7812 */ /* 0x000fe200078ec0ff */
[----:B------:R1:W2:Y:S01]  /*6df0*/  MUFU.EX2 R17, R10 ;  /* 0x0000000a00117308 */ /* 0x0002a20000000800 */
[----:B------:R-:W-:Y:S01]  /*6e00*/  SHF.R.U32.HI R11, RZ, 0x10, R8 ;  /* 0x00000010ff0b7819 */ /* 0x000fe20000011608 */
[----:B------:R-:W-:Y:S01]  /*6e10*/  IMAD.MOV.U32 R94, RZ, RZ, R28 ;  /* 0x000000ffff5e7224 */ /* 0x000fe200078e001c */
[----:B------:R-:W-:Y:S01]  /*6e20*/  SHF.R.U32.HI R12, RZ, 0x18, R8 ;  /* 0x00000018ff0c7819 */ /* 0x000fe20000011608 */
[--C-:B------:R-:W-:Y:S01]  /*6e30*/  FFMA.FTZ R8, R30, c[0x0][0x23c], -R2.reuse ;  /* 0x00008f001e087a23 */ /* 0x100fe20000010802 */
[----:B------:R-:W-:Y:S01]  /*6e40*/  MOV R95, R29 ;  /* 0x0000001d005f7202 */ /* 0x000fe20000000f00 */
[----:B-1----:R-:W-:-:S02]  /*6e50*/  FFMA.FTZ R10, R31, c[0x0][0x23c], -R2 ;  /* 0x00008f001f0a7a23 */ /* 0x002fc40000010802 */
[----:B------:R-:W-:Y:S01]  /*6e60*/  HMMA.16816.F32 R28, R4, R18, R40 ;  /* 0x00000012041c723c */ /* 0x000fe20000001828 */
[----:B------:R-:W1:Y:S01]  /*6e70*/  LDSM.16.MT88.4 R40, [R202+0x19800] ;  /* 0x01980000ca28783b */ /* 0x000e620000004200 */
[----:B------:R-:W-:Y:S01]  /*6e80*/  LOP3.LUT R2, R0, 0xffff, RZ, 0xc0, !PT ;  /* 0x0000ffff00027812 */ /* 0x000fe200078ec0ff */
[----:B------:R3:W-:Y:S04]  /*6e90*/  MUFU.EX2 R16, R8 ;  /* 0x0000000800107308 */ /* 0x0007e80000000800 */
[--C-:B------:R-:W-:Y:S02]  /*6ea0*/  SHF.R.U32.HI R5, RZ, 0x10, R0.reuse ;  /* 0x00000010ff057819 */ /* 0x100fe40000011600 */
[----:B------:R-:W-:Y:S02]  /*6eb0*/  SHF.R.U32.HI R7, RZ, 0x18, R0 ;  /* 0x00000018ff077819 */ /* 0x000fe40000011600 */
[----:B------:R-:W1:Y:S01]  /*6ec0*/  MUFU.EX2 R10, R10 ;  /* 0x0000000a000a7308 */ /* 0x000e620000000800 */
[----:B------:R-:W-:-:S02]  /*6ed0*/  SHF.R.U32.HI R6, RZ, 0x8, R9 ;  /* 0x00000008ff067819 */ /* 0x000fc40000011609 */
[----:B---3--:R-:W-:Y:S02]  /*6ee0*/  LOP3.LUT R8, R0, 0xff, RZ, 0xc0, !PT ;  /* 0x000000ff00087812 */ /* 0x008fe400078ec0ff */
[----:B------:R-:W-:Y:S02]  /*6ef0*/  SHF.R.U32.HI R0, RZ, 0x8, R2 ;  /* 0x00000008ff007819 */ /* 0x000fe40000011602 */
[----:B------:R-:W-:Y:S02]  /*6f00*/  LOP3.LUT R2, R5, 0xff, RZ, 0xc0, !PT ;  /* 0x000000ff05027812 */ /* 0x000fe400078ec0ff */
[----:B------:R-:W-:Y:S02]  /*6f10*/  LOP3.LUT R4, R11, 0xff, RZ, 0xc0, !PT ;  /* 0x000000ff0b047812 */ /* 0x000fe400078ec0ff */
[----:B------:R-:W-:Y:S02]  /*6f20*/  PRMT R0, R8, 0x5410, R0 ;  /* 0x0000541008007816 */ /* 0x000fe40000000000 */
[----:B------:R-:W-:-:S02]  /*6f30*/  PRMT R2, R2, 0x5410, R7 ;  /* 0x0000541002027816 */ /* 0x000fc40000000007 */
[----:B------:R-:W-:Y:S01]  /*6f40*/  PRMT R9, R15, 0x5410, R6 ;  /* 0x000054100f097816 */ /* 0x000fe20000000006 */
[--C-:B------:R-:W-:Y:S01]  /*6f50*/  HSET2.LE.AND R0, R0, R252.reuse, PT ;  /* 0x000000fc00007233 */ /* 0x100fe20003803000 */
[----:B------:R-:W-:Y:S01]  /*6f60*/  PRMT R6, R4, 0x5410, R12 ;  /* 0x0000541004067816 */ /* 0x000fe2000000000c */
[--C-:B------:R-:W-:Y:S01]  /*6f70*/  HSET2.LE.AND R4, R2, R252.reuse, PT ;  /* 0x000000fc02047233 */ /* 0x100fe20003803000 */
[----:B----4-:R-:W-:Y:S02]  /*6f80*/  F2FP.PACK_AB R2, R22, R24 ;  /* 0x000000181602723e */ /* 0x010fe400000000ff */
[----:B--2---:R-:W-:Y:S01]  /*6f90*/  F2FP.PACK_AB R5, R17, R20 ;  /* 0x000000141105723e */ /* 0x004fe200000000ff */
[----:B------:R-:W-:Y:S01]  /*6fa0*/  IMAD.MOV.U32 R93, RZ, RZ, R84 ;  /* 0x000000ffff5d7224 */ /* 0x000fe200078e0054 */
[----:B------:R-:W-:Y:S01]  /*6fb0*/  MOV R92, R85 ;  /* 0x00000055005c7202 */ /* 0x000fe20000000f00 */
[----:B------:R-:W-:Y:S01]  /*6fc0*/  IMAD.MOV.U32 R84, RZ, RZ, R164 ;  /* 0x000000ffff547224 */ /* 0x000fe200078e00a4 */
[----:B------:R-:W-:Y:S01]  /*6fd0*/  LOP3.LUT R164, R0, R2, RZ, 0xc0, !PT ;  /* 0x0000000200a47212 */ /* 0x000fe200078ec0ff */
[----:B------:R-:W-:Y:S01]  /*6fe0*/  IMAD.MOV.U32 R85, RZ, RZ, R165 ;  /* 0x000000ffff557224 */ /* 0x000fe200078e00a5 */
[----:B------:R-:W-:Y:S01]  /*6ff0*/  LOP3.LUT R165, R4, R5, RZ, 0xc0, !PT ;  /* 0x0000000504a57212 */ /* 0x000fe200078ec0ff */
[--C-:B------:R-:W-:Y:S01]  /*7000*/  HSET2.LE.AND R0, R9, R252.reuse, PT ;  /* 0x000000fc09007233 */ /* 0x100fe20003803000 */
[----:B------:R-:W-:Y:S01]  /*7010*/  F2FP.PACK_AB R2, R21, R23 ;  /* 0x000000171502723e */ /* 0x000fe200000000ff */
[----:B------:R-:W-:Y:S01]  /*7020*/  HSET2.LE.AND R4, R6, R252, PT ;  /* 0x000000fc06047233 */ /* 0x000fe20003803000 */
[----:B-1----:R-:W-:Y:S01]  /*7030*/  F2FP.PACK_AB R5, R10, R16 ;  /* 0x000000100a05723e */ /* 0x002fe200000000ff */
[----:B------:R-:W-:-:S02]  /*7040*/  IMAD.MOV.U32 R83, RZ, RZ, R86 ;  /* 0x000000ffff537224 */ /* 0x000fc400078e0056 */
[----:B------:R-:W-:Y:S01]  /*7050*/  IMAD.MOV.U32 R82, RZ, RZ, R87 ;  /* 0x000000ffff527224 */ /* 0x000fe200078e0057 */
[----:B------:R-:W-:Y:S01]  /*7060*/  MOV R87, R167 ;  /* 0x000000a700577202 */ /* 0x000fe20000000f00 */
[----:B------:R-:W-:Y:S01]  /*7070*/  IMAD.MOV.U32 R86, RZ, RZ, R166 ;  /* 0x000000ffff567224 */ /* 0x000fe200078e00a6 */
[----:B------:R-:W-:Y:S02]  /*7080*/  LOP3.LUT R166, R0, R2, RZ, 0xc0, !PT ;  /* 0x0000000200a67212 */ /* 0x000fe400078ec0ff */
[----:B------:R-:W-:Y:S01]  /*7090*/  LOP3.LUT R167, R4, R5, RZ, 0xc0, !PT ;  /* 0x0000000504a77212 */ /* 0x000fe200078ec0ff */
[----:B------:R-:W-:Y:S02]  /*70a0*/  IMAD.MOV.U32 R91, RZ, RZ, R159 ;  /* 0x000000ffff5b7224 */ /* 0x000fe400078e009f */
[----:B------:R-:W1:Y:S01]  /*70b0*/  LDSM.16.MT88.4 R156, [R201+0x19800] ;  /* 0x01980000c99c783b */ /* 0x000e620000004200 */
[----:B------:R-:W-:Y:S01]  /*70c0*/  IMAD.MOV.U32 R6, RZ, RZ, R80 ;  /* 0x000000ffff067224 */ /* 0x000fe200078e0050 */
[----:B------:R-:W-:Y:S01]  /*70d0*/  MOV R7, R81 ;  /* 0x0000005100077202 */ /* 0x000fe20000000f00 */
[----:B------:R-:W-:Y:S01]  /*70e0*/  IMAD.MOV.U32 R15, RZ, RZ, R82 ;  /* 0x000000ffff0f7224 */ /* 0x000fe200078e0052 */
[C---:B------:R-:W-:Y:S01]  /*70f0*/  HMMA.16816.F32 R36, R164.reuse, R40, R64 ;  /* 0x00000028a424723c */ /* 0x040fe20000001840 */
[----:B------:R-:W-:Y:S01]  /*7100*/  IMAD.MOV.U32 R11, RZ, RZ, R83 ;  /* 0x000000ffff0b7224 */ /* 0x000fe200078e0053 */
[----:B------:R-:W2:Y:S01]  /*7110*/  LDSM.16.MT88.4 R64, [R201+0x1b800] ;  /* 0x01b80000c940783b */ /* 0x000ea20000004200 */
[----:B------:R-:W-:Y:S01]  /*7120*/  IMAD.MOV.U32 R18, RZ, RZ, R92 ;  /* 0x000000ffff127224 */ /* 0x000fe200078e005c */
[----:B------:R-:W-:Y:S01]  /*7130*/  MOV R19, R93 ;  /* 0x0000005d00137202 */ /* 0x000fe20000000f00 */
[----:B------:R-:W-:Y:S01]  /*7140*/  IMAD.MOV.U32 R146, RZ, RZ, R96 ;  /* 0x000000ffff927224 */ /* 0x000fe200078e0060 */
[----:B------:R-:W3:Y:S01]  /*7150*/  LDSM.16.MT88.4 R80, [R204+0x1b800] ;  /* 0x01b80000cc50783b */ /* 0x000ee20000004200 */
[----:B------:R-:W-:Y:S01]  /*7160*/  IMAD.MOV.U32 R147, RZ, RZ, R97 ;  /* 0x000000ffff937224 */ /* 0x000fe200078e0061 */
[----:B------:R-:W-:Y:S01]  /*7170*/  HMMA.16816.F32 R44, R164, R48, R108 ;  /* 0x00000030a42c723c */ /* 0x000fe2000000186c */
[----:B------:R-:W-:Y:S01]  /*7180*/  IMAD.MOV.U32 R92, RZ, RZ, R98 ;  /* 0x000000ffff5c7224 */ /* 0x000fe200078e0062 */
[----:B------:R-:W-:-:S02]  /*7190*/  MOV R93, R99 ;  /* 0x00000063005d7202 */ /* 0x000fc40000000f00 */
[----:B------:R-:W4:Y:S04]  /*71a0*/  LDSM.16.MT88.4 R96, [R201+0x1d800] ;  /* 0x01d80000c960783b */ /* 0x000f280000004200 */
[----:B------:R-:W-:Y:S01]  /*71b0*/  HMMA.16816.F32 R48, R164, R50, R112 ;  /* 0x00000032a430723c */ /* 0x000fe20000001870 */
[----:B------:R-:W1:Y:S01]  /*71c0*/  LDSM.16.MT88.4 R112, [R204+0x1d800] ;  /* 0x01d80000cc70783b */ /* 0x000e620000004200 */
[----:B------:R-:W-:Y:S02]  /*71d0*/  IMAD.MOV.U32 R0, RZ, RZ, R15 ;  /* 0x000000ffff007224 */ /* 0x000fe400078e000f */
[----:B------:R-:W-:-:S04]  /*71e0*/  IMAD.MOV.U32 R2, RZ, RZ, R11 ;  /* 0x000000ffff027224 */ /* 0x000fc800078e000b */
[----:B------:R-:W-:Y:S01]  /*71f0*/  HMMA.16816.F32 R40, R164, R42, R68 ;  /* 0x0000002aa428723c */ /* 0x000fe20000001844 */
[----:B------:R-:W-:-:S07]  /*7200*/  IMAD.MOV.U32 R9, RZ, RZ, R147 ;  /* 0x000000ffff097224 */ /* 0x000fce00078e0093 */
[C---:B------:R-:W-:Y:S08]  /*7210*/  HMMA.16816.F32 R68, R164.reuse, R72, R132 ;  /* 0x00000048a444723c */ /* 0x040ff00000001884 */
[----:B------:R-:W-:Y:S07]  /*7220*/  HMMA.16816.F32 R72, R164, R74, R32 ;  /* 0x0000004aa448723c */ /* 0x000fee0000001820 */
[----:B------:R-:W-:Y:S01]  /*7230*/  MOV R34, R19 ;  /* 0x0000001300227202 */ /* 0x000fe20000000f00 */
[----:B------:R-:W-:-:S02]  /*7240*/  IMAD.MOV.U32 R33, RZ, RZ, R18 ;  /* 0x000000ffff217224 */ /* 0x000fc400078e0012 */
[----:B------:R-:W-:Y:S02]  /*7250*/  IMAD.MOV.U32 R35, RZ, RZ, R146 ;  /* 0x000000ffff237224 */ /* 0x000fe400078e0092 */
[----:B------:R-:W-:Y:S02]  /*7260*/  FADD.FTZ R2, R2, R33 ;  /* 0x0000002102027221 */ /* 0x000fe40000010000 */
[----:B------:R-:W-:Y:S01]  /*7270*/  FADD.FTZ R0, R0, R34 ;  /* 0x0000002200007221 */ /* 0x000fe20000010000 */
[----:B------:R-:W-:Y:S01]  /*7280*/  MOV R111, R107 ;  /* 0x0000006b006f7202 */ /* 0x000fe20000000f00 */
[----:B------:R-:W-:Y:S01]  /*7290*/  IMAD.MOV.U32 R108, RZ, RZ, R104 ;  /* 0x000000ffff6c7224 */ /* 0x000fe200078e0068 */
[----:B------:R-:W-:Y:S01]  /*72a0*/  MOV R8, R93 ;  /* 0x0000005d00087202 */ /* 0x000fe20000000f00 */
[----:B------:R-:W-:Y:S02]  /*72b0*/  IMAD.MOV.U32 R109, RZ, RZ, R105 ;  /* 0x000000ffff6d7224 */ /* 0x000fe400078e0069 */
[----:B------:R-:W-:Y:S01]  /*72c0*/  IMAD.MOV.U32 R110, RZ, RZ, R106 ;  /* 0x000000ffff6e7224 */ /* 0x000fe200078e006a */
[----:B-1----:R-:W-:Y:S01]  /*72d0*/  HMMA.16816.F32 R152, R164, R156, R152 ;  /* 0x0000009ca498723c */ /* 0x002fe20000001898 */
[----:B------:R-:W-:Y:S01]  /*72e0*/  IMAD.MOV.U32 R4, RZ, RZ, R90 ;  /* 0x000000ffff047224 */ /* 0x000fe200078e005a */
[----:B------:R-:W-:Y:S01]  /*72f0*/  LDSM.16.MT88.4 R104, [R202+0x1d800] ;  /* 0x01d80000ca68783b */ /* 0x000fe20000004200 */
[----:B------:R-:W-:-:S02]  /*7300*/  IMAD.MOV.U32 R5, RZ, RZ, R91 ;  /* 0x000000ffff057224 */ /* 0x000fc400078e005b */
[----:B------:R-:W-:Y:S01]  /*7310*/  IMAD.MOV.U32 R12, RZ, RZ, R94 ;  /* 0x000000ffff0c7224 */ /* 0x000fe200078e005e */
[----:B------:R-:W-:Y:S01]  /*7320*/  LDSM.16.MT88.4 R88, [R203+0x1b800] ;  /* 0x01b80000cb58783b */ /* 0x000fe20000004200 */
[----:B------:R-:W-:Y:S02]  /*7330*/  FADD.FTZ R2, R35, R2 ;  /* 0x0000000223027221 */ /* 0x000fe40000010000 */
[----:B------:R-:W-:Y:S01]  /*7340*/  FADD.FTZ R0, R9, R0 ;  /* 0x0000000009007221 */ /* 0x000fe20000010000 */
[----:B------:R-:W-:Y:S01]  /*7350*/  HMMA.16816.F32 R156, R164, R158, R60 ;  /* 0x0000009ea49c723c */ /* 0x000fe2000000183c */
[----:B------:R-:W-:Y:S02]  /*7360*/  IMAD.MOV.U32 R15, RZ, RZ, R95 ;  /* 0x000000ffff0f7224 */ /* 0x000fe400078e005f */
[----:B------:R-:W-:Y:S02]  /*7370*/  IMAD.MOV.U32 R11, RZ, RZ, R84 ;  /* 0x000000ffff0b7224 */ /* 0x000fe400078e0054 */
[----:B------:R-:W-:-:S02]  /*7380*/  FADD.FTZ R2, R8, R2 ;  /* 0x0000000208027221 */ /* 0x000fc40000010000 */
[----:B------:R-:W-:Y:S01]  /*7390*/  FADD.FTZ R0, R12, R0 ;  /* 0x000000000c007221 */ /* 0x000fe20000010000 */
[----:B--2---:R-:W-:Y:S01]  /*73a0*/  HMMA.16816.F32 R60, R164, R64, R124 ;  /* 0x00000040a43c723c */ /* 0x004fe2000000187c */
[----:B------:R-:W-:Y:S02]  /*73b0*/  IMAD.MOV.U32 R147, RZ, RZ, R92 ;  /* 0x000000ffff937224 */ /* 0x000fe400078e005c */
[----:B------:R-:W-:-:S05]  /*73c0*/  IMAD.MOV.U32 R18, RZ, RZ, R86 ;  /* 0x000000ffff127224 */ /* 0x000fca00078e0056 */
[----:B------:R-:W-:Y:S01]  /*73d0*/  HMMA.16816.F32 R64, R164, R66, R128 ;  /* 0x00000042a440723c */ /* 0x000fe20000001880 */
[----:B------:R-:W1:Y:S01]  /*73e0*/  LDSM.16.MT88.4 R128, [R201+0x1f800] ;  /* 0x01f80000c980783b */ /* 0x000e620000004200 */
[----:B------:R-:W-:Y:S02]  /*73f0*/  IMAD.MOV.U32 R19, RZ, RZ, R87 ;  /* 0x000000ffff137224 */ /* 0x000fe400078e0057 */
[----:B------:R-:W-:-:S04]  /*7400*/  FADD.FTZ R2, R15, R2 ;  /* 0x000000020f027221 */ /* 0x000fc80000010000 */
[----:B---3--:R-:W-:Y:S01]  /*7410*/  HMMA.16816.F32 R76, R164, R80, R136 ;  /* 0x00000050a44c723c */ /* 0x008fe20000001888 */
[----:B------:R-:W-:Y:S01]  /*7420*/  LDSM.16.MT88.4 R136, [R202+0x1f800] ;  /* 0x01f80000ca88783b */ /* 0x000fe20000004200 */
[----:B------:R-:W-:-:S06]  /*7430*/  FADD.FTZ R0, R11, R0 ;  /* 0x000000000b007221 */ /* 0x000fcc0000010000 */
[----:B------:R-:W-:Y:S01]  /*7440*/  HMMA.16816.F32 R52, R164, R56, R116 ;  /* 0x00000038a434723c */ /* 0x000fe20000001874 */
[----:B------:R-:W-:-:S07]  /*7450*/  MOV R146, R85 ;  /* 0x0000005500927202 */ /* 0x000fce0000000f00 */
[----:B------:R-:W-:Y:S01]  /*7460*/  HMMA.16816.F32 R80, R164, R82, R108 ;  /* 0x00000052a450723c */ /* 0x000fe2000000186c */
[----:B------:R-:W-:-:S07]  /*7470*/  FADD.FTZ R2, R18, R2 ;  /* 0x0000000212027221 */ /* 0x000fce0000010000 */
[----:B------:R-:W-:Y:S01]  /*7480*/  HMMA.16816.F32 R56, R164, R58, R120 ;  /* 0x0000003aa438723c */ /* 0x000fe20000001878 */
[----:B------:R-:W2:Y:S01]  /*7490*/  LDSM.16.MT88.4 R120, [R203+0x1d800] ;  /* 0x01d80000cb78783b */ /* 0x000ea20000004200 */
[----:B------:R-:W-:-:S06]  /*74a0*/  FADD.FTZ R0, R19, R0 ;  /* 0x0000000013007221 */ /* 0x000fcc0000010000 */
[C---:B----4-:R-:W-:Y:S08]  /*74b0*/  HMMA.16816.F32 R92, R164.reuse, R96, R236 ;  /* 0x00000060a45c723c */ /* 0x050ff000000018ec */
[C---:B------:R-:W-:Y:S01]  /*74c0*/  HMMA.16816.F32 R108, R164.reuse, R112, R140 ;  /* 0x00000070a46c723c */ /* 0x040fe2000000188c */
[----:B------:R-:W3:Y:S07]  /*74d0*/  LDSM.16.MT88.4 R140, [R204+0x1f800] ;  /* 0x01f80000cc8c783b */ /* 0x000eee0000004200 */
[----:B------:R-:W-:Y:S01]  /*74e0*/  HMMA.16816.F32 R96, R164, R98, R4 ;  /* 0x00000062a460723c */ /* 0x000fe20000001804 */
        /* <DEDUP_REMOVED lines=15> */
[----:B-1----:R-:W-:Y:S01]  /*75e0*/  HMMA.16816.F32 R124, R164, R128, R180 ;  /* 0x00000080a47c723c */ /* 0x002fe200000018b4 */
[----:B------:R-:W-:Y:S02]  /*75f0*/  FADD.FTZ R2, R22, R2 ;  /* 0x0000000216027221 */ /* 0x000fe40000010000 */
[----:B------:R-:W-:Y:S02]  /*7600*/  FADD.FTZ R0, R17, R0 ;  /* 0x0000000011007221 */ /* 0x000fe40000010000 */
[----:B------:R-:W-:-:S03]  /*7610*/  FADD.FTZ R2, R23, R2 ;  /* 0x0000000217027221 */ /* 0x000fc60000010000 */
[----:B------:R-:W-:Y:S01]  /*7620*/  HMMA.16816.F32 R128, R164, R130, R160 ;  /* 0x00000082a480723c */ /* 0x000fe200000018a0 */
[----:B------:R-:W-:-:S07]  /*7630*/  FADD.FTZ R0, R16, R0 ;  /* 0x0000000010007221 */ /* 0x000fce0000010000 */
[C---:B------:R-:W-:Y:S08]  /*7640*/  HMMA.16816.F32 R84, R164.reuse, R88, R240 ;  /* 0x00000058a454723c */ /* 0x040ff000000018f0 */
[C---:B------:R-:W-:Y:S08]  /*7650*/  HMMA.16816.F32 R100, R164.reuse, R104, R100 ;  /* 0x00000068a464723c */ /* 0x040ff00000001864 */
[C---:B--2---:R-:W-:Y:S08]  /*7660*/  HMMA.16816.F32 R116, R164.reuse, R120, R228 ;  /* 0x00000078a474723c */ /* 0x044ff000000018e4 */
[C---:B------:R-:W-:Y:S08]  /*7670*/  HMMA.16816.F32 R132, R164.reuse, R136, R176 ;  /* 0x00000088a484723c */ /* 0x040ff000000018b0 */
[C---:B---3--:R-:W-:Y:S08]  /*7680*/  HMMA.16816.F32 R160, R164.reuse, R140, R184 ;  /* 0x0000008ca4a0723c */ /* 0x048ff000000018b8 */
[C---:B------:R-:W-:Y:S08]  /*7690*/  HMMA.16816.F32 R88, R164.reuse, R90, R196 ;  /* 0x0000005aa458723c */ /* 0x040ff000000018c4 */
[C---:B------:R-:W-:Y:S08]  /*76a0*/  HMMA.16816.F32 R104, R164.reuse, R106, R248 ;  /* 0x0000006aa468723c */ /* 0x040ff000000018f8 */
[----:B------:R-:W-:Y:S01]  /*76b0*/  HMMA.16816.F32 R112, R164, R114, R244 ;  /* 0x00000072a470723c */ /* 0x000fe200000018f4 */
[----:B------:R-:W-:-:S07]  /*76c0*/  FADD.FTZ R250, R21, R2 ;  /* 0x0000000215fa7221 */ /* 0x000fce0000010000 */
[----:B------:R-:W-:Y:S01]  /*76d0*/  HMMA.16816.F32 R120, R164, R122, R192 ;  /* 0x0000007aa478723c */ /* 0x000fe200000018c0 */
[----:B------:R-:W-:-:S07]  /*76e0*/  FADD.FTZ R247, R10, R0 ;  /* 0x000000000af77221 */ /* 0x000fce0000010000 */
[C---:B------:R-:W-:Y:S08]  /*76f0*/  HMMA.16816.F32 R136, R164.reuse, R138, R188 ;  /* 0x0000008aa488723c */ /* 0x040ff000000018bc */
[C---:B------:R-:W-:Y:S08]  /*7700*/  HMMA.16816.F32 R140, R164.reuse, R142, R172 ;  /* 0x0000008ea48c723c */ /* 0x040ff000000018ac */
[C---:B----4-:R-:W-:Y:S08]  /*7710*/  HMMA.16816.F32 R144, R164.reuse, R4, R168 ;  /* 0x00000004a490723c */ /* 0x050ff000000018a8 */
[----:B------:R-:W-:Y:S01]  /*7720*/  HMMA.16816.F32 R164, R164, R6, R28 ;  /* 0x00000006a4a4723c */ /* 0x000fe2000000181c */
[----:B------:R-:W-:Y:S11]  /*7730*/  @!P0 BRA `(.L_x_715) ;  /* 0x00009e1000008947 */ /* 0x000ff60003800000 */
[----:B------:R-:W2:Y:S01]  /*7740*/  LDL.64 R8, [R1] ;  /* 0x0000000001087983 */ /* 0x000ea20000100a00 */
[----:B------:R-:W-:-:S04]  /*7750*/  DEPBAR.LE SB0, 0x0 ;  /* 0x000080000000791a */ /* 0x000fc80000000000 */
[----:B------:R-:W3:Y:S04]  /*7760*/  LDL R15, [R1+0x28] ;  /* 0x00002800010f7983 */ /* 0x000ee80000100800 */
[----:B------:R-:W4:Y:S04]  /*7770*/  LDL R25, [R1+0x18] ;  /* 0x0000180001197983 */ /* 0x000f280000100800 */
[----:B------:R-:W4:Y:S04]  /*7780*/  LDL.64 R18, [R1+0x38] ;  /* 0x0000380001127983 */ /* 0x000f280000100a00 */
[----:B------:R-:W4:Y:S04]  /*7790*/  LDL.64 R26, [R1+0x40] ;  /* 0x00004000011a7983 */ /* 0x000f280000100a00 */
[----:B------:R-:W4:Y:S01]  /*77a0*/  LDL R11, [R1+0x2c] ;  /* 0x00002c00010b7983 */ /* 0x000f220000100800 */
[----:B------:R-:W-:-:S04]  /*77b0*/  UIADD3 UR38, UR35, -0x2, URZ ;  /* 0xfffffffe23267890 */ /* 0x000fc8000fffe03f */
[----:B------:R-:W-:Y:S02]  /*77c0*/  USHF.R.S32.HI UR5, URZ, 0x1f, UR38 ;  /* 0x0000001f3f057899 */ /* 0x000fe40008011426 */
[----:B------:R-:W-:-:S04]  /*77d0*/  UIMAD UR4, UR19, UR38, URZ ;  /* 0x00000026130472a4 */ /* 0x000fc8000f8e023f */
[----:B------:R-:W-:Y:S01]  /*77e0*/  UIMAD UR4, UR5, UR20, UR4 ;  /* 0x00000014050472a4 */ /* 0x000fe2000f8e0204 */
[----:B------:R-:W-:Y:S01]  /*77f0*/  BAR.SYNC.DEFER_BLOCKING 0x0 ;  /* 0x0000000000007b1d */ /* 0x000fe20000010000 */
[----:B--2---:R-:W-:Y:S02]  /*7800*/  ISETP.GE.AND P6, PT, R8, c[0x0][0x220], PT ;  /* 0x0000880008007a0c */ /* 0x004fe40003fc6270 */
[----:B---3--:R-:W-:Y:S02]  /*7810*/  ISETP.GE.AND P5, PT, R15, c[0x0][0x220], PT ;  /* 0x000088000f007a0c */ /* 0x008fe40003fa6270 */
[----:B----4-:R-:W-:Y:S01]  /*7820*/  ISETP.GE.AND P4, PT, R25, c[0x0][0x220], PT ;  /* 0x0000880019007a0c */ /* 0x010fe20003f86270 */
[----:B------:R-:W-:Y:S02]  /*7830*/  IMAD.U32 R25, RZ, RZ, UR20 ;  /* 0x00000014ff197e24 */ /* 0x000fe4000f8e00ff */
[----:B------:R-:W-:Y:S02]  /*7840*/  IMAD.MOV.U32 R5, RZ, RZ, R19 ;  /* 0x000000ffff057224 */ /* 0x000fe400078e0013 */
[----:B------:R-:W-:Y:S01]  /*7850*/  IMAD.MOV.U32 R4, RZ, RZ, R26 ;  /* 0x000000ffff047224 */ /* 0x000fe200078e001a */
[----:B------:R-:W-:-:S03]  /*7860*/  ISETP.GE.AND P3, PT, R11, c[0x0][0x220], PT ;  /* 0x000088000b007a0c */ /* 0x000fc60003f66270 */
[----:B------:R-:W-:-:S05]  /*7870*/  IMAD.WIDE.U32 R4, R25, UR38, R4 ;  /* 0x0000002619047c25 */ /* 0x000fca000f8e0004 */
[C---:B------:R-:W-:Y:S02]  /*7880*/  @!P6 LEA R22, P2, R4.reuse, c[0x0][0x170], 0x1 ;  /* 0x00005c000416ea11 */ /* 0x040fe400078408ff */
[----:B------:R-:W-:Y:S02]  /*7890*/  IADD3 R2, R5, UR4, RZ ;  /* 0x0000000405027c10 */ /* 0x000fe4000fffe0ff */
[C---:B------:R-:W-:Y:S02]  /*78a0*/  @!P5 LEA R18, P1, R4.reuse, c[0x0][0x170], 0x1 ;  /* 0x00005c000412da11 */ /* 0x040fe400078208ff */
[C---:B------:R-:W-:Y:S02]  /*78b0*/  @!P4 LEA R16, P0, R4.reuse, c[0x0][0x170], 0x1 ;  /* 0x00005c000410ca11 */ /* 0x040fe400078008ff */
[C---:B------:R-:W-:Y:S02]  /*78c0*/  @!P6 LEA.HI.X R23, R4.reuse, c[0x0][0x174], R2, 0x1, P2 ;  /* 0x00005d000417ea11 */ /* 0x040fe400010f0c02 */
[----:B------:R-:W-:-:S02]  /*78d0*/  IADD3 R0, P2, R4, UR24, RZ ;  /* 0x0000001804007c10 */ /* 0x000fc4000ff5e0ff */
[C-C-:B------:R-:W-:Y:S02]  /*78e0*/  @!P5 LEA.HI.X R19, R4.reuse, c[0x0][0x174], R2.reuse, 0x1, P1 ;  /* 0x00005d000413da11 */ /* 0x140fe400008f0c02 */
[C---:B------:R-:W-:Y:S01]  /*78f0*/  @!P3 LEA R10, P1, R4.reuse, c[0x0][0x170], 0x1 ;  /* 0x00005c00040aba11 */ /* 0x040fe200078208ff */
[----:B------:R-:W-:Y:S01]  /*7900*/  @P6 STS.128 [R227+0x18000], RZ ;  /* 0x018000ffe3006388 */ /* 0x000fe20000000c00 */
[--C-:B------:R-:W-:Y:S02]  /*7910*/  @!P4 LEA.HI.X R17, R4, c[0x0][0x174], R2.reuse, 0x1, P0 ;  /* 0x00005d000411ca11 */ /* 0x100fe400000f0c02 */
[----:B------:R-:W-:Y:S01]  /*7920*/  @!P6 LEA R20, P0, R0, c[0x0][0x170], 0x1 ;  /* 0x00005c000014ea11 */ /* 0x000fe200078008ff */
[----:B------:R-:W-:Y:S01]  /*7930*/  @!PT LDS RZ, [RZ] ;  /* 0x00000000fffff984 */ /* 0x000fe20000000800 */
[----:B------:R-:W-:Y:S01]  /*7940*/  @!PT LDS RZ, [RZ] ;  /* 0x00000000fffff984 */ /* 0x000fe20000000800 */
[----:B------:R-:W-:Y:S01]  /*7950*/  @!PT LDS RZ, [RZ] ;  /* 0x00000000fffff984 */ /* 0x000fe20000000800 */
[----:B------:R1:W-:Y:S01]  /*7960*/  @!P6 LDGSTS.E.BYPASS.LTC128B.128 [R227+0x18000], [R22.64] ;  /* 0x1800000016e3efae */ /* 0x0003e2000b901d5c */
[----:B------:R-:W-:Y:S02]  /*7970*/  IADD3.X R5, R2, UR23, RZ, P2, !PT ;  /* 0x0000001702057c10 */ /* 0x000fe400097fe4ff */
[----:B------:R-:W-:Y:S01]  /*7980*/  @!P3 LEA.HI.X R11, R4, c[0x0][0x174], R2, 0x1, P1 ;  /* 0x00005d00040bba11 */ /* 0x000fe200008f0c02 */
[----:B------:R-:W-:Y:S01]  /*7990*/  @P5 STS.128 [R227+0x1a000], RZ ;  /* 0x01a000ffe3005388 */ /* 0x000fe20000000c00 */
[----:B------:R-:W-:-:S02]  /*79a0*/  @!P5 LEA R8, P2, R0, c[0x0][0x170], 0x1 ;  /* 0x00005c000008da11 */ /* 0x000fc400078408ff */
[C---:B------:R-:W-:Y:S01]  /*79b0*/  @!P4 LEA R6, P1, R0.reuse, c[0x0][0x170], 0x1 ;  /* 0x00005c000006ca11 */ /* 0x040fe200078208ff */
[----:B------:R-:W-:Y:S01]  /*79c0*/  @!PT LDS RZ, [RZ] ;  /* 0x00000000fffff984 */ /* 0x000fe20000000800 */
[----:B------:R-:W-:Y:S01]  /*79d0*/  @!PT LDS RZ, [RZ] ;  /* 0x00000000fffff984 */ /* 0x000fe20000000800 */
[----:B------:R-:W-:Y:S01]  /*79e0*/  @!PT LDS RZ, [RZ] ;  /* 0x00000000fffff984 */ /* 0x000fe20000000800 */
[----:B------:R2:W-:Y:S01]  /*79f0*/  @!P5 LDGSTS.E.BYPASS.LTC128B.128 [R227+0x1a000], [R18.64+0x80] ;  /* 0x1a00008012e3dfae */ /* 0x0005e2000b901d5c */
[----:B------:R-:W-:-:S03]  /*7a00*/  @!P6 LEA.HI.X R21, R0, c[0x0][0x174], R5, 0x1, P0 ;  /* 0x00005d000015ea11 */ /* 0x000fc600000f0c05 */
[----:B------:R-:W-:Y:S01]  /*7a10*/  @P4 STS.128 [R227+0x1c000], RZ ;  /* 0x01c000ffe3004388 */ /* 0x000fe20000000c00 */
[C---:B------:R-:W-:Y:S02]  /*7a20*/  @!P3 LEA R4, P0, R0.reuse, c[0x0][0x170], 0x1 ;  /* 0x00005c000004ba11 */ /* 0x040fe400078008ff */
[C-C-:B------:R-:W-:Y:S01]  /*7a30*/  @!P5 LEA.HI.X R9, R0.reuse, c[0x0][0x174], R5.reuse, 0x1, P2 ;  /* 0x00005d000009da11 */ /* 0x140fe200010f0c05 */
        /* <DEDUP_REMOVED lines=31> */
[----:B--2--5:R-:W-:Y:S04]  /*7c30*/  LDSM.16.M88.4 R16, [R200+0x10800] ;  /* 0x01080000c810783b */ /* 0x024fe80000000200 */
[----:B-1----:R-:W-:Y:S04]  /*7c40*/  LDSM.16.M88.4 R20, [R200+0x10000] ;  /* 0x01000000c814783b */ /* 0x002fe80000000200 */
[----:B------:R-:W-:Y:S04]  /*7c50*/  LDSM.16.M88.4 R24, [R200+0x11000] ;  /* 0x01100000c818783b */ /* 0x000fe80000000200 */
[----:B------:R-:W-:Y:S04]  /*7c60*/  LDSM.16.M88.4 R184, [R200+0x11800] ;  /* 0x01180000c8b8783b */ /* 0x000fe80000000200 */
[----:B---3--:R-:W-:Y:S04]  /*7c70*/  LDSM.16.M88.4 R8, [R208] ;  /* 0x00000000d008783b */ /* 0x008fe80000000200 */
[----:B------:R-:W-:Y:S04]  /*7c80*/  LDSM.16.M88.4 R176, [R226] ;  /* 0x00000000e2b0783b */ /* 0x000fe80000000200 */
[----:B----4-:R-:W1:Y:S04]  /*7c90*/  LDSM.16.M88.4 R4, [R207] ;  /* 0x00000000cf04783b */ /* 0x010e680000000200 */
[----:B------:R-:W2:Y:S04]  /*7ca0*/  LDSM.16.M88.4 R180, [R211] ;  /* 0x00000000d3b4783b */ /* 0x000ea80000000200 */
[----:B------:R-:W3:Y:S04]  /*7cb0*/  LDSM.16.M88.4 R192, [R225] ;  /* 0x00000000e1c0783b */ /* 0x000ee80000000200 */
[----:B------:R-:W4:Y:S04]  /*7cc0*/  LDSM.16.M88.4 R236, [R224] ;  /* 0x00000000e0ec783b */ /* 0x000f280000000200 */
[----:B------:R-:W1:Y:S01]  /*7cd0*/  S2R R15, SR_TID.X ;  /* 0x00000000000f7919 */ /* 0x000e620000002100 */
        /* <DEDUP_REMOVED lines=10> */
[----:B------:R-:W-:Y:S04]  /*7d80*/  LDSM.16.M88.4 R4, [R210] ;  /* 0x00000000d204783b */ /* 0x000fe80000000200 */
[----:B------:R-:W-:Y:S03]  /*7d90*/  LDSM.16.M88.4 R184, [R206+0x10000] ;  /* 0x01000000ceb8783b */ /* 0x000fe60000000200 */
[C---:B------:R-:W-:Y:S01]  /*7da0*/  HMMA.16816.F32 R228, R8.reuse, R176, R168 ;  /* 0x000000b008e4723c */ /* 0x040fe200000018a8 */
[----:B------:R-:W1:Y:S07]  /*7db0*/  LDSM.16.M88.4 R168, [R206+0x10800] ;  /* 0x01080000cea8783b */ /* 0x000e6e0000000200 */
[C---:B--2---:R-:W-:Y:S08]  /*7dc0*/  HMMA.16816.F32 R196, R8.reuse, R180, R172 ;  /* 0x000000b408c4723c */ /* 0x044ff000000018ac */
[C---:B---3--:R-:W-:Y:S01]  /*7dd0*/  HMMA.16816.F32 R172, R8.reuse, R192, R20 ;  /* 0x000000c008ac723c */ /* 0x048fe20000001814 */
[----:B------:R-:W2:Y:S07]  /*7de0*/  LDSM.16.M88.4 R20, [R206+0x11800] ;  /* 0x01180000ce14783b */ /* 0x000eae0000000200 */
[C---:B------:R-:W-:Y:S08]  /*7df0*/  HMMA.16816.F32 R176, R8.reuse, R178, R28 ;  /* 0x000000b208b0723c */ /* 0x040ff0000000181c */
[C---:B----4-:R-:W-:Y:S01]  /*7e00*/  HMMA.16816.F32 R28, R8.reuse, R236, R24 ;  /* 0x000000ec081c723c */ /* 0x050fe20000001818 */
[----:B------:R-:W3:Y:S07]  /*7e10*/  LDSM.16.M88.4 R24, [R206+0x11000] ;  /* 0x01100000ce18783b */ /* 0x000eee0000000200 */
[C---:B------:R-:W-:Y:S08]  /*7e20*/  HMMA.16816.F32 R180, R8.reuse, R182, R32 ;  /* 0x000000b608b4723c */ /* 0x040ff00000001820 */
[C---:B------:R-:W-:Y:S08]  /*7e30*/  HMMA.16816.F32 R32, R8.reuse, R194, R16 ;  /* 0x000000c20820723c */ /* 0x040ff00000001810 */
[----:B------:R-:W-:Y:S01]  /*7e40*/  HMMA.16816.F32 R16, R8, R238, R188 ;  /* 0x000000ee0810723c */ /* 0x000fe200000018bc */
[----:B------:R-:W-:Y:S04]  /*7e50*/  LDSM.16.M88.4 R8, [R209] ;  /* 0x00000000d108783b */ /* 0x000fe80000000200 */
[----:B------:R-:W4:Y:S03]  /*7e60*/  LDSM.16.M88.4 R188, [R205] ;  /* 0x00000000cdbc783b */ /* 0x000f260000000200 */
[C---:B-1----:R-:W-:Y:S08]  /*7e70*/  HMMA.16816.F32 R236, R4.reuse, R168, R228 ;  /* 0x000000a804ec723c */ /* 0x042ff000000018e4 */
[C---:B------:R-:W-:Y:S01]  /*7e80*/  HMMA.16816.F32 R228, R4.reuse, R170, R176 ;  /* 0x000000aa04e4723c */ /* 0x040fe200000018b0 */
[----:B------:R-:W-:Y:S07]  /*7e90*/  LDSM.16.M88.4 R176, [R205+0x800] ;  /* 0x00080000cdb0783b */ /* 0x000fee0000000200 */
[C---:B--2---:R-:W-:Y:S01]  /*7ea0*/  HMMA.16816.F32 R168, R4.reuse, R20, R28 ;  /* 0x0000001404a8723c */ /* 0x044fe2000000181c */
[----:B------:R-:W1:Y:S07]  /*7eb0*/  LDSM.16.M88.4 R28, [R205+0x1000] ;  /* 0x00100000cd1c783b */ /* 0x000e6e0000000200 */
[C---:B------:R-:W-:Y:S08]  /*7ec0*/  HMMA.16816.F32 R196, R4.reuse, R184, R196 ;  /* 0x000000b804c4723c */ /* 0x040ff000000018c4 */
[C---:B------:R-:W-:Y:S08]  /*7ed0*/  HMMA.16816.F32 R192, R4.reuse, R186, R180 ;  /* 0x000000ba04c0723c */ /* 0x040ff000000018b4 */
[C---:B---3--:R-:W-:Y:S08]  /*7ee0*/  HMMA.16816.F32 R184, R4.reuse, R24, R172 ;  /* 0x0000001804b8723c */ /* 0x048ff000000018ac */
[C---:B------:R-:W-:Y:S01]  /*7ef0*/  HMMA.16816.F32 R180, R4.reuse, R26, R32 ;  /* 0x0000001a04b4723c */ /* 0x040fe20000001820 */
[----:B------:R-:W2:Y:S04]  /*7f00*/  LDSM.16.M88.4 R24, [R205+0x1800] ;  /* 0x00180000cd18783b */ /* 0x000ea80000000200 */
[----:B------:R-:W-:Y:S03]  /*7f10*/  LDSM.16.M88.4 R32, [R200+0x12000] ;  /* 0x01200000c820783b */ /* 0x000fe60000000200 */
[----:B------:R-:W-:Y:S01]  /*7f20*/  HMMA.16816.F32 R20, R4, R22, R16 ;  /* 0x000000160414723c */ /* 0x000fe20000001810 */
[----:B------:R-:W3:Y:S07]  /*7f30*/  LDSM.16.M88.4 R4, [R207+0x4000] ;  /* 0x00400000cf04783b */ /* 0x000eee0000000200 */
[C---:B----4-:R-:W-:Y:S08]  /*7f40*/  HMMA.16816.F32 R16, R8.reuse, R188, R196 ;  /* 0x000000bc0810723c */ /* 0x050ff000000018c4 */
[C---:B------:R-:W-:Y:S01]  /*7f50*/  HMMA.16816.F32 R172, R8.reuse, R190, R192 ;  /* 0x000000be08ac723c */ /* 0x040fe200000018c0 */
[----:B------:R-:W4:Y:S07]  /*7f60*/  LDSM.16.M88.4 R188, [R200+0x12800] ;  /* 0x01280000c8bc783b */ /* 0x000f2e0000000200 */
[C---:B-1----:R-:W-:Y:S08]  /*7f70*/  HMMA.16816.F32 R192, R8.reuse, R28, R184 ;  /* 0x0000001c08c0723c */ /* 0x042ff000000018b8 */
[C---:B------:R-:W-:Y:S01]  /*7f80*/  HMMA.16816.F32 R184, R8.reuse, R30, R180 ;  /* 0x0000001e08b8723c */ /* 0x040fe200000018b4 */
[----:B------:R-:W1:Y:S04]  /*7f90*/  LDSM.16.M88.4 R180, [R200+0x13000] ;  /* 0x01300000c8b4783b */ /* 0x000e680000000200 */
[----:B------:R-:W1:Y:S03]  /*7fa0*/  LDSM.16.M88.4 R28, [R200+0x13800] ;  /* 0x01380000c81c783b */ /* 0x000e660000000200 */
[C---:B------:R-:W-:Y:S08]  /*7fb0*/  HMMA.16816.F32 R236, R8.reuse, R176, R236 ;  /* 0x000000b008ec723c */ /* 0x040ff000000018ec */
[C---:B------:R-:W-:Y:S08]  /*7fc0*/  HMMA.16816.F32 R196, R8.reuse, R178, R228 ;  /* 0x000000b208c4723c */ /* 0x040ff000000018e4 */
[C---:B--2---:R-:W-:Y:S08]  /*7fd0*/  HMMA.16816.F32 R176, R8.reuse, R24, R168 ;  /* 0x0000001808b0723c */ /* 0x044ff000000018a8 */
[----:B------:R-:W-:Y:S01]  /*7fe0*/  HMMA.16816.F32 R168, R8, R26, R20 ;  /* 0x0000001a08a8723c */ /* 0x000fe20000001814 */
[----:B------:R-:W-:Y:S04]  /*7ff0*/  LDSM.16.M88.4 R8, [R208+0x4000] ;  /* 0x00400000d008783b */ /* 0x000fe80000000200 */
[----:B------:R-:W2:Y:S03]  /*8000*/  LDSM.16.M88.4 R24, [R223] ;  /* 0x00000000df18783b */ /* 0x000ea60000000200 */
[C---:B---3--:R-:W-:Y:S08]  /*8010*/  HMMA.16816.F32 R20, R4.reuse, R32, R16 ;  /* 0x000000200414723c */ /* 0x048ff00000001810 */
[C---:B------:R-:W-:Y:S08]  /*8020*/  HMMA.16816.F32 R16, R4.reuse, R34, R172 ;  /* 0x000000220410723c */ /* 0x040ff000000018ac */
[C---:B----4-:R-:W-:Y:S08]  /*8030*/  HMMA.16816.F32 R228, R4.reuse, R190, R196 ;  /* 0x000000be04e4723c */ /* 0x050ff000000018c4 */
[C---:B-1----:R-:W-:Y:S01]  /*8040*/  HMMA.16816.F32 R196, R4.reuse, R180, R192 ;  /* 0x000000b404c4723c */ /* 0x042fe200000018c0 */
[----:B------:R-:W1:Y:S07]  /*8050*/  LDSM.16.M88.4 R192, [R222] ;  /* 0x00000000dec0783b */ /* 0x000e6e0000000200 */
[C---:B------:R-:W-:Y:S08]  /*8060*/  HMMA.16816.F32 R236, R4.reuse, R188, R236 ;  /* 0x000000bc04ec723c */ /* 0x040ff000000018ec */
[C---:B------:R-:W-:Y:S08]  /*8070*/  HMMA.16816.F32 R188, R4.reuse, R182, R184 ;  /* 0x000000b604bc723c */ /* 0x040ff000000018b8 */
[C---:B------:R-:W-:Y:S01]  /*8080*/  HMMA.16816.F32 R180, R4.reuse, R28, R176 ;  /* 0x0000001c04b4723c */ /* 0x040fe200000018b0 */
[----:B------:R-:W-:Y:S07]  /*8090*/  LDSM.16.M88.4 R176, [R206+0x12800] ;  /* 0x01280000ceb0783b */ /* 0x000fee0000000200 */
[----:B------:R-:W-:Y:S01]  /*80a0*/  HMMA.16816.F32 R172, R4, R30, R168 ;  /* 0x0000001e04ac723c */ /* 0x000fe200000018a8 */
[----:B------:R-:W3:Y:S04]  /*80b0*/  LDSM.16.M88.4 R168, [R221] ;  /* 0x00000000dda8783b */ /* 0x000ee80000000200 */
[----:B------:R-:W4:Y:S03]  /*80c0*/  LDSM.16.M88.4 R28, [R220] ;  /* 0x00000000dc1c783b */ /* 0x000f260000000200 */
[C---:B--2---:R-:W-:Y:S01]  /*80d0*/  HMMA.16816.F32 R32, R8.reuse, R24, R20 ;  /* 0x000000180820723c */ /* 0x044fe20000001814 */
[----:B------:R-:W-:Y:S07]  /*80e0*/  LDSM.16.M88.4 R4, [R210+0x4000] ;  /* 0x00400000d204783b */ /* 0x000fee0000000200 */
[C---:B------:R-:W-:Y:S01]  /*80f0*/  HMMA.16816.F32 R20, R8.reuse, R26, R16 ;  /* 0x0000001a0814723c */ /* 0x040fe20000001810 */
[----:B------:R-:W2:Y:S07]  /*8100*/  LDSM.16.M88.4 R24, [R206+0x12000] ;  /* 0x01200000ce18783b */ /* 0x000eae0000000200 */
[C---:B-1----:R-:W-:Y:S01]  /*8110*/  HMMA.16816.F32 R16, R8.reuse, R192, R236 ;  /* 0x000000c00810723c */ /* 0x042fe200000018ec */
[----:B------:R-:W-:Y:S07]  /*8120*/  LDSM.16.M88.4 R236, [R205+0x3000] ;  /* 0x00300000cdec783b */ /* 0x000fee0000000200 */
[C---:B------:R-:W-:Y:S08]  /*8130*/  HMMA.16816.F32 R184, R8.reuse, R194, R228 ;  /* 0x000000c208b8723c */ /* 0x040ff000000018e4 */
[C---:B---3--:R-:W-:Y:S08]  /*8140*/  HMMA.16816.F32 R228, R8.reuse, R168, R196 ;  /* 0x000000a808e4723c */ /* 0x048ff000000018c4 */
[C---:B----4-:R-:W-:Y:S08]  /*8150*/  HMMA.16816.F32 R192, R8.reuse, R28, R180 ;  /* 0x0000001c08c0723c */ /* 0x050ff000000018b4 */
[----:B------:R-:W-:Y:S01]  /*8160*/  HMMA.16816.F32 R196, R8, R170, R188 ;  /* 0x000000aa08c4723c */ /* 0x000fe200000018bc */
[----:B------:R-:W1:Y:S07]  /*8170*/  LDSM.16.M88.4 R168, [R206+0x13000] ;  /* 0x01300000cea8783b */ /* 0x000e6e0000000200 */
[----:B--2---:R-:W-:Y:S01]  /*8180*/  HMMA.16816.F32 R180, R4, R24, R32 ;  /* 0x0000001804b4723c */ /* 0x004fe20000001820 */
[----:B------:R-:W2:Y:S07]  /*8190*/  LDSM.16.M88.4 R32, [R206+0x13800] ;  /* 0x01380000ce20783b */ /* 0x000eae0000000200 */
[----:B------:R-:W-:Y:S01]  /*81a0*/  HMMA.16816.F32 R188, R8, R30, R172 ;  /* 0x0000001e08bc723c */ /* 0x000fe200000018ac */
[----:B------:R-:W-:Y:S04]  /*81b0*/  LDSM.16.M88.4 R8, [R209+0x4000] ;  /* 0x00400000d108783b */ /* 0x000fe80000000200 */
[----:B------:R-:W3:Y:S03]  /*81c0*/  LDSM.16.M88.4 R28, [R205+0x2000] ;  /* 0x00200000cd1c783b */ /* 0x000ee60000000200 */
[C---:B------:R-:W-:Y:S01]  /*81d0*/  HMMA.16816.F32 R172, R4.reuse, R26, R20 ;  /* 0x0000001a04ac723c */ /* 0x040fe20000001814 */
[----:B------:R-:W4:Y:S07]  /*81e0*/  LDSM.16.M88.4 R24, [R205+0x2800] ;  /* 0x00280000cd18783b */ /* 0x000f2e0000000200 */
[C---:B------:R-:W-:Y:S08]  /*81f0*/  HMMA.16816.F32 R20, R4.reuse, R176, R16 ;  /* 0x000000b00414723c */ /* 0x040ff00000001810 */
[C---:B------:R-:W-:Y:S08]  /*8200*/  HMMA.16816.F32 R16, R4.reuse, R178, R184 ;  /* 0x000000b20410723c */ /* 0x040ff000000018b8 */
[C---:B-1----:R-:W-:Y:S08]  /*8210*/  HMMA.16816.F32 R184, R4.reuse, R168, R228 ;  /* 0x000000a804b8723c */ /* 0x042ff000000018e4 */
[C---:B--2---:R-:W-:Y:S08]  /*8220*/  HMMA.16816.F32 R192, R4.reuse, R32, R192 ;  /* 0x0000002004c0723c */ /* 0x044ff000000018c0 */
[C---:B------:R-:W-:Y:S01]  /*8230*/  HMMA.16816.F32 R176, R4.reuse, R34, R188 ;  /* 0x0000002204b0723c */ /* 0x040fe200000018bc */
[----:B------:R-:W1:Y:S04]  /*8240*/  LDSM.16.M88.4 R32, [R205+0x3800] ;  /* 0x00380000cd20783b */ /* 0x000e680000000200 */
[----:B------:R-:W-:Y:S03]  /*8250*/  LDSM.16.M88.4 R188, [R200+0x15000] ;  /* 0x01500000c8bc783b */ /* 0x000fe60000000200 */
[----:B------:R-:W-:Y:S01]  /*8260*/  HMMA.16816.F32 R196, R4, R170, R196 ;  /* 0x000000aa04c4723c */ /* 0x000fe200000018c4 */
[----:B------:R-:W-:Y:S07]  /*8270*/  LDSM.16.M88.4 R4, [R207+0x8000] ;  /* 0x00800000cf04783b */ /* 0x000fee0000000200 */
[C---:B---3--:R-:W-:Y:S08]  /*8280*/  HMMA.16816.F32 R180, R8.reuse, R28, R180 ;  /* 0x0000001c08b4723c */ /* 0x048ff000000018b4 */
[C---:B------:R-:W-:Y:S01]  /*8290*/  HMMA.16816.F32 R172, R8.reuse, R30, R172 ;  /* 0x0000001e08ac723c */ /* 0x040fe200000018ac */
[----:B------:R-:W2:Y:S07]  /*82a0*/  LDSM.16.M88.4 R28, [R200+0x14000] ;  /* 0x01400000c81c783b */ /* 0x000eae0000000200 */
[C---:B----4-:R-:W-:Y:S08]  /*82b0*/  HMMA.16816.F32 R168, R8.reuse, R24, R20 ;  /* 0x0000001808a8723c */ /* 0x050ff00000001814 */
[C---:B------:R-:W-:Y:S01]  /*82c0*/  HMMA.16816.F32 R20, R8.reuse, R26, R16 ;  /* 0x0000001a0814723c */ /* 0x040fe20000001810 */
[----:B------:R-:W3:Y:S07]  /*82d0*/  LDSM.16.M88.4 R24, [R200+0x14800] ;  /* 0x01480000c818783b */ /* 0x000eee0000000200 */
[C---:B------:R-:W-:Y:S08]  /*82e0*/  HMMA.16816.F32 R16, R8.reuse, R236, R184 ;  /* 0x000000ec0810723c */ /* 0x040ff000000018b8 */
[C---:B------:R-:W-:Y:S08]  /*82f0*/  HMMA.16816.F32 R196, R8.reuse, R238, R196 ;  /* 0x000000ee08c4723c */ /* 0x040ff000000018c4 */
[C---:B-1----:R-:W-:Y:S08]  /*8300*/  HMMA.16816.F32 R228, R8.reuse, R32, R192 ;  /* 0x0000002008e4723c */ /* 0x042ff000000018c0 */
[----:B------:R-:W-:Y:S01]  /*8310*/  HMMA.16816.F32 R192, R8, R34, R176 ;  /* 0x0000002208c0723c */ /* 0x000fe200000018b0 */
[----:B------:R-:W-:Y:S04]  /*8320*/  LDSM.16.M88.4 R8, [R208+0x8000] ;  /* 0x00800000d008783b */ /* 0x000fe80000000200 */
[----:B------:R-:W-:Y:S03]  /*8330*/  LDSM.16.M88.4 R32, [R219] ;  /* 0x00000000db20783b */ /* 0x000fe60000000200 */
[C---:B--2---:R-:W-:Y:S01]  /*8340*/  HMMA.16816.F32 R184, R4.reuse, R28, R180 ;  /* 0x0000001c04b8723c */ /* 0x044fe200000018b4 */
[----:B------:R-:W1:Y:S07]  /*8350*/  LDSM.16.M88.4 R180, [R200+0x15800] ;  /* 0x01580000c8b4783b */ /* 0x000e6e0000000200 */
        /* <DEDUP_REMOVED lines=8> */
[C---:B-1----:R-:W-:Y:S08]  /*83e0*/  HMMA.16816.F32 R228, R4.reuse, R180, R228 ;  /* 0x000000b404e4723c */ /* 0x042ff000000018e4 */
[----:B------:R-:W-:Y:S01]  /*83f0*/  HMMA.16816.F32 R192, R4, R182, R192 ;  /* 0x000000b604c0723c */ /* 0x000fe200000018c0 */
[----:B------:R-:W-:Y:S07]  /*8400*/  LDSM.16.M88.4 R4, [R210+0x8000] ;  /* 0x00800000d204783b */ /* 0x000fee0000000200 */
[C---:B------:R-:W-:Y:S08]  /*8410*/  HMMA.16816.F32 R184, R8.reuse, R32, R184 ;  /* 0x0000002008b8723c */ /* 0x040ff000000018b8 */
[C---:B------:R-:W-:Y:S08]  /*8420*/  HMMA.16816.F32 R176, R8.reuse, R34, R176 ;  /* 0x0000002208b0723c */ /* 0x040ff000000018b0 */
[C---:B--2---:R-:W-:Y:S01]  /*8430*/  HMMA.16816.F32 R32, R8.reuse, R24, R20 ;  /* 0x000000180820723c */ /* 0x044fe20000001814 */
[----:B------:R-:W1:Y:S07]  /*8440*/  LDSM.16.M88.4 R20, [R206+0x14000] ;  /* 0x01400000ce14783b */ /* 0x000e6e0000000200 */
        /* <DEDUP_REMOVED lines=11> */
[----:B------:R-:W1:Y:S04]  /*8500*/  LDSM.16.M88.4 R176, [R205+0x4000] ;  /* 0x00400000cdb0783b */ /* 0x000e680000000200 */
        /* <DEDUP_REMOVED lines=9> */
[----:B------:R-:W-:Y:S07]  /*85a0*/  LDSM.16.M88.4 R4, [R207+0xc000] ;  /* 0x00c00000cf04783b */ /* 0x000fee0000000200 */
[C---:B-1----:R-:W-:Y:S08]  /*85b0*/  HMMA.16816.F32 R236, R8.reuse, R176, R236 ;  /* 0x000000b008ec723c */ /* 0x042ff000000018ec */
[C---:B------:R-:W-:Y:S01]  /*85c0*/  HMMA.16816.F32 R196, R8.reuse, R178, R196 ;  /* 0x000000b208c4723c */ /* 0x040fe200000018c4 */
[----:B------:R-:W1:Y:S07]  /*85d0*/  LDSM.16.M88.4 R176, [R200+0x16000] ;  /* 0x01600000c8b0783b */ /* 0x000e6e0000000200 */
[C---:B--2---:R-:W-:Y:S08]  /*85e0*/  HMMA.16816.F32 R192, R8.reuse, R168, R184 ;  /* 0x000000a808c0723c */ /* 0x044ff000000018b8 */
[C---:B------:R-:W-:Y:S08]  /*85f0*/  HMMA.16816.F32 R188, R8.reuse, R170, R180 ;  /* 0x000000aa08bc723c */ /* 0x040ff000000018b4 */
[C---:B----4-:R-:W-:Y:S01]  /*8600*/  HMMA.16816.F32 R184, R8.reuse, R24, R172 ;  /* 0x0000001808b8723c */ /* 0x050fe200000018ac */
[----:B------:R-:W2:Y:S07]  /*8610*/  LDSM.16.M88.4 R172, [R200+0x16800] ;  /* 0x01680000c8ac783b */ /* 0x000eae0000000200 */
[C---:B------:R-:W-:Y:S01]  /*8620*/  HMMA.16816.F32 R168, R8.reuse, R20, R28 ;  /* 0x0000001408a8723c */ /* 0x040fe2000000181c */
[----:B------:R-:W3:Y:S07]  /*8630*/  LDSM.16.M88.4 R28, [R200+0x17000] ;  /* 0x01700000c81c783b */ /* 0x000eee0000000200 */
[C---:B------:R-:W-:Y:S01]  /*8640*/  HMMA.16816.F32 R180, R8.reuse, R26, R32 ;  /* 0x0000001a08b4723c */ /* 0x040fe20000001820 */
[----:B------:R-:W4:Y:S04]  /*8650*/  LDSM.16.M88.4 R24, [R200+0x17800] ;  /* 0x01780000c818783b */ /* 0x000f280000000200 */
[----:B------:R-:W-:Y:S03]  /*8660*/  LDSM.16.M88.4 R32, [R215] ;  /* 0x00000000d720783b */ /* 0x000fe60000000200 */
[----:B------:R-:W-:Y:S01]  /*8670*/  HMMA.16816.F32 R20, R8, R22, R16 ;  /* 0x000000160814723c */ /* 0x000fe20000001810 */
[----:B------:R-:W4:Y:S07]  /*8680*/  LDSM.16.M88.4 R8, [R208+0xc000] ;  /* 0x00c00000d008783b */ /* 0x000f2e0000000200 */
[C---:B-1----:R-:W-:Y:S08]  /*8690*/  HMMA.16816.F32 R16, R4.reuse, R176, R236 ;  /* 0x000000b00410723c */ /* 0x042ff000000018ec */
[C---:B------:R-:W-:Y:S08]  /*86a0*/  HMMA.16816.F32 R176, R4.reuse, R178, R196 ;  /* 0x000000b204b0723c */ /* 0x040ff000000018c4 */
[C---:B--2---:R-:W-:Y:S08]  /*86b0*/  HMMA.16816.F32 R236, R4.reuse, R172, R192 ;  /* 0x000000ac04ec723c */ /* 0x044ff000000018c0 */
[C---:B---3--:R-:W-:Y:S08]  /*86c0*/  HMMA.16816.F32 R196, R4.reuse, R28, R184 ;  /* 0x0000001c04c4723c */ /* 0x048ff000000018b8 */
[C---:B------:R-:W-:Y:S01]  /*86d0*/  HMMA.16816.F32 R192, R4.reuse, R30, R180 ;  /* 0x0000001e04c0723c */ /* 0x040fe200000018b4 */
[----:B------:R-:W1:Y:S07]  /*86e0*/  LDSM.16.M88.4 R28, [R214] ;  /* 0x00000000d61c783b */ /* 0x000e6e0000000200 */
[C---:B------:R-:W-:Y:S01]  /*86f0*/  HMMA.16816.F32 R228, R4.reuse, R174, R188 ;  /* 0x000000ae04e4723c */ /* 0x040fe200000018bc */
[----:B------:R-:W-:Y:S07]  /*8700*/  LDSM.16.M88.4 R188, [R206+0x16800] ;  /* 0x01680000cebc783b */ /* 0x000fee0000000200 */
[C---:B----4-:R-:W-:Y:S08]  /*8710*/  HMMA.16816.F32 R180, R4.reuse, R24, R168 ;  /* 0x0000001804b4723c */ /* 0x050ff000000018a8 */
[----:B------:R-:W-:Y:S01]  /*8720*/  HMMA.16816.F32 R172, R4, R26, R20 ;  /* 0x0000001a04ac723c */ /* 0x000fe20000001814 */
[----:B------:R-:W2:Y:S04]  /*8730*/  LDSM.16.M88.4 R24, [R213] ;  /* 0x00000000d518783b */ /* 0x000ea80000000200 */
[----:B------:R-:W3:Y:S03]  /*8740*/  LDSM.16.M88.4 R20, [R212] ;  /* 0x00000000d414783b */ /* 0x000ee60000000200 */
[C---:B------:R-:W-:Y:S01]  /*8750*/  HMMA.16816.F32 R16, R8.reuse, R32, R16 ;  /* 0x000000200810723c */ /* 0x040fe20000001810 */
[----:B------:R-:W-:Y:S07]  /*8760*/  LDSM.16.M88.4 R4, [R210+0xc000] ;  /* 0x00c00000d204783b */ /* 0x000fee0000000200 */
        /* <DEDUP_REMOVED lines=14> */
[----:B------:R-:W4:Y:S07]  /*8850*/  LDSM.16.M88.4 R32, [R206+0x17800] ;  /* 0x01780000ce20783b */ /* 0x000f2e0000000200 */
[C---:B------:R-:W-:Y:S01]  /*8860*/  HMMA.16816.F32 R168, R4.reuse, R188, R176 ;  /* 0x000000bc04a8723c */ /* 0x040fe200000018b0 */
[----:B------:R-:W4:Y:S07]  /*8870*/  LDSM.16.M88.4 R176, [R205+0x7000] ;  /* 0x00700000cdb0783b */ /* 0x000f2e0000000200 */
[----:B------:R-:W-:Y:S01]  /*8880*/  HMMA.16816.F32 R180, R4, R190, R184 ;  /* 0x000000be04b4723c */ /* 0x000fe200000018b8 */
[----:B------:R-:W-:-:S07]  /*8890*/  IMAD.SHL.U32 R15, R15, 0x2, RZ ;  /* 0x000000020f0f7824 */ /* 0x000fce00078e00ff */
[C---:B-1----:R-:W-:Y:S08]  /*88a0*/  HMMA.16816.F32 R196, R4.reuse, R28, R196 ;  /* 0x0000001c04c4723c */ /* 0x042ff000000018c4 */
[----:B------:R-:W-:Y:S08]  /*88b0*/  HMMA.16816.F32 R228, R4, R30, R192 ;  /* 0x0000001e04e4723c */ /* 0x000ff000000018c0 */
[----:B--2---:R-:W-:Y:S01]  /*88c0*/  HMMA.16816.F32 R28, R8, R26, R16 ;  /* 0x0000001a081c723c */ /* 0x004fe20000001810 */
[----:B------:R-:W-:-:S07]  /*88d0*/  LOP3.LUT R15, R15, 0x6, RZ, 0xc0, !PT ;  /* 0x000000060f0f7812 */ /* 0x000fce00078ec0ff */
[C---:B---3--:R-:W-:Y:S01]  /*88e0*/  HMMA.16816.F32 R16, R8.reuse, R172, R168 ;  /* 0x000000ac0810723c */ /* 0x048fe200000018a8 */
[----:B------:R-:W1:Y:S07]  /*88f0*/  LDSM.16.M88.4 R168, [R205+0x7800] ;  /* 0x00780000cda8783b */ /* 0x000e6e0000000200 */
[----:B------:R-:W-:Y:S01]  /*8900*/  HMMA.16816.F32 R192, R8, R24, R20 ;  /* 0x0000001808c0723c */ /* 0x000fe20000001814 */
[----:B------:R-:W-:Y:S01]  /*8910*/  IMAD R0, R0, 0x40, R15 ;  /* 0x0000004000007824 */ /* 0x000fe200078e020f */
[----:B------:R-:W-:Y:S01]  /*8920*/  UISETP.GE.AND UP0, UPT, UR35, 0x3, UPT ;  /* 0x000000032300788c */ /* 0x000fe2000bf06270 */
[----:B------:R-:W-:-:S05]  /*8930*/  DEPBAR.LE SB0, 0x0 ;  /* 0x000080000000791a */ /* 0x000fca0000000000 */
[----:B----4-:R-:W-:Y:S01]  /*8940*/  HMMA.16816.F32 R188, R4, R32, R240 ;  /* 0x0000002004bc723c */ /* 0x010fe200000018f0 */
[----:B------:R-:W-:-:S07]  /*8950*/  IADD3 R2, R0, 0x8, RZ ;  /* 0x0000000800027810 */ /* 0x000fce0007ffe0ff */
[----:B------:R-:W-:Y:S07]  /*8960*/  HMMA.16816.F32 R184, R4, R34, R236 ;  /* 0x0000002204b8723c */ /* 0x000fee00000018ec */
[----:B------:R-:W-:Y:S01]  /*8970*/  IADD3 R4, R0, 0x1, RZ ;  /* 0x0000000100047810 */ /* 0x000fe20007ffe0ff */
[----:B------:R-:W-:Y:S01]  /*8980*/  HMMA.16816.F32 R20, R8, R174, R180 ;  /* 0x000000ae0814723c */ /* 0x000fe200000018b4 */
[----:B------:R-:W-:Y:S02]  /*8990*/  BAR.SYNC.DEFER_BLOCKING 0x0 ;  /* 0x0000000000007b1d */ /* 0x000fe40000010000 */
[----:B------:R-:W-:-:S02]  /*89a0*/  ISETP.GE.AND P2, PT, R4, R13, PT ;  /* 0x0000000d0400720c */ /* 0x000fc40003f46270 */
[-C--:B------:R-:W-:Y:S02]  /*89b0*/  ISETP.GE.AND P1, PT, R4, R14.reuse, PT ;  /* 0x0000000e0400720c */ /* 0x080fe40003f26270 */
[----:B------:R-:W-:Y:S01]  /*89c0*/  IADD3 R4, R0, 0x9, RZ ;  /* 0x0000000900047810 */ /* 0x000fe20007ffe0ff */
[----:B------:R-:W-:Y:S01]  /*89d0*/  HMMA.16816.F32 R32, R8, R176, R196 ;  /* 0x000000b00820723c */ /* 0x000fe200000018c4 */
[----:B------:R-:W-:Y:S02]  /*89e0*/  FSEL R24, R193, -INF , !P2 ;  /* 0xff800000c1187808 */ /* 0x000fe40005000000 */
[----:B------:R-:W-:Y:S02]  /*89f0*/  FSEL R150, R195, -INF , !P1 ;  /* 0xff800000c3967808 */ /* 0x000fe40004800000 */
[C---:B------:R-:W-:Y:S02]  /*8a00*/  ISETP.GE.AND P0, PT, R2.reuse, R13, PT ;  /* 0x0000000d0200720c */ /* 0x040fe40003f06270 */
[----:B------:R-:W-:-:S02]  /*8a10*/  ISETP.GE.AND P2, PT, R2, R14, PT ;  /* 0x0000000e0200720c */ /* 0x000fc40003f46270 */
[----:B------:R-:W-:Y:S02]  /*8a20*/  ISETP.GE.AND P1, PT, R4, R13, PT ;  /* 0x0000000d0400720c */ /* 0x000fe40003f26270 */
[----:B------:R-:W-:Y:S02]  /*8a30*/  IADD3 R2, R0, 0x10, RZ ;  /* 0x0000001000027810 */ /* 0x000fe40007ffe0ff */
[----:B------:R-:W-:Y:S02]  /*8a40*/  FSEL R25, R28, -INF , !P0 ;  /* 0xff8000001c197808 */ /* 0x000fe40004000000 */
[----:B------:R-:W-:Y:S02]  /*8a50*/  FSEL R27, R30, -INF , !P2 ;  /* 0xff8000001e1b7808 */ /* 0x000fe40005000000 */
[----:B------:R-:W-:Y:S02]  /*8a60*/  FSEL R26, R29, -INF , !P1 ;  /* 0xff8000001d1a7808 */ /* 0x000fe40004800000 */
[----:B------:R-:W-:-:S02]  /*8a70*/  ISETP.GE.AND P0, PT, R4, R14, PT ;  /* 0x0000000e0400720c */ /* 0x000fc40003f06270 */
[C---:B------:R-:W-:Y:S02]  /*8a80*/  ISETP.GE.AND P2, PT, R2.reuse, R13, PT ;  /* 0x0000000d0200720c */ /* 0x040fe40003f46270 */
[----:B------:R-:W-:Y:S02]  /*8a90*/  ISETP.GE.AND P1, PT, R2, R14, PT ;  /* 0x0000000e0200720c */ /* 0x000fe40003f26270 */
[C---:B------:R-:W-:Y:S02]  /*8aa0*/  IADD3 R4, R0.reuse, 0x11, RZ ;  /* 0x0000001100047810 */ /* 0x040fe40007ffe0ff */
[----:B------:R-:W-:Y:S02]  /*8ab0*/  IADD3 R2, R0, 0x18, RZ ;  /* 0x0000001800027810 */ /* 0x000fe40007ffe0ff */
[----:B------:R-:W-:Y:S02]  /*8ac0*/  FSEL R149, R31, -INF , !P0 ;  /* 0xff8000001f957808 */ /* 0x000fe40004000000 */
[----:B------:R-:W-:Y:S01]  /*8ad0*/  FSEL R174, R16, -INF , !P2 ;  /* 0xff80000010ae7808 */ /* 0x000fe20005000000 */
[----:B------:R-:W-:Y:S01]  /*8ae0*/  HMMA.16816.F32 R28, R8, R178, R228 ;  /* 0x000000b2081c723c */ /* 0x000fe200000018e4 */
        /* <DEDUP_REMOVED lines=8> */
[C---:B-1----:R-:W-:Y:S01]  /*8b70*/  HMMA.16816.F32 R16, R8.reuse, R168, R188 ;  /* 0x000000a80810723c */ /* 0x042fe200000018bc */
[-C--:B------:R-:W-:Y:S02]  /*8b80*/  ISETP.GE.AND P0, PT, R2, R14.reuse, PT ;  /* 0x0000000e0200720c */ /* 0x080fe40003f06270 */
[C---:B------:R-:W-:Y:S02]  /*8b90*/  ISETP.GE.AND P2, PT, R4.reuse, R13, PT ;  /* 0x0000000d0400720c */ /* 0x040fe40003f46270 */
[----:B------:R-:W-:Y:S02]  /*8ba0*/  ISETP.GE.AND P1, PT, R4, R14, PT ;  /* 0x0000000e0400720c */ /* 0x000fe40003f26270 */
[C---:B------:R-:W-:Y:S02]  /*8bb0*/  IADD3 R2, R0.reuse, 0x20, RZ ;  /* 0x0000002000027810 */ /* 0x040fe40007ffe0ff */
[----:B------:R-:W-:Y:S01]  /*8bc0*/  IADD3 R4, R0, 0x21, RZ ;  /* 0x0000002100047810 */ /* 0x000fe20007ffe0ff */
[----:B------:R-:W-:Y:S01]  /*8bd0*/  HMMA.16816.F32 R8, R8, R170, R184 ;  /* 0x000000aa0808723c */ /* 0x000fe200000018b8 */
        /* <DEDUP_REMOVED lines=15> */
[----:B------:R-:W-:Y:S02]  /*8cd0*/  ISETP.GE.AND P0, PT, R2, R13, PT ;  /* 0x0000000d0200720c */ /* 0x000fe40003f06270 */
[----:B------:R-:W-:Y:S02]  /*8ce0*/  IADD3 R5, R0, 0x30, RZ ;  /* 0x0000003000057810 */ /* 0x000fe40007ffe0ff */
[----:B------:R-:W-:Y:S02]  /*8cf0*/  FSEL R232, R28, -INF , !P2 ;  /* 0xff8000001ce87808 */ /* 0x000fe40005000000 */
[----:B------:R-:W-:-:S02]  /*8d00*/  FSEL R245, R29, -INF , !P0 ;  /* 0xff8000001df57808 */ /* 0x000fc40004000000 */
[-C--:B------:R-:W-:Y:S02]  /*8d10*/  ISETP.GE.AND P2, PT, R2, R14.reuse, PT ;  /* 0x0000000e0200720c */ /* 0x080fe40003f46270 */
[----:B------:R-:W-:Y:S02]  /*8d20*/  ISETP.GE.AND P0, PT, R5, R14, PT ;  /* 0x0000000e0500720c */ /* 0x000fe40003f06270 */
[----:B------:R-:W-:Y:S02]  /*8d30*/  IADD3 R2, R0, 0x38, RZ ;  /* 0x0000003800027810 */ /* 0x000fe40007ffe0ff */
[----:B------:R-:W-:Y:S02]  /*8d40*/  FSEL R176, R18, -INF , !P0 ;  /* 0xff80000012b07808 */ /* 0x000fe40004000000 */
[----:B------:R-:W-:Y:S02]  /*8d50*/  ISETP.GE.AND P0, PT, R2, R13, PT ;  /* 0x0000000d0200720c */ /* 0x000fe40003f06270 */
[----:B------:R-:W-:-:S02]  /*8d60*/  FSEL R248, R30, -INF , !P1 ;  /* 0xff8000001ef87808 */ /* 0x000fc40004800000 */
[----:B------:R-:W-:Y:S02]  /*8d70*/  FSEL R236, R8, -INF , !P0 ;  /* 0xff80000008ec7808 */ /* 0x000fe40004000000 */
[C---:B------:R-:W-:Y:S02]  /*8d80*/  ISETP.GE.AND P0, PT, R0.reuse, R14, PT ;  /* 0x0000000e0000720c */ /* 0x040fe40003f06270 */
[----:B------:R-:W-:Y:S02]  /*8d90*/  ISETP.GE.AND P1, PT, R5, R13, PT ;  /* 0x0000000d0500720c */ /* 0x000fe40003f26270 */
[----:B------:R-:W-:Y:S02]  /*8da0*/  IADD3 R4, R0, 0x31, RZ ;  /* 0x0000003100047810 */ /* 0x000fe40007ffe0ff */
[----:B------:R-:W-:Y:S02]  /*8db0*/  FSEL R20, R194, -INF , !P0 ;  /* 0xff800000c2147808 */ /* 0x000fe40004000000 */
[----:B------:R-:W-:-:S02]  /*8dc0*/  FSEL R151, R31, -INF , !P2 ;  /* 0xff8000001f977808 */ /* 0x000fc40005000000 */
[----:B------:R-:W-:Y:S02]  /*8dd0*/  FSEL R183, R16, -INF , !P1 ;  /* 0xff80000010b77808 */ /* 0x000fe40004800000 */
[----:B------:R-:W-:Y:S02]  /*8de0*/  PLOP3.LUT P0, PT, PT, PT, UP0, 0x80, 0x0 ;  /* 0x000000000000781c */ /* 0x000fe40003f0f008 */
[C---:B------:R-:W-:Y:S02]  /*8df0*/  ISETP.GE.AND P2, PT, R4.reuse, R13, PT ;  /* 0x0000000d0400720c */ /* 0x040fe40003f46270 */
[----:B------:R-:W-:Y:S02]  /*8e00*/  ISETP.GE.AND P1, PT, R4, R14, PT ;  /* 0x0000000e0400720c */ /* 0x000fe40003f26270 */
[----:B------:R-:W-:Y:S02]  /*8e10*/  FSEL R239, R17, -INF , !P2 ;  /* 0xff80000011ef7808 */ /* 0x000fe40005000000 */
[----:B------:R-:W-:-:S02]  /*8e20*/  FSEL R237, R19, -INF , !P1 ;  /* 0xff80000013ed7808 */ /* 0x000fc40004800000 */
[----:B------:R-:W-:Y:S02]  /*8e30*/  ISETP.GE.AND P2, PT, R2, R14, PT ;  /* 0x0000000e0200720c */ /* 0x000fe40003f46270 */
[CC--:B------:R-:W-:Y:S02]  /*8e40*/  ISETP.GE.AND P1, PT, R0.reuse, R13.reuse, PT ;  /* 0x0000000d0000720c */ /* 0x0c0fe40003f26270 */
[----:B------:R-:W-:Y:S02]  /*8e50*/  IADD3 R2, R0, 0x39, RZ ;  /* 0x0000003900027810 */ /* 0x000fe40007ffe0ff */
[----:B------:R-:W-:Y:S02]  /*8e60*/  FSEL R238, R10, -INF , !P2 ;  /* 0xff8000000aee7808 */ /* 0x000fe40005000000 */
[----:B------:R-:W-:Y:S02]  /*8e70*/  FSEL R15, R192, -INF , !P1 ;  /* 0xff800000c00f7808 */ /* 0x000fe40004800000 */
[----:B------:R-:W-:-:S02]  /*8e80*/  ISETP.GE.AND P2, PT, R2, R13, PT ;  /* 0x0000000d0200720c */ /* 0x000fc40003f46270 */
[----:B------:R-:W-:Y:S02]  /*8e90*/  ISETP.GE.AND P1, PT, R2, R14, PT ;  /* 0x0000000e0200720c */ /* 0x000fe40003f26270 */
[----:B------:R-:W-:Y:S02]  /*8ea0*/  FSEL R240, R9, -INF , !P2 ;  /* 0xff80000009f07808 */ /* 0x000fe40005000000 */
[----:B------:R-:W-:Y:S01]  /*8eb0*/  FSEL R177, R11, -INF , !P1 ;  /* 0xff8000000bb17808 */ /* 0x000fe20004800000 */
[----:B------:R-:W-:Y:S05]  /*8ec0*/  @!P0 BRA `(.L_x_716) ;  /* 0x000004c000008947 */ /* 0x000fea0003800000 */
[----:B------:R-:W2:Y:S04]  /*8ed0*/  LDL.64 R6, [R1+0x20] ;  /* 0x0000200001067983 */ /* 0x000ea80000100a00 */
[----:B------:R-:W3:Y:S01]  /*8ee0*/  LDL.64 R242, [R1+0x10] ;  /* 0x0000100001f27983 */ /* 0x000ee20000100a00 */
[----:B------:R-:W-:Y:S01]  /*8ef0*/  UIADD3 UR40, UR35, -0x3, URZ ;  /* 0xfffffffd23287890 */ /* 0x000fe2000fffe03f */
[----:B------:R-:W-:Y:S01]  /*8f00*/  BSSY B0, `(.L_x_717) ;  /* 0x0000047000007945 */ /* 0x000fe20003800000 */
[----:B------:R-:W-:Y:S01]  /*8f10*/  ULDC.64 UR4, c[0x0][0x198] ;  /* 0x0000660000047ab9 */ /* 0x000fe20000000a00 */
[----:B------:R1:W-:Y:S01]  /*8f20*/  @P6 STS.128 [R227+0x10000], RZ ;  /* 0x010000ffe3006388 */ /* 0x0003e20000000c00 */
        /* <DEDUP_REMOVED lines=68> */
.L_x_718:
[----:B------:R-:W-:Y:S05]  /*9370*/  BSYNC B0 ;  /* 0x0000000000007941 */ /* 0x000fea0003800000 */
.L_x_717:
[----:B------:R-:W0:Y:S02]  /*9380*/  LDGDEPBAR ;  /* 0x00000000000079af */ /* 0x000e240000000000 */
.L_x_716:
[----:B------:R-:W2:Y:S04]  /*9390*/  LDL.LU.64 R168, [R1+0x8] ;  /* 0x0000080001a87983 */ /* 0x000ea80000300a00 */
[----:B-1----:R-:W3:Y:S04]  /*93a0*/  LDL R9, [R1+0x48] ;  /* 0x0000480001097983 */ /* 0x002ee80000100800 */
[----:B------:R-:W4:Y:S04]  /*93b0*/  LDL R5, [R1+0x30] ;  /* 0x0000300001057983 */ /* 0x000f280000100800 */
[----:B------:R-:W5:Y:S01]  /*93c0*/  LDL R6, [R1+0x34] ;  /* 0x0000340001067983 */ /* 0x000f620000100800 */
[----:B------:R-:W-:Y:S01]  /*93d0*/  FMNMX.FTZ R0, R148, R15, !PT ;  /* 0x0000000f94007209 */ /* 0x000fe20007810000 */
[----:B------:R-:W-:-:S03]  /*93e0*/  USHF.L.U32 UR4, UR38, 0x1, URZ ;  /* 0x0000000126047899 */ /* 0x000fc6000800063f */
        /* <DEDUP_REMOVED lines=34> */
[----:B------:R-:W-:Y:S01]  /*9610*/  MOV R4, UR4 ;  /* 0x0000000400047c02 */ /* 0x000fe20008000f00 */
[----:B------:R-:W-:Y:S02]  /*9620*/  UIADD3 UR4, UR4, 0x1, URZ ;  /* 0x0000000104047890 */ /* 0x000fe4000fffe03f */
[----:B------:R-:W1:Y:S02]  /*9630*/  SHFL.BFLY PT, R8, R0, 0x1, 0x1f ;  /* 0x0c201f0000087f89 */ /* 0x000e6400000e0000 */
        /* <DEDUP_REMOVED lines=10> */
[----:B------:R-:W-:-:S05]  /*96e0*/  FMUL.FTZ R15, R249, c[0x0][0x23c] ;  /* 0x00008f00f90f7a20 */ /* 0x000fca0000410000 */
[----:B------:R-:W-:-:S05]  /*96f0*/  FSEL R15, R15, RZ, P1 ;  /* 0x000000ff0f0f7208 */ /* 0x000fca0000800000 */
[----:B------:R-:W-:-:S04]  /*9700*/  FFMA.FTZ R20, R20, c[0x0][0x23c], -R15 ;  /* 0x00008f0014147a23 */ /* 0x000fc8000001080f */
[----:B------:R-:W-:Y:S01]  /*9710*/  MUFU.EX2 R170, R20 ;  /* 0x0000001400aa7308 */ /* 0x000fe20000000800 */
[----:B---3--:R-:W-:-:S04]  /*9720*/  IMAD.WIDE.U32 R30, R9, -0x2daee0ad, RZ ;  /* 0xd2511f53091e7825 */ /* 0x008fc800078e00ff */
[----:B----4-:R-:W-:Y:S01]  /*9730*/  IMAD.WIDE.U32 R178, R5, -0x326172a9, RZ ;  /* 0xcd9e8d5705b27825 */ /* 0x010fe200078e00ff */
[----:B------:R-:W-:-:S04]  /*9740*/  LOP3.LUT R4, R31, UR37, R4, 0x96, !PT ;  /* 0x000000251f047c12 */ /* 0x000fc8000f8e9604 */
[----:B-----5:R-:W-:Y:S01]  /*9750*/  LOP3.LUT R6, R179, R6, RZ, 0x3c, !PT ;  /* 0x00000006b3067212 */ /* 0x020fe200078e3cff */
[----:B------:R-:W-:-:S04]  /*9760*/  IMAD.WIDE.U32 R4, R4, -0x326172a9, RZ ;  /* 0xcd9e8d5704047825 */ /* 0x000fc800078e00ff */
[----:B------:R-:W-:Y:S01]  /*9770*/  IMAD R30, R6, -0x2daee0ad, RZ ;  /* 0xd2511f53061e7824 */ /* 0x000fe200078e02ff */
[----:B------:R-:W-:Y:S01]  /*9780*/  LOP3.LUT R5, R5, UR15, R178, 0x96, !PT ;  /* 0x0000000f05057c12 */ /* 0x000fe2000f8e96b2 */
[----:B------:R-:W-:Y:S01]  /*9790*/  FFMA.FTZ R6, R24, c[0x0][0x23c], -R12 ;  /* 0x00008f0018067a23 */ /* 0x000fe2000001080c */
[----:B--2---:R-:W-:-:S03]  /*97a0*/  LOP3.LUT R0, R169, UR13, R4, 0x96, !PT ;  /* 0x0000000da9007c12 */ /* 0x004fc6000f8e9604 */
[----:B------:R-:W-:Y:S01]  /*97b0*/  IMAD.WIDE.U32 R4, R5, -0x2daee0ad, RZ ;  /* 0xd2511f5305047825 */ /* 0x000fe200078e00ff */
[----:B------:R1:W-:Y:S03]  /*97c0*/  MUFU.EX2 R184, R6 ;  /* 0x0000000600b87308 */ /* 0x0003e60000000800 */
        /* <DEDUP_REMOVED lines=9> */
[----:B-1----:R-:W-:-:S03]  /*9860*/  LOP3.LUT R6, R5, UR8, R10, 0x96, !PT ;  /* 0x0000000805067c12 */ /* 0x002fc6000f8e960a */
[----:B------:R-:W-:Y:S01]  /*9870*/  FFMA.FTZ R0, R25, c[0x0][0x23c], -R12 ;  /* 0x00008f0019007a23 */ /* 0x000fe2000001080c */
[----:B------:R-:W-:Y:S01]  /*9880*/  LOP3.LUT R4, R33, UR6, R4, 0x96, !PT ;  /* 0x0000000621047c12 */ /* 0x000fe2000f8e9604 */
[----:B------:R-:W-:Y:S02]  /*9890*/  IMAD.WIDE.U32 R6, R6, -0x326172a9, RZ ;  /* 0xcd9e8d5706067825 */ /* 0x000fe400078e00ff */
[----:B------:R1:W-:Y:S02]  /*98a0*/  MUFU.EX2 R186, R0 ;  /* 0x0000000000ba7308 */ /* 0x0003e40000000800 */
[----:B------:R-:W-:Y:S01]  /*98b0*/  IMAD.WIDE.U32 R4, R4, -0x326172a9, RZ ;  /* 0xcd9e8d5704047825 */ /* 0x000fe200078e00ff */
[----:B------:R-:W-:-:S04]  /*98c0*/  LOP3.LUT R24, R7, UR7, R8, 0x96, !PT ;  /* 0x0000000707187c12 */ /* 0x000fc8000f8e9608 */
[----:B------:R-:W-:Y:S02]  /*98d0*/  SHF.R.U32.HI R8, RZ, 0x10, R4 ;  /* 0x00000010ff087819 */ /* 0x000fe40000011604 */
[C---:B------:R-:W-:Y:S02]  /*98e0*/  LOP3.LUT R7, R4.reuse, 0xffff, RZ, 0xc0, !PT ;  /* 0x0000ffff04077812 */ /* 0x040fe400078ec0ff */
[----:B------:R-:W-:Y:S02]  /*98f0*/  LOP3.LUT R9, R4, 0xff, RZ, 0xc0, !PT ;  /* 0x000000ff04097812 */ /* 0x000fe400078ec0ff */
[----:B------:R-:W-:Y:S02]  /*9900*/  LOP3.LUT R8, R8, 0xff, RZ, 0xc0, !PT ;  /* 0x000000ff08087812 */ /* 0x000fe400078ec0ff */
[----:B------:R-:W-:Y:S01]  /*9910*/  SHF.R.U32.HI R7, RZ, 0x8, R7 ;  /* 0x00000008ff077819 */ /* 0x000fe20000011607 */
[----:B-1----:R-:W-:-:S03]  /*9920*/  FFMA.FTZ R0, R26, c[0x0][0x23c], -R12 ;  /* 0x00008f001a007a23 */ /* 0x002fc6000001080c */
[----:B------:R-:W-:Y:S01]  /*9930*/  PRMT R7, R9, 0x5410, R7 ;  /* 0x0000541009077816 */ /* 0x000fe20000000007 */
[----:B------:R1:W-:Y:S02]  /*9940*/  MUFU.EX2 R182, R0 ;  /* 0x0000000000b67308 */ /* 0x0003e40000000800 */
[----:B-1----:R-:W-:Y:S02]  /*9950*/  LOP3.LUT R0, R5, UR16, R6, 0x96, !PT ;  /* 0x0000001005007c12 */ /* 0x002fe4000f8e9606 */
[----:B------:R-:W-:Y:S01]  /*9960*/  SHF.R.U32.HI R6, RZ, 0x18, R4 ;  /* 0x00000018ff067819 */ /* 0x000fe20000011604 */
[----:B------:R-:W-:Y:S01]  /*9970*/  FFMA.FTZ R4, R27, c[0x0][0x23c], -R15 ;  /* 0x00008f001b047a23 */ /* 0x000fe2000001080f */
[C---:B------:R-:W-:Y:S02]  /*9980*/  LOP3.LUT R2, R0.reuse, 0xffff, RZ, 0xc0, !PT ;  /* 0x0000ffff00027812 */ /* 0x040fe400078ec0ff */
[----:B------:R-:W-:Y:S01]  /*9990*/  LOP3.LUT R5, R0, 0xff, RZ, 0xc0, !PT ;  /* 0x000000ff00057812 */ /* 0x000fe200078ec0ff */
[----:B------:R1:W2:Y:S01]  /*99a0*/  MUFU.EX2 R16, R4 ;  /* 0x0000000400107308 */ /* 0x0002a20000000800 */
[----:B------:R-:W-:-:S02]  /*99b0*/  SHF.R.U32.HI R2, RZ, 0x8, R2 ;  /* 0x00000008ff027819 */ /* 0x000fc40000011602 */
[----:B------:R-:W-:Y:S01]  /*99c0*/  PRMT R8, R8, 0x5410, R6 ;  /* 0x0000541008087816 */ /* 0x000fe20000000006 */
[----:B------:R-:W-:Y:S01]  /*99d0*/  FFMA.FTZ R6, R149, c[0x0][0x23c], -R15 ;  /* 0x00008f0095067a23 */ /* 0x000fe2000001080f */
[----:B------:R-:W-:Y:S02]  /*99e0*/  PRMT R10, R5, 0x5410, R2 ;  /* 0x00005410050a7816 */ /* 0x000fe40000000002 */
[----:B------:R-:W-:Y:S01]  /*99f0*/  SHF.R.U32.HI R2, RZ, 0x18, R0 ;  /* 0x00000018ff027819 */ /* 0x000fe20000011600 */
[----:B------:R3:W-:Y:S01]  /*9a00*/  MUFU.EX2 R181, R6 ;  /* 0x0000000600b57308 */ /* 0x0007e20000000800 */
[----:B------:R-:W-:-:S05]  /*9a10*/  FSEL R5, R249, RZ, P1 ;  /* 0x000000fff9057208 */ /* 0x000fca0000800000 */
[----:B------:R-:W-:Y:S01]  /*9a20*/  FADD.FTZ R3, R3, -R5 ;  /* 0x8000000503037221 */ /* 0x000fe20000010000 */
[----:B-1----:R-:W-:Y:S01]  /*9a30*/  SHF.R.U32.HI R4, RZ, 0x10, R0 ;  /* 0x00000010ff047819 */ /* 0x002fe20000011600 */
[----:B--2---:R-:W-:Y:S02]  /*9a40*/  IMAD.MOV.U32 R149, RZ, RZ, R16 ;  /* 0x000000ffff957224 */ /* 0x004fe400078e0010 */
[----:B------:R-:W1:Y:S01]  /*9a50*/  LDSM.16.MT88.4 R16, [R201+0x18000] ;  /* 0x01800000c910783b */ /* 0x000e620000004200 */
[----:B------:R-:W-:Y:S01]  /*9a60*/  LOP3.LUT R0, R4, 0xff, RZ, 0xc0, !PT ;  /* 0x000000ff04007812 */ /* 0x000fe200078ec0ff */
[----:B------:R-:W-:Y:S01]  /*9a70*/  FMUL.FTZ R3, R3, c[0x0][0x23c] ;  /* 0x00008f0003037a20 */ /* 0x000fe20000410000 */
[----:B------:R-:W-:Y:S02]  /*9a80*/  FSEL R4, R251, RZ, P2 ;  /* 0x000000fffb047208 */ /* 0x000fe40001000000 */
[----:B------:R-:W-:Y:S01]  /*9a90*/  PRMT R9, R0, 0x5410, R2 ;  /* 0x0000541000097816 */ /* 0x000fe20000000002 */
[----:B---3--:R-:W-:Y:S01]  /*9aa0*/  FFMA.FTZ R6, R150, c[0x0][0x23c], -R15 ;  /* 0x00008f0096067a23 */ /* 0x008fe2000001080f */
[----:B------:R-:W-:Y:S01]  /*9ab0*/  HSET2.LE.AND R0, R7, R252, PT ;  /* 0x000000fc07007233 */ /* 0x000fe20003803000 */
[----:B------:R-:W-:Y:S01]  /*9ac0*/  FADD.FTZ R2, R148, -R4 ;  /* 0x8000000494027221 */ /* 0x000fe20000010000 */
[----:B------:R-:W2:Y:S01]  /*9ad0*/  MUFU.EX2 R28, R3 ;  /* 0x00000003001c7308 */ /* 0x000ea20000000800 */
[----:B------:R-:W-:-:S02]  /*9ae0*/  IMAD.MOV.U32 R150, RZ, RZ, R176 ;  /* 0x000000ffff967224 */ /* 0x000fc400078e00b0 */
[----:B------:R-:W-:Y:S01]  /*9af0*/  FMUL.FTZ R29, R2, c[0x0][0x23c] ;  /* 0x00008f00021d7a20 */ /* 0x000fe20000410000 */
[----:B------:R-:W-:Y:S01]  /*9b00*/  F2FP.PACK_AB R2, R182, R186 ;  /* 0x000000bab602723e */ /* 0x000fe200000000ff */
[----:B------:R-:W-:-:S03]  /*9b10*/  IMAD.MOV.U32 R148, RZ, RZ, R177 ;  /* 0x000000ffff947224 */ /* 0x000fc600078e00b1 */
[----:B------:R3:W-:Y:S08]  /*9b20*/  MUFU.EX2 R185, R6 ;  /* 0x0000000600b97308 */ /* 0x0007f00000000800 */
[----:B------:R-:W4:Y:S01]  /*9b30*/  MUFU.EX2 R29, R29 ;  /* 0x0000001d001d7308 */ /* 0x000f220000000800 */
[-C--:B--2---:R-:W-:Y:S02]  /*9b40*/  FMUL.FTZ R158, R158, R28.reuse ;  /* 0x0000001c9e9e7220 */ /* 0x084fe40000410000 */
[----:B------:R-:W-:-:S02]  /*9b50*/  FMUL.FTZ R159, R159, R28 ;  /* 0x0000001c9f9f7220 */ /* 0x000fc40000410000 */
[-C--:B------:R-:W-:Y:S02]  /*9b60*/  FMUL.FTZ R38, R38, R28.reuse ;  /* 0x0000001c26267220 */ /* 0x080fe40000410000 */
[----:B------:R-:W-:Y:S01]  /*9b70*/  FMUL.FTZ R39, R39, R28 ;  /* 0x0000001c27277220 */ /* 0x000fe20000410000 */
[----:B---3--:R-:W-:Y:S01]  /*9b80*/  LOP3.LUT R6, R0, R2, RZ, 0xc0, !PT ;  /* 0x0000000200067212 */ /* 0x008fe200078ec0ff */
[--C-:B------:R-:W-:Y:S01]  /*9b90*/  HSET2.LE.AND R0, R8, R252.reuse, PT ;  /* 0x000000fc08007233 */ /* 0x100fe20003803000 */
[----:B------:R-:W-:Y:S01]  /*9ba0*/  F2FP.PACK_AB R2, R181, R149 ;  /* 0x00000095b502723e */ /* 0x000fe200000000ff */
[-C--:B------:R-:W-:Y:S02]  /*9bb0*/  FMUL.FTZ R42, R42, R28.reuse ;  /* 0x0000001c2a2a7220 */ /* 0x080fe40000410000 */
[----:B------:R-:W-:Y:S01]  /*9bc0*/  FMUL.FTZ R43, R43, R28 ;  /* 0x0000001c2b2b7220 */ /* 0x000fe20000410000 */
[----:B------:R-:W-:Y:S01]  /*9bd0*/  LOP3.LUT R7, R0, R2, RZ, 0xc0, !PT ;  /* 0x0000000200077212 */ /* 0x000fe200078ec0ff */
[----:B------:R-:W-:Y:S01]  /*9be0*/  HSET2.LE.AND R0, R10, R252, PT ;  /* 0x000000fc0a007233 */ /* 0x000fe20003803000 */
[----:B------:R-:W-:Y:S01]  /*9bf0*/  F2FP.PACK_AB R2, R184, R171 ;  /* 0x000000abb802723e */ /* 0x000fe200000000ff */
[----:B----4-:R-:W-:-:S02]  /*9c00*/  FMUL.FTZ R156, R156, R29 ;  /* 0x0000001d9c9c7220 */ /* 0x010fc40000410000 */
[-C--:B------:R-:W-:Y:S01]  /*9c10*/  FMUL.FTZ R157, R157, R29.reuse ;  /* 0x0000001d9d9d7220 */ /* 0x080fe20000410000 */
[----:B------:R-:W-:Y:S01]  /*9c20*/  LOP3.LUT R4, R0, R2, RZ, 0xc0, !PT ;  /* 0x0000000200047212 */ /* 0x000fe200078ec0ff */
[----:B------:R-:W-:Y:S01]  /*9c30*/  HSET2.LE.AND R0, R9, R252, PT ;  /* 0x000000fc09007233 */ /* 0x000fe20003803000 */
[----:B------:R-:W-:Y:S01]  /*9c40*/  F2FP.PACK_AB R2, R185, R170 ;  /* 0x000000aab902723e */ /* 0x000fe200000000ff */
[----:B------:R-:W2:Y:S01]  /*9c50*/  LDSM.16.MT88.4 R8, [R202+0x18000] ;  /* 0x01800000ca08783b */ /* 0x000ea20000004200 */
[-C--:B------:R-:W-:Y:S02]  /*9c60*/  FMUL.FTZ R36, R36, R29.reuse ;  /* 0x0000001d24247220 */ /* 0x080fe40000410000 */
[----:B------:R-:W-:Y:S01]  /*9c70*/  LOP3.LUT R5, R0, R2, RZ, 0xc0, !PT ;  /* 0x0000000200057212 */ /* 0x000fe200078ec0ff */
[-C--:B------:R-:W-:Y:S02]  /*9c80*/  FMUL.FTZ R37, R37, R29.reuse ;  /* 0x0000001d25257220 */ /* 0x080fe40000410000 */
[----:B------:R-:W-:-:S02]  /*9c90*/  FMUL.FTZ R40, R40, R29 ;  /* 0x0000001d28287220 */ /* 0x000fc40000410000 */
[-C--:B------:R-:W-:Y:S02]  /*9ca0*/  FMUL.FTZ R41, R41, R29.reuse ;  /* 0x0000001d29297220 */ /* 0x080fe40000410000 */
[----:B-1----:R-:W-:Y:S01]  /*9cb0*/  HMMA.16816.F32 R188, R4, R18, R156 ;  /* 0x0000001204bc723c */ /* 0x002fe2000000189c */
[-C--:B------:R-:W-:Y:S02]  /*9cc0*/  FMUL.FTZ R152, R152, R29.reuse ;  /* 0x0000001d98987220 */ /* 0x080fe40000410000 */
[-C--:B------:R-:W-:Y:S02]  /*9cd0*/  FMUL.FTZ R153, R153, R29.reuse ;  /* 0x0000001d99997220 */ /* 0x080fe40000410000 */
[-C--:B------:R-:W-:Y:S02]  /*9ce0*/  FMUL.FTZ R154, R154, R28.reuse ;  /* 0x0000001c9a9a7220 */ /* 0x080fe40000410000 */
[----:B------:R-:W-:Y:S02]  /*9cf0*/  FMUL.FTZ R155, R155, R28 ;  /* 0x0000001c9b9b7220 */ /* 0x000fe40000410000 */
[----:B------:R-:W-:-:S02]  /*9d00*/  FMUL.FTZ R44, R44, R29 ;  /* 0x0000001d2c2c7220 */ /* 0x000fc40000410000 */
[-C--:B------:R-:W-:Y:S02]  /*9d10*/  FMUL.FTZ R45, R45, R29.reuse ;  /* 0x0000001d2d2d7220 */ /* 0x080fe40000410000 */
[-C--:B------:R-:W-:Y:S01]  /*9d20*/  FMUL.FTZ R46, R46, R28.reuse ;  /* 0x0000001c2e2e7220 */ /* 0x080fe20000410000 */
[----:B------:R-:W-:Y:S01]  /*9d30*/  HMMA.16816.F32 R152, R4, R16, R152 ;  /* 0x000000100498723c */ /* 0x000fe20000001898 */
[----:B------:R-:W1:Y:S01]  /*9d40*/  LDSM.16.MT88.4 R16, [R204+0x18000] ;  /* 0x01800000cc10783b */ /* 0x000e620000004200 */
[-C--:B------:R-:W-:Y:S02]  /*9d50*/  FMUL.FTZ R47, R47, R28.reuse ;  /* 0x0000001c2f2f7220 */ /* 0x080fe40000410000 */
[-C--:B------:R-:W-:Y:S02]  /*9d60*/  FMUL.FTZ R48, R48, R29.reuse ;  /* 0x0000001d30307220 */ /* 0x080fe40000410000 */
[----:B------:R-:W-:Y:S02]  /*9d70*/  FMUL.FTZ R49, R49, R29 ;  /* 0x0000001d31317220 */ /* 0x000fe40000410000 */
[----:B------:R-:W-:-:S02]  /*9d80*/  FMUL.FTZ R50, R50, R28 ;  /* 0x0000001c32327220 */ /* 0x000fc40000410000 */
[----:B------:R-:W-:Y:S01]  /*9d90*/  FMUL.FTZ R51, R51, R28 ;  /* 0x0000001c33337220 */ /* 0x000fe20000410000 */
[----:B------:R-:W-:Y:S01]  /*9da0*/  MOV R20, R188 ;  /* 0x000000bc00147202 */ /* 0x000fe20000000f00 */
[-C--:B------:R-:W-:Y:S01]  /*9db0*/  FMUL.FTZ R52, R52, R29.reuse ;  /* 0x0000001d34347220 */ /* 0x080fe20000410000 */
[----:B------:R-:W-:Y:S01]  /*9dc0*/  MOV R2, R190 ;  /* 0x000000be00027202 */ /* 0x000fe20000000f00 */
[-C--:B------:R-:W-:Y:S01]  /*9dd0*/  FMUL.FTZ R53, R53, R29.reuse ;  /* 0x0000001d35357220 */ /* 0x080fe20000410000 */
[----:B--2---:R-:W-:Y:S01]  /*9de0*/  HMMA.16816.F32 R156, R4, R8, R36 ;  /* 0x00000008049c723c */ /* 0x004fe20000001824 */
[-C--:B------:R-:W-:Y:S02]  /*9df0*/  FMUL.FTZ R54, R54, R28.reuse ;  /* 0x0000001c36367220 */ /* 0x080fe40000410000 */
[----:B------:R-:W-:Y:S02]  /*9e00*/  FMUL.FTZ R55, R55, R28 ;  /* 0x0000001c37377220 */ /* 0x000fe40000410000 */
[----:B------:R-:W-:-:S02]  /*9e10*/  FMUL.FTZ R56, R56, R29 ;  /* 0x0000001d38387220 */ /* 0x000fc40000410000 */
[----:B------:R-:W-:Y:S01]  /*9e20*/  FMUL.FTZ R57, R57, R29 ;  /* 0x0000001d39397220 */ /* 0x000fe20000410000 */
[----:B------:R-:W-:Y:S01]  /*9e30*/  HMMA.16816.F32 R8, R4, R10, R40 ;  /* 0x0000000a0408723c */ /* 0x000fe20000001828 */
[-C--:B------:R-:W-:Y:S01]  /*9e40*/  FMUL.FTZ R58, R58, R28.reuse ;  /* 0x0000001c3a3a7220 */ /* 0x080fe20000410000 */
[----:B------:R-:W-:Y:S01]  /*9e50*/  MOV R39, R149 ;  /* 0x0000009500277202 */ /* 0x000fe20000000f00 */
[----:B------:R-:W-:Y:S02]  /*9e60*/  FMUL.FTZ R59, R59, R28 ;  /* 0x0000001c3b3b7220 */ /* 0x000fe40000410000 */
[-C--:B------:R-:W-:Y:S02]  /*9e70*/  FMUL.FTZ R60, R60, R29.reuse ;  /* 0x0000001d3c3c7220 */ /* 0x080fe40000410000 */
[----:B------:R-:W-:Y:S01]  /*9e80*/  IMAD.MOV.U32 R42, RZ, RZ, R240 ;  /* 0x000000ffff2a7224 */ /* 0x000fe200078e00f0 */
[----:B------:R-:W-:Y:S01]  /*9e90*/  MOV R43, R186 ;  /* 0x000000ba002b7202 */ /* 0x000fe20000000f00 */
[----:B------:R-:W-:Y:S01]  /*9ea0*/  FMUL.FTZ R61, R61, R29 ;  /* 0x0000001d3d3d7220 */ /* 0x000fe20000410000 */
[----:B------:R-:W-:Y:S01]  /*9eb0*/  MOV R41, R185 ;  /* 0x000000b900297202 */ /* 0x000fe20000000f00 */
[----:B------:R-:W-:Y:S01]  /*9ec0*/  FMUL.FTZ R62, R62, R28 ;  /* 0x0000001c3e3e7220 */ /* 0x000fe20000410000 */
[----:B------:R-:W-:Y:S01]  /*9ed0*/  MOV R40, R184 ;  /* 0x000000b800287202 */ /* 0x000fe20000000f00 */
[----:B------:R-:W-:-:S02]  /*9ee0*/  FMUL.FTZ R63, R63, R28 ;  /* 0x0000001c3f3f7220 */ /* 0x000fc40000410000 */
[-C--:B------:R-:W-:Y:S01]  /*9ef0*/  FMUL.FTZ R68, R68, R29.reuse ;  /* 0x0000001d44447220 */ /* 0x080fe20000410000 */
[----:B------:R-:W-:Y:S01]  /*9f00*/  MOV R34, R156 ;  /* 0x0000009c00227202 */ /* 0x000fe20000000f00 */
[C---:B-1----:R-:W-:Y:S01]  /*9f10*/  HMMA.16816.F32 R240, R4.reuse, R16, R44 ;  /* 0x0000001004f0723c */ /* 0x042fe2000000182c */
[----:B------:R-:W-:Y:S01]  /*9f20*/  FMUL.FTZ R69, R69, R29 ;  /* 0x0000001d45457220 */ /* 0x000fe20000410000 */
[----:B------:R-:W-:Y:S01]  /*9f30*/  MOV R26, R158 ;  /* 0x0000009e001a7202 */ /* 0x000fe20000000f00 */
[-C--:B------:R-:W-:Y:S02]  /*9f40*/  FMUL.FTZ R70, R70, R28.reuse ;  /* 0x0000001c46467220 */ /* 0x080fe40000410000 */
[----:B------:R-:W-:Y:S02]  /*9f50*/  FMUL.FTZ R71, R71, R28 ;  /* 0x0000001c47477220 */ /* 0x000fe40000410000 */
[----:B------:R-:W-:Y:S01]  /*9f60*/  MOV R38, R8 ;  /* 0x0000000800267202 */ /* 0x000fe20000000f00 */
[----:B------:R-:W-:Y:S01]  /*9f70*/  IMAD.MOV.U32 R36, RZ, RZ, R10 ;  /* 0x000000ffff247224 */ /* 0x000fe200078e000a */
[----:B------:R-:W-:Y:S01]  /*9f80*/  MOV R37, R9 ;  /* 0x0000000900257202 */ /* 0x000fe20000000f00 */
[----:B------:R-:W-:Y:S01]  /*9f90*/  IMAD.MOV.U32 R47, RZ, RZ, R239 ;  /* 0x000000ffff2f7224 */ /* 0x000fe200078e00ef */
[----:B------:R-:W-:Y:S01]  /*9fa0*/  MOV R35, R11 ;  /* 0x0000000b00237202 */ /* 0x000fe20000000f00 */
[----:B------:R-:W-:Y:S01]  /*9fb0*/  IMAD.MOV.U32 R44, RZ, RZ, R236 ;  /* 0x000000ffff2c7224 */ /* 0x000fe200078e00ec */
[----:B------:R-:W1:Y:S01]  /*9fc0*/  LDSM.16.MT88.4 R8, [R203+0x18000] ;  /* 0x01800000cb08783b */ /* 0x000e620000004200 */
[----:B------:R-:W-:Y:S01]  /*9fd0*/  MOV R46, R238 ;  /* 0x000000ee002e7202 */ /* 0x000fe20000000f00 */
[----:B------:R-:W-:Y:S01]  /*9fe0*/  FMUL.FTZ R72, R72, R29 ;  /* 0x0000001d48487220 */ /* 0x000fe20000410000 */
[----:B------:R-:W-:Y:S01]  /*9ff0*/  MOV R45, R237 ;  /* 0x000000ed002d7202 */ /* 0x000fe20000000f00 */
[----:B------:R-:W-:Y:S01]  /*a000*/  FMUL.FTZ R73, R73, R29 ;  /* 0x0000001d49497220 */ /* 0x000fe20000410000 */
        /* <DEDUP_REMOVED lines=16> */
[----:B------:R-:W-:Y:S02]  /*a110*/  IMAD.MOV.U32 R27, RZ, RZ, R157 ;  /* 0x000000ffff1b7224 */ /* 0x000fe400078e009d */
[----:B------:R-:W-:Y:S02]  /*a120*/  IMAD.MOV.U32 R25, RZ, RZ, R159 ;  /* 0x000000ffff197224 */ /* 0x000fe400078e009f */
[-C--:B------:R-:W-:Y:S01]  /*a130*/  FMUL.FTZ R76, R76, R29.reuse ;  /* 0x0000001d4c4c7220 */ /* 0x080fe20000410000 */
[----:B-1----:R-:W-:Y:S01]  /*a140*/  HMMA.16816.F32 R228, R4, R8, R52 ;  /* 0x0000000804e4723c */ /* 0x002fe20000001834 */
[----:B------:R-:W-:Y:S02]  /*a150*/  FMUL.FTZ R77, R77, R29 ;  /* 0x0000001d4d4d7220 */ /* 0x000fe40000410000 */
[----:B------:R-:W-:-:S02]  /*a160*/  FMUL.FTZ R78, R78, R28 ;  /* 0x0000001c4e4e7220 */ /* 0x000fc40000410000 */
[----:B------:R-:W-:Y:S02]  /*a170*/  FMUL.FTZ R79, R79, R28 ;  /* 0x0000001c4f4f7220 */ /* 0x000fe40000410000 */
[----:B------:R-:W-:Y:S01]  /*a180*/  IMAD.MOV.U32 R53, RZ, RZ, R193 ;  /* 0x000000ffff357224 */ /* 0x000fe200078e00c1 */
[C---:B------:R-:W-:Y:S01]  /*a190*/  HMMA.16816.F32 R196, R4.reuse, R10, R56 ;  /* 0x0000000a04c4723c */ /* 0x040fe20000001838 */
[----:B------:R-:W1:Y:S01]  /*a1a0*/  LDSM.16.MT88.4 R8, [R202+0x1a000] ;  /* 0x01a00000ca08783b */ /* 0x000e620000004200 */
[----:B------:R-:W-:Y:S01]  /*a1b0*/  MOV R52, R171 ;  /* 0x000000ab00347202 */ /* 0x000fe20000000f00 */
[-C--:B------:R-:W-:Y:S01]  /*a1c0*/  FMUL.FTZ R80, R80, R29.reuse ;  /* 0x0000001d50507220 */ /* 0x080fe20000410000 */
[----:B------:R-:W-:Y:S01]  /*a1d0*/  MOV R54, R178 ;  /* 0x000000b200367202 */ /* 0x000fe20000000f00 */
[----:B------:R-:W-:Y:S01]  /*a1e0*/  FMUL.FTZ R81, R81, R29 ;  /* 0x0000001d51517220 */ /* 0x000fe20000410000 */
[----:B------:R-:W-:Y:S01]  /*a1f0*/  MOV R55, R179 ;  /* 0x000000b300377202 */ /* 0x000fe20000000f00 */
[-C--:B------:R-:W-:Y:S01]  /*a200*/  FMUL.FTZ R82, R82, R28.reuse ;  /* 0x0000001c52527220 */ /* 0x080fe20000410000 */
[----:B--2---:R-:W-:Y:S01]  /*a210*/  HMMA.16816.F32 R192, R4, R16, R60 ;  /* 0x0000001004c0723c */ /* 0x004fe2000000183c */
[----:B------:R-:W-:-:S02]  /*a220*/  FMUL.FTZ R83, R83, R28 ;  /* 0x0000001c53537220 */ /* 0x000fc40000410000 */
[----:B------:R-:W-:Y:S02]  /*a230*/  IMAD.MOV.U32 R3, RZ, RZ, R189 ;  /* 0x000000ffff037224 */ /* 0x000fe400078e00bd */
[----:B------:R-:W-:Y:S02]  /*a240*/  IMAD.MOV.U32 R0, RZ, RZ, R191 ;  /* 0x000000ffff007224 */ /* 0x000fe400078e00bf */
[----:B------:R-:W-:Y:S01]  /*a250*/  MOV R63, R170 ;  /* 0x000000aa003f7202 */ /* 0x000fe20000000f00 */
[----:B------:R-:W-:Y:S01]  /*a260*/  HMMA.16816.F32 R184, R4, R18, R64 ;  /* 0x0000001204b8723c */ /* 0x000fe20000001840 */
[----:B------:R-:W-:Y:S01]  /*a270*/  MOV R60, R168 ;  /* 0x000000a8003c7202 */ /* 0x000fe20000000f00 */
[----:B------:R-:W2:Y:S01]  /*a280*/  LDSM.16.MT88.4 R16, [R204+0x1a000] ;  /* 0x01a00000cc10783b */ /* 0x000ea20000004200 */
[----:B------:R-:W-:Y:S01]  /*a290*/  MOV R61, R169 ;  /* 0x000000a9003d7202 */ /* 0x000fe20000000f00 */
[-C--:B------:R-:W-:Y:S01]  /*a2a0*/  FMUL.FTZ R100, R100, R29.reuse ;  /* 0x0000001d64647220 */ /* 0x080fe20000410000 */
[----:B------:R-:W-:Y:S01]  /*a2b0*/  MOV R62, R26 ;  /* 0x0000001a003e7202 */ /* 0x000fe20000000f00 */
[----:B------:R-:W-:-:S02]  /*a2c0*/  FMUL.FTZ R101, R101, R29 ;  /* 0x0000001d65657220 */ /* 0x000fc40000410000 */
[-C--:B------:R-:W-:Y:S02]  /*a2d0*/  FMUL.FTZ R102, R102, R28.reuse ;  /* 0x0000001c66667220 */ /* 0x080fe40000410000 */
[-C--:B------:R-:W-:Y:S02]  /*a2e0*/  FMUL.FTZ R103, R103, R28.reuse ;  /* 0x0000001c67677220 */ /* 0x080fe40000410000 */
[-C--:B------:R-:W-:Y:S02]  /*a2f0*/  FMUL.FTZ R104, R104, R29.reuse ;  /* 0x0000001d68687220 */ /* 0x080fe40000410000 */
[----:B------:R-:W-:Y:S02]  /*a300*/  FMUL.FTZ R105, R105, R29 ;  /* 0x0000001d69697220 */ /* 0x000fe40000410000 */
[-C--:B------:R-:W-:Y:S02]  /*a310*/  FMUL.FTZ R106, R106, R28.reuse ;  /* 0x0000001c6a6a7220 */ /* 0x080fe40000410000 */
        /* <DEDUP_REMOVED lines=11> */
[----:B------:R-:W-:Y:S01]  /*a3d0*/  FMUL.FTZ R99, R99, R28 ;  /* 0x0000001c63637220 */ /* 0x000fe20000410000 */
        /* <DEDUP_REMOVED lines=8> */
[-C--:B------:R-:W-:Y:S02]  /*a460*/  FMUL.FTZ R120, R120, R29.reuse ;  /* 0x0000001d78787220 */ /* 0x080fe40000410000 */
[----:B------:R-:W-:Y:S02]  /*a470*/  FMUL.FTZ R121, R121, R29 ;  /* 0x0000001d79797220 */ /* 0x000fe40000410000 */
[-C--:B------:R-:W-:Y:S01]  /*a480*/  FMUL.FTZ R122, R122, R28.reuse ;  /* 0x0000001c7a7a7220 */ /* 0x080fe20000410000 */
[----:B------:R-:W-:Y:S01]  /*a490*/  HMMA.16816.F32 R188, R4, R18, R80 ;  /* 0x0000001204bc723c */ /* 0x000fe20000001850 */
[----:B------:R-:W2:Y:S01]  /*a4a0*/  LDSM.16.MT88.4 R16, [R201+0x1c000] ;  /* 0x01c00000c910783b */ /* 0x000ea20000004200 */
        /* <DEDUP_REMOVED lines=8> */
[----:B------:R-:W-:-:S02]  /*a530*/  FMUL.FTZ R111, R111, R28 ;  /* 0x0000001c6f6f7220 */ /* 0x000fc40000410000 */
[-C--:B------:R-:W-:Y:S02]  /*a540*/  FMUL.FTZ R112, R112, R29.reuse ;  /* 0x0000001d70707220 */ /* 0x080fe40000410000 */
[-C--:B------:R-:W-:Y:S02]  /*a550*/  FMUL.FTZ R113, R113, R29.reuse ;  /* 0x0000001d71717220 */ /* 0x080fe40000410000 */
[-C--:B------:R-:W-:Y:S02]  /*a560*/  FMUL.FTZ R114, R114, R28.reuse ;  /* 0x0000001c72727220 */ /* 0x080fe40000410000 */
[-C--:B------:R-:W-:Y:S02]  /*a570*/  FMUL.FTZ R115, R115, R28.reuse ;  /* 0x0000001c73737220 */ /* 0x080fe40000410000 */
[-C--:B------:R-:W-:Y:S02]  /*a580*/  FMUL.FTZ R132, R132, R29.reuse ;  /* 0x0000001d84847220 */ /* 0x080fe40000410000 */
[----:B------:R-:W-:Y:S01]  /*a590*/  FMUL.FTZ R133, R133, R29 ;  /* 0x0000001d85857220 */ /* 0x000fe20000410000 */
[----:B-1----:R-:W-:Y:S01]  /*a5a0*/  HMMA.16816.F32 R176, R4, R8, R84 ;  /* 0x0000000804b0723c */ /* 0x002fe20000001854 */
[----:B------:R-:W-:-:S02]  /*a5b0*/  FMUL.FTZ R134, R134, R28 ;  /* 0x0000001c86867220 */ /* 0x000fc40000410000 */
[----:B------:R-:W-:Y:S02]  /*a5c0*/  FMUL.FTZ R135, R135, R28 ;  /* 0x0000001c87877220 */ /* 0x000fe40000410000 */
[-C--:B------:R-:W-:Y:S02]  /*a5d0*/  FMUL.FTZ R136, R136, R29.reuse ;  /* 0x0000001d88887220 */ /* 0x080fe40000410000 */
[----:B------:R-:W-:Y:S01]  /*a5e0*/  MOV R87, R150 ;  /* 0x0000009600577202 */ /* 0x000fe20000000f00 */
[C---:B------:R-:W-:Y:S01]  /*a5f0*/  HMMA.16816.F32 R156, R4.reuse, R10, R88 ;  /* 0x0000000a049c723c */ /* 0x040fe20000001858 */
[----:B------:R-:W1:Y:S01]  /*a600*/  LDSM.16.MT88.4 R8, [R202+0x1c000] ;  /* 0x01c00000ca08783b */ /* 0x000e620000004200 */
[----:B------:R-:W-:Y:S02]  /*a610*/  IMAD.MOV.U32 R86, RZ, RZ, R151 ;  /* 0x000000ffff567224 */ /* 0x000fe400078e0097 */
[-C--:B------:R-:W-:Y:S02]  /*a620*/  FMUL.FTZ R137, R137, R29.reuse ;  /* 0x0000001d89897220 */ /* 0x080fe40000410000 */
[----:B------:R-:W-:Y:S01]  /*a630*/  FMUL.FTZ R138, R138, R28 ;  /* 0x0000001c8a8a7220 */ /* 0x000fe20000410000 */
[----:B------:R-:W-:Y:S01]  /*a640*/  MOV R91, R148 ;  /* 0x00000094005b7202 */ /* 0x000fe20000000f00 */
[----:B------:R-:W-:Y:S01]  /*a650*/  FMUL.FTZ R139, R139, R28 ;  /* 0x0000001c8b8b7220 */ /* 0x000fe20000410000 */
[----:B--2---:R-:W-:Y:S01]  /*a660*/  HMMA.16816.F32 R148, R4, R16, R92 ;  /* 0x000000100494723c */ /* 0x004fe2000000185c */
[-C--:B------:R-:W-:Y:S01]  /*a670*/  FMUL.FTZ R124, R124, R29.reuse ;  /* 0x0000001d7c7c7220 */ /* 0x080fe20000410000 */
[----:B------:R-:W-:Y:S01]  /*a680*/  MOV R88, R60 ;  /* 0x0000003c00587202 */ /* 0x000fe20000000f00 */
[----:B------:R-:W-:-:S02]  /*a690*/  FMUL.FTZ R125, R125, R29 ;  /* 0x0000001d7d7d7220 */ /* 0x000fc40000410000 */
[-C--:B------:R-:W-:Y:S02]  /*a6a0*/  FMUL.FTZ R126, R126, R28.reuse ;  /* 0x0000001c7e7e7220 */ /* 0x080fe40000410000 */
[----:B------:R-:W-:Y:S01]  /*a6b0*/  FMUL.FTZ R127, R127, R28 ;  /* 0x0000001c7f7f7220 */ /* 0x000fe20000410000 */
[----:B------:R-:W-:Y:S01]  /*a6c0*/  HMMA.16816.F32 R72, R4, R18, R96 ;  /* 0x000000120448723c */ /* 0x000fe20000001860 */
[----:B------:R-:W2:Y:S01]  /*a6d0*/  LDSM.16.MT88.4 R16, [R204+0x1c000] ;  /* 0x01c00000cc10783b */ /* 0x000ea20000004200 */
[----:B------:R-:W-:Y:S01]  /*a6e0*/  FMUL.FTZ R128, R128, R29 ;  /* 0x0000001d80807220 */ /* 0x000fe20000410000 */
[----:B------:R-:W-:Y:S01]  /*a6f0*/  MOV R94, R63 ;  /* 0x0000003f005e7202 */ /* 0x000fe20000000f00 */
[----:B------:R-:W-:Y:S01]  /*a700*/  FMUL.FTZ R129, R129, R29 ;  /* 0x0000001d81817220 */ /* 0x000fe20000410000 */
[----:B------:R-:W-:Y:S01]  /*a710*/  MOV R93, R52 ;  /* 0x00000034005d7202 */ /* 0x000fe20000000f00 */
[-C--:B------:R-:W-:Y:S01]  /*a720*/  FMUL.FTZ R130, R130, R28.reuse ;  /* 0x0000001c82827220 */ /* 0x080fe20000410000 */
[----:B------:R-:W-:Y:S01]  /*a730*/  MOV R99, R55 ;  /* 0x0000003700637202 */ /* 0x000fe20000000f00 */
[----:B------:R-:W-:Y:S01]  /*a740*/  FMUL.FTZ R131, R131, R28 ;  /* 0x0000001c83837220 */ /* 0x000fe20000410000 */
[----:B------:R-:W-:Y:S01]  /*a750*/  MOV R55, R0 ;  /* 0x0000000000377202 */ /* 0x000fe20000000f00 */
[----:B------:R-:W-:Y:S01]  /*a760*/  FFMA.FTZ R0, R174, c[0x0][0x23c], -R12 ;  /* 0x00008f00ae007a23 */ /* 0x000fe2000001080c */
[----:B------:R-:W-:Y:S01]  /*a770*/  MOV R98, R54 ;  /* 0x0000003600627202 */ /* 0x000fe20000000f00 */
[----:B------:R-:W-:Y:S01]  /*a780*/  FMUL.FTZ R144, R144, R29 ;  /* 0x0000001d90907220 */ /* 0x000fe20000410000 */
[----:B------:R-:W-:Y:S01]  /*a790*/  MOV R96, R43 ;  /* 0x0000002b00607202 */ /* 0x000fe20000000f00 */
[----:B------:R-:W-:Y:S01]  /*a7a0*/  FMUL.FTZ R145, R145, R29 ;  /* 0x0000001d91917220 */ /* 0x000fe20000410000 */
[----:B------:R-:W-:Y:S01]  /*a7b0*/  MOV R52, R20 ;  /* 0x0000001400347202 */ /* 0x000fe20000000f00 */
[----:B------:R-:W-:-:S02]  /*a7c0*/  FMUL.FTZ R146, R146, R28 ;  /* 0x0000001c92927220 */ /* 0x000fc40000410000 */
[-C--:B------:R-:W-:Y:S02]  /*a7d0*/  FMUL.FTZ R147, R147, R28.reuse ;  /* 0x0000001c93937220 */ /* 0x080fe40000410000 */
[----:B------:R-:W-:Y:S02]  /*a7e0*/  IMAD.MOV.U32 R54, RZ, RZ, R2 ;  /* 0x000000ffff367224 */ /* 0x000fe400078e0002 */
[----:B------:R-:W-:Y:S01]  /*a7f0*/  FFMA.FTZ R2, R172, c[0x0][0x23c], -R12 ;  /* 0x00008f00ac027a23 */ /* 0x000fe2000001080c */
[C---:B-1----:R-:W-:Y:S01]  /*a800*/  HMMA.16816.F32 R64, R4.reuse, R8, R100 ;  /* 0x000000080440723c */ /* 0x042fe20000001864 */
[----:B------:R-:W-:Y:S01]  /*a810*/  IMAD.MOV.U32 R92, RZ, RZ, R53 ;  /* 0x000000ffff5c7224 */ /* 0x000fe200078e0035 */
[----:B------:R-:W-:Y:S01]  /*a820*/  MOV R53, R3 ;  /* 0x0000000300357202 */ /* 0x000fe20000000f00 */
[----:B------:R-:W-:Y:S01]  /*a830*/  MUFU.EX2 R84, R2 ;  /* 0x0000000200547308 */ /* 0x000fe20000000800 */
[-C--:B------:R-:W-:Y:S02]  /*a840*/  FMUL.FTZ R160, R160, R29.reuse ;  /* 0x0000001da0a07220 */ /* 0x080fe40000410000 */
[----:B------:R-:W-:Y:S01]  /*a850*/  FMUL.FTZ R161, R161, R29 ;  /* 0x0000001da1a17220 */ /* 0x000fe20000410000 */
[----:B------:R-:W-:Y:S01]  /*a860*/  MOV R101, R181 ;  /* 0x000000b500657202 */ /* 0x000fe20000000f00 */
[C---:B------:R-:W-:Y:S01]  /*a870*/  HMMA.16816.F32 R104, R4.reuse, R10, R104 ;  /* 0x0000000a0468723c */ /* 0x040fe20000001868 */
[----:B------:R-:W1:Y:S01]  /*a880*/  LDSM.16.MT88.4 R8, [R203+0x1c000] ;  /* 0x01c00000cb08783b */ /* 0x000e620000004200 */
[----:B------:R-:W-:Y:S01]  /*a890*/  IMAD.MOV.U32 R102, RZ, RZ, R182 ;  /* 0x000000ffff667224 */ /* 0x000fe200078e00b6 */
[----:B------:R-:W-:Y:S01]  /*a8a0*/  MOV R103, R39 ;  /* 0x0000002700677202 */ /* 0x000fe20000000f00 */
[----:B------:R3:W-:Y:S01]  /*a8b0*/  MUFU.EX2 R182, R0 ;  /* 0x0000000000b67308 */ /* 0x0007e20000000800 */
[-C--:B------:R-:W-:Y:S01]  /*a8c0*/  FMUL.FTZ R162, R162, R28.reuse ;  /* 0x0000001ca2a27220 */ /* 0x080fe20000410000 */
[----:B------:R-:W-:Y:S01]  /*a8d0*/  MOV R174, R101 ;  /* 0x0000006500ae7202 */ /* 0x000fe20000000f00 */
[----:B------:R-:W-:Y:S01]  /*a8e0*/  FMUL.FTZ R163, R163, R28 ;  /* 0x0000001ca3a37220 */ /* 0x000fe20000410000 */
[----:B------:R-:W-:Y:S01]  /*a8f0*/  MOV R172, R103 ;  /* 0x0000006700ac7202 */ /* 0x000fe20000000f00 */
[----:B--2---:R-:W-:Y:S01]  /*a900*/  HMMA.16816.F32 R108, R4, R16, R108 ;  /* 0x00000010046c723c */ /* 0x004fe2000000186c */
[----:B------:R-:W-:-:S02]  /*a910*/  FMUL.FTZ R140, R140, R29 ;  /* 0x0000001d8c8c7220 */ /* 0x000fc40000410000 */
[-C--:B------:R-:W-:Y:S02]  /*a920*/  FMUL.FTZ R141, R141, R29.reuse ;  /* 0x0000001d8d8d7220 */ /* 0x080fe40000410000 */
[-C--:B------:R-:W-:Y:S02]  /*a930*/  FMUL.FTZ R142, R142, R28.reuse ;  /* 0x0000001c8e8e7220 */ /* 0x080fe40000410000 */
[----:B------:R-:W-:Y:S01]  /*a940*/  FMUL.FTZ R143, R143, R28 ;  /* 0x0000001c8f8f7220 */ /* 0x000fe20000410000 */
[----:B------:R-:W-:Y:S01]  /*a950*/  HMMA.16816.F32 R112, R4, R18, R112 ;  /* 0x000000120470723c */ /* 0x000fe20000001870 */
[----:B------:R-:W2:Y:S01]  /*a960*/  LDSM.16.MT88.4 R16, [R201+0x1e000] ;  /* 0x01e00000c910783b */ /* 0x000ea20000004200 */
[-C--:B------:R-:W-:Y:S02]  /*a970*/  FMUL.FTZ R164, R164, R29.reuse ;  /* 0x0000001da4a47220 */ /* 0x080fe40000410000 */
[----:B---3--:R-:W-:Y:S02]  /*a980*/  FFMA.FTZ R0, R173, c[0x0][0x23c], -R12 ;  /* 0x00008f00ad007a23 */ /* 0x008fe4000001080c */
[----:B------:R-:W-:-:S02]  /*a990*/  FMUL.FTZ R165, R165, R29 ;  /* 0x0000001da5a57220 */ /* 0x000fc40000410000 */
[----:B------:R3:W4:Y:S01]  /*a9a0*/  MUFU.EX2 R81, R0 ;  /* 0x0000000000517308 */ /* 0x0007220000000800 */
[-C--:B------:R-:W-:Y:S02]  /*a9b0*/  FMUL.FTZ R166, R166, R28.reuse ;  /* 0x0000001ca6a67220 */ /* 0x080fe40000410000 */
[----:B------:R-:W-:Y:S02]  /*a9c0*/  FMUL.FTZ R167, R167, R28 ;  /* 0x0000001ca7a77220 */ /* 0x000fe40000410000 */
[----:B------:R-:W-:-:S04]  /*a9d0*/  IMAD.WIDE.U32 R2, R24, -0x2daee0ad, RZ ;  /* 0xd2511f5318027825 */ /* 0x000fc800078e00ff */
[----:B------:R-:W-:Y:S02]  /*a9e0*/  IMAD.MOV.U32 R79, RZ, RZ, R44 ;  /* 0x000000ffff4f7224 */ /* 0x000fe400078e002c */
[----:B------:R-:W-:Y:S02]  /*a9f0*/  IMAD.MOV.U32 R76, RZ, RZ, R47 ;  /* 0x000000ffff4c7224 */ /* 0x000fe400078e002f */
[----:B------:R-:W-:Y:S02]  /*aa00*/  IMAD.MOV.U32 R97, RZ, RZ, R42 ;  /* 0x000000ffff617224 */ /* 0x000fe400078e002a */
[----:B------:R-:W-:Y:S01]  /*aa10*/  IMAD.MOV.U32 R89, RZ, RZ, R61 ;  /* 0x000000ffff597224 */ /* 0x000fe200078e003d */
[----:B-1----:R-:W-:Y:S01]  /*aa20*/  HMMA.16816.F32 R116, R4, R8, R116 ;  /* 0x000000080474723c */ /* 0x002fe20000001874 */
[----:B---3--:R-:W-:Y:S01]  /*aa30*/  FFMA.FTZ R0, R21, c[0x0][0x23c], -R12 ;  /* 0x00008f0015007a23 */ /* 0x008fe2000001080c */
[----:B------:R-:W-:Y:S01]  /*aa40*/  MOV R61, R27 ;  /* 0x0000001b003d7202 */ /* 0x000fe20000000f00 */
[----:B------:R-:W-:-:S02]  /*aa50*/  IMAD.MOV.U32 R69, RZ, RZ, R37 ;  /* 0x000000ffff457224 */ /* 0x000fc400078e0025 */
[----:B------:R1:W3:Y:S01]  /*aa60*/  MUFU.EX2 R90, R0 ;  /* 0x00000000005a7308 */ /* 0x0002e20000000800 */
[----:B------:R-:W-:Y:S01]  /*aa70*/  IMAD.MOV.U32 R63, RZ, RZ, R25 ;  /* 0x000000ffff3f7224 */ /* 0x000fe200078e0019 */
[----:B------:R-:W-:Y:S01]  /*aa80*/  LDSM.16.MT88.4 R36, [R201+0x18800] ;  /* 0x01880000c924783b */ /* 0x000fe20000004200 */
[----:B------:R-:W-:Y:S01]  /*aa90*/  HMMA.16816.F32 R120, R4, R10, R120 ;  /* 0x0000000a0478723c */ /* 0x000fe20000001878 */
[----:B------:R-:W-:Y:S02]  /*aaa0*/  IMAD.MOV.U32 R60, RZ, RZ, R34 ;  /* 0x000000ffff3c7224 */ /* 0x000fe400078e0022 */
[----:B------:R-:W5:Y:S01]  /*aab0*/  LDSM.16.MT88.4 R8, [R202+0x1e000] ;  /* 0x01e00000ca08783b */ /* 0x000f620000004200 */
[----:B------:R-:W-:-:S03]  /*aac0*/  IMAD.MOV.U32 R173, RZ, RZ, R102 ;  /* 0x000000ffffad7224 */ /* 0x000fc600078e0066 */
[----:B------:R-:W-:Y:S01]  /*aad0*/  LDSM.16.MT88.4 R24, [R202+0x18800] ;  /* 0x01880000ca18783b */ /* 0x000fe20000004200 */
[C---:B--2---:R-:W-:Y:S01]  /*aae0*/  HMMA.16816.F32 R124, R4.reuse, R16, R124 ;  /* 0x00000010047c723c */ /* 0x044fe2000000187c */
[----:B-1----:R-:W-:Y:S02]  /*aaf0*/  LOP3.LUT R0, R3, UR17, R32, 0x96, !PT ;  /* 0x0000001103007c12 */ /* 0x002fe4000f8e9620 */
[----:B------:R-:W-:Y:S01]  /*ab00*/  LOP3.LUT R3, R2, 0xffff, RZ, 0xc0, !PT ;  /* 0x0000ffff02037812 */ /* 0x000fe200078ec0ff */
[----:B------:R-:W-:Y:S04]  /*ab10*/  LDSM.16.MT88.4 R32, [R202+0x1a800] ;  /* 0x01a80000ca20783b */ /* 0x000fe80000004200 */
[C---:B------:R-:W-:Y:S01]  /*ab20*/  HMMA.16816.F32 R128, R4.reuse, R18, R128 ;  /* 0x000000120480723c */ /* 0x040fe20000001880 */
[----:B------:R-:W-:Y:S01]  /*ab30*/  SHF.R.U32.HI R3, RZ, 0x8, R3 ;  /* 0x00000008ff037819 */ /* 0x000fe20000011603 */
[----:B------:R-:W1:Y:S06]  /*ab40*/  LDSM.16.MT88.4 R16, [R204+0x1e000] ;  /* 0x01e00000cc10783b */ /* 0x000e6c0000004200 */
[C---:B-----5:R-:W-:Y:S08]  /*ab50*/  HMMA.16816.F32 R132, R4.reuse, R8, R132 ;  /* 0x000000080484723c */ /* 0x060ff00000001884 */
[C---:B------:R-:W-:Y:S01]  /*ab60*/  HMMA.16816.F32 R136, R4.reuse, R10, R136 ;  /* 0x0000000a0488723c */ /* 0x040fe20000001888 */
[----:B------:R-:W2:Y:S07]  /*ab70*/  LDSM.16.MT88.4 R8, [R203+0x1e000] ;  /* 0x01e00000cb08783b */ /* 0x000eae0000004200 */
[C---:B-1----:R-:W-:Y:S08]  /*ab80*/  HMMA.16816.F32 R160, R4.reuse, R16, R160 ;  /* 0x0000001004a0723c */ /* 0x042ff000000018a0 */
[C---:B------:R-:W-:Y:S01]  /*ab90*/  HMMA.16816.F32 R40, R4.reuse, R18, R140 ;  /* 0x000000120428723c */ /* 0x040fe2000000188c */
[----:B------:R-:W-:Y:S07]  /*aba0*/  LDSM.16.MT88.4 R16, [R203+0x18800] ;  /* 0x01880000cb10783b */ /* 0x000fee0000004200 */
[C---:B--2---:R-:W-:Y:S07]  /*abb0*/  HMMA.16816.F32 R144, R4.reuse, R8, R144 ;  /* 0x000000080490723c */ /* 0x044fee0000001890 */
[----:B------:R-:W-:Y:S01]  /*abc0*/  FFMA.FTZ R8, R180, c[0x0][0x23c], -R15 ;  /* 0x00008f00b4087a23 */ /* 0x000fe2000001080f */
[----:B------:R-:W-:Y:S01]  /*abd0*/  HMMA.16816.F32 R44, R4, R10, R164 ;  /* 0x0000000a042c723c */ /* 0x000fe200000018a4 */
[----:B------:R-:W-:-:S02]  /*abe0*/  MOV R180, R96 ;  /* 0x0000006000b47202 */ /* 0x000fc40000000f00 */
[----:B------:R1:W-:Y:S04]  /*abf0*/  MUFU.EX2 R181, R8 ;  /* 0x0000000800b57308 */ /* 0x0003e80000000800 */
[----:B------:R-:W-:Y:S01]  /*ac00*/  LOP3.LUT R6, R2, 0xff, RZ, 0xc0, !PT ;  /* 0x000000ff02067812 */ /* 0x000fe200078ec0ff */
[----:B------:R-:W-:Y:S01]  /*ac10*/  FFMA.FTZ R4, R22, c[0x0][0x23c], -R15 ;  /* 0x00008f0016047a23 */ /* 0x000fe2000001080f */
[----:B------:R-:W-:Y:S02]  /*ac20*/  SHF.R.U32.HI R7, RZ, 0x10, R2 ;  /* 0x00000010ff077819 */ /* 0x000fe40000011602 */
[----:B------:R-:W-:Y:S01]  /*ac30*/  PRMT R6, R6, 0x5410, R3 ;  /* 0x0000541006067816 */ /* 0x000fe20000000003 */
[----:B------:R2:W-:Y:S01]  /*ac40*/  MUFU.EX2 R85, R4 ;  /* 0x0000000400557308 */ /* 0x0005e20000000800 */
[----:B------:R-:W-:-:S04]  /*ac50*/  SHF.R.U32.HI R3, RZ, 0x10, R0 ;  /* 0x00000010ff037819 */ /* 0x000fc80000011600 */
[----:B------:R-:W-:Y:S01]  /*ac60*/  LOP3.LUT R3, R3, 0xff, RZ, 0xc0, !PT ;  /* 0x000000ff03037812 */ /* 0x000fe200078ec0ff */
[----:B-1----:R-:W-:Y:S02]  /*ac70*/  FFMA.FTZ R8, R175, c[0x0][0x23c], -R15 ;  /* 0x00008f00af087a23 */ /* 0x002fe4000001080f */
[----:B------:R-:W-:Y:S02]  /*ac80*/  IMAD.MOV.U32 R175, RZ, RZ, R97 ;  /* 0x000000ffffaf7224 */ /* 0x000fe400078e0061 */
[----:B------:R1:W-:Y:S01]  /*ac90*/  MUFU.EX2 R80, R8 ;  /* 0x0000000800507308 */ /* 0x0003e20000000800 */
[C---:B--2---:R-:W-:Y:S02]  /*aca0*/  LOP3.LUT R4, R0.reuse, 0xff, RZ, 0xc0, !PT ;  /* 0x000000ff00047812 */ /* 0x044fe400078ec0ff */
[----:B-1----:R-:W-:Y:S02]  /*acb0*/  SHF.R.U32.HI R8, RZ, 0x18, R2 ;  /* 0x00000018ff087819 */ /* 0x002fe40000011602 */
[----:B------:R-:W-:-:S04]  /*acc0*/  LOP3.LUT R2, R0, 0xffff, RZ, 0xc0, !PT ;  /* 0x0000ffff00027812 */ /* 0x000fc800078ec0ff */
[----:B------:R-:W-:Y:S01]  /*acd0*/  SHF.R.U32.HI R5, RZ, 0x8, R2 ;  /* 0x00000008ff057819 */ /* 0x000fe20000011602 */
[----:B------:R-:W-:Y:S02]  /*ace0*/  FFMA.FTZ R2, R23, c[0x0][0x23c], -R15 ;  /* 0x00008f0017027a23 */ /* 0x000fe4000001080f */
[----:B------:R-:W1:Y:S02]  /*acf0*/  LDSM.16.MT88.4 R20, [R204+0x18800] ;  /* 0x01880000cc14783b */ /* 0x000e640000004200 */
[----:B------:R2:W5:Y:S02]  /*ad00*/  MUFU.EX2 R95, R2 ;  /* 0x00000002005f7308 */ /* 0x0005640000000800 */
[----:B--2---:R-:W-:Y:S02]  /*ad10*/  PRMT R2, R4, 0x5410, R5 ;  /* 0x0000541004027816 */ /* 0x004fe40000000005 */
[----:B------:R-:W-:Y:S02]  /*ad20*/  SHF.R.U32.HI R4, RZ, 0x18, R0 ;  /* 0x00000018ff047819 */ /* 0x000fe40000011600 */
[----:B------:R-:W-:Y:S01]  /*ad30*/  LOP3.LUT R5, R7, 0xff, RZ, 0xc0, !PT ;  /* 0x000000ff07057812 */ /* 0x000fe200078ec0ff */
[----:B------:R-:W-:Y:S01]  /*ad40*/  HSET2.LE.AND R0, R2, R252, PT ;  /* 0x000000fc02007233 */ /* 0x000fe20003803000 */
[----:B----4-:R-:W-:-:S02]  /*ad50*/  F2FP.PACK_AB R2, R81, R182 ;  /* 0x000000b65102723e */ /* 0x010fc400000000ff */
[----:B------:R-:W-:Y:S01]  /*ad60*/  PRMT R4, R3, 0x5410, R4 ;  /* 0x0000541003047816 */ /* 0x000fe20000000004 */
[--C-:B------:R-:W-:Y:S01]  /*ad70*/  HSET2.LE.AND R3, R6, R252.reuse, PT ;  /* 0x000000fc06037233 */ /* 0x100fe20003803000 */
[----:B------:R-:W-:Y:S02]  /*ad80*/  PRMT R5, R5, 0x5410, R8 ;  /* 0x0000541005057816 */ /* 0x000fe40000000008 */
[----:B------:R-:W-:Y:S01]  /*ad90*/  LOP3.LUT R8, R0, R2, RZ, 0xc0, !PT ;  /* 0x0000000200087212 */ /* 0x000fe200078ec0ff */
[--C-:B------:R-:W-:Y:S01]  /*ada0*/  HSET2.LE.AND R0, R4, R252.reuse, PT ;  /* 0x000000fc04007233 */ /* 0x100fe20003803000 */
[----:B---3--:R-:W-:Y:S01]  /*adb0*/  F2FP.PACK_AB R4, R90, R84 ;  /* 0x000000545a04723e */ /* 0x008fe200000000ff */
[----:B------:R-:W-:Y:S01]  /*adc0*/  HSET2.LE.AND R5, R5, R252, PT ;  /* 0x000000fc05057233 */ /* 0x000fe20003803000 */
[----:B-----5:R-:W-:Y:S02]  /*add0*/  F2FP.PACK_AB R6, R95, R85 ;  /* 0x000000555f06723e */ /* 0x020fe400000000ff */
[----:B------:R-:W-:Y:S01]  /*ade0*/  LOP3.LUT R10, R3, R4, RZ, 0xc0, !PT ;  /* 0x00000004030a7212 */ /* 0x000fe200078ec0ff */
[----:B------:R-:W-:Y:S01]  /*adf0*/  IMAD.MOV.U32 R3, RZ, RZ, R82 ;  /* 0x000000ffff037224 */ /* 0x000fe200078e0052 */
[----:B------:R-:W-:-:S02]  /*ae00*/  LOP3.LUT R11, R5, R6, RZ, 0xc0, !PT ;  /* 0x00000006050b7212 */ /* 0x000fc400078ec0ff */
[----:B------:R-:W2:Y:S01]  /*ae10*/  LDSM.16.MT88.4 R4, [R201+0x1a800] ;  /* 0x01a80000c904783b */ /* 0x000ea20000004200 */
[----:B------:R-:W-:-:S04]  /*ae20*/  F2FP.PACK_AB R2, R80, R181 ;  /* 0x000000b55002723e */ /* 0x000fc800000000ff */
[----:B------:R-:W-:Y:S02]  /*ae30*/  LOP3.LUT R9, R0, R2, RZ, 0xc0, !PT ;  /* 0x0000000200097212 */ /* 0x000fe400078ec0ff */
[----:B------:R-:W-:Y:S02]  /*ae40*/  MOV R2, R81 ;  /* 0x0000005100027202 */ /* 0x000fe40000000f00 */
[----:B------:R-:W-:-:S03]  /*ae50*/  MOV R0, R80 ;  /* 0x0000005000007202 */ /* 0x000fc60000000f00 */
[C---:B------:R-:W-:Y:S07]  /*ae60*/  HMMA.16816.F32 R152, R8.reuse, R36, R152 ;  /* 0x000000240898723c */ /* 0x040fee0000001898 */
[----:B------:R-:W-:Y:S01]  /*ae70*/  MOV R37, R83 ;  /* 0x0000005300257202 */ /* 0x000fe20000000f00 */
[----:B------:R-:W-:Y:S01]  /*ae80*/  HMMA.16816.F32 R52, R8, R38, R52 ;  /* 0x000000260834723c */ /* 0x000fe20000001834 */
[----:B------:R-:W-:-:S06]  /*ae90*/  MOV R36, R76 ;  /* 0x0000004c00247202 */ /* 0x000fcc0000000f00 */
[----:B------:R-:W-:Y:S01]  /*aea0*/  IMAD.MOV.U32 R39, RZ, RZ, R77 ;  /* 0x000000ffff277224 */ /* 0x000fe200078e004d */
[----:B------:R-:W-:Y:S01]  /*aeb0*/  HMMA.16816.F32 R60, R8, R24, R60 ;  /* 0x00000018083c723c */ /* 0x000fe2000000183c */
[----:B------:R-:W-:-:S06]  /*aec0*/  MOV R38, R78 ;  /* 0x0000004e00267202 */ /* 0x000fcc0000000f00 */
[----:B------:R-:W-:Y:S01]  /*aed0*/  MOV R25, R79 ;  /* 0x0000004f00197202 */ /* 0x000fe20000000f00 */
[----:B-1----:R-:W-:Y:S01]  /*aee0*/  HMMA.16816.F32 R80, R8, R22, R236 ;  /* 0x000000160850723c */ /* 0x002fe200000018ec */
[----:B------:R-:W-:-:S06]  /*aef0*/  MOV R24, R87 ;  /* 0x0000005700187202 */ /* 0x000fcc0000000f00 */
[----:B------:R-:W-:Y:S01]  /*af00*/  IMAD.MOV.U32 R238, RZ, RZ, R98 ;  /* 0x000000ffffee7224 */ /* 0x000fe200078e0062 */
[----:B------:R-:W-:Y:S01]  /*af10*/  HMMA.16816.F32 R76, R8, R20, R240 ;  /* 0x00000014084c723c */ /* 0x000fe200000018f0 */
[----:B------:R-:W1:Y:S01]  /*af20*/  LDSM.16.MT88.4 R20, [R204+0x1a800] ;  /* 0x01a80000cc14783b */ /* 0x000e620000004200 */
[----:B------:R-:W-:Y:S01]  /*af30*/  MOV R239, R99 ;  /* 0x0000006300ef7202 */ /* 0x000fe20000000f00 */
[----:B------:R-:W-:Y:S01]  /*af40*/  IMAD.MOV.U32 R237, RZ, RZ, R86 ;  /* 0x000000ffffed7224 */ /* 0x000fe200078e0056 */
[----:B------:R-:W-:-:S03]  /*af50*/  MOV R236, R92 ;  /* 0x0000005c00ec7202 */ /* 0x000fc60000000f00 */
[----:B------:R-:W-:Y:S01]  /*af60*/  MOV R243, R95 ;  /* 0x0000005f00f37202 */ /* 0x000fe20000000f00 */
[----:B------:R-:W-:Y:S01]  /*af70*/  HMMA.16816.F32 R68, R8, R26, R68 ;  /* 0x0000001a0844723c */ /* 0x000fe20000001844 */
[----:B------:R-:W-:Y:S01]  /*af80*/  MOV R241, R85 ;  /* 0x0000005500f17202 */ /* 0x000fe20000000f00 */
[----:B------:R-:W-:Y:S01]  /*af90*/  IMAD.MOV.U32 R242, RZ, RZ, R90 ;  /* 0x000000fffff27224 */ /* 0x000fe200078e005a */
[----:B------:R-:W-:-:S04]  /*afa0*/  MOV R240, R84 ;  /* 0x0000005400f07202 */ /* 0x000fc80000000f00 */
[----:B------:R-:W-:Y:S01]  /*afb0*/  IMAD.MOV.U32 R27, RZ, RZ, R93 ;  /* 0x000000ffff1b7224 */ /* 0x000fe200078e005d */
[----:B------:R-:W-:Y:S01]  /*afc0*/  MOV R26, R94 ;  /* 0x0000005e001a7202 */ /* 0x000fe20000000f00 */
[C---:B--2---:R-:W-:Y:S08]  /*afd0*/  HMMA.16816.F32 R96, R8.reuse, R6, R184 ;  /* 0x000000060860723c */ /* 0x044ff000000018b8 */
[C---:B------:R-:W-:Y:S01]  /*afe0*/  HMMA.16816.F32 R92, R8.reuse, R4, R192 ;  /* 0x00000004085c723c */ /* 0x040fe200000018c0 */
[----:B------:R-:W2:Y:S07]  /*aff0*/  LDSM.16.MT88.4 R4, [R201+0x1c800] ;  /* 0x01c80000c904783b */ /* 0x000eae0000004200 */
[C---:B------:R-:W-:Y:S07]  /*b000*/  HMMA.16816.F32 R84, R8.reuse, R16, R228 ;  /* 0x000000100854723c */ /* 0x040fee00000018e4 */
[----:B------:R-:W-:Y:S01]  /*b010*/  MOV R228, R88 ;  /* 0x0000005800e47202 */ /* 0x000fe20000000f00 */
[----:B------:R-:W-:Y:S01]  /*b020*/  IMAD.MOV.U32 R229, RZ, RZ, R89 ;  /* 0x000000ffffe57224 */ /* 0x000fe200078e0059 */
[----:B------:R-:W-:Y:S01]  /*b030*/  MOV R231, R91 ;  /* 0x0000005b00e77202 */ /* 0x000fe20000000f00 */
[----:B-1----:R-:W-:Y:S01]  /*b040*/  HMMA.16816.F32 R56, R8, R20, R56 ;  /* 0x000000140838723c */ /* 0x002fe20000001838 */
[----:B------:R-:W-:-:S02]  /*b050*/  MOV R230, R237 ;  /* 0x000000ed00e67202 */ /* 0x000fc40000000f00 */
[----:B------:R-:W-:-:S05]  /*b060*/  MOV R237, R181 ;  /* 0x000000b500ed7202 */ /* 0x000fca0000000f00 */
[C---:B------:R-:W-:Y:S01]  /*b070*/  HMMA.16816.F32 R88, R8.reuse, R18, R196 ;  /* 0x000000120858723c */ /* 0x040fe200000018c4 */
[----:B------:R-:W1:Y:S06]  /*b080*/  LDSM.16.MT88.4 R16, [R203+0x1a800] ;  /* 0x01a80000cb10783b */ /* 0x000e6c0000004200 */
[----:B------:R-:W-:Y:S01]  /*b090*/  IMAD.MOV.U32 R197, RZ, RZ, R182 ;  /* 0x000000ffffc57224 */ /* 0x000fe200078e00b6 */
[----:B------:R-:W-:Y:S01]  /*b0a0*/  HMMA.16816.F32 R188, R8, R22, R188 ;  /* 0x0000001608bc723c */ /* 0x000fe200000018bc */
[----:B------:R-:W3:Y:S01]  /*b0b0*/  LDSM.16.MT88.4 R20, [R202+0x1c800] ;  /* 0x01c80000ca14783b */ /* 0x000ee20000004200 */
[----:B------:R-:W-:-:S02]  /*b0c0*/  MOV R198, R183 ;  /* 0x000000b700c67202 */ /* 0x000fc40000000f00 */
[----:B------:R-:W-:Y:S02]  /*b0d0*/  MOV R199, R24 ;  /* 0x0000001800c77202 */ /* 0x000fe40000000f00 */
[----:B------:R-:W-:Y:S01]  /*b0e0*/  MOV R24, R25 ;  /* 0x0000001900187202 */ /* 0x000fe20000000f00 */
[----:B------:R-:W-:Y:S01]  /*b0f0*/  IMAD.MOV.U32 R25, RZ, RZ, R38 ;  /* 0x000000ffff197224 */ /* 0x000fe200078e0026 */
[C---:B--2---:R-:W-:Y:S01]  /*b100*/  HMMA.16816.F32 R164, R8.reuse, R4, R148 ;  /* 0x0000000408a4723c */ /* 0x044fe20000001894 */
[----:B------:R-:W-:Y:S02]  /*b110*/  MOV R38, R39 ;  /* 0x0000002700267202 */ /* 0x000fe40000000f00 */
[----:B------:R-:W-:Y:S01]  /*b120*/  MOV R39, R36 ;  /* 0x0000002400277202 */ /* 0x000fe20000000f00 */
[----:B------:R-:W-:Y:S01]  /*b130*/  IMAD.MOV.U32 R36, RZ, RZ, R37 ;  /* 0x000000ffff247224 */ /* 0x000fe200078e0025 */
[----:B------:R-:W-:Y:S02]  /*b140*/  MOV R37, R3 ;  /* 0x0000000300257202 */ /* 0x000fe40000000f00 */
[----:B------:R-:W-:Y:S01]  /*b150*/  MOV R196, R174 ;  /* 0x000000ae00c47202 */ /* 0x000fe20000000f00 */
[C---:B------:R-:W-:Y:S01]  /*b160*/  HMMA.16816.F32 R140, R8.reuse, R6, R72 ;  /* 0x00000006088c723c */ /* 0x040fe20000001848 */
[----:B------:R-:W2:Y:S07]  /*b170*/  LDSM.16.MT88.4 R4, [R204+0x1c800] ;  /* 0x01c80000cc04783b */ /* 0x000eae0000004200 */
[C---:B------:R-:W-:Y:S07]  /*b180*/  HMMA.16816.F32 R100, R8.reuse, R32, R48 ;  /* 0x000000200864723c */ /* 0x040fee0000001830 */
[----:B------:R-:W-:Y:S01]  /*b190*/  IMAD.MOV.U32 R32, RZ, RZ, R172 ;  /* 0x000000ffff207224 */ /* 0x000fe200078e00ac */
[----:B------:R-:W-:Y:S01]  /*b1a0*/  HMMA.16816.F32 R48, R8, R34, R168 ;  /* 0x000000220830723c */ /* 0x000fe200000018a8 */
[----:B------:R-:W-:-:S06]  /*b1b0*/  MOV R33, R173 ;  /* 0x000000ad00217202 */ /* 0x000fcc0000000f00 */
[----:B------:R-:W-:Y:S01]  /*b1c0*/  MOV R35, R239 ;  /* 0x000000ef00237202 */ /* 0x000fe20000000f00 */
[C---:B-1----:R-:W-:Y:S01]  /*b1d0*/  HMMA.16816.F32 R176, R8.reuse, R16, R176 ;  /* 0x0000001008b0723c */ /* 0x042fe200000018b0 */
[----:B------:R-:W-:Y:S01]  /*b1e0*/  MOV R239, R0 ;  /* 0x0000000000ef7202 */ /* 0x000fe20000000f00 */
[----:B------:R-:W-:Y:S01]  /*b1f0*/  IMAD.U32 R0, RZ, RZ, UR4 ;  /* 0x00000004ff007e24 */ /* 0x000fe2000f8e00ff */
[----:B------:R-:W-:Y:S01]  /*b200*/  MOV R35, R33 ;  /* 0x0000002100237202 */ /* 0x000fe20000000f00 */
[----:B------:R-:W-:Y:S01]  /*b210*/  IMAD.MOV.U32 R34, RZ, RZ, R238 ;  /* 0x000000ffff227224 */ /* 0x000fe200078e00ee */
[----:B------:R-:W-:Y:S01]  /*b220*/  MOV R33, R197 ;  /* 0x000000c500217202 */ /* 0x000fe20000000f00 */
[----:B------:R-:W-:Y:S01]  /*b230*/  IMAD.MOV.U32 R238, RZ, RZ, R2 ;  /* 0x000000ffffee7224 */ /* 0x000fe200078e0002 */
[----:B------:R-:W-:Y:S01]  /*b240*/  LOP3.LUT R0, R31, UR37, R0, 0x96, !PT ;  /* 0x000000251f007c12 */ /* 0x000fe2000f8e9600 */
[----:B------:R-:W-:Y:S01]  /*b250*/  HMMA.16816.F32 R168, R8, R18, R156 ;  /* 0x0000001208a8723c */ /* 0x000fe2000000189c */
[----:B------:R-:W1:Y:S01]  /*b260*/  LDSM.16.MT88.4 R16, [R203+0x1c800] ;  /* 0x01c80000cb10783b */ /* 0x000e620000004200 */
[----:B------:R-:W-:-:S02]  /*b270*/  IMAD.MOV.U32 R197, RZ, RZ, R199 ;  /* 0x000000ffffc57224 */ /* 0x000fc400078e00c7 */
[----:B------:R-:W-:-:S04]  /*b280*/  IMAD.WIDE.U32 R2, R0, -0x326172a9, RZ ;  /* 0xcd9e8d5700027825 */ /* 0x000fc800078e00ff */
[C---:B---3--:R-:W-:Y:S01]  /*b290*/  HMMA.16816.F32 R184, R8.reuse, R22, R104 ;  /* 0x0000001608b8723c */ /* 0x048fe20000001868 */
[----:B------:R-:W-:Y:S02]  /*b2a0*/  LOP3.LUT R3, R3, UR15, R34, 0x96, !PT ;  /* 0x0000000f03037c12 */ /* 0x000fe4000f8e9622 */
[----:B------:R-:W-:Y:S01]  /*b2b0*/  MOV R34, R32 ;  /* 0x0000002000227202 */ /* 0x000fe20000000f00 */
[----:B------:R-:W-:Y:S01]  /*b2c0*/  IMAD.MOV.U32 R32, RZ, RZ, R196 ;  /* 0x000000ffff207224 */ /* 0x000fe200078e00c4 */
[----:B------:R-:W-:Y:S02]  /*b2d0*/  MOV R196, R198 ;  /* 0x000000c600c47202 */ /* 0x000fe40000000f00 */
[----:B------:R-:W-:Y:S01]  /*b2e0*/  MOV R106, R228 ;  /* 0x000000e4006a7202 */ /* 0x000fe20000000f00 */
[----:B--2---:R-:W-:Y:S01]  /*b2f0*/  HMMA.16816.F32 R192, R8, R4, R108 ;  /* 0x0000000408c0723c */ /* 0x004fe2000000186c */
[----:B------:R-:W-:Y:S01]  /*b300*/  MOV R228, R180 ;  /* 0x000000b400e47202 */ /* 0x000fe20000000f00 */
[----:B------:R-:W-:Y:S01]  /*b310*/  IMAD.MOV.U32 R107, RZ, RZ, R229 ;  /* 0x000000ffff6b7224 */ /* 0x000fe200078e00e5 */
[----:B------:R-:W-:-:S02]  /*b320*/  MOV R229, R175 ;  /* 0x000000af00e57202 */ /* 0x000fc40000000f00 */
[----:B------:R-:W-:Y:S02]  /*b330*/  MOV R105, R230 ;  /* 0x000000e600697202 */ /* 0x000fe40000000f00 */
[----:B------:R-:W-:Y:S01]  /*b340*/  LOP3.LUT R0, R107, UR13, R2, 0x96, !PT ;  /* 0x0000000d6b007c12 */ /* 0x000fe2000f8e9602 */
[C---:B------:R-:W-:Y:S01]  /*b350*/  HMMA.16816.F32 R180, R8.reuse, R6, R112 ;  /* 0x0000000608b4723c */ /* 0x040fe20000001870 */
[----:B------:R-:W2:Y:S01]  /*b360*/  LDSM.16.MT88.4 R4, [R202+0x1e800] ;  /* 0x01e80000ca04783b */ /* 0x000ea20000004200 */
[----:B------:R-:W-:Y:S01]  /*b370*/  IMAD.WIDE.U32 R2, R3, -0x2daee0ad, RZ ;  /* 0xd2511f5303027825 */ /* 0x000fe200078e00ff */
[----:B------:R-:W-:Y:S02]  /*b380*/  MOV R107, R35 ;  /* 0x00000023006b7202 */ /* 0x000fe40000000f00 */
[----:B------:R-:W-:Y:S01]  /*b390*/  MOV R35, R33 ;  /* 0x0000002100237202 */ /* 0x000fe20000000f00 */
[----:B------:R-:W-:Y:S01]  /*b3a0*/  IMAD.MOV.U32 R111, RZ, RZ, R236 ;  /* 0x000000ffff6f7224 */ /* 0x000fe200078e00ec */
[----:B------:R-:W-:Y:S01]  /*b3b0*/  LOP3.LUT R3, R3, UR12, R30, 0x96, !PT ;  /* 0x0000000c03037c12 */ /* 0x000fe2000f8e961e */
        /* <DEDUP_REMOVED lines=12> */
[----:B------:R-:W-:Y:S01]  /*b480*/  MOV R108, R39 ;  /* 0x00000027006c7202 */ /* 0x000fe20000000f00 */
[C---:B------:R-:W-:Y:S01]  /*b490*/  HMMA.16816.F32 R156, R8.reuse, R18, R120 ;  /* 0x00000012089c723c */ /* 0x040fe20000001878 */
[----:B------:R-:W1:Y:S01]  /*b4a0*/  LDSM.16.MT88.4 R16, [R204+0x1e800] ;  /* 0x01e80000cc10783b */ /* 0x000e620000004200 */
[----:B------:R-:W-:Y:S02]  /*b4b0*/  MOV R104, R37 ;  /* 0x0000002500687202 */ /* 0x000fe40000000f00 */
[----:B------:R-:W-:Y:S01]  /*b4c0*/  MOV R117, R35 ;  /* 0x0000002300757202 */ /* 0x000fe20000000f00 */
[----:B------:R-:W-:Y:S02]  /*b4d0*/  LDSM.16.MT88.4 R36, [R201+0x1b000] ;  /* 0x01b00000c924783b */ /* 0x000fe40000004200 */
[----:B------:R-:W-:Y:S01]  /*b4e0*/  MOV R120, R104 ;  /* 0x0000006800787202 */ /* 0x000fe20000000f00 */
[----:B------:R-:W-:Y:S01]  /*b4f0*/  IMAD.MOV.U32 R121, RZ, RZ, R105 ;  /* 0x000000ffff797224 */ /* 0x000fe200078e0069 */
[----:B------:R-:W-:Y:S01]  /*b500*/  MOV R123, R107 ;  /* 0x0000006b007b7202 */ /* 0x000fe20000000f00 */
[C---:B--2---:R-:W-:Y:S07]  /*b510*/  HMMA.16816.F32 R136, R8.reuse, R6, R136 ;  /* 0x000000060888723c */ /* 0x044fee0000001888 */
[----:B------:R-:W-:Y:S01]  /*b520*/  IMAD.WIDE.U32 R6, R0, -0x2daee0ad, RZ ;  /* 0xd2511f5300067825 */ /* 0x000fe200078e00ff */
[----:B------:R-:W-:Y:S04]  /*b530*/  HMMA.16816.F32 R132, R8, R4, R132 ;  /* 0x000000040884723c */ /* 0x000fe80000001884 */
[----:B------:R-:W-:Y:S01]  /*b540*/  LOP3.LUT R0, R7, UR10, R2, 0x96, !PT ;  /* 0x0000000a07007c12 */ /* 0x000fe2000f8e9602 */
[----:B------:R-:W-:-:S03]  /*b550*/  IMAD.WIDE.U32 R2, R3, -0x326172a9, RZ ;  /* 0xcd9e8d5703027825 */ /* 0x000fc600078e00ff */
[C---:B---3--:R-:W-:Y:S01]  /*b560*/  HMMA.16816.F32 R72, R8.reuse, R20, R124 ;  /* 0x000000140848723c */ /* 0x048fe2000000187c */
[----:B------:R-:W-:Y:S01]  /*b570*/  IMAD.WIDE.U32 R198, R0, -0x326172a9, RZ ;  /* 0xcd9e8d5700c67825 */ /* 0x000fe200078e00ff */
[----:B------:R-:W-:Y:S02]  /*b580*/  LOP3.LUT R3, R3, UR11, R106, 0x96, !PT ;  /* 0x0000000b03037c12 */ /* 0x000fe4000f8e966a */
[----:B------:R-:W-:Y:S01]  /*b590*/  MOV R106, R34 ;  /* 0x00000022006a7202 */ /* 0x000fe20000000f00 */
[----:B------:R-:W-:Y:S01]  /*b5a0*/  FFMA.FTZ R0, R233, c[0x0][0x23c], -R12 ;  /* 0x00008f00e9007a23 */ /* 0x000fe2000001080c */
[----:B------:R-:W-:Y:S01]  /*b5b0*/  LOP3.LUT R4, R199, UR9, R2, 0x96, !PT ;  /* 0x00000009c7047c12 */ /* 0x000fe2000f8e9602 */
[----:B------:R-:W-:Y:S01]  /*b5c0*/  IMAD.MOV.U32 R34, RZ, RZ, R32 ;  /* 0x000000ffff227224 */ /* 0x000fe200078e0020 */
[----:B------:R-:W-:Y:S01]  /*b5d0*/  MOV R32, R196 ;  /* 0x000000c400207202 */ /* 0x000fe20000000f00 */
[----:B------:R2:W-:Y:S01]  /*b5e0*/  MUFU.EX2 R236, R0 ;  /* 0x0000000000ec7308 */ /* 0x0005e20000000800 */
[----:B------:R-:W-:Y:S01]  /*b5f0*/  IMAD.WIDE.U32 R2, R3, -0x2daee0ad, RZ ;  /* 0xd2511f5303027825 */ /* 0x000fe200078e00ff */
[----:B------:R-:W-:Y:S01]  /*b600*/  HMMA.16816.F32 R64, R8, R22, R128 ;  /* 0x000000160840723c */ /* 0x000fe20000001880 */
[----:B------:R-:W3:Y:S01]  /*b610*/  LDSM.16.MT88.4 R20, [R203+0x1e800] ;  /* 0x01e80000cb14783b */ /* 0x000ee20000004200 */
[----:B------:R-:W-:Y:S01]  /*b620*/  MOV R122, R106 ;  /* 0x0000006a007a7202 */ /* 0x000fe20000000f00 */
[----:B------:R-:W-:Y:S01]  /*b630*/  IMAD.WIDE.U32 R196, R4, -0x2daee0ad, RZ ;  /* 0xd2511f5304c47825 */ /* 0x000fe200078e00ff */
[----:B------:R-:W-:-:S02]  /*b640*/  MOV R118, R32 ;  /* 0x0000002000767202 */ /* 0x000fc40000000f00 */
[----:B------:R-:W-:Y:S01]  /*b650*/  MOV R127, R109 ;  /* 0x0000006d007f7202 */ /* 0x000fe20000000f00 */
[----:B------:R-:W-:Y:S01]  /*b660*/  FFMA.FTZ R4, R232, c[0x0][0x23c], -R12 ;  /* 0x00008f00e8047a23 */ /* 0x000fe2000001080c */
[----:B------:R-:W-:Y:S01]  /*b670*/  LOP3.LUT R2, R197, UR6, R2, 0x96, !PT ;  /* 0x00000006c5027c12 */ /* 0x000fe2000f8e9602 */
[C---:B-1----:R-:W-:Y:S01]  /*b680*/  HMMA.16816.F32 R160, R8.reuse, R16, R160 ;  /* 0x0000001008a0723c */ /* 0x042fe200000018a0 */
[----:B------:R-:W-:Y:S01]  /*b690*/  IMAD.MOV.U32 R116, RZ, RZ, R34 ;  /* 0x000000ffff747224 */ /* 0x000fe200078e0022 */
[----:B------:R-:W-:Y:S01]  /*b6a0*/  MUFU.EX2 R231, R4 ;  /* 0x0000000400e77308 */ /* 0x000fe20000000800 */
[----:B------:R-:W-:Y:S02]  /*b6b0*/  IMAD.MOV.U32 R126, RZ, RZ, R108 ;  /* 0x000000ffff7e7224 */ /* 0x000fe400078e006c */
[----:B--2---:R-:W-:Y:S01]  /*b6c0*/  FFMA.FTZ R0, R244, c[0x0][0x23c], -R12 ;  /* 0x00008f00f4007a23 */ /* 0x004fe2000001080c */
[----:B------:R-:W-:Y:S01]  /*b6d0*/  MOV R244, R117 ;  /* 0x0000007500f47202 */ /* 0x000fe20000000f00 */
[----:B------:R-:W-:Y:S01]  /*b6e0*/  IMAD.MOV.U32 R232, RZ, RZ, R116 ;  /* 0x000000ffffe87224 */ /* 0x000fe200078e0074 */
[----:B------:R-:W-:Y:S02]  /*b6f0*/  HMMA.16816.F32 R40, R8, R18, R40 ;  /* 0x000000120828723c */ /* 0x000fe40000001828 */
[----:B------:R1:W2:Y:S02]  /*b700*/  MUFU.EX2 R233, R0 ;  /* 0x0000000000e97308 */ /* 0x0002a40000000800 */
[----:B-1----:R-:W-:Y:S01]  /*b710*/  LOP3.LUT R0, R3, UR8, R6, 0x96, !PT ;  /* 0x0000000803007c12 */ /* 0x002fe2000f8e9606 */
[----:B------:R-:W-:-:S04]  /*b720*/  IMAD.WIDE.U32 R2, R2, -0x326172a9, RZ ;  /* 0xcd9e8d5702027825 */ /* 0x000fc800078e00ff */
[----:B------:R-:W-:Y:S01]  /*b730*/  IMAD.WIDE.U32 R30, R0, -0x326172a9, RZ ;  /* 0xcd9e8d57001e7825 */ /* 0x000fe200078e00ff */
[C---:B------:R-:W-:Y:S01]  /*b740*/  LOP3.LUT R4, R2.reuse, 0xffff, RZ, 0xc0, !PT ;  /* 0x0000ffff02047812 */ /* 0x040fe200078ec0ff */
[C---:B---3--:R-:W-:Y:S01]  /*b750*/  HMMA.16816.F32 R144, R8.reuse, R20, R144 ;  /* 0x000000140890723c */ /* 0x048fe20000001890 */
[----:B------:R-:W-:Y:S01]  /*b760*/  SHF.R.U32.HI R6, RZ, 0x10, R2 ;  /* 0x00000010ff067819 */ /* 0x000fe20000011602 */
[----:B------:R-:W-:Y:S01]  /*b770*/  FFMA.FTZ R0, R245, c[0x0][0x23c], -R12 ;  /* 0x00008f00f5007a23 */ /* 0x000fe2000001080c */
[----:B------:R-:W-:Y:S02]  /*b780*/  LOP3.LUT R16, R2, 0xff, RZ, 0xc0, !PT ;  /* 0x000000ff02107812 */ /* 0x000fe400078ec0ff */
[----:B------:R-:W-:Y:S01]  /*b790*/  SHF.R.U32.HI R7, RZ, 0x18, R2 ;  /* 0x00000018ff077819 */ /* 0x000fe20000011602 */
[----:B------:R1:W-:Y:S01]  /*b7a0*/  MUFU.EX2 R230, R0 ;  /* 0x0000000000e67308 */ /* 0x0003e20000000800 */
[----:B------:R-:W-:Y:S01]  /*b7b0*/  SHF.R.U32.HI R5, RZ, 0x8, R4 ;  /* 0x00000008ff057819 */ /* 0x000fe20000011604 */
[----:B------:R-:W-:Y:S01]  /*b7c0*/  HMMA.16816.F32 R44, R8, R22, R44 ;  /* 0x00000016082c723c */ /* 0x000fe2000000182c */
[----:B------:R-:W-:Y:S01]  /*b7d0*/  LOP3.LUT R4, R6, 0xff, RZ, 0xc0, !PT ;  /* 0x000000ff06047812 */ /* 0x000fe200078ec0ff */
[----:B------:R-:W-:Y:S01]  /*b7e0*/  LDSM.16.MT88.4 R20, [R202+0x19000] ;  /* 0x01900000ca14783b */ /* 0x000fe20000004200 */
[----:B------:R-:W-:-:S02]  /*b7f0*/  PRMT R6, R16, 0x5410, R5 ;  /* 0x0000541010067816 */ /* 0x000fc40000000005 */
[----:B------:R-:W-:Y:S01]  /*b800*/  PRMT R7, R4, 0x5410, R7 ;  /* 0x0000541004077816 */ /* 0x000fe20000000007 */
[--C-:B------:R-:W-:Y:S01]  /*b810*/  FFMA.FTZ R4, R246, c[0x0][0x23c], -R15.reuse ;  /* 0x00008f00f6047a23 */ /* 0x100fe2000001080f */
[----:B------:R-:W-:Y:S01]  /*b820*/  LDSM.16.MT88.4 R16, [R204+0x19000] ;  /* 0x01900000cc10783b */ /* 0x000fe20000004200 */
[----:B------:R-:W-:Y:S02]  /*b830*/  MOV R246, R122 ;  /* 0x0000007a00f67202 */ /* 0x000fe40000000f00 */
[----:B------:R3:W-:Y:S01]  /*b840*/  MUFU.EX2 R228, R4 ;  /* 0x0000000400e47308 */ /* 0x0007e20000000800 */
[----:B------:R-:W-:Y:S01]  /*b850*/  LDSM.16.MT88.4 R8, [R203+0x19000] ;  /* 0x01900000cb08783b */ /* 0x000fe20000004200 */
[----:B------:R-:W-:Y:S02]  /*b860*/  MOV R245, R123 ;  /* 0x0000007b00f57202 */ /* 0x000fe40000000f00 */
[----:B-1----:R-:W-:Y:S01]  /*b870*/  LOP3.LUT R0, R3, UR16, R30, 0x96, !PT ;  /* 0x0000001003007c12 */ /* 0x002fe2000f8e961e */
[----:B------:R-:W-:-:S02]  /*b880*/  FFMA.FTZ R3, R111, c[0x0][0x23c], -R15 ;  /* 0x00008f006f037a23 */ /* 0x000fc4000001080f */
[----:B------:R-:W-:Y:S01]  /*b890*/  IMAD.MOV.U32 R111, RZ, RZ, R229 ;  /* 0x000000ffff6f7224 */ /* 0x000fe200078e00e5 */
[C---:B------:R-:W-:Y:S01]  /*b8a0*/  LOP3.LUT R2, R0.reuse, 0xffff, RZ, 0xc0, !PT ;  /* 0x0000ffff00027812 */ /* 0x040fe200078ec0ff */
[----:B------:R1:W4:Y:S01]  /*b8b0*/  MUFU.EX2 R229, R3 ;  /* 0x0000000300e57308 */ /* 0x0003220000000800 */
[----:B------:R-:W-:Y:S02]  /*b8c0*/  SHF.R.U32.HI R5, RZ, 0x10, R0 ;  /* 0x00000010ff057819 */ /* 0x000fe40000011600 */
[----:B------:R-:W-:Y:S02]  /*b8d0*/  SHF.R.U32.HI R2, RZ, 0x8, R2 ;  /* 0x00000008ff027819 */ /* 0x000fe40000011602 */
[----:B------:R-:W-:Y:S01]  /*b8e0*/  MOV R119, R111 ;  /* 0x0000006f00777202 */ /* 0x000fe20000000f00 */
[----:B------:R-:W-:Y:S01]  /*b8f0*/  IMAD.MOV.U32 R111, RZ, RZ, R25 ;  /* 0x000000ffff6f7224 */ /* 0x000fe200078e0019 */
[----:B---3--:R-:W-:Y:S02]  /*b900*/  SHF.R.U32.HI R4, RZ, 0x18, R0 ;  /* 0x00000018ff047819 */ /* 0x008fe40000011600 */
[----:B-1----:R-:W-:-:S04]  /*b910*/  LOP3.LUT R3, R0, 0xff, RZ, 0xc0, !PT ;  /* 0x000000ff00037812 */ /* 0x002fc800078ec0ff */
[----:B------:R-:W-:Y:S02]  /*b920*/  PRMT R2, R3, 0x5410, R2 ;  /* 0x0000541003027816 */ /* 0x000fe40000000002 */
[----:B------:R-:W-:Y:S01]  /*b930*/  LOP3.LUT R3, R5, 0xff, RZ, 0xc0, !PT ;  /* 0x000000ff05037812 */ /* 0x000fe200078ec0ff */
[----:B------:R-:W-:Y:S02]  /*b940*/  FFMA.FTZ R5, R248, c[0x0][0x23c], -R15 ;  /* 0x00008f00f8057a23 */ /* 0x000fe4000001080f */
[--C-:B------:R-:W-:Y:S01]  /*b950*/  HSET2.LE.AND R0, R2, R252.reuse, PT ;  /* 0x000000fc02007233 */ /* 0x100fe20003803000 */
[----:B--2---:R-:W-:Y:S01]  /*b960*/  F2FP.PACK_AB R2, R233, R236 ;  /* 0x000000ece902723e */ /* 0x004fe200000000ff */
[----:B------:R-:W-:Y:S01]  /*b970*/  MUFU.EX2 R199, R5 ;  /* 0x0000000500c77308 */ /* 0x000fe20000000800 */
[----:B------:R-:W-:Y:S01]  /*b980*/  PRMT R3, R3, 0x5410, R4 ;  /* 0x0000541003037816 */ /* 0x000fe20000000004 */
[----:B------:R-:W-:Y:S01]  /*b990*/  IMAD.MOV.U32 R248, RZ, RZ, R121 ;  /* 0x000000fffff87224 */ /* 0x000fe200078e0079 */
[----:B------:R-:W-:Y:S01]  /*b9a0*/  LOP3.LUT R4, R0, R2, RZ, 0xc0, !PT ;  /* 0x0000000200047212 */ /* 0x000fe200078ec0ff */
[----:B------:R-:W-:Y:S01]  /*b9b0*/  FFMA.FTZ R2, R110, c[0x0][0x23c], -R15 ;  /* 0x00008f006e027a23 */ /* 0x000fe2000001080f */
[----:B------:R-:W-:Y:S01]  /*b9c0*/  MOV R110, R24 ;  /* 0x00000018006e7202 */ /* 0x000fe20000000f00 */
[----:B------:R-:W-:Y:S01]  /*b9d0*/  HSET2.LE.AND R0, R3, R252, PT ;  /* 0x000000fc03007233 */ /* 0x000fe20003803000 */
[----:B------:R-:W1:Y:S01]  /*b9e0*/  LDSM.16.MT88.4 R24, [R201+0x19000] ;  /* 0x01900000c918783b */ /* 0x000e620000004200 */
[----:B------:R4:W2:Y:S01]  /*b9f0*/  MUFU.EX2 R197, R2 ;  /* 0x0000000200c57308 */ /* 0x0008a20000000800 */
[----:B------:R-:W-:-:S02]  /*ba00*/  MOV R3, R127 ;  /* 0x0000007f00037202 */ /* 0x000fc40000000f00 */
[----:B----4-:R-:W-:-:S04]  /*ba10*/  F2FP.PACK_AB R2, R228, R229 ;  /* 0x000000e5e402723e */ /* 0x010fc800000000ff */
[----:B------:R-:W-:Y:S01]  /*ba20*/  LOP3.LUT R5, R0, R2, RZ, 0xc0, !PT ;  /* 0x0000000200057212 */ /* 0x000fe200078ec0ff */
[----:B------:R-:W-:Y:S01]  /*ba30*/  HSET2.LE.AND R0, R6, R252, PT ;  /* 0x000000fc06007233 */ /* 0x000fe20003803000 */
[----:B------:R-:W-:-:S04]  /*ba40*/  F2FP.PACK_AB R2, R230, R231 ;  /* 0x000000e7e602723e */ /* 0x000fc800000000ff */
[----:B------:R-:W-:Y:S01]  /*ba50*/  LOP3.LUT R6, R0, R2, RZ, 0xc0, !PT ;  /* 0x0000000200067212 */ /* 0x000fe200078ec0ff */
[----:B------:R-:W-:Y:S01]  /*ba60*/  HSET2.LE.AND R0, R7, R252, PT ;  /* 0x000000fc07007233 */ /* 0x000fe20003803000 */
[----:B--2---:R-:W-:-:S04]  /*ba70*/  F2FP.PACK_AB R2, R197, R199 ;  /* 0x000000c7c502723e */ /* 0x004fc800000000ff */
[----:B------:R-:W-:Y:S02]  /*ba80*/  LOP3.LUT R7, R0, R2, RZ, 0xc0, !PT ;  /* 0x0000000200077212 */ /* 0x000fe400078ec0ff */
[----:B------:R-:W-:Y:S01]  /*ba90*/  MOV R2, R119 ;  /* 0x0000007700027202 */ /* 0x000fe20000000f00 */
[----:B------:R-:W-:Y:S01]  /*baa0*/  IMAD.MOV.U32 R119, RZ, RZ, R33 ;  /* 0x000000ffff777224 */ /* 0x000fe200078e0021 */
[----:B------:R-:W-:Y:S01]  /*bab0*/  MOV R0, R118 ;  /* 0x0000007600007202 */ /* 0x000fe20000000f00 */
[----:B------:R-:W-:Y:S02]  /*bac0*/  LDSM.16.MT88.4 R32, [R202+0x1d000] ;  /* 0x01d00000ca20783b */ /* 0x000fe40000004200 */
[----:B-1----:R-:W-:Y:S02]  /*bad0*/  HMMA.16816.F32 R152, R4, R24, R152 ;  /* 0x000000180498723c */ /* 0x002fe40000001898 */
[----:B------:R-:W-:-:S06]  /*bae0*/  FFMA.FTZ R0, R0, c[0x0][0x23c], -R12 ;  /* 0x00008f0000007a23 */ /* 0x000fcc000001080c */
        /* <DEDUP_REMOVED lines=11> */
[C---:B-1----:R-:W-:Y:S07]  /*bba0*/  HMMA.16816.F32 R104, R4.reuse, R26, R48 ;  /* 0x0000001a0468723c */ /* 0x042fee0000001830 */
[----:B------:R-:W-:Y:S01]  /*bbb0*/  MOV R48, R110 ;  /* 0x0000006e00307202 */ /* 0x000fe20000000f00 */
[----:B------:R-:W-:Y:S01]  /*bbc0*/  HMMA.16816.F32 R96, R4, R38, R96 ;  /* 0x000000260460723c */ /* 0x000fe20000001860 */
[----:B------:R-:W-:Y:S01]  /*bbd0*/  MOV R49, R111 ;  /* 0x0000006f00317202 */ /* 0x000fe20000000f00 */
[----:B------:R-:W-:Y:S01]  /*bbe0*/  IMAD.MOV.U32 R50, RZ, RZ, R119 ;  /* 0x000000ffff327224 */ /* 0x000fe200078e0077 */
[----:B------:R-:W-:-:S04]  /*bbf0*/  MOV R51, R112 ;  /* 0x0000007000337202 */ /* 0x000fc80000000f00 */
[----:B------:R-:W-:Y:S01]  /*bc00*/  MOV R39, R120 ;  /* 0x0000007800277202 */ /* 0x000fe20000000f00 */
[----:B--2---:R-:W-:Y:S01]  /*bc10*/  HMMA.16816.F32 R108, R4, R20, R56 ;  /* 0x00000014046c723c */ /* 0x004fe20000001838 */
[----:B------:R-:W-:-:S06]  /*bc20*/  MOV R38, R115 ;  /* 0x0000007300267202 */ /* 0x000fcc0000000f00 */
[----:B------:R-:W-:Y:S01]  /*bc30*/  IMAD.MOV.U32 R59, RZ, RZ, R126 ;  /* 0x000000ffff3b7224 */ /* 0x000fe200078e007e */
[C---:B---3--:R-:W-:Y:S08]  /*bc40*/  HMMA.16816.F32 R116, R4.reuse, R16, R176 ;  /* 0x000000100474723c */ /* 0x048ff000000018b0 */
[C---:B------:R-:W-:Y:S01]  /*bc50*/  HMMA.16816.F32 R120, R4.reuse, R18, R168 ;  /* 0x000000120478723c */ /* 0x040fe200000018a8 */
[----:B------:R-:W1:Y:S07]  /*bc60*/  LDSM.16.MT88.4 R16, [R204+0x1d000] ;  /* 0x01d00000cc10783b */ /* 0x000e6e0000004200 */
[C---:B----4-:R-:W-:Y:S08]  /*bc70*/  HMMA.16816.F32 R124, R4.reuse, R8, R164 ;  /* 0x00000008047c723c */ /* 0x050ff000000018a4 */
[C---:B------:R-:W-:Y:S01]  /*bc80*/  HMMA.16816.F32 R128, R4.reuse, R10, R140 ;  /* 0x0000000a0480723c */ /* 0x040fe2000000188c */
[----:B------:R-:W2:Y:S07]  /*bc90*/  LDSM.16.MT88.4 R8, [R203+0x1d000] ;  /* 0x01d00000cb08783b */ /* 0x000eae0000004200 */
[C---:B------:R-:W-:Y:S01]  /*bca0*/  HMMA.16816.F32 R100, R4.reuse, R24, R100 ;  /* 0x000000180464723c */ /* 0x040fe20000001864 */
[----:B------:R-:W3:Y:S07]  /*bcb0*/  LDSM.16.MT88.4 R24, [R202+0x1f000] ;  /* 0x01f00000ca18783b */ /* 0x000eee0000004200 */
[C---:B------:R-:W-:Y:S07]  /*bcc0*/  HMMA.16816.F32 R92, R4.reuse, R36, R92 ;  /* 0x00000024045c723c */ /* 0x040fee000000185c */
[----:B------:R-:W-:Y:S01]  /*bcd0*/  MOV R37, R113 ;  /* 0x0000007100257202 */ /* 0x000fe20000000f00 */
[----:B------:R-:W-:Y:S01]  /*bce0*/  IMAD.MOV.U32 R36, RZ, RZ, R114 ;  /* 0x000000ffff247224 */ /* 0x000fe200078e0072 */
[C---:B-1----:R-:W-:Y:S08]  /*bcf0*/  HMMA.16816.F32 R168, R4.reuse, R18, R180 ;  /* 0x0000001204a8723c */ /* 0x042ff000000018b4 */
[C---:B------:R-:W-:Y:S01]  /*bd00*/  HMMA.16816.F32 R112, R4.reuse, R22, R188 ;  /* 0x000000160470723c */ /* 0x040fe200000018bc */
[----:B------:R-:W-:Y:S01]  /*bd10*/  LDSM.16.MT88.4 R20, [R201+0x1f000] ;  /* 0x01f00000c914783b */ /* 0x000fe20000004200 */
[----:B------:R1:W-:Y:S06]  /*bd20*/  MUFU.EX2 R189, R0 ;  /* 0x0000000000bd7308 */ /* 0x0003ec0000000800 */
[C---:B--2---:R-:W-:Y:S08]  /*bd30*/  HMMA.16816.F32 R180, R4.reuse, R8, R172 ;  /* 0x0000000804b4723c */ /* 0x044ff000000018ac */
[----:B------:R-:W-:Y:S01]  /*bd40*/  HMMA.16816.F32 R176, R4, R10, R156 ;  /* 0x0000000a04b0723c */ /* 0x000fe2000000189c */
[----:B------:R-:W2:Y:S01]  /*bd50*/  LDSM.16.MT88.4 R8, [R204+0x1f000] ;  /* 0x01f00000cc08783b */ /* 0x000ea20000004200 */
[----:B-1----:R-:W-:-:S03]  /*bd60*/  FFMA.FTZ R0, R59, c[0x0][0x23c], -R12 ;  /* 0x00008f003b007a23 */ /* 0x002fc6000001080c */
[----:B------:R-:W-:Y:S01]  /*bd70*/  LDSM.16.MT88.4 R156, [R201+0x19800] ;  /* 0x01980000c99c783b */ /* 0x000fe20000004200 */
[----:B------:R1:W-:Y:S02]  /*bd80*/  MUFU.EX2 R190, R0 ;  /* 0x0000000000be7308 */ /* 0x0003e40000000800 */
[C---:B------:R-:W-:Y:S01]  /*bd90*/  HMMA.16816.F32 R140, R4.reuse, R32, R148 ;  /* 0x00000020048c723c */ /* 0x040fe20000001894 */
[----:B------:R-:W-:Y:S07]  /*bda0*/  LDSM.16.MT88.4 R56, [R203+0x19800] ;  /* 0x01980000cb38783b */ /* 0x000fee0000004200 */
[----:B------:R-:W-:Y:S01]  /*bdb0*/  HMMA.16816.F32 R148, R4, R16, R192 ;  /* 0x000000100494723c */ /* 0x000fe200000018c0 */
[----:B------:R-:W4:Y:S01]  /*bdc0*/  LDSM.16.MT88.4 R16, [R203+0x1f000] ;  /* 0x01f00000cb10783b */ /* 0x000f220000004200 */
[----:B-1----:R-:W-:-:S05]  /*bdd0*/  FFMA.FTZ R0, R48, c[0x0][0x23c], -R12 ;  /* 0x00008f0030007a23 */ /* 0x002fca000001080c */
[----:B------:R-:W-:Y:S01]  /*bde0*/  MOV R193, R36 ;  /* 0x0000002400c17202 */ /* 0x000fe20000000f00 */
[C---:B------:R-:W-:Y:S01]  /*bdf0*/  HMMA.16816.F32 R32, R4.reuse, R34, R184 ;  /* 0x000000220420723c */ /* 0x040fe200000018b8 */
[----:B------:R-:W-:Y:S01]  /*be00*/  IMAD.MOV.U32 R192, RZ, RZ, R37 ;  /* 0x000000ffffc07224 */ /* 0x000fe200078e0025 */
[----:B------:R1:W-:Y:S06]  /*be10*/  MUFU.EX2 R191, R0 ;  /* 0x0000000000bf7308 */ /* 0x0003ec0000000800 */
[C---:B---3--:R-:W-:Y:S08]  /*be20*/  HMMA.16816.F32 R132, R4.reuse, R24, R132 ;  /* 0x000000180484723c */ /* 0x048ff00000001884 */
[----:B------:R-:W-:Y:S01]  /*be30*/  HMMA.16816.F32 R184, R4, R26, R136 ;  /* 0x0000001a04b8723c */ /* 0x000fe20000001888 */
[----:B------:R-:W-:Y:S01]  /*be40*/  LDSM.16.MT88.4 R136, [R202+0x1f800] ;  /* 0x01f80000ca88783b */ /* 0x000fe20000004200 */
[----:B-1----:R-:W-:Y:S01]  /*be50*/  FFMA.FTZ R0, R2, c[0x0][0x23c], -R12 ;  /* 0x00008f0002007a23 */ /* 0x002fe2000001080c */
[----:B------:R-:W-:-:S03]  /*be60*/  LOP3.LUT R2, R31, UR7, R198, 0x96, !PT ;  /* 0x000000071f027c12 */ /* 0x000fc6000f8e96c6 */
[----:B------:R1:W-:Y:S02]  /*be70*/  MUFU.EX2 R188, R0 ;  /* 0x0000000000bc7308 */ /* 0x0003e40000000800 */
[C---:B--2---:R-:W-:Y:S01]  /*be80*/  HMMA.16816.F32 R24, R4.reuse, R10, R40 ;  /* 0x0000000a0418723c */ /* 0x044fe20000001828 */
[----:B------:R-:W2:Y:S07]  /*be90*/  LDSM.16.MT88.4 R40, [R202+0x19800] ;  /* 0x01980000ca28783b */ /* 0x000eae0000004200 */
[C---:B------:R-:W-:Y:S01]  /*bea0*/  HMMA.16816.F32 R172, R4.reuse, R20, R72 ;  /* 0x0000001404ac723c */ /* 0x040fe20000001848 */
[----:B------:R-:W-:Y:S01]  /*beb0*/  LDSM.16.MT88.4 R72, [R202+0x1b800] ;  /* 0x01b80000ca48783b */ /* 0x000fe20000004200 */
[----:B-1----:R-:W-:Y:S01]  /*bec0*/  FFMA.FTZ R0, R50, c[0x0][0x23c], -R15 ;  /* 0x00008f0032007a23 */ /* 0x002fe2000001080f */
[----:B------:R-:W-:Y:S01]  /*bed0*/  MOV R50, R51 ;  /* 0x0000003300327202 */ /* 0x000fe20000000f00 */
[----:B------:R-:W-:Y:S01]  /*bee0*/  IMAD.MOV.U32 R51, RZ, RZ, R38 ;  /* 0x000000ffff337224 */ /* 0x000fe200078e0026 */
[----:B------:R-:W-:Y:S01]  /*bef0*/  MOV R38, R39 ;  /* 0x0000002700267202 */ /* 0x000fe20000000f00 */
[----:B------:R1:W-:Y:S01]  /*bf00*/  MUFU.EX2 R31, R0 ;  /* 0x00000000001f7308 */ /* 0x0003e20000000800 */
[----:B------:R-:W-:Y:S01]  /*bf10*/  MOV R39, R3 ;  /* 0x0000000300277202 */ /* 0x000fe20000000f00 */
[----:B------:R-:W-:Y:S01]  /*bf20*/  IMAD.WIDE.U32 R2, R2, -0x2daee0ad, RZ ;  /* 0xd2511f5302027825 */ /* 0x000fe200078e00ff */
[----:B------:R-:W-:Y:S02]  /*bf30*/  HMMA.16816.F32 R160, R4, R8, R160 ;  /* 0x0000000804a0723c */ /* 0x000fe400000018a0 */
[----:B------:R-:W-:Y:S01]  /*bf40*/  MOV R194, R39 ;  /* 0x0000002700c27202 */ /* 0x000fe20000000f00 */
[----:B------:R-:W-:Y:S01]  /*bf50*/  IMAD.MOV.U32 R195, RZ, RZ, R38 ;  /* 0x000000ffffc37224 */ /* 0x000fe200078e0026 */
[----:B------:R-:W-:-:S02]  /*bf60*/  LOP3.LUT R12, R2, 0xff, RZ, 0xc0, !PT ;  /* 0x000000ff020c7812 */ /* 0x000fc400078ec0ff */
[--C-:B------:R-:W-:Y:S01]  /*bf70*/  SHF.R.U32.HI R11, RZ, 0x18, R2.reuse ;  /* 0x00000018ff0b7819 */ /* 0x100fe20000011602 */
[--C-:B------:R-:W-:Y:S01]  /*bf80*/  FFMA.FTZ R9, R49, c[0x0][0x23c], -R15.reuse ;  /* 0x00008f0031097a23 */ /* 0x100fe2000001080f */
[C---:B------:R-:W-:Y:S01]  /*bf90*/  HMMA.16816.F32 R20, R4.reuse, R22, R64 ;  /* 0x000000160414723c */ /* 0x040fe20000001840 */
[----:B------:R-:W-:Y:S01]  /*bfa0*/  LDSM.16.MT88.4 R64, [R201+0x1b800] ;  /* 0x01b80000c940783b */ /* 0x000fe20000004200 */
[----:B------:R-:W-:Y:S01]  /*bfb0*/  SHF.R.U32.HI R8, RZ, 0x10, R2 ;  /* 0x00000010ff087819 */ /* 0x000fe20000011602 */
[----:B------:R3:W5:Y:S01]  /*bfc0*/  MUFU.EX2 R30, R9 ;  /* 0x00000009001e7308 */ /* 0x0007620000000800 */
[----:B-1----:R-:W-:Y:S02]  /*bfd0*/  LOP3.LUT R0, R2, 0xffff, RZ, 0xc0, !PT ;  /* 0x0000ffff02007812 */ /* 0x002fe400078ec0ff */
[----:B------:R-:W-:Y:S02]  /*bfe0*/  LOP3.LUT R2, R3, UR17, R196, 0x96, !PT ;  /* 0x0000001103027c12 */ /* 0x000fe4000f8e96c4 */
[----:B----4-:R-:W-:Y:S01]  /*bff0*/  HMMA.16816.F32 R144, R4, R16, R144 ;  /* 0x000000100490723c */ /* 0x010fe20000001890 */
[----:B------:R-:W-:Y:S01]  /*c000*/  SHF.R.U32.HI R10, RZ, 0x8, R0 ;  /* 0x00000008ff0a7819 */ /* 0x000fe20000011600 */
[----:B------:R-:W-:Y:S01]  /*c010*/  FFMA.FTZ R0, R50, c[0x0][0x23c], -R15 ;  /* 0x00008f0032007a23 */ /* 0x000fe2000001080f */
[----:B------:R-:W-:-:S02]  /*c020*/  LOP3.LUT R8, R8, 0xff, RZ, 0xc0, !PT ;  /* 0x000000ff08087812 */ /* 0x000fc400078ec0ff */
[----:B------:R-:W-:Y:S01]  /*c030*/  PRMT R12, R12, 0x5410, R10 ;  /* 0x000054100c0c7816 */ /* 0x000fe2000000000a */
[----:B------:R-:W-:Y:S01]  /*c040*/  FFMA.FTZ R10, R51, c[0x0][0x23c], -R15 ;  /* 0x00008f00330a7a23 */ /* 0x000fe2000001080f */
[--C-:B------:R-:W-:Y:S01]  /*c050*/  SHF.R.U32.HI R3, RZ, 0x10, R2.reuse ;  /* 0x00000010ff037819 */ /* 0x100fe20000011602 */
[----:B------:R-:W1:Y:S01]  /*c060*/  LDSM.16.MT88.4 R48, [R204+0x19800] ;  /* 0x01980000cc30783b */ /* 0x000e620000004200 */
[----:B------:R4:W-:Y:S01]  /*c070*/  MUFU.EX2 R15, R0 ;  /* 0x00000000000f7308 */ /* 0x0009e20000000800 */
[----:B------:R-:W-:Y:S01]  /*c080*/  PRMT R11, R8, 0x5410, R11 ;  /* 0x00005410080b7816 */ /* 0x000fe2000000000b */
[----:B------:R-:W-:Y:S01]  /*c090*/  HMMA.16816.F32 R16, R4, R18, R44 ;  /* 0x000000120410723c */ /* 0x000fe2000000182c */
[----:B---3--:R-:W-:Y:S02]  /*c0a0*/  LOP3.LUT R9, R2, 0xff, RZ, 0xc0, !PT ;  /* 0x000000ff02097812 */ /* 0x008fe400078ec0ff */
[----:B------:R-:W-:-:S03]  /*c0b0*/  SHF.R.U32.HI R8, RZ, 0x18, R2 ;  /* 0x00000018ff087819 */ /* 0x000fc60000011602 */
[----:B------:R-:W3:Y:S01]  /*c0c0*/  MUFU.EX2 R10, R10 ;  /* 0x0000000a000a7308 */ /* 0x000ee20000000800 */
[--C-:B------:R-:W-:Y:S01]  /*c0d0*/  HSET2.LE.AND R5, R12, R252.reuse, PT ;  /* 0x000000fc0c057233 */ /* 0x100fe20003803000 */
[----:B-----5:R-:W-:Y:S01]  /*c0e0*/  F2FP.PACK_AB R4, R30, R31 ;  /* 0x0000001f1e04723e */ /* 0x020fe200000000ff */
[----:B------:R-:W-:Y:S01]  /*c0f0*/  HSET2.LE.AND R7, R11, R252, PT ;  /* 0x000000fc0b077233 */ /* 0x000fe20003803000 */
[----:B------:R-:W-:Y:S02]  /*c100*/  F2FP.PACK_AB R6, R188, R191 ;  /* 0x000000bfbc06723e */ /* 0x000fe400000000ff */
[----:B----4-:R-:W-:Y:S02]  /*c110*/  LOP3.LUT R0, R2, 0xffff, RZ, 0xc0, !PT ;  /* 0x0000ffff02007812 */ /* 0x010fe400078ec0ff */
[----:B------:R-:W-:Y:S02]  /*c120*/  LOP3.LUT R166, R5, R6, RZ, 0xc0, !PT ;  /* 0x0000000605a67212 */ /* 0x000fe400078ec0ff */
[----:B------:R-:W-:-:S02]  /*c130*/  SHF.R.U32.HI R2, RZ, 0x8, R0 ;  /* 0x00000008ff027819 */ /* 0x000fc40000011600 */
[----:B------:R-:W-:Y:S02]  /*c140*/  LOP3.LUT R0, R3, 0xff, RZ, 0xc0, !PT ;  /* 0x000000ff03007812 */ /* 0x000fe400078ec0ff */
[----:B------:R-:W-:Y:S02]  /*c150*/  PRMT R2, R9, 0x5410, R2 ;  /* 0x0000541009027816 */ /* 0x000fe40000000002 */
[----:B------:R-:W-:Y:S02]  /*c160*/  PRMT R3, R0, 0x5410, R8 ;  /* 0x0000541000037816 */ /* 0x000fe40000000008 */
[----:B---3--:R-:W-:Y:S01]  /*c170*/  F2FP.PACK_AB R8, R10, R15 ;  /* 0x0000000f0a08723e */ /* 0x008fe200000000ff */
[--C-:B------:R-:W-:Y:S01]  /*c180*/  HSET2.LE.AND R0, R2, R252.reuse, PT ;  /* 0x000000fc02007233 */ /* 0x100fe20003803000 */
[----:B------:R-:W-:Y:S01]  /*c190*/  F2FP.PACK_AB R2, R190, R189 ;  /* 0x000000bdbe02723e */ /* 0x000fe200000000ff */
[----:B------:R-:W-:Y:S01]  /*c1a0*/  HSET2.LE.AND R3, R3, R252, PT ;  /* 0x000000fc03037233 */ /* 0x000fe20003803000 */
[----:B------:R-:W-:-:S02]  /*c1b0*/  LOP3.LUT R167, R7, R8, RZ, 0xc0, !PT ;  /* 0x0000000807a77212 */ /* 0x000fc400078ec0ff */
[----:B------:R-:W-:Y:S01]  /*c1c0*/  LOP3.LUT R164, R0, R2, RZ, 0xc0, !PT ;  /* 0x0000000200a47212 */ /* 0x000fe200078ec0ff */
[----:B------:R-:W-:Y:S01]  /*c1d0*/  FFMA.FTZ R2, R250, R29, R192 ;  /* 0x0000001dfa027223 */ /* 0x000fe200000100c0 */
[----:B------:R-:W-:Y:S01]  /*c1e0*/  LOP3.LUT R165, R3, R4, RZ, 0xc0, !PT ;  /* 0x0000000403a57212 */ /* 0x000fe200078ec0ff */
[----:B------:R-:W-:Y:S01]  /*c1f0*/  FFMA.FTZ R0, R247, R28, R193 ;  /* 0x0000001cf7007223 */ /* 0x000fe200000100c1 */
[----:B------:R-:W-:Y:S01]  /*c200*/  LDSM.16.MT88.4 R4, [R203+0x1f800] ;  /* 0x01f80000cb04783b */ /* 0x000fe20000004200 */
[----:B------:R-:W-:Y:S01]  /*c210*/  FADD.FTZ R2, R194, R2 ;  /* 0x00000002c2027221 */ /* 0x000fe20000010000 */
[----:B------:R-:W-:Y:S01]  /*c220*/  MOV R3, R249 ;  /* 0x000000f900037202 */ /* 0x000fe20000000f00 */
[----:B------:R-:W-:Y:S02]  /*c230*/  FADD.FTZ R0, R195, R0 ;  /* 0x00000000c3007221 */ /* 0x000fe40000010000 */
        /* <DEDUP_REMOVED lines=10> */
[C---:B--2---:R-:W-:Y:S01]  /*c2e0*/  HMMA.16816.F32 R36, R164.reuse, R40, R60 ;  /* 0x00000028a424723c */ /* 0x044fe2000000183c */
        /* <DEDUP_REMOVED lines=9> */
[----:B-1----:R-:W-:Y:S01]  /*c380*/  HMMA.16816.F32 R44, R164, R48, R76 ;  /* 0x00000030a42c723c */ /* 0x002fe2000000184c */
        /* <DEDUP_REMOVED lines=14> */
[C---:B------:R-:W-:Y:S01]  /*c470*/  HMMA.16816.F32 R48, R164.reuse, R50, R80 ;  /* 0x00000032a430723c */ /* 0x040fe20000001850 */
[----:B------:R-:W1:Y:S07]  /*c480*/  LDSM.16.MT88.4 R80, [R204+0x1b800] ;  /* 0x01b80000cc50783b */ /* 0x000e6e0000004200 */
[C---:B------:R-:W-:Y:S01]  /*c490*/  HMMA.16816.F32 R56, R164.reuse, R58, R88 ;  /* 0x0000003aa438723c */ /* 0x040fe20000001858 */
[----:B------:R-:W2:Y:S07]  /*c4a0*/  LDSM.16.MT88.4 R88, [R203+0x1b800] ;  /* 0x01b80000cb58783b */ /* 0x000eae0000004200 */
[C---:B------:R-:W-:Y:S01]  /*c4b0*/  HMMA.16816.F32 R64, R164.reuse, R66, R96 ;  /* 0x00000042a440723c */ /* 0x040fe20000001860 */
[----:B------:R-:W3:Y:S07]  /*c4c0*/  LDSM.16.MT88.4 R96, [R201+0x1d800] ;  /* 0x01d80000c960783b */ /* 0x000eee0000004200 */
[C---:B------:R-:W-:Y:S08]  /*c4d0*/  HMMA.16816.F32 R68, R164.reuse, R72, R100 ;  /* 0x00000048a444723c */ /* 0x040ff00000001864 */
[C---:B------:R-:W-:Y:S01]  /*c4e0*/  HMMA.16816.F32 R72, R164.reuse, R74, R104 ;  /* 0x0000004aa448723c */ /* 0x040fe20000001868 */
[----:B------:R-:W4:Y:S07]  /*c4f0*/  LDSM.16.MT88.4 R104, [R202+0x1d800] ;  /* 0x01d80000ca68783b */ /* 0x000f2e0000004200 */
[C---:B------:R-:W-:Y:S08]  /*c500*/  HMMA.16816.F32 R132, R164.reuse, R136, R132 ;  /* 0x00000088a484723c */ /* 0x040ff00000001884 */
[C---:B-1----:R-:W-:Y:S08]  /*c510*/  HMMA.16816.F32 R76, R164.reuse, R80, R108 ;  /* 0x00000050a44c723c */ /* 0x042ff0000000186c */
[C---:B--2---:R-:W-:Y:S08]  /*c520*/  HMMA.16816.F32 R84, R164.reuse, R88, R116 ;  /* 0x00000058a454723c */ /* 0x044ff00000001874 */
[C---:B---3--:R-:W-:Y:S08]  /*c530*/  HMMA.16816.F32 R92, R164.reuse, R96, R124 ;  /* 0x00000060a45c723c */ /* 0x048ff0000000187c */
[C---:B------:R-:W-:Y:S01]  /*c540*/  HMMA.16816.F32 R80, R164.reuse, R82, R112 ;  /* 0x00000052a450723c */ /* 0x040fe20000001870 */
[----:B------:R-:W1:Y:S07]  /*c550*/  LDSM.16.MT88.4 R112, [R204+0x1d800] ;  /* 0x01d80000cc70783b */ /* 0x000e6e0000004200 */
[C---:B------:R-:W-:Y:S01]  /*c560*/  HMMA.16816.F32 R88, R164.reuse, R90, R120 ;  /* 0x0000005aa458723c */ /* 0x040fe20000001878 */
[----:B------:R-:W2:Y:S07]  /*c570*/  LDSM.16.MT88.4 R120, [R203+0x1d800] ;  /* 0x01d80000cb78783b */ /* 0x000eae0000004200 */
[C---:B------:R-:W-:Y:S01]  /*c580*/  HMMA.16816.F32 R96, R164.reuse, R98, R128 ;  /* 0x00000062a460723c */ /* 0x040fe20000001880 */
[----:B------:R-:W3:Y:S07]  /*c590*/  LDSM.16.MT88.4 R128, [R201+0x1f800] ;  /* 0x01f80000c980783b */ /* 0x000eee0000004200 */
[C---:B----4-:R-:W-:Y:S01]  /*c5a0*/  HMMA.16816.F32 R100, R164.reuse, R104, R140 ;  /* 0x00000068a464723c */ /* 0x050fe2000000188c */
[----:B------:R-:W4:Y:S07]  /*c5b0*/  LDSM.16.MT88.4 R140, [R204+0x1f800] ;  /* 0x01f80000cc8c783b */ /* 0x000f2e0000004200 */
[C---:B------:R-:W-:Y:S08]  /*c5c0*/  HMMA.16816.F32 R104, R164.reuse, R106, R32 ;  /* 0x0000006aa468723c */ /* 0x040ff00000001820 */
[C---:B------:R-:W-:Y:S08]  /*c5d0*/  HMMA.16816.F32 R136, R164.reuse, R138, R184 ;  /* 0x0000008aa488723c */ /* 0x040ff000000018b8 */
[C---:B-1----:R-:W-:Y:S07]  /*c5e0*/  HMMA.16816.F32 R108, R164.reuse, R112, R148 ;  /* 0x00000070a46c723c */ /* 0x042fee0000001894 */
[----:B------:R-:W-:Y:S01]  /*c5f0*/  MOV R148, R251 ;  /* 0x000000fb00947202 */ /* 0x000fe20000000f00 */
[C---:B--2---:R-:W-:Y:S08]  /*c600*/  HMMA.16816.F32 R116, R164.reuse, R120, R180 ;  /* 0x00000078a474723c */ /* 0x044ff000000018b4 */
[C---:B---3--:R-:W-:Y:S08]  /*c610*/  HMMA.16816.F32 R124, R164.reuse, R128, R172 ;  /* 0x00000080a47c723c */ /* 0x048ff000000018ac */
[C---:B----4-:R-:W-:Y:S08]  /*c620*/  HMMA.16816.F32 R160, R164.reuse, R140, R160 ;  /* 0x0000008ca4a0723c */ /* 0x050ff000000018a0 */
        /* <DEDUP_REMOVED lines=12> */
[----:B------:R-:W-:Y:S01]  /*c6f0*/  BAR.SYNC.DEFER_BLOCKING 0x0 ;  /* 0x0000000000007b1d */ /* 0x000fe20000010000 */
[----:B------:R-:W-:-:S05]  /*c700*/  UISETP.GE.AND UP0, UPT, UR35, 0x4, UPT ;  /* 0x000000042300788c */ /* 0x000fca000bf06270 */
[----:B------:R-:W-:Y:S01]  /*c710*/  ULDC.64 UR4, c[0x0][0x1a0] ;  /* 0x0000680000047ab9 */ /* 0x000fe20000000a00 */
[----:B------:R-:W1:Y:S01]  /*c720*/  S2R R244, SR_TID.X ;  /* 0x0000000000f47919 */ /* 0x000e620000002100 */
[----:B------:R-:W-:Y:S02]  /*c730*/  UIMAD UR39, UR39, UR4, URZ ;  /* 0x00000004272772a4 */ /* 0x000fe4000f8e023f */
[----:B------:R-:W-:Y:S02]  /*c740*/  UIMAD.WIDE.U32 UR40, UR38, UR4, URZ ;  /* 0x00000004262872a5 */ /* 0x000fe4000f8e003f */
[----:B------:R-:W-:-:S04]  /*c750*/  UIMAD UR5, UR38, UR5, UR39 ;  /* 0x00000005260572a4 */ /* 0x000fc8000f8e0227 */
[----:B------:R-:W-:Y:S01]  /*c760*/  UIADD3 UR5, UR41, UR5, URZ ;  /* 0x0000000529057290 */ /* 0x000fe2000fffe03f */
[----:B------:R-:W-:Y:S02]  /*c770*/  IMAD.U32 R2, RZ, RZ, UR40 ;  /* 0x00000028ff027e24 */ /* 0x000fe4000f8e00ff */
[----:B------:R-:W-:-:S03]  /*c780*/  IMAD.U32 R3, RZ, RZ, UR41 ;  /* 0x00000029ff037e24 */ /* 0x000fc6000f8e00ff */
[----:B------:R-:W-:Y:S01]  /*c790*/  IMAD.U32 R3, RZ, RZ, UR5 ;  /* 0x00000005ff037e24 */ /* 0x000fe2000f8e00ff */
[----:B------:R-:W-:Y:S01]  /*c7a0*/  @P6 STS.128 [R227+0x18000], RZ ;  /* 0x018000ffe3006388 */ /* 0x000fe20000000c00 */
[----:B-1----:R-:W-:-:S05]  /*c7b0*/  IMAD.SHL.U32 R244, R244, 0x2, RZ ;  /* 0x00000002f4f47824 */ /* 0x002fca00078e00ff */
[----:B------:R-:W-:Y:S02]  /*c7c0*/  LOP3.LUT R244, R244, 0x6, RZ, 0xc0, !PT ;  /* 0x00000006f4f47812 */ /* 0x000fe400078ec0ff */
[----:B--2---:R-:W-:-:S04]  /*c7d0*/  LEA R0, P0, R2, R240, 0x6 ;  /* 0x000000f002007211 */ /* 0x004fc800078030ff */
[----:B------:R-:W-:Y:S02]  /*c7e0*/  @!P6 LEA R24, P2, R0, c[0x0][0x170], 0x1 ;  /* 0x00005c000018ea11 */ /* 0x000fe400078408ff */
[----:B---3--:R-:W-:Y:S02]  /*c7f0*/  LEA.HI.X R3, R2, R243, R3, 0x6, P0 ;  /* 0x000000f302037211 */ /* 0x008fe400000f3403 */
[C---:B------:R-:W-:Y:S02]  /*c800*/  @!P5 LEA R20, P1, R0.reuse, c[0x0][0x170], 0x1 ;  /* 0x00005c000014da11 */ /* 0x040fe400078208ff */
[C---:B------:R-:W-:Y:S02]  /*c810*/  @!P4 LEA R18, P0, R0.reuse, c[0x0][0x170], 0x1 ;  /* 0x00005c000012ca11 */ /* 0x040fe400078008ff */
[C---:B------:R-:W-:Y:S02]  /*c820*/  @!P6 LEA.HI.X R25, R0.reuse, c[0x0][0x174], R3, 0x1, P2 ;  /* 0x00005d000019ea11 */ /* 0x040fe400010f0c03 */
        /* <DEDUP_REMOVED lines=15> */
[----:B------:R-:W-:Y:S01]  /*c920*/  @!P3 LEA.HI.X R17, R0, c[0x0][0x174], R3, 0x1, P1 ;  /* 0x00005d000011ba11 */ /* 0x000fe200008f0c03 */
[----:B------:R-:W-:Y:S01]  /*c930*/  IMAD.U32 R0, RZ, RZ, UR38 ;  /* 0x00000026ff007e24 */ /* 0x000fe2000f8e00ff */
[C---:B------:R-:W-:Y:S01]  /*c940*/  @!P5 LEA R10, P2, R2.reuse, c[0x0][0x170], 0x1 ;  /* 0x00005c00020ada11 */ /* 0x040fe200078408ff */
[----:B------:R-:W-:Y:S01]  /*c950*/  @P4 STS.128 [R227+0x1c000], RZ ;  /* 0x01c000ffe3004388 */ /* 0x000fe20000000c00 */
[----:B------:R-:W-:Y:S01]  /*c960*/  @!P4 LEA R8, P1, R2, c[0x0][0x170], 0x1 ;  /* 0x00005c000208ca11 */ /* 0x000fe200078208ff */
[----:B------:R-:W-:Y:S01]  /*c970*/  IMAD R0, R0, 0x40, R244 ;  /* 0x0000004000007824 */ /* 0x000fe200078e02f4 */
        /* <DEDUP_REMOVED lines=14> */
[C---:B------:R-:W-:Y:S02]  /*ca60*/  IADD3 R3, R0.reuse, 0x1, RZ ;  /* 0x0000000100037810 */ /* 0x040fe40007ffe0ff */
[----:B------:R-:W-:Y:S01]  /*ca70*/  IADD3 R2, R0, 0x8, RZ ;  /* 0x0000000800027810 */ /* 0x000fe20007ffe0ff */
[----:B------:R-:W-:Y:S01]  /*ca80*/  @P6 STS.128 [R227+0x19000], RZ ;  /* 0x019000ffe3006388 */ /* 0x000fe20000000c00 */
[----:B------:R-:W-:-:S02]  /*ca90*/  ISETP.GE.AND P0, PT, R3, R13, PT ;  /* 0x0000000d0300720c */ /* 0x000fc40003f06270 */
[----:B------:R-:W-:Y:S01]  /*caa0*/  ISETP.GE.AND P2, PT, R3, R14, PT ;  /* 0x0000000e0300720c */ /* 0x000fe20003f46270 */
[----:B------:R-:W-:Y:S01]  /*cab0*/  @!PT LDS RZ, [RZ] ;  /* 0x00000000fffff984 */ /* 0x000fe20000000800 */
[----:B------:R-:W-:Y:S01]  /*cac0*/  @!PT LDS RZ, [RZ] ;  /* 0x00000000fffff984 */ /* 0x000fe20000000800 */
[----:B------:R-:W-:Y:S01]  /*cad0*/  @!PT LDS RZ, [RZ] ;  /* 0x00000000fffff984 */ /* 0x000fe20000000800 */
[----:B------:R2:W-:Y:S01]  /*cae0*/  @!P6 LDGSTS.E.BYPASS.LTC128B.128 [R227+0x19000], [R22.64] ;  /* 0x1900000016e3efae */ /* 0x0005e2000b901d5c */
        /* <DEDUP_REMOVED lines=17> */
[----:B---3--:R-:W-:Y:S04]  /*cc00*/  LDSM.16.M88.4 R16, [R200+0x10000] ;  /* 0x01000000c810783b */ /* 0x008fe80000000200 */
[----:B------:R-:W-:Y:S04]  /*cc10*/  LDSM.16.M88.4 R28, [R200+0x10800] ;  /* 0x01080000c81c783b */ /* 0x000fe80000000200 */
[----:B--2---:R-:W-:Y:S04]  /*cc20*/  LDSM.16.M88.4 R20, [R200+0x11800] ;  /* 0x01180000c814783b */ /* 0x004fe80000000200 */
[----:B-1----:R-:W-:Y:S04]  /*cc30*/  LDSM.16.M88.4 R24, [R200+0x11000] ;  /* 0x01100000c818783b */ /* 0x002fe80000000200 */
[----:B----4-:R-:W-:Y:S04]  /*cc40*/  LDSM.16.M88.4 R8, [R208] ;  /* 0x00000000d008783b */ /* 0x010fe80000000200 */
[----:B------:R-:W-:Y:S04]  /*cc50*/  LDSM.16.M88.4 R168, [R211] ;  /* 0x00000000d3a8783b */ /* 0x000fe80000000200 */
[----:B-----5:R-:W1:Y:S04]  /*cc60*/  LDSM.16.M88.4 R4, [R207] ;  /* 0x00000000cf04783b */ /* 0x020e680000000200 */
[----:B------:R-:W2:Y:S04]  /*cc70*/  LDSM.16.M88.4 R188, [R226] ;  /* 0x00000000e2bc783b */ /* 0x000ea80000000200 */
[----:B------:R-:W3:Y:S04]  /*cc80*/  LDSM.16.M88.4 R240, [R224] ;  /* 0x00000000e0f0783b */ /* 0x000ee80000000200 */
[----:B------:R-:W4:Y:S04]  /*cc90*/  LDSM.16.M88.4 R192, [R225] ;  /* 0x00000000e1c0783b */ /* 0x000f280000000200 */
[----:B------:R-:W-:Y:S04]  /*cca0*/  LDSM.16.M88.4 R228, [R206+0x10800] ;  /* 0x01080000cee4783b */ /* 0x000fe80000000200 */
[----:B------:R-:W0:Y:S01]  /*ccb0*/  LDGDEPBAR ;  /* 0x00000000000079af */ /* 0x000e220000000000 */
[C---:B-1----:R-:W-:Y:S08]  /*ccc0*/  HMMA.16816.F32 R148, R4.reuse, R16, RZ ;  /* 0x000000100494723c */ /* 0x042ff000000018ff */
[C---:B------:R-:W-:Y:S08]  /*ccd0*/  HMMA.16816.F32 R16, R4.reuse, R18, RZ ;  /* 0x000000120410723c */ /* 0x040ff000000018ff */
[C---:B------:R-:W-:Y:S08]  /*cce0*/  HMMA.16816.F32 R32, R4.reuse, R28, RZ ;  /* 0x0000001c0420723c */ /* 0x040ff000000018ff */
[C---:B------:R-:W-:Y:S08]  /*ccf0*/  HMMA.16816.F32 R184, R4.reuse, R30, RZ ;  /* 0x0000001e04b8723c */ /* 0x040ff000000018ff */
[C---:B------:R-:W-:Y:S08]  /*cd00*/  HMMA.16816.F32 R28, R4.reuse, R22, RZ ;  /* 0x00000016041c723c */ /* 0x040ff000000018ff */
[C---:B------:R-:W-:Y:S08]  /*cd10*/  HMMA.16816.F32 R180, R4.reuse, R24, RZ ;  /* 0x0000001804b4723c */ /* 0x040ff000000018ff */
[C---:B------:R-:W-:Y:S01]  /*cd20*/  HMMA.16816.F32 R176, R4.reuse, R26, RZ ;  /* 0x0000001a04b0723c */ /* 0x040fe200000018ff */
[----:B------:R-:W-:Y:S07]  /*cd30*/  LDSM.16.M88.4 R24, [R206+0x10000] ;  /* 0x01000000ce18783b */ /* 0x000fee0000000200 */
[----:B------:R-:W-:Y:S01]  /*cd40*/  HMMA.16816.F32 R172, R4, R20, RZ ;  /* 0x0000001404ac723c */ /* 0x000fe200000018ff */
[----:B------:R-:W1:Y:S07]  /*cd50*/  LDSM.16.M88.4 R4, [R210] ;  /* 0x00000000d204783b */ /* 0x000e6e0000000200 */
[C---:B------:R-:W-:Y:S01]  /*cd60*/  HMMA.16816.F32 R196, R8.reuse, R168, R148 ;  /* 0x000000a808c4723c */ /* 0x040fe20000001894 */
[----:B------:R-:W5:Y:S07]  /*cd70*/  LDSM.16.M88.4 R148, [R206+0x11800] ;  /* 0x01180000ce94783b */ /* 0x000f6e0000000200 */
[C---:B------:R-:W-:Y:S01]  /*cd80*/  HMMA.16816.F32 R20, R8.reuse, R170, R16 ;  /* 0x000000aa0814723c */ /* 0x040fe20000001810 */
[----:B------:R-:W1:Y:S07]  /*cd90*/  LDSM.16.M88.4 R168, [R206+0x11000] ;  /* 0x01100000cea8783b */ /* 0x000e6e0000000200 */
[C---:B--2---:R-:W-:Y:S01]  /*cda0*/  HMMA.16816.F32 R16, R8.reuse, R188, R32 ;  /* 0x000000bc0810723c */ /* 0x044fe20000001820 */
[----:B------:R-:W-:Y:S07]  /*cdb0*/  LDSM.16.M88.4 R32, [R205] ;  /* 0x00000000cd20783b */ /* 0x000fee0000000200 */
[C---:B---3--:R-:W-:Y:S08]  /*cdc0*/  HMMA.16816.F32 R28, R8.reuse, R242, R28 ;  /* 0x000000f2081c723c */ /* 0x048ff0000000181c */
[C---:B------:R-:W-:Y:S08]  /*cdd0*/  HMMA.16816.F32 R236, R8.reuse, R190, R184 ;  /* 0x000000be08ec723c */ /* 0x040ff000000018b8 */
[C---:B----4-:R-:W-:Y:S08]  /*cde0*/  HMMA.16816.F32 R184, R8.reuse, R192, R180 ;  /* 0x000000c008b8723c */ /* 0x050ff000000018b4 */
[C---:B------:R-:W-:Y:S01]  /*cdf0*/  HMMA.16816.F32 R180, R8.reuse, R194, R176 ;  /* 0x000000c208b4723c */ /* 0x040fe200000018b0 */
[----:B------:R-:W-:Y:S07]  /*ce00*/  LDSM.16.M88.4 R192, [R205+0x800] ;  /* 0x00080000cdc0783b */ /* 0x000fee0000000200 */
[----:B------:R-:W-:Y:S01]  /*ce10*/  HMMA.16816.F32 R176, R8, R240, R172 ;  /* 0x000000f008b0723c */ /* 0x000fe200000018ac */
[----:B------:R-:W2:Y:S07]  /*ce20*/  LDSM.16.M88.4 R8, [R209] ;  /* 0x00000000d108783b */ /* 0x000eae0000000200 */
[C---:B-1----:R-:W-:Y:S08]  /*ce30*/  HMMA.16816.F32 R172, R4.reuse, R26, R20 ;  /* 0x0000001a04ac723c */ /* 0x042ff00000001814 */
[C---:B------:R-:W-:Y:S08]  /*ce40*/  HMMA.16816.F32 R20, R4.reuse, R228, R16 ;  /* 0x000000e40414723c */ /* 0x040ff00000001810 */
[C---:B-----5:R-:W-:Y:S01]  /*ce50*/  HMMA.16816.F32 R16, R4.reuse, R150, R28 ;  /* 0x000000960410723c */ /* 0x060fe2000000181c */
[----:B------:R-:W1:Y:S07]  /*ce60*/  LDSM.16.M88.4 R28, [R205+0x1000] ;  /* 0x00100000cd1c783b */ /* 0x000e6e0000000200 */
[C---:B------:R-:W-:Y:S01]  /*ce70*/  HMMA.16816.F32 R188, R4.reuse, R24, R196 ;  /* 0x0000001804bc723c */ /* 0x040fe200000018c4 */
[----:B------:R-:W3:Y:S04]  /*ce80*/  LDSM.16.M88.4 R24, [R205+0x1800] ;  /* 0x00180000cd18783b */ /* 0x000ee80000000200 */
[----:B------:R-:W-:Y:S03]  /*ce90*/  LDSM.16.M88.4 R196, [R205+0x2800] ;  /* 0x00280000cdc4783b */ /* 0x000fe60000000200 */
[C---:B------:R-:W-:Y:S08]  /*cea0*/  HMMA.16816.F32 R180, R4.reuse, R170, R180 ;  /* 0x000000aa04b4723c */ /* 0x040ff000000018b4 */
[C---:B------:R-:W-:Y:S01]  /*ceb0*/  HMMA.16816.F32 R176, R4.reuse, R148, R176 ;  /* 0x0000009404b0723c */ /* 0x040fe200000018b0 */
[----:B------:R-:W-:Y:S07]  /*cec0*/  LDSM.16.M88.4 R148, [R200+0x12000] ;  /* 0x01200000c894783b */ /* 0x000fee0000000200 */
[C---:B------:R-:W-:Y:S08]  /*ced0*/  HMMA.16816.F32 R236, R4.reuse, R230, R236 ;  /* 0x000000e604ec723c */ /* 0x040ff000000018ec */
[----:B------:R-:W-:Y:S01]  /*cee0*/  HMMA.16816.F32 R228, R4, R168, R184 ;  /* 0x000000a804e4723c */ /* 0x000fe200000018b8 */
[----:B------:R-:W-:Y:S07]  /*cef0*/  LDSM.16.M88.4 R4, [R207+0x4000] ;  /* 0x00400000cf04783b */ /* 0x000fee0000000200 */
[C---:B--2---:R-:W-:Y:S01]  /*cf00*/  HMMA.16816.F32 R168, R8.reuse, R34, R172 ;  /* 0x0000002208a8723c */ /* 0x044fe200000018ac */
[----:B------:R-:W2:Y:S07]  /*cf10*/  LDSM.16.M88.4 R172, [R200+0x12800] ;  /* 0x01280000c8ac783b */ /* 0x000eae0000000200 */
[C---:B------:R-:W-:Y:S08]  /*cf20*/  HMMA.16816.F32 R184, R8.reuse, R32, R188 ;  /* 0x0000002008b8723c */ /* 0x040ff000000018bc */
[C---:B------:R-:W-:Y:S01]  /*cf30*/  HMMA.16816.F32 R32, R8.reuse, R192, R20 ;  /* 0x000000c00820723c */ /* 0x040fe20000001814 */
[----:B------:R-:W-:Y:S07]  /*cf40*/  LDSM.16.M88.4 R20, [R200+0x13800] ;  /* 0x01380000c814783b */ /* 0x000fee0000000200 */
[C---:B-1----:R-:W-:Y:S08]  /*cf50*/  HMMA.16816.F32 R188, R8.reuse, R30, R180 ;  /* 0x0000001e08bc723c */ /* 0x042ff000000018b4 */
[C---:B---3--:R-:W-:Y:S08]  /*cf60*/  HMMA.16816.F32 R180, R8.reuse, R24, R176 ;  /* 0x0000001808b4723c */ /* 0x048ff000000018b0 */
[C---:B------:R-:W-:Y:S01]  /*cf70*/  HMMA.16816.F32 R16, R8.reuse, R26, R16 ;  /* 0x0000001a0810723c */ /* 0x040fe20000001810 */
[----:B------:R-:W1:Y:S07]  /*cf80*/  LDSM.16.M88.4 R24, [R200+0x13000] ;  /* 0x01300000c818783b */ /* 0x000e6e0000000200 */
[C---:B------:R-:W-:Y:S08]  /*cf90*/  HMMA.16816.F32 R228, R8.reuse, R28, R228 ;  /* 0x0000001c08e4723c */ /* 0x040ff000000018e4 */
[----:B------:R-:W-:Y:S01]  /*cfa0*/  HMMA.16816.F32 R236, R8, R194, R236 ;  /* 0x000000c208ec723c */ /* 0x000fe200000018ec */
[----:B------:R-:W-:Y:S04]  /*cfb0*/  LDSM.16.M88.4 R8, [R208+0x4000] ;  /* 0x00400000d008783b */ /* 0x000fe80000000200 */
[----:B------:R-:W-:Y:S03]  /*cfc0*/  LDSM.16.M88.4 R192, [R206+0x12800] ;  /* 0x01280000cec0783b */ /* 0x000fe60000000200 */
[C---:B--2---:R-:W-:Y:S01]  /*cfd0*/  HMMA.16816.F32 R28, R4.reuse, R172, R32 ;  /* 0x000000ac041c723c */ /* 0x044fe20000001820 */
[----:B------:R-:W2:Y:S07]  /*cfe0*/  LDSM.16.M88.4 R32, [R223] ;  /* 0x00000000df20783b */ /* 0x000eae0000000200 */
[C---:B------:R-:W-:Y:S08]  /*cff0*/  HMMA.16816.F32 R184, R4.reuse, R148, R184 ;  /* 0x0000009404b8723c */ /* 0x040ff000000018b8 */
[C---:B------:R-:W-:Y:S01]  /*d000*/  HMMA.16816.F32 R148, R4.reuse, R150, R168 ;  /* 0x000000960494723c */ /* 0x040fe200000018a8 */
[----:B------:R-:W-:Y:S07]  /*d010*/  LDSM.16.M88.4 R168, [R222] ;  /* 0x00000000dea8783b */ /* 0x000fee0000000200 */
[C---:B-1----:R-:W-:Y:S08]  /*d020*/  HMMA.16816.F32 R228, R4.reuse, R24, R228 ;  /* 0x0000001804e4723c */ /* 0x042ff000000018e4 */
[C---:B------:R-:W-:Y:S01]  /*d030*/  HMMA.16816.F32 R188, R4.reuse, R26, R188 ;  /* 0x0000001a04bc723c */ /* 0x040fe200000018bc */
[----:B------:R-:W1:Y:S07]  /*d040*/  LDSM.16.M88.4 R24, [R221] ;  /* 0x00000000dd18783b */ /* 0x000e6e0000000200 */
[C---:B------:R-:W-:Y:S08]  /*d050*/  HMMA.16816.F32 R180, R4.reuse, R20, R180 ;  /* 0x0000001404b4723c */ /* 0x040ff000000018b4 */
[C---:B------:R-:W-:Y:S01]  /*d060*/  HMMA.16816.F32 R16, R4.reuse, R22, R16 ;  /* 0x000000160410723c */ /* 0x040fe20000001810 */
[----:B------:R-:W3:Y:S07]  /*d070*/  LDSM.16.M88.4 R20, [R220] ;  /* 0x00000000dc14783b */ /* 0x000eee0000000200 */
[----:B------:R-:W-:Y:S01]  /*d080*/  HMMA.16816.F32 R236, R4, R174, R236 ;  /* 0x000000ae04ec723c */ /* 0x000fe200000018ec */
[----:B------:R-:W-:Y:S07]  /*d090*/  LDSM.16.M88.4 R4, [R210+0x4000] ;  /* 0x00400000d204783b */ /* 0x000fee0000000200 */
        /* <DEDUP_REMOVED lines=9> */
[C---:B------:R-:W-:Y:S08]  /*d130*/  HMMA.16816.F32 R28, R8.reuse, R168, R28 ;  /* 0x000000a8081c723c */ /* 0x040ff0000000181c */
[----:B------:R-:W-:Y:S01]  /*d140*/  HMMA.16816.F32 R236, R8, R170, R236 ;  /* 0x000000aa08ec723c */ /* 0x000fe200000018ec */
[----:B------:R-:W-:Y:S04]  /*d150*/  LDSM.16.M88.4 R8, [R209+0x4000] ;  /* 0x00400000d108783b */ /* 0x000fe80000000200 */
[----:B------:R-:W4:Y:S03]  /*d160*/  LDSM.16.M88.4 R168, [R205+0x2000] ;  /* 0x00200000cda8783b */ /* 0x000f260000000200 */
[C---:B--2---:R-:W-:Y:S08]  /*d170*/  HMMA.16816.F32 R184, R4.reuse, R32, R184 ;  /* 0x0000002004b8723c */ /* 0x044ff000000018b8 */
[C---:B------:R-:W-:Y:S01]  /*d180*/  HMMA.16816.F32 R176, R4.reuse, R34, R148 ;  /* 0x0000002204b0723c */ /* 0x040fe20000001894 */
[----:B------:R-:W2:Y:S04]  /*d190*/  LDSM.16.M88.4 R148, [R205+0x3000] ;  /* 0x00300000cd94783b */ /* 0x000ea80000000200 */
[----:B------:R-:W5:Y:S03]  /*d1a0*/  LDSM.16.M88.4 R32, [R205+0x3800] ;  /* 0x00380000cd20783b */ /* 0x000f660000000200 */
[C---:B------:R-:W-:Y:S08]  /*d1b0*/  HMMA.16816.F32 R172, R4.reuse, R192, R28 ;  /* 0x000000c004ac723c */ /* 0x040ff0000000181c */
[C---:B------:R-:W-:Y:S08]  /*d1c0*/  HMMA.16816.F32 R236, R4.reuse, R194, R236 ;  /* 0x000000c204ec723c */ /* 0x040ff000000018ec */
[C---:B-1----:R-:W-:Y:S08]  /*d1d0*/  HMMA.16816.F32 R192, R4.reuse, R24, R228 ;  /* 0x0000001804c0723c */ /* 0x042ff000000018e4 */
[C---:B------:R-:W-:Y:S01]  /*d1e0*/  HMMA.16816.F32 R188, R4.reuse, R26, R188 ;  /* 0x0000001a04bc723c */ /* 0x040fe200000018bc */
[----:B------:R-:W-:Y:S07]  /*d1f0*/  LDSM.16.M88.4 R24, [R200+0x14000] ;  /* 0x01400000c818783b */ /* 0x000fee0000000200 */
[C---:B---3--:R-:W-:Y:S08]  /*d200*/  HMMA.16816.F32 R180, R4.reuse, R20, R180 ;  /* 0x0000001404b4723c */ /* 0x048ff000000018b4 */
[----:B------:R-:W-:Y:S01]  /*d210*/  HMMA.16816.F32 R28, R4, R22, R16 ;  /* 0x00000016041c723c */ /* 0x000fe20000001810 */
[----:B------:R-:W1:Y:S07]  /*d220*/  LDSM.16.M88.4 R4, [R207+0x8000] ;  /* 0x00800000cf04783b */ /* 0x000e6e0000000200 */
[C---:B----4-:R-:W-:Y:S01]  /*d230*/  HMMA.16816.F32 R20, R8.reuse, R168, R184 ;  /* 0x000000a80814723c */ /* 0x050fe200000018b8 */
[----:B------:R-:W3:Y:S07]  /*d240*/  LDSM.16.M88.4 R184, [R200+0x14800] ;  /* 0x01480000c8b8783b */ /* 0x000eee0000000200 */
[C---:B------:R-:W-:Y:S01]  /*d250*/  HMMA.16816.F32 R16, R8.reuse, R170, R176 ;  /* 0x000000aa0810723c */ /* 0x040fe200000018b0 */
[----:B------:R-:W4:Y:S07]  /*d260*/  LDSM.16.M88.4 R176, [R200+0x15800] ;  /* 0x01580000c8b0783b */ /* 0x000f2e0000000200 */
[C---:B------:R-:W-:Y:S08]  /*d270*/  HMMA.16816.F32 R168, R8.reuse, R196, R172 ;  /* 0x000000c408a8723c */ /* 0x040ff000000018ac */
[C---:B------:R-:W-:Y:S08]  /*d280*/  HMMA.16816.F32 R228, R8.reuse, R198, R236 ;  /* 0x000000c608e4723c */ /* 0x040ff000000018ec */
[C---:B--2---:R-:W-:Y:S08]  /*d290*/  HMMA.16816.F32 R196, R8.reuse, R148, R192 ;  /* 0x0000009408c4723c */ /* 0x044ff000000018c0 */
[C---:B------:R-:W-:Y:S08]  /*d2a0*/  HMMA.16816.F32 R192, R8.reuse, R150, R188 ;  /* 0x0000009608c0723c */ /* 0x040ff000000018bc */
[C---:B-----5:R-:W-:Y:S01]  /*d2b0*/  HMMA.16816.F32 R188, R8.reuse, R32, R180 ;  /* 0x0000002008bc723c */ /* 0x060fe200000018b4 */
[----:B------:R-:W-:Y:S07]  /*d2c0*/  LDSM.16.M88.4 R180, [R200+0x15000] ;  /* 0x01500000c8b4783b */ /* 0x000fee0000000200 */
[----:B------:R-:W-:Y:S01]  /*d2d0*/  HMMA.16816.F32 R172, R8, R34, R28 ;  /* 0x0000002208ac723c */ /* 0x000fe2000000181c */
[----:B------:R-:W-:Y:S04]  /*d2e0*/  LDSM.16.M88.4 R8, [R208+0x8000] ;  /* 0x00800000d008783b */ /* 0x000fe80000000200 */
[----:B------:R-:W2:Y:S03]  /*d2f0*/  LDSM.16.M88.4 R32, [R219] ;  /* 0x00000000db20783b */ /* 0x000ea60000000200 */
[C---:B-1----:R-:W-:Y:S01]  /*d300*/  HMMA.16816.F32 R148, R4.reuse, R24, R20 ;  /* 0x000000180494723c */ /* 0x042fe20000001814 */
[----:B------:R-:W1:Y:S07]  /*d310*/  LDSM.16.M88.4 R28, [R218] ;  /* 0x00000000da1c783b */ /* 0x000e6e0000000200 */
[C---:B------:R-:W-:Y:S08]  /*d320*/  HMMA.16816.F32 R24, R4.reuse, R26, R16 ;  /* 0x0000001a0418723c */ /* 0x040ff00000001810 */
[C---:B---3--:R-:W-:Y:S08]  /*d330*/  HMMA.16816.F32 R20, R4.reuse, R184, R168 ;  /* 0x000000b80414723c */ /* 0x048ff000000018a8 */
[C---:B------:R-:W-:Y:S01]  /*d340*/  HMMA.16816.F32 R16, R4.reuse, R186, R228 ;  /* 0x000000ba0410723c */ /* 0x040fe200000018e4 */
[----:B------:R-:W3:Y:S04]  /*d350*/  LDSM.16.M88.4 R184, [R217] ;  /* 0x00000000d9b8783b */ /* 0x000ee80000000200 */
[----:B------:R-:W-:Y:S03]  /*d360*/  LDSM.16.M88.4 R228, [R205+0x5800] ;  /* 0x00580000cde4783b */ /* 0x000fe60000000200 */
[C---:B----4-:R-:W-:Y:S08]  /*d370*/  HMMA.16816.F32 R188, R4.reuse, R176, R188 ;  /* 0x000000b004bc723c */ /* 0x050ff000000018bc */
[----:B------:R-:W-:Y:S01]  /*d380*/  HMMA.16816.F32 R172, R4, R178, R172 ;  /* 0x000000b204ac723c */ /* 0x000fe200000018ac */
[----:B------:R-:W4:Y:S07]  /*d390*/  LDSM.16.M88.4 R176, [R216] ;  /* 0x00000000d8b0783b */ /* 0x000f2e0000000200 */
[----:B--2---:R-:W-:Y:S08]  /*d3a0*/  HMMA.16816.F32 R168, R8, R32, R148 ;  /* 0x0000002008a8723c */ /* 0x004ff00000001894 */
[C---:B------:R-:W-:Y:S08]  /*d3b0*/  HMMA.16816.F32 R196, R4.reuse, R180, R196 ;  /* 0x000000b404c4723c */ /* 0x040ff000000018c4 */
[----:B------:R-:W-:Y:S01]  /*d3c0*/  HMMA.16816.F32 R192, R4, R182, R192 ;  /* 0x000000b604c0723c */ /* 0x000fe200000018c0 */
[----:B------:R-:W-:Y:S04]  /*d3d0*/  LDSM.16.M88.4 R4, [R210+0x8000] ;  /* 0x00800000d204783b */ /* 0x000fe80000000200 */
[----:B------:R-:W-:Y:S03]  /*d3e0*/  LDSM.16.M88.4 R180, [R206+0x15000] ;  /* 0x01500000ceb4783b */ /* 0x000fe60000000200 */
[C---:B------:R-:W-:Y:S01]  /*d3f0*/  HMMA.16816.F32 R148, R8.reuse, R34, R24 ;  /* 0x000000220894723c */ /* 0x040fe20000001818 */
[----:B------:R-:W2:Y:S07]  /*d400*/  LDSM.16.M88.4 R24, [R206+0x14000] ;  /* 0x01400000ce18783b */ /* 0x000eae0000000200 */
[C---:B-1----:R-:W-:Y:S01]  /*d410*/  HMMA.16816.F32 R32, R8.reuse, R28, R20 ;  /* 0x0000001c0820723c */ /* 0x042fe20000001814 */
[----:B------:R-:W1:Y:S07]  /*d420*/  LDSM.16.M88.4 R20, [R206+0x14800] ;  /* 0x01480000ce14783b */ /* 0x000e6e0000000200 */
[C---:B------:R-:W-:Y:S08]  /*d430*/  HMMA.16816.F32 R16, R8.reuse, R30, R16 ;  /* 0x0000001e0810723c */ /* 0x040ff00000001810 */
[C---:B---3--:R-:W-:Y:S08]  /*d440*/  HMMA.16816.F32 R28, R8.reuse, R184, R196 ;  /* 0x000000b8081c723c */ /* 0x048ff000000018c4 */
[C---:B------:R-:W-:Y:S01]  /*d450*/  HMMA.16816.F32 R192, R8.reuse, R186, R192 ;  /* 0x000000ba08c0723c */ /* 0x040fe200000018c0 */
[----:B------:R-:W3:Y:S07]  /*d460*/  LDSM.16.M88.4 R184, [R206+0x15800] ;  /* 0x01580000ceb8783b */ /* 0x000eee0000000200 */
[C---:B----4-:R-:W-:Y:S08]  /*d470*/  HMMA.16816.F32 R188, R8.reuse, R176, R188 ;  /* 0x000000b008bc723c */ /* 0x050ff000000018bc */
[----:B------:R-:W-:Y:S01]  /*d480*/  HMMA.16816.F32 R176, R8, R178, R172 ;  /* 0x000000b208b0723c */ /* 0x000fe200000018ac */
[----:B------:R-:W-:Y:S07]  /*d490*/  LDSM.16.M88.4 R8, [R209+0x8000] ;  /* 0x00800000d108783b */ /* 0x000fee0000000200 */
[C---:B--2---:R-:W-:Y:S08]  /*d4a0*/  HMMA.16816.F32 R172, R4.reuse, R24, R168 ;  /* 0x0000001804ac723c */ /* 0x044ff000000018a8 */
[C---:B------:R-:W-:Y:S01]  /*d4b0*/  HMMA.16816.F32 R168, R4.reuse, R26, R148 ;  /* 0x0000001a04a8723c */ /* 0x040fe20000001894 */
[----:B------:R-:W2:Y:S07]  /*d4c0*/  LDSM.16.M88.4 R24, [R205+0x4000] ;  /* 0x00400000cd18783b */ /* 0x000eae0000000200 */
[C---:B-1----:R-:W-:Y:S01]  /*d4d0*/  HMMA.16816.F32 R148, R4.reuse, R20, R32 ;  /* 0x000000140494723c */ /* 0x042fe20000001820 */
[----:B------:R-:W-:Y:S07]  /*d4e0*/  LDSM.16.M88.4 R32, [R205+0x5000] ;  /* 0x00500000cd20783b */ /* 0x000fee0000000200 */
[C---:B------:R-:W-:Y:S01]  /*d4f0*/  HMMA.16816.F32 R16, R4.reuse, R22, R16 ;  /* 0x000000160410723c */ /* 0x040fe20000001810 */
[----:B------:R-:W1:Y:S07]  /*d500*/  LDSM.16.M88.4 R20, [R205+0x4800] ;  /* 0x00480000cd14783b */ /* 0x000e6e0000000200 */
[C---:B------:R-:W-:Y:S08]  /*d510*/  HMMA.16816.F32 R28, R4.reuse, R180, R28 ;  /* 0x000000b4041c723c */ /* 0x040ff0000000181c */
[C---:B------:R-:W-:Y:S08]  /*d520*/  HMMA.16816.F32 R180, R4.reuse, R182, R192 ;  /* 0x000000b604b4723c */ /* 0x040ff000000018c0 */
[C---:B---3--:R-:W-:Y:S08]  /*d530*/  HMMA.16816.F32 R188, R4.reuse, R184, R188 ;  /* 0x000000b804bc723c */ /* 0x048ff000000018bc */
[----:B------:R-:W-:Y:S01]  /*d540*/  HMMA.16816.F32 R184, R4, R186, R176 ;  /* 0x000000ba04b8723c */ /* 0x000fe200000018b0 */
[----:B------:R-:W-:Y:S04]  /*d550*/  LDSM.16.M88.4 R4, [R207+0xc000] ;  /* 0x00c00000cf04783b */ /* 0x000fe80000000200 */
[----:B------:R-:W3:Y:S03]  /*d560*/  LDSM.16.M88.4 R176, [R200+0x16000] ;  /* 0x01600000c8b0783b */ /* 0x000ee60000000200 */
[C---:B--2---:R-:W-:Y:S01]  /*d570*/  HMMA.16816.F32 R196, R8.reuse, R26, R168 ;  /* 0x0000001a08c4723c */ /* 0x044fe200000018a8 */
[----:B------:R-:W2:Y:S07]  /*d580*/  LDSM.16.M88.4 R168, [R200+0x16800] ;  /* 0x01680000c8a8783b */ /* 0x000eae0000000200 */
[C---:B------:R-:W-:Y:S01]  /*d590*/  HMMA.16816.F32 R236, R8.reuse, R24, R172 ;  /* 0x0000001808ec723c */ /* 0x040fe200000018ac */
[----:B------:R-:W4:Y:S07]  /*d5a0*/  LDSM.16.M88.4 R24, [R200+0x17000] ;  /* 0x01700000c818783b */ /* 0x000f2e0000000200 */
[C---:B-1----:R-:W-:Y:S08]  /*d5b0*/  HMMA.16816.F32 R192, R8.reuse, R20, R148 ;  /* 0x0000001408c0723c */ /* 0x042ff00000001894 */
[C---:B------:R-:W-:Y:S01]  /*d5c0*/  HMMA.16816.F32 R172, R8.reuse, R22, R16 ;  /* 0x0000001608ac723c */ /* 0x040fe20000001810 */
[----:B------:R-:W1:Y:S07]  /*d5d0*/  LDSM.16.M88.4 R20, [R200+0x17800] ;  /* 0x01780000c814783b */ /* 0x000e6e0000000200 */
[C---:B------:R-:W-:Y:S08]  /*d5e0*/  HMMA.16816.F32 R148, R8.reuse, R32, R28 ;  /* 0x000000200894723c */ /* 0x040ff0000000181c */
[C---:B------:R-:W-:Y:S08]  /*d5f0*/  HMMA.16816.F32 R32, R8.reuse, R34, R180 ;  /* 0x000000220820723c */ /* 0x040ff000000018b4 */
[----:B------:R-:W-:Y:S01]  /*d600*/  HMMA.16816.F32 R28, R8, R228, R188 ;  /* 0x000000e4081c723c */ /* 0x000fe200000018bc */
[----:B------:R-:W-:Y:S07]  /*d610*/  LDSM.16.M88.4 R188, [R215] ;  /* 0x00000000d7bc783b */ /* 0x000fee0000000200 */
[C---:B---3--:R-:W-:Y:S08]  /*d620*/  HMMA.16816.F32 R180, R4.reuse, R176, R236 ;  /* 0x000000b004b4723c */ /* 0x048ff000000018ec */
[C---:B------:R-:W-:Y:S08]  /*d630*/  HMMA.16816.F32 R196, R4.reuse, R178, R196 ;  /* 0x000000b204c4723c */ /* 0x040ff000000018c4 */
[C---:B--2---:R-:W-:Y:S08]  /*d640*/  HMMA.16816.F32 R192, R4.reuse, R168, R192 ;  /* 0x000000a804c0723c */ /* 0x044ff000000018c0 */
[----:B------:R-:W-:Y:S08]  /*d650*/  HMMA.16816.F32 R176, R4, R170, R172 ;  /* 0x000000aa04b0723c */ /* 0x000ff000000018ac */
[----:B------:R-:W-:Y:S01]  /*d660*/  HMMA.16816.F32 R16, R8, R230, R184 ;  /* 0x000000e60810723c */ /* 0x000fe200000018b8 */
[----:B------:R-:W2:Y:S04]  /*d670*/  LDSM.16.M88.4 R8, [R208+0xc000] ;  /* 0x00c00000d008783b */ /* 0x000ea80000000200 */
[----:B------:R-:W3:Y:S03]  /*d680*/  LDSM.16.M88.4 R184, [R214] ;  /* 0x00000000d6b8783b */ /* 0x000ee60000000200 */
[C---:B----4-:R-:W-:Y:S08]  /*d690*/  HMMA.16816.F32 R168, R4.reuse, R26, R32 ;  /* 0x0000001a04a8723c */ /* 0x050ff00000001820 */
[C---:B-1----:R-:W-:Y:S01]  /*d6a0*/  HMMA.16816.F32 R32, R4.reuse, R20, R28 ;  /* 0x000000140420723c */ /* 0x042fe2000000181c */
[----:B------:R-:W1:Y:S07]  /*d6b0*/  LDSM.16.M88.4 R28, [R213] ;  /* 0x00000000d51c783b */ /* 0x000e6e0000000200 */
[C---:B------:R-:W-:Y:S01]  /*d6c0*/  HMMA.16816.F32 R172, R4.reuse, R24, R148 ;  /* 0x0000001804ac723c */ /* 0x040fe20000001894 */
[----:B------:R-:W4:Y:S04]  /*d6d0*/  LDSM.16.M88.4 R24, [R212] ;  /* 0x00000000d418783b */ /* 0x000f280000000200 */
[----:B------:R-:W-:Y:S03]  /*d6e0*/  LDSM.16.M88.4 R148, [R206+0x16000] ;  /* 0x01600000ce94783b */ /* 0x000fe60000000200 */
[----:B------:R-:W-:Y:S01]  /*d6f0*/  HMMA.16816.F32 R20, R4, R22, R16 ;  /* 0x000000160414723c */ /* 0x000fe20000001810 */
[----:B------:R-:W5:Y:S07]  /*d700*/  LDSM.16.M88.4 R4, [R210+0xc000] ;  /* 0x00c00000d204783b */ /* 0x000f6e0000000200 */
[C---:B--2---:R-:W-:Y:S08]  /*d710*/  HMMA.16816.F32 R16, R8.reuse, R188, R180 ;  /* 0x000000bc0810723c */ /* 0x044ff000000018b4 */
[C---:B------:R-:W-:Y:S08]  /*d720*/  HMMA.16816.F32 R196, R8.reuse, R190, R196 ;  /* 0x000000be08c4723c */ /* 0x040ff000000018c4 */
[C---:B---3--:R-:W-:Y:S08]  /*d730*/  HMMA.16816.F32 R192, R8.reuse, R184, R192 ;  /* 0x000000b808c0723c */ /* 0x048ff000000018c0 */
[C---:B------:R-:W-:Y:S01]  /*d740*/  HMMA.16816.F32 R180, R8.reuse, R186, R176 ;  /* 0x000000ba08b4723c */ /* 0x040fe200000018b0 */
[----:B------:R-:W2:Y:S07]  /*d750*/  LDSM.16.M88.4 R184, [R206+0x16800] ;  /* 0x01680000ceb8783b */ /* 0x000eae0000000200 */
[C---:B-1----:R-:W-:Y:S08]  /*d760*/  HMMA.16816.F32 R188, R8.reuse, R28, R172 ;  /* 0x0000001c08bc723c */ /* 0x042ff000000018ac */
[C---:B----4-:R-:W-:Y:S01]  /*d770*/  HMMA.16816.F32 R172, R8.reuse, R24, R32 ;  /* 0x0000001808ac723c */ /* 0x050fe20000001820 */
[----:B------:R-:W1:Y:S07]  /*d780*/  LDSM.16.M88.4 R32, [R206+0x17800] ;  /* 0x01780000ce20783b */ /* 0x000e6e0000000200 */
[C---:B------:R-:W-:Y:S01]  /*d790*/  HMMA.16816.F32 R176, R8.reuse, R30, R168 ;  /* 0x0000001e08b0723c */ /* 0x040fe200000018a8 */
[----:B------:R-:W3:Y:S04]  /*d7a0*/  LDSM.16.M88.4 R28, [R206+0x17000] ;  /* 0x01700000ce1c783b */ /* 0x000ee80000000200 */
[----:B------:R-:W-:Y:S03]  /*d7b0*/  LDSM.16.M88.4 R168, [R205+0x6800] ;  /* 0x00680000cda8783b */ /* 0x000fe60000000200 */
[----:B------:R-:W-:Y:S01]  /*d7c0*/  HMMA.16816.F32 R228, R8, R26, R20 ;  /* 0x0000001a08e4723c */ /* 0x000fe20000001814 */
[----:B------:R-:W-:Y:S04]  /*d7d0*/  LDSM.16.M88.4 R8, [R209+0xc000] ;  /* 0x00c00000d108783b */ /* 0x000fe80000000200 */
[----:B------:R-:W4:Y:S03]  /*d7e0*/  LDSM.16.M88.4 R24, [R205+0x6000] ;  /* 0x00600000cd18783b */ /* 0x000f260000000200 */
[C---:B-----5:R-:W-:Y:S08]  /*d7f0*/  HMMA.16816.F32 R20, R4.reuse, R148, R16 ;  /* 0x000000940414723c */ /* 0x060ff00000001810 */
[C---:B------:R-:W-:Y:S08]  /*d800*/  HMMA.16816.F32 R16, R4.reuse, R150, R196 ;  /* 0x000000960410723c */ /* 0x040ff000000018c4 */
[C---:B--2---:R-:W-:Y:S08]  /*d810*/  HMMA.16816.F32 R148, R4.reuse, R184, R192 ;  /* 0x000000b80494723c */ /* 0x044ff000000018c0 */
[C---:B-1----:R-:W-:Y:S01]  /*d820*/  HMMA.16816.F32 R192, R4.reuse, R32, R172 ;  /* 0x0000002004c0723c */ /* 0x042fe200000018ac */
[----:B------:R-:W1:Y:S07]  /*d830*/  LDSM.16.M88.4 R172, [R205+0x7000] ;  /* 0x00700000cdac783b */ /* 0x000e6e0000000200 */
[C---:B------:R-:W-:Y:S08]  /*d840*/  HMMA.16816.F32 R184, R4.reuse, R186, R180 ;  /* 0x000000ba04b8723c */ /* 0x040ff000000018b4 */
[C---:B---3--:R-:W-:Y:S08]  /*d850*/  HMMA.16816.F32 R196, R4.reuse, R30, R176 ;  /* 0x0000001e04c4723c */ /* 0x048ff000000018b0 */
[----:B------:R-:W-:Y:S01]  /*d860*/  HMMA.16816.F32 R176, R4, R34, R228 ;  /* 0x0000002204b0723c */ /* 0x000fe200000018e4 */
[----:B------:R-:W2:Y:S01]  /*d870*/  LDSM.16.M88.4 R32, [R205+0x7800] ;  /* 0x00780000cd20783b */ /* 0x000ea20000000200 */
[----:B------:R-:W-:-:S06]  /*d880*/  DEPBAR.LE SB0, 0x0 ;  /* 0x000080000000791a */ /* 0x000fcc0000000000 */
[C---:B----4-:R-:W-:Y:S08]  /*d890*/  HMMA.16816.F32 R180, R8.reuse, R24, R20 ;  /* 0x0000001808b4723c */ /* 0x050ff00000001814 */
[----:B------:R-:W-:Y:S08]  /*d8a0*/  HMMA.16816.F32 R16, R8, R26, R16 ;  /* 0x0000001a0810723c */ /* 0x000ff00000001810 */
[----:B------:R-:W-:Y:S08]  /*d8b0*/  HMMA.16816.F32 R188, R4, R28, R188 ;  /* 0x0000001c04bc723c */ /* 0x000ff000000018bc */
[----:B------:R-:W-:Y:S01]  /*d8c0*/  HMMA.16816.F32 R4, R8, R168, R148 ;  /* 0x000000a80804723c */ /* 0x000fe20000001894 */
[----:B------:R-:W-:Y:S01]  /*d8d0*/  FSEL R28, R181, -INF , !P0 ;  /* 0xff800000b51c7808 */ /* 0x000fe20004000000 */
[----:B------:R-:W-:Y:S01]  /*d8e0*/  BAR.SYNC.DEFER_BLOCKING 0x0 ;  /* 0x0000000000007b1d */ /* 0x000fe20000010000 */
[----:B------:R-:W-:-:S02]  /*d8f0*/  ISETP.GE.AND P0, PT, R2, R14, PT ;  /* 0x0000000e0200720c */ /* 0x000fc40003f06270 */
[----:B------:R-:W-:Y:S02]  /*d900*/  FSEL R31, R183, -INF , !P2 ;  /* 0xff800000b71f7808 */ /* 0x000fe40005000000 */
[----:B------:R-:W-:Y:S01]  /*d910*/  IADD3 R2, R0, 0x10, RZ ;  /* 0x0000001000027810 */ /* 0x000fe20007ffe0ff */
[C---:B------:R-:W-:Y:S01]  /*d920*/  HMMA.16816.F32 R20, R8.reuse, R170, R184 ;  /* 0x000000aa0814723c */ /* 0x040fe200000018b8 */
[----:B------:R-:W-:Y:S02]  /*d930*/  FSEL R29, R16, -INF , !P1 ;  /* 0xff800000101d7808 */ /* 0x000fe40004800000 */
[CC--:B------:R-:W-:Y:S02]  /*d940*/  ISETP.GE.AND P2, PT, R3.reuse, R13.reuse, PT ;  /* 0x0000000d0300720c */ /* 0x0c0fe40003f46270 */
[----:B------:R-:W-:Y:S02]  /*d950*/  ISETP.GE.AND P1, PT, R3, R14, PT ;  /* 0x0000000e0300720c */ /* 0x000fe40003f26270 */
[----:B------:R-:W-:Y:S01]  /*d960*/  FSEL R149, R18, -INF , !P0 ;  /* 0xff80000012957808 */ /* 0x000fe20004000000 */
[----:B-1----:R-:W-:Y:S01]  /*d970*/  HMMA.16816.F32 R24, R8, R172, R188 ;  /* 0x000000ac0818723c */ /* 0x002fe200000018bc */
[----:B------:R-:W-:-:S02]  /*d980*/  ISETP.GE.AND P0, PT, R2, R13, PT ;  /* 0x0000000d0200720c */ /* 0x000fc40003f06270 */
[----:B------:R-:W-:Y:S02]  /*d990*/  FSEL R30, R17, -INF , !P2 ;  /* 0xff800000111e7808 */ /* 0x000fe40005000000 */
[----:B------:R-:W-:Y:S02]  /*d9a0*/  FSEL R150, R19, -INF , !P1 ;  /* 0xff80000013967808 */ /* 0x000fe40004800000 */
[----:B------:R-:W-:Y:S01]  /*d9b0*/  IADD3 R3, R0, 0x11, RZ ;  /* 0x0000001100037810 */ /* 0x000fe20007ffe0ff */
[----:B------:R-:W-:Y:S01]  /*d9c0*/  HMMA.16816.F32 R16, R8, R174, R196 ;  /* 0x000000ae0810723c */ /* 0x000fe200000018c4 */
        /* <DEDUP_REMOVED lines=9> */
[CC--:B------:R-:W-:Y:S01]  /*da60*/  ISETP.GE.AND P2, PT, R2.reuse, R13.reuse, PT ;  /* 0x0000000d0200720c */ /* 0x0c0fe20003f46270 */
[C---:B--2---:R-:W-:Y:S01]  /*da70*/  HMMA.16816.F32 R4, R8.reuse, R32, R192 ;  /* 0x000000200804723c */ /* 0x044fe200000018c0 */
        /* <DEDUP_REMOVED lines=13> */
[-C--:B------:R-:W-:Y:S02]  /*db50*/  ISETP.GE.AND P2, PT, R2, R13.reuse, PT ;  /* 0x0000000d0200720c */ /* 0x080fe40003f46270 */
[----:B------:R-:W-:Y:S02]  /*db60*/  FSEL R244, R24, -INF , !P1 ;  /* 0xff80000018f47808 */ /* 0x000fe40004800000 */
[----:B------:R-:W-:Y:S02]  /*db70*/  FSEL R198, R26, -INF , !P0 ;  /* 0xff8000001ac67808 */ /* 0x000fe40004000000 */
[----:B------:R-:W-:Y:S02]  /*db80*/  ISETP.GE.AND P1, PT, R2, R14, PT ;  /* 0x0000000e0200720c */ /* 0x000fe40003f26270 */
[----:B------:R-:W-:-:S02]  /*db90*/  ISETP.GE.AND P0, PT, R3, R13, PT ;  /* 0x0000000d0300720c */ /* 0x000fc40003f06270 */
[----:B------:R-:W-:Y:S02]  /*dba0*/  IADD3 R2, R0, 0x29, RZ ;  /* 0x0000002900027810 */ /* 0x000fe40007ffe0ff */
[----:B------:R-:W-:Y:S02]  /*dbb0*/  FSEL R245, R25, -INF , !P2 ;  /* 0xff80000019f57808 */ /* 0x000fe40005000000 */
[----:B------:R-:W-:Y:S02]  /*dbc0*/  ISETP.GE.AND P2, PT, R3, R14, PT ;  /* 0x0000000e0300720c */ /* 0x000fe40003f46270 */
[----:B------:R-:W-:Y:S02]  /*dbd0*/  FSEL R229, R27, -INF , !P1 ;  /* 0xff8000001be57808 */ /* 0x000fe40004800000 */
[----:B------:R-:W-:Y:S02]  /*dbe0*/  FSEL R248, R16, -INF , !P0 ;  /* 0xff80000010f87808 */ /* 0x000fe40004000000 */
[----:B------:R-:W-:-:S02]  /*dbf0*/  ISETP.GE.AND P1, PT, R2, R13, PT ;  /* 0x0000000d0200720c */ /* 0x000fc40003f26270 */
[----:B------:R-:W-:Y:S02]  /*dc00*/  ISETP.GE.AND P0, PT, R2, R14, PT ;  /* 0x0000000e0200720c */ /* 0x000fe40003f06270 */
[C---:B------:R-:W-:Y:S02]  /*dc10*/  IADD3 R3, R0.reuse, 0x30, RZ ;  /* 0x0000003000037810 */ /* 0x040fe40007ffe0ff */
[----:B------:R-:W-:Y:S02]  /*dc20*/  IADD3 R2, R0, 0x31, RZ ;  /* 0x0000003100027810 */ /* 0x000fe40007ffe0ff */
[----:B------:R-:W-:Y:S02]  /*dc30*/  FSEL R199, R18, -INF , !P2 ;  /* 0xff80000012c77808 */ /* 0x000fe40005000000 */
[----:B------:R-:W-:Y:S02]  /*dc40*/  ISETP.GE.AND P2, PT, R3, R13, PT ;  /* 0x0000000d0300720c */ /* 0x000fe40003f46270 */
[----:B------:R-:W-:-:S02]  /*dc50*/  FSEL R246, R17, -INF , !P1 ;  /* 0xff80000011f67808 */ /* 0x000fc40004800000 */
[----:B------:R-:W-:Y:S02]  /*dc60*/  FSEL R228, R19, -INF , !P0 ;  /* 0xff80000013e47808 */ /* 0x000fe40004000000 */
[-C--:B------:R-:W-:Y:S02]  /*dc70*/  ISETP.GE.AND P1, PT, R3, R14.reuse, PT ;  /* 0x0000000e0300720c */ /* 0x080fe40003f26270 */
[----:B------:R-:W-:Y:S02]  /*dc80*/  ISETP.GE.AND P0, PT, R2, R13, PT ;  /* 0x0000000d0200720c */ /* 0x000fe40003f06270 */
[----:B------:R-:W-:Y:S02]  /*dc90*/  FSEL R230, R4, -INF , !P2 ;  /* 0xff80000004e67808 */ /* 0x000fe40005000000 */
[----:B------:R-:W-:Y:S02]  /*dca0*/  ISETP.GE.AND P2, PT, R2, R14, PT ;  /* 0x0000000e0200720c */ /* 0x000fe40003f46270 */
[----:B------:R-:W-:-:S02]  /*dcb0*/  FSEL R187, R6, -INF , !P1 ;  /* 0xff80000006bb7808 */ /* 0x000fc40004800000 */
[----:B------:R-:W-:Y:S02]  /*dcc0*/  FSEL R191, R5, -INF , !P0 ;  /* 0xff80000005bf7808 */ /* 0x000fe40004000000 */
[C---:B------:R-:W-:Y:S02]  /*dcd0*/  ISETP.GE.AND P1, PT, R0.reuse, R13, PT ;  /* 0x0000000d0000720c */ /* 0x040fe40003f26270 */
[C---:B------:R-:W-:Y:S02]  /*dce0*/  ISETP.GE.AND P0, PT, R0.reuse, R14, PT ;  /* 0x0000000e0000720c */ /* 0x040fe40003f06270 */
[C---:B------:R-:W-:Y:S02]  /*dcf0*/  IADD3 R2, R0.reuse, 0x38, RZ ;  /* 0x0000003800027810 */ /* 0x040fe40007ffe0ff */
[----:B------:R-:W-:Y:S02]  /*dd00*/  IADD3 R0, R0, 0x39, RZ ;  /* 0x0000003900007810 */ /* 0x000fe40007ffe0ff */
[----:B------:R-:W-:-:S02]  /*dd10*/  FSEL R189, R7, -INF , !P2 ;  /* 0xff80000007bd7808 */ /* 0x000fc40005000000 */
[----:B------:R-:W-:Y:S02]  /*dd20*/  FSEL R15, R180, -INF , !P1 ;  /* 0xff800000b40f7808 */ /* 0x000fe40004800000 */
[-C--:B------:R-:W-:Y:S02]  /*dd30*/  ISETP.GE.AND P2, PT, R2, R13.reuse, PT ;  /* 0x0000000d0200720c */ /* 0x080fe40003f46270 */
[----:B------:R-:W-:Y:S02]  /*dd40*/  ISETP.GE.AND P1, PT, R0, R13, PT ;  /* 0x0000000d0000720c */ /* 0x000fe40003f26270 */
[----:B------:R-:W-:Y:S02]  /*dd50*/  FSEL R185, R8, -INF , !P2 ;  /* 0xff80000008b97808 */ /* 0x000fe40005000000 */
[----:B------:R-:W-:Y:S02]  /*dd60*/  FSEL R195, R9, -INF , !P1 ;  /* 0xff80000009c37808 */ /* 0x000fe40004800000 */
[----:B------:R-:W-:-:S02]  /*dd70*/  ISETP.GE.AND P2, PT, R2, R14, PT ;  /* 0x0000000e0200720c */ /* 0x000fc40003f46270 */
[----:B------:R-:W-:Y:S02]  /*dd80*/  ISETP.GE.AND P1, PT, R0, R14, PT ;  /* 0x0000000e0000720c */ /* 0x000fe40003f26270 */
[----:B------:R-:W-:Y:S02]  /*dd90*/  FSEL R14, R182, -INF , !P0 ;  /* 0xff800000b60e7808 */ /* 0x000fe40004000000 */
[----:B------:R-:W-:Y:S02]  /*dda0*/  PLOP3.LUT P0, PT, PT, PT, UP0, 0x80, 0x0 ;  /* 0x000000000000781c */ /* 0x000fe40003f0f008 */
[----:B------:R-:W-:Y:S02]  /*ddb0*/  FSEL R186, R10, -INF , !P2 ;  /* 0xff8000000aba7808 */ /* 0x000fe40005000000 */
[----:B------:R-:W-:-:S09]  /*ddc0*/  FSEL R190, R11, -INF , !P1 ;  /* 0xff8000000bbe7808 */ /* 0x000fd20004800000 */
        /* <DEDUP_REMOVED lines=75> */
.L_x_721:
[----:B------:R-:W-:Y:S05]  /*e280*/  BSYNC B0 ;  /* 0x0000000000007941 */ /* 0x000fea0003800000 */
.L_x_720:
[----:B------:R-:W0:Y:S02]  /*e290*/  LDGDEPBAR ;  /* 0x00000000000079af */ /* 0x000e240000000000 */
.L_x_719:
[----:B-1----:R-:W2:Y:S01]  /*e2a0*/  LDL R7, [R1+0x30] ;  /* 0x0000300001077983 */ /* 0x002ea20000100800 */
[----:B------:R-:W-:Y:S02]  /*e2b0*/  MOV R180, R230 ;  /* 0x000000e600b47202 */ /* 0x000fe40000000f00 */
[----:B------:R-:W-:Y:S01]  /*e2c0*/  MOV R35, R229 ;  /* 0x000000e500237202 */ /* 0x000fe20000000f00 */
[----:B------:R-:W3:Y:S04]  /*e2d0*/  LDL R3, [R1+0x34] ;  /* 0x0000340001037983 */ /* 0x000ee80000100800 */
[----:B------:R-:W4:Y:S01]  /*e2e0*/  LDL R4, [R1+0x48] ;  /* 0x0000480001047983 */ /* 0x000f220000100800 */
[----:B------:R-:W-:Y:S01]  /*e2f0*/  FMNMX.FTZ R0, R251, R15, !PT ;  /* 0x0000000ffb007209 */ /* 0x000fe20007810000 */
[----:B------:R-:W-:-:S02]  /*e300*/  USHF.L.U32 UR4, UR38, 0x1, URZ ;  /* 0x0000000126047899 */ /* 0x000fc4000800063f */
[----:B------:R-:W-:Y:S01]  /*e310*/  LDSM.16.MT88.4 R20, [R201+0x18000] ;  /* 0x01800000c914783b */ /* 0x000fe20000004200 */
[----:B------:R-:W-:-:S03]  /*e320*/  FMNMX.FTZ R0, R28, R0, !PT ;  /* 0x000000001c007209 */ /* 0x000fc60007810000 */
[----:B------:R-:W-:Y:S01]  /*e330*/  LDSM.16.MT88.4 R16, [R202+0x18000] ;  /* 0x01800000ca10783b */ /* 0x000fe20000004200 */
        /* <DEDUP_REMOVED lines=33> */
[----:B------:R-:W5:Y:S01]  /*e550*/  SHFL.BFLY PT, R6, R148, 0x1, 0x1f ;  /* 0x0c201f0094067f89 */ /* 0x000f6200000e0000 */
[----:B------:R-:W-:Y:S01]  /*e560*/  IMAD.U32 R2, RZ, RZ, UR4 ;  /* 0x00000004ff027e24 */ /* 0x000fe2000f8e00ff */
[----:B-1----:R-:W-:Y:S02]  /*e570*/  FMNMX.FTZ R0, R0, R5, !PT ;  /* 0x0000000500007209 */ /* 0x002fe40007810000 */
[----:B-----5:R-:W-:-:S03]  /*e580*/  FMNMX.FTZ R148, R148, R6, !PT ;  /* 0x0000000694947209 */ /* 0x020fc60007810000 */
[----:B------:R-:W1:Y:S01]  /*e590*/  SHFL.BFLY PT, R10, R0, 0x1, 0x1f ;  /* 0x0c201f00000a7f89 */ /* 0x000e6200000e0000 */
[----:B------:R-:W-:Y:S01]  /*e5a0*/  FSETP.NEU.FTZ.AND P2, PT, R148, -INF , PT ;  /* 0xff8000009400780b */ /* 0x000fe20003f5d000 */
        /* <DEDUP_REMOVED lines=14> */
[----:B------:R-:W-:Y:S02]  /*e690*/  FMUL.FTZ R2, R148, c[0x0][0x23c] ;  /* 0x00008f0094027a20 */ /* 0x000fe40000410000 */
[----:B------:R-:W-:-:S04]  /*e6a0*/  IMAD.WIDE.U32 R4, R5, -0x326172a9, RZ ;  /* 0xcd9e8d5705047825 */ /* 0x000fc800078e00ff */
[----:B------:R-:W-:Y:S01]  /*e6b0*/  IMAD.WIDE.U32 R8, R8, -0x326172a9, RZ ;  /* 0xcd9e8d5708087825 */ /* 0x000fe200078e00ff */
[----:B------:R-:W-:Y:S02]  /*e6c0*/  FSEL R2, R2, RZ, P2 ;  /* 0x000000ff02027208 */ /* 0x000fe40001000000 */
[----:B------:R-:W-:Y:S02]  /*e6d0*/  LOP3.LUT R5, R5, UR11, R168, 0x96, !PT ;  /* 0x0000000b05057c12 */ /* 0x000fe4000f8e96a8 */
[----:B------:R-:W-:Y:S01]  /*e6e0*/  LOP3.LUT R9, R9, UR9, R4, 0x96, !PT ;  /* 0x0000000909097c12 */ /* 0x000fe2000f8e9604 */
[----:B------:R-:W-:Y:S02]  /*e6f0*/  FFMA.FTZ R3, R28, c[0x0][0x23c], -R2 ;  /* 0x00008f001c037a23 */ /* 0x000fe40000010802 */
[----:B------:R-:W-:Y:S02]  /*e700*/  IMAD.WIDE.U32 R4, R5, -0x2daee0ad, RZ ;  /* 0xd2511f5305047825 */ /* 0x000fe400078e00ff */
[----:B------:R1:W-:Y:S02]  /*e710*/  MUFU.EX2 R177, R3 ;  /* 0x0000000300b17308 */ /* 0x0003e40000000800 */
[----:B------:R-:W-:Y:S01]  /*e720*/  IMAD.WIDE.U32 R24, R9, -0x2daee0ad, RZ ;  /* 0xd2511f5309187825 */ /* 0x000fe200078e00ff */
[----:B------:R-:W-:-:S03]  /*e730*/  LOP3.LUT R6, R5, UR8, R6, 0x96, !PT ;  /* 0x0000000805067c12 */ /* 0x000fc6000f8e9606 */
[----:B------:R-:W-:Y:S01]  /*e740*/  FFMA.FTZ R7, R29, c[0x0][0x23c], -R2 ;  /* 0x00008f001d077a23 */ /* 0x000fe20000010802 */
[----:B------:R-:W-:Y:S02]  /*e750*/  LOP3.LUT R4, R25, UR6, R4, 0x96, !PT ;  /* 0x0000000619047c12 */ /* 0x000fe4000f8e9604 */
[----:B-1----:R-:W-:Y:S01]  /*e760*/  FMNMX.FTZ R3, R0, R10, !PT ;  /* 0x0000000a00037209 */ /* 0x002fe20007810000 */
[----:B------:R-:W-:Y:S01]  /*e770*/  FFMA.FTZ R0, R30, c[0x0][0x23c], -R2 ;  /* 0x00008f001e007a23 */ /* 0x000fe20000010802 */
[----:B------:R1:W-:Y:S01]  /*e780*/  MUFU.EX2 R29, R7 ;  /* 0x00000007001d7308 */ /* 0x0003e20000000800 */
[----:B------:R-:W-:Y:S01]  /*e790*/  IMAD.WIDE.U32 R4, R4, -0x326172a9, RZ ;  /* 0xcd9e8d5704047825 */ /* 0x000fe200078e00ff */
[----:B------:R-:W-:-:S03]  /*e7a0*/  FSETP.NEU.FTZ.AND P1, PT, R3, -INF , PT ;  /* 0xff8000000300780b */ /* 0x000fc60003f3d000 */
[----:B------:R-:W-:-:S03]  /*e7b0*/  FMUL.FTZ R12, R3, c[0x0][0x23c] ;  /* 0x00008f00030c7a20 */ /* 0x000fc60000410000 */
[----:B------:R2:W3:Y:S02]  /*e7c0*/  MUFU.EX2 R11, R0 ;  /* 0x00000000000b7308 */ /* 0x0004e40000000800 */
[----:B------:R-:W-:Y:S01]  /*e7d0*/  FSEL R12, R12, RZ, P1 ;  /* 0x000000ff0c0c7208 */ /* 0x000fe20000800000 */
[----:B-1----:R-:W-:Y:S01]  /*e7e0*/  IMAD.WIDE.U32 R6, R6, -0x326172a9, RZ ;  /* 0xcd9e8d5706067825 */ /* 0x002fe200078e00ff */
[C---:B------:R-:W-:Y:S02]  /*e7f0*/  LOP3.LUT R10, R4.reuse, 0xff, RZ, 0xc0, !PT ;  /* 0x000000ff040a7812 */ /* 0x040fe400078ec0ff */
[----:B------:R-:W-:Y:S02]  /*e800*/  SHF.R.U32.HI R9, RZ, 0x18, R4 ;  /* 0x00000018ff097819 */ /* 0x000fe40000011604 */
[----:B--2---:R-:W-:Y:S02]  /*e810*/  LOP3.LUT R0, R5, UR16, R6, 0x96, !PT ;  /* 0x0000001005007c12 */ /* 0x004fe4000f8e9606 */
[----:B------:R-:W-:-:S02]  /*e820*/  LOP3.LUT R5, R4, 0xffff, RZ, 0xc0, !PT ;  /* 0x0000ffff04057812 */ /* 0x000fc400078ec0ff */
[----:B------:R-:W-:Y:S02]  /*e830*/  SHF.R.U32.HI R6, RZ, 0x10, R4 ;  /* 0x00000010ff067819 */ /* 0x000fe40000011604 */
[----:B------:R-:W-:Y:S01]  /*e840*/  LOP3.LUT R13, R7, UR7, R8, 0x96, !PT ;  /* 0x00000007070d7c12 */ /* 0x000fe2000f8e9608 */
[----:B------:R-:W-:Y:S01]  /*e850*/  FFMA.FTZ R7, R31, c[0x0][0x23c], -R12 ;  /* 0x00008f001f077a23 */ /* 0x000fe2000001080c */
[----:B------:R-:W-:Y:S01]  /*e860*/  SHF.R.U32.HI R8, RZ, 0x8, R5 ;  /* 0x00000008ff087819 */ /* 0x000fe20000011605 */
[----:B------:R-:W-:Y:S01]  /*e870*/  FFMA.FTZ R15, R15, c[0x0][0x23c], -R2 ;  /* 0x00008f000f0f7a23 */ /* 0x000fe20000010802 */
[----:B------:R-:W-:Y:S01]  /*e880*/  LOP3.LUT R4, R0, 0xffff, RZ, 0xc0, !PT ;  /* 0x0000ffff00047812 */ /* 0x000fe200078ec0ff */
[--C-:B------:R-:W-:Y:S01]  /*e890*/  FFMA.FTZ R14, R14, c[0x0][0x23c], -R12.reuse ;  /* 0x00008f000e0e7a23 */ /* 0x100fe2000001080c */
[----:B------:R-:W-:Y:S01]  /*e8a0*/  LOP3.LUT R6, R6, 0xff, RZ, 0xc0, !PT ;  /* 0x000000ff06067812 */ /* 0x000fe200078ec0ff */
[----:B------:R-:W-:Y:S01]  /*e8b0*/  FFMA.FTZ R5, R149, c[0x0][0x23c], -R12 ;  /* 0x00008f0095057a23 */ /* 0x000fe2000001080c */
[----:B---3--:R-:W-:Y:S01]  /*e8c0*/  MOV R31, R11 ;  /* 0x0000000b001f7202 */ /* 0x008fe20000000f00 */
[----:B------:R1:W-:Y:S01]  /*e8d0*/  MUFU.EX2 R188, R7 ;  /* 0x0000000700bc7308 */ /* 0x0003e20000000800 */
[----:B------:R-:W-:-:S02]  /*e8e0*/  PRMT R11, R10, 0x5410, R8 ;  /* 0x000054100a0b7816 */ /* 0x000fc40000000008 */
[----:B------:R-:W-:Y:S02]  /*e8f0*/  SHF.R.U32.HI R4, RZ, 0x8, R4 ;  /* 0x00000008ff047819 */ /* 0x000fe40000011604 */
[----:B------:R-:W-:Y:S01]  /*e900*/  PRMT R10, R6, 0x5410, R9 ;  /* 0x00005410060a7816 */ /* 0x000fe20000000009 */
[----:B------:R-:W-:Y:S02]  /*e910*/  FFMA.FTZ R6, R150, c[0x0][0x23c], -R12 ;  /* 0x00008f0096067a23 */ /* 0x000fe4000001080c */
[----:B------:R-:W-:Y:S01]  /*e920*/  MUFU.EX2 R176, R15 ;  /* 0x0000000f00b07308 */ /* 0x000fe20000000800 */
[----:B------:R-:W-:-:S07]  /*e930*/  FSEL R8, R148, RZ, P2 ;  /* 0x000000ff94087208 */ /* 0x000fce0001000000 */
[----:B------:R-:W2:Y:S01]  /*e940*/  MUFU.EX2 R178, R14 ;  /* 0x0000000e00b27308 */ /* 0x000ea20000000800 */
[----:B-1----:R-:W-:-:S04]  /*e950*/  LOP3.LUT R7, R0, 0xff, RZ, 0xc0, !PT ;  /* 0x000000ff00077812 */ /* 0x002fc800078ec0ff */
[----:B------:R-:W-:-:S03]  /*e960*/  PRMT R9, R7, 0x5410, R4 ;  /* 0x0000541007097816 */ /* 0x000fc60000000004 */
[----:B------:R1:W-:Y:S01]  /*e970*/  MUFU.EX2 R184, R5 ;  /* 0x0000000500b87308 */ /* 0x0003e20000000800 */
[----:B------:R-:W-:Y:S01]  /*e980*/  SHF.R.U32.HI R4, RZ, 0x18, R0 ;  /* 0x00000018ff047819 */ /* 0x000fe20000011600 */
[----:B------:R-:W-:-:S06]  /*e990*/  FADD.FTZ R7, R251, -R8 ;  /* 0x80000008fb077221 */ /* 0x000fcc0000010000 */
[----:B------:R2:W3:Y:S01]  /*e9a0*/  MUFU.EX2 R182, R6 ;  /* 0x0000000600b67308 */ /* 0x0004e20000000800 */
[----:B-1----:R-:W-:-:S04]  /*e9b0*/  SHF.R.U32.HI R5, RZ, 0x10, R0 ;  /* 0x00000010ff057819 */ /* 0x002fc80000011600 */
[----:B------:R-:W-:Y:S02]  /*e9c0*/  LOP3.LUT R0, R5, 0xff, RZ, 0xc0, !PT ;  /* 0x000000ff05007812 */ /* 0x000fe400078ec0ff */
[----:B------:R-:W-:Y:S02]  /*e9d0*/  FSEL R5, R3, RZ, P1 ;  /* 0x000000ff03057208 */ /* 0x000fe40000800000 */
[----:B------:R-:W-:Y:S01]  /*e9e0*/  PRMT R4, R0, 0x5410, R4 ;  /* 0x0000541000047816 */ /* 0x000fe20000000004 */
[----:B------:R-:W-:Y:S02]  /*e9f0*/  FMUL.FTZ R28, R7, c[0x0][0x23c] ;  /* 0x00008f00071c7a20 */ /* 0x000fe40000410000 */
[----:B------:R-:W-:Y:S01]  /*ea00*/  FADD.FTZ R7, R249, -R5 ;  /* 0x80000005f9077221 */ /* 0x000fe20000010000 */
[--C-:B------:R-:W-:Y:S01]  /*ea10*/  HSET2.LE.AND R0, R9, R252.reuse, PT ;  /* 0x000000fc09007233 */ /* 0x100fe20003803000 */
[----:B--2---:R-:W-:Y:S01]  /*ea20*/  F2FP.PACK_AB R6, R188, R178 ;  /* 0x000000b2bc06723e */ /* 0x004fe200000000ff */
[--C-:B------:R-:W-:Y:S01]  /*ea30*/  HSET2.LE.AND R5, R4, R252.reuse, PT ;  /* 0x000000fc04057233 */ /* 0x100fe20003803000 */
[----:B------:R-:W-:Y:S01]  /*ea40*/  F2FP.PACK_AB R4, R177, R176 ;  /* 0x000000b0b104723e */ /* 0x000fe200000000ff */
[----:B------:R-:W-:Y:S01]  /*ea50*/  FMUL.FTZ R7, R7, c[0x0][0x23c] ;  /* 0x00008f0007077a20 */ /* 0x000fe20000410000 */
[----:B------:R-:W1:Y:S02]  /*ea60*/  MUFU.EX2 R28, R28 ;  /* 0x0000001c001c7308 */ /* 0x000e640000000800 */
[----:B------:R-:W-:Y:S01]  /*ea70*/  LOP3.LUT R8, R0, R4, RZ, 0xc0, !PT ;  /* 0x0000000400087212 */ /* 0x000fe200078ec0ff */
[--C-:B------:R-:W-:Y:S01]  /*ea80*/  HSET2.LE.AND R0, R11, R252.reuse, PT ;  /* 0x000000fc0b007233 */ /* 0x100fe20003803000 */
[----:B------:R-:W-:Y:S01]  /*ea90*/  LOP3.LUT R9, R5, R6, RZ, 0xc0, !PT ;  /* 0x0000000605097212 */ /* 0x000fe200078ec0ff */
[----:B------:R-:W-:Y:S01]  /*eaa0*/  HSET2.LE.AND R5, R10, R252, PT ;  /* 0x000000fc0a057233 */ /* 0x000fe20003803000 */
[----:B------:R-:W-:-:S02]  /*eab0*/  F2FP.PACK_AB R4, R31, R29 ;  /* 0x0000001d1f04723e */ /* 0x000fc400000000ff */
[----:B------:R2:W4:Y:S01]  /*eac0*/  MUFU.EX2 R15, R7 ;  /* 0x00000007000f7308 */ /* 0x0005220000000800 */
[----:B---3--:R-:W-:Y:S02]  /*ead0*/  F2FP.PACK_AB R6, R182, R184 ;  /* 0x000000b8b606723e */ /* 0x008fe400000000ff */
[----:B------:R-:W-:Y:S02]  /*eae0*/  LOP3.LUT R10, R0, R4, RZ, 0xc0, !PT ;  /* 0x00000004000a7212 */ /* 0x000fe400078ec0ff */
[----:B------:R-:W-:Y:S02]  /*eaf0*/  LOP3.LUT R11, R5, R6, RZ, 0xc0, !PT ;  /* 0x00000006050b7212 */ /* 0x000fe400078ec0ff */
[----:B--2---:R-:W2:Y:S01]  /*eb00*/  LDSM.16.MT88.4 R4, [R204+0x18000] ;  /* 0x01800000cc04783b */ /* 0x004ea20000004200 */
[-C--:B-1----:R-:W-:Y:S02]  /*eb10*/  FMUL.FTZ R156, R156, R28.reuse ;  /* 0x0000001c9c9c7220 */ /* 0x082fe40000410000 */
[----:B------:R-:W-:-:S02]  /*eb20*/  FMUL.FTZ R157, R157, R28 ;  /* 0x0000001c9d9d7220 */ /* 0x000fc40000410000 */
[-C--:B----4-:R-:W-:Y:S02]  /*eb30*/  FMUL.FTZ R158, R158, R15.reuse ;  /* 0x0000000f9e9e7220 */ /* 0x090fe40000410000 */
[-C--:B------:R-:W-:Y:S02]  /*eb40*/  FMUL.FTZ R159, R159, R15.reuse ;  /* 0x0000000f9f9f7220 */ /* 0x080fe40000410000 */
[-C--:B------:R-:W-:Y:S02]  /*eb50*/  FMUL.FTZ R36, R36, R28.reuse ;  /* 0x0000001c24247220 */ /* 0x080fe40000410000 */
[----:B------:R-:W-:Y:S02]  /*eb60*/  FMUL.FTZ R37, R37, R28 ;  /* 0x0000001c25257220 */ /* 0x000fe40000410000 */
[-C--:B------:R-:W-:Y:S02]  /*eb70*/  FMUL.FTZ R38, R38, R15.reuse ;  /* 0x0000000f26267220 */ /* 0x080fe40000410000 */
[----:B------:R-:W-:-:S02]  /*eb80*/  FMUL.FTZ R39, R39, R15 ;  /* 0x0000000f27277220 */ /* 0x000fc40000410000 */
[-C--:B------:R-:W-:Y:S02]  /*eb90*/  FMUL.FTZ R40, R40, R28.reuse ;  /* 0x0000001c28287220 */ /* 0x080fe40000410000 */
[-C--:B------:R-:W-:Y:S02]  /*eba0*/  FMUL.FTZ R41, R41, R28.reuse ;  /* 0x0000001c29297220 */ /* 0x080fe40000410000 */
[-C--:B------:R-:W-:Y:S02]  /*ebb0*/  FMUL.FTZ R42, R42, R15.reuse ;  /* 0x0000000f2a2a7220 */ /* 0x080fe40000410000 */
[----:B------:R-:W-:Y:S01]  /*ebc0*/  FMUL.FTZ R43, R43, R15 ;  /* 0x0000000f2b2b7220 */ /* 0x000fe20000410000 */
[C---:B------:R-:W-:Y:S08]  /*ebd0*/  HMMA.16816.F32 R236, R8.reuse, R22, R156 ;  /* 0x0000001608ec723c */ /* 0x040ff0000000189c */
[C---:B------:R-:W-:Y:S08]  /*ebe0*/  HMMA.16816.F32 R156, R8.reuse, R16, R36 ;  /* 0x00000010089c723c */ /* 0x040ff00000001824 */
[----:B------:R-:W-:Y:S01]  /*ebf0*/  HMMA.16816.F32 R16, R8, R18, R40 ;  /* 0x000000120810723c */ /* 0x000fe20000001828 */
        /* <DEDUP_REMOVED lines=10> */
[----:B------:R-:W-:Y:S01]  /*eca0*/  IMAD.MOV.U32 R39, RZ, RZ, R16 ;  /* 0x000000ffff277224 */ /* 0x000fe200078e0010 */
[----:B------:R-:W-:Y:S01]  /*ecb0*/  MOV R38, R17 ;  /* 0x0000001100267202 */ /* 0x000fe20000000f00 */
[----:B------:R-:W-:Y:S01]  /*ecc0*/  IMAD.MOV.U32 R36, RZ, RZ, R19 ;  /* 0x000000ffff247224 */ /* 0x000fe200078e0013 */
[----:B------:R-:W-:-:S02]  /*ecd0*/  MOV R37, R18 ;  /* 0x0000001200257202 */ /* 0x000fc40000000f00 */
[----:B------:R-:W1:Y:S10]  /*ece0*/  LDSM.16.MT88.4 R16, [R203+0x18000] ;  /* 0x01800000cb10783b */ /* 0x000e740000004200 */
[----:B------:R-:W-:-:S08]  /*ecf0*/  MOV R47, R40 ;  /* 0x00000028002f7202 */ /* 0x000fd00000000f00 */
[----:B------:R-:W-:Y:S01]  /*ed00*/  MOV R40, R5 ;  /* 0x0000000500287202 */ /* 0x000fe20000000f00 */
[----:B------:R-:W-:Y:S01]  /*ed10*/  IMAD.MOV.U32 R30, RZ, RZ, R6 ;  /* 0x000000ffff1e7224 */ /* 0x000fe200078e0006 */
[----:B------:R-:W-:Y:S02]  /*ed20*/  MOV R14, R7 ;  /* 0x00000007000e7202 */ /* 0x000fe40000000f00 */
[----:B------:R-:W-:Y:S02]  /*ed30*/  MOV R0, R4 ;  /* 0x0000000400007202 */ /* 0x000fe40000000f00 */
[----:B------:R-:W2:Y:S01]  /*ed40*/  LDSM.16.MT88.4 R4, [R201+0x1a000] ;  /* 0x01a00000c904783b */ /* 0x000ea20000004200 */
[-C--:B------:R-:W-:Y:S02]  /*ed50*/  FMUL.FTZ R52, R52, R28.reuse ;  /* 0x0000001c34347220 */ /* 0x080fe40000410000 */
[----:B------:R-:W-:Y:S02]  /*ed60*/  FMUL.FTZ R53, R53, R28 ;  /* 0x0000001c35357220 */ /* 0x000fe40000410000 */
[----:B------:R-:W-:-:S02]  /*ed70*/  FMUL.FTZ R54, R54, R15 ;  /* 0x0000000f36367220 */ /* 0x000fc40000410000 */
[-C--:B------:R-:W-:Y:S02]  /*ed80*/  FMUL.FTZ R55, R55, R15.reuse ;  /* 0x0000000f37377220 */ /* 0x080fe40000410000 */
        /* <DEDUP_REMOVED lines=20> */
[----:B--2---:R-:W-:Y:S07]  /*eed0*/  HMMA.16816.F32 R228, R8, R4, R60 ;  /* 0x0000000408e4723c */ /* 0x004fee000000183c */
[----:B------:R-:W-:-:S02]  /*eee0*/  MOV R63, R198 ;  /* 0x000000c6003f7202 */ /* 0x000fc40000000f00 */
[----:B------:R-:W-:Y:S02]  /*eef0*/  MOV R62, R199 ;  /* 0x000000c7003e7202 */ /* 0x000fe40000000f00 */
[----:B------:R-:W-:Y:S01]  /*ef00*/  HMMA.16816.F32 R196, R8, R6, R64 ;  /* 0x0000000608c4723c */ /* 0x000fe20000001840 */
[----:B------:R-:W2:Y:S01]  /*ef10*/  LDSM.16.MT88.4 R4, [R204+0x1a000] ;  /* 0x01a00000cc04783b */ /* 0x000ea20000004200 */
        /* <DEDUP_REMOVED lines=8> */
[----:B-1----:R-:W-:Y:S01]  /*efa0*/  HMMA.16816.F32 R48, R8, R16, R68 ;  /* 0x000000100830723c */ /* 0x002fe20000001844 */
[----:B------:R-:W-:Y:S01]  /*efb0*/  MOV R60, R192 ;  /* 0x000000c0003c7202 */ /* 0x000fe20000000f00 */
[----:B------:R-:W-:-:S05]  /*efc0*/  IMAD.MOV.U32 R61, RZ, RZ, R193 ;  /* 0x000000ffff3d7224 */ /* 0x000fca00078e00c1 */
        /* <DEDUP_REMOVED lines=13> */
[----:B------:R-:W-:Y:S02]  /*f0a0*/  MOV R69, R176 ;  /* 0x000000b000457202 */ /* 0x000fe40000000f00 */
[----:B------:R-:W-:Y:S01]  /*f0b0*/  MOV R54, R30 ;  /* 0x0000001e00367202 */ /* 0x000fe20000000f00 */
[----:B--2---:R-:W-:Y:S01]  /*f0c0*/  HMMA.16816.F32 R176, R8, R4, R76 ;  /* 0x0000000408b0723c */ /* 0x004fe2000000184c */
[----:B------:R-:W-:Y:S01]  /*f0d0*/  MOV R55, R14 ;  /* 0x0000000e00377202 */ /* 0x000fe20000000f00 */
[----:B------:R-:W-:Y:S01]  /*f0e0*/  IMAD.MOV.U32 R14, RZ, RZ, R189 ;  /* 0x000000ffff0e7224 */ /* 0x000fe200078e00bd */
[----:B------:R-:W-:-:S04]  /*f0f0*/  MOV R30, R190 ;  /* 0x000000be001e7202 */ /* 0x000fc80000000f00 */
[----:B------:R-:W-:Y:S01]  /*f100*/  MOV R79, R191 ;  /* 0x000000bf004f7202 */ /* 0x000fe20000000f00 */
[----:B------:R-:W-:Y:S02]  /*f110*/  IMAD.MOV.U32 R78, RZ, RZ, R188 ;  /* 0x000000ffff4e7224 */ /* 0x000fe400078e00bc */
[----:B------:R-:W-:Y:S01]  /*f120*/  HMMA.16816.F32 R188, R8, R6, R80 ;  /* 0x0000000608bc723c */ /* 0x000fe20000001850 */
[----:B------:R-:W2:Y:S01]  /*f130*/  LDSM.16.MT88.4 R4, [R201+0x1c000] ;  /* 0x01c00000c904783b */ /* 0x000ea20000004200 */
[-C--:B------:R-:W-:Y:S02]  /*f140*/  FMUL.FTZ R152, R152, R28.reuse ;  /* 0x0000001c98987220 */ /* 0x080fe40000410000 */
[----:B------:R-:W-:Y:S02]  /*f150*/  FMUL.FTZ R153, R153, R28 ;  /* 0x0000001c99997220 */ /* 0x000fe40000410000 */
[-C--:B------:R-:W-:Y:S02]  /*f160*/  FMUL.FTZ R154, R154, R15.reuse ;  /* 0x0000000f9a9a7220 */ /* 0x080fe40000410000 */
        /* <DEDUP_REMOVED lines=9> */
[----:B------:R-:W-:Y:S01]  /*f200*/  HMMA.16816.F32 R152, R8, R20, R152 ;  /* 0x000000140898723c */ /* 0x000fe20000001898 */
[----:B------:R-:W-:Y:S01]  /*f210*/  MOV R23, R156 ;  /* 0x0000009c00177202 */ /* 0x000fe20000000f00 */
[----:B------:R-:W-:Y:S01]  /*f220*/  IMAD.MOV.U32 R77, RZ, RZ, R187 ;  /* 0x000000ffff4d7224 */ /* 0x000fe200078e00bb */
[----:B------:R-:W-:Y:S02]  /*f230*/  MOV R22, R157 ;  /* 0x0000009d00167202 */ /* 0x000fe40000000f00 */
[----:B------:R-:W-:Y:S02]  /*f240*/  MOV R150, R185 ;  /* 0x000000b900967202 */ /* 0x000fe40000000f00 */
[----:B------:R-:W-:Y:S01]  /*f250*/  IMAD.MOV.U32 R21, RZ, RZ, R158 ;  /* 0x000000ffff157224 */ /* 0x000fe200078e009e */
[----:B------:R-:W-:-:S02]  /*f260*/  MOV R20, R159 ;  /* 0x0000009f00147202 */ /* 0x000fc40000000f00 */
[----:B------:R-:W-:Y:S01]  /*f270*/  MOV R149, R186 ;  /* 0x000000ba00957202 */ /* 0x000fe20000000f00 */
[----:B-1----:R-:W-:Y:S01]  /*f280*/  HMMA.16816.F32 R156, R8, R18, R88 ;  /* 0x00000012089c723c */ /* 0x002fe20000001858 */
[----:B------:R-:W-:-:S07]  /*f290*/  MOV R76, R184 ;  /* 0x000000b8004c7202 */ /* 0x000fce0000000f00 */
[----:B------:R-:W-:Y:S01]  /*f2a0*/  HMMA.16816.F32 R184, R8, R16, R84 ;  /* 0x0000001008b8723c */ /* 0x000fe20000001854 */
[----:B------:R-:W1:Y:S01]  /*f2b0*/  LDSM.16.MT88.4 R16, [R202+0x1c000] ;  /* 0x01c00000ca10783b */ /* 0x000e620000004200 */
[-C--:B------:R-:W-:Y:S02]  /*f2c0*/  FMUL.FTZ R92, R92, R28.reuse ;  /* 0x0000001c5c5c7220 */ /* 0x080fe40000410000 */
[-C--:B------:R-:W-:Y:S02]  /*f2d0*/  FMUL.FTZ R93, R93, R28.reuse ;  /* 0x0000001c5d5d7220 */ /* 0x080fe40000410000 */
[-C--:B------:R-:W-:Y:S02]  /*f2e0*/  FMUL.FTZ R94, R94, R15.reuse ;  /* 0x0000000f5e5e7220 */ /* 0x080fe40000410000 */
[----:B------:R-:W-:Y:S02]  /*f2f0*/  FMUL.FTZ R95, R95, R15 ;  /* 0x0000000f5f5f7220 */ /* 0x000fe40000410000 */
[----:B------:R-:W-:-:S02]  /*f300*/  FMUL.FTZ R96, R96, R28 ;  /* 0x0000001c60607220 */ /* 0x000fc40000410000 */
[-C--:B------:R-:W-:Y:S02]  /*f310*/  FMUL.FTZ R97, R97, R28.reuse ;  /* 0x0000001c61617220 */ /* 0x080fe40000410000 */
[-C--:B------:R-:W-:Y:S02]  /*f320*/  FMUL.FTZ R98, R98, R15.reuse ;  /* 0x0000000f62627220 */ /* 0x080fe40000410000 */
        /* <DEDUP_REMOVED lines=62> */
[----:B------:R-:W-:Y:S02]  /*f710*/  FMUL.FTZ R163, R163, R15 ;  /* 0x0000000fa3a37220 */ /* 0x000fe40000410000 */
[----:B------:R-:W-:Y:S02]  /*f720*/  IMAD.MOV.U32 R52, RZ, RZ, R0 ;  /* 0x000000ffff347224 */ /* 0x000fe400078e0000 */
[----:B------:R-:W-:Y:S01]  /*f730*/  FFMA.FTZ R0, R181, c[0x0][0x23c], -R2 ;  /* 0x00008f00b5007a23 */ /* 0x000fe20000010802 */
[----:B------:R-:W-:Y:S02]  /*f740*/  MOV R91, R180 ;  /* 0x000000b4005b7202 */ /* 0x000fe40000000f00 */
[----:B--2---:R-:W-:Y:S01]  /*f750*/  HMMA.16816.F32 R160, R8, R4, R160 ;  /* 0x0000000408a0723c */ /* 0x004fe200000018a0 */
[----:B------:R2:W-:Y:S01]  /*f760*/  MUFU.EX2 R180, R0 ;  /* 0x0000000000b47308 */ /* 0x0005e20000000800 */
[----:B------:R-:W-:Y:S01]  /*f770*/  MOV R86, R31 ;  /* 0x0000001f00567202 */ /* 0x000fe20000000f00 */
[----:B------:R-:W-:-:S04]  /*f780*/  FMUL.FTZ R140, R140, R28 ;  /* 0x0000001c8c8c7220 */ /* 0x000fc80000410000 */
[--C-:B------:R-:W-:Y:S02]  /*f790*/  FFMA.FTZ R4, R151, c[0x0][0x23c], -R2.reuse ;  /* 0x00008f0097047a23 */ /* 0x100fe40000010802 */
[----:B------:R-:W-:Y:S02]  /*f7a0*/  FMUL.FTZ R141, R141, R28 ;  /* 0x0000001c8d8d7220 */ /* 0x000fe40000410000 */
[-C--:B------:R-:W-:Y:S01]  /*f7b0*/  FMUL.FTZ R142, R142, R15.reuse ;  /* 0x0000000f8e8e7220 */ /* 0x080fe20000410000 */
[----:B------:R3:W-:Y:S01]  /*f7c0*/  MUFU.EX2 R87, R4 ;  /* 0x0000000400577308 */ /* 0x0007e20000000800 */
[----:B------:R-:W-:Y:S02]  /*f7d0*/  FMUL.FTZ R143, R143, R15 ;  /* 0x0000000f8f8f7220 */ /* 0x000fe40000410000 */
[----:B--2---:R-:W-:-:S05]  /*f7e0*/  FFMA.FTZ R0, R173, c[0x0][0x23c], -R2 ;  /* 0x00008f00ad007a23 */ /* 0x004fca0000010802 */
[----:B------:R2:W4:Y:S01]  /*f7f0*/  MUFU.EX2 R31, R0 ;  /* 0x00000000001f7308 */ /* 0x0005220000000800 */
[-C--:B------:R-:W-:Y:S01]  /*f800*/  FMUL.FTZ R144, R144, R28.reuse ;  /* 0x0000001c90907220 */ /* 0x080fe20000410000 */
[----:B------:R-:W-:Y:S01]  /*f810*/  MOV R46, R41 ;  /* 0x00000029002e7202 */ /* 0x000fe20000000f00 */
[----:B------:R-:W-:Y:S02]  /*f820*/  FMUL.FTZ R145, R145, R28 ;  /* 0x0000001c91917220 */ /* 0x000fe40000410000 */
[----:B---3--:R-:W-:Y:S01]  /*f830*/  IMAD.WIDE.U32 R4, R13, -0x2daee0ad, RZ ;  /* 0xd2511f530d047825 */ /* 0x008fe200078e00ff */
[----:B------:R-:W-:-:S03]  /*f840*/  MOV R44, R43 ;  /* 0x0000002b002c7202 */ /* 0x000fc60000000f00 */
[-C--:B------:R-:W-:Y:S02]  /*f850*/  FMUL.FTZ R146, R146, R15.reuse ;  /* 0x0000000f92927220 */ /* 0x080fe40000410000 */
[----:B--2---:R-:W-:Y:S02]  /*f860*/  FFMA.FTZ R0, R172, c[0x0][0x23c], -R2 ;  /* 0x00008f00ac007a23 */ /* 0x004fe40000010802 */
[----:B------:R-:W-:Y:S02]  /*f870*/  FMUL.FTZ R147, R147, R15 ;  /* 0x0000000f93937220 */ /* 0x000fe40000410000 */
[----:B------:R2:W-:Y:S01]  /*f880*/  MUFU.EX2 R107, R0 ;  /* 0x00000000006b7308 */ /* 0x0005e20000000800 */
[----:B------:R-:W-:Y:S02]  /*f890*/  IMAD.MOV.U32 R45, RZ, RZ, R42 ;  /* 0x000000ffff2d7224 */ /* 0x000fe400078e002a */
[----:B------:R-:W-:Y:S02]  /*f8a0*/  IMAD.MOV.U32 R53, RZ, RZ, R40 ;  /* 0x000000ffff357224 */ /* 0x000fe400078e0028 */
[----:B------:R-:W-:Y:S01]  /*f8b0*/  HMMA.16816.F32 R40, R8, R6, R140 ;  /* 0x000000060828723c */ /* 0x000fe2000000188c */
[----:B------:R-:W-:Y:S01]  /*f8c0*/  IMAD.MOV.U32 R85, RZ, RZ, R14 ;  /* 0x000000ffff557224 */ /* 0x000fe200078e000e */
[----:B------:R-:W-:-:S05]  /*f8d0*/  SHF.R.U32.HI R14, RZ, 0x10, R4 ;  /* 0x00000010ff0e7819 */ /* 0x000fca0000011604 */
[----:B------:R-:W-:Y:S01]  /*f8e0*/  FFMA.FTZ R6, R183, c[0x0][0x23c], -R12 ;  /* 0x00008f00b7067a23 */ /* 0x000fe2000001080c */
[----:B--2---:R-:W-:Y:S02]  /*f8f0*/  LOP3.LUT R0, R5, UR17, R24, 0x96, !PT ;  /* 0x0000001105007c12 */ /* 0x004fe4000f8e9618 */
[C---:B------:R-:W-:Y:S01]  /*f900*/  LOP3.LUT R5, R4.reuse, 0xffff, RZ, 0xc0, !PT ;  /* 0x0000ffff04057812 */ /* 0x040fe200078ec0ff */
[----:B-1----:R-:W-:Y:S01]  /*f910*/  HMMA.16816.F32 R144, R8, R16, R144 ;  /* 0x000000100890723c */ /* 0x002fe20000001890 */
[----:B------:R-:W-:Y:S01]  /*f920*/  LOP3.LUT R7, R4, 0xff, RZ, 0xc0, !PT ;  /* 0x000000ff04077812 */ /* 0x000fe200078ec0ff */
[----:B------:R1:W-:Y:S01]  /*f930*/  MUFU.EX2 R88, R6 ;  /* 0x0000000600587308 */ /* 0x0003e20000000800 */
[----:B------:R-:W-:-:S04]  /*f940*/  SHF.R.U32.HI R5, RZ, 0x8, R5 ;  /* 0x00000008ff057819 */ /* 0x000fc80000011605 */
[----:B------:R-:W-:Y:S02]  /*f950*/  SHF.R.U32.HI R16, RZ, 0x18, R4 ;  /* 0x00000018ff107819 */ /* 0x000fe40000011604 */
[----:B------:R-:W-:Y:S02]  /*f960*/  LOP3.LUT R4, R0, 0xffff, RZ, 0xc0, !PT ;  /* 0x0000ffff00047812 */ /* 0x000fe400078ec0ff */
[----:B------:R-:W-:Y:S02]  /*f970*/  PRMT R17, R7, 0x5410, R5 ;  /* 0x0000541007117816 */ /* 0x000fe40000000005 */
[----:B------:R-:W-:Y:S02]  /*f980*/  MOV R84, R30 ;  /* 0x0000001e00547202 */ /* 0x000fe40000000f00 */
[----:B------:R-:W-:Y:S01]  /*f990*/  SHF.R.U32.HI R5, RZ, 0x10, R0 ;  /* 0x00000010ff057819 */ /* 0x000fe20000011600 */
[----:B-1----:R-:W-:Y:S01]  /*f9a0*/  FFMA.FTZ R6, R174, c[0x0][0x23c], -R12 ;  /* 0x00008f00ae067a23 */ /* 0x002fe2000001080c */
[----:B------:R-:W-:-:S03]  /*f9b0*/  SHF.R.U32.HI R13, RZ, 0x18, R0 ;  /* 0x00000018ff0d7819 */ /* 0x000fc60000011600 */
[----:B------:R1:W-:Y:S01]  /*f9c0*/  MUFU.EX2 R30, R6 ;  /* 0x00000006001e7308 */ /* 0x0003e20000000800 */
[----:B------:R-:W-:Y:S01]  /*f9d0*/  FFMA.FTZ R7, R175, c[0x0][0x23c], -R12 ;  /* 0x00008f00af077a23 */ /* 0x000fe2000001080c */
[----:B------:R-:W-:Y:S02]  /*f9e0*/  MOV R106, R91 ;  /* 0x0000005b006a7202 */ /* 0x000fe40000000f00 */
[----:B------:R-:W-:-:S04]  /*f9f0*/  MOV R91, R249 ;  /* 0x000000f9005b7202 */ /* 0x000fc80000000f00 */
[----:B------:R2:W-:Y:S01]  /*fa00*/  MUFU.EX2 R251, R7 ;  /* 0x0000000700fb7308 */ /* 0x0005e20000000800 */
[----:B-1----:R-:W-:Y:S02]  /*fa10*/  SHF.R.U32.HI R6, RZ, 0x8, R4 ;  /* 0x00000008ff067819 */ /* 0x002fe40000011604 */
[----:B------:R-:W-:Y:S02]  /*fa20*/  LOP3.LUT R4, R0, 0xff, RZ, 0xc0, !PT ;  /* 0x000000ff00047812 */ /* 0x000fe400078ec0ff */
[----:B------:R-:W-:Y:S01]  /*fa30*/  LOP3.LUT R0, R5, 0xff, RZ, 0xc0, !PT ;  /* 0x000000ff05007812 */ /* 0x000fe200078ec0ff */
[----:B------:R-:W-:-:S04]  /*fa40*/  FFMA.FTZ R5, R32, c[0x0][0x23c], -R12 ;  /* 0x00008f0020057a23 */ /* 0x000fc8000001080c */
[----:B------:R-:W1:Y:S01]  /*fa50*/  MUFU.EX2 R249, R5 ;  /* 0x0000000500f97308 */ /* 0x000e620000000800 */
[----:B------:R-:W-:Y:S02]  /*fa60*/  PRMT R4, R4, 0x5410, R6 ;  /* 0x0000541004047816 */ /* 0x000fe40000000006 */
[----:B------:R-:W-:Y:S01]  /*fa70*/  PRMT R0, R0, 0x5410, R13 ;  /* 0x0000541000007816 */ /* 0x000fe2000000000d */
[-C--:B------:R-:W-:Y:S01]  /*fa80*/  FMUL.FTZ R164, R164, R28.reuse ;  /* 0x0000001ca4a47220 */ /* 0x080fe20000410000 */
[----:B--2---:R-:W-:Y:S01]  /*fa90*/  LOP3.LUT R7, R14, 0xff, RZ, 0xc0, !PT ;  /* 0x000000ff0e077812 */ /* 0x004fe200078ec0ff */
[----:B------:R-:W-:Y:S02]  /*faa0*/  FMUL.FTZ R165, R165, R28 ;  /* 0x0000001ca5a57220 */ /* 0x000fe40000410000 */
[-C--:B------:R-:W-:Y:S02]  /*fab0*/  FMUL.FTZ R166, R166, R15.reuse ;  /* 0x0000000fa6a67220 */ /* 0x080fe40000410000 */
[----:B------:R-:W-:Y:S01]  /*fac0*/  FMUL.FTZ R167, R167, R15 ;  /* 0x0000000fa7a77220 */ /* 0x000fe20000410000 */
[--C-:B------:R-:W-:Y:S01]  /*fad0*/  HSET2.LE.AND R4, R4, R252.reuse, PT ;  /* 0x000000fc04047233 */ /* 0x100fe20003803000 */
[----:B------:R-:W-:Y:S01]  /*fae0*/  PRMT R7, R7, 0x5410, R16 ;  /* 0x0000541007077816 */ /* 0x000fe20000000010 */
[--C-:B------:R-:W-:Y:S01]  /*faf0*/  HSET2.LE.AND R6, R0, R252.reuse, PT ;  /* 0x000000fc00067233 */ /* 0x100fe20003803000 */
[----:B----4-:R-:W-:Y:S01]  /*fb00*/  F2FP.PACK_AB R0, R31, R180 ;  /* 0x000000b41f00723e */ /* 0x010fe200000000ff */
[----:B------:R-:W-:Y:S01]  /*fb10*/  IMAD.MOV.U32 R93, RZ, RZ, R71 ;  /* 0x000000ffff5d7224 */ /* 0x000fe200078e0047 */
[----:B------:R-:W-:Y:S01]  /*fb20*/  MOV R94, R70 ;  /* 0x00000046005e7202 */ /* 0x000fe20000000f00 */
[----:B------:R-:W-:Y:S01]  /*fb30*/  IMAD.MOV.U32 R71, RZ, RZ, R44 ;  /* 0x000000ffff477224 */ /* 0x000fe200078e002c */
[----:B------:R-:W-:Y:S01]  /*fb40*/  MOV R70, R45 ;  /* 0x0000002d00467202 */ /* 0x000fe20000000f00 */
[----:B------:R-:W-:Y:S01]  /*fb50*/  IMAD.MOV.U32 R90, RZ, RZ, R35 ;  /* 0x000000ffff5a7224 */ /* 0x000fe200078e0023 */
[----:B------:R-:W-:Y:S01]  /*fb60*/  MOV R44, R34 ;  /* 0x00000022002c7202 */ /* 0x000fe20000000f00 */
[----:B------:R-:W-:Y:S01]  /*fb70*/  HMMA.16816.F32 R164, R8, R18, R164 ;  /* 0x0000001208a4723c */ /* 0x000fe200000018a4 */
[----:B------:R-:W-:Y:S01]  /*fb80*/  MOV R45, R33 ;  /* 0x00000021002d7202 */ /* 0x000fe20000000f00 */
[--C-:B------:R-:W-:Y:S01]  /*fb90*/  HSET2.LE.AND R7, R7, R252.reuse, PT ;  /* 0x000000fc07077233 */ /* 0x100fe20003803000 */
[----:B------:R-:W-:Y:S01]  /*fba0*/  LOP3.LUT R4, R4, R0, RZ, 0xc0, !PT ;  /* 0x0000000004047212 */ /* 0x000fe200078ec0ff */
[----:B------:R-:W2:Y:S01]  /*fbb0*/  LDSM.16.MT88.4 R32, [R201+0x18800] ;  /* 0x01880000c920783b */ /* 0x000ea20000004200 */
[----:B------:R-:W-:-:S02]  /*fbc0*/  HSET2.LE.AND R0, R17, R252, PT ;  /* 0x000000fc11007233 */ /* 0x000fc40003803000 */
[----:B-1----:R-:W-:Y:S01]  /*fbd0*/  F2FP.PACK_AB R8, R249, R251 ;  /* 0x000000fbf908723e */ /* 0x002fe200000000ff */
[----:B------:R-:W1:Y:S03]  /*fbe0*/  LDSM.16.MT88.4 R16, [R203+0x18800] ;  /* 0x01880000cb10783b */ /* 0x000e660000004200 */
[----:B------:R-:W-:Y:S02]  /*fbf0*/  LOP3.LUT R7, R7, R8, RZ, 0xc0, !PT ;  /* 0x0000000807077212 */ /* 0x000fe400078ec0ff */
[----:B------:R-:W3:Y:S01]  /*fc00*/  LDSM.16.MT88.4 R8, [R201+0x1a800] ;  /* 0x01a80000c908783b */ /* 0x000ee20000004200 */
        /* <DEDUP_REMOVED lines=8> */
[----:B------:R-:W-:Y:S02]  /*fc90*/  MOV R79, R55 ;  /* 0x00000037004f7202 */ /* 0x000fe40000000f00 */
[----:B------:R-:W-:Y:S02]  /*fca0*/  MOV R52, R23 ;  /* 0x0000001700347202 */ /* 0x000fe40000000f00 */
[----:B------:R-:W-:Y:S02]  /*fcb0*/  MOV R54, R21 ;  /* 0x0000001500367202 */ /* 0x000fe40000000f00 */
[----:B------:R-:W-:Y:S02]  /*fcc0*/  MOV R55, R20 ;  /* 0x0000001400377202 */ /* 0x000fe40000000f00 */
[----:B------:R-:W4:Y:S01]  /*fcd0*/  LDSM.16.MT88.4 R20, [R204+0x18800] ;  /* 0x01880000cc14783b */ /* 0x000f220000004200 */
[----:B------:R-:W-:-:S05]  /*fce0*/  IMAD.MOV.U32 R13, RZ, RZ, R88 ;  /* 0x000000ffff0d7224 */ /* 0x000fca00078e0058 */
[----:B------:R-:W-:Y:S01]  /*fcf0*/  F2FP.PACK_AB R5, R30, R13 ;  /* 0x0000000d1e05723e */ /* 0x000fe200000000ff */
[----:B------:R-:W-:-:S03]  /*fd00*/  IMAD.MOV.U32 R100, RZ, RZ, R68 ;  /* 0x000000ffff647224 */ /* 0x000fc600078e0044 */
[----:B------:R-:W-:Y:S02]  /*fd10*/  LOP3.LUT R5, R6, R5, RZ, 0xc0, !PT ;  /* 0x0000000506057212 */ /* 0x000fe400078ec0ff */
[----:B------:R-:W-:Y:S01]  /*fd20*/  F2FP.PACK_AB R6, R107, R87 ;  /* 0x000000576b06723e */ /* 0x000fe200000000ff */
[----:B------:R-:W-:Y:S01]  /*fd30*/  IMAD.MOV.U32 R68, RZ, RZ, R47 ;  /* 0x000000ffff447224 */ /* 0x000fe200078e002f */
[----:B------:R-:W-:Y:S02]  /*fd40*/  MOV R95, R69 ;  /* 0x00000045005f7202 */ /* 0x000fe40000000f00 */
[----:B------:R-:W-:Y:S01]  /*fd50*/  MOV R69, R46 ;  /* 0x0000002e00457202 */ /* 0x000fe20000000f00 */
[----:B------:R-:W-:Y:S01]  /*fd60*/  IMAD.MOV.U32 R46, RZ, RZ, R27 ;  /* 0x000000ffff2e7224 */ /* 0x000fe200078e001b */
[----:B------:R-:W-:Y:S02]  /*fd70*/  MOV R47, R26 ;  /* 0x0000001a002f7202 */ /* 0x000fe40000000f00 */
[----:B------:R-:W-:Y:S01]  /*fd80*/  LOP3.LUT R6, R0, R6, RZ, 0xc0, !PT ;  /* 0x0000000600067212 */ /* 0x000fe200078ec0ff */
[----:B------:R-:W-:Y:S01]  /*fd90*/  IMAD.MOV.U32 R104, RZ, RZ, R85 ;  /* 0x000000ffff687224 */ /* 0x000fe200078e0055 */
[----:B------:R-:W-:Y:S01]  /*fda0*/  MOV R105, R84 ;  /* 0x0000005400697202 */ /* 0x000fe20000000f00 */
[----:B------:R-:W-:Y:S01]  /*fdb0*/  IMAD.MOV.U32 R85, RZ, RZ, R61 ;  /* 0x000000ffff557224 */ /* 0x000fe200078e003d */
[----:B------:R-:W-:-:S02]  /*fdc0*/  MOV R111, R86 ;  /* 0x00000056006f7202 */ /* 0x000fc40000000f00 */
[----:B------:R-:W-:Y:S01]  /*fdd0*/  MOV R92, R62 ;  /* 0x0000003e005c7202 */ /* 0x000fe20000000f00 */
[----:B------:R-:W-:Y:S01]  /*fde0*/  IMAD.MOV.U32 R88, RZ, RZ, R90 ;  /* 0x000000ffff587224 */ /* 0x000fe200078e005a */
[----:B------:R-:W-:Y:S02]  /*fdf0*/  MOV R84, R60 ;  /* 0x0000003c00547202 */ /* 0x000fe40000000f00 */
[----:B------:R-:W-:Y:S01]  /*fe00*/  MOV R89, R91 ;  /* 0x0000005b00597202 */ /* 0x000fe20000000f00 */
[----:B------:R-:W-:Y:S01]  /*fe10*/  IMAD.MOV.U32 R14, RZ, RZ, R102 ;  /* 0x000000ffff0e7224 */ /* 0x000fe200078e0066 */
[----:B------:R-:W-:Y:S01]  /*fe20*/  MOV R86, R63 ;  /* 0x0000003f00567202 */ /* 0x000fe20000000f00 */
[----:B--2---:R-:W-:Y:S01]  /*fe30*/  HMMA.16816.F32 R44, R4, R34, R44 ;  /* 0x00000022042c723c */ /* 0x004fe2000000182c */
[----:B------:R-:W-:Y:S01]  /*fe40*/  IMAD.MOV.U32 R90, RZ, RZ, R84 ;  /* 0x000000ffff5a7224 */ /* 0x000fe200078e0054 */
[----:B------:R-:W-:Y:S01]  /*fe50*/  MOV R91, R85 ;  /* 0x00000055005b7202 */ /* 0x000fe20000000f00 */
[----:B------:R-:W-:Y:S01]  /*fe60*/  IMAD.MOV.U32 R62, RZ, RZ, R37 ;  /* 0x000000ffff3e7224 */ /* 0x000fe200078e0025 */
[----:B------:R-:W-:Y:S01]  /*fe70*/  MOV R60, R39 ;  /* 0x00000027003c7202 */ /* 0x000fe20000000f00 */
[----:B------:R-:W-:Y:S01]  /*fe80*/  LDSM.16.MT88.4 R24, [R202+0x18800] ;  /* 0x01880000ca18783b */ /* 0x000fe20000004200 */
[----:B------:R-:W-:-:S02]  /*fe90*/  MOV R61, R38 ;  /* 0x00000026003d7202 */ /* 0x000fc40000000f00 */
[----:B------:R-:W-:Y:S01]  /*fea0*/  MOV R35, R86 ;  /* 0x0000005600237202 */ /* 0x000fe20000000f00 */
[C---:B------:R-:W-:Y:S01]  /*feb0*/  HMMA.16816.F32 R152, R4.reuse, R32, R152 ;  /* 0x000000200498723c */ /* 0x040fe20000001898 */
[----:B------:R-:W-:Y:S02]  /*fec0*/  MOV R34, R87 ;  /* 0x0000005700227202 */ /* 0x000fe40000000f00 */
[----:B------:R-:W-:Y:S02]  /*fed0*/  MOV R63, R36 ;  /* 0x00000024003f7202 */ /* 0x000fe40000000f00 */
[----:B------:R-:W2:Y:S02]  /*fee0*/  LDSM.16.MT88.4 R36, [R202+0x1a800] ;  /* 0x01a80000ca24783b */ /* 0x000ea40000004200 */
[----:B------:R-:W-:Y:S01]  /*fef0*/  MOV R33, R93 ;  /* 0x0000005d00217202 */ /* 0x000fe20000000f00 */
[----:B-1----:R-:W-:Y:S01]  /*ff00*/  HMMA.16816.F32 R84, R4, R16, R240 ;  /* 0x000000100454723c */ /* 0x002fe200000018f0 */
[----:B------:R-:W-:-:S02]  /*ff10*/  MOV R32, R94 ;  /* 0x0000005e00207202 */ /* 0x000fc40000000f00 */
[----:B------:R-:W-:-:S04]  /*ff20*/  MOV R151, R104 ;  /* 0x0000006800977202 */ /* 0x000fc80000000f00 */
[----:B------:R-:W-:Y:S02]  /*ff30*/  IMAD.MOV.U32 R242, RZ, RZ, R92 ;  /* 0x000000fffff27224 */ /* 0x000fe400078e005c */
[----:B------:R-:W-:Y:S01]  /*ff40*/  IMAD.MOV.U32 R241, RZ, RZ, R95 ;  /* 0x000000fffff17224 */ /* 0x000fe200078e005f */
[----:B------:R-:W-:Y:S01]  /*ff50*/  MOV R243, R107 ;  /* 0x0000006b00f37202 */ /* 0x000fe20000000f00 */
[----:B------:R-:W-:Y:S01]  /*ff60*/  HMMA.16816.F32 R92, R4, R18, R236 ;  /* 0x00000012045c723c */ /* 0x000fe200000018ec */
[----:B------:R-:W-:Y:S01]  /*ff70*/  IMAD.MOV.U32 R240, RZ, RZ, R106 ;  /* 0x000000fffff07224 */ /* 0x000fe200078e006a */
[----:B------:R-:W-:Y:S05]  /*ff80*/  LDSM.16.MT88.4 R16, [R204+0x1a800] ;  /* 0x01a80000cc10783b */ /* 0x000fea0000004200 */
[----:B------:R-:W-:-:S02]  /*ff90*/  MOV R238, R100 ;  /* 0x0000006400ee7202 */ /* 0x000fc40000000f00 */
[----:B------:R-:W-:Y:S02]  /*ffa0*/  MOV R237, R101 ;  /* 0x0000006500ed7202 */ /* 0x000fe40000000f00 */
[----:B------:R-:W-:Y:S02]  /*ffb0*/  MOV R236, R103 ;  /* 0x0000006700ec7202 */ /* 0x000fe40000000f00 */
[----:B------:R-:W-:Y:S01]  /*ffc0*/  MOV R239, R105 ;  /* 0x0000006900ef7202 */ /* 0x000fe20000000f00 */
[C---:B---3--:R-:W-:Y:S08]  /*ffd0*/  HMMA.16816.F32 R100, R4.reuse, R8, R228 ;  /* 0x000000080464723c */ /* 0x048ff000000018e4 */
[C---:B------:R-:W-:Y:S01]  /*ffe0*/  HMMA.16816.F32 R104, R4.reuse, R10, R196 ;  /* 0x0000000a0468723c */ /* 0x040fe200000018c4 */
[----:B------:R-:W1:Y:S07]  /*fff0*/  LDSM.16.MT88.4 R8, [R203+0x1a800] ;  /* 0x01a80000cb08783b */ /* 0x000e6e0000004200 */
[C---:B----4-:R-:W-:Y:S08]  /*10000*/  HMMA.16816.F32 R68, R4.reuse, R20, R68 ;  /* 0x000000140444723c */ /* 0x050ff00000001844 */
[----:B------:R-:W-:Y:S01]  /*10010*/  HMMA.16816.F32 R76, R4, R22, R76 ;  /* 0x00000016044c723c */ /* 0x000fe2000000184c */
[----:B------:R-:W3:Y:S01]  /*10020*/  LDSM.16.MT88.4 R20, [R201+0x1c800] ;  /* 0x01c80000c914783b */ /* 0x000ee20000004200 */
[----:B------:R-:W-:Y:S01]  /*10030*/  MOV R228, R110 ;  /* 0x0000006e00e47202 */ /* 0x000fe20000000f00 */
[----:B------:R-:W-:-:S02]  /*10040*/  IMAD.MOV.U32 R230, RZ, RZ, R111 ;  /* 0x000000ffffe67224 */ /* 0x000fc400078e006f */
[----:B------:R-:W-:-:S03]  /*10050*/  IMAD.MOV.U32 R231, RZ, RZ, R89 ;  /* 0x000000ffffe77224 */ /* 0x000fc600078e0059 */
[C---:B--2---:R-:W-:Y:S07]  /*10060*/  HMMA.16816.F32 R108, R4.reuse, R36, R48 ;  /* 0x00000024046c723c */ /* 0x044fee0000001830 */
[----:B------:R-:W-:Y:S01]  /*10070*/  MOV R37, R88 ;  /* 0x0000005800257202 */ /* 0x000fe20000000f00 */
[C---:B------:R-:W-:Y:S07]  /*10080*/  HMMA.16816.F32 R48, R4.reuse, R38, R192 ;  /* 0x000000260430723c */ /* 0x040fee00000018c0 */
[----:B------:R-:W-:Y:S01]  /*10090*/  IMAD.MOV.U32 R38, RZ, RZ, R90 ;  /* 0x000000ffff267224 */ /* 0x000fe200078e005a */
[----:B------:R-:W-:Y:S01]  /*100a0*/  MOV R39, R91 ;  /* 0x0000005b00277202 */ /* 0x000fe20000000f00 */
[----:B-1----:R-:W-:Y:S01]  /*100b0*/  HMMA.16816.F32 R184, R4, R8, R184 ;  /* 0x0000000804b8723c */ /* 0x002fe200000018b8 */
[----:B------:R-:W-:-:S07]  /*100c0*/  MOV R36, R182 ;  /* 0x000000b600247202 */ /* 0x000fce0000000f00 */
[----:B------:R-:W-:Y:S01]  /*100d0*/  HMMA.16816.F32 R88, R4, R16, R176 ;  /* 0x000000100458723c */ /* 0x000fe200000018b0 */
[----:B------:R-:W-:-:S07]  /*100e0*/  MOV R229, R180 ;  /* 0x000000b400e57202 */ /* 0x000fce0000000f00 */
[C---:B------:R-:W-:Y:S01]  /*100f0*/  HMMA.16816.F32 R176, R4.reuse, R10, R156 ;  /* 0x0000000a04b0723c */ /* 0x040fe2000000189c */
[----:B------:R-:W1:Y:S07]  /*10100*/  LDSM.16.MT88.4 R8, [R203+0x1c800] ;  /* 0x01c80000cb08783b */ /* 0x000e6e0000004200 */
[C---:B------:R-:W-:Y:S08]  /*10110*/  HMMA.16816.F32 R52, R4.reuse, R24, R52 ;  /* 0x000000180434723c */ /* 0x040ff00000001834 */
[C---:B------:R-:W-:Y:S01]  /*10120*/  HMMA.16816.F32 R60, R4.reuse, R26, R60 ;  /* 0x0000001a043c723c */ /* 0x040fe2000000183c */
[----:B------:R-:W2:Y:S07]  /*10130*/  LDSM.16.MT88.4 R24, [R202+0x1c800] ;  /* 0x01c80000ca18783b */ /* 0x000eae0000004200 */
[C---:B------:R-:W-:Y:S01]  /*10140*/  HMMA.16816.F32 R188, R4.reuse, R18, R188 ;  /* 0x0000001204bc723c */ /* 0x040fe200000018bc */
[----:B------:R-:W4:Y:S07]  /*10150*/  LDSM.16.MT88.4 R16, [R204+0x1c800] ;  /* 0x01c80000cc10783b */ /* 0x000f2e0000004200 */
[C---:B---3--:R-:W-:Y:S08]  /*10160*/  HMMA.16816.F32 R180, R4.reuse, R20, R80 ;  /* 0x0000001404b4723c */ /* 0x048ff00000001850 */
[----:B------:R-:W-:Y:S01]  /*10170*/  HMMA.16816.F32 R140, R4, R22, R96 ;  /* 0x00000016048c723c */ /* 0x000fe20000001860 */
[----:B------:R-:W3:Y:S01]  /*10180*/  LDSM.16.MT88.4 R20, [R201+0x1e800] ;  /* 0x01e80000c914783b */ /* 0x000ee20000004200 */
[----:B------:R-:W-:-:S06]  /*10190*/  UIADD3 UR4, UR4, 0x1, URZ ;  /* 0x0000000104047890 */ /* 0x000fcc000fffe03f */
[----:B------:R-:W-:-:S04]  /*101a0*/  MOV R0, UR4 ;  /* 0x0000000400007c02 */ /* 0x000fc80008000f00 */
[----:B------:R-:W-:Y:S01]  /*101b0*/  LOP3.LUT R0, R233, UR37, R0, 0x96, !PT ;  /* 0x00000025e9007c12 */ /* 0x000fe2000f8e9600 */
[C---:B-1----:R-:W-:Y:S07]  /*101c0*/  HMMA.16816.F32 R96, R4.reuse, R8, R116 ;  /* 0x000000080460723c */ /* 0x042fee0000001874 */
[----:B------:R-:W-:Y:S01]  /*101d0*/  IMAD.WIDE.U32 R8, R0, -0x326172a9, RZ ;  /* 0xcd9e8d5700087825 */ /* 0x000fe200078e00ff */
[----:B--2---:R-:W-:Y:S04]  /*101e0*/  HMMA.16816.F32 R156, R4, R24, R72 ;  /* 0x00000018049c723c */ /* 0x004fe80000001848 */
[----:B------:R-:W-:-:S02]  /*101f0*/  LOP3.LUT R9, R9, UR15, R38, 0x96, !PT ;  /* 0x0000000f09097c12 */ /* 0x000fc4000f8e9626 */
[----:B------:R-:W-:Y:S02]  /*10200*/  LOP3.LUT R0, R169, UR13, R8, 0x96, !PT ;  /* 0x0000000da9007c12 */ /* 0x000fe4000f8e9608 */
[----:B------:R-:W-:Y:S01]  /*10210*/  HMMA.16816.F32 R172, R4, R26, R64 ;  /* 0x0000001a04ac723c */ /* 0x000fe20000001840 */
[----:B------:R-:W-:Y:S01]  /*10220*/  LDSM.16.MT88.4 R24, [R204+0x1e800] ;  /* 0x01e80000cc18783b */ /* 0x000fe20000004200 */
[----:B------:R-:W-:-:S06]  /*10230*/  IMAD.WIDE.U32 R8, R9, -0x2daee0ad, RZ ;  /* 0xd2511f5309087825 */ /* 0x000fcc00078e00ff */
[C---:B----4-:R-:W-:Y:S08]  /*10240*/  HMMA.16816.F32 R192, R4.reuse, R16, R56 ;  /* 0x0000001004c0723c */ /* 0x050ff00000001838 */
[C---:B------:R-:W-:Y:S01]  /*10250*/  HMMA.16816.F32 R196, R4.reuse, R18, R112 ;  /* 0x0000001204c4723c */ /* 0x040fe20000001870 */
[----:B------:R-:W1:Y:S07]  /*10260*/  LDSM.16.MT88.4 R16, [R202+0x1e800] ;  /* 0x01e80000ca10783b */ /* 0x000e6e0000004200 */
[----:B---3--:R-:W-:Y:S01]  /*10270*/  HMMA.16816.F32 R72, R4, R20, R124 ;  /* 0x000000140448723c */ /* 0x008fe2000000187c */
[----:B------:R-:W-:-:S07]  /*10280*/  MOV R116, R35 ;  /* 0x0000002300747202 */ /* 0x000fce0000000f00 */
[----:B------:R-:W-:Y:S01]  /*10290*/  HMMA.16816.F32 R64, R4, R22, R128 ;  /* 0x000000160440723c */ /* 0x000fe20000001880 */
[----:B------:R-:W2:Y:S01]  /*102a0*/  LDSM.16.MT88.4 R20, [R203+0x1e800] ;  /* 0x01e80000cb14783b */ /* 0x000ea20000004200 */
[----:B------:R-:W-:Y:S01]  /*102b0*/  IMAD.MOV.U32 R35, RZ, RZ, R13 ;  /* 0x000000ffff237224 */ /* 0x000fe200078e000d */
[----:B------:R-:W-:-:S05]  /*102c0*/  LOP3.LUT R13, R9, UR12, R170, 0x96, !PT ;  /* 0x0000000c090d7c12 */ /* 0x000fca000f8e96aa */
[----:B------:R-:W-:Y:S01]  /*102d0*/  HMMA.16816.F32 R80, R4, R10, R120 ;  /* 0x0000000a0450723c */ /* 0x000fe20000001878 */
[----:B------:R-:W-:-:S06]  /*102e0*/  FFMA.FTZ R9, R244, c[0x0][0x23c], -R2 ;  /* 0x00008f00f4097a23 */ /* 0x000fcc0000010802 */
[----:B------:R-:W-:Y:S01]  /*102f0*/  IMAD.WIDE.U32 R10, R0, -0x2daee0ad, RZ ;  /* 0xd2511f53000a7825 */ /* 0x000fe200078e00ff */
[----:B------:R-:W-:-:S04]  /*10300*/  MOV R113, R238 ;  /* 0x000000ee00717202 */ /* 0x000fc80000000f00 */
[----:B------:R-:W-:Y:S01]  /*10310*/  LOP3.LUT R0, R11, UR10, R8, 0x96, !PT ;  /* 0x0000000a0b007c12 */ /* 0x000fe2000f8e9608 */
[----:B------:R3:W-:Y:S04]  /*10320*/  MUFU.EX2 R238, R9 ;  /* 0x0000000900ee7308 */ /* 0x0007e80000000800 */
[----:B------:R-:W-:Y:S01]  /*10330*/  IMAD.WIDE.U32 R38, R0, -0x326172a9, RZ ;  /* 0xcd9e8d5700267825 */ /* 0x000fe200078e00ff */
[----:B------:R-:W-:-:S03]  /*10340*/  MOV R117, R37 ;  /* 0x0000002500757202 */ /* 0x000fc60000000f00 */
[----:B---3--:R-:W-:-:S05]  /*10350*/  IMAD.WIDE.U32 R8, R13, -0x326172a9, RZ ;  /* 0xcd9e8d570d087825 */ /* 0x008fca00078e00ff */
[----:B------:R-:W-:Y:S02]  /*10360*/  LOP3.LUT R9, R9, UR11, R168, 0x96, !PT ;  /* 0x0000000b09097c12 */ /* 0x000fe4000f8e96a8 */
[----:B------:R-:W-:Y:S01]  /*10370*/  LOP3.LUT R0, R39, UR9, R8, 0x96, !PT ;  /* 0x0000000927007c12 */ /* 0x000fe2000f8e9608 */
[----:B------:R-:W-:Y:S02]  /*10380*/  IMAD.MOV.U32 R118, RZ, RZ, R36 ;  /* 0x000000ffff767224 */ /* 0x000fe400078e0024 */
[----:B------:R-:W-:-:S04]  /*10390*/  IMAD.WIDE.U32 R8, R9, -0x2daee0ad, RZ ;  /* 0xd2511f5309087825 */ /* 0x000fc800078e00ff */
[----:B------:R-:W-:Y:S01]  /*103a0*/  IMAD.WIDE.U32 R36, R0, -0x2daee0ad, RZ ;  /* 0xd2511f5300247825 */ /* 0x000fe200078e00ff */
[----:B------:R-:W-:-:S04]  /*103b0*/  LOP3.LUT R10, R9, UR8, R10, 0x96, !PT ;  /* 0x00000008090a7c12 */ /* 0x000fc8000f8e960a */
[----:B------:R-:W-:Y:S01]  /*103c0*/  LOP3.LUT R0, R37, UR6, R8, 0x96, !PT ;  /* 0x0000000625007c12 */ /* 0x000fe2000f8e9608 */
[----:B------:R-:W-:Y:S01]  /*103d0*/  IMAD.MOV.U32 R119, RZ, RZ, R242 ;  /* 0x000000ffff777224 */ /* 0x000fe200078e00f2 */
[----:B------:R-:W-:Y:S02]  /*103e0*/  MOV R112, R241 ;  /* 0x000000f100707202 */ /* 0x000fe40000000f00 */
[----:B------:R-:W-:Y:S01]  /*103f0*/  MOV R242, R34 ;  /* 0x0000002200f27202 */ /* 0x000fe20000000f00 */
[----:B------:R-:W-:Y:S01]  /*10400*/  FFMA.FTZ R11, R245, c[0x0][0x23c], -R2 ;  /* 0x00008f00f50b7a23 */ /* 0x000fe20000010802 */
[----:B------:R-:W-:Y:S01]  /*10410*/  MOV R34, R31 ;  /* 0x0000001f00227202 */ /* 0x000fe20000000f00 */
[----:B------:R-:W-:Y:S01]  /*10420*/  IMAD.WIDE.U32 R8, R0, -0x326172a9, RZ ;  /* 0xcd9e8d5700087825 */ /* 0x000fe200078e00ff */
[----:B------:R-:W-:-:S03]  /*10430*/  MOV R241, R30 ;  /* 0x0000001e00f17202 */ /* 0x000fc60000000f00 */
[----:B------:R-:W-:Y:S01]  /*10440*/  IMAD.WIDE.U32 R30, R10, -0x326172a9, RZ ;  /* 0xcd9e8d570a1e7825 */ /* 0x000fe200078e00ff */
[C---:B-1----:R-:W-:Y:S03]  /*10450*/  HMMA.16816.F32 R56, R4.reuse, R16, R132 ;  /* 0x000000100438723c */ /* 0x042fe60000001884 */
[----:B------:R-:W-:Y:S01]  /*10460*/  IMAD.MOV.U32 R114, RZ, RZ, R237 ;  /* 0x000000ffff727224 */ /* 0x000fe200078e00ed */
[----:B------:R-:W-:Y:S01]  /*10470*/  LOP3.LUT R0, R9, UR16, R30, 0x96, !PT ;  /* 0x0000001009007c12 */ /* 0x000fe2000f8e961e */
[----:B------:R1:W3:Y:S01]  /*10480*/  MUFU.EX2 R237, R11 ;  /* 0x0000000b00ed7308 */ /* 0x0002e20000000800 */
[----:B------:R-:W-:Y:S02]  /*10490*/  FFMA.FTZ R10, R116, c[0x0][0x23c], -R12 ;  /* 0x00008f00740a7a23 */ /* 0x000fe4000001080c */
[----:B------:R-:W-:Y:S01]  /*104a0*/  HMMA.16816.F32 R136, R4, R18, R136 ;  /* 0x000000120488723c */ /* 0x000fe20000001888 */
[----:B------:R-:W4:Y:S01]  /*104b0*/  LDSM.16.MT88.4 R16, [R201+0x19000] ;  /* 0x01900000c910783b */ /* 0x000f220000004200 */
[----:B------:R-:W-:-:S03]  /*104c0*/  MOV R115, R236 ;  /* 0x000000ec00737202 */ /* 0x000fc60000000f00 */
[----:B------:R5:W-:Y:S03]  /*104d0*/  MUFU.EX2 R232, R10 ;  /* 0x0000000a00e87308 */ /* 0x000be60000000800 */
[----:B------:R-:W-:Y:S01]  /*104e0*/  HMMA.16816.F32 R160, R4, R24, R160 ;  /* 0x0000001804a0723c */ /* 0x000fe200000018a0 */
[----:B-1----:R-:W-:-:S07]  /*104f0*/  FFMA.FTZ R11, R248, c[0x0][0x23c], -R2 ;  /* 0x00008f00f80b7a23 */ /* 0x002fce0000010802 */
[----:B------:R-:W-:Y:S01]  /*10500*/  HMMA.16816.F32 R40, R4, R26, R40 ;  /* 0x0000001a0428723c */ /* 0x000fe20000001828 */
[----:B------:R1:W-:Y:S01]  /*10510*/  MUFU.EX2 R236, R11 ;  /* 0x0000000b00ec7308 */ /* 0x0003e20000000800 */
[----:B------:R-:W-:-:S06]  /*10520*/  LOP3.LUT R9, R8, 0xffff, RZ, 0xc0, !PT ;  /* 0x0000ffff08097812 */ /* 0x000fcc00078ec0ff */
[----:B--2---:R-:W-:Y:S01]  /*10530*/  HMMA.16816.F32 R144, R4, R20, R144 ;  /* 0x000000140490723c */ /* 0x004fe20000001890 */
[----:B-----5:R-:W-:-:S07]  /*10540*/  FFMA.FTZ R10, R117, c[0x0][0x23c], -R12 ;  /* 0x00008f00750a7a23 */ /* 0x020fce000001080c */
[----:B------:R-:W-:Y:S01]  /*10550*/  HMMA.16816.F32 R164, R4, R22, R164 ;  /* 0x0000001604a4723c */ /* 0x000fe200000018a4 */
[----:B-1----:R-:W-:Y:S01]  /*10560*/  FFMA.FTZ R11, R246, c[0x0][0x23c], -R2 ;  /* 0x00008f00f60b7a23 */ /* 0x002fe20000010802 */
[----:B------:R-:W-:Y:S01]  /*10570*/  MOV R244, R229 ;  /* 0x000000e500f47202 */ /* 0x000fe20000000f00 */
[----:B------:R-:W-:Y:S01]  /*10580*/  IMAD.MOV.U32 R117, RZ, RZ, R231 ;  /* 0x000000ffff757224 */ /* 0x000fe200078e00e7 */
[----:B------:R-:W-:Y:S01]  /*10590*/  SHF.R.U32.HI R13, RZ, 0x10, R8 ;  /* 0x00000010ff0d7819 */ /* 0x000fe20000011608 */
[----:B------:R-:W-:Y:S01]  /*105a0*/  IMAD.MOV.U32 R116, RZ, RZ, R239 ;  /* 0x000000ffff747224 */ /* 0x000fe200078e00ef */
[----:B------:R-:W-:Y:S01]  /*105b0*/  MOV R121, R32 ;  /* 0x0000002000797202 */ /* 0x000fe20000000f00 */
[----:B------:R-:W-:Y:S01]  /*105c0*/  FFMA.FTZ R5, R119, c[0x0][0x23c], -R12 ;  /* 0x00008f0077057a23 */ /* 0x000fe2000001080c */
[----:B------:R-:W-:Y:S01]  /*105d0*/  MOV R119, R112 ;  /* 0x0000007000777202 */ /* 0x000fe20000000f00 */
[----:B------:R-:W-:Y:S01]  /*105e0*/  LDSM.16.MT88.4 R20, [R202+0x19000] ;  /* 0x01900000ca14783b */ /* 0x000fe20000004200 */
[----:B------:R-:W-:Y:S01]  /*105f0*/  MOV R112, R113 ;  /* 0x0000007100707202 */ /* 0x000fe20000000f00 */
[----:B------:R-:W-:Y:S01]  /*10600*/  IMAD.MOV.U32 R113, RZ, RZ, R114 ;  /* 0x000000ffff717224 */ /* 0x000fe200078e0072 */
[----:B------:R-:W-:Y:S01]  /*10610*/  LOP3.LUT R4, R0, 0xffff, RZ, 0xc0, !PT ;  /* 0x0000ffff00047812 */ /* 0x000fe200078ec0ff */
[----:B------:R-:W-:Y:S01]  /*10620*/  LDSM.16.MT88.4 R24, [R201+0x1b000] ;  /* 0x01b00000c918783b */ /* 0x000fe20000004200 */
[----:B------:R-:W-:-:S02]  /*10630*/  MOV R114, R115 ;  /* 0x0000007300727202 */ /* 0x000fc40000000f00 */
[----:B------:R-:W-:Y:S01]  /*10640*/  MOV R115, R228 ;  /* 0x000000e400737202 */ /* 0x000fe20000000f00 */
[----:B------:R-:W-:Y:S01]  /*10650*/  IMAD.MOV.U32 R228, RZ, RZ, R230 ;  /* 0x000000ffffe47224 */ /* 0x000fe200078e00e6 */
[----:B------:R-:W-:Y:S01]  /*10660*/  SHF.R.U32.HI R7, RZ, 0x8, R4 ;  /* 0x00000008ff077819 */ /* 0x000fe20000011604 */
[----:B------:R1:W-:Y:S01]  /*10670*/  MUFU.EX2 R233, R11 ;  /* 0x0000000b00e97308 */ /* 0x0003e20000000800 */
[----:B------:R-:W-:Y:S01]  /*10680*/  FFMA.FTZ R4, R117, c[0x0][0x23c], -R12 ;  /* 0x00008f0075047a23 */ /* 0x000fe2000001080c */
[----:B------:R-:W-:-:S06]  /*10690*/  LOP3.LUT R6, R0, 0xff, RZ, 0xc0, !PT ;  /* 0x000000ff00067812 */ /* 0x000fcc00078ec0ff */
[----:B------:R2:W-:Y:S01]  /*106a0*/  MUFU.EX2 R230, R5 ;  /* 0x0000000500e67308 */ /* 0x0005e20000000800 */
[----:B-1----:R-:W-:-:S07]  /*106b0*/  LOP3.LUT R11, R8, 0xff, RZ, 0xc0, !PT ;  /* 0x000000ff080b7812 */ /* 0x002fce00078ec0ff */
[----:B------:R1:W-:Y:S01]  /*106c0*/  MUFU.EX2 R231, R10 ;  /* 0x0000000a00e77308 */ /* 0x0003e20000000800 */
[----:B--2---:R-:W-:-:S07]  /*106d0*/  SHF.R.U32.HI R5, RZ, 0x8, R9 ;  /* 0x00000008ff057819 */ /* 0x004fce0000011609 */
[----:B------:R2:W5:Y:S01]  /*106e0*/  MUFU.EX2 R229, R4 ;  /* 0x0000000400e57308 */ /* 0x0005620000000800 */
[----:B-1----:R-:W-:Y:S02]  /*106f0*/  SHF.R.U32.HI R10, RZ, 0x18, R8 ;  /* 0x00000018ff0a7819 */ /* 0x002fe40000011608 */
[----:B------:R-:W-:Y:S02]  /*10700*/  PRMT R8, R11, 0x5410, R5 ;  /* 0x000054100b087816 */ /* 0x000fe40000000005 */
[--C-:B------:R-:W-:Y:S02]  /*10710*/  SHF.R.U32.HI R5, RZ, 0x10, R0.reuse ;  /* 0x00000010ff057819 */ /* 0x100fe40000011600 */
[----:B--2---:R-:W-:Y:S02]  /*10720*/  PRMT R4, R6, 0x5410, R7 ;  /* 0x0000541006047816 */ /* 0x004fe40000000007 */
[----:B------:R-:W-:Y:S02]  /*10730*/  LOP3.LUT R7, R13, 0xff, RZ, 0xc0, !PT ;  /* 0x000000ff0d077812 */ /* 0x000fe400078ec0ff */
[----:B------:R-:W-:-:S02]  /*10740*/  SHF.R.U32.HI R6, RZ, 0x18, R0 ;  /* 0x00000018ff067819 */ /* 0x000fc40000011600 */
[----:B------:R-:W-:Y:S01]  /*10750*/  LOP3.LUT R5, R5, 0xff, RZ, 0xc0, !PT ;  /* 0x000000ff05057812 */ /* 0x000fe200078ec0ff */
[--C-:B------:R-:W-:Y:S01]  /*10760*/  HSET2.LE.AND R0, R4, R252.reuse, PT ;  /* 0x000000fc04007233 */ /* 0x100fe20003803000 */
[----:B---3--:R-:W-:Y:S02]  /*10770*/  F2FP.PACK_AB R4, R237, R238 ;  /* 0x000000eeed04723e */ /* 0x008fe400000000ff */
[----:B------:R-:W-:Y:S02]  /*10780*/  PRMT R7, R7, 0x5410, R10 ;  /* 0x0000541007077816 */ /* 0x000fe4000000000a */
[----:B------:R-:W-:Y:S02]  /*10790*/  PRMT R5, R5, 0x5410, R6 ;  /* 0x0000541005057816 */ /* 0x000fe40000000006 */
[----:B------:R-:W-:Y:S01]  /*107a0*/  LOP3.LUT R4, R0, R4, RZ, 0xc0, !PT ;  /* 0x0000000400047212 */ /* 0x000fe200078ec0ff */
[--C-:B------:R-:W-:Y:S02]  /*107b0*/  HSET2.LE.AND R0, R8, R252.reuse, PT ;  /* 0x000000fc08007233 */ /* 0x100fe40003803000 */
[----:B------:R-:W-:-:S02]  /*107c0*/  HSET2.LE.AND R7, R7, R252, PT ;  /* 0x000000fc07077233 */ /* 0x000fc40003803000 */
[----:B------:R-:W-:Y:S01]  /*107d0*/  HSET2.LE.AND R8, R5, R252, PT ;  /* 0x000000fc05087233 */ /* 0x000fe20003803000 */
[----:B-----5:R-:W-:Y:S02]  /*107e0*/  F2FP.PACK_AB R5, R229, R230 ;  /* 0x000000e6e505723e */ /* 0x020fe400000000ff */
[----:B------:R-:W-:Y:S02]  /*107f0*/  F2FP.PACK_AB R6, R233, R236 ;  /* 0x000000ece906723e */ /* 0x000fe400000000ff */
[----:B------:R-:W-:Y:S02]  /*10800*/  F2FP.PACK_AB R9, R231, R232 ;  /* 0x000000e8e709723e */ /* 0x000fe400000000ff */
[----:B------:R-:W-:Y:S02]  /*10810*/  LOP3.LUT R7, R7, R5, RZ, 0xc0, !PT ;  /* 0x0000000507077212 */ /* 0x000fe400078ec0ff */
[----:B------:R-:W-:Y:S02]  /*10820*/  LOP3.LUT R6, R0, R6, RZ, 0xc0, !PT ;  /* 0x0000000600067212 */ /* 0x000fe400078ec0ff */
[----:B------:R-:W-:-:S02]  /*10830*/  LOP3.LUT R5, R8, R9, RZ, 0xc0, !PT ;  /* 0x0000000908057212 */ /* 0x000fc400078ec0ff */
[----:B------:R-:W1:Y:S05]  /*10840*/  LDSM.16.MT88.4 R8, [R203+0x19000] ;  /* 0x01900000cb08783b */ /* 0x000e6a0000004200 */
[C---:B----4-:R-:W-:Y:S08]  /*10850*/  HMMA.16816.F32 R152, R4.reuse, R16, R152 ;  /* 0x000000100498723c */ /* 0x050ff00000001898 */
[----:B------:R-:W-:Y:S01]  /*10860*/  HMMA.16816.F32 R44, R4, R18, R44 ;  /* 0x00000012042c723c */ /* 0x000fe2000000182c */
[----:B------:R-:W2:Y:S01]  /*10870*/  LDSM.16.MT88.4 R16, [R204+0x19000] ;  /* 0x01900000cc10783b */ /* 0x000ea20000004200 */
[----:B------:R-:W-:Y:S01]  /*10880*/  MOV R117, R228 ;  /* 0x000000e400757202 */ /* 0x000fe20000000f00 */
[----:B------:R-:W-:Y:S01]  /*10890*/  IMAD.MOV.U32 R239, RZ, RZ, R35 ;  /* 0x000000ffffef7224 */ /* 0x000fe200078e0023 */
[----:B------:R-:W-:-:S02]  /*108a0*/  MOV R228, R240 ;  /* 0x000000f000e47202 */ /* 0x000fc40000000f00 */
[----:B------:R-:W-:Y:S02]  /*108b0*/  MOV R240, R34 ;  /* 0x0000002200f07202 */ /* 0x000fe40000000f00 */
[----:B------:R-:W-:Y:S02]  /*108c0*/  MOV R120, R33 ;  /* 0x0000002100787202 */ /* 0x000fe40000000f00 */
[----:B------:R-:W3:Y:S01]  /*108d0*/  LDSM.16.MT88.4 R32, [R202+0x1b000] ;  /* 0x01b00000ca20783b */ /* 0x000ee20000004200 */
[C---:B-1----:R-:W-:Y:S08]  /*108e0*/  HMMA.16816.F32 R84, R4.reuse, R8, R84 ;  /* 0x000000080454723c */ /* 0x042ff00000001854 */
[C---:B--2---:R-:W-:Y:S08]  /*108f0*/  HMMA.16816.F32 R68, R4.reuse, R16, R68 ;  /* 0x000000100444723c */ /* 0x044ff00000001844 */
[C---:B------:R-:W-:Y:S01]  /*10900*/  HMMA.16816.F32 R76, R4.reuse, R18, R76 ;  /* 0x00000012044c723c */ /* 0x040fe2000000184c */
[----:B------:R-:W1:Y:S07]  /*10910*/  LDSM.16.MT88.4 R16, [R203+0x1b000] ;  /* 0x01b00000cb10783b */ /* 0x000e6e0000004200 */
[----:B------:R-:W-:Y:S01]  /*10920*/  HMMA.16816.F32 R92, R4, R10, R92 ;  /* 0x0000000a045c723c */ /* 0x000fe2000000185c */
[----:B------:R-:W2:Y:S01]  /*10930*/  LDSM.16.MT88.4 R8, [R201+0x1d000] ;  /* 0x01d00000c908783b */ /* 0x000ea20000004200 */
[----:B------:R-:W-:Y:S01]  /*10940*/  MOV R245, R118 ;  /* 0x0000007600f57202 */ /* 0x000fe20000000f00 */
[----:B------:R-:W-:Y:S01]  /*10950*/  IMAD.MOV.U32 R13, RZ, RZ, R119 ;  /* 0x000000ffff0d7224 */ /* 0x000fe200078e0077 */
[----:B------:R-:W-:Y:S01]  /*10960*/  MOV R123, R112 ;  /* 0x00000070007b7202 */ /* 0x000fe20000000f00 */
[----:B------:R-:W-:-:S03]  /*10970*/  IMAD.MOV.U32 R119, RZ, RZ, R114 ;  /* 0x000000ffff777224 */ /* 0x000fc600078e0072 */
[----:B------:R-:W-:Y:S01]  /*10980*/  HMMA.16816.F32 R52, R4, R20, R52 ;  /* 0x000000140434723c */ /* 0x000fe20000001834 */
[----:B------:R-:W-:Y:S02]  /*10990*/  MOV R122, R113 ;  /* 0x00000071007a7202 */ /* 0x000fe40000000f00 */
[----:B------:R-:W-:-:S05]  /*109a0*/  MOV R118, R115 ;  /* 0x0000007300767202 */ /* 0x000fca0000000f00 */
[C---:B------:R-:W-:Y:S01]  /*109b0*/  HMMA.16816.F32 R60, R4.reuse, R22, R60 ;  /* 0x00000016043c723c */ /* 0x040fe2000000183c */
[----:B------:R-:W4:Y:S07]  /*109c0*/  LDSM.16.MT88.4 R20, [R204+0x1b000] ;  /* 0x01b00000cc14783b */ /* 0x000f2e0000004200 */
[C---:B---3--:R-:W-:Y:S08]  /*109d0*/  HMMA.16816.F32 R108, R4.reuse, R32, R108 ;  /* 0x00000020046c723c */ /* 0x048ff0000000186c */
[C---:B------:R-:W-:Y:S01]  /*109e0*/  HMMA.16816.F32 R112, R4.reuse, R34, R48 ;  /* 0x000000220470723c */ /* 0x040fe20000001830 */
[----:B------:R-:W3:Y:S07]  /*109f0*/  LDSM.16.MT88.4 R32, [R202+0x1d000] ;  /* 0x01d00000ca20783b */ /* 0x000eee0000004200 */
[C---:B------:R-:W-:Y:S08]  /*10a00*/  HMMA.16816.F32 R100, R4.reuse, R24, R100 ;  /* 0x000000180464723c */ /* 0x040ff00000001864 */
[C---:B------:R-:W-:Y:S01]  /*10a10*/  HMMA.16816.F32 R104, R4.reuse, R26, R104 ;  /* 0x0000001a0468723c */ /* 0x040fe20000001868 */
[----:B------:R-:W5:Y:S07]  /*10a20*/  LDSM.16.MT88.4 R24, [R204+0x1d000] ;  /* 0x01d00000cc18783b */ /* 0x000f6e0000004200 */
[C---:B-1----:R-:W-:Y:S08]  /*10a30*/  HMMA.16816.F32 R124, R4.reuse, R16, R184 ;  /* 0x00000010047c723c */ /* 0x042ff000000018b8 */
[C---:B------:R-:W-:Y:S01]  /*10a40*/  HMMA.16816.F32 R128, R4.reuse, R18, R176 ;  /* 0x000000120480723c */ /* 0x040fe200000018b0 */
[----:B------:R-:W1:Y:S07]  /*10a50*/  LDSM.16.MT88.4 R16, [R201+0x1f000] ;  /* 0x01f00000c910783b */ /* 0x000e6e0000004200 */
[C---:B--2---:R-:W-:Y:S08]  /*10a60*/  HMMA.16816.F32 R132, R4.reuse, R8, R180 ;  /* 0x000000080484723c */ /* 0x044ff000000018b4 */
[----:B------:R-:W-:Y:S01]  /*10a70*/  HMMA.16816.F32 R140, R4, R10, R140 ;  /* 0x0000000a048c723c */ /* 0x000fe2000000188c */
[----:B------:R-:W2:Y:S01]  /*10a80*/  LDSM.16.MT88.4 R8, [R203+0x1d000] ;  /* 0x01d00000cb08783b */ /* 0x000ea20000004200 */
[----:B------:R-:W-:Y:S01]  /*10a90*/  MOV R49, R116 ;  /* 0x0000007400317202 */ /* 0x000fe20000000f00 */
[----:B------:R-:W-:Y:S01]  /*10aa0*/  IMAD.MOV.U32 R248, RZ, RZ, R117 ;  /* 0x000000fffff87224 */ /* 0x000fe200078e0075 */
[----:B------:R-:W-:Y:S01]  /*10ab0*/  MOV R246, R118 ;  /* 0x0000007600f67202 */ /* 0x000fe20000000f00 */
[----:B------:R-:W-:Y:S01]  /*10ac0*/  FFMA.FTZ R0, R228, c[0x0][0x23c], -R2 ;  /* 0x00008f00e4007a23 */ /* 0x000fe20000010802 */
[----:B------:R-:W-:-:S02]  /*10ad0*/  MOV R48, R119 ;  /* 0x0000007700307202 */ /* 0x000fc40000000f00 */
[----:B----4-:R-:W-:Y:S01]  /*10ae0*/  HMMA.16816.F32 R116, R4, R20, R88 ;  /* 0x000000140474723c */ /* 0x010fe20000001858 */
[----:B------:R4:W-:Y:S01]  /*10af0*/  MUFU.EX2 R228, R0 ;  /* 0x0000000000e47308 */ /* 0x0009e20000000800 */
[----:B------:R-:W-:Y:S01]  /*10b00*/  IMAD.MOV.U32 R51, RZ, RZ, R120 ;  /* 0x000000ffff337224 */ /* 0x000fe200078e0078 */
[----:B------:R-:W-:-:S04]  /*10b10*/  MOV R50, R121 ;  /* 0x0000007900327202 */ /* 0x000fc80000000f00 */
[----:B------:R-:W-:Y:S01]  /*10b20*/  IMAD.MOV.U32 R90, RZ, RZ, R122 ;  /* 0x000000ffff5a7224 */ /* 0x000fe200078e007a */
[C---:B---3--:R-:W-:Y:S01]  /*10b30*/  HMMA.16816.F32 R168, R4.reuse, R32, R156 ;  /* 0x0000002004a8723c */ /* 0x048fe2000000189c */
[----:B------:R-:W-:Y:S01]  /*10b40*/  MOV R91, R123 ;  /* 0x0000007b005b7202 */ /* 0x000fe20000000f00 */
[----:B------:R-:W-:Y:S06]  /*10b50*/  LDSM.16.MT88.4 R156, [R201+0x19800] ;  /* 0x01980000c99c783b */ /* 0x000fec0000004200 */
[----:B------:R-:W-:Y:S01]  /*10b60*/  HMMA.16816.F32 R32, R4, R34, R172 ;  /* 0x000000220420723c */ /* 0x000fe200000018ac */
[----:B----4-:R-:W-:Y:S01]  /*10b70*/  FFMA.FTZ R0, R90, c[0x0][0x23c], -R2 ;  /* 0x00008f005a007a23 */ /* 0x010fe20000010802 */
[----:B------:R-:W-:-:S03]  /*10b80*/  MOV R90, R151 ;  /* 0x00000097005a7202 */ /* 0x000fc60000000f00 */
[----:B------:R3:W4:Y:S03]  /*10b90*/  MUFU.EX2 R151, R0 ;  /* 0x0000000000977308 */ /* 0x0007260000000800 */
[C---:B------:R-:W-:Y:S01]  /*10ba0*/  HMMA.16816.F32 R120, R4.reuse, R22, R188 ;  /* 0x000000160478723c */ /* 0x040fe200000018bc */
[----:B------:R-:W4:Y:S07]  /*10bb0*/  LDSM.16.MT88.4 R20, [R202+0x1f000] ;  /* 0x01f00000ca14783b */ /* 0x000f2e0000004200 */
[C---:B-----5:R-:W-:Y:S08]  /*10bc0*/  HMMA.16816.F32 R192, R4.reuse, R24, R192 ;  /* 0x0000001804c0723c */ /* 0x060ff000000018c0 */
[----:B------:R-:W-:Y:S01]  /*10bd0*/  HMMA.16816.F32 R196, R4, R26, R196 ;  /* 0x0000001a04c4723c */ /* 0x000fe200000018c4 */
[----:B------:R-:W5:Y:S01]  /*10be0*/  LDSM.16.MT88.4 R24, [R204+0x1f000] ;  /* 0x01f00000cc18783b */ /* 0x000f620000004200 */
[----:B---3--:R-:W-:-:S06]  /*10bf0*/  FFMA.FTZ R0, R150, c[0x0][0x23c], -R2 ;  /* 0x00008f0096007a23 */ /* 0x008fcc0000010802 */
[C---:B-1----:R-:W-:Y:S08]  /*10c00*/  HMMA.16816.F32 R176, R4.reuse, R16, R72 ;  /* 0x0000001004b0723c */ /* 0x042ff00000001848 */
[----:B------:R-:W-:Y:S01]  /*10c10*/  HMMA.16816.F32 R172, R4, R18, R64 ;  /* 0x0000001204ac723c */ /* 0x000fe20000001840 */
[----:B------:R-:W1:Y:S01]  /*10c20*/  LDSM.16.MT88.4 R16, [R203+0x1f000] ;  /* 0x01f00000cb10783b */ /* 0x000e620000004200 */
[----:B------:R3:W-:Y:S01]  /*10c30*/  MUFU.EX2 R150, R0 ;  /* 0x0000000000967308 */ /* 0x0007e20000000800 */
[----:B------:R-:W-:-:S02]  /*10c40*/  FFMA.FTZ R2, R91, c[0x0][0x23c], -R2 ;  /* 0x00008f005b027a23 */ /* 0x000fc40000010802 */
[----:B------:R-:W-:-:S03]  /*10c50*/  IMAD.MOV.U32 R91, RZ, RZ, R149 ;  /* 0x000000ffff5b7224 */ /* 0x000fc600078e0095 */
[C---:B--2---:R-:W-:Y:S01]  /*10c60*/  HMMA.16816.F32 R184, R4.reuse, R10, R80 ;  /* 0x0000000a04b8723c */ /* 0x044fe20000001850 */
[----:B------:R-:W-:Y:S01]  /*10c70*/  MOV R88, R14 ;  /* 0x0000000e00587202 */ /* 0x000fe20000000f00 */
[----:B------:R2:W-:Y:S01]  /*10c80*/  MUFU.EX2 R149, R2 ;  /* 0x0000000200957308 */ /* 0x0005e20000000800 */
[----:B------:R-:W-:Y:S04]  /*10c90*/  LDSM.16.MT88.4 R64, [R201+0x1b800] ;  /* 0x01b80000c940783b */ /* 0x000fe80000004200 */
[----:B------:R-:W-:Y:S01]  /*10ca0*/  LDSM.16.MT88.4 R72, [R202+0x1b800] ;  /* 0x01b80000ca48783b */ /* 0x000fe20000004200 */
[----:B---3--:R-:W-:Y:S01]  /*10cb0*/  LOP3.LUT R0, R31, UR7, R38, 0x96, !PT ;  /* 0x000000071f007c12 */ /* 0x008fe2000f8e9626 */
[----:B------:R-:W-:Y:S01]  /*10cc0*/  HMMA.16816.F32 R188, R4, R8, R96 ;  /* 0x0000000804bc723c */ /* 0x000fe20000001860 */
[----:B------:R-:W-:Y:S01]  /*10cd0*/  FFMA.FTZ R11, R90, c[0x0][0x23c], -R12 ;  /* 0x00008f005a0b7a23 */ /* 0x000fe2000001080c */
[----:B------:R-:W-:Y:S05]  /*10ce0*/  LDSM.16.MT88.4 R80, [R204+0x1b800] ;  /* 0x01b80000cc50783b */ /* 0x000fea0000004200 */
[----:B------:R-:W-:-:S04]  /*10cf0*/  IMAD.WIDE.U32 R8, R0, -0x2daee0ad, RZ ;  /* 0xd2511f5300087825 */ /* 0x000fc800078e00ff */
[----:B--2---:R-:W-:Y:S01]  /*10d00*/  FFMA.FTZ R2, R48, c[0x0][0x23c], -R12 ;  /* 0x00008f0030027a23 */ /* 0x004fe2000001080c */
[----:B------:R-:W-:Y:S02]  /*10d10*/  MOV R48, R49 ;  /* 0x0000003100307202 */ /* 0x000fe40000000f00 */
[----:B------:R-:W-:Y:S01]  /*10d20*/  MOV R49, R50 ;  /* 0x0000003200317202 */ /* 0x000fe20000000f00 */
[----:B------:R2:W-:Y:S01]  /*10d30*/  MUFU.EX2 R31, R2 ;  /* 0x00000002001f7308 */ /* 0x0005e20000000800 */
[----:B------:R-:W-:Y:S01]  /*10d40*/  LOP3.LUT R0, R9, UR17, R36, 0x96, !PT ;  /* 0x0000001109007c12 */ /* 0x000fe2000f8e9624 */
[----:B------:R-:W-:Y:S01]  /*10d50*/  IMAD.MOV.U32 R50, RZ, RZ, R51 ;  /* 0x000000ffff327224 */ /* 0x000fe200078e0033 */
[----:B------:R-:W-:Y:S02]  /*10d60*/  MOV R51, R13 ;  /* 0x0000000d00337202 */ /* 0x000fe40000000f00 */
[----:B------:R-:W-:Y:S02]  /*10d70*/  LOP3.LUT R13, R8, 0xff, RZ, 0xc0, !PT ;  /* 0x000000ff080d7812 */ /* 0x000fe400078ec0ff */
[----:B------:R-:W-:-:S02]  /*10d80*/  SHF.R.U32.HI R10, RZ, 0x18, R8 ;  /* 0x00000018ff0a7819 */ /* 0x000fc40000011608 */
[----:B--2---:R-:W-:Y:S02]  /*10d90*/  LOP3.LUT R2, R8, 0xffff, RZ, 0xc0, !PT ;  /* 0x0000ffff08027812 */ /* 0x004fe400078ec0ff */
[----:B------:R-:W-:Y:S02]  /*10da0*/  SHF.R.U32.HI R9, RZ, 0x10, R8 ;  /* 0x00000010ff097819 */ /* 0x000fe40000011608 */
[----:B------:R-:W-:Y:S02]  /*10db0*/  SHF.R.U32.HI R8, RZ, 0x8, R2 ;  /* 0x00000008ff087819 */ /* 0x000fe40000011602 */
[----:B------:R-:W-:Y:S01]  /*10dc0*/  LOP3.LUT R2, R9, 0xff, RZ, 0xc0, !PT ;  /* 0x000000ff09027812 */ /* 0x000fe200078ec0ff */
[----:B------:R-:W-:Y:S01]  /*10dd0*/  FFMA.FTZ R9, R91, c[0x0][0x23c], -R12 ;  /* 0x00008f005b097a23 */ /* 0x000fe2000001080c */
[----:B------:R-:W-:Y:S01]  /*10de0*/  PRMT R14, R13, 0x5410, R8 ;  /* 0x000054100d0e7816 */ /* 0x000fe20000000008 */
[----:B------:R2:W3:Y:S01]  /*10df0*/  MUFU.EX2 R30, R11 ;  /* 0x0000000b001e7308 */ /* 0x0004e20000000800 */
[----:B------:R-:W-:Y:S01]  /*10e00*/  PRMT R13, R2, 0x5410, R10 ;  /* 0x00005410020d7816 */ /* 0x000fe2000000000a */
[----:B------:R-:W-:Y:S01]  /*10e10*/  IMAD.MOV.U32 R99, RZ, RZ, R29 ;  /* 0x000000ffff637224 */ /* 0x000fe200078e001d */
[----:B------:R-:W-:-:S02]  /*10e20*/  LOP3.LUT R2, R0, 0xffff, RZ, 0xc0, !PT ;  /* 0x0000ffff00027812 */ /* 0x000fc400078ec0ff */
[----:B------:R-:W-:-:S03]  /*10e30*/  SHF.R.U32.HI R8, RZ, 0x10, R0 ;  /* 0x00000010ff087819 */ /* 0x000fc60000011600 */
[----:B------:R1:W-:Y:S01]  /*10e40*/  MUFU.EX2 R29, R9 ;  /* 0x00000009001d7308 */ /* 0x0003e20000000800 */
[----:B------:R-:W-:Y:S02]  /*10e50*/  SHF.R.U32.HI R10, RZ, 0x18, R0 ;  /* 0x00000018ff0a7819 */ /* 0x000fe40000011600 */
[----:B------:R-:W-:Y:S02]  /*10e60*/  SHF.R.U32.HI R2, RZ, 0x8, R2 ;  /* 0x00000008ff027819 */ /* 0x000fe40000011602 */
[----:B--2---:R-:W-:Y:S02]  /*10e70*/  LOP3.LUT R11, R0, 0xff, RZ, 0xc0, !PT ;  /* 0x000000ff000b7812 */ /* 0x004fe400078ec0ff */
[----:B------:R-:W-:Y:S01]  /*10e80*/  LOP3.LUT R0, R8, 0xff, RZ, 0xc0, !PT ;  /* 0x000000ff08007812 */ /* 0x000fe200078ec0ff */
[----:B-1----:R-:W-:-:S04]  /*10e90*/  FFMA.FTZ R9, R48, c[0x0][0x23c], -R12 ;  /* 0x00008f0030097a23 */ /* 0x002fc8000001080c */
[----:B------:R1:W2:Y:S01]  /*10ea0*/  MUFU.EX2 R12, R9 ;  /* 0x00000009000c7308 */ /* 0x0002a20000000800 */
[----:B----4-:R-:W-:Y:S01]  /*10eb0*/  HMMA.16816.F32 R180, R4, R20, R56 ;  /* 0x0000001404b4723c */ /* 0x010fe20000001838 */
[----:B------:R-:W-:Y:S01]  /*10ec0*/  MOV R89, R49 ;  /* 0x0000003100597202 */ /* 0x000fe20000000f00 */
[----:B------:R-:W-:Y:S01]  /*10ed0*/  IMAD.MOV.U32 R91, RZ, RZ, R51 ;  /* 0x000000ffff5b7224 */ /* 0x000fe200078e0033 */
[----:B------:R-:W-:-:S05]  /*10ee0*/  MOV R90, R50 ;  /* 0x00000032005a7202 */ /* 0x000fca0000000f00 */
[C---:B-----5:R-:W-:Y:S01]  /*10ef0*/  HMMA.16816.F32 R160, R4.reuse, R24, R160 ;  /* 0x0000001804a0723c */ /* 0x060fe200000018a0 */
[----:B------:R-:W-:Y:S07]  /*10f00*/  LDSM.16.MT88.4 R48, [R204+0x19800] ;  /* 0x01980000cc30783b */ /* 0x000fee0000004200 */
[----:B------:R-:W-:Y:S01]  /*10f10*/  HMMA.16816.F32 R144, R4, R16, R144 ;  /* 0x000000100490723c */ /* 0x000fe20000001890 */
[----:B-1----:R-:W-:Y:S01]  /*10f20*/  PRMT R9, R11, 0x5410, R2 ;  /* 0x000054100b097816 */ /* 0x002fe20000000002 */
[--C-:B------:R-:W-:Y:S01]  /*10f30*/  HSET2.LE.AND R8, R13, R252.reuse, PT ;  /* 0x000000fc0d087233 */ /* 0x100fe20003803000 */
[----:B------:R-:W-:Y:S01]  /*10f40*/  PRMT R2, R0, 0x5410, R10 ;  /* 0x0000541000027816 */ /* 0x000fe2000000000a */
[----:B------:R-:W-:Y:S02]  /*10f50*/  LDSM.16.MT88.4 R56, [R203+0x19800] ;  /* 0x01980000cb38783b */ /* 0x000fe40000004200 */
[----:B------:R-:W-:-:S02]  /*10f60*/  HSET2.LE.AND R0, R9, R252, PT ;  /* 0x000000fc09007233 */ /* 0x000fc40003803000 */
[C---:B------:R-:W-:Y:S01]  /*10f70*/  HMMA.16816.F32 R20, R4.reuse, R22, R136 ;  /* 0x000000160414723c */ /* 0x040fe20000001888 */
[----:B------:R-:W-:Y:S01]  /*10f80*/  MOV R13, R88 ;  /* 0x00000058000d7202 */ /* 0x000fe20000000f00 */
[----:B------:R-:W-:Y:S06]  /*10f90*/  LDSM.16.MT88.4 R136, [R202+0x1f800] ;  /* 0x01f80000ca88783b */ /* 0x000fec0000004200 */
[C---:B------:R-:W-:Y:S01]  /*10fa0*/  HMMA.16816.F32 R24, R4.reuse, R26, R40 ;  /* 0x0000001a0418723c */ /* 0x040fe20000001828 */
[----:B------:R-:W1:Y:S07]  /*10fb0*/  LDSM.16.MT88.4 R40, [R202+0x19800] ;  /* 0x01980000ca28783b */ /* 0x000e6e0000004200 */
[----:B------:R-:W-:Y:S07]  /*10fc0*/  HMMA.16816.F32 R16, R4, R18, R164 ;  /* 0x000000120410723c */ /* 0x000fee00000018a4 */
[----:B------:R-:W-:Y:S01]  /*10fd0*/  HSET2.LE.AND R4, R2, R252, PT ;  /* 0x000000fc02047233 */ /* 0x000fe20003803000 */
[----:B------:R-:W-:-:S02]  /*10fe0*/  F2FP.PACK_AB R2, R151, R228 ;  /* 0x000000e49702723e */ /* 0x000fc400000000ff */
[----:B---3--:R-:W-:Y:S01]  /*10ff0*/  F2FP.PACK_AB R5, R30, R31 ;  /* 0x0000001f1e05723e */ /* 0x008fe200000000ff */
[----:B------:R-:W-:Y:S01]  /*11000*/  HSET2.LE.AND R6, R14, R252, PT ;  /* 0x000000fc0e067233 */ /* 0x000fe20003803000 */
[----:B------:R-:W-:Y:S02]  /*11010*/  LOP3.LUT R164, R0, R2, RZ, 0xc0, !PT ;  /* 0x0000000200a47212 */ /* 0x000fe400078ec0ff */
[----:B------:R-:W-:Y:S01]  /*11020*/  LOP3.LUT R165, R4, R5, RZ, 0xc0, !PT ;  /* 0x0000000504a57212 */ /* 0x000fe200078ec0ff */
[----:B------:R-:W-:Y:S01]  /*11030*/  IMAD.MOV.U32 R5, RZ, RZ, R89 ;  /* 0x000000ffff057224 */ /* 0x000fe200078e0059 */
[----:B------:R-:W-:Y:S02]  /*11040*/  MOV R14, R99 ;  /* 0x00000063000e7202 */ /* 0x000fe40000000f00 */
[----:B------:R-:W-:Y:S01]  /*11050*/  MOV R2, R90 ;  /* 0x0000005a00027202 */ /* 0x000fe20000000f00 */
[----:B------:R-:W-:Y:S01]  /*11060*/  LDSM.16.MT88.4 R96, [R201+0x1d800] ;  /* 0x01d80000c960783b */ /* 0x000fe20000004200 */
[----:B------:R-:W-:-:S03]  /*11070*/  MOV R0, R91 ;  /* 0x0000005b00007202 */ /* 0x000fc60000000f00 */
[----:B------:R-:W3:Y:S01]  /*11080*/  LDSM.16.MT88.4 R88, [R203+0x1b800] ;  /* 0x01b80000cb58783b */ /* 0x000ee20000004200 */
[----:B------:R-:W-:Y:S01]  /*11090*/  F2FP.PACK_AB R7, R149, R150 ;  /* 0x000000969507723e */ /* 0x000fe200000000ff */
[----:B------:R-:W-:Y:S01]  /*110a0*/  FFMA.FTZ R0, R250, R28, R0 ;  /* 0x0000001cfa007223 */ /* 0x000fe20000010000 */
[----:B--2---:R-:W-:Y:S01]  /*110b0*/  F2FP.PACK_AB R9, R12, R29 ;  /* 0x0000001d0c09723e */ /* 0x004fe200000000ff */
        /* <DEDUP_REMOVED lines=8> */
[----:B------:R-:W-:Y:S01]  /*11140*/  HMMA.16816.F32 R152, R164, R156, R152 ;  /* 0x0000009ca498723c */ /* 0x000fe20000001898 */
[----:B------:R-:W-:Y:S02]  /*11150*/  FADD.FTZ R0, R248, R0 ;  /* 0x00000000f8007221 */ /* 0x000fe40000010000 */
[----:B------:R-:W-:-:S05]  /*11160*/  FADD.FTZ R2, R245, R2 ;  /* 0x00000002f5027221 */ /* 0x000fca0000010000 */
[----:B------:R-:W-:Y:S01]  /*11170*/  HMMA.16816.F32 R156, R164, R158, R44 ;  /* 0x0000009ea49c723c */ /* 0x000fe2000000182c */
[----:B------:R-:W-:-:S07]  /*11180*/  FADD.FTZ R0, R244, R0 ;  /* 0x00000000f4007221 */ /* 0x000fce0000010000 */
[----:B-1----:R-:W-:Y:S01]  /*11190*/  HMMA.16816.F32 R36, R164, R40, R52 ;  /* 0x00000028a424723c */ /* 0x002fe20000001834 */
[----:B------:R-:W-:-:S07]  /*111a0*/  FADD.FTZ R2, R239, R2 ;  /* 0x00000002ef027221 */ /* 0x000fce0000010000 */
[C---:B------:R-:W-:Y:S08]  /*111b0*/  HMMA.16816.F32 R44, R164.reuse, R48, R68 ;  /* 0x00000030a42c723c */ /* 0x040ff00000001844 */
[----:B------:R-:W-:Y:S01]  /*111c0*/  HMMA.16816.F32 R52, R164, R56, R84 ;  /* 0x00000038a434723c */ /* 0x000fe20000001854 */
[----:B------:R-:W-:-:S07]  /*111d0*/  FADD.FTZ R0, R240, R0 ;  /* 0x00000000f0007221 */ /* 0x000fce0000010000 */
[C---:B------:R-:W-:Y:S08]  /*111e0*/  HMMA.16816.F32 R40, R164.reuse, R42, R60 ;  /* 0x0000002aa428723c */ /* 0x040ff0000000183c */
[C---:B------:R-:W-:Y:S08]  /*111f0*/  HMMA.16816.F32 R48, R164.reuse, R50, R76 ;  /* 0x00000032a430723c */ /* 0x040ff0000000184c */
[----:B------:R-:W-:Y:S01]  /*11200*/  HMMA.16816.F32 R56, R164, R58, R92 ;  /* 0x0000003aa438723c */ /* 0x000fe2000000185c */
[----:B------:R-:W-:-:S07]  /*11210*/  FADD.FTZ R2, R241, R2 ;  /* 0x00000002f1027221 */ /* 0x000fce0000010000 */
[C---:B------:R-:W-:Y:S08]  /*11220*/  HMMA.16816.F32 R60, R164.reuse, R64, R100 ;  /* 0x00000040a43c723c */ /* 0x040ff00000001864 */
[C---:B------:R-:W-:Y:S08]  /*11230*/  HMMA.16816.F32 R68, R164.reuse, R72, R108 ;  /* 0x00000048a444723c */ /* 0x040ff0000000186c */
[C---:B------:R-:W-:Y:S08]  /*11240*/  HMMA.16816.F32 R76, R164.reuse, R80, R116 ;  /* 0x00000050a44c723c */ /* 0x040ff00000001874 */
[C---:B---3--:R-:W-:Y:S08]  /*11250*/  HMMA.16816.F32 R84, R164.reuse, R88, R124 ;  /* 0x00000058a454723c */ /* 0x048ff0000000187c */
[C---:B------:R-:W-:Y:S08]  /*11260*/  HMMA.16816.F32 R92, R164.reuse, R96, R132 ;  /* 0x00000060a45c723c */ /* 0x040ff00000001884 */
[C---:B------:R-:W-:Y:S01]  /*11270*/  HMMA.16816.F32 R64, R164.reuse, R66, R104 ;  /* 0x00000042a440723c */ /* 0x040fe20000001868 */
[----:B------:R-:W1:Y:S07]  /*11280*/  LDSM.16.MT88.4 R104, [R202+0x1d800] ;  /* 0x01d80000ca68783b */ /* 0x000e6e0000004200 */
        /* <DEDUP_REMOVED lines=24> */
[----:B-1----:R-:W-:Y:S01]  /*11410*/  HMMA.16816.F32 R100, R164, R104, R168 ;  /* 0x00000068a464723c */ /* 0x002fe200000018a8 */
[----:B------:R-:W-:Y:S01]  /*11420*/  FADD.FTZ R2, R150, R2 ;  /* 0x0000000296027221 */ /* 0x000fe20000010000 */
[----:B------:R-:W-:Y:S01]  /*11430*/  @UP0 UIADD3 UR35, UR35, -0x4, URZ ;  /* 0xfffffffc23230890 */ /* 0x000fe2000fffe03f */
[----:B------:R-:W-:-:S05]  /*11440*/  FADD.FTZ R0, R29, R0 ;  /* 0x000000001d007221 */ /* 0x000fca0000010000 */
[----:B--2---:R-:W-:Y:S01]  /*11450*/  HMMA.16816.F32 R108, R164, R112, R192 ;  /* 0x00000070a46c723c */ /* 0x004fe200000018c0 */
[----:B------:R-:W-:Y:S02]  /*11460*/  FADD.FTZ R250, R149, R2 ;  /* 0x0000000295fa7221 */ /* 0x000fe40000010000 */
[----:B------:R-:W-:-:S05]  /*11470*/  FADD.FTZ R247, R12, R0 ;  /* 0x000000000cf77221 */ /* 0x000fca0000010000 */
[C---:B---3--:R-:W-:Y:S08]  /*11480*/  HMMA.16816.F32 R116, R164.reuse, R120, R188 ;  /* 0x00000078a474723c */ /* 0x048ff000000018bc */
        /* <DEDUP_REMOVED lines=12> */
.L_x_715:
[----:B------:R-:W-:-:S12]  /*11550*/  UIADD3 UR35, UR38, -0x1, URZ ;  /* 0xffffffff26237890 */ /* 0x000fd8000fffe03f */
.L_x_722:
[----:B------:R-:W-:-:S13]  /*11560*/  ISETP.LE.AND P0, PT, RZ, UR35, PT ;  /* 0x00000023ff007c0c */ /* 0x000fda000bf03270 */
[----:B------:R-:W-:Y:S05]  /*11570*/  @!P0 BRA `(.L_x_723) ;  /* 0x0000422000008947 */ /* 0x000fea0003800000 */
[----:B------:R-:W2:Y:S01]  /*11580*/  LDL.64 R18, [R1] ;  /* 0x0000000001127983 */ /* 0x000ea20000100a00 */
        /* <DEDUP_REMOVED lines=10> */
[----:B------:R-:W-:Y:S01]  /*11630*/  ULDC.64 UR4, c[0x0][0x1b8] ;  /* 0x00006e0000047ab9 */ /* 0x000fe20000000a00 */
[----:B------:R-:W-:Y:S01]  /*11640*/  IMAD.MOV.U32 R149, RZ, RZ, R148 ;  /* 0x000000ffff957224 */ /* 0x000fe200078e0094 */
[----:B------:R-:W-:Y:S01]  /*11650*/  UIMAD UR4, UR38, UR4, URZ ;  /* 0x00000004260472a4 */ /* 0x000fe2000f8e023f */
[----:B------:R-:W3:Y:S01]  /*11660*/  LDL.LU R14, [R1+0x34] ;  /* 0x00003400010e7983 */ /* 0x000ee20000300800 */
[----:B------:R-:W-:Y:S02]  /*11670*/  IMAD.U32 R245, RZ, RZ, UR39 ;  /* 0x00000027fff57e24 */ /* 0x000fe4000f8e00ff */
[----:B------:R-:W-:Y:S01]  /*11680*/  UIMAD UR4, UR30, UR5, UR4 ;  /* 0x000000051e0472a4 */ /* 0x000fe2000f8e0204 */
[----:B------:R-:W3:Y:S04]  /*11690*/  LDL.LU R9, [R1+0x48] ;  /* 0x0000480001097983 */ /* 0x000ee80000300800 */
[----:B------:R-:W4:Y:S01]  /*116a0*/  LDL.LU.64 R12, [R1+0x38] ;  /* 0x00003800010c7983 */ /* 0x000f220000300a00 */
[----:B------:R-:W-:-:S03]  /*116b0*/  IMAD.U32 R241, RZ, RZ, UR4 ;  /* 0x00000004fff17e24 */ /* 0x000fc6000f8e00ff */
[----:B------:R-:W4:Y:S04]  /*116c0*/  LDL.LU.64 R10, [R1+0x40] ;  /* 0x00004000010a7983 */ /* 0x000f280000300a00 */
[----:B------:R-:W4:Y:S04]  /*116d0*/  LDL.LU R20, [R1+0x30] ;  /* 0x0000300001147983 */ /* 0x000f280000300800 */
[----:B------:R-:W1:Y:S02]  /*116e0*/  S2R R8, SR_TID.X ;  /* 0x0000000000087919 */ /* 0x000e640000002100 */
[----:B-1----:R-:W-:-:S02]  /*116f0*/  SHF.R.S32.HI R2, RZ, 0x1f, R8 ;  /* 0x0000001fff027819 */ /* 0x002fc40000011408 */
[--C-:B--2---:R-:W-:Y:S01]  /*11700*/  SHF.R.S32.HI R5, RZ, 0x1f, R18.reuse ;  /* 0x0000001fff057819 */ /* 0x104fe20000011412 */
[----:B------:R-:W-:-:S04]  /*11710*/  IMAD.MOV.U32 R4, RZ, RZ, R18 ;  /* 0x000000ffff047224 */ /* 0x000fc800078e0012 */
[----:B------:R-:W-:-:S04]  /*11720*/  IMAD.WIDE.U32 R6, R6, c[0x0][0x1b0], R4 ;  /* 0x00006c0006067a25 */ /* 0x000fc800078e0004 */
[----:B------:R-:W-:Y:S01]  /*11730*/  IMAD.WIDE.U32 R4, R0, c[0x0][0x1b8], R4 ;  /* 0x00006e0000047a25 */ /* 0x000fe200078e0004 */
[----:B------:R-:W-:Y:S01]  /*11740*/  IADD3 R6, P0, R6, UR32, RZ ;  /* 0x0000002006067c10 */ /* 0x000fe2000ff1e0ff */
[----:B------:R-:W-:Y:S01]  /*11750*/  UIADD3 UR32, UR35, -0x1, URZ ;  /* 0xffffffff23207890 */ /* 0x000fe2000fffe03f */
[----:B------:R-:W-:Y:S02]  /*11760*/  LEA.HI R0, R2, R8, RZ, 0x3 ;  /* 0x0000000802007211 */ /* 0x000fe400078f18ff */
[----:B------:R-:W-:Y:S02]  /*11770*/  IADD3.X R245, R245, UR31, R7, P0, !PT ;  /* 0x0000001ff5f57c10 */ /* 0x000fe400087fe407 */
[----:B------:R-:W-:Y:S02]  /*11780*/  LEA R246, P1, R6, c[0x0][0x168], 0x1 ;  /* 0x00005a0006f67a11 */ /* 0x000fe400078208ff */
[----:B------:R-:W-:Y:S02]  /*11790*/  SHF.R.S32.HI R0, RZ, 0x3, R0 ;  /* 0x00000003ff007819 */ /* 0x000fe40000011400 */
[----:B------:R-:W-:Y:S01]  /*117a0*/  IADD3 R2, P0, R4, UR34, RZ ;  /* 0x0000002204027c10 */ /* 0x000fe2000ff1e0ff */
[----:B---3--:R-:W-:Y:S01]  /*117b0*/  IMAD.WIDE.U32 R232, R9, -0x2daee0ad, RZ ;  /* 0xd2511f5309e87825 */ /* 0x008fe200078e00ff */
[----:B------:R-:W-:Y:S01]  /*117c0*/  LEA.HI.X R245, R6, c[0x0][0x16c], R245, 0x1, P1 ;  /* 0x00005b0006f57a11 */ /* 0x000fe200008f0cf5 */
[----:B------:R-:W-:Y:S01]  /*117d0*/  UMOV UR34, URZ ;  /* 0x0000003f00227c82 */ /* 0x000fe20008000000 */
[----:B------:R-:W-:-:S02]  /*117e0*/  IADD3 R228, P1, R0, 0x20, RZ ;  /* 0x0000002000e47810 */ /* 0x000fc40007f3e0ff */
[----:B------:R-:W-:Y:S02]  /*117f0*/  IADD3.X R241, R241, UR33, R5, P0, !PT ;  /* 0x00000021f1f17c10 */ /* 0x000fe400087fe405 */
[----:B------:R-:W-:Y:S02]  /*11800*/  SHF.R.S32.HI R0, RZ, 0x1f, R0 ;  /* 0x0000001fff007819 */ /* 0x000fe40000011400 */
[----:B------:R-:W-:Y:S01]  /*11810*/  LEA R244, P0, R2, c[0x0][0x170], 0x1 ;  /* 0x00005c0002f47a11 */ /* 0x000fe200078008ff */
[----:B----4-:R-:W-:Y:S01]  /*11820*/  IMAD.WIDE.U32 R242, R20, -0x326172a9, RZ ;  /* 0xcd9e8d5714f27825 */ /* 0x010fe200078e00ff */
[----:B------:R-:W-:Y:S02]  /*11830*/  ISETP.GE.AND P3, PT, R18, c[0x0][0x220], PT ;  /* 0x0000880012007a0c */ /* 0x000fe40003f66270 */
[----:B------:R-:W-:Y:S01]  /*11840*/  LEA.HI.X R241, R2, c[0x0][0x174], R241, 0x1, P0 ;  /* 0x00005d0002f17a11 */ /* 0x000fe200000f0cf1 */
[----:B------:R-:W-:Y:S01]  /*11850*/  IMAD.X R229, RZ, RZ, R0, P1 ;  /* 0x000000ffffe57224 */ /* 0x000fe200008e0600 */
[----:B------:R-:W-:Y:S01]  /*11860*/  LOP3.LUT R230, R243, R14, RZ, 0x3c, !PT ;  /* 0x0000000ef3e67212 */ /* 0x000fe200078e3cff */
[----:B------:R-:W-:Y:S01]  /*11870*/  IMAD.MOV.U32 R248, RZ, RZ, R10 ;  /* 0x000000fffff87224 */ /* 0x000fe200078e000a */
[----:B------:R-:W-:Y:S01]  /*11880*/  ISETP.GE.AND P2, PT, R17, c[0x0][0x220], PT ;  /* 0x0000880011007a0c */ /* 0x000fe20003f46270 */
[----:B------:R-:W-:Y:S01]  /*11890*/  IMAD.MOV.U32 R249, RZ, RZ, R13 ;  /* 0x000000fffff97224 */ /* 0x000fe200078e000d */
[----:B------:R-:W-:Y:S01]  /*118a0*/  ISETP.GE.AND P1, PT, R16, c[0x0][0x220], PT ;  /* 0x0000880010007a0c */ /* 0x000fe20003f26270 */
[----:B------:R-:W-:Y:S01]  /*118b0*/  IMAD.WIDE.U32 R230, R230, -0x2daee0ad, RZ ;  /* 0xd2511f53e6e67825 */ /* 0x000fe200078e00ff */
[----:B------:R-:W-:Y:S01]  /*118c0*/  ISETP.GE.AND P0, PT, R15, c[0x0][0x220], PT ;  /* 0x000088000f007a0c */ /* 0x000fe20003f06270 */
[----:B------:R-:W-:Y:S05]  /*118d0*/  BRA `(.L_x_724) ;  /* 0x000003d000007947 */ /* 0x000fea0003800000 */
.L_x_726:
        /* <DEDUP_REMOVED lines=61> */
.L_x_724:
[----:B------:R-:W-:Y:S01]  /*11cb0*/  UIADD3 UR30, -UR34, UR35, URZ ;  /* 0x00000023221e7290 */ /* 0x000fe2000fffe13f */
[----:B------:R-:W-:Y:S04]  /*11cc0*/  DEPBAR.LE SB0, 0x0 ;  /* 0x000080000000791a */ /* 0x000fe80000000000 */
[----:B------:R-:W-:Y:S01]  /*11cd0*/  BAR.SYNC.DEFER_BLOCKING 0x0 ;  /* 0x0000000000007b1d */ /* 0x000fe20000010000 */
[----:B------:R-:W-:Y:S01]  /*11ce0*/  IMAD.U32 R4, RZ, RZ, UR30 ;  /* 0x0000001eff047e24 */ /* 0x000fe2000f8e00ff */
[----:B------:R-:W-:Y:S01]  /*11cf0*/  USHF.R.S32.HI UR5, URZ, 0x1f, UR30 ;  /* 0x0000001f3f057899 */ /* 0x000fe2000801141e */
[----:B------:R-:W-:Y:S01]  /*11d00*/  IMAD.U32 R0, RZ, RZ, UR30 ;  /* 0x0000001eff007e24 */ /* 0x000fe2000f8e00ff */
[----:B------:R-:W-:Y:S01]  /*11d10*/  UIMAD UR4, UR19, UR30, URZ ;  /* 0x0000001e130472a4 */ /* 0x000fe2000f8e023f */
[----:B------:R-:W-:Y:S01]  /*11d20*/  IMAD.U32 R5, RZ, RZ, UR20 ;  /* 0x00000014ff057e24 */ /* 0x000fe2000f8e00ff */
[----:B------:R-:W-:Y:S01]  /*11d30*/  LEA R4, P4, R4, R234, 0x6 ;  /* 0x000000ea04047211 */ /* 0x000fe200078830ff */
[----:B------:R-:W-:Y:S01]  /*11d40*/  IMAD.U32 R2, RZ, RZ, UR30 ;  /* 0x0000001eff027e24 */ /* 0x000fe2000f8e00ff */
[----:B------:R-:W-:Y:S01]  /*11d50*/  UIMAD UR4, UR5, UR20, UR4 ;  /* 0x00000014050472a4 */ /* 0x000fe2000f8e0204 */
[----:B------:R-:W-:Y:S01]  /*11d60*/  IMAD.WIDE.U32 R6, R5, UR30, R248 ;  /* 0x0000001e05067c25 */ /* 0x000fe2000f8e00f8 */
[----:B------:R-:W-:Y:S01]  /*11d70*/  LEA.HI.X.SX32 R5, R0, R235, 0x6, P4 ;  /* 0x000000eb00057211 */ /* 0x000fe200020f36ff */
[----:B------:R-:W-:Y:S01]  /*11d80*/  UIADD3 UR31, UR32, -UR34, URZ ;  /* 0x80000022201f7290 */ /* 0x000fe2000fffe03f */
[----:B------:R-:W-:Y:S01]  /*11d90*/  LEA R2, P5, R2, R228, 0x6 ;  /* 0x000000e402027211 */ /* 0x000fe200078a30ff */
[----:B------:R-:W-:Y:S01]  /*11da0*/  IMAD.WIDE.U32 R12, R4, c[0x0][0x1a0], RZ ;  /* 0x00006800040c7a25 */ /* 0x000fe200078e00ff */
[C---:B------:R-:W-:Y:S02]  /*11db0*/  @!P3 LEA R8, P4, R6.reuse, c[0x0][0x170], 0x1 ;  /* 0x00005c000608ba11 */ /* 0x040fe400078808ff */
[----:B------:R-:W-:Y:S01]  /*11dc0*/  IADD3 R0, R7, UR4, RZ ;  /* 0x0000000407007c10 */ /* 0x000fe2000fffe0ff */
[----:B------:R-:W-:Y:S02]  /*11dd0*/  IMAD R5, R5, c[0x0][0x1a0], RZ ;  /* 0x0000680005057a24 */ /* 0x000fe400078e02ff */
[----:B------:R-:W-:Y:S01]  /*11de0*/  IMAD.U32 R3, RZ, RZ, UR30 ;  /* 0x0000001eff037e24 */ /* 0x000fe2000f8e00ff */
[----:B------:R-:W-:Y:S01]  /*11df0*/  @!P3 LEA.HI.X R9, R6, c[0x0][0x174], R0, 0x1, P4 ;  /* 0x00005d000609ba11 */ /* 0x000fe200020f0c00 */
[----:B------:R-:W-:Y:S01]  /*11e00*/  IMAD R5, R4, c[0x0][0x1a4], R5 ;  /* 0x0000690004057a24 */ /* 0x000fe200078e0205 */
[-C--:B------:R-:W-:Y:S01]  /*11e10*/  LEA R4, P6, R12, R244.reuse, 0x1 ;  /* 0x000000f40c047211 */ /* 0x080fe200078c08ff */
[----:B------:R-:W-:Y:S01]  /*11e20*/  IMAD.WIDE.U32 R10, R2, c[0x0][0x1a0], RZ ;  /* 0x00006800020a7a25 */ /* 0x000fe200078e00ff */
[----:B------:R-:W-:Y:S01]  /*11e30*/  @P3 STS.128 [R227+0x18000], RZ ;  /* 0x018000ffe3003388 */ /* 0x000fe20000000c00 */
[----:B------:R-:W-:Y:S02]  /*11e40*/  LEA.HI.X.SX32 R3, R3, R229, 0x6, P5 ;  /* 0x000000e503037211 */ /* 0x000fe400028f36ff */
[----:B------:R-:W-:Y:S01]  /*11e50*/  IMAD.IADD R5, R13, 0x1, R5 ;  /* 0x000000010d057824 */ /* 0x000fe200078e0205 */
[----:B------:R-:W-:Y:S01]  /*11e60*/  @!PT LDS RZ, [RZ] ;  /* 0x00000000fffff984 */ /* 0x000fe20000000800 */
[----:B------:R-:W-:Y:S01]  /*11e70*/  @!PT LDS RZ, [RZ] ;  /* 0x00000000fffff984 */ /* 0x000fe20000000800 */
[----:B------:R-:W-:Y:S01]  /*11e80*/  @!PT LDS RZ, [RZ] ;  /* 0x00000000fffff984 */ /* 0x000fe20000000800 */
[----:B------:R1:W-:Y:S01]  /*11e90*/  @!P3 LDGSTS.E.BYPASS.LTC128B.128 [R227+0x18000], [R8.64] ;  /* 0x1800000008e3bfae */ /* 0x0003e2000b901d5c */
[----:B------:R-:W-:Y:S01]  /*11ea0*/  @!P3 IADD3 R7, P5, R6, UR24, RZ ;  /* 0x000000180607bc10 */ /* 0x000fe2000ffbe0ff */
[----:B------:R-:W-:Y:S02]  /*11eb0*/  IMAD R3, R3, c[0x0][0x1a0], RZ ;  /* 0x0000680003037a24 */ /* 0x000fe400078e02ff */
[----:B------:R-:W-:Y:S01]  /*11ec0*/  LEA.HI.X R5, R12, R241, R5, 0x1, P6 ;  /* 0x000000f10c057211 */ /* 0x000fe200030f0c05 */
[----:B------:R-:W-:Y:S01]  /*11ed0*/  @P2 STS.128 [R227+0x1a000], RZ ;  /* 0x01a000ffe3002388 */ /* 0x000fe20000000c00 */
[C---:B------:R-:W-:Y:S01]  /*11ee0*/  @!P3 LEA R6, P4, R7.reuse, c[0x0][0x170], 0x1 ;  /* 0x00005c000706ba11 */ /* 0x040fe200078808ff */
[----:B------:R-:W-:Y:S01]  /*11ef0*/  IMAD R3, R2, c[0x0][0x1a4], R3 ;  /* 0x0000690002037a24 */ /* 0x000fe200078e0203 */
[----:B------:R-:W-:Y:S01]  /*11f00*/  @!P3 IADD3.X R0, R0, UR23, RZ, P5, !PT ;  /* 0x000000170000bc10 */ /* 0x000fe2000affe4ff */
[----:B------:R-:W-:Y:S01]  /*11f10*/  @!PT LDS RZ, [RZ] ;  /* 0x00000000fffff984 */ /* 0x000fe20000000800 */
[----:B------:R-:W-:Y:S01]  /*11f20*/  @!PT LDS RZ, [RZ] ;  /* 0x00000000fffff984 */ /* 0x000fe20000000800 */
[----:B------:R-:W-:Y:S01]  /*11f30*/  @!PT LDS RZ, [RZ] ;  /* 0x00000000fffff984 */ /* 0x000fe20000000800 */
[----:B------:R2:W-:Y:S01]  /*11f40*/  @!P2 LDGSTS.E.BYPASS.LTC128B.128 [R227+0x1a000], [R4.64+0x80] ;  /* 0x1a00008004e3afae */ /* 0x0005e2000b901d5c */
[C---:B------:R-:W-:Y:S02]  /*11f50*/  LEA R2, P5, R10.reuse, R244, 0x1 ;  /* 0x000000f40a027211 */ /* 0x040fe400078a08ff */
[----:B------:R-:W-:Y:S01]  /*11f60*/  @!P3 LEA.HI.X R7, R7, c[0x0][0x174], R0, 0x1, P4 ;  /* 0x00005d000707ba11 */ /* 0x000fe200020f0c00 */
[----:B------:R-:W-:Y:S01]  /*11f70*/  @P1 STS.128 [R227+0x1c000], RZ ;  /* 0x01c000ffe3001388 */ /* 0x000fe20000000c00 */
[----:B------:R-:W-:Y:S02]  /*11f80*/  IADD3 R3, R11, R3, RZ ;  /* 0x000000030b037210 */ /* 0x000fe40007ffe0ff */
[----:B------:R-:W-:Y:S01]  /*11f90*/  MOV R0, UR31 ;  /* 0x0000001f00007c02 */ /* 0x000fe20008000f00 */
[----:B------:R-:W-:Y:S01]  /*11fa0*/  @!PT LDS RZ, [RZ] ;  /* 0x00000000fffff984 */ /* 0x000fe20000000800 */
[----:B------:R-:W-:Y:S01]  /*11fb0*/  @!PT LDS RZ, [RZ] ;  /* 0x00000000fffff984 */ /* 0x000fe20000000800 */
[----:B------:R-:W-:Y:S01]  /*11fc0*/  @!PT LDS RZ, [RZ] ;  /* 0x00000000fffff984 */ /* 0x000fe20000000800 */
[----:B------:R2:W-:Y:S01]  /*11fd0*/  @!P1 LDGSTS.E.BYPASS.LTC128B.128 [R227+0x1c000], [R4.64+0x100] ;  /* 0x1c00010004e39fae */ /* 0x0005e2000b901d5c */
[----:B------:R-:W-:Y:S03]  /*11fe0*/  LEA.HI.X R3, R10, R241, R3, 0x1, P5 ;  /* 0x000000f10a037211 */ /* 0x000fe600028f0c03 */
        /* <DEDUP_REMOVED lines=25> */
[----:B-----5:R-:W-:Y:S04]  /*12180*/  LDSM.16.M88.4 R32, [R207] ;  /* 0x00000000cf20783b */ /* 0x020fe80000000200 */
[----:B-1----:R-:W2:Y:S04]  /*12190*/  LDSM.16.M88.4 R8, [R200+0x10000] ;  /* 0x01000000c808783b */ /* 0x002ea80000000200 */
[----:B------:R-:W1:Y:S04]  /*121a0*/  LDSM.16.M88.4 R16, [R200+0x10800] ;  /* 0x01080000c810783b */ /* 0x000e680000000200 */
[----:B------:R-:W4:Y:S04]  /*121b0*/  LDSM.16.M88.4 R24, [R200+0x11000] ;  /* 0x01100000c818783b */ /* 0x000f280000000200 */
[----:B------:R-:W0:Y:S04]  /*121c0*/  LDGDEPBAR ;  /* 0x00000000000079af */ /* 0x000e280000000000 */
[----:B------:R-:W1:Y:S01]  /*121d0*/  LDSM.16.M88.4 R168, [R200+0x11800] ;  /* 0x01180000c8a8783b */ /* 0x000e620000000200 */
[----:B---3--:R-:W-:Y:S03]  /*121e0*/  IMAD.U32 R2, RZ, RZ, UR31 ;  /* 0x0000001fff027e24 */ /* 0x008fe6000f8e00ff */
[----:B------:R-:W-:Y:S01]  /*121f0*/  LDSM.16.M88.4 R172, [R208] ;  /* 0x00000000d0ac783b */ /* 0x000fe20000000200 */
[----:B------:R-:W-:Y:S03]  /*12200*/  IMAD.U32 R3, RZ, RZ, UR31 ;  /* 0x0000001fff037e24 */ /* 0x000fe6000f8e00ff */
[----:B------:R-:W3:Y:S01]  /*12210*/  LDSM.16.M88.4 R176, [R211] ;  /* 0x00000000d3b0783b */ /* 0x000ee20000000200 */
[----:B------:R-:W-:Y:S03]  /*12220*/  LEA R2, P4, R2, R228, 0x6 ;  /* 0x000000e402027211 */ /* 0x000fe600078830ff */
[----:B------:R-:W3:Y:S04]  /*12230*/  LDSM.16.M88.4 R180, [R226] ;  /* 0x00000000e2b4783b */ /* 0x000ee80000000200 */
[----:B------:R-:W3:Y:S04]  /*12240*/  LDSM.16.M88.4 R184, [R225] ;  /* 0x00000000e1b8783b */ /* 0x000ee80000000200 */
[----:B------:R-:W3:Y:S01]  /*12250*/  LDSM.16.M88.4 R188, [R224] ;  /* 0x00000000e0bc783b */ /* 0x000ee20000000200 */
[C---:B--2---:R-:W-:Y:S03]  /*12260*/  HMMA.16816.F32 R4, R32.reuse, R8, RZ ;  /* 0x000000082004723c */ /* 0x044fe600000018ff */
[----:B------:R-:W-:Y:S04]  /*12270*/  LDSM.16.M88.4 R192, [R206+0x10000] ;  /* 0x01000000cec0783b */ /* 0x000fe80000000200 */
[----:B------:R-:W-:Y:S01]  /*12280*/  LDSM.16.M88.4 R196, [R206+0x10800] ;  /* 0x01080000cec4783b */ /* 0x000fe20000000200 */
[C---:B------:R-:W-:Y:S08]  /*12290*/  HMMA.16816.F32 R8, R32.reuse, R10, RZ ;  /* 0x0000000a2008723c */ /* 0x040ff000000018ff */
[C---:B-1----:R-:W-:Y:S08]  /*122a0*/  HMMA.16816.F32 R12, R32.reuse, R16, RZ ;  /* 0x00000010200c723c */ /* 0x042ff000000018ff */
[C---:B------:R-:W-:Y:S08]  /*122b0*/  HMMA.16816.F32 R16, R32.reuse, R18, RZ ;  /* 0x000000122010723c */ /* 0x040ff000000018ff */
[C---:B----4-:R-:W-:Y:S08]  /*122c0*/  HMMA.16816.F32 R20, R32.reuse, R24, RZ ;  /* 0x000000182014723c */ /* 0x050ff000000018ff */
[C---:B------:R-:W-:Y:S08]  /*122d0*/  HMMA.16816.F32 R24, R32.reuse, R26, RZ ;  /* 0x0000001a2018723c */ /* 0x040ff000000018ff */
[C---:B------:R-:W-:Y:S08]  /*122e0*/  HMMA.16816.F32 R28, R32.reuse, R168, RZ ;  /* 0x000000a8201c723c */ /* 0x040ff000000018ff */
[----:B------:R-:W-:Y:S01]  /*122f0*/  HMMA.16816.F32 R32, R32, R170, RZ ;  /* 0x000000aa2020723c */ /* 0x000fe200000018ff */
[----:B------:R-:W1:Y:S07]  /*12300*/  LDSM.16.M88.4 R168, [R210] ;  /* 0x00000000d2a8783b */ /* 0x000e6e0000000200 */
[C---:B---3--:R-:W-:Y:S08]  /*12310*/  HMMA.16816.F32 R4, R172.reuse, R176, R4 ;  /* 0x000000b0ac04723c */ /* 0x048ff00000001804 */
[C---:B------:R-:W-:Y:S01]  /*12320*/  HMMA.16816.F32 R8, R172.reuse, R178, R8 ;  /* 0x000000b2ac08723c */ /* 0x040fe20000001808 */
[----:B------:R-:W2:Y:S07]  /*12330*/  LDSM.16.M88.4 R176, [R206+0x11000] ;  /* 0x01100000ceb0783b */ /* 0x000eae0000000200 */
[C---:B------:R-:W-:Y:S08]  /*12340*/  HMMA.16816.F32 R12, R172.reuse, R180, R12 ;  /* 0x000000b4ac0c723c */ /* 0x040ff0000000180c */
[C---:B------:R-:W-:Y:S01]  /*12350*/  HMMA.16816.F32 R16, R172.reuse, R182, R16 ;  /* 0x000000b6ac10723c */ /* 0x040fe20000001810 */
[----:B------:R-:W-:Y:S07]  /*12360*/  LDSM.16.M88.4 R180, [R209] ;  /* 0x00000000d1b4783b */ /* 0x000fee0000000200 */
[C---:B------:R-:W-:Y:S08]  /*12370*/  HMMA.16816.F32 R20, R172.reuse, R184, R20 ;  /* 0x000000b8ac14723c */ /* 0x040ff00000001814 */
[C---:B------:R-:W-:Y:S01]  /*12380*/  HMMA.16816.F32 R24, R172.reuse, R186, R24 ;  /* 0x000000baac18723c */ /* 0x040fe20000001818 */
[----:B------:R-:W-:Y:S07]  /*12390*/  LDSM.16.M88.4 R184, [R205] ;  /* 0x00000000cdb8783b */ /* 0x000fee0000000200 */
[C---:B------:R-:W-:Y:S08]  /*123a0*/  HMMA.16816.F32 R28, R172.reuse, R188, R28 ;  /* 0x000000bcac1c723c */ /* 0x040ff0000000181c */
[----:B------:R-:W-:Y:S01]  /*123b0*/  HMMA.16816.F32 R32, R172, R190, R32 ;  /* 0x000000beac20723c */ /* 0x000fe20000001820 */
[----:B------:R-:W3:Y:S04]  /*123c0*/  LDSM.16.M88.4 R172, [R206+0x11800] ;  /* 0x01180000ceac783b */ /* 0x000ee80000000200 */
[----:B------:R-:W4:Y:S03]  /*123d0*/  LDSM.16.M88.4 R188, [R205+0x800] ;  /* 0x00080000cdbc783b */ /* 0x000f260000000200 */
[C---:B-1----:R-:W-:Y:S08]  /*123e0*/  HMMA.16816.F32 R4, R168.reuse, R192, R4 ;  /* 0x000000c0a804723c */ /* 0x042ff00000001804 */
[C---:B------:R-:W-:Y:S01]  /*123f0*/  HMMA.16816.F32 R8, R168.reuse, R194, R8 ;  /* 0x000000c2a808723c */ /* 0x040fe20000001808 */
[----:B------:R-:W1:Y:S07]  /*12400*/  LDSM.16.M88.4 R192, [R205+0x1000] ;  /* 0x00100000cdc0783b */ /* 0x000e6e0000000200 */
[C---:B------:R-:W-:Y:S08]  /*12410*/  HMMA.16816.F32 R12, R168.reuse, R196, R12 ;  /* 0x000000c4a80c723c */ /* 0x040ff0000000180c */
[C---:B------:R-:W-:Y:S01]  /*12420*/  HMMA.16816.F32 R16, R168.reuse, R198, R16 ;  /* 0x000000c6a810723c */ /* 0x040fe20000001810 */
[----:B------:R-:W1:Y:S07]  /*12430*/  LDSM.16.M88.4 R196, [R205+0x1800] ;  /* 0x00180000cdc4783b */ /* 0x000e6e0000000200 */
[C---:B--2---:R-:W-:Y:S08]  /*12440*/  HMMA.16816.F32 R20, R168.reuse, R176, R20 ;  /* 0x000000b0a814723c */ /* 0x044ff00000001814 */
[C---:B------:R-:W-:Y:S01]  /*12450*/  HMMA.16816.F32 R24, R168.reuse, R178, R24 ;  /* 0x000000b2a818723c */ /* 0x040fe20000001818 */
[----:B------:R-:W-:Y:S07]  /*12460*/  LDSM.16.M88.4 R176, [R200+0x12800] ;  /* 0x01280000c8b0783b */ /* 0x000fee0000000200 */
[C---:B---3--:R-:W-:Y:S08]  /*12470*/  HMMA.16816.F32 R28, R168.reuse, R172, R28 ;  /* 0x000000aca81c723c */ /* 0x048ff0000000181c */
[----:B------:R-:W-:Y:S01]  /*12480*/  HMMA.16816.F32 R32, R168, R174, R32 ;  /* 0x000000aea820723c */ /* 0x000fe20000001820 */
[----:B------:R-:W-:Y:S04]  /*12490*/  LDSM.16.M88.4 R168, [R207+0x4000] ;  /* 0x00400000cfa8783b */ /* 0x000fe80000000200 */
[----:B------:R-:W2:Y:S03]  /*124a0*/  LDSM.16.M88.4 R172, [R200+0x12000] ;  /* 0x01200000c8ac783b */ /* 0x000ea60000000200 */
        /* <DEDUP_REMOVED lines=8> */
[----:B------:R-:W-:Y:S07]  /*12530*/  LDSM.16.M88.4 R192, [R223] ;  /* 0x00000000dfc0783b */ /* 0x000fee0000000200 */
[C---:B------:R-:W-:Y:S08]  /*12540*/  HMMA.16816.F32 R28, R180.reuse, R196, R28 ;  /* 0x000000c4b41c723c */ /* 0x040ff0000000181c */
[----:B------:R-:W-:Y:S01]  /*12550*/  HMMA.16816.F32 R32, R180, R198, R32 ;  /* 0x000000c6b420723c */ /* 0x000fe20000001820 */
[----:B------:R-:W1:Y:S04]  /*12560*/  LDSM.16.M88.4 R180, [R208+0x4000] ;  /* 0x00400000d0b4783b */ /* 0x000e680000000200 */
[----:B------:R-:W1:Y:S03]  /*12570*/  LDSM.16.M88.4 R196, [R222] ;  /* 0x00000000dec4783b */ /* 0x000e660000000200 */
[C---:B--2---:R-:W-:Y:S08]  /*12580*/  HMMA.16816.F32 R4, R168.reuse, R172, R4 ;  /* 0x000000aca804723c */ /* 0x044ff00000001804 */
[C---:B------:R-:W-:Y:S01]  /*12590*/  HMMA.16816.F32 R8, R168.reuse, R174, R8 ;  /* 0x000000aea808723c */ /* 0x040fe20000001808 */
[----:B------:R-:W2:Y:S07]  /*125a0*/  LDSM.16.M88.4 R172, [R221] ;  /* 0x00000000ddac783b */ /* 0x000eae0000000200 */
[C---:B------:R-:W-:Y:S08]  /*125b0*/  HMMA.16816.F32 R12, R168.reuse, R176, R12 ;  /* 0x000000b0a80c723c */ /* 0x040ff0000000180c */
[C---:B------:R-:W-:Y:S01]  /*125c0*/  HMMA.16816.F32 R16, R168.reuse, R178, R16 ;  /* 0x000000b2a810723c */ /* 0x040fe20000001810 */
[----:B------:R-:W-:Y:S07]  /*125d0*/  LDSM.16.M88.4 R176, [R210+0x4000] ;  /* 0x00400000d2b0783b */ /* 0x000fee0000000200 */
[C---:B---3--:R-:W-:Y:S08]  /*125e0*/  HMMA.16816.F32 R20, R168.reuse, R184, R20 ;  /* 0x000000b8a814723c */ /* 0x048ff00000001814 */
[C---:B------:R-:W-:Y:S01]  /*125f0*/  HMMA.16816.F32 R24, R168.reuse, R186, R24 ;  /* 0x000000baa818723c */ /* 0x040fe20000001818 */
[----:B------:R-:W-:Y:S07]  /*12600*/  LDSM.16.M88.4 R184, [R206+0x12000] ;  /* 0x01200000ceb8783b */ /* 0x000fee0000000200 */
[C---:B----4-:R-:W-:Y:S08]  /*12610*/  HMMA.16816.F32 R28, R168.reuse, R188, R28 ;  /* 0x000000bca81c723c */ /* 0x050ff0000000181c */
        /* <DEDUP_REMOVED lines=17> */
[C---:B------:R-:W-:Y:S01]  /*12730*/  HMMA.16816.F32 R8, R176.reuse, R186, R8 ;  /* 0x000000bab008723c */ /* 0x040fe20000001808 */
[----:B------:R-:W2:Y:S07]  /*12740*/  LDSM.16.M88.4 R184, [R205+0x3000] ;  /* 0x00300000cdb8783b */ /* 0x000eae0000000200 */
[C---:B----4-:R-:W-:Y:S08]  /*12750*/  HMMA.16816.F32 R12, R176.reuse, R188, R12 ;  /* 0x000000bcb00c723c */ /* 0x050ff0000000180c */
[C---:B------:R-:W-:Y:S01]  /*12760*/  HMMA.16816.F32 R16, R176.reuse, R190, R16 ;  /* 0x000000beb010723c */ /* 0x040fe20000001810 */
[----:B------:R-:W4:Y:S07]  /*12770*/  LDSM.16.M88.4 R188, [R205+0x3800] ;  /* 0x00380000cdbc783b */ /* 0x000f2e0000000200 */
        /* <DEDUP_REMOVED lines=8> */
[C---:B------:R-:W-:Y:S01]  /*12800*/  HMMA.16816.F32 R8, R168.reuse, R174, R8 ;  /* 0x000000aea808723c */ /* 0x040fe20000001808 */
[----:B------:R-:W2:Y:S07]  /*12810*/  LDSM.16.M88.4 R172, [R200+0x15000] ;  /* 0x01500000c8ac783b */ /* 0x000eae0000000200 */
[C---:B---3--:R-:W-:Y:S08]  /*12820*/  HMMA.16816.F32 R12, R168.reuse, R180, R12 ;  /* 0x000000b4a80c723c */ /* 0x048ff0000000180c */
[C---:B------:R-:W-:Y:S01]  /*12830*/  HMMA.16816.F32 R16, R168.reuse, R182, R16 ;  /* 0x000000b6a810723c */ /* 0x040fe20000001810 */
[----:B------:R-:W-:Y:S07]  /*12840*/  LDSM.16.M88.4 R180, [R208+0x8000] ;  /* 0x00800000d0b4783b */ /* 0x000fee0000000200 */
[C---:B------:R-:W-:Y:S08]  /*12850*/  HMMA.16816.F32 R20, R168.reuse, R184, R20 ;  /* 0x000000b8a814723c */ /* 0x040ff00000001814 */
[C---:B------:R-:W-:Y:S01]  /*12860*/  HMMA.16816.F32 R24, R168.reuse, R186, R24 ;  /* 0x000000baa818723c */ /* 0x040fe20000001818 */
[----:B------:R-:W-:Y:S07]  /*12870*/  LDSM.16.M88.4 R184, [R219] ;  /* 0x00000000dbb8783b */ /* 0x000fee0000000200 */
[C---:B----4-:R-:W-:Y:S08]  /*12880*/  HMMA.16816.F32 R28, R168.reuse, R188, R28 ;  /* 0x000000bca81c723c */ /* 0x050ff0000000181c */
[----:B------:R-:W-:Y:S01]  /*12890*/  HMMA.16816.F32 R32, R168, R190, R32 ;  /* 0x000000bea820723c */ /* 0x000fe20000001820 */
[----:B------:R-:W3:Y:S04]  /*128a0*/  LDSM.16.M88.4 R168, [R200+0x15800] ;  /* 0x01580000c8a8783b */ /* 0x000ee80000000200 */
[----:B------:R-:W4:Y:S03]  /*128b0*/  LDSM.16.M88.4 R188, [R218] ;  /* 0x00000000dabc783b */ /* 0x000f260000000200 */
[C---:B-1----:R-:W-:Y:S08]  /*128c0*/  HMMA.16816.F32 R4, R176.reuse, R192, R4 ;  /* 0x000000c0b004723c */ /* 0x042ff00000001804 */
[C---:B------:R-:W-:Y:S01]  /*128d0*/  HMMA.16816.F32 R8, R176.reuse, R194, R8 ;  /* 0x000000c2b008723c */ /* 0x040fe20000001808 */
[----:B------:R-:W1:Y:S07]  /*128e0*/  LDSM.16.M88.4 R192, [R217] ;  /* 0x00000000d9c0783b */ /* 0x000e6e0000000200 */
[C---:B------:R-:W-:Y:S08]  /*128f0*/  HMMA.16816.F32 R12, R176.reuse, R196, R12 ;  /* 0x000000c4b00c723c */ /* 0x040ff0000000180c */
[C---:B------:R-:W-:Y:S01]  /*12900*/  HMMA.16816.F32 R16, R176.reuse, R198, R16 ;  /* 0x000000c6b010723c */ /* 0x040fe20000001810 */
[----:B------:R-:W1:Y:S07]  /*12910*/  LDSM.16.M88.4 R196, [R216] ;  /* 0x00000000d8c4783b */ /* 0x000e6e0000000200 */
        /* <DEDUP_REMOVED lines=44> */
[----:B------:R-:W2:Y:S04]  /*12be0*/  LDSM.16.M88.4 R176, [R215] ;  /* 0x00000000d7b0783b */ /* 0x000ea80000000200 */
[----:B------:R-:W3:Y:S03]  /*12bf0*/  LDSM.16.M88.4 R180, [R214] ;  /* 0x00000000d6b4783b */ /* 0x000ee60000000200 */
[C---:B----4-:R-:W-:Y:S08]  /*12c00*/  HMMA.16816.F32 R4, R168.reuse, R184, R4 ;  /* 0x000000b8a804723c */ /* 0x050ff00000001804 */
[C---:B------:R-:W-:Y:S01]  /*12c10*/  HMMA.16816.F32 R8, R168.reuse, R186, R8 ;  /* 0x000000baa808723c */ /* 0x040fe20000001808 */
[----:B------:R-:W4:Y:S07]  /*12c20*/  LDSM.16.M88.4 R184, [R213] ;  /* 0x00000000d5b8783b */ /* 0x000f2e0000000200 */
[C---:B------:R-:W-:Y:S08]  /*12c30*/  HMMA.16816.F32 R12, R168.reuse, R188, R12 ;  /* 0x000000bca80c723c */ /* 0x040ff0000000180c */
[C---:B------:R-:W-:Y:S01]  /*12c40*/  HMMA.16816.F32 R16, R168.reuse, R190, R16 ;  /* 0x000000bea810723c */ /* 0x040fe20000001810 */
[----:B------:R-:W-:Y:S07]  /*12c50*/  LDSM.16.M88.4 R188, [R210+0xc000] ;  /* 0x00c00000d2bc783b */ /* 0x000fee0000000200 */
[C---:B-1----:R-:W-:Y:S08]  /*12c60*/  HMMA.16816.F32 R20, R168.reuse, R192, R20 ;  /* 0x000000c0a814723c */ /* 0x042ff00000001814 */
[C---:B------:R-:W-:Y:S01]  /*12c70*/  HMMA.16816.F32 R24, R168.reuse, R194, R24 ;  /* 0x000000c2a818723c */ /* 0x040fe20000001818 */
[----:B------:R-:W-:Y:S07]  /*12c80*/  LDSM.16.M88.4 R192, [R206+0x16000] ;  /* 0x01600000cec0783b */ /* 0x000fee0000000200 */
[C---:B------:R-:W-:Y:S08]  /*12c90*/  HMMA.16816.F32 R28, R168.reuse, R196, R28 ;  /* 0x000000c4a81c723c */ /* 0x040ff0000000181c */
[----:B------:R-:W-:Y:S01]  /*12ca0*/  HMMA.16816.F32 R32, R168, R198, R32 ;  /* 0x000000c6a820723c */ /* 0x000fe20000001820 */
[----:B------:R-:W1:Y:S04]  /*12cb0*/  LDSM.16.M88.4 R168, [R212] ;  /* 0x00000000d4a8783b */ /* 0x000e680000000200 */
[----:B------:R-:W1:Y:S03]  /*12cc0*/  LDSM.16.M88.4 R196, [R206+0x16800] ;  /* 0x01680000cec4783b */ /* 0x000e660000000200 */
[C---:B--2---:R-:W-:Y:S08]  /*12cd0*/  HMMA.16816.F32 R4, R172.reuse, R176, R4 ;  /* 0x000000b0ac04723c */ /* 0x044ff00000001804 */
[C---:B------:R-:W-:Y:S01]  /*12ce0*/  HMMA.16816.F32 R8, R172.reuse, R178, R8 ;  /* 0x000000b2ac08723c */ /* 0x040fe20000001808 */
[----:B------:R-:W2:Y:S07]  /*12cf0*/  LDSM.16.M88.4 R176, [R206+0x17000] ;  /* 0x01700000ceb0783b */ /* 0x000eae0000000200 */
[C---:B---3--:R-:W-:Y:S08]  /*12d00*/  HMMA.16816.F32 R12, R172.reuse, R180, R12 ;  /* 0x000000b4ac0c723c */ /* 0x048ff0000000180c */
[C---:B------:R-:W-:Y:S01]  /*12d10*/  HMMA.16816.F32 R16, R172.reuse, R182, R16 ;  /* 0x000000b6ac10723c */ /* 0x040fe20000001810 */
[----:B------:R-:W-:Y:S07]  /*12d20*/  LDSM.16.M88.4 R180, [R205+0x6000] ;  /* 0x00600000cdb4783b */ /* 0x000fee0000000200 */
[C---:B----4-:R-:W-:Y:S08]  /*12d30*/  HMMA.16816.F32 R20, R172.reuse, R184, R20 ;  /* 0x000000b8ac14723c */ /* 0x050ff00000001814 */
[C---:B------:R-:W-:Y:S01]  /*12d40*/  HMMA.16816.F32 R24, R172.reuse, R186, R24 ;  /* 0x000000baac18723c */ /* 0x040fe20000001818 */
[----:B------:R-:W-:Y:S07]  /*12d50*/  LDSM.16.M88.4 R184, [R205+0x6800] ;  /* 0x00680000cdb8783b */ /* 0x000fee0000000200 */
[C---:B-1----:R-:W-:Y:S08]  /*12d60*/  HMMA.16816.F32 R28, R172.reuse, R168, R28 ;  /* 0x000000a8ac1c723c */ /* 0x042ff0000000181c */
[----:B------:R-:W-:Y:S01]  /*12d70*/  HMMA.16816.F32 R32, R172, R170, R32 ;  /* 0x000000aaac20723c */ /* 0x000fe20000001820 */
[----:B------:R-:W1:Y:S04]  /*12d80*/  LDSM.16.M88.4 R168, [R206+0x17800] ;  /* 0x01780000cea8783b */ /* 0x000e680000000200 */
[----:B------:R-:W3:Y:S03]  /*12d90*/  LDSM.16.M88.4 R172, [R209+0xc000] ;  /* 0x00c00000d1ac783b */ /* 0x000ee60000000200 */
[C---:B------:R-:W-:Y:S08]  /*12da0*/  HMMA.16816.F32 R4, R188.reuse, R192, R4 ;  /* 0x000000c0bc04723c */ /* 0x040ff00000001804 */
[C---:B------:R-:W-:Y:S01]  /*12db0*/  HMMA.16816.F32 R8, R188.reuse, R194, R8 ;  /* 0x000000c2bc08723c */ /* 0x040fe20000001808 */
[----:B------:R-:W4:Y:S07]  /*12dc0*/  LDSM.16.M88.4 R192, [R205+0x7000] ;  /* 0x00700000cdc0783b */ /* 0x000f2e0000000200 */
[C---:B------:R-:W-:Y:S08]  /*12dd0*/  HMMA.16816.F32 R12, R188.reuse, R196, R12 ;  /* 0x000000c4bc0c723c */ /* 0x040ff0000000180c */
[C---:B------:R-:W-:Y:S01]  /*12de0*/  HMMA.16816.F32 R16, R188.reuse, R198, R16 ;  /* 0x000000c6bc10723c */ /* 0x040fe20000001810 */
[----:B------:R-:W4:Y:S01]  /*12df0*/  LDSM.16.M88.4 R196, [R205+0x7800] ;  /* 0x00780000cdc4783b */ /* 0x000f220000000200 */
[----:B------:R-:W-:Y:S04]  /*12e00*/  DEPBAR.LE SB0, 0x0 ;  /* 0x000080000000791a */ /* 0x000fe80000000000 */
[----:B------:R-:W-:Y:S02]  /*12e10*/  BAR.SYNC.DEFER_BLOCKING 0x0 ;  /* 0x0000000000007b1d */ /* 0x000fe40000010000 */
[C---:B--2---:R-:W-:Y:S08]  /*12e20*/  HMMA.16816.F32 R20, R188.reuse, R176, R20 ;  /* 0x000000b0bc14723c */ /* 0x044ff00000001814 */
[C---:B------:R-:W-:Y:S08]  /*12e30*/  HMMA.16816.F32 R24, R188.reuse, R178, R24 ;  /* 0x000000b2bc18723c */ /* 0x040ff00000001818 */
[C---:B-1----:R-:W-:Y:S07]  /*12e40*/  HMMA.16816.F32 R28, R188.reuse, R168, R28 ;  /* 0x000000a8bc1c723c */ /* 0x042fee000000181c */
[----:B------:R-:W-:Y:S01]  /*12e50*/  IMAD.U32 R168, RZ, RZ, UR31 ;  /* 0x0000001fffa87e24 */ /* 0x000fe2000f8e00ff */
[----:B------:R-:W-:Y:S04]  /*12e60*/  HMMA.16816.F32 R32, R188, R170, R32 ;  /* 0x000000aabc20723c */ /* 0x000fe80000001820 */
[----:B------:R-:W-:Y:S03]  /*12e70*/  LEA R168, P5, R168, R234, 0x6 ;  /* 0x000000eaa8a87211 */ /* 0x000fe600078a30ff */
[----:B------:R-:W-:Y:S01]  /*12e80*/  IMAD.WIDE.U32 R170, R2, c[0x0][0x198], RZ ;  /* 0x0000660002aa7a25 */ /* 0x000fe200078e00ff */
[C---:B---3--:R-:W-:Y:S05]  /*12e90*/  HMMA.16816.F32 R4, R172.reuse, R180, R4 ;  /* 0x000000b4ac04723c */ /* 0x048fea0000001804 */
[----:B------:R-:W-:Y:S02]  /*12ea0*/  LEA.HI.X.SX32 R169, R3, R235, 0x6, P5 ;  /* 0x000000eb03a97211 */ /* 0x000fe400028f36ff */
[----:B------:R-:W-:Y:S01]  /*12eb0*/  LEA.HI.X.SX32 R3, R0, R229, 0x6, P4 ;  /* 0x000000e500037211 */ /* 0x000fe200020f36ff */
[C---:B------:R-:W-:Y:S01]  /*12ec0*/  HMMA.16816.F32 R8, R172.reuse, R182, R8 ;  /* 0x000000b6ac08723c */ /* 0x040fe20000001808 */
[----:B------:R-:W-:Y:S03]  /*12ed0*/  ISETP.LT.AND P4, PT, RZ, UR30, PT ;  /* 0x0000001eff007c0c */ /* 0x000fe6000bf81270 */
[----:B------:R-:W-:Y:S02]  /*12ee0*/  IMAD R0, R169, c[0x0][0x198], RZ ;  /* 0x00006600a9007a24 */ /* 0x000fe400078e02ff */
[----:B------:R-:W-:Y:S02]  /*12ef0*/  IMAD R3, R3, c[0x0][0x198], RZ ;  /* 0x0000660003037a24 */ /* 0x000fe400078e02ff */
[C---:B------:R-:W-:Y:S04]  /*12f00*/  HMMA.16816.F32 R12, R172.reuse, R184, R12 ;  /* 0x000000b8ac0c723c */ /* 0x040fe8000000180c */
[----:B------:R-:W-:Y:S02]  /*12f10*/  IMAD R0, R168, c[0x0][0x19c], R0 ;  /* 0x00006700a8007a24 */ /* 0x000fe400078e0200 */
[----:B------:R-:W-:Y:S01]  /*12f20*/  IMAD R3, R2, c[0x0][0x19c], R3 ;  /* 0x0000670002037a24 */ /* 0x000fe200078e0203 */
[CC--:B------:R-:W-:Y:S01]  /*12f30*/  LEA R2, P5, R170.reuse, R246.reuse, 0x1 ;  /* 0x000000f6aa027211 */ /* 0x0c0fe200078a08ff */
[C---:B------:R-:W-:Y:S04]  /*12f40*/  HMMA.16816.F32 R16, R172.reuse, R186, R16 ;  /* 0x000000baac10723c */ /* 0x040fe80000001810 */
[----:B------:R-:W-:Y:S04]  /*12f50*/  IMAD.IADD R3, R171, 0x1, R3 ;  /* 0x00000001ab037824 */ /* 0x000fe800078e0203 */
[C---:B----4-:R-:W-:Y:S04]  /*12f60*/  HMMA.16816.F32 R20, R172.reuse, R192, R20 ;  /* 0x000000c0ac14723c */ /* 0x050fe80000001814 */
[-C--:B------:R-:W-:Y:S04]  /*12f70*/  LEA.HI.X R3, R170, R245.reuse, R3, 0x1, P5 ;  /* 0x000000f5aa037211 */ /* 0x080fe800028f0c03 */
[C---:B------:R-:W-:Y:S08]  /*12f80*/  HMMA.16816.F32 R24, R172.reuse, R194, R24 ;  /* 0x000000c2ac18723c */ /* 0x040ff00000001818 */
[C---:B------:R-:W-:Y:S08]  /*12f90*/  HMMA.16816.F32 R28, R172.reuse, R196, R28 ;  /* 0x000000c4ac1c723c */ /* 0x040ff0000000181c */
[----:B------:R-:W-:Y:S07]  /*12fa0*/  HMMA.16816.F32 R32, R172, R198, R32 ;  /* 0x000000c6ac20723c */ /* 0x000fee0000001820 */
[----:B------:R-:W-:Y:S05]  /*12fb0*/  IMAD.WIDE.U32 R172, R168, c[0x0][0x198], RZ ;  /* 0x00006600a8ac7a25 */ /* 0x000fea00078e00ff */
[C---:B------:R-:W-:Y:S01]  /*12fc0*/  LEA R168, P6, R172.reuse, R246, 0x1 ;  /* 0x000000f6aca87211 */ /* 0x040fe200078c08ff */
[----:B------:R-:W-:Y:S05]  /*12fd0*/  IMAD.IADD R0, R173, 0x1, R0 ;  /* 0x00000001ad007824 */ /* 0x000fea00078e0200 */
[----:B------:R-:W-:Y:S01]  /*12fe0*/  LEA.HI.X R169, R172, R245, R0, 0x1, P6 ;  /* 0x000000f5aca97211 */ /* 0x000fe200030f0c00 */
[----:B------:R-:W-:-:S05]  /*12ff0*/  @P4 BRA `(.L_x_726) ;  /* 0xffffe8e000004947 */ /* 0x000fca000383ffff */
.L_x_725:
[----:B------:R-:W-:Y:S01]  /*13000*/  FMNMX.FTZ R0, R4, R149, !PT ;  /* 0x0000009504007209 */ /* 0x000fe20007810000 */
[----:B------:R-:W-:Y:S01]  /*13010*/  USHF.L.U32 UR4, UR30, 0x1, URZ ;  /* 0x000000011e047899 */ /* 0x000fe2000800063f */
[----:B-1----:R-:W-:Y:S01]  /*13020*/  LDSM.16.MT88.4 R172, [R201+0x18000] ;  /* 0x01800000c9ac783b */ /* 0x002fe20000004200 */
[----:B------:R-:W-:Y:S01]  /*13030*/  UIADD3 UR34, UR34, 0x1, URZ ;  /* 0x0000000122227890 */ /* 0x000fe2000fffe03f */
        /* <DEDUP_REMOVED lines=47> */
[----:B------:R-:W-:Y:S02]  /*13330*/  FSEL R180, R180, RZ, P5 ;  /* 0x000000ffb4b47208 */ /* 0x000fe40002800000 */
[----:B------:R-:W-:Y:S01]  /*13340*/  FSETP.NEU.FTZ.AND P5, PT, R3, -INF , PT ;  /* 0xff8000000300780b */ /* 0x000fe20003fbd000 */
[----:B------:R-:W-:Y:S01]  /*13350*/  FMUL.FTZ R2, R2, c[0x0][0x23c] ;  /* 0x00008f0002027a20 */ /* 0x000fe20000410000 */
[----:B------:R-:W-:Y:S01]  /*13360*/  LOP3.LUT R149, R233, UR4, R149, 0x96, !PT ;  /* 0x00000004e9957c12 */ /* 0x000fe2000f8e9695 */
[--C-:B------:R-:W-:Y:S01]  /*13370*/  FFMA.FTZ R8, R8, c[0x0][0x23c], -R180.reuse ;  /* 0x00008f0008087a23 */ /* 0x100fe200000108b4 */
[----:B------:R-:W-:Y:S01]  /*13380*/  FSEL R181, R181, RZ, P5 ;  /* 0x000000ffb5b57208 */ /* 0x000fe20002800000 */
[----:B------:R-:W-:Y:S01]  /*13390*/  FFMA.FTZ R9, R9, c[0x0][0x23c], -R180 ;  /* 0x00008f0009097a23 */ /* 0x000fe200000108b4 */
[----:B------:R-:W-:Y:S01]  /*133a0*/  UIADD3 UR4, UR4, 0x1, URZ ;  /* 0x0000000104047890 */ /* 0x000fe2000fffe03f */
        /* <DEDUP_REMOVED lines=13> */
[----:B------:R-:W-:Y:S02]  /*13480*/  FFMA.FTZ R29, R29, c[0x0][0x23c], -R180 ;  /* 0x00008f001d1d7a23 */ /* 0x000fe400000108b4 */
[--C-:B------:R-:W-:Y:S01]  /*13490*/  FFMA.FTZ R30, R30, c[0x0][0x23c], -R181.reuse ;  /* 0x00008f001e1e7a23 */ /* 0x100fe200000108b5 */
[----:B-1----:R-:W-:Y:S01]  /*134a0*/  LOP3.LUT R8, R183, UR13, R168, 0x96, !PT ;  /* 0x0000000db7087c12 */ /* 0x002fe2000f8e96a8 */
[----:B------:R-:W-:Y:S04]  /*134b0*/  IMAD.WIDE.U32 R168, R0, -0x2daee0ad, RZ ;  /* 0xd2511f5300a87825 */ /* 0x000fe800078e00ff */
[--C-:B------:R-:W-:Y:S01]  /*134c0*/  FFMA.FTZ R31, R31, c[0x0][0x23c], -R181.reuse ;  /* 0x00008f001f1f7a23 */ /* 0x100fe200000108b5 */
[----:B------:R1:W-:Y:S01]  /*134d0*/  MUFU.EX2 R237, R11 ;  /* 0x0000000b00ed7308 */ /* 0x0003e20000000800 */
[--C-:B------:R-:W-:Y:S02]  /*134e0*/  FFMA.FTZ R16, R16, c[0x0][0x23c], -R180.reuse ;  /* 0x00008f0010107a23 */ /* 0x100fe400000108b4 */
[----:B------:R-:W-:Y:S02]  /*134f0*/  FFMA.FTZ R17, R17, c[0x0][0x23c], -R180 ;  /* 0x00008f0011117a23 */ /* 0x000fe400000108b4 */
[----:B--2---:R-:W-:Y:S04]  /*13500*/  IMAD.WIDE.U32 R8, R8, -0x2daee0ad, RZ ;  /* 0xd2511f5308087825 */ /* 0x004fe800078e00ff */
[--C-:B------:R-:W-:Y:S01]  /*13510*/  FFMA.FTZ R18, R18, c[0x0][0x23c], -R181.reuse ;  /* 0x00008f0012127a23 */ /* 0x100fe200000108b5 */
        /* <DEDUP_REMOVED lines=8> */
[--C-:B------:R-:W-:Y:S01]  /*135a0*/  FFMA.FTZ R15, R15, c[0x0][0x23c], -R181.reuse ;  /* 0x00008f000f0f7a23 */ /* 0x100fe200000108b5 */
[----:B------:R-:W-:Y:S01]  /*135b0*/  LOP3.LUT R10, R169, UR11, R182, 0x96, !PT ;  /* 0x0000000ba90a7c12 */ /* 0x000fe2000f8e96b6 */
[----:B------:R-:W-:Y:S01]  /*135c0*/  FFMA.FTZ R25, R25, c[0x0][0x23c], -R180 ;  /* 0x00008f0019197a23 */ /* 0x000fe200000108b4 */
[----:B------:R-:W-:Y:S01]  /*135d0*/  LOP3.LUT R0, R185, UR9, R168, 0x96, !PT ;  /* 0x00000009b9007c12 */ /* 0x000fe2000f8e96a8 */
[----:B------:R-:W-:Y:S01]  /*135e0*/  FFMA.FTZ R20, R20, c[0x0][0x23c], -R180 ;  /* 0x00008f0014147a23 */ /* 0x000fe200000108b4 */
[----:B------:R4:W-:Y:S01]  /*135f0*/  MUFU.EX2 R198, R6 ;  /* 0x0000000600c67308 */ /* 0x0009e20000000800 */
[----:B-1----:R-:W-:Y:S04]  /*13600*/  IMAD.WIDE.U32 R10, R10, -0x2daee0ad, RZ ;  /* 0xd2511f530a0a7825 */ /* 0x002fe800078e00ff */
[----:B------:R-:W-:Y:S01]  /*13610*/  IMAD.WIDE.U32 R186, R0, -0x2daee0ad, RZ ;  /* 0xd2511f5300ba7825 */ /* 0x000fe200078e00ff */
[----:B------:R-:W-:Y:S03]  /*13620*/  LOP3.LUT R8, R11, UR8, R8, 0x96, !PT ;  /* 0x000000080b087c12 */ /* 0x000fe6000f8e9608 */
[----:B------:R-:W-:Y:S01]  /*13630*/  FADD.FTZ R0, -R3, R150 ;  /* 0x0000009603007221 */ /* 0x000fe20000010100 */
[----:B------:R1:W-:Y:S01]  /*13640*/  MUFU.EX2 R197, R7 ;  /* 0x0000000700c57308 */ /* 0x0003e20000000800 */
[----:B--2---:R-:W-:Y:S01]  /*13650*/  LOP3.LUT R4, R187, UR6, R10, 0x96, !PT ;  /* 0x00000006bb047c12 */ /* 0x004fe2000f8e960a */
[----:B------:R-:W-:Y:S04]  /*13660*/  IMAD.WIDE.U32 R188, R8, -0x326172a9, RZ ;  /* 0xcd9e8d5708bc7825 */ /* 0x000fe800078e00ff */
[----:B------:R-:W-:Y:S01]  /*13670*/  FMUL.FTZ R0, R0, c[0x0][0x23c] ;  /* 0x00008f0000007a20 */ /* 0x000fe20000410000 */
[----:B------:R-:W-:Y:S01]  /*13680*/  LOP3.LUT R150, R189, UR7, R184, 0x96, !PT ;  /* 0x00000007bd967c12 */ /* 0x000fe2000f8e96b8 */
[----:B---3--:R-:W-:Y:S02]  /*13690*/  IMAD.WIDE.U32 R4, R4, -0x326172a9, RZ ;  /* 0xcd9e8d5704047825 */ /* 0x008fe400078e00ff */
[----:B------:R-:W2:Y:S02]  /*136a0*/  MUFU.EX2 R2, R2 ;  /* 0x0000000200027308 */ /* 0x000ea40000000800 */
[----:B------:R-:W-:Y:S01]  /*136b0*/  IMAD.WIDE.U32 R150, R150, -0x2daee0ad, RZ ;  /* 0xd2511f5396967825 */ /* 0x000fe200078e00ff */
[----:B------:R-:W-:Y:S02]  /*136c0*/  SHF.R.U32.HI R11, RZ, 0x18, R4 ;  /* 0x00000018ff0b7819 */ /* 0x000fe40000011604 */
[----:B----4-:R-:W-:Y:S01]  /*136d0*/  LOP3.LUT R6, R4, 0xffff, RZ, 0xc0, !PT ;  /* 0x0000ffff04067812 */ /* 0x010fe200078ec0ff */
[----:B------:R-:W-:Y:S01]  /*136e0*/  FFMA.FTZ R32, R32, c[0x0][0x23c], -R180 ;  /* 0x00008f0020207a23 */ /* 0x000fe200000108b4 */
[----:B------:R-:W-:Y:S01]  /*136f0*/  LOP3.LUT R5, R5, UR16, R188, 0x96, !PT ;  /* 0x0000001005057c12 */ /* 0x000fe2000f8e96bc */
[----:B------:R-:W-:Y:S01]  /*13700*/  FFMA.FTZ R34, R34, c[0x0][0x23c], -R181 ;  /* 0x00008f0022227a23 */ /* 0x000fe200000108b5 */
[----:B------:R-:W-:Y:S01]  /*13710*/  SHF.R.U32.HI R8, RZ, 0x10, R4 ;  /* 0x00000010ff087819 */ /* 0x000fe20000011604 */
[----:B------:R-:W3:Y:S01]  /*13720*/  MUFU.EX2 R0, R0 ;  /* 0x0000000000007308 */ /* 0x000ee20000000800 */
[----:B------:R-:W-:Y:S01]  /*13730*/  LOP3.LUT R149, R4, 0xff, RZ, 0xc0, !PT ;  /* 0x000000ff04957812 */ /* 0x000fe200078ec0ff */
[--C-:B------:R-:W-:Y:S01]  /*13740*/  FFMA.FTZ R12, R12, c[0x0][0x23c], -R180.reuse ;  /* 0x00008f000c0c7a23 */ /* 0x100fe200000108b4 */
[----:B------:R-:W-:Y:S01]  /*13750*/  LOP3.LUT R4, R5, 0xffff, RZ, 0xc0, !PT ;  /* 0x0000ffff05047812 */ /* 0x000fe200078ec0ff */
[--C-:B------:R-:W-:Y:S01]  /*13760*/  FFMA.FTZ R13, R13, c[0x0][0x23c], -R180.reuse ;  /* 0x00008f000d0d7a23 */ /* 0x100fe200000108b4 */
[----:B-1----:R-:W-:Y:S01]  /*13770*/  SHF.R.U32.HI R7, RZ, 0x10, R5 ;  /* 0x00000010ff077819 */ /* 0x002fe20000011605 */
[----:B------:R-:W-:Y:S01]  /*13780*/  FFMA.FTZ R24, R24, c[0x0][0x23c], -R180 ;  /* 0x00008f0018187a23 */ /* 0x000fe200000108b4 */
[----:B------:R-:W-:Y:S01]  /*13790*/  SHF.R.U32.HI R10, RZ, 0x8, R6 ;  /* 0x00000008ff0a7819 */ /* 0x000fe20000011606 */
[----:B------:R-:W-:Y:S01]  /*137a0*/  FFMA.FTZ R23, R23, c[0x0][0x23c], -R181 ;  /* 0x00008f0017177a23 */ /* 0x000fe200000108b5 */
[----:B------:R-:W-:Y:S01]  /*137b0*/  LOP3.LUT R9, R8, 0xff, RZ, 0xc0, !PT ;  /* 0x000000ff08097812 */ /* 0x000fe200078ec0ff */
[----:B------:R1:W-:Y:S01]  /*137c0*/  MUFU.EX2 R196, R16 ;  /* 0x0000001000c47308 */ /* 0x0003e20000000800 */
[----:B------:R-:W-:Y:S01]  /*137d0*/  LOP3.LUT R8, R5, 0xff, RZ, 0xc0, !PT ;  /* 0x000000ff05087812 */ /* 0x000fe200078ec0ff */
[----:B------:R-:W-:Y:S01]  /*137e0*/  FFMA.FTZ R21, R21, c[0x0][0x23c], -R180 ;  /* 0x00008f0015157a23 */ /* 0x000fe200000108b4 */
[----:B------:R-:W-:Y:S01]  /*137f0*/  SHF.R.U32.HI R6, RZ, 0x18, R5 ;  /* 0x00000018ff067819 */ /* 0x000fe20000011605 */
[C---:B--2---:R-:W-:Y:S01]  /*13800*/  FMUL.FTZ R36, R2.reuse, R36 ;  /* 0x0000002402247220 */ /* 0x044fe20000410000 */
[----:B------:R-:W-:Y:S01]  /*13810*/  SHF.R.U32.HI R5, RZ, 0x8, R4 ;  /* 0x00000008ff057819 */ /* 0x000fe20000011604 */
[C---:B------:R-:W-:Y:S01]  /*13820*/  FMUL.FTZ R37, R2.reuse, R37 ;  /* 0x0000002502257220 */ /* 0x040fe20000410000 */
        /* <DEDUP_REMOVED lines=23> */
[----:B---3--:R-:W-:Y:S01]  /*139a0*/  FMUL.FTZ R7, R0, R155 ;  /* 0x0000009b00077220 */ /* 0x008fe20000410000 */
[----:B------:R-:W-:Y:S01]  /*139b0*/  LOP3.LUT R168, R168, R6, RZ, 0xc0, !PT ;  /* 0x00000006a8a87212 */ /* 0x000fe200078ec0ff */
[C---:B------:R-:W-:Y:S01]  /*139c0*/  FMUL.FTZ R6, R0.reuse, R154 ;  /* 0x0000009a00067220 */ /* 0x040fe20000410000 */
[----:B------:R2:W-:Y:S01]  /*139d0*/  MUFU.EX2 R195, R17 ;  /* 0x0000001100c37308 */ /* 0x0005e20000000800 */
[----:B------:R-:W3:Y:S01]  /*139e0*/  LDSM.16.MT88.4 R152, [R204+0x18000] ;  /* 0x01800000cc98783b */ /* 0x000ee20000004200 */
[C---:B------:R-:W-:Y:S02]  /*139f0*/  FMUL.FTZ R10, R0.reuse, R158 ;  /* 0x0000009e000a7220 */ /* 0x040fe40000410000 */
[----:B------:R-:W-:Y:S02]  /*13a00*/  FMUL.FTZ R11, R0, R159 ;  /* 0x0000009f000b7220 */ /* 0x000fe40000410000 */
[C---:B------:R-:W-:Y:S03]  /*13a10*/  HMMA.16816.F32 R4, R168.reuse, R172, R4 ;  /* 0x000000aca804723c */ /* 0x040fe60000001804 */
[----:B------:R-:W4:Y:S01]  /*13a20*/  LDSM.16.MT88.4 R156, [R203+0x18000] ;  /* 0x01800000cb9c783b */ /* 0x000f220000004200 */
[----:B------:R5:W-:Y:S01]  /*13a30*/  MUFU.EX2 R194, R18 ;  /* 0x0000001200c27308 */ /* 0x000be20000000800 */
[----:B-1----:R-:W-:Y:S02]  /*13a40*/  FMUL.FTZ R16, R2, R160 ;  /* 0x000000a002107220 */ /* 0x002fe40000410000 */
[C---:B------:R-:W-:Y:S01]  /*13a50*/  FMUL.FTZ R38, R0.reuse, R38 ;  /* 0x0000002600267220 */ /* 0x040fe20000410000 */
[C---:B------:R-:W-:Y:S03]  /*13a60*/  HMMA.16816.F32 R8, R168.reuse, R174, R8 ;  /* 0x000000aea808723c */ /* 0x040fe60000001808 */
[----:B------:R-:W1:Y:S01]  /*13a70*/  LDSM.16.MT88.4 R172, [R201+0x1a000] ;  /* 0x01a00000c9ac783b */ /* 0x000e620000004200 */
[C---:B------:R-:W-:Y:S02]  /*13a80*/  FMUL.FTZ R39, R0.reuse, R39 ;  /* 0x0000002700277220 */ /* 0x040fe40000410000 */
[C---:B------:R-:W-:Y:S01]  /*13a90*/  FMUL.FTZ R42, R0.reuse, R42 ;  /* 0x0000002a002a7220 */ /* 0x040fe20000410000 */
[----:B------:R3:W-:Y:S01]  /*13aa0*/  MUFU.EX2 R193, R19 ;  /* 0x0000001300c17308 */ /* 0x0007e20000000800 */
[----:B------:R-:W-:Y:S03]  /*13ab0*/  FMUL.FTZ R43, R0, R43 ;  /* 0x0000002b002b7220 */ /* 0x000fe60000410000 */
[C---:B------:R-:W-:Y:S03]  /*13ac0*/  HMMA.16816.F32 R36, R168.reuse, R176, R36 ;  /* 0x000000b0a824723c */ /* 0x040fe60000001824 */
[C---:B--2---:R-:W-:Y:S02]  /*13ad0*/  FMUL.FTZ R17, R2.reuse, R161 ;  /* 0x000000a102117220 */ /* 0x044fe40000410000 */
[----:B------:R-:W-:Y:S01]  /*13ae0*/  FMUL.FTZ R45, R2, R45 ;  /* 0x0000002d022d7220 */ /* 0x000fe20000410000 */
[----:B------:R2:W-:Y:S01]  /*13af0*/  MUFU.EX2 R190, R14 ;  /* 0x0000000e00be7308 */ /* 0x0005e20000000800 */
[----:B------:R-:W-:Y:S01]  /*13b00*/  LOP3.LUT R176, R150, 0xff, RZ, 0xc0, !PT ;  /* 0x000000ff96b07812 */ /* 0x000fe200078ec0ff */
[C---:B------:R-:W-:Y:S04]  /*13b10*/  HMMA.16816.F32 R40, R168.reuse, R178, R40 ;  /* 0x000000b2a828723c */ /* 0x040fe80000001828 */
[C---:B------:R-:W-:Y:S02]  /*13b20*/  FMUL.FTZ R46, R0.reuse, R46 ;  /* 0x0000002e002e7220 */ /* 0x040fe40000410000 */
[C---:B------:R-:W-:Y:S02]  /*13b30*/  FMUL.FTZ R47, R0.reuse, R47 ;  /* 0x0000002f002f7220 */ /* 0x040fe40000410000 */
[C---:B-----5:R-:W-:Y:S01]  /*13b40*/  FMUL.FTZ R18, R0.reuse, R162 ;  /* 0x000000a200127220 */ /* 0x060fe20000410000 */
[----:B------:R5:W1:Y:S03]  /*13b50*/  MUFU.EX2 R189, R15 ;  /* 0x0000000f00bd7308 */ /* 0x000a660000000800 */
[----:B---3--:R-:W-:Y:S01]  /*13b60*/  FMUL.FTZ R19, R0, R163 ;  /* 0x000000a300137220 */ /* 0x008fe20000410000 */
[C---:B------:R-:W-:Y:S01]  /*13b70*/  HMMA.16816.F32 R44, R168.reuse, R152, R44 ;  /* 0x00000098a82c723c */ /* 0x040fe2000000182c */
[----:B------:R-:W-:Y:S02]  /*13b80*/  LDSM.16.MT88.4 R160, [R201+0x18800] ;  /* 0x01880000c9a0783b */ /* 0x000fe40000004200 */
[C---:B------:R-:W-:Y:S02]  /*13b90*/  FMUL.FTZ R48, R2.reuse, R48 ;  /* 0x0000003002307220 */ /* 0x040fe40000410000 */
[----:B------:R-:W-:Y:S01]  /*13ba0*/  FMUL.FTZ R49, R2, R49 ;  /* 0x0000003102317220 */ /* 0x000fe20000410000 */
[----:B------:R-:W-:Y:S01]  /*13bb0*/  MUFU.EX2 R187, R25 ;  /* 0x0000001900bb7308 */ /* 0x000fe20000000800 */
[C---:B------:R-:W-:Y:S02]  /*13bc0*/  FMUL.FTZ R50, R0.reuse, R50 ;  /* 0x0000003200327220 */ /* 0x040fe40000410000 */
[C---:B------:R-:W-:Y:S03]  /*13bd0*/  FMUL.FTZ R51, R0.reuse, R51 ;  /* 0x0000003300337220 */ /* 0x040fe60000410000 */
[----:B--2---:R-:W-:Y:S02]  /*13be0*/  FMUL.FTZ R14, R0, R166 ;  /* 0x000000a6000e7220 */ /* 0x004fe40000410000 */
[C---:B------:R-:W-:Y:S02]  /*13bf0*/  FMUL.FTZ R52, R2.reuse, R52 ;  /* 0x0000003402347220 */ /* 0x040fe40000410000 */
[C---:B------:R-:W-:Y:S01]  /*13c00*/  HMMA.16816.F32 R48, R168.reuse, R154, R48 ;  /* 0x0000009aa830723c */ /* 0x040fe20000001830 */
[----:B------:R-:W2:Y:S01]  /*13c10*/  LDSM.16.MT88.4 R152, [R202+0x1a000] ;  /* 0x01a00000ca98783b */ /* 0x000ea20000004200 */
[----:B------:R-:W-:Y:S01]  /*13c20*/  MUFU.EX2 R184, R20 ;  /* 0x0000001400b87308 */ /* 0x000fe20000000800 */
[----:B------:R-:W-:Y:S02]  /*13c30*/  FMUL.FTZ R53, R2, R53 ;  /* 0x0000003502357220 */ /* 0x000fe40000410000 */
[C---:B------:R-:W-:Y:S02]  /*13c40*/  FMUL.FTZ R54, R0.reuse, R54 ;  /* 0x0000003600367220 */ /* 0x040fe40000410000 */
[C---:B------:R-:W-:Y:S02]  /*13c50*/  FMUL.FTZ R55, R0.reuse, R55 ;  /* 0x0000003700377220 */ /* 0x040fe40000410000 */
[----:B-----5:R-:W-:Y:S03]  /*13c60*/  FMUL.FTZ R15, R0, R167 ;  /* 0x000000a7000f7220 */ /* 0x020fe60000410000 */
[C---:B------:R-:W-:Y:S01]  /*13c70*/  FMUL.FTZ R56, R2.reuse, R56 ;  /* 0x0000003802387220 */ /* 0x040fe20000410000 */
[----:B------:R3:W-:Y:S01]  /*13c80*/  MUFU.EX2 R192, R12 ;  /* 0x0000000c00c07308 */ /* 0x0007e20000000800 */
[C---:B----4-:R-:W-:Y:S03]  /*13c90*/  HMMA.16816.F32 R52, R168.reuse, R156, R52 ;  /* 0x0000009ca834723c */ /* 0x050fe60000001834 */
[----:B------:R-:W-:Y:S02]  /*13ca0*/  FMUL.FTZ R57, R2, R57 ;  /* 0x0000003902397220 */ /* 0x000fe40000410000 */
[C---:B------:R-:W-:Y:S02]  /*13cb0*/  FMUL.FTZ R58, R0.reuse, R58 ;  /* 0x0000003a003a7220 */ /* 0x040fe40000410000 */
[----:B------:R-:W-:Y:S02]  /*13cc0*/  FMUL.FTZ R59, R0, R59 ;  /* 0x0000003b003b7220 */ /* 0x000fe40000410000 */
[C---:B------:R-:W-:Y:S01]  /*13cd0*/  FMUL.FTZ R60, R2.reuse, R60 ;  /* 0x0000003c023c7220 */ /* 0x040fe20000410000 */
[----:B------:R4:W5:Y:S02]  /*13ce0*/  MUFU.EX2 R191, R13 ;  /* 0x0000000d00bf7308 */ /* 0x0009640000000800 */
[----:B------:R-:W-:Y:S02]  /*13cf0*/  FMUL.FTZ R61, R2, R61 ;  /* 0x0000003d023d7220 */ /* 0x000fe40000410000 */
[C---:B------:R-:W-:Y:S01]  /*13d00*/  HMMA.16816.F32 R56, R168.reuse, R158, R56 ;  /* 0x0000009ea838723c */ /* 0x040fe20000001838 */
[----:B------:R-:W5:Y:S02]  /*13d10*/  LDSM.16.MT88.4 R156, [R204+0x1a000] ;  /* 0x01a00000cc9c783b */ /* 0x000f640000004200 */
[C---:B------:R-:W-:Y:S02]  /*13d20*/  FMUL.FTZ R62, R0.reuse, R62 ;  /* 0x0000003e003e7220 */ /* 0x040fe40000410000 */
[----:B------:R-:W-:Y:S01]  /*13d30*/  FMUL.FTZ R63, R0, R63 ;  /* 0x0000003f003f7220 */ /* 0x000fe20000410000 */
[----:B------:R2:W-:Y:S01]  /*13d40*/  MUFU.EX2 R188, R24 ;  /* 0x0000001800bc7308 */ /* 0x0005e20000000800 */
[C---:B------:R-:W-:Y:S02]  /*13d50*/  FMUL.FTZ R64, R2.reuse, R64 ;  /* 0x0000004002407220 */ /* 0x040fe40000410000 */
[----:B------:R-:W-:Y:S03]  /*13d60*/  FMUL.FTZ R65, R2, R65 ;  /* 0x0000004102417220 */ /* 0x000fe60000410000 */
[C---:B-1----:R-:W-:Y:S03]  /*13d70*/  HMMA.16816.F32 R60, R168.reuse, R172, R60 ;  /* 0x000000aca83c723c */ /* 0x042fe6000000183c */
[C---:B------:R-:W-:Y:S01]  /*13d80*/  FMUL.FTZ R66, R0.reuse, R66 ;  /* 0x0000004200427220 */ /* 0x040fe20000410000 */
[----:B---3--:R-:W-:Y:S01]  /*13d90*/  LOP3.LUT R12, R151, UR17, R186, 0x96, !PT ;  /* 0x00000011970c7c12 */ /* 0x008fe2000f8e96ba */
[----:B------:R-:W-:Y:S01]  /*13da0*/  FMUL.FTZ R67, R0, R67 ;  /* 0x0000004300437220 */ /* 0x000fe20000410000 */
[----:B------:R-:W-:Y:S01]  /*13db0*/  MUFU.EX2 R186, R26 ;  /* 0x0000001a00ba7308 */ /* 0x000fe20000000800 */
[----:B------:R-:W-:Y:S01]  /*13dc0*/  FMUL.FTZ R68, R2, R68 ;  /* 0x0000004402447220 */ /* 0x000fe20000410000 */
[----:B----4-:R-:W-:Y:S01]  /*13dd0*/  LOP3.LUT R13, R12, 0xffff, RZ, 0xc0, !PT ;  /* 0x0000ffff0c0d7812 */ /* 0x010fe200078ec0ff */
[----:B------:R-:W-:Y:S03]  /*13de0*/  FMUL.FTZ R69, R2, R69 ;  /* 0x0000004502457220 */ /* 0x000fe60000410000 */
[C---:B------:R-:W-:Y:S01]  /*13df0*/  HMMA.16816.F32 R64, R168.reuse, R174, R64 ;  /* 0x000000aea840723c */ /* 0x040fe20000001840 */
[----:B------:R-:W1:Y:S02]  /*13e00*/  LDSM.16.MT88.4 R172, [R203+0x1a000] ;  /* 0x01a00000cbac783b */ /* 0x000e640000004200 */
[C---:B------:R-:W-:Y:S01]  /*13e10*/  FMUL.FTZ R70, R0.reuse, R70 ;  /* 0x0000004600467220 */ /* 0x040fe20000410000 */
[----:B------:R-:W-:Y:S01]  /*13e20*/  SHF.R.U32.HI R149, RZ, 0x10, R12 ;  /* 0x00000010ff957819 */ /* 0x000fe2000001160c */
[----:B------:R-:W-:Y:S02]  /*13e30*/  FMUL.FTZ R71, R0, R71 ;  /* 0x0000004700477220 */ /* 0x000fe40000410000 */
[C---:B------:R-:W-:Y:S01]  /*13e40*/  FMUL.FTZ R72, R2.reuse, R72 ;  /* 0x0000004802487220 */ /* 0x040fe20000410000 */
[----:B------:R-:W-:Y:S01]  /*13e50*/  LOP3.LUT R149, R149, 0xff, RZ, 0xc0, !PT ;  /* 0x000000ff95957812 */ /* 0x000fe200078ec0ff */
        /* <DEDUP_REMOVED lines=98> */
[C---:B------:R-:W-:Y:S01]  /*14480*/  FMUL.FTZ R144, R2.reuse, R144 ;  /* 0x0000009002907220 */ /* 0x040fe20000410000 */
[C---:B--2---:R-:W-:Y:S04]  /*14490*/  HMMA.16816.F32 R16, R168.reuse, R152, R16 ;  /* 0x00000098a810723c */ /* 0x044fe80000001810 */
[----:B------:R-:W-:Y:S02]  /*144a0*/  FMUL.FTZ R145, R2, R145 ;  /* 0x0000009102917220 */ /* 0x000fe40000410000 */
[----:B------:R-:W-:Y:S01]  /*144b0*/  FMUL.FTZ R146, R0, R146 ;  /* 0x0000009200927220 */ /* 0x000fe20000410000 */
[----:B------:R-:W-:Y:S01]  /*144c0*/  LOP3.LUT R152, R12, 0xff, RZ, 0xc0, !PT ;  /* 0x000000ff0c987812 */ /* 0x000fe200078ec0ff */
[C---:B------:R-:W-:Y:S04]  /*144d0*/  HMMA.16816.F32 R140, R168.reuse, R154, R140 ;  /* 0x0000009aa88c723c */ /* 0x040fe8000000188c */
[----:B------:R-:W-:Y:S01]  /*144e0*/  FMUL.FTZ R147, R0, R147 ;  /* 0x0000009300937220 */ /* 0x000fe20000410000 */
[----:B------:R-:W-:Y:S01]  /*144f0*/  SHF.R.U32.HI R153, RZ, 0x18, R150 ;  /* 0x00000018ff997819 */ /* 0x000fe20000011696 */
[----:B------:R-:W-:Y:S01]  /*14500*/  FFMA.FTZ R180, R33, c[0x0][0x23c], -R180 ;  /* 0x00008f0021b47a23 */ /* 0x000fe200000108b4 */
[----:B------:R-:W-:Y:S01]  /*14510*/  LOP3.LUT R154, R150, 0xffff, RZ, 0xc0, !PT ;  /* 0x0000ffff969a7812 */ /* 0x000fe200078ec0ff */
[----:B------:R-:W-:Y:S01]  /*14520*/  FFMA.FTZ R0, R0, R247, R198 ;  /* 0x000000f700007223 */ /* 0x000fe200000100c6 */
[----:B------:R-:W-:Y:S02]  /*14530*/  SHF.R.U32.HI R151, RZ, 0x18, R12 ;  /* 0x00000018ff977819 */ /* 0x000fe4000001160c */
[C---:B---3--:R-:W-:Y:S01]  /*14540*/  HMMA.16816.F32 R144, R168.reuse, R156, R144 ;  /* 0x0000009ca890723c */ /* 0x048fe20000001890 */
[----:B------:R-:W-:Y:S02]  /*14550*/  MUFU.EX2 R180, R180 ;  /* 0x000000b400b47308 */ /* 0x000fe40000000800 */
[C---:B------:R-:W-:Y:S01]  /*14560*/  FMUL.FTZ R12, R2.reuse, R164 ;  /* 0x000000a4020c7220 */ /* 0x040fe20000410000 */
[----:B------:R-:W-:Y:S01]  /*14570*/  SHF.R.U32.HI R155, RZ, 0x10, R150 ;  /* 0x00000010ff9b7819 */ /* 0x000fe20000011696 */
[----:B------:R-:W-:Y:S01]  /*14580*/  FADD.FTZ R0, R197, R0 ;  /* 0x00000000c5007221 */ /* 0x000fe20000010000 */
[----:B------:R-:W-:Y:S01]  /*14590*/  SHF.R.U32.HI R150, RZ, 0x8, R13 ;  /* 0x00000008ff967819 */ /* 0x000fe2000001160d */
[C---:B------:R-:W-:Y:S01]  /*145a0*/  FMUL.FTZ R13, R2.reuse, R165 ;  /* 0x000000a5020d7220 */ /* 0x040fe20000410000 */
[----:B------:R-:W-:Y:S01]  /*145b0*/  SHF.R.U32.HI R154, RZ, 0x8, R154 ;  /* 0x00000008ff9a7819 */ /* 0x000fe2000001169a */
[----:B------:R-:W-:Y:S03]  /*145c0*/  LDSM.16.MT88.4 R164, [R203+0x18800] ;  /* 0x01880000cba4783b */ /* 0x000fe60000004200 */
[----:B------:R-:W-:Y:S01]  /*145d0*/  LOP3.LUT R155, R155, 0xff, RZ, 0xc0, !PT ;  /* 0x000000ff9b9b7812 */ /* 0x000fe200078ec0ff */
[----:B------:R-:W-:Y:S01]  /*145e0*/  FFMA.FTZ R2, R2, R250, R236 ;  /* 0x000000fa02027223 */ /* 0x000fe200000100ec */
[----:B------:R-:W-:Y:S03]  /*145f0*/  HMMA.16816.F32 R12, R168, R158, R12 ;  /* 0x0000009ea80c723c */ /* 0x000fe6000000180c */
[----:B------:R-:W-:Y:S01]  /*14600*/  PRMT R154, R176, 0x5410, R154 ;  /* 0x00005410b09a7816 */ /* 0x000fe2000000009a */
[----:B------:R-:W2:Y:S01]  /*14610*/  LDSM.16.MT88.4 R156, [R204+0x18800] ;  /* 0x01880000cc9c783b */ /* 0x000ea20000004200 */
[----:B------:R-:W-:Y:S01]  /*14620*/  PRMT R155, R155, 0x5410, R153 ;  /* 0x000054109b9b7816 */ /* 0x000fe20000000099 */
[----:B------:R-:W-:Y:S01]  /*14630*/  FADD.FTZ R2, R199, R2 ;  /* 0x00000002c7027221 */ /* 0x000fe20000010000 */
[----:B------:R-:W-:Y:S01]  /*14640*/  PRMT R152, R152, 0x5410, R150 ;  /* 0x0000541098987816 */ /* 0x000fe20000000096 */
[--C-:B------:R-:W-:Y:S01]  /*14650*/  HSET2.LE.AND R154, R154, R252.reuse, PT ;  /* 0x000000fc9a9a7233 */ /* 0x100fe20003803000 */
[----:B------:R-:W-:Y:S03]  /*14660*/  PRMT R149, R149, 0x5410, R151 ;  /* 0x0000541095957816 */ /* 0x000fe60000000097 */
[--C-:B------:R-:W-:Y:S01]  /*14670*/  HSET2.LE.AND R155, R155, R252.reuse, PT ;  /* 0x000000fc9b9b7233 */ /* 0x100fe20003803000 */
[----:B------:R-:W-:Y:S01]  /*14680*/  F2FP.PACK_AB R168, R189, R190 ;  /* 0x000000bebda8723e */ /* 0x000fe200000000ff */
[--C-:B------:R-:W-:Y:S01]  /*14690*/  HSET2.LE.AND R152, R152, R252.reuse, PT ;  /* 0x000000fc98987233 */ /* 0x100fe20003803000 */
[----:B------:R-:W-:Y:S01]  /*146a0*/  F2FP.PACK_AB R150, R193, R194 ;  /* 0x000000c2c196723e */ /* 0x000fe200000000ff */
[--C-:B------:R-:W-:Y:S01]  /*146b0*/  HSET2.LE.AND R153, R149, R252.reuse, PT ;  /* 0x000000fc95997233 */ /* 0x100fe20003803000 */
[----:B------:R-:W-:Y:S01]  /*146c0*/  F2FP.PACK_AB R149, R195, R196 ;  /* 0x000000c4c395723e */ /* 0x000fe200000000ff */
[----:B------:R-:W-:Y:S01]  /*146d0*/  LDSM.16.MT88.4 R176, [R202+0x1a800] ;  /* 0x01a80000cab0783b */ /* 0x000fe20000004200 */
        /* <DEDUP_REMOVED lines=10> */
[----:B------:R-:W3:Y:S01]  /*14780*/  LDSM.16.MT88.4 R168, [R201+0x1a800] ;  /* 0x01a80000c9a8783b */ /* 0x000ee20000004200 */
[----:B------:R-:W-:Y:S01]  /*14790*/  MOV R149, UR4 ;  /* 0x0000000400957c02 */ /* 0x000fe20008000f00 */
[----:B------:R-:W-:Y:S02]  /*147a0*/  FADD.FTZ R0, R190, R0 ;  /* 0x00000000be007221 */ /* 0x000fe40000010000 */
[----:B------:R-:W-:Y:S01]  /*147b0*/  FADD.FTZ R2, R191, R2 ;  /* 0x00000002bf027221 */ /* 0x000fe20000010000 */
[C---:B------:R-:W-:Y:S05]  /*147c0*/  HMMA.16816.F32 R4, R152.reuse, R160, R4 ;  /* 0x000000a09804723c */ /* 0x040fea0000001804 */
[----:B------:R-:W-:Y:S01]  /*147d0*/  LOP3.LUT R149, R233, UR37, R149, 0x96, !PT ;  /* 0x00000025e9957c12 */ /* 0x000fe2000f8e9695 */
[----:B------:R-:W-:Y:S02]  /*147e0*/  FADD.FTZ R0, R189, R0 ;  /* 0x00000000bd007221 */ /* 0x000fe40000010000 */
[C---:B------:R-:W-:Y:S01]  /*147f0*/  HMMA.16816.F32 R8, R152.reuse, R162, R8 ;  /* 0x000000a29808723c */ /* 0x040fe20000001808 */
[----:B------:R-:W4:Y:S03]  /*14800*/  LDSM.16.MT88.4 R160, [R204+0x1a800] ;  /* 0x01a80000cca0783b */ /* 0x000f260000004200 */
[----:B------:R-:W-:Y:S04]  /*14810*/  IMAD.WIDE.U32 R150, R149, -0x326172a9, RZ ;  /* 0xcd9e8d5795967825 */ /* 0x000fe800078e00ff */
[C---:B-1----:R-:W-:Y:S04]  /*14820*/  HMMA.16816.F32 R36, R152.reuse, R172, R36 ;  /* 0x000000ac9824723c */ /* 0x042fe80000001824 */
[--C-:B------:R-:W-:Y:S01]  /*14830*/  FFMA.FTZ R149, R27, c[0x0][0x23c], -R181.reuse ;  /* 0x00008f001b957a23 */ /* 0x100fe200000108b5 */
[----:B------:R-:W-:Y:S01]  /*14840*/  LOP3.LUT R24, R151, UR15, R242, 0x96, !PT ;  /* 0x0000000f97187c12 */ /* 0x000fe2000f8e96f2 */
[----:B------:R-:W-:Y:S01]  /*14850*/  FADD.FTZ R2, R196, R2 ;  /* 0x00000002c4027221 */ /* 0x000fe20000010000 */
[----:B------:R-:W-:Y:S01]  /*14860*/  LOP3.LUT R150, R183, UR13, R150, 0x96, !PT ;  /* 0x0000000db7967c12 */ /* 0x000fe2000f8e9696 */
[C---:B------:R-:W-:Y:S01]  /*14870*/  HMMA.16816.F32 R40, R152.reuse, R174, R40 ;  /* 0x000000ae9828723c */ /* 0x040fe20000001828 */
[----:B------:R-:W-:Y:S01]  /*14880*/  LDSM.16.MT88.4 R172, [R204+0x1c800] ;  /* 0x01c80000ccac783b */ /* 0x000fe20000004200 */
[----:B------:R-:W-:Y:S02]  /*14890*/  MUFU.EX2 R185, R149 ;  /* 0x0000009500b97308 */ /* 0x000fe40000000800 */
[----:B------:R-:W-:Y:S04]  /*148a0*/  IMAD.WIDE.U32 R24, R24, -0x2daee0ad, RZ ;  /* 0xd2511f5318187825 */ /* 0x000fe800078e00ff */
[C---:B--2---:R-:W-:Y:S04]  /*148b0*/  HMMA.16816.F32 R44, R152.reuse, R156, R44 ;  /* 0x0000009c982c723c */ /* 0x044fe8000000182c */
[----:B------:R-:W-:Y:S01]  /*148c0*/  IMAD.WIDE.U32 R150, R150, -0x2daee0ad, RZ ;  /* 0xd2511f5396967825 */ /* 0x000fe200078e00ff */
[----:B------:R-:W1:Y:S03]  /*148d0*/  MUFU.EX2 R183, R21 ;  /* 0x0000001500b77308 */ /* 0x000e660000000800 */
[C---:B------:R-:W-:Y:S01]  /*148e0*/  HMMA.16816.F32 R48, R152.reuse, R158, R48 ;  /* 0x0000009e9830723c */ /* 0x040fe20000001830 */
[----:B------:R-:W2:Y:S03]  /*148f0*/  LDSM.16.MT88.4 R156, [R203+0x1a800] ;  /* 0x01a80000cb9c783b */ /* 0x000ea60000004200 */
[----:B------:R-:W-:Y:S01]  /*14900*/  LOP3.LUT R151, R151, UR10, R24, 0x96, !PT ;  /* 0x0000000a97977c12 */ /* 0x000fe2000f8e9618 */
[----:B------:R-:W-:Y:S02]  /*14910*/  FADD.FTZ R0, R194, R0 ;  /* 0x00000000c2007221 */ /* 0x000fe40000010000 */
[----:B------:R-:W-:Y:S01]  /*14920*/  FADD.FTZ R2, R195, R2 ;  /* 0x00000002c3027221 */ /* 0x000fe20000010000 */
[C---:B------:R-:W-:Y:S04]  /*14930*/  HMMA.16816.F32 R52, R152.reuse, R164, R52 ;  /* 0x000000a49834723c */ /* 0x040fe80000001834 */
[----:B------:R-:W-:Y:S02]  /*14940*/  FADD.FTZ R0, R193, R0 ;  /* 0x00000000c1007221 */ /* 0x000fe40000010000 */
[----:B------:R-:W-:Y:S02]  /*14950*/  FADD.FTZ R2, R184, R2 ;  /* 0x00000002b8027221 */ /* 0x000fe40000010000 */
[C---:B------:R-:W-:Y:S01]  /*14960*/  HMMA.16816.F32 R56, R152.reuse, R166, R56 ;  /* 0x000000a69838723c */ /* 0x040fe20000001838 */
[----:B------:R-:W5:Y:S03]  /*14970*/  LDSM.16.MT88.4 R164, [R201+0x1c800] ;  /* 0x01c80000c9a4783b */ /* 0x000f660000004200 */
[----:B-1----:R-:W-:Y:S04]  /*14980*/  FADD.FTZ R2, R183, R2 ;  /* 0x00000002b7027221 */ /* 0x002fe80000010000 */
[C---:B---3--:R-:W-:Y:S04]  /*14990*/  HMMA.16816.F32 R60, R152.reuse, R168, R60 ;  /* 0x000000a8983c723c */ /* 0x048fe8000000183c */
[----:B------:R-:W-:Y:S04]  /*149a0*/  FADD.FTZ R2, R188, R2 ;  /* 0x00000002bc027221 */ /* 0x000fe80000010000 */
[C---:B------:R-:W-:Y:S01]  /*149b0*/  HMMA.16816.F32 R64, R152.reuse, R170, R64 ;  /* 0x000000aa9840723c */ /* 0x040fe20000001840 */
[----:B------:R-:W1:Y:S03]  /*149c0*/  LDSM.16.MT88.4 R168, [R202+0x1c800] ;  /* 0x01c80000caa8783b */ /* 0x000e660000004200 */
[----:B------:R-:W-:Y:S04]  /*149d0*/  FADD.FTZ R2, R187, R2 ;  /* 0x00000002bb027221 */ /* 0x000fe80000010000 */
        /* <DEDUP_REMOVED lines=13> */
[C---:B------:R-:W-:Y:S07]  /*14ab0*/  HMMA.16816.F32 R104, R152.reuse, R170, R104 ;  /* 0x000000aa9868723c */ /* 0x040fee0000001868 */
[----:B------:R-:W-:Y:S01]  /*14ac0*/  IMAD.WIDE.U32 R170, R151, -0x326172a9, RZ ;  /* 0xcd9e8d5797aa7825 */ /* 0x000fe200078e00ff */
[C---:B------:R-:W-:Y:S08]  /*14ad0*/  HMMA.16816.F32 R108, R152.reuse, R172, R108 ;  /* 0x000000ac986c723c */ /* 0x040ff0000000186c */
[C---:B------:R-:W-:Y:S01]  /*14ae0*/  HMMA.16816.F32 R112, R152.reuse, R174, R112 ;  /* 0x000000ae9870723c */ /* 0x040fe20000001870 */
[----:B------:R-:W-:Y:S07]  /*14af0*/  MUFU.EX2 R175, R31 ;  /* 0x0000001f00af7308 */ /* 0x000fee0000000800 */
[C---:B---3--:R-:W-:Y:S03]  /*14b00*/  HMMA.16816.F32 R116, R152.reuse, R176, R116 ;  /* 0x000000b09874723c */ /* 0x048fe60000001874 */
[----:B------:R-:W-:Y:S05]  /*14b10*/  MUFU.EX2 R177, R29 ;  /* 0x0000001d00b17308 */ /* 0x000fea0000000800 */
[C---:B------:R-:W-:Y:S05]  /*14b20*/  HMMA.16816.F32 R120, R152.reuse, R178, R120 ;  /* 0x000000b29878723c */ /* 0x040fea0000001878 */
[----:B------:R-:W1:Y:S03]  /*14b30*/  MUFU.EX2 R178, R28 ;  /* 0x0000001c00b27308 */ /* 0x000e660000000800 */
[C---:B----4-:R-:W-:Y:S07]  /*14b40*/  HMMA.16816.F32 R124, R152.reuse, R160, R124 ;  /* 0x000000a0987c723c */ /* 0x050fee000000187c */
[----:B------:R-:W-:Y:S01]  /*14b50*/  LOP3.LUT R160, R25, UR12, R230, 0x96, !PT ;  /* 0x0000000c19a07c12 */ /* 0x000fe2000f8e96e6 */
[C---:B------:R-:W-:Y:S01]  /*14b60*/  HMMA.16816.F32 R128, R152.reuse, R162, R128 ;  /* 0x000000a29880723c */ /* 0x040fe20000001880 */
[----:B------:R-:W3:Y:S01]  /*14b70*/  LDSM.16.MT88.4 R24, [R203+0x1e800] ;  /* 0x01e80000cb18783b */ /* 0x000ee20000004200 */
[----:B------:R4:W-:Y:S02]  /*14b80*/  MUFU.EX2 R176, R30 ;  /* 0x0000001e00b07308 */ /* 0x0009e40000000800 */
[----:B------:R-:W-:Y:S04]  /*14b90*/  IMAD.WIDE.U32 R160, R160, -0x326172a9, RZ ;  /* 0xcd9e8d57a0a07825 */ /* 0x000fe800078e00ff */
[C---:B--2---:R-:W-:Y:S04]  /*14ba0*/  HMMA.16816.F32 R132, R152.reuse, R156, R132 ;  /* 0x0000009c9884723c */ /* 0x044fe80000001884 */
[----:B------:R-:W-:Y:S01]  /*14bb0*/  LOP3.LUT R149, R171, UR9, R160, 0x96, !PT ;  /* 0x00000009ab957c12 */ /* 0x000fe2000f8e96a0 */
[----:B------:R-:W-:Y:S01]  /*14bc0*/  MUFU.EX2 R174, R32 ;  /* 0x0000002000ae7308 */ /* 0x000fe20000000800 */
[----:B-1----:R-:W-:Y:S01]  /*14bd0*/  FADD.FTZ R2, R178, R2 ;  /* 0x00000002b2027221 */ /* 0x002fe20000010000 */
[----:B------:R-:W-:Y:S01]  /*14be0*/  LOP3.LUT R156, R161, UR11, R182, 0x96, !PT ;  /* 0x0000000ba19c7c12 */ /* 0x000fe2000f8e96b6 */
[C---:B------:R-:W-:Y:S01]  /*14bf0*/  HMMA.16816.F32 R136, R152.reuse, R158, R136 ;  /* 0x0000009e9888723c */ /* 0x040fe20000001888 */
[----:B------:R-:W-:Y:S03]  /*14c00*/  LDSM.16.MT88.4 R160, [R202+0x19000] ;  /* 0x01900000caa0783b */ /* 0x000fe60000004200 */
[----:B------:R-:W-:Y:S03]  /*14c10*/  IMAD.WIDE.U32 R156, R156, -0x2daee0ad, RZ ;  /* 0xd2511f539c9c7825 */ /* 0x000fe600078e00ff */
[----:B------:R-:W-:Y:S01]  /*14c20*/  MUFU.EX2 R179, R23 ;  /* 0x0000001700b37308 */ /* 0x000fe20000000800 */
[C---:B-----5:R-:W-:Y:S01]  /*14c30*/  HMMA.16816.F32 R16, R152.reuse, R164, R16 ;  /* 0x000000a49810723c */ /* 0x060fe20000001810 */
[----:B----4-:R-:W-:Y:S03]  /*14c40*/  LDSM.16.MT88.4 R28, [R202+0x19800] ;  /* 0x01980000ca1c783b */ /* 0x010fe60000004200 */
[----:B------:R-:W-:Y:S01]  /*14c50*/  LOP3.LUT R151, R157, UR8, R150, 0x96, !PT ;  /* 0x000000089d977c12 */ /* 0x000fe2000f8e9696 */
[--C-:B------:R-:W-:Y:S02]  /*14c60*/  FFMA.FTZ R150, R22, c[0x0][0x23c], -R181.reuse ;  /* 0x00008f0016967a23 */ /* 0x100fe400000108b5 */
[----:B------:R-:W-:Y:S01]  /*14c70*/  IMAD.WIDE.U32 R168, R149, -0x2daee0ad, RZ ;  /* 0xd2511f5395a87825 */ /* 0x000fe200078e00ff */
[C---:B------:R-:W-:Y:S01]  /*14c80*/  HMMA.16816.F32 R140, R152.reuse, R166, R140 ;  /* 0x000000a6988c723c */ /* 0x040fe2000000188c */
[----:B------:R-:W1:Y:S03]  /*14c90*/  MUFU.EX2 R182, R150 ;  /* 0x0000009600b67308 */ /* 0x000e660000000800 */
[----:B------:R-:W-:Y:S01]  /*14ca0*/  LOP3.LUT R20, R169, UR6, R156, 0x96, !PT ;  /* 0x00000006a9147c12 */ /* 0x000fe2000f8e969c */
[----:B------:R-:W-:Y:S01]  /*14cb0*/  IMAD.WIDE.U32 R172, R151, -0x326172a9, RZ ;  /* 0xcd9e8d5797ac7825 */ /* 0x000fe200078e00ff */
[----:B------:R-:W2:Y:S02]  /*14cc0*/  LDSM.16.MT88.4 R156, [R201+0x19000] ;  /* 0x01900000c99c783b */ /* 0x000ea40000004200 */
[C---:B---3--:R-:W-:Y:S04]  /*14cd0*/  HMMA.16816.F32 R144, R152.reuse, R24, R144 ;  /* 0x000000189890723c */ /* 0x048fe80000001890 */
[----:B------:R-:W-:Y:S04]  /*14ce0*/  IMAD.WIDE.U32 R20, R20, -0x326172a9, RZ ;  /* 0xcd9e8d5714147825 */ /* 0x000fe800078e00ff */
[----:B------:R-:W-:Y:S01]  /*14cf0*/  FFMA.FTZ R181, R35, c[0x0][0x23c], -R181 ;  /* 0x00008f0023b57a23 */ /* 0x000fe200000108b5 */
[----:B------:R-:W-:Y:S01]  /*14d00*/  HMMA.16816.F32 R12, R152, R26, R12 ;  /* 0x0000001a980c723c */ /* 0x000fe2000000180c */
[----:B------:R-:W-:Y:S02]  /*14d10*/  LDSM.16.MT88.4 R152, [R201+0x1b000] ;  /* 0x01b00000c998783b */ /* 0x000fe40000004200 */
[C---:B------:R-:W-:Y:S02]  /*14d20*/  LOP3.LUT R22, R20.reuse, 0xffff, RZ, 0xc0, !PT ;  /* 0x0000ffff14167812 */ /* 0x040fe400078ec0ff */
[----:B------:R-:W-:Y:S01]  /*14d30*/  MUFU.EX2 R181, R181 ;  /* 0x000000b500b57308 */ /* 0x000fe20000000800 */
[----:B------:R-:W-:Y:S01]  /*14d40*/  LOP3.LUT R151, R20, 0xff, RZ, 0xc0, !PT ;  /* 0x000000ff14977812 */ /* 0x000fe200078ec0ff */
[----:B------:R-:W-:Y:S01]  /*14d50*/  FADD.FTZ R2, R177, R2 ;  /* 0x00000002b1027221 */ /* 0x000fe20000010000 */
[----:B------:R-:W-:Y:S01]  /*14d60*/  SHF.R.U32.HI R22, RZ, 0x8, R22 ;  /* 0x00000008ff167819 */ /* 0x000fe20000011616 */
[----:B-1----:R-:W-:Y:S03]  /*14d70*/  FADD.FTZ R0, R182, R0 ;  /* 0x00000000b6007221 */ /* 0x002fe60000010000 */
[----:B------:R-:W-:Y:S01]  /*14d80*/  SHF.R.U32.HI R150, RZ, 0x18, R20 ;  /* 0x00000018ff967819 */ /* 0x000fe20000011614 */
[----:B------:R-:W-:Y:S01]  /*14d90*/  FADD.FTZ R0, R179, R0 ;  /* 0x00000000b3007221 */ /* 0x000fe20000010000 */
[----:B------:R-:W-:Y:S01]  /*14da0*/  SHF.R.U32.HI R149, RZ, 0x10, R20 ;  /* 0x00000010ff957819 */ /* 0x000fe20000011614 */
[----:B------:R-:W-:Y:S01]  /*14db0*/  FADD.FTZ R2, R174, R2 ;  /* 0x00000002ae027221 */ /* 0x000fe20000010000 */
[----:B------:R-:W-:Y:S01]  /*14dc0*/  LOP3.LUT R20, R21, UR16, R172, 0x96, !PT ;  /* 0x0000001015147c12 */ /* 0x000fe2000f8e96ac */
[----:B------:R-:W-:Y:S01]  /*14dd0*/  FADD.FTZ R0, R186, R0 ;  /* 0x00000000ba007221 */ /* 0x000fe20000010000 */
[----:B------:R-:W-:Y:S01]  /*14de0*/  PRMT R164, R151, 0x5410, R22 ;  /* 0x0000541097a47816 */ /* 0x000fe20000000016 */
[----:B------:R-:W1:Y:S01]  /*14df0*/  MUFU.EX2 R172, R34 ;  /* 0x0000002200ac7308 */ /* 0x000e620000000800 */
[----:B------:R-:W-:Y:S01]  /*14e00*/  LOP3.LUT R21, R20, 0xffff, RZ, 0xc0, !PT ;  /* 0x0000ffff14157812 */ /* 0x000fe200078ec0ff */
[----:B------:R-:W-:Y:S01]  /*14e10*/  FADD.FTZ R0, R185, R0 ;  /* 0x00000000b9007221 */ /* 0x000fe20000010000 */
[----:B------:R-:W-:Y:S01]  /*14e20*/  SHF.R.U32.HI R22, RZ, 0x10, R20 ;  /* 0x00000010ff167819 */ /* 0x000fe20000011614 */
[----:B------:R-:W-:Y:S01]  /*14e30*/  FADD.FTZ R250, R180, R2 ;  /* 0x00000002b4fa7221 */ /* 0x000fe20000010000 */
[----:B------:R-:W-:Y:S01]  /*14e40*/  LOP3.LUT R149, R149, 0xff, RZ, 0xc0, !PT ;  /* 0x000000ff95957812 */ /* 0x000fe200078ec0ff */
[----:B------:R-:W-:Y:S01]  /*14e50*/  FADD.FTZ R0, R176, R0 ;  /* 0x00000000b0007221 */ /* 0x000fe20000010000 */
[----:B------:R-:W-:Y:S02]  /*14e60*/  SHF.R.U32.HI R25, RZ, 0x8, R21 ;  /* 0x00000008ff197819 */ /* 0x000fe40000011615 */
[----:B------:R-:W-:Y:S01]  /*14e70*/  LOP3.LUT R24, R22, 0xff, RZ, 0xc0, !PT ;  /* 0x000000ff16187812 */ /* 0x000fe200078ec0ff */
[--C-:B------:R-:W-:Y:S01]  /*14e80*/  HSET2.LE.AND R22, R164, R252.reuse, PT ;  /* 0x000000fca4167233 */ /* 0x100fe20003803000 */
[----:B------:R-:W-:Y:S01]  /*14e90*/  PRMT R151, R149, 0x5410, R150 ;  /* 0x0000541095977816 */ /* 0x000fe20000000096 */
[----:B------:R-:W3:Y:S01]  /*14ea0*/  LDSM.16.MT88.4 R164, [R204+0x19000] ;  /* 0x01900000cca4783b */ /* 0x000ee20000004200 */
[----:B------:R-:W-:Y:S01]  /*14eb0*/  LOP3.LUT R150, R20, 0xff, RZ, 0xc0, !PT ;  /* 0x000000ff14967812 */ /* 0x000fe200078ec0ff */
[----:B------:R-:W-:Y:S01]  /*14ec0*/  FADD.FTZ R0, R175, R0 ;  /* 0x00000000af007221 */ /* 0x000fe20000010000 */
[----:B------:R-:W-:Y:S01]  /*14ed0*/  SHF.R.U32.HI R149, RZ, 0x18, R20 ;  /* 0x00000018ff957819 */ /* 0x000fe20000011614 */
[--C-:B------:R-:W-:Y:S01]  /*14ee0*/  HSET2.LE.AND R23, R151, R252.reuse, PT ;  /* 0x000000fc97177233 */ /* 0x100fe20003803000 */
[----:B------:R-:W-:Y:S02]  /*14ef0*/  PRMT R150, R150, 0x5410, R25 ;  /* 0x0000541096967816 */ /* 0x000fe40000000019 */
[----:B------:R-:W-:Y:S02]  /*14f00*/  PRMT R149, R24, 0x5410, R149 ;  /* 0x0000541018957816 */ /* 0x000fe40000000095 */
[----:B------:R-:W-:Y:S01]  /*14f10*/  F2FP.PACK_AB R20, R187, R188 ;  /* 0x000000bcbb14723e */ /* 0x000fe200000000ff */
[----:B------:R-:W4:Y:S01]  /*14f20*/  LDSM.16.MT88.4 R24, [R203+0x19000] ;  /* 0x01900000cb18783b */ /* 0x000f220000004200 */
[----:B------:R-:W-:Y:S01]  /*14f30*/  F2FP.PACK_AB R21, R185, R186 ;  /* 0x000000bab915723e */ /* 0x000fe200000000ff */
[--C-:B------:R-:W-:Y:S01]  /*14f40*/  HSET2.LE.AND R149, R149, R252.reuse, PT ;  /* 0x000000fc95957233 */ /* 0x100fe20003803000 */
[----:B------:R-:W-:Y:S01]  /*14f50*/  LOP3.LUT R22, R22, R20, RZ, 0xc0, !PT ;  /* 0x0000001416167212 */ /* 0x000fe200078ec0ff */
[--C-:B------:R-:W-:Y:S01]  /*14f60*/  HSET2.LE.AND R20, R150, R252.reuse, PT ;  /* 0x000000fc96147233 */ /* 0x100fe20003803000 */
[----:B------:R-:W-:Y:S01]  /*14f70*/  LOP3.LUT R23, R23, R21, RZ, 0xc0, !PT ;  /* 0x0000001517177212 */ /* 0x000fe200078ec0ff */
[----:B-1----:R-:W-:Y:S01]  /*14f80*/  FADD.FTZ R0, R172, R0 ;  /* 0x00000000ac007221 */ /* 0x002fe20000010000 */
[----:B------:R-:W-:Y:S02]  /*14f90*/  F2FP.PACK_AB R21, R183, R184 ;  /* 0x000000b8b715723e */ /* 0x000fe400000000ff */
[----:B------:R-:W-:Y:S01]  /*14fa0*/  F2FP.PACK_AB R150, R179, R182 ;  /* 0x000000b6b396723e */ /* 0x000fe200000000ff */
[----:B------:R-:W-:Y:S01]  /*14fb0*/  FADD.FTZ R247, R181, R0 ;  /* 0x00000000b5f77221 */ /* 0x000fe20000010000 */
[----:B------:R-:W-:Y:S02]  /*14fc0*/  LOP3.LUT R20, R20, R21, RZ, 0xc0, !PT ;  /* 0x0000001514147212 */ /* 0x000fe400078ec0ff */
[----:B------:R-:W-:Y:S07]  /*14fd0*/  LOP3.LUT R21, R149, R150, RZ, 0xc0, !PT ;  /* 0x0000009695157212 */ /* 0x000fee00078ec0ff */
[C---:B--2---:R-:W-:Y:S08]  /*14fe0*/  HMMA.16816.F32 R4, R20.reuse, R156, R4 ;  /* 0x0000009c1404723c */ /* 0x044ff00000001804 */
[C---:B------:R-:W-:Y:S01]  /*14ff0*/  HMMA.16816.F32 R8, R20.reuse, R158, R8 ;  /* 0x0000009e1408723c */ /* 0x040fe20000001808 */
[----:B------:R-:W1:Y:S07]  /*15000*/  LDSM.16.MT88.4 R156, [R202+0x1b000] ;  /* 0x01b00000ca9c783b */ /* 0x000e6e0000004200 */
        /* <DEDUP_REMOVED lines=34> */
[C---:B------:R-:W-:Y:S08]  /*15230*/  HMMA.16816.F32 R128, R20.reuse, R166, R128 ;  /* 0x000000a61480723c */ /* 0x040ff00000001880 */
[C---:B----4-:R-:W-:Y:S07]  /*15240*/  HMMA.16816.F32 R132, R20.reuse, R24, R132 ;  /* 0x000000181484723c */ /* 0x050fee0000001884 */
[----:B------:R-:W-:Y:S01]  /*15250*/  LOP3.LUT R24, R173, UR7, R170, 0x96, !PT ;  /* 0x00000007ad187c12 */ /* 0x000fe2000f8e96aa */
[C---:B------:R-:W-:Y:S04]  /*15260*/  HMMA.16816.F32 R136, R20.reuse, R26, R136 ;  /* 0x0000001a1488723c */ /* 0x040fe80000001888 */
[----:B------:R-:W-:Y:S04]  /*15270*/  IMAD.WIDE.U32 R24, R24, -0x2daee0ad, RZ ;  /* 0xd2511f5318187825 */ /* 0x000fe800078e00ff */
[C---:B-----5:R-:W-:Y:S04]  /*15280*/  HMMA.16816.F32 R16, R20.reuse, R152, R16 ;  /* 0x000000981410723c */ /* 0x060fe80000001810 */
[----:B------:R-:W-:Y:S02]  /*15290*/  LOP3.LUT R32, R25, UR17, R168, 0x96, !PT ;  /* 0x0000001119207c12 */ /* 0x000fe4000f8e96a8 */
[C---:B------:R-:W-:Y:S01]  /*152a0*/  LOP3.LUT R151, R24.reuse, 0xffff, RZ, 0xc0, !PT ;  /* 0x0000ffff18977812 */ /* 0x040fe200078ec0ff */
[----:B------:R-:W-:Y:S01]  /*152b0*/  LDSM.16.MT88.4 R168, [R202+0x1b800] ;  /* 0x01b80000caa8783b */ /* 0x000fe20000004200 */
[C---:B------:R-:W-:Y:S04]  /*152c0*/  HMMA.16816.F32 R140, R20.reuse, R154, R140 ;  /* 0x0000009a148c723c */ /* 0x040fe8000000188c */
[--C-:B------:R-:W-:Y:S02]  /*152d0*/  SHF.R.U32.HI R150, RZ, 0x10, R24.reuse ;  /* 0x00000010ff967819 */ /* 0x100fe40000011618 */
[----:B------:R-:W-:Y:S02]  /*152e0*/  LOP3.LUT R153, R24, 0xff, RZ, 0xc0, !PT ;  /* 0x000000ff18997812 */ /* 0x000fe400078ec0ff */
[C---:B-1----:R-:W-:Y:S04]  /*152f0*/  HMMA.16816.F32 R144, R20.reuse, R156, R144 ;  /* 0x0000009c1490723c */ /* 0x042fe80000001890 */
[----:B------:R-:W-:Y:S02]  /*15300*/  SHF.R.U32.HI R152, RZ, 0x18, R24 ;  /* 0x00000018ff987819 */ /* 0x000fe40000011618 */
[----:B------:R-:W1:Y:S01]  /*15310*/  LDSM.16.MT88.4 R24, [R201+0x19800] ;  /* 0x01980000c918783b */ /* 0x000e620000004200 */
[--C-:B------:R-:W-:Y:S01]  /*15320*/  SHF.R.U32.HI R35, RZ, 0x10, R32.reuse ;  /* 0x00000010ff237819 */ /* 0x100fe20000011620 */
[----:B------:R-:W-:Y:S04]  /*15330*/  HMMA.16816.F32 R12, R20, R158, R12 ;  /* 0x0000009e140c723c */ /* 0x000fe8000000180c */
[C---:B------:R-:W-:Y:S02]  /*15340*/  LOP3.LUT R33, R32.reuse, 0xffff, RZ, 0xc0, !PT ;  /* 0x0000ffff20217812 */ /* 0x040fe400078ec0ff */
[----:B------:R-:W-:Y:S01]  /*15350*/  SHF.R.U32.HI R34, RZ, 0x18, R32 ;  /* 0x00000018ff227819 */ /* 0x000fe20000011620 */
[----:B------:R-:W2:Y:S01]  /*15360*/  LDSM.16.MT88.4 R20, [R204+0x19800] ;  /* 0x01980000cc14783b */ /* 0x000ea20000004200 */
[----:B------:R-:W-:Y:S04]  /*15370*/  SHF.R.U32.HI R33, RZ, 0x8, R33 ;  /* 0x00000008ff217819 */ /* 0x000fe80000011621 */
[----:B------:R-:W-:Y:S02]  /*15380*/  LOP3.LUT R149, R32, 0xff, RZ, 0xc0, !PT ;  /* 0x000000ff20957812 */ /* 0x000fe400078ec0ff */
[----:B------:R-:W-:Y:S02]  /*15390*/  LOP3.LUT R32, R35, 0xff, RZ, 0xc0, !PT ;  /* 0x000000ff23207812 */ /* 0x000fe400078ec0ff */
        /* <DEDUP_REMOVED lines=19> */
[----:B------:R-:W-:Y:S02]  /*154d0*/  MOV R150, R3 ;  /* 0x0000000300967202 */ /* 0x000fe40000000f00 */
[----:B------:R-:W-:Y:S03]  /*154e0*/  MOV R149, R148 ;  /* 0x0000009400957202 */ /* 0x000fe60000000f00 */
[C---:B-1----:R-:W-:Y:S01]  /*154f0*/  HMMA.16816.F32 R152, R164.reuse, R24, R4 ;  /* 0x00000018a498723c */ /* 0x042fe20000001804 */
[----:B------:R-:W1:Y:S07]  /*15500*/  LDSM.16.MT88.4 R4, [R204+0x1b800] ;  /* 0x01b80000cc04783b */ /* 0x000e6e0000004200 */
[C---:B------:R-:W-:Y:S01]  /*15510*/  HMMA.16816.F32 R156, R164.reuse, R26, R8 ;  /* 0x0000001aa49c723c */ /* 0x040fe20000001808 */
[----:B------:R-:W4:Y:S07]  /*15520*/  LDSM.16.MT88.4 R8, [R203+0x1b800] ;  /* 0x01b80000cb08783b */ /* 0x000f2e0000004200 */
[C---:B------:R-:W-:Y:S01]  /*15530*/  HMMA.16816.F32 R36, R164.reuse, R28, R36 ;  /* 0x0000001ca424723c */ /* 0x040fe20000001824 */
[----:B------:R-:W-:Y:S07]  /*15540*/  LDSM.16.MT88.4 R24, [R202+0x1d800] ;  /* 0x01d80000ca18783b */ /* 0x000fee0000004200 */
        /* <DEDUP_REMOVED lines=12> */
[C---:B------:R-:W-:Y:S08]  /*15610*/  HMMA.16816.F32 R72, R164.reuse, R170, R72 ;  /* 0x000000aaa448723c */ /* 0x040ff00000001848 */
        /* <DEDUP_REMOVED lines=9> */
[C---:B------:R-:W-:Y:S08]  /*156b0*/  HMMA.16816.F32 R100, R164.reuse, R24, R100 ;  /* 0x00000018a464723c */ /* 0x040ff00000001864 */
[C---:B------:R-:W-:Y:S08]  /*156c0*/  HMMA.16816.F32 R104, R164.reuse, R26, R104 ;  /* 0x0000001aa468723c */ /* 0x040ff00000001868 */
[C---:B------:R-:W-:Y:S08]  /*156d0*/  HMMA.16816.F32 R108, R164.reuse, R28, R108 ;  /* 0x0000001ca46c723c */ /* 0x040ff0000000186c */
[C---:B------:R-:W-:Y:S08]  /*156e0*/  HMMA.16816.F32 R112, R164.reuse, R30, R112 ;  /* 0x0000001ea470723c */ /* 0x040ff00000001870 */
[C---:B---3--:R-:W-:Y:S08]  /*156f0*/  HMMA.16816.F32 R116, R164.reuse, R32, R116 ;  /* 0x00000020a474723c */ /* 0x048ff00000001874 */
[C---:B------:R-:W-:Y:S08]  /*15700*/  HMMA.16816.F32 R120, R164.reuse, R34, R120 ;  /* 0x00000022a478723c */ /* 0x040ff00000001878 */
[C---:B-----5:R-:W-:Y:S08]  /*15710*/  HMMA.16816.F32 R124, R164.reuse, R160, R124 ;  /* 0x000000a0a47c723c */ /* 0x060ff0000000187c */
[C---:B------:R-:W-:Y:S08]  /*15720*/  HMMA.16816.F32 R128, R164.reuse, R162, R128 ;  /* 0x000000a2a480723c */ /* 0x040ff00000001880 */
[C---:B-1----:R-:W-:Y:S08]  /*15730*/  HMMA.16816.F32 R132, R164.reuse, R4, R132 ;  /* 0x00000004a484723c */ /* 0x042ff00000001884 */
[C---:B------:R-:W-:Y:S08]  /*15740*/  HMMA.16816.F32 R136, R164.reuse, R6, R136 ;  /* 0x00000006a488723c */ /* 0x040ff00000001888 */
[C---:B----4-:R-:W-:Y:S08]  /*15750*/  HMMA.16816.F32 R160, R164.reuse, R8, R16 ;  /* 0x00000008a4a0723c */ /* 0x050ff00000001810 */
[C---:B------:R-:W-:Y:S08]  /*15760*/  HMMA.16816.F32 R140, R164.reuse, R10, R140 ;  /* 0x0000000aa48c723c */ /* 0x040ff0000000188c */
[C---:B--2---:R-:W-:Y:S08]  /*15770*/  HMMA.16816.F32 R144, R164.reuse, R20, R144 ;  /* 0x00000014a490723c */ /* 0x044ff00000001890 */
[----:B------:R-:W-:Y:S01]  /*15780*/  HMMA.16816.F32 R164, R164, R22, R12 ;  /* 0x00000016a4a4723c */ /* 0x000fe2000000180c */
[----:B------:R-:W-:-:S07]  /*15790*/  @P4 BRA `(.L_x_724) ;  /* 0xffffc51000004947 */ /* 0x000fce000383ffff */
.L_x_723:
        /* <DEDUP_REMOVED lines=26> */
[----:B------:R-:W-:Y:S01]  /*15940*/  SHF.R.S32.HI R17, RZ, 0x2, R172 ;  /* 0x00000002ff117819 */ /* 0x000fe200000114ac */
        /* <DEDUP_REMOVED lines=382> */
.L_x_728:
[----:B---34-:R-:W-:Y:S05]  /*17130*/  BSYNC B0 ;  /* 0x0000000000007941 */ /* 0x018fea0003800000 */
.L_x_727:
[----:B------:R-:W3:Y:S04]  /*17140*/  LDL.64 R18, [R1] ;  /* 0x0000000001127983 */ /* 0x000ee80000100a00 */
        /* <DEDUP_REMOVED lines=12> */
[----:B------:R-:W-:Y:S01]  /*17210*/  UIMAD UR4, UR6, UR4, URZ ;  /* 0x00000004060472a4 */ /* 0x000fe2000f8e023f */
[----:B------:R-:W-:-:S03]  /*17220*/  SHF.R.S32.HI R13, RZ, 0x1f, R12 ;  /* 0x0000001fff0d7819 */ /* 0x000fc6000001140c */
[----:B------:R-:W-:Y:S01]  /*17230*/  UIMAD UR4, UR10, UR5, UR4 ;  /* 0x000000050a0472a4 */ /* 0x000fe2000f8e0204 */
[----:B---3--:R-:W-:Y:S02]  /*17240*/  SHF.R.S32.HI R0, RZ, 0x1f, R18 ;  /* 0x0000001fff007819 */ /* 0x008fe40000011412 */
[----:B------:R-:W-:-:S04]  /*17250*/  IADD3 R2, P0, R18, UR14, RZ ;  /* 0x0000000e12027c10 */ /* 0x000fc8000ff1e0ff */
[----:B------:R-:W-:Y:S02]  /*17260*/  IADD3.X R3, R0, UR7, RZ, P0, !PT ;  /* 0x0000000700037c10 */ /* 0x000fe400087fe4ff */
[----:B------:R-:W-:Y:S01]  /*17270*/  ISETP.GE.AND P0, PT, R4, UR9, PT ;  /* 0x0000000904007c0c */ /* 0x000fe2000bf06270 */
[----:B------:R-:W-:Y:S02]  /*17280*/  IMAD.U32 R4, RZ, RZ, UR26 ;  /* 0x0000001aff047e24 */ /* 0x000fe4000f8e00ff */
        /* <DEDUP_REMOVED lines=19> */
.L_x_730:
[----:B----4-:R-:W-:Y:S05]  /*173c0*/  BSYNC B0 ;  /* 0x0000000000007941 */ /* 0x010fea0003800000 */
.L_x_729:
[----:B------:R-:W-:Y:S01]  /*173d0*/  LEA.HI.SX32 R14, R14, 0x20, 0x1d ;  /* 0x000000200e0e7811 */ /* 0x000fe200078feaff */
[----:B------:R-:W-:Y:S03]  /*173e0*/  BSSY B0, `(.L_x_731) ;  /* 0x0000015000007945 */ /* 0x000fe60003800000 */
[----:B------:R-:W-:-:S13]  /*173f0*/  ISETP.GE.AND P0, PT, R14, UR9, PT ;  /* 0x000000090e007c0c */ /* 0x000fda000bf06270 */
[----:B------:R-:W-:Y:S05]  /*17400*/  @P0 BRA `(.L_x_732) ;  /* 0x0000012000000947 */ /* 0x000fea0003800000 */
[----:B------:R-:W-:Y:S01]  /*17410*/  IADD3 R0, P0, R4, 0x20, RZ ;  /* 0x0000002004007810 */ /* 0x000fe20007f1e0ff */
[----:B--2---:R-:W-:Y:S01]  /*17420*/  IMAD.MOV.U32 R3, RZ, RZ, R9 ;  /* 0x000000ffff037224 */ /* 0x004fe200078e0009 */
[----:B------:R-:W-:Y:S02]  /*17430*/  ISETP.GE.AND P3, PT, R18, c[0x0][0x220], PT ;  /* 0x0000880012007a0c */ /* 0x000fe40003f66270 */
[----:B-----5:R-:W-:Y:S01]  /*17440*/  ISETP.GE.AND P2, PT, R17, c[0x0][0x220], PT ;  /* 0x0000880011007a0c */ /* 0x020fe20003f46270 */
[----:B------:R-:W-:Y:S01]  /*17450*/  IMAD.X R2, RZ, RZ, R5, P0 ;  /* 0x000000ffff027224 */ /* 0x000fe200000e0605 */
[----:B------:R-:W-:Y:S02]  /*17460*/  ISETP.GE.AND P1, PT, R16, c[0x0][0x220], PT ;  /* 0x0000880010007a0c */ /* 0x000fe40003f26270 */
[----:B------:R-:W-:Y:S01]  /*17470*/  ISETP.GE.AND P0, PT, R15, c[0x0][0x220], PT ;  /* 0x000088000f007a0c */ /* 0x000fe20003f06270 */
[----:B------:R-:W-:Y:S02]  /*17480*/  IMAD R14, R2, c[0x0][0x1e8], RZ ;  /* 0x00007a00020e7a24 */ /* 0x000fe400078e02ff */
[----:B------:R-:W-:-:S04]  /*17490*/  IMAD.MOV.U32 R2, RZ, RZ, R10 ;  /* 0x000000ffff027224 */ /* 0x000fc800078e000a */
[----:B------:R-:W-:-:S04]  /*174a0*/  IMAD.WIDE.U32 R6, R0, c[0x0][0x1e8], R2 ;  /* 0x00007a0000067a25 */ /* 0x000fc800078e0002 */
[----:B------:R-:W-:Y:S01]  /*174b0*/  IMAD R0, R0, c[0x0][0x1ec], R14 ;  /* 0x00007b0000007a24 */ /* 0x000fe200078e020e */
[----:B------:R-:W-:-:S03]  /*174c0*/  LEA R2, P4, R6, c[0x0][0x1d0], 0x1 ;  /* 0x0000740006027a11 */ /* 0x000fc600078808ff */
[----:B------:R-:W-:-:S05]  /*174d0*/  IMAD.IADD R0, R7, 0x1, R0 ;  /* 0x0000000107007824 */ /* 0x000fca00078e0200 */
[----:B------:R-:W-:-:S05]  /*174e0*/  LEA.HI.X R3, R6, c[0x0][0x1d4], R0, 0x1, P4 ;  /* 0x0000750006037a11 */ /* 0x000fca00020f0c00 */
[----:B------:R2:W-:Y:S04]  /*174f0*/  @!P3 STG.E.128 [R2.64], R48 ;  /* 0x000000300200b986 */ /* 0x0005e8000c101d1c */
[----:B-1----:R2:W-:Y:S04]  /*17500*/  @!P2 STG.E.128 [R2.64+0x80], R44 ;  /* 0x0000802c0200a986 */ /* 0x0025e8000c101d1c */
[----:B------:R2:W-:Y:S04]  /*17510*/  @!P1 STG.E.128 [R2.64+0x100], R40 ;  /* 0x0001002802009986 */ /* 0x0005e8000c101d1c */
[----:B------:R2:W-:Y:S02]  /*17520*/  @!P0 STG.E.128 [R2.64+0x180], R36 ;  /* 0x0001802402008986 */ /* 0x0005e4000c101d1c */
.L_x_732:
[----:B------:R-:W-:Y:S05]  /*17530*/  BSYNC B0 ;  /* 0x0000000000007941 */ /* 0x000fea0003800000 */
.L_x_731:
[----:B------:R-:W-:Y:S01]  /*17540*/  IADD3 R0, R12, 0x40, RZ ;  /* 0x000000400c007810 */ /* 0x000fe20007ffe0ff */
        /* <DEDUP_REMOVED lines=17> */
[----:B-1----:R1:W-:Y:S04]  /*17660*/  @!P3 STG.E.128 [R2.64], R64 ;  /* 0x000000400200b986 */ /* 0x0023e8000c101d1c */
[----:B------:R1:W-:Y:S04]  /*17670*/  @!P2 STG.E.128 [R2.64+0x80], R60 ;  /* 0x0000803c0200a986 */ /* 0x0003e8000c101d1c */
[----:B------:R1:W-:Y:S04]  /*17680*/  @!P1 STG.E.128 [R2.64+0x100], R56 ;  /* 0x0001003802009986 */ /* 0x0003e8000c101d1c */
[----:B------:R1:W-:Y:S02]  /*17690*/  @!P0 STG.E.128 [R2.64+0x180], R52 ;  /* 0x0001803402008986 */ /* 0x0003e4000c101d1c */
.L_x_734:
[----:B------:R-:W-:Y:S05]  /*176a0*/  BSYNC B0 ;  /* 0x0000000000007941 */ /* 0x000fea0003800000 */
.L_x_733:
[----:B------:R-:W-:-:S04]  /*176b0*/  IADD3 R0, R12, 0x60, RZ ;  /* 0x000000600c007810 */ /* 0x000fc80007ffe0ff */
        /* <DEDUP_REMOVED lines=22> */
.L_x_693:
[----:B------:R-:W-:Y:S01]  /*17820*/  UISETP.NE.AND UP4, UPT, UR25, -0x1, UPT ;  /* 0xffffffff1900788c */ /* 0x000fe2000bf85270 */
[----:B------:R-:W-:Y:S01]  /*17830*/  LEA.HI R6, R9, R23, RZ, 0x3 ;  /* 0x0000001709067211 */ /* 0x000fe200078f18ff */
[----:B------:R-:W-:Y:S01]  /*17840*/  ULDC.64 UR12, c[0x0][0x1e8] ;  /* 0x00007a00000c7ab9 */ /* 0x000fe20000000a00 */
[----:B------:R-:W1:Y:S01]  /*17850*/  S2R R12, SR_CTAID.Z ;  /* 0x00000000000c7919 */ /* 0x000e620000002700 */
[----:B------:R-:W-:Y:S01]  /*17860*/  ULDC.64 UR4, c[0x0][0x1e0] ;  /* 0x0000780000047ab9 */ /* 0x000fe20000000a00 */
[----:B------:R-:W-:Y:S01]  /*17870*/  LOP3.LUT R0, R6, 0xfffffff8, RZ, 0xc0, !PT ;  /* 0xfffffff806007812 */ /* 0x000fe200078ec0ff */
[----:B------:R-:W-:Y:S01]  /*17880*/  ULDC.U8 UR16, c[0x0][0x328] ;  /* 0x0000ca0000107ab9 */ /* 0x000fe20000000000 */
[----:B------:R-:W-:Y:S01]  /*17890*/  SHF.R.S32.HI R6, RZ, 0x3, R6 ;  /* 0x00000003ff067819 */ /* 0x000fe20000011406 */
[----:B------:R-:W-:Y:S01]  /*178a0*/  UISETP.NE.AND UP2, UPT, UR16, URZ, UPT ;  /* 0x0000003f1000728c */ /* 0x000fe2000bf45270 */
[----:B------:R-:W-:Y:S01]  /*178b0*/  IMAD.U32 R4, RZ, RZ, UR26 ;  /* 0x0000001aff047e24 */ /* 0x000fe2000f8e00ff */
[----:B------:R-:W-:Y:S01]  /*178c0*/  ULDC UR11, c[0x0][0x214] ;  /* 0x00008500000b7ab9 */ /* 0x000fe20000000800 */
[----:B------:R-:W-:Y:S01]  /*178d0*/  IMAD.IADD R15, R23, 0x1, -R0 ;  /* 0x00000001170f7824 */ /* 0x000fe200078e0a00 */
[----:B------:R-:W-:Y:S01]  /*178e0*/  @UP4 UIMAD.WIDE.U32 UR14, UR25, UR12, URZ ;  /* 0x0000000c190e42a5 */ /* 0x000fe2000f8e003f */
[--C-:B------:R-:W-:Y:S01]  /*178f0*/  SHF.R.S32.HI R7, RZ, 0x1f, R6.reuse ;  /* 0x0000001fff077819 */ /* 0x100fe20000011406 */
[----:B------:R-:W-:Y:S01]  /*17900*/  @!UP4 USHF.R.S32.HI UR17, URZ, 0x1f, UR7 ;  /* 0x0000001f3f11c899 */ /* 0x000fe20008011407 */
[----:B------:R-:W-:Y:S01]  /*17910*/  IMAD.SHL.U32 R0, R15, 0x8, RZ ;  /* 0x000000080f007824 */ /* 0x000fe200078e00ff */
[----:B------:R-:W-:Y:S01]  /*17920*/  @UP4 UIMAD UR13, UR25, UR13, UR15 ;  /* 0x0000000d190d42a4 */ /* 0x000fe2000f8e020f */
[----:B------:R-:W-:Y:S01]  /*17930*/  BSSY B0, `(.L_x_735) ;  /* 0x000003f000007945 */ /* 0x000fe20003800000 */
[----:B------:R-:W-:Y:S01]  /*17940*/  @!UP4 UIMAD UR17, UR17, UR4, URZ ;  /* 0x000000041111c2a4 */ /* 0x000fe2000f8e023f */
[----:B------:R-:W-:Y:S01]  /*17950*/  IMAD.WIDE R4, R4, 0x80, R6 ;  /* 0x0000008004047825 */ /* 0x000fe200078e0206 */
[----:B------:R-:W-:Y:S01]  /*17960*/  ULDC.U8 UR15, c[0x0][0x329] ;  /* 0x0000ca40000f7ab9 */ /* 0x000fe20000000000 */
[C---:B------:R-:W-:Y:S01]  /*17970*/  IADD3 R19, R0.reuse, 0x40, RZ ;  /* 0x0000004000137810 */ /* 0x040fe20007ffe0ff */
[----:B------:R-:W-:Y:S01]  /*17980*/  UISETP.NE.AND UP3, UPT, UR15, URZ, UPT ;  /* 0x0000003f0f00728c */ /* 0x000fe2000bf65270 */
[C---:B------:R-:W-:Y:S01]  /*17990*/  IADD3 R18, R0.reuse, 0x80, RZ ;  /* 0x0000008000127810 */ /* 0x040fe20007ffe0ff */
[----:B------:R-:W-:Y:S01]  /*179a0*/  USHF.R.S32.HI UR12, URZ, 0x1f, UR10 ;  /* 0x0000001f3f0c7899 */ /* 0x000fe2000801140a */
[----:B------:R-:W-:Y:S01]  /*179b0*/  IADD3 R17, R0, 0xc0, RZ ;  /* 0x000000c000117810 */ /* 0x000fe20007ffe0ff */
[----:B------:R-:W-:-:S02]  /*179c0*/  @!UP4 UIMAD.WIDE.U32 UR18, UR7, UR4, URZ ;  /* 0x000000040712c2a5 */ /* 0x000fc4000f8e003f */
[----:B------:R-:W-:Y:S02]  /*179d0*/  @!UP4 UIMAD UR17, UR7, UR5, UR17 ;  /* 0x000000050711c2a4 */ /* 0x000fe4000f8e0211 */
[----:B------:R-:W-:Y:S02]  /*179e0*/  UISETP.EQ.AND UP2, UPT, UR15, URZ, UP2 ;  /* 0x0000003f0f00728c */ /* 0x000fe40009742270 */
[----:B------:R-:W-:Y:S02]  /*179f0*/  ULDC.64 UR4, c[0x0][0x1f0] ;  /* 0x00007c0000047ab9 */ /* 0x000fe40000000a00 */
[----:B------:R-:W-:Y:S02]  /*17a00*/  UIMAD UR4, UR12, UR4, URZ ;  /* 0x000000040c0472a4 */ /* 0x000fe4000f8e023f */
[----:B------:R-:W-:Y:S02]  /*17a10*/  @!UP3 UISETP.NE.AND UP1, UPT, UR16, URZ, UPT ;  /* 0x0000003f1000b28c */ /* 0x000fe4000bf25270 */
[----:B------:R-:W-:-:S02]  /*17a20*/  @UP3 ULDC UR12, c[0x0][0x210] ;  /* 0x00008400000c3ab9 */ /* 0x000fc40000000800 */
[----:B------:R-:W-:Y:S02]  /*17a30*/  ULDC UR8, c[0x0][0x234] ;  /* 0x00008d0000087ab9 */ /* 0x000fe40000000800 */
[----:B------:R-:W-:Y:S02]  /*17a40*/  @UP3 UIMAD UR12, UR12, UR11, URZ ;  /* 0x0000000b0c0c32a4 */ /* 0x000fe4000f8e023f */
[----:B------:R-:W-:Y:S02]  /*17a50*/  UISETP.NE.OR UP0, UPT, UR25, -0x1, !UP2 ;  /* 0xffffffff1900788c */ /* 0x000fe4000d705670 */
[----:B------:R-:W-:Y:S02]  /*17a60*/  @!UP3 USEL UR12, UR11, UR8, !UP1 ;  /* 0x000000080b0cb287 */ /* 0x000fe4000c800000 */
[----:B------:R-:W-:Y:S02]  /*17a70*/  ULDC UR6, c[0x0][0x1c0] ;  /* 0x0000700000067ab9 */ /* 0x000fe40000000800 */
[----:B------:R-:W-:-:S02]  /*17a80*/  @UP3 UMOV UR20, 0x1 ;  /* 0x0000000100143882 */ /* 0x000fc40000000000 */
[----:B------:R-:W-:Y:S02]  /*17a90*/  @!UP3 UIMAD UR20, UR12, UR6, URZ ;  /* 0x000000060c14b2a4 */ /* 0x000fe4000f8e023f */
[----:B------:R-:W-:Y:S02]  /*17aa0*/  @!UP4 UMOV UR14, UR18 ;  /* 0x00000012000ecc82 */ /* 0x000fe40008000000 */
[----:B------:R-:W-:Y:S01]  /*17ab0*/  @!UP4 UIADD3 UR13, UR19, UR17, URZ ;  /* 0x00000011130dc290 */ /* 0x000fe2000fffe03f */
[C---:B------:R-:W-:Y:S01]  /*17ac0*/  IADD3 R2, P0, R0.reuse, UR14, RZ ;  /* 0x0000000e00027c10 */ /* 0x040fe2000ff1e0ff */
[----:B------:R-:W-:Y:S02]  /*17ad0*/  UIADD3 UR27, -UR9, UR27, URZ ;  /* 0x0000001b091b7290 */ /* 0x000fe4000fffe13f */
[----:B------:R-:W-:Y:S02]  /*17ae0*/  UIMAD UR20, UR7, UR20, URZ ;  /* 0x00000014071472a4 */ /* 0x000fe4000f8e023f */
[----:B------:R-:W-:Y:S01]  /*17af0*/  @!UP0 UIMAD UR25, UR7, UR11, URZ ;  /* 0x0000000b071982a4 */ /* 0x000fe2000f8e023f */
[----:B------:R-:W-:Y:S01]  /*17b00*/  LEA.HI.X.SX32 R3, R0, UR13, 0x1, P0 ;  /* 0x0000000d00037c11 */ /* 0x000fe200080f0eff */
[----:B------:R-:W-:Y:S01]  /*17b10*/  @UP3 ULDC UR21, c[0x0][0x210] ;  /* 0x0000840000153ab9 */ /* 0x000fe20000000800 */
[----:B------:R-:W-:Y:S01]  /*17b20*/  ISETP.GE.AND P0, PT, R6, UR27, PT ;  /* 0x0000001b06007c0c */ /* 0x000fe2000bf06270 */
[----:B------:R-:W-:-:S02]  /*17b30*/  USEL UR20, UR20, URZ, !UP2 ;  /* 0x0000003f14147287 */ /* 0x000fc4000d000000 */
[----:B------:R-:W-:Y:S01]  /*17b40*/  @!UP3 UMOV UR21, 0x1 ;  /* 0x000000010015b882 */ /* 0x000fe20000000000 */
[----:B-1----:R-:W-:Y:S01]  /*17b50*/  IMAD.WIDE.U32 R12, R12, c[0x0][0x1f0], R2 ;  /* 0x00007c000c0c7a25 */ /* 0x002fe200078e0002 */
[----:B------:R-:W-:Y:S02]  /*17b60*/  UIMAD UR9, UR9, UR21, URZ ;  /* 0x00000015090972a4 */ /* 0x000fe4000f8e023f */
[----:B------:R-:W-:Y:S02]  /*17b70*/  UIMAD UR12, UR10, UR12, UR20 ;  /* 0x0000000c0a0c72a4 */ /* 0x000fe4000f8e0214 */
[----:B------:R-:W-:Y:S02]  /*17b80*/  @!UP2 UMOV UR22, URZ ;  /* 0x0000003f0016ac82 */ /* 0x000fe40008000000 */
[----:B------:R-:W-:Y:S02]  /*17b90*/  @UP2 UMOV UR22, UR25 ;  /* 0x0000001900162c82 */ /* 0x000fe40008000000 */
[----:B------:R-:W-:-:S02]  /*17ba0*/  UIMAD UR4, UR10, UR5, UR4 ;  /* 0x000000050a0472a4 */ /* 0x000fc4000f8e0204 */
[----:B------:R-:W-:Y:S02]  /*17bb0*/  @!UP2 UMOV UR23, URZ ;  /* 0x0000003f0017ac82 */ /* 0x000fe40008000000 */
[----:B------:R-:W-:Y:S02]  /*17bc0*/  USHF.R.S32.HI UR6, URZ, 0x1f, UR9 ;  /* 0x0000001f3f067899 */ /* 0x000fe40008011409 */
[----:B------:R-:W-:Y:S01]  /*17bd0*/  @UP2 USHF.R.S32.HI UR23, URZ, 0x1f, UR25 ;  /* 0x0000001f3f172899 */ /* 0x000fe20008011419 */
        /* <DEDUP_REMOVED lines=20> */
.L_x_736:
[----:B------:R-:W-:Y:S05]  /*17d20*/  BSYNC B0 ;  /* 0x0000000000007941 */ /* 0x000fea0003800000 */
.L_x_735:
        /* <DEDUP_REMOVED lines=22> */
.L_x_738:
[----:B------:R-:W-:Y:S05]  /*17e90*/  BSYNC B0 ;  /* 0x0000000000007941 */ /* 0x000fea0003800000 */
.L_x_737:
        /* <DEDUP_REMOVED lines=22> */
.L_x_740:
[----:B------:R-:W-:Y:S05]  /*18000*/  BSYNC B0 ;  /* 0x0000000000007941 */ /* 0x000fea0003800000 */
.L_x_739:
        /* <DEDUP_REMOVED lines=21> */
.L_x_742:
[----:B------:R-:W-:Y:S05]  /*18160*/  BSYNC B0 ;  /* 0x0000000000007941 */ /* 0x000fea0003800000 */
.L_x_741:
        /* <DEDUP_REMOVED lines=35> */
.L_x_743:
        /* <DEDUP_REMOVED lines=14> */
.L_x_1085:


//--------------------- .text._ZN5flash16flash_fwd_kernelI23Flash_fwd_kernel_traitsILi256ELi128ELi64ELi8ELb0ELb0EN7cutlass6half_tE19Flash_kernel_traitsILi256ELi128ELi64ELi8ES3_EELb1ELb1ELb0ELb0ELb0ELb1ELb0ELb0EEEvNS_16Flash_fwd_paramsE --------------------------
	.section	.text._ZN5flash16flash_fwd_kernelI23Flash_fwd_kernel_traitsILi256ELi128ELi64ELi8ELb0ELb0EN7cutlass6half_tE19Flash_kernel_traitsILi256ELi128ELi64ELi8ES3_EELb1ELb1ELb0ELb0ELb0ELb1ELb0ELb0EEEvNS_16Flash_fwd_paramsE,"ax",@progbits
	.sectioninfo	@"SHI_REGISTERS=255"
	.align	128
        .global         _ZN5flash16flash_fwd_kernelI23Flash_fwd_kernel_traitsILi256ELi128ELi64ELi8ELb0ELb0EN7cutlass6half_tE19Flash_kernel_traitsILi256ELi128ELi64ELi8ES3_EELb1ELb1ELb0ELb0ELb0ELb1ELb0ELb0EEEvNS_16Flash_fwd_paramsE
        .type           _ZN5flash16flash_fwd_kernelI23Flash_fwd_kernel_traitsILi256ELi128ELi64ELi8ELb0ELb0EN7cutlass6half_tE19Flash_kernel_traitsILi256ELi128ELi64ELi8ES3_EELb1ELb1ELb0ELb0ELb0ELb1ELb0ELb0EEEvNS_16Flash_fwd_paramsE,@function
        .size           _ZN5flash16flash_fwd_kernelI23Flash_fwd_kernel_traitsILi256ELi128ELi64ELi8ELb0ELb0EN7cutlass6half_tE19Flash_kernel_traitsILi256ELi128ELi64ELi8ES3_EELb1ELb1ELb0ELb0ELb0ELb1ELb0ELb0EEEvNS_16Flash_fwd_paramsE,(.L_x_1086 - _ZN5flash16flash_fwd_kernelI23Flash_fwd_kernel_traitsILi256ELi128ELi64ELi8ELb0ELb0EN7cutlass6half_tE19Flash_kernel_traitsILi256ELi128ELi64ELi8ES3_EELb1ELb1ELb0ELb0ELb0ELb1ELb0ELb0EEEvNS_16Flash_fwd_paramsE)
        .other          _ZN5flash16flash_fwd_kernelI23Flash_fwd_kernel_traitsILi256ELi128ELi64ELi8ELb0ELb0EN7cutlass6half_tE19Flash_kernel_traitsILi256ELi128ELi64ELi8ES3_EELb1ELb1ELb0ELb0ELb0ELb1ELb0ELb0EEEvNS_16Flash_fwd_paramsE,@"STO_CUDA_ENTRY STV_DEFAULT"
_ZN5flash16flash_fwd_kernelI23Flash_fwd_kernel_traitsILi256ELi128ELi64ELi8ELb0ELb0EN7cutlass6half_tE19Flash_kernel_traitsILi256ELi128ELi64ELi8ES3_EELb1ELb1ELb0ELb0ELb0ELb1ELb0ELb0EEEvNS_16Flash_fwd_paramsE:
.text._ZN5flash16flash_fwd_kernelI23Flash_fwd_kernel_traitsILi256ELi128ELi64ELi8ELb0ELb0EN7cutlass6half_tE19Flash_kernel_traitsILi256ELi128ELi64ELi8ES3_EELb1ELb1ELb0ELb0ELb0ELb1ELb0ELb0EEEvNS_16Flash_fwd_paramsE:
        /* <DEDUP_REMOVED lines=94> */
.L_x_744:
[----:B------:R-:W-:Y:S02]  /*05e0*/  ULDC UR6, c[0x0][0x218] ;  /* 0x0000860000067ab9 */ /* 0x000fe40000000800 */
.L_x_745:
        /* <DEDUP_REMOVED lines=69> */
.L_x_747:
[----:B-1----:R-:W-:Y:S01]  /*0a40*/  IABS R0, c[0x0][0x1c8] ;  /* 0x0000720000007a13 */ /* 0x002fe20000000000 */
[----:B------:R-:W1:Y:S01]  /*0a50*/  S2R R5, SR_CTAID.Z ;  /* 0x0000000000057919 */ /* 0x000e620000002700 */
[----:B------:R-:W-:Y:S02]  /*0a60*/  ULDC UR4, c[0x0][0x1c8] ;  /* 0x0000720000047ab9 */ /* 0x000fe40000000800 */
[----:B------:R-:W-:Y:S01]  /*0a70*/  ULOP3.LUT UR4, UR10, UR4, URZ, 0x3c, !UPT ;  /* 0x000000040a047292 */ /* 0x000fe2000f8e3c3f */
[----:B------:R-:W-:Y:S01]  /*0a80*/  IMAD.MOV.U32 R4, RZ, RZ, R0 ;  /* 0x000000ffff047224 */ /* 0x000fe200078e0000 */
[----:B------:R-:W-:Y:S02]  /*0a90*/  @UP0 UIADD3 UR14, UR13, UR14, URZ ;  /* 0x0000000e0d0e0290 */ /* 0x000fe4000fffe03f */
[----:B------:R-:W-:Y:S01]  /*0aa0*/  USHF.R.S32.HI UR15, URZ, 0x1f, UR10 ;  /* 0x0000001f3f0f7899 */ /* 0x000fe2000801140a */
[----:B------:R-:W2:Y:S01]  /*0ab0*/  I2F.RP R2, R4 ;  /* 0x0000000400027306 */ /* 0x000ea20000209400 */
        /* <DEDUP_REMOVED lines=38> */
.L_x_748:
[----:B------:R-:W-:Y:S01]  /*0d20*/  LEA.HI R2, R24, R112, RZ, 0x3 ;  /* 0x0000007018027211 */ /* 0x000fe200078f18ff */
[----:B------:R-:W1:Y:S01]  /*0d30*/  S2R R3, SR_CTAID.Z ;  /* 0x0000000000037919 */ /* 0x000e620000002700 */
[----:B------:R-:W-:Y:S01]  /*0d40*/  UIADD3 UR18, -UR8, UR22, URZ ;  /* 0x0000001608127290 */ /* 0x000fe2000fffe13f */
[----:B------:R-:W-:Y:S01]  /*0d50*/  SHF.R.S32.HI R113, RZ, 0x5, R25 ;  /* 0x00000005ff717819 */ /* 0x000fe20000011419 */
[----:B------:R-:W-:Y:S01]  /*0d60*/  ULDC.64 UR4, c[0x0][0x1a8] ;  /* 0x00006a0000047ab9 */ /* 0x000fe20000000a00 */
[----:B------:R-:W-:Y:S01]  /*0d70*/  LOP3.LUT R0, R2, 0xfffffff8, RZ, 0xc0, !PT ;  /* 0xfffffff802007812 */ /* 0x000fe200078ec0ff */
[----:B------:R-:W2:Y:S01]  /*0d80*/  S2R R114, SR_CTAID.X ;  /* 0x0000000000727919 */ /* 0x000ea20000002500 */
[----:B------:R-:W-:Y:S01]  /*0d90*/  SHF.R.S32.HI R2, RZ, 0x3, R2 ;  /* 0x00000003ff027819 */ /* 0x000fe20000011402 */
[----:B------:R-:W-:Y:S02]  /*0da0*/  UIMAD UR4, UR15, UR4, URZ ;  /* 0x000000040f0472a4 */ /* 0x000fe4000f8e023f */
[----:B------:R-:W-:Y:S01]  /*0db0*/  IMAD.IADD R22, R112, 0x1, -R0 ;  /* 0x0000000170167824 */ /* 0x000fe200078e0a00 */
[C---:B------:R-:W-:Y:S01]  /*0dc0*/  IADD3 R19, R2.reuse, 0x20, RZ ;  /* 0x0000002002137810 */ /* 0x040fe20007ffe0ff */
[C---:B------:R-:W-:Y:S01]  /*0dd0*/  IMAD.SHL.U32 R0, R2.reuse, 0x40, RZ ;  /* 0x0000004002007824 */ /* 0x040fe200078e00ff */
[----:B------:R-:W-:Y:S01]  /*0de0*/  IADD3 R6, R2, 0x40, RZ ;  /* 0x0000004002067810 */ /* 0x000fe20007ffe0ff */
[----:B------:R-:W-:Y:S01]  /*0df0*/  IMAD.SHL.U32 R30, R22, 0x8, RZ ;  /* 0x00000008161e7824 */ /* 0x000fe200078e00ff */
[----:B------:R-:W-:Y:S01]  /*0e00*/  ISETP.GE.AND P2, PT, R19, UR18, PT ;  /* 0x0000001213007c0c */ /* 0x000fe2000bf46270 */
[----:B------:R-:W-:Y:S01]  /*0e10*/  UIMAD UR4, UR10, UR5, UR4 ;  /* 0x000000050a0472a4 */ /* 0x000fe2000f8e0204 */
[----:B------:R-:W-:Y:S01]  /*0e20*/  ISETP.GE.AND P1, PT, R6, UR18, PT ;  /* 0x0000001206007c0c */ /* 0x000fe2000bf26270 */
[----:B------:R-:W-:Y:S01]  /*0e30*/  UMOV UR19, 0x6 ;  /* 0x0000000600137882 */ /* 0x000fe20000000000 */
[----:B------:R-:W-:Y:S01]  /*0e40*/  SHF.R.S32.HI R31, RZ, 0x1f, R30 ;  /* 0x0000001fff1f7819 */ /* 0x000fe2000001141e */
[----:B------:R-:W-:Y:S01]  /*0e50*/  UISETP.GE.AND UP0, UPT, UR23, 0x2, UPT ;  /* 0x000000021700788c */ /* 0x000fe2000bf06270 */
[----:B------:R-:W-:Y:S01]  /*0e60*/  IADD3 R4, P0, R30, UR6, RZ ;  /* 0x000000061e047c10 */ /* 0x000fe2000ff1e0ff */
[----:B------:R-:W-:Y:S01]  /*0e70*/  UIADD3 UR6, UR23, -0x1, URZ ;  /* 0xffffffff17067890 */ /* 0x000fe2000fffe03f */
[----:B------:R-:W-:Y:S01]  /*0e80*/  LOP3.LUT R0, R0, 0x1c0, RZ, 0xc0, !PT ;  /* 0x000001c000007812 */ /* 0x000fe200078ec0ff */
[----:B------:R-:W-:Y:S01]  /*0e90*/  STL.64 [R1+0x30], R30 ;  /* 0x0000301e01007387 */ /* 0x000fe20000100a00 */
[----:B------:R-:W-:Y:S01]  /*0ea0*/  IADD3.X R5, R31, UR12, RZ, P0, !PT ;  /* 0x0000000c1f057c10 */ /* 0x000fe200087fe4ff */
[----:B------:R-:W-:Y:S01]  /*0eb0*/  UIMAD UR10, UR6, -0x40, UR9 ;  /* 0xffffffc0060a78a4 */ /* 0x000fe2000f8e0209 */
[----:B------:R-:W-:Y:S01]  /*0ec0*/  ISETP.GE.AND P3, PT, R2, UR18, PT ;  /* 0x0000001202007c0c */ /* 0x000fe2000bf66270 */
[----:B------:R3:W-:Y:S01]  /*0ed0*/  STL [R1+0x48], R6 ;  /* 0x0000480601007387 */ /* 0x0007e20000100800 */
[----:B------:R-:W-:Y:S01]  /*0ee0*/  UMOV UR12, 0x5 ;  /* 0x00000005000c7882 */ /* 0x000fe20000000000 */
[----:B-1----:R-:W-:Y:S01]  /*0ef0*/  IMAD.WIDE.U32 R4, R3, c[0x0][0x1a8], R4 ;  /* 0x00006a0003047a25 */ /* 0x002fe200078e0004 */
[----:B------:R-:W-:Y:S01]  /*0f00*/  SHF.R.S32.HI R3, RZ, 0x1f, R2 ;  /* 0x0000001fff037819 */ /* 0x000fe20000011402 */
[----:B------:R-:W-:-:S02]  /*0f10*/  UIADD3 UR17, UR27, 0x646e171e, URZ ;  /* 0x646e171e1b117890 */ /* 0x000fc4000fffe03f */
[----:B------:R-:W-:Y:S01]  /*0f20*/  @!P1 IMAD.MOV.U32 R8, RZ, RZ, R4 ;  /* 0x000000ffff089224 */ /* 0x000fe200078e0004 */
[----:B------:R-:W-:Y:S01]  /*0f30*/  IADD3 R5, R5, UR4, RZ ;  /* 0x0000000405057c10 */ /* 0x000fe2000fffe0ff */
[----:B--2---:R-:W-:Y:S01]  /*0f40*/  IMAD.WIDE R28, R114, 0x80, R2 ;  /* 0x00000080721c7825 */ /* 0x004fe200078e0202 */
[----:B------:R-:W-:Y:S02]  /*0f50*/  ULDC.64 UR4, c[0x0][0x198] ;  /* 0x0000660000047ab9 */ /* 0x000fe40000000a00 */
[----:B------:R-:W-:Y:S01]  /*0f60*/  USHF.L.U64.HI UR19, UR4, UR19, UR5 ;  /* 0x0000001304137299 */ /* 0x000fe20008010205 */
[--C-:B------:R-:W-:Y:S01]  /*0f70*/  @!P2 IMAD.MOV.U32 R7, RZ, RZ, R5.reuse ;  /* 0x000000ffff07a224 */ /* 0x100fe200078e0005 */
[----:B------:R-:W-:Y:S01]  /*0f80*/  @!P2 IADD3 R16, P4, R28, 0x20, RZ ;  /* 0x000000201c10a810 */ /* 0x000fe20007f9e0ff */
[----:B------:R-:W-:Y:S01]  /*0f90*/  @!P1 IMAD.MOV.U32 R9, RZ, RZ, R5 ;  /* 0x000000ffff099224 */ /* 0x000fe200078e0005 */
[----:B------:R-:W-:Y:S02]  /*0fa0*/  USHF.L.U32 UR20, UR4, 0x6, URZ ;  /* 0x0000000604147899 */ /* 0x000fe4000800063f */
[----:B------:R-:W-:Y:S01]  /*0fb0*/  UIMAD UR13, UR19, UR6, URZ ;  /* 0x00000006130d72a4 */ /* 0x000fe2000f8e023f */
[----:B------:R-:W-:Y:S01]  /*0fc0*/  @!P2 IMAD.X R11, RZ, RZ, R29, P4 ;  /* 0x000000ffff0ba224 */ /* 0x000fe200020e061d */
[----:B------:R-:W-:-:S02]  /*0fd0*/  USHF.L.U32 UR11, UR4, 0x5, URZ ;  /* 0x00000005040b7899 */ /* 0x000fc4000800063f */
[----:B------:R-:W-:Y:S01]  /*0fe0*/  USHF.L.U64.HI UR12, UR4, UR12, UR5 ;  /* 0x0000000c040c7299 */ /* 0x000fe20008010205 */
[----:B------:R-:W-:Y:S02]  /*0ff0*/  @!P2 IMAD R17, R11, c[0x0][0x190], RZ ;  /* 0x000064000b11aa24 */ /* 0x000fe400078e02ff */
[----:B------:R-:W-:Y:S01]  /*1000*/  @!P3 IMAD R11, R29, c[0x0][0x190], RZ ;  /* 0x000064001d0bba24 */ /* 0x000fe200078e02ff */
[----:B---3--:R-:W-:Y:S01]  /*1010*/  IADD3 R6, R2, 0x60, RZ ;  /* 0x0000006002067810 */ /* 0x008fe20007ffe0ff */
[----:B------:R-:W-:Y:S01]  /*1020*/  @!P2 IMAD R21, R16, c[0x0][0x194], R17 ;  /* 0x000065001015aa24 */ /* 0x000fe200078e0211 */
[----:B------:R-:W-:Y:S01]  /*1030*/  ULDC.64 UR4, c[0x0][0x1a0] ;  /* 0x0000680000047ab9 */ /* 0x000fe20000000a00 */
[----:B------:R-:W-:Y:S01]  /*1040*/  @!P3 IMAD R11, R28, c[0x0][0x194], R11 ;  /* 0x000065001c0bba24 */ /* 0x000fe200078e020b */
[----:B------:R-:W-:Y:S01]  /*1050*/  ISETP.GE.AND P0, PT, R6, UR18, PT ;  /* 0x0000001206007c0c */ /* 0x000fe2000bf06270 */
[----:B------:R1:W-:Y:S04]  /*1060*/  STL [R1+0x4c], R6 ;  /* 0x00004c0601007387 */ /* 0x0003e80000100800 */
[----:B------:R2:W-:Y:S08]  /*1070*/  STL.64 [R1+0x20], R28 ;  /* 0x0000201c01007387 */ /* 0x0005f00000100a00 */
[----:B------:R-:W-:Y:S01]  /*1080*/  @!P0 IADD3 R10, P4, R28, 0x60, RZ ;  /* 0x000000601c0a8810 */ /* 0x000fe20007f9e0ff */
[----:B------:R-:W-:-:S02]  /*1090*/  @!P0 IMAD.MOV.U32 R15, RZ, RZ, R5 ;  /* 0x000000ffff0f8224 */ /* 0x000fc400078e0005 */
[----:B------:R-:W-:Y:S02]  /*10a0*/  @!P0 IMAD.MOV.U32 R14, RZ, RZ, R4 ;  /* 0x000000ffff0e8224 */ /* 0x000fe400078e0004 */
[----:B------:R-:W-:Y:S02]  /*10b0*/  @!P0 IMAD.X R13, RZ, RZ, R29, P4 ;  /* 0x000000ffff0d8224 */ /* 0x000fe400020e061d */
[----:B------:R-:W-:-:S04]  /*10c0*/  @!P0 IMAD.WIDE.U32 R14, R10, c[0x0][0x190], R14 ;  /* 0x000064000a0e8a25 */ /* 0x000fc800078e000e */
[----:B------:R-:W-:Y:S01]  /*10d0*/  @!P0 IMAD R13, R13, c[0x0][0x190], RZ ;  /* 0x000064000d0d8a24 */ /* 0x000fe200078e02ff */
[----:B-1----:R-:W-:Y:S02]  /*10e0*/  SHF.R.U32.HI R6, RZ, 0x3, R0 ;  /* 0x00000003ff067819 */ /* 0x002fe40000011600 */
[----:B------:R-:W-:Y:S01]  /*10f0*/  LOP3.LUT R0, R0, 0x38, R30, 0xf8, !PT ;  /* 0x0000003800007812 */ /* 0x000fe200078ef81e */
[----:B------:R-:W-:-:S03]  /*1100*/  @!P0 IMAD R20, R10, c[0x0][0x194], R13 ;  /* 0x000065000a148a24 */ /* 0x000fc600078e020d */
[----:B------:R-:W-:Y:S01]  /*1110*/  LOP3.LUT R23, R0, R6, RZ, 0x3c, !PT ;  /* 0x0000000600177212 */ /* 0x000fe200078e3cff */
[----:B------:R-:W-:Y:S01]  /*1120*/  @!P2 IMAD.MOV.U32 R6, RZ, RZ, R4 ;  /* 0x000000ffff06a224 */ /* 0x000fe200078e0004 */
[----:B------:R-:W-:-:S03]  /*1130*/  @!P1 IADD3 R0, P5, R28, 0x40, RZ ;  /* 0x000000401c009810 */ /* 0x000fc60007fbe0ff */
[----:B------:R-:W-:-:S04]  /*1140*/  @!P2 IMAD.WIDE.U32 R16, R16, c[0x0][0x190], R6 ;  /* 0x000064001010aa25 */ /* 0x000fc800078e0006 */
[----:B------:R-:W-:Y:S02]  /*1150*/  @!P1 IMAD.X R12, RZ, RZ, R29, P5 ;  /* 0x000000ffff0c9224 */ /* 0x000fe400028e061d */
[----:B------:R-:W-:-:S04]  /*1160*/  @!P3 IMAD.WIDE.U32 R6, R28, c[0x0][0x190], R4 ;  /* 0x000064001c06ba25 */ /* 0x000fc800078e0004 */
[----:B------:R-:W-:Y:S01]  /*1170*/  @!P1 IMAD R12, R12, c[0x0][0x190], RZ ;  /* 0x000064000c0c9a24 */ /* 0x000fe200078e02ff */
[----:B------:R-:W-:Y:S01]  /*1180*/  @!P3 LEA R4, P6, R6, c[0x0][0x160], 0x1 ;  /* 0x000058000604ba11 */ /* 0x000fe200078c08ff */
[----:B------:R-:W-:-:S04]  /*1190*/  @!P1 IMAD.WIDE.U32 R8, R0, c[0x0][0x190], R8 ;  /* 0x0000640000089a25 */ /* 0x000fc800078e0008 */
[----:B------:R-:W-:Y:S01]  /*11a0*/  @!P1 IMAD R5, R0, c[0x0][0x194], R12 ;  /* 0x0000650000059a24 */ /* 0x000fe200078e020c */
[----:B------:R-:W-:Y:S01]  /*11b0*/  @!P1 LEA R10, P4, R8, c[0x0][0x160], 0x1 ;  /* 0x00005800080a9a11 */ /* 0x000fe200078808ff */
[----:B------:R-:W-:Y:S01]  /*11c0*/  @!P3 IMAD.IADD R0, R7, 0x1, R11 ;  /* 0x000000010700b824 */ /* 0x000fe200078e020b */
[----:B------:R-:W-:Y:S01]  /*11d0*/  @!P2 LEA R12, P5, R16, c[0x0][0x160], 0x1 ;  /* 0x00005800100caa11 */ /* 0x000fe200078a08ff */
[----:B------:R-:W-:Y:S02]  /*11e0*/  @!P1 IMAD.IADD R9, R9, 0x1, R5 ;  /* 0x0000000109099824 */ /* 0x000fe400078e0205 */
[----:B------:R-:W-:Y:S01]  /*11f0*/  @!P2 IMAD.IADD R7, R17, 0x1, R21 ;  /* 0x000000011107a824 */ /* 0x000fe200078e0215 */
[----:B------:R-:W-:Y:S01]  /*1200*/  @!P3 LEA.HI.X R5, R6, c[0x0][0x164], R0, 0x1, P6 ;  /* 0x000059000605ba11 */ /* 0x000fe200030f0c00 */
[----:B------:R-:W-:Y:S01]  /*1210*/  IMAD R0, R3, c[0x0][0x198], RZ ;  /* 0x0000660003007a24 */ /* 0x000fe200078e02ff */
[----:B------:R-:W-:Y:S01]  /*1220*/  @!P1 LEA.HI.X R11, R8, c[0x0][0x164], R9, 0x1, P4 ;  /* 0x00005900080b9a11 */ /* 0x000fe200020f0c09 */
[----:B------:R-:W-:Y:S01]  /*1230*/  @!P0 IMAD.IADD R9, R15, 0x1, R20 ;  /* 0x000000010f098824 */ /* 0x000fe200078e0214 */
[----:B------:R-:W-:Y:S01]  /*1240*/  @!P2 LEA.HI.X R13, R16, c[0x0][0x164], R7, 0x1, P5 ;  /* 0x00005900100daa11 */ /* 0x000fe200028f0c07 */
[----:B------:R-:W-:Y:S01]  /*1250*/  IMAD.WIDE.U32 R6, R2, c[0x0][0x198], R30 ;  /* 0x0000660002067a25 */ /* 0x000fe200078e001e */
[----:B------:R-:W-:-:S02]  /*1260*/  LEA.HI R16, R24, R112, RZ, 0x6 ;  /* 0x0000007018107211 */ /* 0x000fc400078f30ff */
[----:B------:R-:W-:Y:S01]  /*1270*/  @!P0 LEA R8, P4, R14, c[0x0][0x160], 0x1 ;  /* 0x000058000e088a11 */ /* 0x000fe200078808ff */
[----:B------:R-:W-:Y:S01]  /*1280*/  IMAD R0, R2, c[0x0][0x19c], R0 ;  /* 0x0000670002007a24 */ /* 0x000fe200078e0200 */
[----:B------:R-:W-:Y:S01]  /*1290*/  IADD3 R6, P6, R6, UR16, RZ ;  /* 0x0000001006067c10 */ /* 0x000fe2000ffde0ff */
[----:B------:R-:W-:Y:S01]  /*12a0*/  IMAD R3, R3, c[0x0][0x1a0], RZ ;  /* 0x0000680003037a24 */ /* 0x000fe200078e02ff */
[----:B------:R-:W-:Y:S01]  /*12b0*/  @!P0 LEA.HI.X R9, R14, c[0x0][0x164], R9, 0x1, P4 ;  /* 0x000059000e098a11 */ /* 0x000fe200020f0c09 */
[----:B------:R-:W-:Y:S01]  /*12c0*/  IMAD.SHL.U32 R14, R16, 0x8, RZ ;  /* 0x00000008100e7824 */ /* 0x000fe200078e00ff */
[----:B------:R-:W-:Y:S01]  /*12d0*/  SHF.R.S32.HI R17, RZ, 0x1f, R18 ;  /* 0x0000001fff117819 */ /* 0x000fe20000011412 */
[----:B------:R-:W-:Y:S01]  /*12e0*/  IMAD R3, R2, c[0x0][0x1a4], R3 ;  /* 0x0000690002037a24 */ /* 0x000fe200078e0203 */
[----:B------:R-:W-:Y:S01]  /*12f0*/  IADD3.X R7, R7, UR7, R0, P6, !PT ;  /* 0x0000000707077c10 */ /* 0x000fe2000b7fe400 */
[----:B------:R-:W-:Y:S01]  /*1300*/  USHF.R.S32.HI UR7, URZ, 0x1f, UR6 ;  /* 0x0000001f3f077899 */ /* 0x000fe20008011406 */
[----:B------:R-:W-:Y:S01]  /*1310*/  LOP3.LUT R14, R23, 0xfffffe00, R14, 0xf8, !PT ;  /* 0xfffffe00170e7812 */ /* 0x000fe200078ef80e */
[----:B------:R-:W-:Y:S01]  /*1320*/  IMAD R0, R17, c[0x0][0x1b0], RZ ;  /* 0x00006c0011007a24 */ /* 0x000fe200078e02ff */
[C---:B------:R-:W-:Y:S01]  /*1330*/  ISETP.GE.AND P5, PT, R19.reuse, UR10, PT ;  /* 0x0000000a13007c0c */ /* 0x040fe2000bfa6270 */
[----:B--2---:R-:W-:Y:S01]  /*1340*/  IMAD.WIDE.U32 R28, R18, c[0x0][0x1b0], R6 ;  /* 0x00006c00121c7a25 */ /* 0x004fe200078e0006 */
[----:B------:R-:W-:Y:S01]  /*1350*/  ISETP.GE.AND P4, PT, R19, UR10, PT ;  /* 0x0000000a13007c0c */ /* 0x000fe2000bf86270 */
[----:B------:R-:W-:Y:S01]  /*1360*/  UIMAD UR13, UR7, UR20, UR13 ;  /* 0x00000014070d72a4 */ /* 0x000fe2000f8e020d */
[----:B------:R-:W-:Y:S01]  /*1370*/  LEA.HI R19, R24, R112, RZ, 0x4 ;  /* 0x0000007018137211 */ /* 0x000fe200078f20ff */
[----:B------:R-:W-:Y:S01]  /*1380*/  IMAD.SHL.U32 R235, R14, 0x2, RZ ;  /* 0x000000020eeb7824 */ /* 0x000fe200078e00ff */
[C---:B------:R-:W-:Y:S01]  /*1390*/  ISETP.GE.AND P6, PT, R2.reuse, UR10, PT ;  /* 0x0000000a02007c0c */ /* 0x040fe2000bfc6270 */
[----:B------:R-:W-:Y:S01]  /*13a0*/  IMAD.WIDE.U32 R6, R2, c[0x0][0x1a0], R30 ;  /* 0x0000680002067a25 */ /* 0x000fe200078e001e */
[----:B------:R-:W-:Y:S01]  /*13b0*/  LOP3.LUT R14, R19, 0xfffffff0, RZ, 0xc0, !PT ;  /* 0xfffffff0130e7812 */ /* 0x000fe200078ec0ff */
[----:B------:R1:W-:Y:S01]  /*13c0*/  STL.64 [R1+0x18], R28 ;  /* 0x0000181c01007387 */ /* 0x0003e20000100a00 */
[----:B------:R-:W-:Y:S01]  /*13d0*/  SHF.R.S32.HI R16, RZ, 0x4, R19 ;  /* 0x00000004ff107819 */ /* 0x000fe20000011413 */
[----:B------:R-:W-:-:S02]  /*13e0*/  IMAD.MOV.U32 R118, RZ, RZ, R28 ;  /* 0x000000ffff767224 */ /* 0x000fc400078e001c */
[----:B------:R-:W-:Y:S01]  /*13f0*/  @!PT LDS RZ, [RZ] ;  /* 0x00000000fffff984 */ /* 0x000fe20000000800 */
[----:B------:R-:W-:Y:S01]  /*1400*/  @!PT LDS RZ, [RZ] ;  /* 0x00000000fffff984 */ /* 0x000fe20000000800 */
[----:B------:R-:W-:Y:S01]  /*1410*/  @!PT LDS RZ, [RZ] ;  /* 0x00000000fffff984 */ /* 0x000fe20000000800 */
[----:B------:R2:W-:Y:S04]  /*1420*/  @!P3 LDGSTS.E.BYPASS.LTC128B.128 [R235], [R4.64] ;  /* 0x0000000004ebbfae */ /* 0x0005e8000b901d58 */
[----:B------:R2:W-:Y:S04]  /*1430*/  @!P3 LDGSTS.E.BYPASS.LTC128B.128 [R235+0x4000], [R4.64+0x80] ;  /* 0x0400008004ebbfae */ /* 0x0005e8000b901d58 */
[----:B------:R2:W-:Y:S04]  /*1440*/  @!P3 LDGSTS.E.BYPASS.LTC128B.128 [R235+0x8000], [R4.64+0x100] ;  /* 0x0800010004ebbfae */ /* 0x0005e8000b901d58 */
[----:B------:R2:W-:Y:S04]  /*1450*/  @!P3 LDGSTS.E.BYPASS.LTC128B.128 [R235+0xc000], [R4.64+0x180] ;  /* 0x0c00018004ebbfae */ /* 0x0005e8000b901d58 */
[----:B------:R3:W-:Y:S04]  /*1460*/  @!P2 LDGSTS.E.BYPASS.LTC128B.128 [R235+0x1000], [R12.64] ;  /* 0x010000000cebafae */ /* 0x0007e8000b901d58 */
[----:B------:R3:W-:Y:S04]  /*1470*/  @!P2 LDGSTS.E.BYPASS.LTC128B.128 [R235+0x5000], [R12.64+0x80] ;  /* 0x050000800cebafae */ /* 0x0007e8000b901d58 */
[----:B------:R3:W-:Y:S04]  /*1480*/  @!P2 LDGSTS.E.BYPASS.LTC128B.128 [R235+0x9000], [R12.64+0x100] ;  /* 0x090001000cebafae */ /* 0x0007e8000b901d58 */
[----:B------:R3:W-:Y:S01]  /*1490*/  @!P2 LDGSTS.E.BYPASS.LTC128B.128 [R235+0xd000], [R12.64+0x180] ;  /* 0x0d0001800cebafae */ /* 0x0007e2000b901d58 */
[----:B------:R-:W-:-:S03]  /*14a0*/  ISETP.GE.AND P2, PT, R2, UR10, PT ;  /* 0x0000000a02007c0c */ /* 0x000fc6000bf46270 */
[----:B------:R4:W-:Y:S04]  /*14b0*/  @!P1 LDGSTS.E.BYPASS.LTC128B.128 [R235+0x2000], [R10.64] ;  /* 0x020000000aeb9fae */ /* 0x0009e8000b901d58 */
[----:B------:R4:W-:Y:S01]  /*14c0*/  @!P1 LDGSTS.E.BYPASS.LTC128B.128 [R235+0x6000], [R10.64+0x80] ;  /* 0x060000800aeb9fae */ /* 0x0009e2000b901d58 */
[----:B--2---:R-:W-:-:S03]  /*14d0*/  IMAD R4, R18, c[0x0][0x1b4], R0 ;  /* 0x00006d0012047a24 */ /* 0x004fc600078e0200 */
[----:B------:R4:W-:Y:S01]  /*14e0*/  @!P1 LDGSTS.E.BYPASS.LTC128B.128 [R235+0xa000], [R10.64+0x100] ;  /* 0x0a0001000aeb9fae */ /* 0x0009e2000b901d58 */
[----:B------:R-:W-:Y:S02]  /*14f0*/  IMAD.U32 R5, RZ, RZ, UR6 ;  /* 0x00000006ff057e24 */ /* 0x000fe4000f8e00ff */
[----:B------:R-:W-:Y:S01]  /*1500*/  IMAD.IADD R119, R29, 0x1, R4 ;  /* 0x000000011d777824 */ /* 0x000fe200078e0204 */
[----:B------:R4:W-:Y:S01]  /*1510*/  @!P1 LDGSTS.E.BYPASS.LTC128B.128 [R235+0xe000], [R10.64+0x180] ;  /* 0x0e0001800aeb9fae */ /* 0x0009e2000b901d58 */
[----:B------:R-:W-:Y:S01]  /*1520*/  IMAD.IADD R0, R112, 0x1, -R14 ;  /* 0x0000000170007824 */ /* 0x000fe200078e0a0e */
[----:B------:R-:W-:Y:S01]  /*1530*/  IADD3 R14, P3, R6, UR28, RZ ;  /* 0x0000001c060e7c10 */ /* 0x000fe2000ff7e0ff */
[----:B------:R-:W-:Y:S01]  /*1540*/  IMAD.WIDE.U32 R4, R5, UR20, R118 ;  /* 0x0000001405047c25 */ /* 0x000fe2000f8e0076 */
[----:B------:R2:W-:Y:S01]  /*1550*/  @!P0 LDGSTS.E.BYPASS.LTC128B.128 [R235+0x3000], [R8.64] ;  /* 0x0300000008eb8fae */ /* 0x0005e2000b901d58 */
[----:B------:R-:W-:Y:S01]  /*1560*/  UMOV UR28, UR6 ;  /* 0x00000006001c7c82 */ /* 0x000fe20008000000 */
[----:B------:R-:W-:Y:S01]  /*1570*/  IADD3.X R15, R7, UR14, R3, P3, !PT ;  /* 0x0000000e070f7c10 */ /* 0x000fe20009ffe403 */
[----:B------:R-:W-:Y:S01]  /*1580*/  UIMAD.WIDE.U32 UR14, UR6, UR4, URZ ;  /* 0x00000004060e72a5 */ /* 0x000fe2000f8e003f */
[----:B------:R-:W-:Y:S01]  /*1590*/  LEA.HI R7, R19, R16, RZ, 0x1 ;  /* 0x0000001013077211 */ /* 0x000fe200078f08ff */
[----:B------:R2:W-:Y:S01]  /*15a0*/  @!P0 LDGSTS.E.BYPASS.LTC128B.128 [R235+0x7000], [R8.64+0x80] ;  /* 0x0700008008eb8fae */ /* 0x0005e2000b901d58 */
[----:B------:R-:W-:Y:S01]  /*15b0*/  IADD3 R3, R5, UR13, RZ ;  /* 0x0000000d05037c10 */ /* 0x000fe2000fffe0ff */
[----:B------:R-:W-:Y:S01]  /*15c0*/  UIMAD UR4, UR7, UR4, URZ ;  /* 0x00000004070472a4 */ /* 0x000fe2000f8e023f */
[C---:B------:R-:W-:Y:S01]  /*15d0*/  @!P6 LEA R6, P3, R4.reuse, c[0x0][0x168], 0x1 ;  /* 0x00005a000406ea11 */ /* 0x040fe200078608ff */
[----:B------:R2:W-:Y:S01]  /*15e0*/  @!P0 LDGSTS.E.BYPASS.LTC128B.128 [R235+0xb000], [R8.64+0x100] ;  /* 0x0b00010008eb8fae */ /* 0x0005e2000b901d58 */
[----:B------:R-:W-:Y:S01]  /*15f0*/  LOP3.LUT R19, R7, 0xfffffffe, RZ, 0xc0, !PT ;  /* 0xfffffffe07137812 */ /* 0x000fe200078ec0ff */
[----:B------:R-:W-:Y:S01]  /*1600*/  UIMAD UR4, UR6, UR5, UR4 ;  /* 0x00000005060472a4 */ /* 0x000fe2000f8e0204 */
[C---:B------:R-:W-:Y:S01]  /*1610*/  @!P6 LEA.HI.X R7, R4.reuse, c[0x0][0x16c], R3, 0x1, P3 ;  /* 0x00005b000407ea11 */ /* 0x040fe200018f0c03 */
[----:B------:R2:W-:Y:S01]  /*1620*/  @!P0 LDGSTS.E.BYPASS.LTC128B.128 [R235+0xf000], [R8.64+0x180] ;  /* 0x0f00018008eb8fae */ /* 0x0005e2000b901d58 */
[----:B------:R-:W-:Y:S01]  /*1630*/  @!P5 IADD3 R5, P3, R4, UR11, RZ ;  /* 0x0000000b0405dc10 */ /* 0x000fe2000ff7e0ff */
[----:B------:R-:W-:Y:S01]  /*1640*/  IMAD.IADD R19, R16, 0x1, -R19 ;  /* 0x0000000110137824 */ /* 0x000fe200078e0a13 */
[----:B------:R-:W-:Y:S01]  /*1650*/  SHF.R.S32.HI R21, RZ, 0x1f, R0 ;  /* 0x0000001fff157819 */ /* 0x000fe20000011400 */
[----:B------:R5:W-:Y:S01]  /*1660*/  @!P6 LDGSTS.E.BYPASS.LTC128B.128 [R235+0x10000], [R6.64] ;  /* 0x1000000006ebefae */ /* 0x000be2000b901d58 */
[----:B------:R-:W-:Y:S01]  /*1670*/  @!P5 IADD3.X R3, R3, UR12, RZ, P3, !PT ;  /* 0x0000000c0303dc10 */ /* 0x000fe20009ffe4ff */
[----:B------:R-:W-:Y:S01]  /*1680*/  IMAD R16, R17, c[0x0][0x1b8], RZ ;  /* 0x00006e0011107a24 */ /* 0x000fe200078e02ff */
[----:B------:R-:W-:Y:S01]  /*1690*/  @!P5 LEA R4, P3, R5, c[0x0][0x168], 0x1 ;  /* 0x00005a000504da11 */ /* 0x000fe200078608ff */
[----:B------:R5:W-:Y:S01]  /*16a0*/  @!P6 LDGSTS.E.BYPASS.LTC128B.128 [R235+0x12000], [R6.64+0x80] ;  /* 0x1200008006ebefae */ /* 0x000be2000b901d58 */
[----:B------:R-:W-:Y:S01]  /*16b0*/  LEA.HI R21, R21, R0, RZ, 0x3 ;  /* 0x0000000015157211 */ /* 0x000fe200078f18ff */
[----:B------:R-:W-:Y:S01]  /*16c0*/  UIADD3 UR4, UR15, UR4, URZ ;  /* 0x000000040f047290 */ /* 0x000fe2000fffe03f */
[----:B------:R-:W-:Y:S01]  /*16d0*/  @!P5 LEA.HI.X R5, R5, c[0x0][0x16c], R3, 0x1, P3 ;  /* 0x00005b000505da11 */ /* 0x000fe200018f0c03 */
[----:B------:R5:W-:Y:S01]  /*16e0*/  @!P6 LDGSTS.E.BYPASS.LTC128B.128 [R235+0x14000], [R6.64+0x100] ;  /* 0x1400010006ebefae */ /* 0x000be2000b901d58 */
[----:B------:R-:W-:Y:S01]  /*16f0*/  LOP3.LUT R20, R21, 0xfffffff8, RZ, 0xc0, !PT ;  /* 0xfffffff815147812 */ /* 0x000fe200078ec0ff */
[----:B------:R-:W-:-:S02]  /*1700*/  IMAD.SHL.U32 R3, R2, 0x8, RZ ;  /* 0x0000000802037824 */ /* 0x000fc400078e00ff */
[----:B------:R5:W-:Y:S01]  /*1710*/  @!P6 LDGSTS.E.BYPASS.LTC128B.128 [R235+0x16000], [R6.64+0x180] ;  /* 0x1600018006ebefae */ /* 0x000be2000b901d58 */
[----:B------:R-:W-:Y:S02]  /*1720*/  IMAD R16, R18, c[0x0][0x1bc], R16 ;  /* 0x00006f0012107a24 */ /* 0x000fe400078e0210 */
[----:B------:R-:W-:Y:S01]  /*1730*/  IMAD.IADD R20, R0, 0x1, -R20 ;  /* 0x0000000100147824 */ /* 0x000fe200078e0a14 */
[----:B------:R4:W-:Y:S01]  /*1740*/  @!P5 LDGSTS.E.BYPASS.LTC128B.128 [R235+0x11000], [R4.64] ;  /* 0x1100000004ebdfae */ /* 0x0009e2000b901d58 */
[----:B------:R-:W-:Y:S02]  /*1750*/  IMAD.SHL.U32 R0, R22, 0x40, RZ ;  /* 0x0000004016007824 */ /* 0x000fe400078e00ff */
[----:B------:R-:W-:Y:S01]  /*1760*/  IMAD.SHL.U32 R2, R20, 0x40, RZ ;  /* 0x0000004014027824 */ /* 0x000fe200078e00ff */
[----:B------:R4:W-:Y:S01]  /*1770*/  @!P5 LDGSTS.E.BYPASS.LTC128B.128 [R235+0x13000], [R4.64+0x80] ;  /* 0x1300008004ebdfae */ /* 0x0009e2000b901d58 */
[----:B-1----:R-:W-:Y:S01]  /*1780*/  IMAD.WIDE.U32 R28, R18, c[0x0][0x1b8], R14 ;  /* 0x00006e00121c7a25 */ /* 0x002fe200078e000e */
[----:B------:R-:W-:-:S02]  /*1790*/  LOP3.LUT R0, R0, 0x1c0, RZ, 0xc0, !PT ;  /* 0x000001c000007812 */ /* 0x000fc400078ec0ff */
[----:B------:R4:W-:Y:S01]  /*17a0*/  @!P5 LDGSTS.E.BYPASS.LTC128B.128 [R235+0x15000], [R4.64+0x100] ;  /* 0x1500010004ebdfae */ /* 0x0009e2000b901d58 */
[----:B------:R-:W-:Y:S01]  /*17b0*/  LOP3.LUT R2, R2, 0x1c0, RZ, 0xc0, !PT ;  /* 0x000001c002027812 */ /* 0x000fe200078ec0ff */
[----:B--2---:R-:W-:Y:S02]  /*17c0*/  IMAD.U32 R8, RZ, RZ, UR14 ;  /* 0x0000000eff087e24 */ /* 0x004fe4000f8e00ff */
[----:B------:R4:W-:Y:S01]  /*17d0*/  @!P5 LDGSTS.E.BYPASS.LTC128B.128 [R235+0x17000], [R4.64+0x180] ;  /* 0x1700018004ebdfae */ /* 0x0009e2000b901d58 */
[----:B---3--:R-:W-:Y:S02]  /*17e0*/  IMAD.MOV.U32 R12, RZ, RZ, 0x20 ;  /* 0x00000020ff0c7424 */ /* 0x008fe400078e00ff */
[----:B------:R-:W-:Y:S01]  /*17f0*/  IMAD.U32 R9, RZ, RZ, UR15 ;  /* 0x0000000fff097e24 */ /* 0x000fe2000f8e00ff */
[----:B------:R-:W0:Y:S01]  /*1800*/  LDGDEPBAR ;  /* 0x00000000000079af */ /* 0x000e220000000000 */
[----:B------:R-:W-:Y:S02]  /*1810*/  IMAD.IADD R27, R29, 0x1, R16 ;  /* 0x000000011d1b7824 */ /* 0x000fe400078e0210 */
[----:B------:R-:W-:Y:S01]  /*1820*/  IMAD.SHL.U32 R112, R112, 0x2, RZ ;  /* 0x0000000270707824 */ /* 0x000fe200078e00ff */
[----:B------:R-:W-:Y:S01]  /*1830*/  STL.64 [R1], R118 ;  /* 0x0000007601007387 */ /* 0x000fe20000100a00 */
[----:B-----5:R-:W-:Y:S01]  /*1840*/  LOP3.LUT R6, R0, 0x8, R3, 0xf8, !PT ;  /* 0x0000000800067812 */ /* 0x020fe200078ef803 */
[----:B------:R-:W-:-:S02]  /*1850*/  IMAD.U32 R3, RZ, RZ, UR4 ;  /* 0x00000004ff037e24 */ /* 0x000fc4000f8e00ff */
[----:B------:R-:W-:Y:S04]  /*1860*/  STL.64 [R1+0x40], R28 ;  /* 0x0000401c01007387 */ /* 0x000fe80000100a00 */
[----:B------:R-:W-:Y:S01]  /*1870*/  STL [R1+0x14], R27 ;  /* 0x0000141b01007387 */ /* 0x000fe20000100800 */
[----:B----4-:R-:W-:Y:S01]  /*1880*/  IMAD.SHL.U32 R5, R19, 0x8, RZ ;  /* 0x0000000813057824 */ /* 0x010fe200078e00ff */
[----:B------:R-:W-:-:S04]  /*1890*/  DEPBAR.LE SB0, 0x0 ;  /* 0x000080000000791a */ /* 0x000fc80000000000 */
[----:B------:R-:W-:Y:S01]  /*18a0*/  BAR.SYNC.DEFER_BLOCKING 0x0 ;  /* 0x0000000000007b1d */ /* 0x000fe20000010000 */
[----:B------:R-:W-:Y:S02]  /*18b0*/  LOP3.LUT R5, R2, 0x8, R5, 0xf8, !PT ;  /* 0x0000000802057812 */ /* 0x000fe400078ef805 */
[----:B------:R-:W-:Y:S02]  /*18c0*/  SHF.R.U32.HI R4, RZ, 0x3, R0 ;  /* 0x00000003ff047819 */ /* 0x000fe40000011600 */
[----:B------:R-:W-:Y:S02]  /*18d0*/  SHF.R.U32.HI R2, RZ, 0x3, R2 ;  /* 0x00000003ff027819 */ /* 0x000fe40000011602 */
[----:B------:R-:W-:Y:S02]  /*18e0*/  LEA R0, P0, R8, R28, 0x6 ;  /* 0x0000001c08007211 */ /* 0x000fe400078030ff */
[----:B------:R-:W-:Y:S01]  /*18f0*/  LOP3.LUT R9, R6, R4, RZ, 0x3c, !PT ;  /* 0x0000000406097212 */ /* 0x000fe200078e3cff */
[----:B------:R-:W-:Y:S01]  /*1900*/  IMAD.WIDE.U32 R6, R12, c[0x0][0x1a0], RZ ;  /* 0x000068000c067a25 */ /* 0x000fe200078e00ff */
[----:B------:R-:W-:-:S02]  /*1910*/  LOP3.LUT R110, R5, R2, RZ, 0x3c, !PT ;  /* 0x00000002056e7212 */ /* 0x000fc400078e3cff */
[----:B------:R-:W-:Y:S01]  /*1920*/  LEA.HI.X R2, R8, R27, R3, 0x6, P0 ;  /* 0x0000001b08027211 */ /* 0x000fe200000f3403 */
[----:B------:R-:W-:Y:S01]  /*1930*/  IMAD.SHL.U32 R5, R21, 0x40, RZ ;  /* 0x0000004015057824 */ /* 0x000fe200078e00ff */
[----:B------:R-:W-:Y:S01]  /*1940*/  @!P4 IADD3 R3, P0, R0, R6, RZ ;  /* 0x000000060003c210 */ /* 0x000fe20007f1e0ff */
[----:B------:R-:W-:Y:S01]  /*1950*/  IMAD R8, R12, c[0x0][0x1a4], RZ ;  /* 0x000069000c087a24 */ /* 0x000fe200078e02ff */
[----:B------:R-:W-:Y:S02]  /*1960*/  @!P2 LEA R4, P1, R0, c[0x0][0x170], 0x1 ;  /* 0x00005c000004aa11 */ /* 0x000fe400078208ff */
[----:B------:R-:W-:Y:S02]  /*1970*/  LOP3.LUT R109, R5, 0xfffffe00, RZ, 0xc0, !PT ;  /* 0xfffffe00056d7812 */ /* 0x000fe400078ec0ff */
[----:B------:R-:W-:Y:S02]  /*1980*/  @!P4 IADD3.X R7, R2, R7, R8, P0, !PT ;  /* 0x000000070207c210 */ /* 0x000fe400007fe408 */
[----:B------:R-:W-:Y:S01]  /*1990*/  @!P2 LEA.HI.X R5, R0, c[0x0][0x174], R2, 0x1, P1 ;  /* 0x00005d000005aa11 */ /* 0x000fe200008f0c02 */
[----:B------:R-:W-:Y:S01]  /*19a0*/  IMAD R2, R113, 0x400, R109 ;  /* 0x0000040071027824 */ /* 0x000fe200078e026d */
[----:B------:R-:W-:Y:S01]  /*19b0*/  @!P4 LEA R6, P0, R3, c[0x0][0x170], 0x1 ;  /* 0x00005c000306ca11 */ /* 0x000fe200078008ff */
[----:B------:R-:W-:Y:S01]  /*19c0*/  @P2 STS.128 [R235+0x18000], RZ ;  /* 0x018000ffeb002388 */ /* 0x000fe20000000c00 */
[----:B------:R-:W-:-:S02]  /*19d0*/  IMAD R0, R19, 0x200, R9 ;  /* 0x0000020013007824 */ /* 0x000fc400078e0209 */
[----:B------:R-:W-:Y:S01]  /*19e0*/  @!P4 LEA.HI.X R7, R3, c[0x0][0x174], R7, 0x1, P0 ;  /* 0x00005d000307ca11 */ /* 0x000fe200000f0c07 */
[----:B------:R-:W-:Y:S01]  /*19f0*/  @P2 STS.128 [R235+0x1a000], RZ ;  /* 0x01a000ffeb002388 */ /* 0x000fe20000000c00 */
[----:B------:R-:W-:Y:S01]  /*1a00*/  IMAD.IADD R2, R110, 0x1, R2 ;  /* 0x000000016e027824 */ /* 0x000fe200078e0202 */
[----:B------:R-:W-:Y:S01]  /*1a10*/  LEA R3, R113, UR8, 0x4 ;  /* 0x0000000871037c11 */ /* 0x000fe2000f8e20ff */
[----:B------:R-:W-:Y:S01]  /*1a20*/  IMAD.SHL.U32 R208, R0, 0x2, RZ ;  /* 0x0000000200d07824 */ /* 0x000fe200078e00ff */
[----:B------:R-:W-:Y:S01]  /*1a30*/  @P2 STS.128 [R235+0x1c000], RZ ;  /* 0x01c000ffeb002388 */ /* 0x000fe20000000c00 */
[----:B------:R-:W-:-:S03]  /*1a40*/  IMAD.SHL.U32 R215, R2, 0x2, RZ ;  /* 0x0000000202d77824 */ /* 0x000fc600078e00ff */
[----:B------:R-:W-:Y:S01]  /*1a50*/  @P2 STS.128 [R235+0x1e000], RZ ;  /* 0x01e000ffeb002388 */ /* 0x000fe20000000c00 */
[C---:B------:R-:W-:Y:S02]  /*1a60*/  IADD3 R2, R208.reuse, 0x10000, RZ ;  /* 0x00010000d0027810 */ /* 0x040fe40007ffe0ff */
[----:B------:R-:W-:Y:S01]  /*1a70*/  IADD3 R219, R208, 0x10020, RZ ;  /* 0x00010020d0db7810 */ /* 0x000fe20007ffe0ff */
[----:B------:R-:W-:Y:S01]  /*1a80*/  @!PT LDS RZ, [RZ] ;  /* 0x00000000fffff984 */ /* 0x000fe20000000800 */
[----:B------:R-:W-:Y:S01]  /*1a90*/  @!PT LDS RZ, [RZ] ;  /* 0x00000000fffff984 */ /* 0x000fe20000000800 */
[----:B------:R-:W-:Y:S01]  /*1aa0*/  @!PT LDS RZ, [RZ] ;  /* 0x00000000fffff984 */ /* 0x000fe20000000800 */
[----:B------:R1:W-:Y:S04]  /*1ab0*/  @!P2 LDGSTS.E.BYPASS.LTC128B.128 [R235+0x18000], [R4.64] ;  /* 0x1800000004ebafae */ /* 0x0003e8000b901d58 */
[----:B------:R1:W-:Y:S04]  /*1ac0*/  @!P2 LDGSTS.E.BYPASS.LTC128B.128 [R235+0x1a000], [R4.64+0x80] ;  /* 0x1a00008004ebafae */ /* 0x0003e8000b901d58 */
[----:B------:R1:W-:Y:S04]  /*1ad0*/  @!P2 LDGSTS.E.BYPASS.LTC128B.128 [R235+0x1c000], [R4.64+0x100] ;  /* 0x1c00010004ebafae */ /* 0x0003e8000b901d58 */
[----:B------:R1:W-:Y:S01]  /*1ae0*/  @!P2 LDGSTS.E.BYPASS.LTC128B.128 [R235+0x1e000], [R4.64+0x180] ;  /* 0x1e00018004ebafae */ /* 0x0003e2000b901d58 */
[----:B------:R-:W-:-:S03]  /*1af0*/  R2P PR, R20, 0x6 ;  /* 0x0000000614007804 */ /* 0x000fc60000000000 */
[----:B------:R-:W-:Y:S02]  /*1b00*/  @P4 STS.128 [R235+0x19000], RZ ;  /* 0x019000ffeb004388 */ /* 0x000fe40000000c00 */
[----:B------:R-:W-:Y:S02]  /*1b10*/  SEL R0, R12, 0xffffffe0, !P2 ;  /* 0xffffffe00c007807 */ /* 0x000fe40005000000 */
[----:B------:R-:W-:Y:S03]  /*1b20*/  @P4 STS.128 [R235+0x1b000], RZ ;  /* 0x01b000ffeb004388 */ /* 0x000fe60000000c00 */
[----:B------:R-:W-:Y:S01]  /*1b30*/  IMAD R218, R0, 0x2, R215 ;  /* 0x0000000200da7824 */ /* 0x000fe200078e02d7 */
[----:B------:R-:W-:Y:S04]  /*1b40*/  @P4 STS.128 [R235+0x1d000], RZ ;  /* 0x01d000ffeb004388 */ /* 0x000fe80000000c00 */
        /* <DEDUP_REMOVED lines=12> */
[----:B------:R-:W-:Y:S02]  /*1c10*/  LDSM.16.M88.4 R8, [R215] ;  /* 0x00000000d708783b */ /* 0x000fe40000000200 */
[----:B------:R-:W-:Y:S02]  /*1c20*/  IMAD R216, R4, 0x2, R215 ;  /* 0x0000000204d87824 */ /* 0x000fe400078e02d7 */
[----:B------:R-:W1:Y:S02]  /*1c30*/  LDSM.16.M88.4 R32, [R208+0x10800] ;  /* 0x01080000d020783b */ /* 0x000e640000000200 */
[----:B------:R-:W-:-:S02]  /*1c40*/  IMAD R217, R0, 0x2, R216 ;  /* 0x0000000200d97824 */ /* 0x000fc400078e02d8 */
[----:B------:R-:W3:Y:S04]  /*1c50*/  LDSM.16.M88.4 R16, [R208+0x10000] ;  /* 0x01000000d010783b */ /* 0x000ee80000000200 */
[----:B------:R-:W4:Y:S01]  /*1c60*/  LDSM.16.M88.4 R28, [R208+0x11000] ;  /* 0x01100000d01c783b */ /* 0x000f220000000200 */
[----:B------:R-:W-:Y:S01]  /*1c70*/  @P1 IADD3 R219, R2, -0x20, RZ ;  /* 0xffffffe002db1810 */ /* 0x000fe20007ffe0ff */
[----:B------:R-:W-:Y:S02]  /*1c80*/  IMAD.MOV.U32 R2, RZ, RZ, 0x40 ;  /* 0x00000040ff027424 */ /* 0x000fe400078e00ff */
[----:B------:R-:W5:Y:S01]  /*1c90*/  LDSM.16.M88.4 R24, [R208+0x11800] ;  /* 0x01180000d018783b */ /* 0x000f620000000200 */
[C---:B------:R-:W-:Y:S02]  /*1ca0*/  IADD3 R234, R219.reuse, 0x800, RZ ;  /* 0x00000800dbea7810 */ /* 0x040fe40007ffe0ff */
[----:B------:R-:W-:Y:S01]  /*1cb0*/  SEL R2, R2, 0xffffffc0, !P2 ;  /* 0xffffffc002027807 */ /* 0x000fe20005000000 */
[----:B------:R-:W-:Y:S01]  /*1cc0*/  LDSM.16.M88.4 R12, [R216] ;  /* 0x00000000d80c783b */ /* 0x000fe20000000200 */
[----:B------:R-:W-:-:S02]  /*1cd0*/  IADD3 R233, R219, 0x1000, RZ ;  /* 0x00001000dbe97810 */ /* 0x000fc40007ffe0ff */
[----:B--2---:R-:W-:Y:S01]  /*1ce0*/  LOP3.LUT R6, R112, 0x6, RZ, 0xc0, !PT ;  /* 0x0000000670067812 */ /* 0x004fe200078ec0ff */
[----:B------:R-:W2:Y:S01]  /*1cf0*/  LDSM.16.M88.4 R40, [R219] ;  /* 0x00000000db28783b */ /* 0x000ea20000000200 */
        /* <DEDUP_REMOVED lines=16> */
[----:B-1----:R-:W-:Y:S01]  /*1e00*/  HMMA.16816.F32 R36, R8, R32, RZ ;  /* 0x000000200824723c */ /* 0x002fe200000018ff */
[----:B------:R-:W-:Y:S01]  /*1e10*/  LDSM.16.M88.4 R88, [R214+0x11000] ;  /* 0x01100000d658783b */ /* 0x000fe20000000200 */
[----:B------:R-:W-:-:S02]  /*1e20*/  IADD3 R2, R2, -UR22, R3 ;  /* 0x8000001602027c10 */ /* 0x000fc4000fffe003 */
[----:B------:R-:W-:Y:S01]  /*1e30*/  IADD3 R227, R219, 0x4000, RZ ;  /* 0x00004000dbe37810 */ /* 0x000fe20007ffe0ff */
[----:B------:R-:W-:Y:S01]  /*1e40*/  LDSM.16.M88.4 R92, [R214+0x11800] ;  /* 0x01180000d65c783b */ /* 0x000fe20000000200 */
[----:B------:R-:W-:Y:S01]  /*1e50*/  IADD3 R3, R2, c[0x0][0x2e8], RZ ;  /* 0x0000ba0002037a10 */ /* 0x000fe20007ffe0ff */
[----:B------:R-:W-:Y:S01]  /*1e60*/  IMAD R2, R5, 0x40, R6 ;  /* 0x0000004005027824 */ /* 0x000fe200078e0206 */
[----:B------:R-:W-:Y:S01]  /*1e70*/  HMMA.16816.F32 R44, R8, R34, RZ ;  /* 0x00000022082c723c */ /* 0x000fe200000018ff */
[----:B------:R-:W1:Y:S01]  /*1e80*/  LDSM.16.M88.4 R32, [R219+0x800] ;  /* 0x00080000db20783b */ /* 0x000e620000000200 */
[----:B------:R-:W-:Y:S02]  /*1e90*/  IADD3 R5, R3, 0x8, RZ ;  /* 0x0000000803057810 */ /* 0x000fe40007ffe0ff */
[----:B------:R-:W-:Y:S01]  /*1ea0*/  IADD3 R6, R2, 0x1, RZ ;  /* 0x0000000102067810 */ /* 0x000fe20007ffe0ff */
[----:B------:R-:W-:Y:S01]  /*1eb0*/  LDSM.16.M88.4 R84, [R213+0x800] ;  /* 0x00080000d554783b */ /* 0x000fe20000000200 */
[----:B------:R-:W-:-:S02]  /*1ec0*/  IADD3 R226, R219, 0x4800, RZ ;  /* 0x00004800dbe27810 */ /* 0x000fc40007ffe0ff */
[C---:B---3--:R-:W-:Y:S01]  /*1ed0*/  HMMA.16816.F32 R20, R8.reuse, R16, RZ ;  /* 0x000000100814723c */ /* 0x048fe200000018ff */
[----:B------:R-:W-:Y:S01]  /*1ee0*/  LDSM.16.M88.4 R96, [R213+0x1000] ;  /* 0x00100000d560783b */ /* 0x000fe20000000200 */
[C---:B------:R-:W-:Y:S02]  /*1ef0*/  IADD3 R225, R219.reuse, 0x5000, RZ ;  /* 0x00005000dbe17810 */ /* 0x040fe40007ffe0ff */
[C---:B------:R-:W-:Y:S01]  /*1f00*/  IADD3 R224, R219.reuse, 0x5800, RZ ;  /* 0x00005800dbe07810 */ /* 0x040fe20007ffe0ff */
[----:B------:R-:W-:Y:S01]  /*1f10*/  LDSM.16.M88.4 R104, [R213+0x1800] ;  /* 0x00180000d568783b */ /* 0x000fe20000000200 */
[C---:B------:R-:W-:Y:S02]  /*1f20*/  IADD3 R223, R219.reuse, 0x6000, RZ ;  /* 0x00006000dbdf7810 */ /* 0x040fe40007ffe0ff */
[----:B------:R-:W-:Y:S01]  /*1f30*/  HMMA.16816.F32 R16, R8, R18, RZ ;  /* 0x000000120810723c */ /* 0x000fe200000018ff */
[----:B------:R-:W-:Y:S01]  /*1f40*/  LDSM.16.M88.4 R100, [R208+0x13800] ;  /* 0x01380000d064783b */ /* 0x000fe20000000200 */
[----:B------:R-:W-:-:S02]  /*1f50*/  IADD3 R222, R219, 0x6800, RZ ;  /* 0x00006800dbde7810 */ /* 0x000fc40007ffe0ff */
[C---:B------:R-:W-:Y:S01]  /*1f60*/  IADD3 R221, R219.reuse, 0x7000, RZ ;  /* 0x00007000dbdd7810 */ /* 0x040fe20007ffe0ff */
[----:B------:R-:W-:Y:S01]  /*1f70*/  STL [R1+0x50], R115 ;  /* 0x0000507301007387 */ /* 0x000fe20000100800 */
[----:B------:R-:W-:Y:S02]  /*1f80*/  IADD3 R220, R219, 0x7800, RZ ;  /* 0x00007800dbdc7810 */ /* 0x000fe40007ffe0ff */
[C---:B----4-:R-:W-:Y:S01]  /*1f90*/  HMMA.16816.F32 R48, R8.reuse, R28, RZ ;  /* 0x0000001c0830723c */ /* 0x050fe200000018ff */
[----:B------:R-:W0:Y:S07]  /*1fa0*/  LDGDEPBAR ;  /* 0x00000000000079af */ /* 0x000e2e0000000000 */
[C---:B------:R-:W-:Y:S08]  /*1fb0*/  HMMA.16816.F32 R52, R8.reuse, R30, RZ ;  /* 0x0000001e0834723c */ /* 0x040ff000000018ff */
[C---:B-----5:R-:W-:Y:S08]  /*1fc0*/  HMMA.16816.F32 R64, R8.reuse, R24, RZ ;  /* 0x000000180840723c */ /* 0x060ff000000018ff */
[----:B------:R-:W-:Y:S01]  /*1fd0*/  HMMA.16816.F32 R72, R8, R26, RZ ;  /* 0x0000001a0848723c */ /* 0x000fe200000018ff */
[----:B------:R-:W3:Y:S07]  /*1fe0*/  LDSM.16.M88.4 R8, [R218] ;  /* 0x00000000da08783b */ /* 0x000eee0000000200 */
[C---:B--2---:R-:W-:Y:S01]  /*1ff0*/  HMMA.16816.F32 R60, R12.reuse, R40, R20 ;  /* 0x000000280c3c723c */ /* 0x044fe20000001814 */
        /* <DEDUP_REMOVED lines=9> */
[C---:B---3--:R-:W-:Y:S01]  /*2090*/  HMMA.16816.F32 R52, R8.reuse, R68, R60 ;  /* 0x000000440834723c */ /* 0x048fe2000000183c */
        /* <DEDUP_REMOVED lines=258> */
[----:B------:R-:W-:-:S03]  /*30c0*/  IMAD.U32 R5, RZ, RZ, UR11 ;  /* 0x0000000bff057e24 */ /* 0x000fc6000f8e00ff */
[----:B------:R-:W-:Y:S02]  /*30d0*/  USHF.R.S32.HI UR5, URZ, 0x1f, UR6 ;  /* 0x0000001f3f057899 */ /* 0x000fe40008011406 */
[----:B------:R-:W-:Y:S01]  /*30e0*/  UIMAD UR4, UR19, UR6, URZ ;  /* 0x00000006130472a4 */ /* 0x000fe2000f8e023f */
[----:B------:R-:W-:-:S03]  /*30f0*/  IMAD.U32 R8, RZ, RZ, UR6 ;  /* 0x00000006ff087e24 */ /* 0x000fc6000f8e00ff */
[----:B------:R-:W-:Y:S01]  /*3100*/  UIMAD UR4, UR5, UR20, UR4 ;  /* 0x00000014050472a4 */ /* 0x000fe2000f8e0204 */
[----:B------:R-:W-:-:S05]  /*3110*/  IMAD.WIDE.U32 R8, R8, UR20, R118 ;  /* 0x0000001408087c25 */ /* 0x000fca000f8e0076 */
[----:B------:R-:W-:Y:S01]  /*3120*/  IADD3 R3, R9, UR4, RZ ;  /* 0x0000000409037c10 */ /* 0x000fe2000fffe0ff */
[----:B------:R-:W-:Y:S01]  /*3130*/  IMAD.U32 R9, RZ, RZ, UR12 ;  /* 0x0000000cff097e24 */ /* 0x000fe2000f8e00ff */
        /* <DEDUP_REMOVED lines=16> */
.L_x_749:
[----:B----4-:R-:W-:Y:S01]  /*3240*/  FMNMX.FTZ R3, R18, R52, !PT ;  /* 0x0000003412037209 */ /* 0x010fe20007810000 */
[----:B------:R-:W-:Y:S01]  /*3250*/  IMAD.WIDE.U32 R178, R68, -0x326172a9, RZ ;  /* 0xcd9e8d5744b27825 */ /* 0x000fe200078e00ff */
[----:B------:R-:W-:Y:S01]  /*3260*/  USHF.L.U32 UR4, UR28, 0x1, URZ ;  /* 0x000000011c047899 */ /* 0x000fe2000800063f */
[----:B------:R-:W-:Y:S01]  /*3270*/  STL [R1+0x54], R16 ;  /* 0x0000541001007387 */ /* 0x000fe20000100800 */
        /* <DEDUP_REMOVED lines=18> */
[----:B------:R-:W-:Y:S01]  /*33a0*/  LEA R211, R0, R210, 0x1 ;  /* 0x000000d200d37211 */ /* 0x000fe200078e08ff */
        /* <DEDUP_REMOVED lines=41> */
[----:B------:R-:W-:-:S05]  /*3640*/  LOP3.LUT R8, R61, UR14, R150, 0x96, !PT ;  /* 0x0000000e3d087c12 */ /* 0x000fca000f8e9696 */
        /* <DEDUP_REMOVED lines=39> */
[C---:B------:R-:W-:Y:S02]  /*38c0*/  LOP3.LUT R8, R6.reuse, 0xffff, RZ, 0xc0, !PT ;  /* 0x0000ffff06087812 */ /* 0x040fe400078ec0ff */
[--C-:B------:R-:W-:Y:S02]  /*38d0*/  SHF.R.U32.HI R9, RZ, 0x10, R6.reuse ;  /* 0x00000010ff097819 */ /* 0x100fe40000011606 */
[----:B------:R-:W-:Y:S02]  /*38e0*/  LOP3.LUT R11, R6, 0xff, RZ, 0xc0, !PT ;  /* 0x000000ff060b7812 */ /* 0x000fe400078ec0ff */
[----:B------:R-:W-:Y:S02]  /*38f0*/  SHF.R.U32.HI R10, RZ, 0x18, R6 ;  /* 0x00000018ff0a7819 */ /* 0x000fe40000011606 */
[----:B------:R-:W-:Y:S01]  /*3900*/  LOP3.LUT R2, R7, UR16, R14, 0x96, !PT ;  /* 0x0000001007027c12 */ /* 0x000fe2000f8e960e */
[----:B-1----:R-:W-:Y:S01]  /*3910*/  FFMA.FTZ R5, R43, c[0x0][0x23c], -R13 ;  /* 0x00008f002b057a23 */ /* 0x002fe2000001080d */
[----:B------:R-:W-:Y:S01]  /*3920*/  SHF.R.U32.HI R6, RZ, 0x8, R8 ;  /* 0x00000008ff067819 */ /* 0x000fe20000011608 */
[----:B------:R-:W-:Y:S01]  /*3930*/  LDSM.16.MT88.4 R40, [R209+0x18000] ;  /* 0x01800000d128783b */ /* 0x000fe20000004200 */
[----:B------:R-:W-:Y:S01]  /*3940*/  LOP3.LUT R8, R9, 0xff, RZ, 0xc0, !PT ;  /* 0x000000ff09087812 */ /* 0x000fe200078ec0ff */
[----:B------:R1:W2:Y:S01]  /*3950*/  MUFU.EX2 R180, R5 ;  /* 0x0000000500b47308 */ /* 0x0002a20000000800 */
[----:B------:R-:W-:-:S02]  /*3960*/  LOP3.LUT R0, R2, 0xffff, RZ, 0xc0, !PT ;  /* 0x0000ffff02007812 */ /* 0x000fc400078ec0ff */
[----:B------:R-:W-:Y:S02]  /*3970*/  PRMT R7, R11, 0x5410, R6 ;  /* 0x000054100b077816 */ /* 0x000fe40000000006 */
[----:B------:R-:W-:Y:S02]  /*3980*/  SHF.R.U32.HI R4, RZ, 0x10, R2 ;  /* 0x00000010ff047819 */ /* 0x000fe40000011602 */
[----:B------:R-:W-:Y:S02]  /*3990*/  PRMT R8, R8, 0x5410, R10 ;  /* 0x0000541008087816 */ /* 0x000fe4000000000a */
[----:B------:R-:W-:Y:S02]  /*39a0*/  LOP3.LUT R10, R2, 0xff, RZ, 0xc0, !PT ;  /* 0x000000ff020a7812 */ /* 0x000fe400078ec0ff */
[----:B------:R-:W-:Y:S01]  /*39b0*/  SHF.R.U32.HI R6, RZ, 0x8, R0 ;  /* 0x00000008ff067819 */ /* 0x000fe20000011600 */
[--C-:B------:R-:W-:Y:S01]  /*39c0*/  HSET2.LE.AND R0, R7, R194.reuse, PT ;  /* 0x000000c207007233 */ /* 0x100fe20003803000 */
[----:B------:R-:W-:Y:S01]  /*39d0*/  SHF.R.U32.HI R9, RZ, 0x18, R2 ;  /* 0x00000018ff097819 */ /* 0x000fe20000011602 */
[----:B------:R-:W-:Y:S01]  /*39e0*/  HSET2.LE.AND R7, R8, R194, PT ;  /* 0x000000c208077233 */ /* 0x000fe20003803000 */
[----:B------:R-:W-:Y:S01]  /*39f0*/  PRMT R8, R10, 0x5410, R6 ;  /* 0x000054100a087816 */ /* 0x000fe20000000006 */
[----:B-1----:R-:W-:Y:S01]  /*3a00*/  FFMA.FTZ R5, R44, c[0x0][0x23c], -R12 ;  /* 0x00008f002c057a23 */ /* 0x002fe2000001080c */
[----:B--2---:R-:W-:-:S03]  /*3a10*/  F2FP.PACK_AB R2, R180, R183 ;  /* 0x000000b7b402723e */ /* 0x004fc600000000ff */
[----:B------:R1:W-:Y:S01]  /*3a20*/  MUFU.EX2 R192, R5 ;  /* 0x0000000500c07308 */ /* 0x0003e20000000800 */
[----:B------:R-:W-:Y:S01]  /*3a30*/  LOP3.LUT R6, R0, R2, RZ, 0xc0, !PT ;  /* 0x0000000200067212 */ /* 0x000fe200078ec0ff */
[----:B------:R-:W-:Y:S01]  /*3a40*/  HSET2.LE.AND R0, R8, R194, PT ;  /* 0x000000c208007233 */ /* 0x000fe20003803000 */
[----:B------:R-:W-:Y:S01]  /*3a50*/  F2FP.PACK_AB R2, R207, R206 ;  /* 0x000000cecf02723e */ /* 0x000fe200000000ff */
[--C-:B-1----:R-:W-:Y:S02]  /*3a60*/  FFMA.FTZ R5, R24, c[0x0][0x23c], -R12.reuse ;  /* 0x00008f0018057a23 */ /* 0x102fe4000001080c */
[----:B------:R-:W1:Y:S02]  /*3a70*/  LDSM.16.MT88.4 R24, [R211+0x1a000] ;  /* 0x01a00000d318783b */ /* 0x000e640000004200 */
[----:B------:R2:W-:Y:S02]  /*3a80*/  MUFU.EX2 R16, R5 ;  /* 0x0000000500107308 */ /* 0x0005e40000000800 */
[----:B--2---:R-:W-:-:S06]  /*3a90*/  FFMA.FTZ R5, R19, c[0x0][0x23c], -R12 ;  /* 0x00008f0013057a23 */ /* 0x004fcc000001080c */
[----:B------:R2:W-:Y:S02]  /*3aa0*/  MUFU.EX2 R184, R5 ;  /* 0x0000000500b87308 */ /* 0x0005e40000000800 */
[----:B--2---:R-:W-:Y:S02]  /*3ab0*/  FFMA.FTZ R5, R45, c[0x0][0x23c], -R12 ;  /* 0x00008f002d057a23 */ /* 0x004fe4000001080c */
[----:B------:R-:W-:Y:S04]  /*3ac0*/  LDSM.16.MT88.4 R44, [R211+0x18000] ;  /* 0x01800000d32c783b */ /* 0x000fe80000004200 */
[----:B------:R2:W3:Y:S02]  /*3ad0*/  MUFU.EX2 R19, R5 ;  /* 0x0000000500137308 */ /* 0x0004e40000000800 */
[----:B--2---:R-:W-:-:S02]  /*3ae0*/  LOP3.LUT R5, R4, 0xff, RZ, 0xc0, !PT ;  /* 0x000000ff04057812 */ /* 0x004fc400078ec0ff */
[----:B---3--:R-:W-:Y:S02]  /*3af0*/  F2FP.PACK_AB R8, R19, R184 ;  /* 0x000000b81308723e */ /* 0x008fe400000000ff */
[----:B------:R-:W-:Y:S02]  /*3b00*/  PRMT R5, R5, 0x5410, R9 ;  /* 0x0000541005057816 */ /* 0x000fe40000000009 */
[----:B------:R-:W-:-:S03]  /*3b10*/  F2FP.PACK_AB R4, R16, R192 ;  /* 0x000000c01004723e */ /* 0x000fc600000000ff */
[----:B------:R-:W-:Y:S01]  /*3b20*/  HSET2.LE.AND R5, R5, R194, PT ;  /* 0x000000c205057233 */ /* 0x000fe20003803000 */
[----:B------:R-:W-:Y:S02]  /*3b30*/  LOP3.LUT R7, R7, R4, RZ, 0xc0, !PT ;  /* 0x0000000407077212 */ /* 0x000fe400078ec0ff */
[----:B------:R-:W-:Y:S01]  /*3b40*/  LOP3.LUT R4, R0, R2, RZ, 0xc0, !PT ;  /* 0x0000000200047212 */ /* 0x000fe200078ec0ff */
[--C-:B------:R-:W-:Y:S01]  /*3b50*/  FFMA.FTZ R0, R112, c[0x0][0x23c], -R13.reuse ;  /* 0x00008f0070007a23 */ /* 0x100fe2000001080d */
[----:B------:R-:W-:Y:S01]  /*3b60*/  LOP3.LUT R5, R5, R8, RZ, 0xc0, !PT ;  /* 0x0000000805057212 */ /* 0x000fe200078ec0ff */
[----:B------:R-:W-:Y:S01]  /*3b70*/  FFMA.FTZ R2, R113, c[0x0][0x23c], -R13 ;  /* 0x00008f0071027a23 */ /* 0x000fe2000001080d */
[----:B------:R-:W2:Y:S01]  /*3b80*/  LDSM.16.MT88.4 R8, [R210+0x1c000] ;  /* 0x01c00000d208783b */ /* 0x000ea20000004200 */
[----:B------:R3:W-:Y:S04]  /*3b90*/  MUFU.EX2 R195, R0 ;  /* 0x0000000000c37308 */ /* 0x0007e80000000800 */
[C---:B-1----:R-:W-:Y:S04]  /*3ba0*/  HMMA.16816.F32 R92, R4.reuse, R24, RZ ;  /* 0x00000018045c723c */ /* 0x042fe800000018ff */
[----:B------:R1:W4:Y:S04]  /*3bb0*/  MUFU.EX2 R186, R2 ;  /* 0x0000000200ba7308 */ /* 0x0003280000000800 */
[----:B------:R-:W-:Y:S01]  /*3bc0*/  HMMA.16816.F32 R80, R4, R26, RZ ;  /* 0x0000001a0450723c */ /* 0x000fe200000018ff */
[----:B------:R-:W1:Y:S01]  /*3bd0*/  LDSM.16.MT88.4 R24, [R211+0x1e000] ;  /* 0x01e00000d318783b */ /* 0x000e620000004200 */
[----:B---3--:R-:W-:-:S06]  /*3be0*/  LOP3.LUT R0, R15, UR7, R156, 0x96, !PT ;  /* 0x000000070f007c12 */ /* 0x008fcc000f8e969c */
[C---:B------:R-:W-:Y:S08]  /*3bf0*/  HMMA.16816.F32 R64, R4.reuse, R36, RZ ;  /* 0x000000240440723c */ /* 0x040ff000000018ff */
[C---:B------:R-:W-:Y:S08]  /*3c00*/  HMMA.16816.F32 R124, R4.reuse, R38, RZ ;  /* 0x00000026047c723c */ /* 0x040ff000000018ff */
[C---:B------:R-:W-:Y:S08]  /*3c10*/  HMMA.16816.F32 R96, R4.reuse, R56, RZ ;  /* 0x000000380460723c */ /* 0x040ff000000018ff */
[C---:B--2---:R-:W-:Y:S07]  /*3c20*/  HMMA.16816.F32 R36, R4.reuse, R8, RZ ;  /* 0x000000080424723c */ /* 0x044fee00000018ff */
[----:B------:R-:W-:Y:S01]  /*3c30*/  IMAD.WIDE.U32 R8, R0, -0x2daee0ad, RZ ;  /* 0xd2511f5300087825 */ /* 0x000fe200078e00ff */
[C---:B------:R-:W-:Y:S03]  /*3c40*/  HMMA.16816.F32 R84, R4.reuse, R58, RZ ;  /* 0x0000003a0454723c */ /* 0x040fe600000018ff */
[----:B------:R-:W-:Y:S01]  /*3c50*/  FFMA.FTZ R0, R63, c[0x0][0x23c], -R13 ;  /* 0x00008f003f007a23 */ /* 0x000fe2000001080d */
[----:B-1----:R-:W-:Y:S01]  /*3c60*/  SHF.R.U32.HI R2, RZ, 0x10, R8 ;  /* 0x00000010ff027819 */ /* 0x002fe20000011608 */
[----:B------:R-:W-:Y:S01]  /*3c70*/  IMAD.MOV.U32 R63, RZ, RZ, R180 ;  /* 0x000000ffff3f7224 */ /* 0x000fe200078e00b4 */
[----:B------:R-:W-:Y:S01]  /*3c80*/  LOP3.LUT R14, R8, 0xff, RZ, 0xc0, !PT ;  /* 0x000000ff080e7812 */ /* 0x000fe200078ec0ff */
[----:B------:R1:W-:Y:S01]  /*3c90*/  MUFU.EX2 R185, R0 ;  /* 0x0000000000b97308 */ /* 0x0003e20000000800 */
[----:B------:R-:W-:Y:S01]  /*3ca0*/  HMMA.16816.F32 R56, R4, R20, RZ ;  /* 0x000000140438723c */ /* 0x000fe200000018ff */
[----:B------:R-:W-:-:S07]  /*3cb0*/  LOP3.LUT R2, R2, 0xff, RZ, 0xc0, !PT ;  /* 0x000000ff02027812 */ /* 0x000fce00078ec0ff */
[----:B------:R-:W-:Y:S01]  /*3cc0*/  HMMA.16816.F32 R76, R4, R22, RZ ;  /* 0x00000016044c723c */ /* 0x000fe200000018ff */
[----:B------:R-:W2:Y:S01]  /*3cd0*/  LDSM.16.MT88.4 R20, [R212+0x1e000] ;  /* 0x01e00000d414783b */ /* 0x000ea20000004200 */
[----:B-1----:R-:W-:-:S06]  /*3ce0*/  LOP3.LUT R0, R8, 0xffff, RZ, 0xc0, !PT ;  /* 0x0000ffff08007812 */ /* 0x002fcc00078ec0ff */
[C---:B------:R-:W-:Y:S07]  /*3cf0*/  HMMA.16816.F32 R72, R4.reuse, R10, RZ ;  /* 0x0000000a0448723c */ /* 0x040fee00000018ff */
[----:B------:R-:W-:Y:S01]  /*3d00*/  FFMA.FTZ R10, R62, c[0x0][0x23c], -R13 ;  /* 0x00008f003e0a7a23 */ /* 0x000fe2000001080d */
[----:B------:R-:W-:Y:S01]  /*3d10*/  HMMA.16816.F32 R140, R4, R40, RZ ;  /* 0x00000028048c723c */ /* 0x000fe200000018ff */
[----:B------:R-:W-:Y:S01]  /*3d20*/  SHF.R.U32.HI R11, RZ, 0x18, R8 ;  /* 0x00000018ff0b7819 */ /* 0x000fe20000011608 */
[----:B------:R-:W-:Y:S01]  /*3d30*/  FFMA.FTZ R8, R132, c[0x0][0x23c], -R12 ;  /* 0x00008f0084087a23 */ /* 0x000fe2000001080c */
[----:B------:R1:W3:Y:S01]  /*3d40*/  MUFU.EX2 R181, R10 ;  /* 0x0000000a00b57308 */ /* 0x0002e20000000800 */
[----:B------:R-:W-:-:S02]  /*3d50*/  MOV R62, R184 ;  /* 0x000000b8003e7202 */ /* 0x000fc40000000f00 */
[----:B------:R-:W-:Y:S02]  /*3d60*/  PRMT R18, R2, 0x5410, R11 ;  /* 0x0000541002127816 */ /* 0x000fe4000000000b */
[C---:B------:R-:W-:Y:S01]  /*3d70*/  HMMA.16816.F32 R128, R4.reuse, R42, RZ ;  /* 0x0000002a0480723c */ /* 0x040fe200000018ff */
[----:B------:R-:W2:Y:S02]  /*3d80*/  LDSM.16.MT88.4 R40, [R212+0x1c000] ;  /* 0x01c00000d428783b */ /* 0x000ea40000004200 */
[----:B------:R3:W-:Y:S05]  /*3d90*/  MUFU.EX2 R204, R8 ;  /* 0x0000000800cc7308 */ /* 0x0007ea0000000800 */
[----:B------:R-:W-:Y:S01]  /*3da0*/  HMMA.16816.F32 R116, R4, R48, RZ ;  /* 0x000000300474723c */ /* 0x000fe200000018ff */
[----:B-1----:R-:W-:-:S02]  /*3db0*/  SHF.R.U32.HI R10, RZ, 0x8, R0 ;  /* 0x00000008ff0a7819 */ /* 0x002fc40000011600 */
[----:B------:R-:W-:Y:S01]  /*3dc0*/  LOP3.LUT R0, R9, UR17, R134, 0x96, !PT ;  /* 0x0000001109007c12 */ /* 0x000fe2000f8e9686 */
[----:B------:R-:W-:Y:S01]  /*3dd0*/  FFMA.FTZ R9, R115, c[0x0][0x23c], -R12 ;  /* 0x00008f0073097a23 */ /* 0x000fe2000001080c */
[----:B------:R-:W-:-:S03]  /*3de0*/  PRMT R15, R14, 0x5410, R10 ;  /* 0x000054100e0f7816 */ /* 0x000fc6000000000a */
[C---:B------:R-:W-:Y:S01]  /*3df0*/  HMMA.16816.F32 R104, R4.reuse, R50, RZ ;  /* 0x000000320468723c */ /* 0x040fe200000018ff */
[----:B------:R-:W1:Y:S01]  /*3e00*/  LDSM.16.MT88.4 R48, [R211+0x1c000] ;  /* 0x01c00000d330783b */ /* 0x000e620000004200 */
[----:B------:R4:W-:Y:S01]  /*3e10*/  MUFU.EX2 R182, R9 ;  /* 0x0000000900b67308 */ /* 0x0009e20000000800 */
[C---:B------:R-:W-:Y:S02]  /*3e20*/  LOP3.LUT R2, R0.reuse, 0xffff, RZ, 0xc0, !PT ;  /* 0x0000ffff00027812 */ /* 0x040fe400078ec0ff */
[----:B------:R-:W-:Y:S02]  /*3e30*/  LOP3.LUT R14, R0, 0xff, RZ, 0xc0, !PT ;  /* 0x000000ff000e7812 */ /* 0x000fe400078ec0ff */
[--C-:B---3--:R-:W-:Y:S01]  /*3e40*/  SHF.R.U32.HI R8, RZ, 0x10, R0.reuse ;  /* 0x00000010ff087819 */ /* 0x108fe20000011600 */
[----:B------:R-:W-:Y:S01]  /*3e50*/  HMMA.16816.F32 R136, R4, R32, RZ ;  /* 0x000000200488723c */ /* 0x000fe200000018ff */
[----:B------:R-:W-:Y:S01]  /*3e60*/  SHF.R.U32.HI R11, RZ, 0x18, R0 ;  /* 0x00000018ff0b7819 */ /* 0x000fe20000011600 */
[----:B------:R-:W-:Y:S01]  /*3e70*/  HSET2.LE.AND R0, R15, R194, PT ;  /* 0x000000c20f007233 */ /* 0x000fe20003803000 */
[----:B------:R-:W-:Y:S01]  /*3e80*/  SHF.R.U32.HI R10, RZ, 0x8, R2 ;  /* 0x00000008ff0a7819 */ /* 0x000fe20000011602 */
[----:B----4-:R-:W-:Y:S01]  /*3e90*/  IMAD.MOV.U32 R15, RZ, RZ, R186 ;  /* 0x000000ffff0f7224 */ /* 0x010fe200078e00ba */
[----:B------:R-:W-:-:S02]  /*3ea0*/  F2FP.PACK_AB R2, R181, R185 ;  /* 0x000000b9b502723e */ /* 0x000fc400000000ff */
[----:B------:R-:W-:Y:S01]  /*3eb0*/  PRMT R14, R14, 0x5410, R10 ;  /* 0x000054100e0e7816 */ /* 0x000fe2000000000a */
[C---:B------:R-:W-:Y:S01]  /*3ec0*/  HMMA.16816.F32 R120, R4.reuse, R34, RZ ;  /* 0x000000220478723c */ /* 0x040fe200000018ff */
[----:B------:R-:W3:Y:S01]  /*3ed0*/  LDSM.16.MT88.4 R32, [R210+0x1e000] ;  /* 0x01e00000d220783b */ /* 0x000ee20000004200 */
[--C-:B------:R-:W-:Y:S01]  /*3ee0*/  FFMA.FTZ R9, R114, c[0x0][0x23c], -R12.reuse ;  /* 0x00008f0072097a23 */ /* 0x100fe2000001080c */
[----:B------:R-:W-:Y:S01]  /*3ef0*/  LOP3.LUT R10, R0, R2, RZ, 0xc0, !PT ;  /* 0x00000002000a7212 */ /* 0x000fe200078ec0ff */
[----:B------:R-:W-:Y:S01]  /*3f00*/  FFMA.FTZ R2, R133, c[0x0][0x23c], -R12 ;  /* 0x00008f0085027a23 */ /* 0x000fe2000001080c */
[----:B------:R-:W-:Y:S01]  /*3f10*/  LOP3.LUT R8, R8, 0xff, RZ, 0xc0, !PT ;  /* 0x000000ff08087812 */ /* 0x000fe200078ec0ff */
[----:B------:R4:W1:Y:S01]  /*3f20*/  MUFU.EX2 R250, R9 ;  /* 0x0000000900fa7308 */ /* 0x0008620000000800 */
[----:B------:R-:W-:Y:S01]  /*3f30*/  HSET2.LE.AND R0, R18, R194, PT ;  /* 0x000000c212007233 */ /* 0x000fe20003803000 */
[----:B------:R-:W-:Y:S01]  /*3f40*/  HMMA.16816.F32 R172, R4, R24, RZ ;  /* 0x0000001804ac723c */ /* 0x000fe200000018ff */
[----:B------:R-:W-:-:S05]  /*3f50*/  IMAD.MOV.U32 R18, RZ, RZ, R185 ;  /* 0x000000ffff127224 */ /* 0x000fca00078e00b9 */
[----:B------:R1:W1:Y:S02]  /*3f60*/  MUFU.EX2 R251, R2 ;  /* 0x0000000200fb7308 */ /* 0x0002640000000800 */
[----:B------:R-:W-:Y:S01]  /*3f70*/  HMMA.16816.F32 R112, R4, R26, RZ ;  /* 0x0000001a0470723c */ /* 0x000fe200000018ff */
[----:B------:R-:W3:Y:S01]  /*3f80*/  LDSM.16.MT88.4 R24, [R210+0x18800] ;  /* 0x01880000d218783b */ /* 0x000ee20000004200 */
[----:B----4-:R-:W-:-:S06]  /*3f90*/  PRMT R9, R8, 0x5410, R11 ;  /* 0x0000541008097816 */ /* 0x010fcc000000000b */
[----:B--2---:R-:W-:Y:S01]  /*3fa0*/  HMMA.16816.F32 R168, R4, R20, RZ ;  /* 0x0000001404a8723c */ /* 0x004fe200000018ff */
[----:B-1----:R-:W-:-:S07]  /*3fb0*/  F2FP.PACK_AB R2, R250, R182 ;  /* 0x000000b6fa02723e */ /* 0x002fce00000000ff */
[C---:B------:R-:W-:Y:S01]  /*3fc0*/  HMMA.16816.F32 R164, R4.reuse, R22, RZ ;  /* 0x0000001604a4723c */ /* 0x040fe200000018ff */
[----:B------:R-:W1:Y:S01]  /*3fd0*/  LDSM.16.MT88.4 R20, [R212+0x18800] ;  /* 0x01880000d414783b */ /* 0x000e620000004200 */
[----:B------:R-:W-:Y:S01]  /*3fe0*/  LOP3.LUT R11, R0, R2, RZ, 0xc0, !PT ;  /* 0x00000002000b7212 */ /* 0x000fe200078ec0ff */
[--C-:B------:R-:W-:Y:S01]  /*3ff0*/  HSET2.LE.AND R0, R14, R194.reuse, PT ;  /* 0x000000c20e007233 */ /* 0x100fe20003803000 */
[----:B------:R-:W-:Y:S01]  /*4000*/  F2FP.PACK_AB R2, R15, R195 ;  /* 0x000000c30f02723e */ /* 0x000fe200000000ff */
[----:B------:R-:W-:Y:S02]  /*4010*/  IMAD.MOV.U32 R14, RZ, RZ, R18 ;  /* 0x000000ffff0e7224 */ /* 0x000fe400078e0012 */
[----:B------:R-:W-:Y:S01]  /*4020*/  IMAD.MOV.U32 R18, RZ, RZ, R183 ;  /* 0x000000ffff127224 */ /* 0x000fe200078e00b7 */
[----:B------:R-:W-:Y:S01]  /*4030*/  LOP3.LUT R8, R0, R2, RZ, 0xc0, !PT ;  /* 0x0000000200087212 */ /* 0x000fe200078ec0ff */
[----:B------:R-:W-:Y:S01]  /*4040*/  HSET2.LE.AND R0, R9, R194, PT ;  /* 0x000000c209007233 */ /* 0x000fe20003803000 */
[----:B------:R-:W-:Y:S01]  /*4050*/  HMMA.16816.F32 R68, R4, R44, RZ ;  /* 0x0000002c0444723c */ /* 0x000fe200000018ff */
[----:B------:R-:W-:-:S04]  /*4060*/  F2FP.PACK_AB R2, R251, R204 ;  /* 0x000000ccfb02723e */ /* 0x000fc800000000ff */
[----:B------:R-:W-:-:S03]  /*4070*/  LOP3.LUT R9, R0, R2, RZ, 0xc0, !PT ;  /* 0x0000000200097212 */ /* 0x000fc600078ec0ff */
[C---:B------:R-:W-:Y:S08]  /*4080*/  HMMA.16816.F32 R108, R4.reuse, R28, RZ ;  /* 0x0000001c046c723c */ /* 0x040ff000000018ff */
[C---:B------:R-:W-:Y:S01]  /*4090*/  HMMA.16816.F32 R100, R4.reuse, R30, RZ ;  /* 0x0000001e0464723c */ /* 0x040fe200000018ff */
[----:B------:R-:W2:Y:S07]  /*40a0*/  LDSM.16.MT88.4 R28, [R209+0x18800] ;  /* 0x01880000d11c783b */ /* 0x000eae0000004200 */
[C---:B------:R-:W-:Y:S08]  /*40b0*/  HMMA.16816.F32 R88, R4.reuse, R40, RZ ;  /* 0x000000280458723c */ /* 0x040ff000000018ff */
[C---:B------:R-:W-:Y:S08]  /*40c0*/  HMMA.16816.F32 R144, R4.reuse, R48, RZ ;  /* 0x000000300490723c */ /* 0x040ff000000018ff */
[C---:B------:R-:W-:Y:S08]  /*40d0*/  HMMA.16816.F32 R152, R4.reuse, R52, RZ ;  /* 0x000000340498723c */ /* 0x040ff000000018ff */
[C---:B------:R-:W-:Y:S08]  /*40e0*/  HMMA.16816.F32 R44, R4.reuse, R46, RZ ;  /* 0x0000002e042c723c */ /* 0x040ff000000018ff */
[C---:B------:R-:W-:Y:S08]  /*40f0*/  HMMA.16816.F32 R40, R4.reuse, R42, RZ ;  /* 0x0000002a0428723c */ /* 0x040ff000000018ff */
[C---:B------:R-:W-:Y:S08]  /*4100*/  HMMA.16816.F32 R48, R4.reuse, R50, RZ ;  /* 0x000000320430723c */ /* 0x040ff000000018ff */
[C---:B------:R-:W-:Y:S08]  /*4110*/  HMMA.16816.F32 R52, R4.reuse, R54, RZ ;  /* 0x000000360434723c */ /* 0x040ff000000018ff */
[C---:B---3--:R-:W-:Y:S08]  /*4120*/  HMMA.16816.F32 R156, R4.reuse, R32, RZ ;  /* 0x00000020049c723c */ /* 0x048ff000000018ff */
[----:B------:R-:W-:Y:S01]  /*4130*/  HMMA.16816.F32 R160, R4, R34, RZ ;  /* 0x0000002204a0723c */ /* 0x000fe200000018ff */
[----:B------:R-:W3:Y:S04]  /*4140*/  LDSM.16.MT88.4 R4, [R211+0x18800] ;  /* 0x01880000d304783b */ /* 0x000ee80000004200 */
[----:B------:R-:W-:Y:S03]  /*4150*/  LDSM.16.MT88.4 R32, [R209+0x1a800] ;  /* 0x01a80000d120783b */ /* 0x000fe60000004200 */
[C---:B------:R-:W-:Y:S08]  /*4160*/  HMMA.16816.F32 R240, R8.reuse, R24, R116 ;  /* 0x0000001808f0723c */ /* 0x040ff00000001874 */
[C---:B------:R-:W-:Y:S01]  /*4170*/  HMMA.16816.F32 R236, R8.reuse, R26, R104 ;  /* 0x0000001a08ec723c */ /* 0x040fe20000001868 */
[----:B------:R-:W4:Y:S07]  /*4180*/  LDSM.16.MT88.4 R24, [R210+0x1a800] ;  /* 0x01a80000d218783b */ /* 0x000f2e0000004200 */
[C---:B-1----:R-:W-:Y:S08]  /*4190*/  HMMA.16816.F32 R196, R8.reuse, R20, R96 ;  /* 0x0000001408c4723c */ /* 0x042ff00000001860 */
[C---:B------:R-:W-:Y:S01]  /*41a0*/  HMMA.16816.F32 R184, R8.reuse, R22, R84 ;  /* 0x0000001608b8723c */ /* 0x040fe20000001854 */
[----:B------:R-:W1:Y:S06]  /*41b0*/  LDSM.16.MT88.4 R20, [R212+0x1a800] ;  /* 0x01a80000d414783b */ /* 0x000e6c0000004200 */
[----:B------:R-:W-:Y:S01]  /*41c0*/  MOV R87, R251 ;  /* 0x000000fb00577202 */ /* 0x000fe20000000f00 */
[----:B--2---:R-:W-:Y:S01]  /*41d0*/  HMMA.16816.F32 R132, R8, R28, R140 ;  /* 0x0000001c0884723c */ /* 0x004fe2000000188c */
[----:B------:R-:W-:Y:S01]  /*41e0*/  IMAD.MOV.U32 R86, RZ, RZ, R250 ;  /* 0x000000ffff567224 */ /* 0x000fe200078e00fa */
[----:B------:R-:W-:Y:S01]  /*41f0*/  MOV R84, R248 ;  /* 0x000000f800547202 */ /* 0x000fe20000000f00 */
[----:B------:R-:W-:-:S05]  /*4200*/  IMAD.MOV.U32 R85, RZ, RZ, R249 ;  /* 0x000000ffff557224 */ /* 0x000fca00078e00f9 */
[C---:B---3--:R-:W-:Y:S08]  /*4210*/  HMMA.16816.F32 R140, R8.reuse, R4, R68 ;  /* 0x00000004088c723c */ /* 0x048ff00000001844 */
[C---:B------:R-:W-:Y:S01]  /*4220*/  HMMA.16816.F32 R116, R8.reuse, R6, R44 ;  /* 0x000000060874723c */ /* 0x040fe2000000182c */
[----:B------:R-:W2:Y:S06]  /*4230*/  LDSM.16.MT88.4 R4, [R211+0x1a800] ;  /* 0x01a80000d304783b */ /* 0x000eac0000004200 */
[----:B------:R-:W-:Y:S01]  /*4240*/  IMAD.MOV.U32 R47, RZ, RZ, R207 ;  /* 0x000000ffff2f7224 */ /* 0x000fe200078e00cf */
[----:B------:R-:W-:Y:S01]  /*4250*/  HMMA.16816.F32 R28, R8, R30, R128 ;  /* 0x0000001e081c723c */ /* 0x000fe20000001880 */
[----:B------:R-:W-:Y:S01]  /*4260*/  IMAD.MOV.U32 R46, RZ, RZ, R206 ;  /* 0x000000ffff2e7224 */ /* 0x000fe200078e00ce */
[----:B------:R-:W-:Y:S01]  /*4270*/  MOV R45, R205 ;  /* 0x000000cd002d7202 */ /* 0x000fe20000000f00 */
[----:B------:R-:W-:Y:S01]  /*4280*/  IMAD.MOV.U32 R44, RZ, RZ, R204 ;  /* 0x000000ffff2c7224 */ /* 0x000fe200078e00cc */
[----:B------:R-:W-:Y:S01]  /*4290*/  MOV R189, R135 ;  /* 0x0000008700bd7202 */ /* 0x000fe20000000f00 */
[----:B------:R-:W-:-:S02]  /*42a0*/  IMAD.MOV.U32 R180, RZ, RZ, R132 ;  /* 0x000000ffffb47224 */ /* 0x000fc400078e0084 */
[----:B------:R-:W-:Y:S01]  /*42b0*/  IMAD.MOV.U32 R188, RZ, RZ, R133 ;  /* 0x000000ffffbc7224 */ /* 0x000fe200078e0085 */
[----:B----4-:R-:W-:Y:S01]  /*42c0*/  HMMA.16816.F32 R136, R8, R24, R136 ;  /* 0x000000180888723c */ /* 0x010fe20000001888 */
[----:B------:R-:W-:-:S07]  /*42d0*/  IMAD.MOV.U32 R2, RZ, RZ, R134 ;  /* 0x000000ffff027224 */ /* 0x000fce00078e0086 */
[C---:B-1----:R-:W-:Y:S07]  /*42e0*/  HMMA.16816.F32 R204, R8.reuse, R22, R100 ;  /* 0x0000001608cc723c */ /* 0x042fee0000001864 */
[----:B------:R-:W-:Y:S01]  /*42f0*/  IMAD.MOV.U32 R101, RZ, RZ, R180 ;  /* 0x000000ffff657224 */ /* 0x000fe200078e00b4 */
[----:B------:R-:W-:Y:S01]  /*4300*/  MOV R130, R28 ;  /* 0x0000001c00827202 */ /* 0x000fe20000000f00 */
[----:B------:R-:W-:Y:S01]  /*4310*/  IMAD.MOV.U32 R129, RZ, RZ, R29 ;  /* 0x000000ffff817224 */ /* 0x000fe200078e001d */
[----:B------:R-:W-:Y:S01]  /*4320*/  MOV R0, R31 ;  /* 0x0000001f00007202 */ /* 0x000fe20000000f00 */
[----:B------:R-:W-:Y:S01]  /*4330*/  IMAD.MOV.U32 R128, RZ, RZ, R30 ;  /* 0x000000ffff807224 */ /* 0x000fe200078e001e */
[C---:B------:R-:W-:Y:S01]  /*4340*/  HMMA.16816.F32 R248, R8.reuse, R26, R120 ;  /* 0x0000001a08f8723c */ /* 0x040fe20000001878 */
[----:B------:R-:W1:Y:S01]  /*4350*/  LDSM.16.MT88.4 R28, [R209+0x1c800] ;  /* 0x01c80000d11c783b */ /* 0x000e620000004200 */
[----:B------:R-:W-:Y:S01]  /*4360*/  MOV R100, R130 ;  /* 0x0000008200647202 */ /* 0x000fe20000000f00 */
[----:B------:R-:W-:Y:S01]  /*4370*/  IMAD.MOV.U32 R103, RZ, RZ, R128 ;  /* 0x000000ffff677224 */ /* 0x000fe200078e0080 */
[----:B------:R-:W-:Y:S01]  /*4380*/  MOV R69, R138 ;  /* 0x0000008a00457202 */ /* 0x000fe20000000f00 */
[----:B------:R-:W-:Y:S01]  /*4390*/  IMAD.MOV.U32 R71, RZ, RZ, R136 ;  /* 0x000000ffff477224 */ /* 0x000fe200078e0088 */
[----:B------:R-:W-:Y:S01]  /*43a0*/  LDSM.16.MT88.4 R24, [R209+0x1e800] ;  /* 0x01e80000d118783b */ /* 0x000fe20000004200 */
[----:B------:R-:W-:Y:S01]  /*43b0*/  IMAD.MOV.U32 R70, RZ, RZ, R137 ;  /* 0x000000ffff467224 */ /* 0x000fe200078e0089 */
[----:B------:R-:W-:Y:S01]  /*43c0*/  HMMA.16816.F32 R132, R8, R32, R64 ;  /* 0x000000200884723c */ /* 0x000fe20000001840 */
[----:B------:R-:W-:Y:S01]  /*43d0*/  IMAD.MOV.U32 R68, RZ, RZ, R139 ;  /* 0x000000ffff447224 */ /* 0x000fe200078e008b */
[----:B------:R-:W-:Y:S01]  /*43e0*/  MOV R123, R191 ;  /* 0x000000bf007b7202 */ /* 0x000fe20000000f00 */
[----:B------:R-:W-:-:S02]  /*43f0*/  IMAD.MOV.U32 R120, RZ, RZ, R195 ;  /* 0x000000ffff787224 */ /* 0x000fc400078e00c3 */
[----:B------:R-:W-:Y:S02]  /*4400*/  IMAD.MOV.U32 R121, RZ, RZ, R193 ;  /* 0x000000ffff797224 */ /* 0x000fe400078e00c1 */
[----:B------:R-:W-:Y:S01]  /*4410*/  IMAD.MOV.U32 R122, RZ, RZ, R192 ;  /* 0x000000ffff7a7224 */ /* 0x000fe200078e00c0 */
[----:B------:R-:W-:Y:S01]  /*4420*/  HMMA.16816.F32 R136, R8, R20, R108 ;  /* 0x000000140888723c */ /* 0x000fe2000000186c */
[----:B------:R-:W3:Y:S01]  /*4430*/  LDSM.16.MT88.4 R20, [R212+0x1c800] ;  /* 0x01c80000d414783b */ /* 0x000ee20000004200 */
[----:B------:R-:W-:-:S05]  /*4440*/  IMAD.MOV.U32 R102, RZ, RZ, R129 ;  /* 0x000000ffff667224 */ /* 0x000fca00078e0081 */
[----:B------:R-:W-:Y:S01]  /*4450*/  MOV R111, R194 ;  /* 0x000000c2006f7202 */ /* 0x000fe20000000f00 */
[----:B------:R-:W-:Y:S01]  /*4460*/  IMAD.MOV.U32 R108, RZ, RZ, R181 ;  /* 0x000000ffff6c7224 */ /* 0x000fe200078e00b5 */
[----:B------:R-:W-:Y:S01]  /*4470*/  MOV R109, R182 ;  /* 0x000000b6006d7202 */ /* 0x000fe20000000f00 */
[----:B--2---:R-:W-:Y:S01]  /*4480*/  HMMA.16816.F32 R192, R8, R4, R92 ;  /* 0x0000000408c0723c */ /* 0x004fe2000000185c */
[----:B------:R-:W-:-:S07]  /*4490*/  IMAD.MOV.U32 R110, RZ, RZ, R190 ;  /* 0x000000ffff6e7224 */ /* 0x000fce00078e00be */
[C---:B------:R-:W-:Y:S01]  /*44a0*/  HMMA.16816.F32 R180, R8.reuse, R6, R80 ;  /* 0x0000000608b4723c */ /* 0x040fe20000001850 */
[----:B------:R-:W2:Y:S06]  /*44b0*/  LDSM.16.MT88.4 R4, [R211+0x1c800] ;  /* 0x01c80000d304783b */ /* 0x000eac0000004200 */
[----:B------:R-:W-:Y:S01]  /*44c0*/  MOV R80, R189 ;  /* 0x000000bd00507202 */ /* 0x000fe20000000f00 */
[----:B------:R-:W-:Y:S01]  /*44d0*/  HMMA.16816.F32 R124, R8, R34, R124 ;  /* 0x00000022087c723c */ /* 0x000fe2000000187c */
[----:B------:R-:W4:Y:S01]  /*44e0*/  LDSM.16.MT88.4 R32, [R210+0x1c800] ;  /* 0x01c80000d220783b */ /* 0x000f220000004200 */
[----:B------:R-:W-:Y:S01]  /*44f0*/  IMAD.MOV.U32 R81, RZ, RZ, R188 ;  /* 0x000000ffff517224 */ /* 0x000fe200078e00bc */
[----:B------:R-:W-:Y:S01]  /*4500*/  MOV R83, R0 ;  /* 0x0000000000537202 */ /* 0x000fe20000000f00 */
[----:B------:R-:W-:-:S02]  /*4510*/  IMAD.U32 R0, RZ, RZ, UR4 ;  /* 0x00000004ff007e24 */ /* 0x000fc4000f8e00ff */
[----:B------:R-:W-:Y:S02]  /*4520*/  IMAD.MOV.U32 R82, RZ, RZ, R2 ;  /* 0x000000ffff527224 */ /* 0x000fe400078e0002 */
[----:B-1----:R-:W-:Y:S01]  /*4530*/  HMMA.16816.F32 R188, R8, R28, R56 ;  /* 0x0000001c08bc723c */ /* 0x002fe20000001838 */
[----:B------:R-:W-:-:S06]  /*4540*/  LOP3.LUT R0, R151, UR27, R0, 0x96, !PT ;  /* 0x0000001b97007c12 */ /* 0x000fcc000f8e9600 */
[----:B------:R-:W-:Y:S01]  /*4550*/  IMAD.MOV.U32 R56, RZ, RZ, R178 ;  /* 0x000000ffff387224 */ /* 0x000fe200078e00b2 */
[----:B------:R-:W-:Y:S01]  /*4560*/  MOV R58, R176 ;  /* 0x000000b0003a7202 */ /* 0x000fe20000000f00 */
[----:B------:R-:W-:Y:S01]  /*4570*/  IMAD.MOV.U32 R57, RZ, RZ, R179 ;  /* 0x000000ffff397224 */ /* 0x000fe200078e00b3 */
[C---:B---3--:R-:W-:Y:S01]  /*4580*/  HMMA.16816.F32 R96, R8.reuse, R20, R88 ;  /* 0x000000140860723c */ /* 0x048fe20000001858 */
[----:B------:R-:W-:Y:S02]  /*4590*/  IMAD.MOV.U32 R59, RZ, RZ, R177 ;  /* 0x000000ffff3b7224 */ /* 0x000fe400078e00b1 */
[----:B------:R-:W-:Y:S02]  /*45a0*/  IMAD.MOV.U32 R57, RZ, RZ, R82 ;  /* 0x000000ffff397224 */ /* 0x000fe400078e0052 */
[----:B------:R-:W-:Y:S01]  /*45b0*/  IMAD.MOV.U32 R82, RZ, RZ, R109 ;  /* 0x000000ffff527224 */ /* 0x000fe200078e006d */
[----:B------:R-:W-:Y:S02]  /*45c0*/  MOV R109, R46 ;  /* 0x0000002e006d7202 */ /* 0x000fe40000000f00 */
[C---:B------:R-:W-:Y:S01]  /*45d0*/  HMMA.16816.F32 R176, R8.reuse, R30, R76 ;  /* 0x0000001e08b0723c */ /* 0x040fe2000000184c */
[----:B------:R-:W-:Y:S01]  /*45e0*/  MOV R46, R14 ;  /* 0x0000000e002e7202 */ /* 0x000fe20000000f00 */
[----:B------:R-:W-:Y:S06]  /*45f0*/  LDSM.16.MT88.4 R28, [R212+0x1e800] ;  /* 0x01e80000d41c783b */ /* 0x000fec0000004200 */
[C---:B------:R-:W-:Y:S01]  /*4600*/  HMMA.16816.F32 R76, R8.reuse, R22, R40 ;  /* 0x00000016084c723c */ /* 0x040fe20000001828 */
[----:B------:R-:W1:Y:S07]  /*4610*/  LDSM.16.MT88.4 R20, [R210+0x1e800] ;  /* 0x01e80000d214783b */ /* 0x000e6e0000004200 */
[C---:B--2---:R-:W-:Y:S07]  /*4620*/  HMMA.16816.F32 R92, R8.reuse, R4, R144 ;  /* 0x00000004085c723c */ /* 0x044fee0000001890 */
[----:B------:R-:W-:Y:S01]  /*4630*/  IMAD.WIDE.U32 R4, R0, -0x326172a9, RZ ;  /* 0xcd9e8d5700047825 */ /* 0x000fe200078e00ff */
[C---:B----4-:R-:W-:Y:S04]  /*4640*/  HMMA.16816.F32 R104, R8.reuse, R34, R72 ;  /* 0x000000220868723c */ /* 0x050fe80000001848 */
[----:B------:R-:W-:Y:S01]  /*4650*/  LOP3.LUT R2, R5, UR15, R56, 0x96, !PT ;  /* 0x0000000f05027c12 */ /* 0x000fe2000f8e9638 */
[----:B------:R-:W-:Y:S01]  /*4660*/  IMAD.MOV.U32 R56, RZ, RZ, R102 ;  /* 0x000000ffff387224 */ /* 0x000fe200078e0066 */
[----:B------:R-:W-:Y:S01]  /*4670*/  MOV R102, R111 ;  /* 0x0000006f00667202 */ /* 0x000fe20000000f00 */
[----:B------:R-:W-:Y:S01]  /*4680*/  IMAD.MOV.U32 R35, RZ, RZ, R59 ;  /* 0x000000ffff237224 */ /* 0x000fe200078e003b */
[----:B------:R-:W-:Y:S01]  /*4690*/  HMMA.16816.F32 R128, R8, R32, R36 ;  /* 0x000000200880723c */ /* 0x000fe20000001824 */
[----:B------:R-:W-:Y:S01]  /*46a0*/  MOV R34, R58 ;  /* 0x0000003a00227202 */ /* 0x000fe20000000f00 */
[----:B------:R-:W-:Y:S01]  /*46b0*/  IMAD.MOV.U32 R111, RZ, RZ, R44 ;  /* 0x000000ffff6f7224 */ /* 0x000fe200078e002c */
[----:B------:R-:W-:Y:S01]  /*46c0*/  MOV R59, R81 ;  /* 0x00000051003b7202 */ /* 0x000fe20000000f00 */
[----:B------:R-:W-:Y:S01]  /*46d0*/  IMAD.MOV.U32 R44, RZ, RZ, R62 ;  /* 0x000000ffff2c7224 */ /* 0x000fe200078e003e */
[----:B------:R-:W-:-:S02]  /*46e0*/  LOP3.LUT R0, R35, UR13, R4, 0x96, !PT ;  /* 0x0000000d23007c12 */ /* 0x000fc4000f8e9604 */
[----:B------:R-:W-:Y:S01]  /*46f0*/  IMAD.MOV.U32 R38, RZ, RZ, R103 ;  /* 0x000000ffff267224 */ /* 0x000fe200078e0067 */
[C---:B------:R-:W-:Y:S01]  /*4700*/  HMMA.16816.F32 R72, R8.reuse, R6, R48 ;  /* 0x000000060848723c */ /* 0x040fe20000001830 */
[----:B------:R-:W-:Y:S01]  /*4710*/  IMAD.MOV.U32 R103, RZ, RZ, R110 ;  /* 0x000000ffff677224 */ /* 0x000fe200078e006e */
[----:B------:R-:W-:Y:S01]  /*4720*/  MOV R37, R100 ;  /* 0x0000006400257202 */ /* 0x000fe20000000f00 */
[----:B------:R-:W-:Y:S01]  /*4730*/  IMAD.MOV.U32 R110, RZ, RZ, R45 ;  /* 0x000000ffff6e7224 */ /* 0x000fe200078e002d */
[----:B------:R-:W-:Y:S01]  /*4740*/  MOV R100, R63 ;  /* 0x0000003f00647202 */ /* 0x000fe20000000f00 */
[----:B------:R-:W-:Y:S01]  /*4750*/  IMAD.MOV.U32 R45, RZ, RZ, R15 ;  /* 0x000000ffff2d7224 */ /* 0x000fe200078e000f */
[----:B------:R-:W-:Y:S01]  /*4760*/  MOV R81, R108 ;  /* 0x0000006c00517202 */ /* 0x000fe20000000f00 */
[----:B------:R-:W-:Y:S01]  /*4770*/  IMAD.WIDE.U32 R4, R2, -0x2daee0ad, RZ ;  /* 0xd2511f5302047825 */ /* 0x000fe200078e00ff */
[----:B------:R-:W-:Y:S01]  /*4780*/  HMMA.16816.F32 R88, R8, R24, R152 ;  /* 0x000000180858723c */ /* 0x000fe20000001898 */
[----:B------:R-:W-:-:S02]  /*4790*/  MOV R36, R85 ;  /* 0x0000005500247202 */ /* 0x000fc40000000f00 */
[----:B------:R-:W-:Y:S01]  /*47a0*/  IMAD.WIDE.U32 R14, R0, -0x2daee0ad, RZ ;  /* 0xd2511f53000e7825 */ /* 0x000fe200078e00ff */
[----:B------:R-:W-:-:S03]  /*47b0*/  LOP3.LUT R2, R5, UR12, R60, 0x96, !PT ;  /* 0x0000000c05027c12 */ /* 0x000fc6000f8e963c */
[----:B------:R-:W-:Y:S01]  /*47c0*/  IMAD.MOV.U32 R150, RZ, RZ, R101 ;  /* 0x000000ffff967224 */ /* 0x000fe200078e0065 */
[----:B------:R-:W-:Y:S01]  /*47d0*/  LOP3.LUT R0, R15, UR10, R4, 0x96, !PT ;  /* 0x0000000a0f007c12 */ /* 0x000fe2000f8e9604 */
[----:B------:R-:W-:Y:S01]  /*47e0*/  IMAD.WIDE.U32 R4, R2, -0x326172a9, RZ ;  /* 0xcd9e8d5702047825 */ /* 0x000fe200078e00ff */
[----:B------:R-:W-:Y:S03]  /*47f0*/  HMMA.16816.F32 R64, R8, R26, R52 ;  /* 0x0000001a0840723c */ /* 0x000fe60000001834 */
[----:B------:R-:W-:Y:S01]  /*4800*/  IMAD.WIDE.U32 R146, R0, -0x326172a9, RZ ;  /* 0xcd9e8d5700927825 */ /* 0x000fe200078e00ff */
[----:B------:R-:W-:-:S03]  /*4810*/  LOP3.LUT R0, R5, UR11, R34, 0x96, !PT ;  /* 0x0000000b05007c12 */ /* 0x000fc6000f8e9622 */
[----:B------:R-:W-:Y:S01]  /*4820*/  IMAD.MOV.U32 R58, RZ, RZ, R80 ;  /* 0x000000ffff3a7224 */ /* 0x000fe200078e0050 */
[----:B------:R-:W-:Y:S01]  /*4830*/  LOP3.LUT R6, R147, UR9, R4, 0x96, !PT ;  /* 0x0000000993067c12 */ /* 0x000fe2000f8e9604 */
[----:B------:R-:W-:Y:S01]  /*4840*/  IMAD.WIDE.U32 R4, R0, -0x2daee0ad, RZ ;  /* 0xd2511f5300047825 */ /* 0x000fe200078e00ff */
[----:B-1----:R-:W-:Y:S03]  /*4850*/  HMMA.16816.F32 R60, R8, R22, R160 ;  /* 0x00000016083c723c */ /* 0x002fe600000018a0 */
[--C-:B------:R-:W-:Y:S02]  /*4860*/  FFMA.FTZ R0, R202, c[0x0][0x23c], -R13.reuse ;  /* 0x00008f00ca007a23 */ /* 0x100fe4000001080d */
[----:B------:R-:W-:Y:S02]  /*4870*/  IMAD.WIDE.U32 R144, R6, -0x2daee0ad, RZ ;  /* 0xd2511f5306907825 */ /* 0x000fe400078e00ff */
[----:B------:R1:W-:Y:S02]  /*4880*/  MUFU.EX2 R161, R0 ;  /* 0x0000000000a17308 */ /* 0x0003e40000000800 */
[----:B------:R-:W-:Y:S01]  /*4890*/  FFMA.FTZ R2, R201, c[0x0][0x23c], -R13 ;  /* 0x00008f00c9027a23 */ /* 0x000fe2000001080d */
[----:B------:R-:W-:Y:S01]  /*48a0*/  LOP3.LUT R6, R5, UR8, R14, 0x96, !PT ;  /* 0x0000000805067c12 */ /* 0x000fe2000f8e960e */
[----:B------:R-:W-:Y:S01]  /*48b0*/  IMAD.MOV.U32 R101, RZ, RZ, R103 ;  /* 0x000000ffff657224 */ /* 0x000fe200078e0067 */
[----:B------:R-:W-:Y:S01]  /*48c0*/  MOV R155, R102 ;  /* 0x00000066009b7202 */ /* 0x000fe20000000f00 */
[----:B------:R-:W-:-:S02]  /*48d0*/  IMAD.MOV.U32 R102, RZ, RZ, R18 ;  /* 0x000000ffff667224 */ /* 0x000fc400078e0012 */
[----:B------:R2:W3:Y:S01]  /*48e0*/  MUFU.EX2 R7, R2 ;  /* 0x0000000200077308 */ /* 0x0004e20000000800 */
[----:B------:R-:W-:Y:S01]  /*48f0*/  MOV R103, R19 ;  /* 0x0000001300677202 */ /* 0x000fe20000000f00 */
[----:B------:R-:W-:-:S04]  /*4900*/  IMAD.WIDE.U32 R18, R6, -0x326172a9, RZ ;  /* 0xcd9e8d5706127825 */ /* 0x000fc800078e00ff */
[----:B------:R-:W-:Y:S01]  /*4910*/  IMAD.MOV.U32 R108, RZ, RZ, R47 ;  /* 0x000000ffff6c7224 */ /* 0x000fe200078e002f */
[----:B-1----:R-:W-:Y:S01]  /*4920*/  LOP3.LUT R0, R145, UR6, R4, 0x96, !PT ;  /* 0x0000000691007c12 */ /* 0x002fe2000f8e9604 */
[----:B------:R-:W-:Y:S02]  /*4930*/  IMAD.MOV.U32 R33, RZ, RZ, R84 ;  /* 0x000000ffff217224 */ /* 0x000fe400078e0054 */
[----:B------:R-:W-:Y:S02]  /*4940*/  IMAD.MOV.U32 R80, RZ, RZ, R86 ;  /* 0x000000ffff507224 */ /* 0x000fe400078e0056 */
[----:B------:R-:W-:-:S04]  /*4950*/  IMAD.WIDE.U32 R4, R0, -0x326172a9, RZ ;  /* 0xcd9e8d5700047825 */ /* 0x000fc800078e00ff */
[--C-:B--2---:R-:W-:Y:S02]  /*4960*/  FFMA.FTZ R2, R149, c[0x0][0x23c], -R13.reuse ;  /* 0x00008f0095027a23 */ /* 0x104fe4000001080d */
[----:B------:R-:W-:Y:S02]  /*4970*/  FFMA.FTZ R0, R200, c[0x0][0x23c], -R13 ;  /* 0x00008f00c8007a23 */ /* 0x000fe4000001080d */
[----:B------:R-:W-:Y:S01]  /*4980*/  IMAD.MOV.U32 R47, RZ, RZ, R87 ;  /* 0x000000ffff2f7224 */ /* 0x000fe200078e0057 */
[----:B------:R1:W-:Y:S01]  /*4990*/  MUFU.EX2 R160, R2 ;  /* 0x0000000200a07308 */ /* 0x0003e20000000800 */
[C---:B------:R-:W-:Y:S01]  /*49a0*/  HMMA.16816.F32 R84, R8.reuse, R20, R156 ;  /* 0x000000140854723c */ /* 0x040fe2000000189c */
[----:B------:R-:W-:Y:S01]  /*49b0*/  IMAD.MOV.U32 R32, RZ, RZ, R33 ;  /* 0x000000ffff207224 */ /* 0x000fe200078e0021 */
[----:B------:R-:W-:Y:S01]  /*49c0*/  MOV R33, R36 ;  /* 0x0000002400217202 */ /* 0x000fe20000000f00 */
[----:B------:R-:W-:Y:S01]  /*49d0*/  IMAD.MOV.U32 R35, RZ, RZ, R58 ;  /* 0x000000ffff237224 */ /* 0x000fe200078e003a */
[----:B------:R-:W-:Y:S01]  /*49e0*/  MOV R34, R57 ;  /* 0x0000003900227202 */ /* 0x000fe20000000f00 */
[----:B------:R-:W-:Y:S01]  /*49f0*/  IMAD.MOV.U32 R51, RZ, RZ, R59 ;  /* 0x000000ffff337224 */ /* 0x000fe200078e003b */
[----:B------:R-:W-:Y:S01]  /*4a00*/  SHF.R.U32.HI R6, RZ, 0x10, R4 ;  /* 0x00000010ff067819 */ /* 0x000fe20000011604 */
[----:B------:R2:W4:Y:S01]  /*4a10*/  MUFU.EX2 R157, R0 ;  /* 0x00000000009d7308 */ /* 0x0005220000000800 */
[----:B------:R-:W-:Y:S01]  /*4a20*/  IMAD.MOV.U32 R36, RZ, RZ, R37 ;  /* 0x000000ffff247224 */ /* 0x000fe200078e0025 */
[----:B------:R-:W4:Y:S01]  /*4a30*/  LDSM.16.MT88.4 R20, [R211+0x1e800] ;  /* 0x01e80000d314783b */ /* 0x000f220000004200 */
[----:B------:R-:W-:Y:S01]  /*4a40*/  IMAD.MOV.U32 R39, RZ, RZ, R83 ;  /* 0x000000ffff277224 */ /* 0x000fe200078e0053 */
[C---:B-1----:R-:W-:Y:S01]  /*4a50*/  LOP3.LUT R2, R4.reuse, 0xffff, RZ, 0xc0, !PT ;  /* 0x0000ffff04027812 */ /* 0x042fe200078ec0ff */
[----:B------:R-:W-:Y:S01]  /*4a60*/  IMAD.MOV.U32 R37, RZ, RZ, R56 ;  /* 0x000000ffff257224 */ /* 0x000fe200078e0038 */
[----:B--2---:R-:W-:Y:S01]  /*4a70*/  LOP3.LUT R0, R5, UR16, R18, 0x96, !PT ;  /* 0x0000001005007c12 */ /* 0x004fe2000f8e9612 */
[----:B------:R-:W-:Y:S01]  /*4a80*/  FFMA.FTZ R5, R203, c[0x0][0x23c], -R12 ;  /* 0x00008f00cb057a23 */ /* 0x000fe2000001080c */
[C---:B------:R-:W-:Y:S01]  /*4a90*/  HMMA.16816.F32 R56, R8.reuse, R30, R164 ;  /* 0x0000001e0838723c */ /* 0x040fe200000018a4 */
[----:B------:R-:W-:Y:S01]  /*4aa0*/  LOP3.LUT R14, R4, 0xff, RZ, 0xc0, !PT ;  /* 0x000000ff040e7812 */ /* 0x000fe200078ec0ff */
[----:B------:R-:W-:Y:S01]  /*4ab0*/  IMAD.MOV.U32 R83, RZ, RZ, R16 ;  /* 0x000000ffff537224 */ /* 0x000fe200078e0010 */
[----:B------:R1:W-:Y:S04]  /*4ac0*/  MUFU.EX2 R156, R5 ;  /* 0x00000005009c7308 */ /* 0x0003e80000000800 */
[----:B---3--:R-:W-:Y:S01]  /*4ad0*/  MOV R164, R7 ;  /* 0x0000000700a47202 */ /* 0x008fe20000000f00 */
[----:B------:R2:W5:Y:S01]  /*4ae0*/  LDL.LU R16, [R1+0x54] ;  /* 0x0000540001107983 */ /* 0x0005620000300800 */
[----:B------:R-:W-:Y:S01]  /*4af0*/  SHF.R.U32.HI R7, RZ, 0x8, R2 ;  /* 0x00000008ff077819 */ /* 0x000fe20000011602 */
[----:B------:R-:W-:Y:S01]  /*4b00*/  FFMA.FTZ R2, R245, c[0x0][0x23c], -R12 ;  /* 0x00008f00f5027a23 */ /* 0x000fe2000001080c */
[----:B------:R-:W-:Y:S01]  /*4b10*/  LOP3.LUT R6, R6, 0xff, RZ, 0xc0, !PT ;  /* 0x000000ff06067812 */ /* 0x000fe200078ec0ff */
[----:B------:R-:W-:Y:S01]  /*4b20*/  IMAD.MOV.U32 R151, RZ, RZ, R51 ;  /* 0x000000ffff977224 */ /* 0x000fe200078e0033 */
[----:B------:R-:W-:Y:S01]  /*4b30*/  SHF.R.U32.HI R4, RZ, 0x18, R4 ;  /* 0x00000018ff047819 */ /* 0x000fe20000011604 */
[----:B------:R3:W-:Y:S01]  /*4b40*/  MUFU.EX2 R245, R2 ;  /* 0x0000000200f57308 */ /* 0x0007e20000000800 */
[----:B------:R-:W-:Y:S01]  /*4b50*/  PRMT R7, R14, 0x5410, R7 ;  /* 0x000054100e077816 */ /* 0x000fe20000000007 */
[----:B------:R-:W-:Y:S01]  /*4b60*/  IMAD.MOV.U32 R152, RZ, RZ, R150 ;  /* 0x000000ffff987224 */ /* 0x000fe200078e0096 */
[----:B------:R-:W-:Y:S01]  /*4b70*/  PRMT R18, R6, 0x5410, R4 ;  /* 0x0000541006127816 */ /* 0x000fe20000000004 */
[----:B------:R-:W-:Y:S01]  /*4b80*/  IMAD.MOV.U32 R154, RZ, RZ, R34 ;  /* 0x000000ffff9a7224 */ /* 0x000fe200078e0022 */
[----:B------:R-:W-:Y:S01]  /*4b90*/  LOP3.LUT R15, R0, 0xff, RZ, 0xc0, !PT ;  /* 0x000000ff000f7812 */ /* 0x000fe200078ec0ff */
[----:B-1----:R-:W-:Y:S01]  /*4ba0*/  FFMA.FTZ R5, R244, c[0x0][0x23c], -R12 ;  /* 0x00008f00f4057a23 */ /* 0x002fe2000001080c */
[----:B------:R-:W-:Y:S01]  /*4bb0*/  SHF.R.U32.HI R4, RZ, 0x10, R0 ;  /* 0x00000010ff047819 */ /* 0x000fe20000011600 */
[----:B------:R-:W-:Y:S01]  /*4bc0*/  IMAD.MOV.U32 R34, RZ, RZ, R80 ;  /* 0x000000ffff227224 */ /* 0x000fe200078e0050 */
[----:B------:R-:W-:Y:S01]  /*4bd0*/  SHF.R.U32.HI R14, RZ, 0x18, R0 ;  /* 0x00000018ff0e7819 */ /* 0x000fe20000011600 */
[----:B------:R1:W1:Y:S01]  /*4be0*/  MUFU.EX2 R24, R5 ;  /* 0x0000000500187308 */ /* 0x0002620000000800 */
[----:B------:R-:W-:Y:S01]  /*4bf0*/  LOP3.LUT R4, R4, 0xff, RZ, 0xc0, !PT ;  /* 0x000000ff04047812 */ /* 0x000fe200078ec0ff */
[C---:B------:R-:W-:Y:S01]  /*4c00*/  HMMA.16816.F32 R40, R8.reuse, R28, R168 ;  /* 0x0000001c0828723c */ /* 0x040fe200000018a8 */
[----:B------:R-:W-:Y:S01]  /*4c10*/  MOV R153, R151 ;  /* 0x0000009700997202 */ /* 0x000fe20000000f00 */
[----:B------:R-:W-:Y:S01]  /*4c20*/  IMAD.MOV.U32 R151, RZ, RZ, R33 ;  /* 0x000000ffff977224 */ /* 0x000fe200078e0021 */
[----:B------:R-:W-:Y:S01]  /*4c30*/  MOV R150, R32 ;  /* 0x0000002000967202 */ /* 0x000fe20000000f00 */
[----:B------:R-:W-:Y:S01]  /*4c40*/  IMAD.MOV.U32 R32, RZ, RZ, R82 ;  /* 0x000000ffff207224 */ /* 0x000fe200078e0052 */
[----:B---3--:R-:W-:Y:S01]  /*4c50*/  LOP3.LUT R2, R0, 0xffff, RZ, 0xc0, !PT ;  /* 0x0000ffff00027812 */ /* 0x008fe200078ec0ff */
[----:B------:R-:W-:Y:S01]  /*4c60*/  HSET2.LE.AND R0, R7, R155, PT ;  /* 0x0000009b07007233 */ /* 0x000fe20003803000 */
[----:B------:R-:W-:Y:S01]  /*4c70*/  IMAD.MOV.U32 R52, RZ, RZ, R151 ;  /* 0x000000ffff347224 */ /* 0x000fe200078e0097 */
[----:B------:R-:W-:Y:S01]  /*4c80*/  MOV R80, R100 ;  /* 0x0000006400507202 */ /* 0x000fe20000000f00 */
[----:B------:R-:W-:Y:S01]  /*4c90*/  IMAD.MOV.U32 R33, RZ, RZ, R83 ;  /* 0x000000ffff217224 */ /* 0x000fe200078e0053 */
[----:B------:R-:W-:Y:S01]  /*4ca0*/  SHF.R.U32.HI R6, RZ, 0x8, R2 ;  /* 0x00000008ff067819 */ /* 0x000fe20000011602 */
[----:B------:R-:W-:Y:S01]  /*4cb0*/  IMAD.MOV.U32 R82, RZ, RZ, R45 ;  /* 0x000000ffff527224 */ /* 0x000fe200078e002d */
[----:B----4-:R-:W-:Y:S01]  /*4cc0*/  F2FP.PACK_AB R2, R157, R160 ;  /* 0x000000a09d02723e */ /* 0x010fe200000000ff */
[----:B------:R-:W-:Y:S01]  /*4cd0*/  IMAD.MOV.U32 R100, RZ, RZ, R47 ;  /* 0x000000ffff647224 */ /* 0x000fe200078e002f */
[----:B------:R-:W-:Y:S01]  /*4ce0*/  PRMT R15, R15, 0x5410, R6 ;  /* 0x000054100f0f7816 */ /* 0x000fe20000000006 */
[C---:B------:R-:W-:Y:S01]  /*4cf0*/  HMMA.16816.F32 R48, R8.reuse, R20, R172 ;  /* 0x000000140830723c */ /* 0x040fe200000018ac */
[----:B------:R-:W-:Y:S01]  /*4d00*/  LOP3.LUT R6, R0, R2, RZ, 0xc0, !PT ;  /* 0x0000000200067212 */ /* 0x000fe200078ec0ff */
[----:B------:R-:W-:Y:S01]  /*4d10*/  FFMA.FTZ R2, R246, c[0x0][0x23c], -R12 ;  /* 0x00008f00f6027a23 */ /* 0x000fe2000001080c */
[----:B-1----:R-:W-:Y:S01]  /*4d20*/  PRMT R5, R4, 0x5410, R14 ;  /* 0x0000541004057816 */ /* 0x002fe2000000000e */
[----:B------:R-:W-:Y:S01]  /*4d30*/  IMAD.MOV.U32 R246, RZ, RZ, R24 ;  /* 0x000000fffff67224 */ /* 0x000fe200078e0018 */
[----:B------:R-:W-:Y:S01]  /*4d40*/  MOV R83, R46 ;  /* 0x0000002e00537202 */ /* 0x000fe20000000f00 */
[----:B------:R-:W1:Y:S01]  /*4d50*/  LDSM.16.MT88.4 R24, [R210+0x19000] ;  /* 0x01900000d218783b */ /* 0x000e620000004200 */
[----:B------:R-:W-:Y:S01]  /*4d60*/  IMAD.MOV.U32 R14, RZ, RZ, R155 ;  /* 0x000000ffff0e7224 */ /* 0x000fe200078e009b */
[----:B------:R3:W4:Y:S01]  /*4d70*/  MUFU.EX2 R151, R2 ;  /* 0x0000000200977308 */ /* 0x0007220000000800 */
[----:B------:R-:W-:Y:S01]  /*4d80*/  IMAD.MOV.U32 R155, RZ, RZ, R35 ;  /* 0x000000ffff9b7224 */ /* 0x000fe200078e0023 */
[----:B------:R-:W-:Y:S01]  /*4d90*/  MOV R35, R81 ;  /* 0x0000005100237202 */ /* 0x000fe20000000f00 */
[----:B------:R-:W-:Y:S01]  /*4da0*/  IMAD.MOV.U32 R81, RZ, RZ, R44 ;  /* 0x000000ffff517224 */ /* 0x000fe200078e002c */
[--C-:B------:R-:W-:Y:S01]  /*4db0*/  HSET2.LE.AND R0, R18, R14.reuse, PT ;  /* 0x0000000e12007233 */ /* 0x100fe20003803000 */
[----:B------:R-:W-:Y:S01]  /*4dc0*/  HMMA.16816.F32 R44, R8, R22, R112 ;  /* 0x00000016082c723c */ /* 0x000fe20000001870 */
[----:B------:R-:W2:Y:S01]  /*4dd0*/  LDSM.16.MT88.4 R20, [R212+0x19000] ;  /* 0x01900000d414783b */ /* 0x000ea20000004200 */
[----:B------:R-:W-:Y:S01]  /*4de0*/  IMAD.MOV.U32 R53, RZ, RZ, R34 ;  /* 0x000000ffff357224 */ /* 0x000fe200078e0022 */
[----:B------:R-:W-:Y:S01]  /*4df0*/  MOV R54, R35 ;  /* 0x0000002300367202 */ /* 0x000fe20000000f00 */
[----:B------:R-:W-:Y:S01]  /*4e00*/  IMAD.MOV.U32 R55, RZ, RZ, R32 ;  /* 0x000000ffff377224 */ /* 0x000fe200078e0020 */
[----:B------:R-:W2:Y:S01]  /*4e10*/  LDSM.16.MT88.4 R8, [R211+0x19000] ;  /* 0x01900000d308783b */ /* 0x000ea20000004200 */
[----:B------:R-:W-:Y:S01]  /*4e20*/  IMAD.MOV.U32 R162, RZ, RZ, R52 ;  /* 0x000000ffffa27224 */ /* 0x000fe200078e0034 */
[----:B------:R-:W-:Y:S01]  /*4e30*/  MOV R202, R54 ;  /* 0x0000003600ca7202 */ /* 0x000fe20000000f00 */
[----:B------:R-:W-:Y:S01]  /*4e40*/  IMAD.MOV.U32 R201, RZ, RZ, R53 ;  /* 0x000000ffffc97224 */ /* 0x000fe200078e0035 */
[----:B------:R-:W-:Y:S01]  /*4e50*/  MOV R159, R150 ;  /* 0x00000096009f7202 */ /* 0x000fe20000000f00 */
[----:B------:R-:W-:Y:S01]  /*4e60*/  IMAD.MOV.U32 R171, RZ, RZ, R55 ;  /* 0x000000ffffab7224 */ /* 0x000fe200078e0037 */
[----:B---3--:R-:W-:Y:S01]  /*4e70*/  F2FP.PACK_AB R2, R246, R156 ;  /* 0x0000009cf602723e */ /* 0x008fe200000000ff */
[----:B------:R-:W-:Y:S01]  /*4e80*/  IMAD.MOV.U32 R150, RZ, RZ, R33 ;  /* 0x000000ffff967224 */ /* 0x000fe200078e0021 */
[----:B------:R-:W3:Y:S01]  /*4e90*/  LDSM.16.MT88.4 R28, [R209+0x19000] ;  /* 0x01900000d11c783b */ /* 0x000ee20000004200 */
[----:B------:R-:W-:Y:S01]  /*4ea0*/  IMAD.MOV.U32 R149, RZ, RZ, R80 ;  /* 0x000000ffff957224 */ /* 0x000fe200078e0050 */
[----:B------:R-:W-:Y:S01]  /*4eb0*/  LOP3.LUT R7, R0, R2, RZ, 0xc0, !PT ;  /* 0x0000000200077212 */ /* 0x000fe200078ec0ff */
[--C-:B------:R-:W-:Y:S01]  /*4ec0*/  HSET2.LE.AND R0, R15, R14.reuse, PT ;  /* 0x0000000e0f007233 */ /* 0x100fe20003803000 */
[----:B------:R-:W-:Y:S01]  /*4ed0*/  F2FP.PACK_AB R2, R161, R164 ;  /* 0x000000a4a102723e */ /* 0x000fe200000000ff */
[----:B------:R-:W3:Y:S01]  /*4ee0*/  LDSM.16.MT88.4 R32, [R209+0x1b000] ;  /* 0x01b00000d120783b */ /* 0x000ee20000004200 */
[----:B------:R-:W-:Y:S01]  /*4ef0*/  MOV R174, R81 ;  /* 0x0000005100ae7202 */ /* 0x000fe20000000f00 */
[----:B------:R-:W-:Y:S01]  /*4f00*/  IMAD.MOV.U32 R173, RZ, RZ, R82 ;  /* 0x000000ffffad7224 */ /* 0x000fe200078e0052 */
[----:B------:R-:W-:Y:S01]  /*4f10*/  LOP3.LUT R4, R0, R2, RZ, 0xc0, !PT ;  /* 0x0000000200047212 */ /* 0x000fe200078ec0ff */
[----:B------:R-:W-:Y:S01]  /*4f20*/  HSET2.LE.AND R0, R5, R14, PT ;  /* 0x0000000e05007233 */ /* 0x000fe20003803000 */
[----:B----4-:R-:W-:Y:S01]  /*4f30*/  F2FP.PACK_AB R2, R151, R245 ;  /* 0x000000f59702723e */ /* 0x010fe200000000ff */
[----:B------:R-:W-:Y:S01]  /*4f40*/  IMAD.MOV.U32 R172, RZ, RZ, R83 ;  /* 0x000000ffffac7224 */ /* 0x000fe200078e0053 */
[----:B------:R-:W-:Y:S01]  /*4f50*/  MOV R244, R100 ;  /* 0x0000006400f47202 */ /* 0x000fe20000000f00 */
[----:B------:R-:W-:Y:S01]  /*4f60*/  IMAD.MOV.U32 R203, RZ, RZ, R101 ;  /* 0x000000ffffcb7224 */ /* 0x000fe200078e0065 */
[----:B------:R-:W-:Y:S01]  /*4f70*/  LOP3.LUT R5, R0, R2, RZ, 0xc0, !PT ;  /* 0x0000000200057212 */ /* 0x000fe200078ec0ff */
[----:B------:R-:W-:Y:S01]  /*4f80*/  IMAD.MOV.U32 R158, RZ, RZ, R102 ;  /* 0x000000ffff9e7224 */ /* 0x000fe200078e0066 */
[----:B------:R-:W-:Y:S01]  /*4f90*/  MOV R175, R103 ;  /* 0x0000006700af7202 */ /* 0x000fe20000000f00 */
[----:B------:R-:W-:Y:S01]  /*4fa0*/  IMAD.MOV.U32 R200, RZ, RZ, R108 ;  /* 0x000000ffffc87224 */ /* 0x000fe200078e006c */
[----:B------:R-:W-:Y:S01]  /*4fb0*/  MOV R166, R110 ;  /* 0x0000006e00a67202 */ /* 0x000fe20000000f00 */
[----:B------:R-:W-:Y:S01]  /*4fc0*/  IMAD.MOV.U32 R165, RZ, RZ, R109 ;  /* 0x000000ffffa57224 */ /* 0x000fe200078e006d */
[----:B------:R-:W-:Y:S01]  /*4fd0*/  MOV R163, R159 ;  /* 0x0000009f00a37202 */ /* 0x000fe20000000f00 */
[----:B-1----:R-:W-:Y:S01]  /*4fe0*/  HMMA.16816.F32 R52, R4, R24, R240 ;  /* 0x000000180434723c */ /* 0x002fe200000018f0 */
[----:B------:R-:W-:Y:S01]  /*4ff0*/  IMAD.MOV.U32 R167, RZ, RZ, R111 ;  /* 0x000000ffffa77224 */ /* 0x000fe200078e006f */
[----:B------:R-:W-:Y:S01]  /*5000*/  MOV R169, R121 ;  /* 0x0000007900a97202 */ /* 0x000fe20000000f00 */
[----:B------:R-:W-:-:S02]  /*5010*/  IMAD.MOV.U32 R168, RZ, RZ, R120 ;  /* 0x000000ffffa87224 */ /* 0x000fc400078e0078 */
[----:B------:R-:W-:Y:S02]  /*5020*/  IMAD.MOV.U32 R159, RZ, RZ, R122 ;  /* 0x000000ffff9f7224 */ /* 0x000fe400078e007a */
[----:B------:R-:W-:Y:S01]  /*5030*/  MOV R240, R71 ;  /* 0x0000004700f07202 */ /* 0x000fe20000000f00 */
[----:B------:R-:W-:Y:S01]  /*5040*/  IMAD.MOV.U32 R241, RZ, RZ, R70 ;  /* 0x000000fffff17224 */ /* 0x000fe200078e0046 */
[----:B------:R-:W-:Y:S01]  /*5050*/  MOV R243, R68 ;  /* 0x0000004400f37202 */ /* 0x000fe20000000f00 */
[----:B------:R-:W-:Y:S01]  /*5060*/  IMAD.MOV.U32 R242, RZ, RZ, R69 ;  /* 0x000000fffff27224 */ /* 0x000fe200078e0045 */
[C---:B--2---:R-:W-:Y:S01]  /*5070*/  HMMA.16816.F32 R80, R4.reuse, R20, R196 ;  /* 0x000000140450723c */ /* 0x044fe200000018c4 */
[----:B------:R-:W-:Y:S02]  /*5080*/  IMAD.MOV.U32 R170, RZ, RZ, R123 ;  /* 0x000000ffffaa7224 */ /* 0x000fe400078e007b */
[----:B------:R-:W-:Y:S02]  /*5090*/  IMAD.MOV.U32 R0, RZ, RZ, R162 ;  /* 0x000000ffff007224 */ /* 0x000fe400078e00a2 */
[----:B------:R-:W-:Y:S01]  /*50a0*/  IMAD.MOV.U32 R2, RZ, RZ, R244 ;  /* 0x000000ffff027224 */ /* 0x000fe200078e00f4 */
[----:B------:R-:W-:Y:S01]  /*50b0*/  MOV R244, R175 ;  /* 0x000000af00f47202 */ /* 0x000fe20000000f00 */
[----:B------:R-:W-:Y:S01]  /*50c0*/  IMAD.MOV.U32 R197, RZ, RZ, R170 ;  /* 0x000000ffffc57224 */ /* 0x000fe200078e00aa */
[----:B------:R-:W-:Y:S01]  /*50d0*/  HMMA.16816.F32 R68, R4, R26, R236 ;  /* 0x0000001a0444723c */ /* 0x000fe200000018ec */
[----:B------:R-:W1:Y:S01]  /*50e0*/  LDSM.16.MT88.4 R24, [R210+0x1b000] ;  /* 0x01b00000d218783b */ /* 0x000e620000004200 */
[----:B------:R-:W-:Y:S01]  /*50f0*/  MOV R196, R169 ;  /* 0x000000a900c47202 */ /* 0x000fe20000000f00 */
[----:B------:R-:W-:Y:S01]  /*5100*/  IMAD.MOV.U32 R198, RZ, RZ, R161 ;  /* 0x000000ffffc67224 */ /* 0x000fe200078e00a1 */
[----:B------:R-:W-:Y:S01]  /*5110*/  MOV R199, R160 ;  /* 0x000000a000c77202 */ /* 0x000fe20000000f00 */
[----:B------:R-:W-:Y:S01]  /*5120*/  IMAD.MOV.U32 R15, RZ, RZ, R200 ;  /* 0x000000ffff0f7224 */ /* 0x000fe200078e00c8 */
[----:B------:R-:W-:-:S02]  /*5130*/  MOV R175, R166 ;  /* 0x000000a600af7202 */ /* 0x000fc40000000f00 */
[----:B------:R-:W-:Y:S01]  /*5140*/  HMMA.16816.F32 R100, R4, R22, R184 ;  /* 0x000000160464723c */ /* 0x000fe200000018b8 */
[----:B------:R-:W2:Y:S01]  /*5150*/  LDSM.16.MT88.4 R20, [R212+0x1b000] ;  /* 0x01b00000d414783b */ /* 0x000ea20000004200 */
[----:B------:R-:W-:-:S05]  /*5160*/  MOV R166, R202 ;  /* 0x000000ca00a67202 */ /* 0x000fca0000000f00 */
[----:B------:R-:W-:Y:S01]  /*5170*/  IMAD.MOV.U32 R186, RZ, RZ, R167 ;  /* 0x000000ffffba7224 */ /* 0x000fe200078e00a7 */
[C---:B------:R-:W-:Y:S01]  /*5180*/  HMMA.16816.F32 R108, R4.reuse, R8, R140 ;  /* 0x00000008046c723c */ /* 0x040fe2000000188c */
[----:B------:R-:W-:Y:S02]  /*5190*/  IMAD.MOV.U32 R187, RZ, RZ, R168 ;  /* 0x000000ffffbb7224 */ /* 0x000fe400078e00a8 */
[----:B------:R-:W-:Y:S02]  /*51a0*/  IMAD.MOV.U32 R167, RZ, RZ, R171 ;  /* 0x000000ffffa77224 */ /* 0x000fe400078e00ab */
[----:B------:R-:W-:Y:S02]  /*51b0*/  IMAD.MOV.U32 R185, RZ, RZ, R165 ;  /* 0x000000ffffb97224 */ /* 0x000fe400078e00a5 */
[----:B------:R-:W-:Y:S01]  /*51c0*/  IMAD.MOV.U32 R184, RZ, RZ, R203 ;  /* 0x000000ffffb87224 */ /* 0x000fe200078e00cb */
[----:B------:R-:W-:Y:S01]  /*51d0*/  HMMA.16816.F32 R112, R4, R10, R116 ;  /* 0x0000000a0470723c */ /* 0x000fe20000001874 */
[----:B------:R-:W4:Y:S01]  /*51e0*/  LDSM.16.MT88.4 R8, [R211+0x1b000] ;  /* 0x01b00000d308783b */ /* 0x000f220000004200 */
[----:B------:R-:W-:-:S06]  /*51f0*/  IMAD.MOV.U32 R165, RZ, RZ, R201 ;  /* 0x000000ffffa57224 */ /* 0x000fcc00078e00c9 */
        /* <DEDUP_REMOVED lines=8> */
[----:B------:R-:W1:Y:S06]  /*5280*/  LDSM.16.MT88.4 R24, [R209+0x1f000] ;  /* 0x01f00000d118783b */ /* 0x000e6c0000004200 */
[----:B------:R-:W-:Y:S01]  /*5290*/  IMAD.MOV.U32 R251, RZ, RZ, R163 ;  /* 0x000000fffffb7224 */ /* 0x000fe200078e00a3 */
[----:B--2---:R-:W-:Y:S01]  /*52a0*/  HMMA.16816.F32 R136, R4, R20, R136 ;  /* 0x000000140488723c */ /* 0x004fe20000001888 */
[----:B------:R-:W-:Y:S01]  /*52b0*/  MOV R250, R186 ;  /* 0x000000ba00fa7202 */ /* 0x000fe20000000f00 */
[----:B------:R-:W-:-:S02]  /*52c0*/  IMAD.MOV.U32 R248, RZ, RZ, R198 ;  /* 0x000000fffff87224 */ /* 0x000fc400078e00c6 */
[----:B------:R-:W-:-:S04]  /*52d0*/  IMAD.MOV.U32 R249, RZ, RZ, R199 ;  /* 0x000000fffff97224 */ /* 0x000fc800078e00c7 */
[C---:B------:R-:W-:Y:S01]  /*52e0*/  HMMA.16816.F32 R140, R4.reuse, R22, R204 ;  /* 0x00000016048c723c */ /* 0x040fe200000018cc */
[----:B------:R-:W2:Y:S07]  /*52f0*/  LDSM.16.MT88.4 R20, [R212+0x1d000] ;  /* 0x01d00000d414783b */ /* 0x000eae0000004200 */
[C---:B----4-:R-:W-:Y:S08]  /*5300*/  HMMA.16816.F32 R160, R4.reuse, R8, R192 ;  /* 0x0000000804a0723c */ /* 0x050ff000000018c0 */
[C---:B------:R-:W-:Y:S01]  /*5310*/  HMMA.16816.F32 R168, R4.reuse, R10, R180 ;  /* 0x0000000a04a8723c */ /* 0x040fe200000018b4 */
[----:B------:R-:W4:Y:S07]  /*5320*/  LDSM.16.MT88.4 R8, [R211+0x1d000] ;  /* 0x01d00000d308783b */ /* 0x000f2e0000004200 */
[C---:B---3--:R-:W-:Y:S08]  /*5330*/  HMMA.16816.F32 R204, R4.reuse, R30, R176 ;  /* 0x0000001e04cc723c */ /* 0x048ff000000018b0 */
[C---:B-1----:R-:W-:Y:S01]  /*5340*/  HMMA.16816.F32 R180, R4.reuse, R24, R88 ;  /* 0x0000001804b4723c */ /* 0x042fe20000001858 */
[----:B------:R-:W-:Y:S07]  /*5350*/  LDSM.16.MT88.4 R88, [R211+0x1b800] ;  /* 0x01b80000d358783b */ /* 0x000fee0000004200 */
[C---:B------:R-:W-:Y:S01]  /*5360*/  HMMA.16816.F32 R176, R4.reuse, R26, R64 ;  /* 0x0000001a04b0723c */ /* 0x040fe20000001840 */
[----:B------:R-:W-:Y:S04]  /*5370*/  LDSM.16.MT88.4 R24, [R211+0x1f000] ;  /* 0x01f00000d318783b */ /* 0x000fe80000004200 */
[----:B------:R-:W-:Y:S03]  /*5380*/  LDSM.16.MT88.4 R64, [R209+0x1b800] ;  /* 0x01b80000d140783b */ /* 0x000fe60000004200 */
[C---:B------:R-:W-:Y:S07]  /*5390*/  HMMA.16816.F32 R200, R4.reuse, R34, R104 ;  /* 0x0000002204c8723c */ /* 0x040fee0000001868 */
[----:B------:R-:W-:Y:S01]  /*53a0*/  MOV R106, R0 ;  /* 0x00000000006a7202 */ /* 0x000fe20000000f00 */
[--C-:B------:R-:W-:Y:S01]  /*53b0*/  FFMA.FTZ R0, R252, c[0x0][0x23c], -R13.reuse ;  /* 0x00008f00fc007a23 */ /* 0x100fe2000001080d */
[----:B------:R-:W-:Y:S01]  /*53c0*/  HMMA.16816.F32 R240, R4, R32, R128 ;  /* 0x0000002004f0723c */ /* 0x000fe20000001880 */
[----:B------:R-:W-:Y:S01]  /*53d0*/  IMAD.MOV.U32 R107, RZ, RZ, R2 ;  /* 0x000000ffff6b7224 */ /* 0x000fe200078e0002 */
[----:B------:R-:W-:Y:S01]  /*53e0*/  MOV R105, R197 ;  /* 0x000000c500697202 */ /* 0x000fe20000000f00 */
[----:B------:R-:W-:-:S02]  /*53f0*/  FFMA.FTZ R2, R175, c[0x0][0x23c], -R13 ;  /* 0x00008f00af027a23 */ /* 0x000fc4000001080d */
[----:B------:R-:W-:Y:S02]  /*5400*/  IMAD.MOV.U32 R104, RZ, RZ, R196 ;  /* 0x000000ffff687224 */ /* 0x000fe400078e00c4 */
[----:B------:R-:W-:Y:S01]  /*5410*/  MOV R130, R150 ;  /* 0x0000009600827202 */ /* 0x000fe20000000f00 */
[----:B------:R-:W-:Y:S01]  /*5420*/  IMAD.MOV.U32 R129, RZ, RZ, R149 ;  /* 0x000000ffff817224 */ /* 0x000fe200078e0095 */
[----:B------:R1:W-:Y:S01]  /*5430*/  MUFU.EX2 R150, R0 ;  /* 0x0000000000967308 */ /* 0x0003e20000000800 */
[----:B------:R-:W-:Y:S01]  /*5440*/  HMMA.16816.F32 R192, R4, R28, R188 ;  /* 0x0000001c04c0723c */ /* 0x000fe200000018bc */
[----:B------:R-:W-:Y:S01]  /*5450*/  IMAD.MOV.U32 R131, RZ, RZ, R187 ;  /* 0x000000ffff837224 */ /* 0x000fe200078e00bb */
[----:B------:R-:W-:Y:S01]  /*5460*/  LDSM.16.MT88.4 R28, [R212+0x1f000] ;  /* 0x01f00000d41c783b */ /* 0x000fe20000004200 */
[----:B------:R-:W-:Y:S01]  /*5470*/  IMAD.MOV.U32 R128, RZ, RZ, R174 ;  /* 0x000000ffff807224 */ /* 0x000fe200078e00ae */
[----:B------:R-:W-:Y:S01]  /*5480*/  MOV R33, R173 ;  /* 0x000000ad00217202 */ /* 0x000fe20000000f00 */
[----:B------:R-:W-:-:S03]  /*5490*/  IMAD.MOV.U32 R32, RZ, RZ, R172 ;  /* 0x000000ffff207224 */ /* 0x000fc600078e00ac */
[----:B--2---:R-:W-:Y:S01]  /*54a0*/  HMMA.16816.F32 R236, R4, R20, R96 ;  /* 0x0000001404ec723c */ /* 0x004fe20000001860 */
[----:B-1----:R-:W-:-:S07]  /*54b0*/  FFMA.FTZ R0, R247, c[0x0][0x23c], -R13 ;  /* 0x00008f00f7007a23 */ /* 0x002fce000001080d */
[C---:B----4-:R-:W-:Y:S01]  /*54c0*/  HMMA.16816.F32 R188, R4.reuse, R8, R92 ;  /* 0x0000000804bc723c */ /* 0x050fe2000000185c */
[----:B------:R-:W-:Y:S01]  /*54d0*/  IMAD.MOV.U32 R96, RZ, RZ, R184 ;  /* 0x000000ffff607224 */ /* 0x000fe200078e00b8 */
[----:B------:R-:W-:Y:S01]  /*54e0*/  MOV R97, R251 ;  /* 0x000000fb00617202 */ /* 0x000fe20000000f00 */
[----:B------:R1:W-:Y:S01]  /*54f0*/  MUFU.EX2 R149, R0 ;  /* 0x0000000000957308 */ /* 0x0003e20000000800 */
[----:B------:R-:W-:Y:S02]  /*5500*/  IMAD.MOV.U32 R251, RZ, RZ, R185 ;  /* 0x000000fffffb7224 */ /* 0x000fe400078e00b9 */
[----:B------:R-:W-:Y:S01]  /*5510*/  IMAD.MOV.U32 R99, RZ, RZ, R106 ;  /* 0x000000ffff637224 */ /* 0x000fe200078e006a */
[----:B------:R-:W-:Y:S01]  /*5520*/  MOV R95, R164 ;  /* 0x000000a4005f7202 */ /* 0x000fe20000000f00 */
[----:B------:R-:W-:Y:S01]  /*5530*/  HMMA.16816.F32 R184, R4, R10, R72 ;  /* 0x0000000a04b8723c */ /* 0x000fe20000001848 */
[----:B------:R-:W-:Y:S01]  /*5540*/  IMAD.MOV.U32 R93, RZ, RZ, R14 ;  /* 0x000000ffff5d7224 */ /* 0x000fe200078e000e */
[----:B------:R-:W-:Y:S01]  /*5550*/  LDSM.16.MT88.4 R72, [R210+0x1b800] ;  /* 0x01b80000d248783b */ /* 0x000fe20000004200 */
[----:B------:R-:W-:Y:S01]  /*5560*/  IMAD.MOV.U32 R98, RZ, RZ, R105 ;  /* 0x000000ffff627224 */ /* 0x000fe200078e0069 */
[----:B------:R-:W-:Y:S01]  /*5570*/  MOV R247, R95 ;  /* 0x0000005f00f77202 */ /* 0x000fe20000000f00 */
[----:B------:R-:W-:-:S02]  /*5580*/  IMAD.MOV.U32 R94, RZ, RZ, R245 ;  /* 0x000000ffff5e7224 */ /* 0x000fc400078e00f5 */
[----:B------:R-:W-:Y:S01]  /*5590*/  FFMA.FTZ R10, R96, c[0x0][0x23c], -R12 ;  /* 0x00008f00600a7a23 */ /* 0x000fe2000001080c */
[----:B------:R-:W-:Y:S01]  /*55a0*/  HMMA.16816.F32 R196, R4, R22, R76 ;  /* 0x0000001604c4723c */ /* 0x000fe2000000184c */
[----:B------:R-:W2:Y:S01]  /*55b0*/  LDSM.16.MT88.4 R20, [R210+0x1f000] ;  /* 0x01f00000d214783b */ /* 0x000ea20000004200 */
[----:B------:R-:W-:Y:S01]  /*55c0*/  IMAD.MOV.U32 R105, RZ, RZ, R32 ;  /* 0x000000ffff697224 */ /* 0x000fe200078e0020 */
[----:B-1----:R-:W-:Y:S01]  /*55d0*/  LOP3.LUT R0, R19, UR7, R146, 0x96, !PT ;  /* 0x0000000713007c12 */ /* 0x002fe2000f8e9692 */
[----:B------:R1:W-:Y:S01]  /*55e0*/  MUFU.EX2 R18, R10 ;  /* 0x0000000a00127308 */ /* 0x0003e20000000800 */
[----:B------:R-:W-:Y:S02]  /*55f0*/  IMAD.MOV.U32 R106, RZ, RZ, R33 ;  /* 0x000000ffff6a7224 */ /* 0x000fe400078e0021 */
[----:B------:R-:W-:Y:S01]  /*5600*/  IMAD.MOV.U32 R77, RZ, RZ, R97 ;  /* 0x000000ffff4d7224 */ /* 0x000fe200078e0061 */
[----:B------:R-:W-:Y:S01]  /*5610*/  MOV R78, R99 ;  /* 0x00000063004e7202 */ /* 0x000fe20000000f00 */
[----:B------:R-:W-:Y:S01]  /*5620*/  IMAD.WIDE.U32 R8, R0, -0x2daee0ad, RZ ;  /* 0xd2511f5300087825 */ /* 0x000fe200078e00ff */
[----:B------:R-:W-:-:S02]  /*5630*/  MOV R97, R106 ;  /* 0x0000006a00617202 */ /* 0x000fc40000000f00 */
[----:B------:R3:W-:Y:S01]  /*5640*/  MUFU.EX2 R19, R2 ;  /* 0x0000000200137308 */ /* 0x0007e20000000800 */
[----:B------:R-:W-:Y:S01]  /*5650*/  IMAD.MOV.U32 R76, RZ, RZ, R165 ;  /* 0x000000ffff4c7224 */ /* 0x000fe200078e00a5 */
[----:B------:R-:W-:Y:S01]  /*5660*/  LOP3.LUT R0, R8, 0xffff, RZ, 0xc0, !PT ;  /* 0x0000ffff08007812 */ /* 0x000fe200078ec0ff */
[----:B------:R-:W-:Y:S01]  /*5670*/  IMAD.MOV.U32 R79, RZ, RZ, R105 ;  /* 0x000000ffff4f7224 */ /* 0x000fe200078e0069 */
[----:B------:R-:W-:Y:S01]  /*5680*/  SHF.R.U32.HI R11, RZ, 0x18, R8 ;  /* 0x00000018ff0b7819 */ /* 0x000fe20000011608 */
[----:B------:R-:W-:Y:S01]  /*5690*/  IMAD.MOV.U32 R252, RZ, RZ, R94 ;  /* 0x000000fffffc7224 */ /* 0x000fe200078e005e */
[----:B-1----:R-:W-:Y:S02]  /*56a0*/  SHF.R.U32.HI R10, RZ, 0x8, R0 ;  /* 0x00000008ff0a7819 */ /* 0x002fe40000011600 */
[----:B------:R-:W-:Y:S01]  /*56b0*/  LOP3.LUT R0, R9, UR17, R144, 0x96, !PT ;  /* 0x0000001109007c12 */ /* 0x000fe2000f8e9690 */
[----:B------:R-:W-:Y:S02]  /*56c0*/  FFMA.FTZ R9, R77, c[0x0][0x23c], -R12 ;  /* 0x00008f004d097a23 */ /* 0x000fe4000001080c */
[----:B------:R-:W-:-:S02]  /*56d0*/  IMAD.MOV.U32 R77, RZ, RZ, R166 ;  /* 0x000000ffff4d7224 */ /* 0x000fc400078e00a6 */
[----:B------:R1:W-:Y:S01]  /*56e0*/  MUFU.EX2 R14, R9 ;  /* 0x00000009000e7308 */ /* 0x0003e20000000800 */
[----:B---3--:R-:W-:Y:S01]  /*56f0*/  FFMA.FTZ R2, R104, c[0x0][0x23c], -R13 ;  /* 0x00008f0068027a23 */ /* 0x008fe2000001080d */
[----:B------:R-:W-:Y:S02]  /*5700*/  MOV R104, R107 ;  /* 0x0000006b00687202 */ /* 0x000fe40000000f00 */
        /* <DEDUP_REMOVED lines=10> */
[C---:B--2---:R-:W-:Y:S01]  /*57b0*/  HMMA.16816.F32 R172, R4.reuse, R20, R84 ;  /* 0x0000001404ac723c */ /* 0x044fe20000001854 */
[----:B------:R2:W3:Y:S01]  /*57c0*/  MUFU.EX2 R244, R2 ;  /* 0x0000000200f47308 */ /* 0x0004e20000000800 */
[----:B-1----:R-:W-:Y:S01]  /*57d0*/  FFMA.FTZ R9, R78, c[0x0][0x23c], -R12 ;  /* 0x00008f004e097a23 */ /* 0x002fe2000001080c */
[----:B------:R-:W-:Y:S01]  /*57e0*/  MOV R78, R167 ;  /* 0x000000a7004e7202 */ /* 0x000fe20000000f00 */
[----:B------:R-:W-:Y:S01]  /*57f0*/  IMAD.MOV.U32 R96, RZ, RZ, R104 ;  /* 0x000000ffff607224 */ /* 0x000fe200078e0068 */
[----:B------:R-:W-:Y:S01]  /*5800*/  MOV R104, R129 ;  /* 0x0000008100687202 */ /* 0x000fe20000000f00 */
[----:B------:R-:W-:Y:S01]  /*5810*/  IMAD.MOV.U32 R129, RZ, RZ, R15 ;  /* 0x000000ffff817224 */ /* 0x000fe200078e000f */
[----:B------:R-:W-:Y:S01]  /*5820*/  HSET2.LE.AND R10, R10, R93, PT ;  /* 0x0000005d0a0a7233 */ /* 0x000fe20003803000 */
[----:B------:R-:W-:Y:S01]  /*5830*/  HMMA.16816.F32 R164, R4, R24, R48 ;  /* 0x0000001804a4723c */ /* 0x000fe20000001830 */
[----:B------:R-:W1:Y:S01]  /*5840*/  LDSM.16.MT88.4 R48, [R212+0x19800] ;  /* 0x01980000d430783b */ /* 0x000e620000004200 */
[----:B------:R-:W-:Y:S01]  /*5850*/  MUFU.EX2 R245, R9 ;  /* 0x0000000900f57308 */ /* 0x000fe20000000800 */
[----:B------:R-:W-:-:S02]  /*5860*/  IMAD.MOV.U32 R99, RZ, RZ, R128 ;  /* 0x000000ffff637224 */ /* 0x000fc400078e0080 */
[----:B------:R-:W-:Y:S01]  /*5870*/  IMAD.MOV.U32 R105, RZ, RZ, R130 ;  /* 0x000000ffff697224 */ /* 0x000fe200078e0082 */
[----:B------:R-:W-:Y:S01]  /*5880*/  MOV R130, R158 ;  /* 0x0000009e00827202 */ /* 0x000fe20000000f00 */
[----:B------:R-:W-:Y:S01]  /*5890*/  IMAD.MOV.U32 R106, RZ, RZ, R131 ;  /* 0x000000ffff6a7224 */ /* 0x000fe200078e0083 */
[C---:B------:R-:W-:Y:S01]  /*58a0*/  HMMA.16816.F32 R32, R4.reuse, R22, R60 ;  /* 0x000000160420723c */ /* 0x040fe2000000183c */
[----:B--2---:R-:W-:Y:S01]  /*58b0*/  SHF.R.U32.HI R2, RZ, 0x10, R8 ;  /* 0x00000010ff027819 */ /* 0x004fe20000011608 */
[----:B------:R-:W-:Y:S01]  /*58c0*/  FFMA.FTZ R8, R98, c[0x0][0x23c], -R12 ;  /* 0x00008f0062087a23 */ /* 0x000fe2000001080c */
[----:B------:R-:W-:Y:S01]  /*58d0*/  MOV R92, R99 ;  /* 0x00000063005c7202 */ /* 0x000fe20000000f00 */
[----:B------:R-:W-:Y:S01]  /*58e0*/  IMAD.MOV.U32 R98, RZ, RZ, R107 ;  /* 0x000000ffff627224 */ /* 0x000fe200078e006b */
[----:B------:R-:W-:Y:S01]  /*58f0*/  LOP3.LUT R2, R2, 0xff, RZ, 0xc0, !PT ;  /* 0x000000ff02027812 */ /* 0x000fe200078ec0ff */
[----:B------:R2:W4:Y:S01]  /*5900*/  MUFU.EX2 R15, R8 ;  /* 0x00000008000f7308 */ /* 0x0005220000000800 */
[----:B------:R-:W-:Y:S01]  /*5910*/  MOV R107, R250 ;  /* 0x000000fa006b7202 */ /* 0x000fe20000000f00 */
[C---:B------:R-:W-:Y:S01]  /*5920*/  HMMA.16816.F32 R20, R4.reuse, R28, R40 ;  /* 0x0000001c0414723c */ /* 0x040fe20000001828 */
[----:B------:R-:W-:Y:S01]  /*5930*/  PRMT R11, R2, 0x5410, R11 ;  /* 0x00005410020b7816 */ /* 0x000fe2000000000b */
[----:B------:R-:W-:Y:S01]  /*5940*/  IMAD.MOV.U32 R128, RZ, RZ, R251 ;  /* 0x000000ffff807224 */ /* 0x000fe200078e00fb */
[C---:B------:R-:W-:Y:S01]  /*5950*/  LOP3.LUT R2, R0.reuse, 0xffff, RZ, 0xc0, !PT ;  /* 0x0000ffff00027812 */ /* 0x040fe200078ec0ff */
[----:B------:R-:W-:Y:S01]  /*5960*/  IMAD.MOV.U32 R131, RZ, RZ, R159 ;  /* 0x000000ffff837224 */ /* 0x000fe200078e009f */
[----:B------:R-:W-:Y:S01]  /*5970*/  MOV R250, R156 ;  /* 0x0000009c00fa7202 */ /* 0x000fe20000000f00 */
[----:B------:R-:W-:Y:S01]  /*5980*/  HSET2.LE.AND R11, R11, R93, PT ;  /* 0x0000005d0b0b7233 */ /* 0x000fe20003803000 */
[----:B------:R-:W-:Y:S01]  /*5990*/  SHF.R.U32.HI R2, RZ, 0x8, R2 ;  /* 0x00000008ff027819 */ /* 0x000fe20000011602 */
[C---:B------:R-:W-:Y:S01]  /*59a0*/  HMMA.16816.F32 R28, R4.reuse, R30, R56 ;  /* 0x0000001e041c723c */ /* 0x040fe20000001838 */
[----:B------:R-:W-:Y:S01]  /*59b0*/  IMAD.MOV.U32 R251, RZ, RZ, R157 ;  /* 0x000000fffffb7224 */ /* 0x000fe200078e009d */
[----:B------:R-:W-:Y:S01]  /*59c0*/  LDSM.16.MT88.4 R40, [R210+0x19800] ;  /* 0x01980000d228783b */ /* 0x000fe20000004200 */
[----:B------:R-:W-:Y:S01]  /*59d0*/  IMAD.MOV.U32 R95, RZ, RZ, R106 ;  /* 0x000000ffff5f7224 */ /* 0x000fe200078e006a */
[----:B------:R-:W-:Y:S01]  /*59e0*/  MOV R94, R105 ;  /* 0x00000069005e7202 */ /* 0x000fe20000000f00 */
[----:B------:R-:W-:Y:S01]  /*59f0*/  IMAD.MOV.U32 R12, RZ, RZ, R76 ;  /* 0x000000ffff0c7224 */ /* 0x000fe200078e004c */
[----:B--2---:R-:W-:Y:S01]  /*5a00*/  LOP3.LUT R8, R0, 0xff, RZ, 0xc0, !PT ;  /* 0x000000ff00087812 */ /* 0x004fe200078ec0ff */
[----:B------:R-:W2:Y:S01]  /*5a10*/  LDSM.16.MT88.4 R156, [R209+0x19800] ;  /* 0x01980000d19c783b */ /* 0x000ea20000004200 */
[----:B------:R-:W-:Y:S02]  /*5a20*/  HMMA.16816.F32 R24, R4, R26, R44 ;  /* 0x0000001a0418723c */ /* 0x000fe4000000182c */
[----:B------:R-:W-:Y:S01]  /*5a30*/  PRMT R13, R8, 0x5410, R2 ;  /* 0x00005410080d7816 */ /* 0x000fe20000000002 */
[----:B------:R-:W2:Y:S01]  /*5a40*/  LDSM.16.MT88.4 R56, [R211+0x19800] ;  /* 0x01980000d338783b */ /* 0x000ea20000004200 */
[----:B------:R-:W-:-:S02]  /*5a50*/  SHF.R.U32.HI R8, RZ, 0x10, R0 ;  /* 0x00000010ff087819 */ /* 0x000fc40000011600 */
[----:B------:R-:W-:Y:S02]  /*5a60*/  SHF.R.U32.HI R2, RZ, 0x18, R0 ;  /* 0x00000018ff027819 */ /* 0x000fe40000011600 */
[----:B------:R-:W-:Y:S01]  /*5a70*/  LOP3.LUT R0, R8, 0xff, RZ, 0xc0, !PT ;  /* 0x000000ff08007812 */ /* 0x000fe200078ec0ff */
[--C-:B------:R-:W-:Y:S01]  /*5a80*/  HSET2.LE.AND R8, R13, R93.reuse, PT ;  /* 0x0000005d0d087233 */ /* 0x100fe20003803000 */
[----:B---3--:R-:W-:Y:S02]  /*5a90*/  F2FP.PACK_AB R4, R244, R19 ;  /* 0x00000013f404723e */ /* 0x008fe400000000ff */
[----:B------:R-:W-:Y:S02]  /*5aa0*/  PRMT R0, R0, 0x5410, R2 ;  /* 0x0000541000007816 */ /* 0x000fe40000000002 */
[----:B----4-:R-:W-:Y:S02]  /*5ab0*/  F2FP.PACK_AB R2, R15, R18 ;  /* 0x000000120f02723e */ /* 0x010fe400000000ff */
[----:B------:R-:W-:Y:S01]  /*5ac0*/  F2FP.PACK_AB R5, R245, R14 ;  /* 0x0000000ef505723e */ /* 0x000fe200000000ff */
[----:B------:R-:W-:Y:S01]  /*5ad0*/  HSET2.LE.AND R9, R0, R93, PT ;  /* 0x0000005d00097233 */ /* 0x000fe20003803000 */
[----:B------:R-:W-:Y:S01]  /*5ae0*/  F2FP.PACK_AB R0, R149, R150 ;  /* 0x000000969500723e */ /* 0x000fe200000000ff */
[----:B------:R-:W-:Y:S01]  /*5af0*/  IMAD.MOV.U32 R93, RZ, RZ, R104 ;  /* 0x000000ffff5d7224 */ /* 0x000fe200078e0068 */
[----:B------:R-:W-:Y:S01]  /*5b00*/  LOP3.LUT R146, R10, R4, RZ, 0xc0, !PT ;  /* 0x000000040a927212 */ /* 0x000fe200078ec0ff */
[----:B------:R-:W-:Y:S01]  /*5b10*/  IMAD.MOV.U32 R10, RZ, RZ, R96 ;  /* 0x000000ffff0a7224 */ /* 0x000fe200078e0060 */
[----:B------:R-:W-:Y:S01]  /*5b20*/  LOP3.LUT R144, R8, R0, RZ, 0xc0, !PT ;  /* 0x0000000008907212 */ /* 0x000fe200078ec0ff */
[----:B------:R-:W-:Y:S01]  /*5b30*/  IMAD.MOV.U32 R0, RZ, RZ, R98 ;  /* 0x000000ffff007224 */ /* 0x000fe200078e0062 */
[----:B------:R-:W-:Y:S01]  /*5b40*/  LOP3.LUT R145, R9, R2, RZ, 0xc0, !PT ;  /* 0x0000000209917212 */ /* 0x000fe200078ec0ff */
[----:B------:R-:W-:Y:S01]  /*5b50*/  IMAD.MOV.U32 R8, RZ, RZ, R78 ;  /* 0x000000ffff087224 */ /* 0x000fe200078e004e */
[----:B------:R-:W-:-:S02]  /*5b60*/  LOP3.LUT R147, R11, R5, RZ, 0xc0, !PT ;  /* 0x000000050b937212 */ /* 0x000fc400078ec0ff */
[----:B------:R-:W-:Y:S01]  /*5b70*/  MOV R2, R107 ;  /* 0x0000006b00027202 */ /* 0x000fe20000000f00 */
[----:B------:R-:W-:Y:S01]  /*5b80*/  LDSM.16.MT88.4 R4, [R211+0x1f800] ;  /* 0x01f80000d304783b */ /* 0x000fe20000004200 */
[----:B------:R-:W-:Y:S02]  /*5b90*/  MOV R13, R77 ;  /* 0x0000004d000d7202 */ /* 0x000fe40000000f00 */
[----:B------:R-:W-:Y:S01]  /*5ba0*/  MOV R9, R79 ;  /* 0x0000004f00097202 */ /* 0x000fe20000000f00 */
[----:B-1----:R-:W-:Y:S01]  /*5bb0*/  HMMA.16816.F32 R44, R144, R48, R80 ;  /* 0x00000030902c723c */ /* 0x002fe20000001850 */
[----:B------:R-:W1:Y:S01]  /*5bc0*/  LDSM.16.MT88.4 R80, [R212+0x1b800] ;  /* 0x01b80000d450783b */ /* 0x000e620000004200 */
[----:B------:R-:W-:-:S03]  /*5bd0*/  MOV R11, R97 ;  /* 0x00000061000b7202 */ /* 0x000fc60000000f00 */
[----:B------:R-:W3:Y:S03]  /*5be0*/  LDSM.16.MT88.4 R96, [R209+0x1d800] ;  /* 0x01d80000d160783b */ /* 0x000ee60000004200 */
[C---:B------:R-:W-:Y:S01]  /*5bf0*/  HMMA.16816.F32 R84, R144.reuse, R88, R160 ;  /* 0x000000589054723c */ /* 0x040fe200000018a0 */
[----:B------:R-:W4:Y:S06]  /*5c00*/  LDSM.16.MT88.4 R104, [R210+0x1d800] ;  /* 0x01d80000d268783b */ /* 0x000f2c0000004200 */
[----:B------:R-:W-:Y:S01]  /*5c10*/  MOV R161, R93 ;  /* 0x0000005d00a17202 */ /* 0x000fe20000000f00 */
[----:B------:R-:W-:Y:S01]  /*5c20*/  HMMA.16816.F32 R88, R144, R90, R168 ;  /* 0x0000005a9058723c */ /* 0x000fe200000018a8 */
[----:B------:R-:W-:Y:S01]  /*5c30*/  IMAD.MOV.U32 R160, RZ, RZ, R92 ;  /* 0x000000ffffa07224 */ /* 0x000fe200078e005c */
[----:B------:R-:W-:Y:S01]  /*5c40*/  MOV R163, R95 ;  /* 0x0000005f00a37202 */ /* 0x000fe20000000f00 */
[----:B------:R-:W-:-:S04]  /*5c50*/  IMAD.MOV.U32 R162, RZ, RZ, R94 ;  /* 0x000000ffffa27224 */ /* 0x000fc800078e005e */
[----:B------:R-:W-:Y:S01]  /*5c60*/  MOV R169, R129 ;  /* 0x0000008100a97202 */ /* 0x000fe20000000f00 */
[----:B------:R-:W-:Y:S01]  /*5c70*/  IMAD.MOV.U32 R168, RZ, RZ, R128 ;  /* 0x000000ffffa87224 */ /* 0x000fe200078e0080 */
[----:B------:R-:W-:Y:S01]  /*5c80*/  MOV R171, R131 ;  /* 0x0000008300ab7202 */ /* 0x000fe20000000f00 */
[----:B------:R-:W-:Y:S01]  /*5c90*/  IMAD.MOV.U32 R170, RZ, RZ, R130 ;  /* 0x000000ffffaa7224 */ /* 0x000fe200078e0082 */
[C---:B--2---:R-:W-:Y:S01]  /*5ca0*/  HMMA.16816.F32 R152, R144.reuse, R156, R152 ;  /* 0x0000009c9098723c */ /* 0x044fe20000001898 */
[----:B------:R-:W-:Y:S01]  /*5cb0*/  FADD.FTZ R2, R2, R168 ;  /* 0x000000a802027221 */ /* 0x000fe20000010000 */
[----:B------:R-:W-:Y:S01]  /*5cc0*/  LDSM.16.MT88.4 R128, [R209+0x1f800] ;  /* 0x01f80000d180783b */ /* 0x000fe20000004200 */
        /* <DEDUP_REMOVED lines=24> */
[----:B------:R-:W-:Y:S01]  /*5e50*/  LDSM.16.MT88.4 R136, [R210+0x1f800] ;  /* 0x01f80000d288783b */ /* 0x000fe20000004200 */
[----:B------:R-:W-:Y:S02]  /*5e60*/  FADD.FTZ R2, R251, R2 ;  /* 0x00000002fb027221 */ /* 0x000fe40000010000 */
[----:B------:R-:W-:Y:S02]  /*5e70*/  FADD.FTZ R0, R246, R0 ;  /* 0x00000000f6007221 */ /* 0x000fe40000010000 */
[----:B------:R-:W-:-:S02]  /*5e80*/  FADD.FTZ R2, R150, R2 ;  /* 0x0000000296027221 */ /* 0x000fc40000010000 */
[C---:B------:R-:W-:Y:S01]  /*5e90*/  HMMA.16816.F32 R56, R144.reuse, R58, R112 ;  /* 0x0000003a9038723c */ /* 0x040fe20000001870 */
[----:B------:R-:W1:Y:S01]  /*5ea0*/  LDSM.16.MT88.4 R112, [R212+0x1d800] ;  /* 0x01d80000d470783b */ /* 0x000e620000004200 */
[----:B------:R-:W-:Y:S02]  /*5eb0*/  FADD.FTZ R0, R18, R0 ;  /* 0x0000000012007221 */ /* 0x000fe40000010000 */
[----:B------:R-:W-:Y:S02]  /*5ec0*/  FADD.FTZ R2, R149, R2 ;  /* 0x0000000295027221 */ /* 0x000fe40000010000 */
[----:B------:R-:W-:Y:S02]  /*5ed0*/  FADD.FTZ R0, R15, R0 ;  /* 0x000000000f007221 */ /* 0x000fe40000010000 */
[----:B------:R-:W-:Y:S01]  /*5ee0*/  HMMA.16816.F32 R64, R144, R66, R120 ;  /* 0x000000429040723c */ /* 0x000fe20000001878 */
[----:B------:R-:W2:Y:S01]  /*5ef0*/  LDSM.16.MT88.4 R120, [R211+0x1d800] ;  /* 0x01d80000d378783b */ /* 0x000ea20000004200 */
[----:B------:R-:W-:-:S02]  /*5f00*/  FADD.FTZ R2, R19, R2 ;  /* 0x0000000213027221 */ /* 0x000fc40000010000 */
[----:B------:R-:W-:Y:S02]  /*5f10*/  FADD.FTZ R0, R14, R0 ;  /* 0x000000000e007221 */ /* 0x000fe40000010000 */
[----:B------:R-:W-:Y:S02]  /*5f20*/  FADD.FTZ R244, R244, R2 ;  /* 0x00000002f4f47221 */ /* 0x000fe40000010000 */
[----:B------:R-:W-:Y:S01]  /*5f30*/  HMMA.16816.F32 R80, R144, R82, R140 ;  /* 0x000000529050723c */ /* 0x000fe2000000188c */
[----:B------:R-:W1:Y:S01]  /*5f40*/  LDSM.16.MT88.4 R140, [R212+0x1f800] ;  /* 0x01f80000d48c783b */ /* 0x000e620000004200 */
[----:B------:R-:W-:-:S06]  /*5f50*/  FADD.FTZ R245, R245, R0 ;  /* 0x00000000f5f57221 */ /* 0x000fcc0000010000 */
[C---:B------:R-:W-:Y:S08]  /*5f60*/  HMMA.16816.F32 R40, R144.reuse, R42, R68 ;  /* 0x0000002a9028723c */ /* 0x040ff00000001844 */
[C---:B------:R-:W-:Y:S08]  /*5f70*/  HMMA.16816.F32 R68, R144.reuse, R72, R124 ;  /* 0x000000489044723c */ /* 0x040ff0000000187c */
[C---:B------:R-:W-:Y:S08]  /*5f80*/  HMMA.16816.F32 R48, R144.reuse, R50, R100 ;  /* 0x000000329030723c */ /* 0x040ff00000001864 */
[C---:B------:R-:W-:Y:S08]  /*5f90*/  HMMA.16816.F32 R72, R144.reuse, R74, R132 ;  /* 0x0000004a9048723c */ /* 0x040ff00000001884 */
[C---:B---3--:R-:W-:Y:S08]  /*5fa0*/  HMMA.16816.F32 R92, R144.reuse, R96, R192 ;  /* 0x00000060905c723c */ /* 0x048ff000000018c0 */
[C---:B----4-:R-:W-:Y:S08]  /*5fb0*/  HMMA.16816.F32 R100, R144.reuse, R104, R240 ;  /* 0x000000689064723c */ /* 0x050ff000000018f0 */
[C---:B-1----:R-:W-:Y:S08]  /*5fc0*/  HMMA.16816.F32 R108, R144.reuse, R112, R236 ;  /* 0x00000070906c723c */ /* 0x042ff000000018ec */
        /* <DEDUP_REMOVED lines=26> */
[----:B------:R-:W-:Y:S01]  /*6170*/  IMAD.U32 R6, RZ, RZ, UR30 ;  /* 0x0000001eff067e24 */ /* 0x000fe2000f8e00ff */
[----:B------:R-:W-:Y:S01]  /*6180*/  UMOV UR28, UR29 ;  /* 0x0000001d001c7c82 */ /* 0x000fe20008000000 */
[----:B------:R-:W-:Y:S02]  /*6190*/  IMAD.U32 R7, RZ, RZ, UR31 ;  /* 0x0000001fff077e24 */ /* 0x000fe4000f8e00ff */
[----:B------:R-:W-:Y:S02]  /*61a0*/  IMAD.MOV.U32 R7, RZ, RZ, 0x40 ;  /* 0x00000040ff077424 */ /* 0x000fe400078e00ff */
[----:B------:R-:W-:Y:S02]  /*61b0*/  IMAD.U32 R2, RZ, RZ, UR5 ;  /* 0x00000005ff027e24 */ /* 0x000fe4000f8e00ff */
[----:B------:R-:W-:-:S04]  /*61c0*/  IMAD.WIDE.U32 R8, R7, c[0x0][0x1a0], RZ ;  /* 0x0000680007087a25 */ /* 0x000fc800078e00ff */
[----:B------:R-:W-:Y:S02]  /*61d0*/  IMAD R7, R7, c[0x0][0x1a4], RZ ;  /* 0x0000690007077a24 */ /* 0x000fe400078e02ff */
[----:B-1----:R-:W-:-:S05]  /*61e0*/  IMAD.SHL.U32 R246, R246, 0x2, RZ ;  /* 0x00000002f6f67824 */ /* 0x002fca00078e00ff */
[----:B------:R-:W-:Y:S01]  /*61f0*/  LOP3.LUT R246, R246, 0x6, RZ, 0xc0, !PT ;  /* 0x00000006f6f67812 */ /* 0x000fe200078ec0ff */
[----:B------:R-:W-:Y:S01]  /*6200*/  BAR.SYNC.DEFER_BLOCKING 0x0 ;  /* 0x0000000000007b1d */ /* 0x000fe20000010000 */
[----:B--2---:R-:W-:-:S04]  /*6210*/  LEA R0, P0, R6, R248, 0x6 ;  /* 0x000000f806007211 */ /* 0x004fc800078030ff */
[----:B------:R-:W-:Y:S02]  /*6220*/  LEA R4, P1, R0, c[0x0][0x170], 0x1 ;  /* 0x00005c0000047a11 */ /* 0x000fe400078208ff */
[----:B---3--:R-:W-:Y:S02]  /*6230*/  LEA.HI.X R2, R6, R251, R2, 0x6, P0 ;  /* 0x000000fb06027211 */ /* 0x008fe400000f3402 */
[----:B------:R-:W-:Y:S02]  /*6240*/  IADD3 R6, P0, R8, R4, RZ ;  /* 0x0000000408067210 */ /* 0x000fe40007f1e0ff */
[----:B------:R-:W-:Y:S01]  /*6250*/  LEA.HI.X R5, R0, c[0x0][0x174], R2, 0x1, P1 ;  /* 0x00005d0000057a11 */ /* 0x000fe200008f0c02 */
[----:B------:R-:W-:-:S03]  /*6260*/  IMAD.U32 R0, RZ, RZ, UR29 ;  /* 0x0000001dff007e24 */ /* 0x000fc6000f8e00ff */
[----:B------:R-:W-:Y:S01]  /*6270*/  IADD3.X R7, R5, R9, R7, P0, !PT ;  /* 0x0000000905077210 */ /* 0x000fe200007fe407 */
[----:B------:R-:W-:Y:S01]  /*6280*/  @!PT LDS RZ, [RZ] ;  /* 0x00000000fffff984 */ /* 0x000fe20000000800 */
[----:B------:R-:W-:Y:S01]  /*6290*/  @!PT LDS RZ, [RZ] ;  /* 0x00000000fffff984 */ /* 0x000fe20000000800 */
[----:B------:R-:W-:Y:S01]  /*62a0*/  @!PT LDS RZ, [RZ] ;  /* 0x00000000fffff984 */ /* 0x000fe20000000800 */
[----:B------:R1:W-:Y:S01]  /*62b0*/  LDGSTS.E.BYPASS.LTC128B.128 [R235+0x18000], [R4.64] ;  /* 0x1800000004eb7fae */ /* 0x0003e2000b901d58 */
[----:B------:R-:W-:-:S03]  /*62c0*/  IMAD R0, R0, 0x40, R246 ;  /* 0x0000004000007824 */ /* 0x000fc600078e02f6 */
[----:B------:R1:W-:Y:S02]  /*62d0*/  LDGSTS.E.BYPASS.LTC128B.128 [R235+0x1a000], [R4.64+0x80] ;  /* 0x1a00008004eb7fae */ /* 0x0003e4000b901d58 */
[----:B------:R-:W-:Y:S02]  /*62e0*/  IADD3 R2, R0, 0x1, RZ ;  /* 0x0000000100027810 */ /* 0x000fe40007ffe0ff */
[----:B------:R1:W-:Y:S02]  /*62f0*/  LDGSTS.E.BYPASS.LTC128B.128 [R235+0x1c000], [R4.64+0x100] ;  /* 0x1c00010004eb7fae */ /* 0x0003e4000b901d58 */
[CC--:B------:R-:W-:Y:S02]  /*6300*/  ISETP.GE.AND P6, PT, R2.reuse, R17.reuse, PT ;  /* 0x000000110200720c */ /* 0x0c0fe40003fc6270 */
[----:B------:R1:W-:Y:S01]  /*6310*/  LDGSTS.E.BYPASS.LTC128B.128 [R235+0x1e000], [R4.64+0x180] ;  /* 0x1e00018004eb7fae */ /* 0x0003e2000b901d58 */
[-C--:B-----5:R-:W-:Y:S02]  /*6320*/  ISETP.GE.AND P4, PT, R2, R16.reuse, PT ;  /* 0x000000100200720c */ /* 0x0a0fe40003f86270 */
[----:B------:R-:W-:Y:S01]  /*6330*/  IADD3 R2, R0, 0x9, RZ ;  /* 0x0000000900027810 */ /* 0x000fe20007ffe0ff */
[----:B------:R1:W-:Y:S03]  /*6340*/  LDGSTS.E.BYPASS.LTC128B.128 [R235+0x19000], [R6.64] ;  /* 0x1900000006eb7fae */ /* 0x0003e6000b901d58 */
[C---:B------:R-:W-:Y:S01]  /*6350*/  ISETP.GE.AND P1, PT, R2.reuse, R17, PT ;  /* 0x000000110200720c */ /* 0x040fe20003f26270 */
[----:B------:R1:W-:Y:S01]  /*6360*/  LDGSTS.E.BYPASS.LTC128B.128 [R235+0x1b000], [R6.64+0x80] ;  /* 0x1b00008006eb7fae */ /* 0x0003e2000b901d58 */
[----:B------:R-:W-:-:S02]  /*6370*/  ISETP.GE.AND P3, PT, R2, R16, PT ;  /* 0x000000100200720c */ /* 0x000fc40003f66270 */
[----:B------:R-:W-:Y:S01]  /*6380*/  IADD3 R2, R0, 0x11, RZ ;  /* 0x0000001100027810 */ /* 0x000fe20007ffe0ff */
[----:B------:R1:W-:Y:S04]  /*6390*/  LDGSTS.E.BYPASS.LTC128B.128 [R235+0x1d000], [R6.64+0x100] ;  /* 0x1d00010006eb7fae */ /* 0x0003e8000b901d58 */
[----:B------:R1:W-:Y:S04]  /*63a0*/  LDGSTS.E.BYPASS.LTC128B.128 [R235+0x1f000], [R6.64+0x180] ;  /* 0x1f00018006eb7fae */ /* 0x0003e8000b901d58 */
[----:B------:R-:W-:Y:S04]  /*63b0*/  LDSM.16.M88.4 R20, [R208+0x10000] ;  /* 0x01000000d014783b */ /* 0x000fe80000000200 */
[----:B------:R-:W-:Y:S04]  /*63c0*/  LDSM.16.M88.4 R12, [R208+0x10800] ;  /* 0x01080000d00c783b */ /* 0x000fe80000000200 */
[----:B------:R-:W-:Y:S04]  /*63d0*/  LDSM.16.M88.4 R24, [R208+0x11000] ;  /* 0x01100000d018783b */ /* 0x000fe80000000200 */
[----:B------:R-:W-:Y:S04]  /*63e0*/  LDSM.16.M88.4 R184, [R208+0x11800] ;  /* 0x01180000d0b8783b */ /* 0x000fe80000000200 */
[----:B------:R-:W-:Y:S04]  /*63f0*/  LDSM.16.M88.4 R8, [R216] ;  /* 0x00000000d808783b */ /* 0x000fe80000000200 */
[----:B------:R-:W-:Y:S04]  /*6400*/  LDSM.16.M88.4 R180, [R219] ;  /* 0x00000000dbb4783b */ /* 0x000fe80000000200 */
[----:B-1----:R-:W1:Y:S04]  /*6410*/  LDSM.16.M88.4 R4, [R215] ;  /* 0x00000000d704783b */ /* 0x002e680000000200 */
[----:B------:R-:W2:Y:S04]  /*6420*/  LDSM.16.M88.4 R176, [R234] ;  /* 0x00000000eab0783b */ /* 0x000ea80000000200 */
[----:B------:R-:W3:Y:S04]  /*6430*/  LDSM.16.M88.4 R204, [R232] ;  /* 0x00000000e8cc783b */ /* 0x000ee80000000200 */
[----:B------:R-:W4:Y:S04]  /*6440*/  LDSM.16.M88.4 R192, [R233] ;  /* 0x00000000e9c0783b */ /* 0x000f280000000200 */
        /* <DEDUP_REMOVED lines=10> */
[----:B------:R-:W1:Y:S03]  /*64f0*/  LDSM.16.M88.4 R184, [R214+0x10000] ;  /* 0x01000000d6b8783b */ /* 0x000e660000000200 */
[C---:B------:R-:W-:Y:S08]  /*6500*/  HMMA.16816.F32 R196, R8.reuse, R180, R172 ;  /* 0x000000b408c4723c */ /* 0x040ff000000018ac */
[C---:B------:R-:W-:Y:S08]  /*6510*/  HMMA.16816.F32 R180, R8.reuse, R182, R32 ;  /* 0x000000b608b4723c */ /* 0x040ff00000001820 */
[C---:B--2---:R-:W-:Y:S01]  /*6520*/  HMMA.16816.F32 R200, R8.reuse, R176, R168 ;  /* 0x000000b008c8723c */ /* 0x044fe200000018a8 */
[----:B------:R-:W2:Y:S07]  /*6530*/  LDSM.16.M88.4 R168, [R214+0x10800] ;  /* 0x01080000d6a8783b */ /* 0x000eae0000000200 */
[C---:B------:R-:W-:Y:S08]  /*6540*/  HMMA.16816.F32 R176, R8.reuse, R178, R28 ;  /* 0x000000b208b0723c */ /* 0x040ff0000000181c */
[C---:B---3--:R-:W-:Y:S01]  /*6550*/  HMMA.16816.F32 R28, R8.reuse, R204, R24 ;  /* 0x000000cc081c723c */ /* 0x048fe20000001818 */
[----:B------:R-:W3:Y:S07]  /*6560*/  LDSM.16.M88.4 R24, [R214+0x11000] ;  /* 0x01100000d618783b */ /* 0x000eee0000000200 */
[C---:B----4-:R-:W-:Y:S01]  /*6570*/  HMMA.16816.F32 R172, R8.reuse, R192, R20 ;  /* 0x000000c008ac723c */ /* 0x050fe20000001814 */
[----:B------:R-:W4:Y:S07]  /*6580*/  LDSM.16.M88.4 R20, [R214+0x11800] ;  /* 0x01180000d614783b */ /* 0x000f2e0000000200 */
[----:B------:R-:W-:Y:S08]  /*6590*/  HMMA.16816.F32 R32, R8, R194, R12 ;  /* 0x000000c20820723c */ /* 0x000ff0000000180c */
[----:B-1----:R-:W-:Y:S08]  /*65a0*/  HMMA.16816.F32 R192, R4, R184, R196 ;  /* 0x000000b804c0723c */ /* 0x002ff000000018c4 */
[----:B------:R-:W-:Y:S01]  /*65b0*/  HMMA.16816.F32 R12, R8, R206, R188 ;  /* 0x000000ce080c723c */ /* 0x000fe200000018bc */
[----:B------:R-:W-:Y:S07]  /*65c0*/  LDSM.16.M88.4 R8, [R217] ;  /* 0x00000000d908783b */ /* 0x000fee0000000200 */
[C---:B------:R-:W-:Y:S01]  /*65d0*/  HMMA.16816.F32 R184, R4.reuse, R186, R180 ;  /* 0x000000ba04b8723c */ /* 0x040fe200000018b4 */
[----:B------:R-:W1:Y:S07]  /*65e0*/  LDSM.16.M88.4 R180, [R213] ;  /* 0x00000000d5b4783b */ /* 0x000e6e0000000200 */
        /* <DEDUP_REMOVED lines=8> */
[----:B------:R-:W4:Y:S04]  /*6670*/  LDSM.16.M88.4 R20, [R213+0x1800] ;  /* 0x00180000d514783b */ /* 0x000f280000000200 */
[----:B------:R-:W-:Y:S03]  /*6680*/  LDSM.16.M88.4 R4, [R215+0x4000] ;  /* 0x00400000d704783b */ /* 0x000fe60000000200 */
[C---:B-1----:R-:W-:Y:S01]  /*6690*/  HMMA.16816.F32 R200, R8.reuse, R182, R184 ;  /* 0x000000b608c8723c */ /* 0x042fe200000018b8 */
[----:B------:R-:W1:Y:S07]  /*66a0*/  LDSM.16.M88.4 R184, [R208+0x12000] ;  /* 0x01200000d0b8783b */ /* 0x000e6e0000000200 */
[C---:B------:R-:W-:Y:S01]  /*66b0*/  HMMA.16816.F32 R28, R8.reuse, R180, R192 ;  /* 0x000000b4081c723c */ /* 0x040fe200000018c0 */
[----:B------:R-:W1:Y:S07]  /*66c0*/  LDSM.16.M88.4 R180, [R208+0x12800] ;  /* 0x01280000d0b4783b */ /* 0x000e6e0000000200 */
[C---:B--2---:R-:W-:Y:S08]  /*66d0*/  HMMA.16816.F32 R192, R8.reuse, R170, R188 ;  /* 0x000000aa08c0723c */ /* 0x044ff000000018bc */
[C---:B---3--:R-:W-:Y:S08]  /*66e0*/  HMMA.16816.F32 R188, R8.reuse, R24, R176 ;  /* 0x0000001808bc723c */ /* 0x048ff000000018b0 */
[C---:B------:R-:W-:Y:S01]  /*66f0*/  HMMA.16816.F32 R176, R8.reuse, R26, R172 ;  /* 0x0000001a08b0723c */ /* 0x040fe200000018ac */
[----:B------:R-:W2:Y:S04]  /*6700*/  LDSM.16.M88.4 R172, [R208+0x13000] ;  /* 0x01300000d0ac783b */ /* 0x000ea80000000200 */
[----:B------:R-:W3:Y:S03]  /*6710*/  LDSM.16.M88.4 R24, [R208+0x13800] ;  /* 0x01380000d018783b */ /* 0x000ee60000000200 */
[C---:B----4-:R-:W-:Y:S08]  /*6720*/  HMMA.16816.F32 R32, R8.reuse, R20, R32 ;  /* 0x000000140820723c */ /* 0x050ff00000001820 */
[C---:B------:R-:W-:Y:S08]  /*6730*/  HMMA.16816.F32 R20, R8.reuse, R22, R12 ;  /* 0x000000160814723c */ /* 0x040ff0000000180c */
[----:B------:R-:W-:Y:S01]  /*6740*/  HMMA.16816.F32 R196, R8, R168, R196 ;  /* 0x000000a808c4723c */ /* 0x000fe200000018c4 */
[----:B------:R-:W-:Y:S07]  /*6750*/  LDSM.16.M88.4 R8, [R216+0x4000] ;  /* 0x00400000d808783b */ /* 0x000fee0000000200 */
[C---:B-1----:R-:W-:Y:S01]  /*6760*/  HMMA.16816.F32 R12, R4.reuse, R184, R28 ;  /* 0x000000b8040c723c */ /* 0x042fe2000000181c */
[----:B------:R-:W1:Y:S07]  /*6770*/  LDSM.16.M88.4 R28, [R231] ;  /* 0x00000000e71c783b */ /* 0x000e6e0000000200 */
[C---:B------:R-:W-:Y:S01]  /*6780*/  HMMA.16816.F32 R168, R4.reuse, R186, R200 ;  /* 0x000000ba04a8723c */ /* 0x040fe200000018c8 */
[----:B------:R-:W4:Y:S07]  /*6790*/  LDSM.16.M88.4 R184, [R230] ;  /* 0x00000000e6b8783b */ /* 0x000f2e0000000200 */
[C---:B------:R-:W-:Y:S08]  /*67a0*/  HMMA.16816.F32 R196, R4.reuse, R180, R196 ;  /* 0x000000b404c4723c */ /* 0x040ff000000018c4 */
[C---:B------:R-:W-:Y:S08]  /*67b0*/  HMMA.16816.F32 R192, R4.reuse, R182, R192 ;  /* 0x000000b604c0723c */ /* 0x040ff000000018c0 */
[C---:B--2---:R-:W-:Y:S01]  /*67c0*/  HMMA.16816.F32 R180, R4.reuse, R172, R188 ;  /* 0x000000ac04b4723c */ /* 0x044fe200000018bc */
[----:B------:R-:W-:Y:S07]  /*67d0*/  LDSM.16.M88.4 R188, [R214+0x12800] ;  /* 0x01280000d6bc783b */ /* 0x000fee0000000200 */
[C---:B------:R-:W-:Y:S08]  /*67e0*/  HMMA.16816.F32 R176, R4.reuse, R174, R176 ;  /* 0x000000ae04b0723c */ /* 0x040ff000000018b0 */
[C---:B---3--:R-:W-:Y:S01]  /*67f0*/  HMMA.16816.F32 R172, R4.reuse, R26, R20 ;  /* 0x0000001a04ac723c */ /* 0x048fe20000001814 */
[----:B------:R-:W2:Y:S07]  /*6800*/  LDSM.16.M88.4 R20, [R228] ;  /* 0x00000000e414783b */ /* 0x000eae0000000200 */
[----:B------:R-:W-:Y:S01]  /*6810*/  HMMA.16816.F32 R32, R4, R24, R32 ;  /* 0x000000180420723c */ /* 0x000fe20000001820 */
[----:B------:R-:W-:Y:S04]  /*6820*/  LDSM.16.M88.4 R4, [R218+0x4000] ;  /* 0x00400000da04783b */ /* 0x000fe80000000200 */
[----:B------:R-:W3:Y:S03]  /*6830*/  LDSM.16.M88.4 R24, [R229] ;  /* 0x00000000e518783b */ /* 0x000ee60000000200 */
[C---:B-1----:R-:W-:Y:S08]  /*6840*/  HMMA.16816.F32 R12, R8.reuse, R28, R12 ;  /* 0x0000001c080c723c */ /* 0x042ff0000000180c */
[C---:B------:R-:W-:Y:S01]  /*6850*/  HMMA.16816.F32 R168, R8.reuse, R30, R168 ;  /* 0x0000001e08a8723c */ /* 0x040fe200000018a8 */
[----:B------:R-:W1:Y:S07]  /*6860*/  LDSM.16.M88.4 R28, [R214+0x12000] ;  /* 0x01200000d61c783b */ /* 0x000e6e0000000200 */
[C---:B----4-:R-:W-:Y:S08]  /*6870*/  HMMA.16816.F32 R200, R8.reuse, R184, R196 ;  /* 0x000000b808c8723c */ /* 0x050ff000000018c4 */
[C---:B------:R-:W-:Y:S08]  /*6880*/  HMMA.16816.F32 R204, R8.reuse, R186, R192 ;  /* 0x000000ba08cc723c */ /* 0x040ff000000018c0 */
[C---:B--2---:R-:W-:Y:S01]  /*6890*/  HMMA.16816.F32 R184, R8.reuse, R20, R32 ;  /* 0x0000001408b8723c */ /* 0x044fe20000001820 */
[----:B------:R-:W2:Y:S07]  /*68a0*/  LDSM.16.M88.4 R32, [R214+0x13000] ;  /* 0x01300000d620783b */ /* 0x000eae0000000200 */
[C---:B------:R-:W-:Y:S08]  /*68b0*/  HMMA.16816.F32 R172, R8.reuse, R22, R172 ;  /* 0x0000001608ac723c */ /* 0x040ff000000018ac */
[----:B---3--:R-:W-:Y:S01]  /*68c0*/  HMMA.16816.F32 R196, R8, R24, R180 ;  /* 0x0000001808c4723c */ /* 0x008fe200000018b4 */
[----:B------:R-:W-:Y:S07]  /*68d0*/  LDSM.16.M88.4 R180, [R213+0x2800] ;  /* 0x00280000d5b4783b */ /* 0x000fee0000000200 */
[C---:B-1----:R-:W-:Y:S08]  /*68e0*/  HMMA.16816.F32 R20, R4.reuse, R28, R12 ;  /* 0x0000001c0414723c */ /* 0x042ff0000000180c */
[----:B------:R-:W-:Y:S01]  /*68f0*/  HMMA.16816.F32 R12, R4, R30, R168 ;  /* 0x0000001e040c723c */ /* 0x000fe200000018a8 */
[----:B------:R-:W1:Y:S07]  /*6900*/  LDSM.16.M88.4 R28, [R214+0x13800] ;  /* 0x01380000d61c783b */ /* 0x000e6e0000000200 */
[----:B------:R-:W-:Y:S01]  /*6910*/  HMMA.16816.F32 R192, R8, R26, R176 ;  /* 0x0000001a08c0723c */ /* 0x000fe200000018b0 */
[----:B------:R-:W-:Y:S04]  /*6920*/  LDSM.16.M88.4 R8, [R217+0x4000] ;  /* 0x00400000d908783b */ /* 0x000fe80000000200 */
[----:B------:R-:W3:Y:S03]  /*6930*/  LDSM.16.M88.4 R24, [R213+0x2000] ;  /* 0x00200000d518783b */ /* 0x000ee60000000200 */
[C---:B------:R-:W-:Y:S08]  /*6940*/  HMMA.16816.F32 R176, R4.reuse, R188, R200 ;  /* 0x000000bc04b0723c */ /* 0x040ff000000018c8 */
[C---:B------:R-:W-:Y:S01]  /*6950*/  HMMA.16816.F32 R188, R4.reuse, R190, R204 ;  /* 0x000000be04bc723c */ /* 0x040fe200000018cc */
[----:B------:R-:W-:Y:S07]  /*6960*/  LDSM.16.M88.4 R204, [R208+0x15000] ;  /* 0x01500000d0cc783b */ /* 0x000fee0000000200 */
[C---:B--2---:R-:W-:Y:S08]  /*6970*/  HMMA.16816.F32 R200, R4.reuse, R32, R196 ;  /* 0x0000002004c8723c */ /* 0x044ff000000018c4 */
[C---:B------:R-:W-:Y:S01]  /*6980*/  HMMA.16816.F32 R196, R4.reuse, R34, R192 ;  /* 0x0000002204c4723c */ /* 0x040fe200000018c0 */
[----:B------:R-:W-:Y:S07]  /*6990*/  LDSM.16.M88.4 R32, [R208+0x14800] ;  /* 0x01480000d020783b */ /* 0x000fee0000000200 */
[C---:B-1----:R-:W-:Y:S08]  /*69a0*/  HMMA.16816.F32 R192, R4.reuse, R28, R184 ;  /* 0x0000001c04c0723c */ /* 0x042ff000000018b8 */
[----:B------:R-:W-:Y:S01]  /*69b0*/  HMMA.16816.F32 R184, R4, R30, R172 ;  /* 0x0000001e04b8723c */ /* 0x000fe200000018ac */
[----:B------:R-:W1:Y:S04]  /*69c0*/  LDSM.16.M88.4 R172, [R213+0x3000] ;  /* 0x00300000d5ac783b */ /* 0x000e680000000200 */
[----:B------:R-:W2:Y:S03]  /*69d0*/  LDSM.16.M88.4 R28, [R213+0x3800] ;  /* 0x00380000d51c783b */ /* 0x000ea60000000200 */
[C---:B---3--:R-:W-:Y:S01]  /*69e0*/  HMMA.16816.F32 R168, R8.reuse, R24, R20 ;  /* 0x0000001808a8723c */ /* 0x048fe20000001814 */
[----:B------:R-:W-:Y:S07]  /*69f0*/  LDSM.16.M88.4 R4, [R215+0x8000] ;  /* 0x00800000d704783b */ /* 0x000fee0000000200 */
[C---:B------:R-:W-:Y:S01]  /*6a00*/  HMMA.16816.F32 R20, R8.reuse, R26, R12 ;  /* 0x0000001a0814723c */ /* 0x040fe2000000180c */
[----:B------:R-:W3:Y:S07]  /*6a10*/  LDSM.16.M88.4 R24, [R208+0x14000] ;  /* 0x01400000d018783b */ /* 0x000eee0000000200 */
[C---:B------:R-:W-:Y:S08]  /*6a20*/  HMMA.16816.F32 R12, R8.reuse, R180, R176 ;  /* 0x000000b4080c723c */ /* 0x040ff000000018b0 */
[C---:B------:R-:W-:Y:S08]  /*6a30*/  HMMA.16816.F32 R176, R8.reuse, R182, R188 ;  /* 0x000000b608b0723c */ /* 0x040ff000000018bc */
[C---:B-1----:R-:W-:Y:S08]  /*6a40*/  HMMA.16816.F32 R180, R8.reuse, R172, R200 ;  /* 0x000000ac08b4723c */ /* 0x042ff000000018c8 */
[C---:B------:R-:W-:Y:S08]  /*6a50*/  HMMA.16816.F32 R200, R8.reuse, R174, R196 ;  /* 0x000000ae08c8723c */ /* 0x040ff000000018c4 */
[----:B--2---:R-:W-:Y:S01]  /*6a60*/  HMMA.16816.F32 R196, R8, R28, R192 ;  /* 0x0000001c08c4723c */ /* 0x004fe200000018c0 */
[----:B------:R-:W1:Y:S07]  /*6a70*/  LDSM.16.M88.4 R192, [R208+0x15800] ;  /* 0x01580000d0c0783b */ /* 0x000e6e0000000200 */
[C---:B---3--:R-:W-:Y:S08]  /*6a80*/  HMMA.16816.F32 R172, R4.reuse, R24, R168 ;  /* 0x0000001804ac723c */ /* 0x048ff000000018a8 */
[----:B------:R-:W-:Y:S08]  /*6a90*/  HMMA.16816.F32 R168, R4, R26, R20 ;  /* 0x0000001a04a8723c */ /* 0x000ff00000001814 */
[----:B------:R-:W-:Y:S01]  /*6aa0*/  HMMA.16816.F32 R188, R8, R30, R184 ;  /* 0x0000001e08bc723c */ /* 0x000fe200000018b8 */
[----:B------:R-:W-:Y:S04]  /*6ab0*/  LDSM.16.M88.4 R8, [R216+0x8000] ;  /* 0x00800000d808783b */ /* 0x000fe80000000200 */
[----:B------:R-:W2:Y:S03]  /*6ac0*/  LDSM.16.M88.4 R28, [R226] ;  /* 0x00000000e21c783b */ /* 0x000ea60000000200 */
[C---:B------:R-:W-:Y:S08]  /*6ad0*/  HMMA.16816.F32 R24, R4.reuse, R32, R12 ;  /* 0x000000200418723c */ /* 0x040ff0000000180c */
        /* <DEDUP_REMOVED lines=15> */
[----:B------:R-:W3:Y:S07]  /*6bd0*/  LDSM.16.M88.4 R28, [R214+0x15000] ;  /* 0x01500000d61c783b */ /* 0x000eee0000000200 */
        /* <DEDUP_REMOVED lines=13> */
[C---:B------:R-:W-:Y:S01]  /*6cb0*/  HMMA.16816.F32 R176, R4.reuse, R28, R24 ;  /* 0x0000001c04b0723c */ /* 0x040fe20000001818 */
[----:B------:R-:W3:Y:S07]  /*6cc0*/  LDSM.16.M88.4 R24, [R213+0x5000] ;  /* 0x00500000d518783b */ /* 0x000eee0000000200 */
[C---:B------:R-:W-:Y:S01]  /*6cd0*/  HMMA.16816.F32 R172, R4.reuse, R30, R20 ;  /* 0x0000001e04ac723c */ /* 0x040fe20000001814 */
[----:B------:R-:W3:Y:S07]  /*6ce0*/  LDSM.16.M88.4 R20, [R213+0x5800] ;  /* 0x00580000d514783b */ /* 0x000eee0000000200 */
[C---:B----4-:R-:W-:Y:S08]  /*6cf0*/  HMMA.16816.F32 R28, R4.reuse, R184, R12 ;  /* 0x000000b8041c723c */ /* 0x050ff0000000180c */
[----:B------:R-:W-:Y:S01]  /*6d00*/  HMMA.16816.F32 R12, R4, R186, R188 ;  /* 0x000000ba040c723c */ /* 0x000fe200000018bc */
[----:B------:R-:W4:Y:S07]  /*6d10*/  LDSM.16.M88.4 R4, [R215+0xc000] ;  /* 0x00c00000d704783b */ /* 0x000f2e0000000200 */
[C---:B-1----:R-:W-:Y:S08]  /*6d20*/  HMMA.16816.F32 R184, R8.reuse, R168, R200 ;  /* 0x000000a808b8723c */ /* 0x042ff000000018c8 */
[C---:B------:R-:W-:Y:S01]  /*6d30*/  HMMA.16816.F32 R200, R8.reuse, R170, R196 ;  /* 0x000000aa08c8723c */ /* 0x040fe200000018c4 */
[----:B------:R-:W-:Y:S07]  /*6d40*/  LDSM.16.M88.4 R168, [R223] ;  /* 0x00000000dfa8783b */ /* 0x000fee0000000200 */
[C---:B--2---:R-:W-:Y:S08]  /*6d50*/  HMMA.16816.F32 R196, R8.reuse, R32, R192 ;  /* 0x0000002008c4723c */ /* 0x044ff000000018c0 */
[C---:B------:R-:W-:Y:S08]  /*6d60*/  HMMA.16816.F32 R192, R8.reuse, R34, R180 ;  /* 0x0000002208c0723c */ /* 0x040ff000000018b4 */
[C---:B---3--:R-:W-:Y:S01]  /*6d70*/  HMMA.16816.F32 R180, R8.reuse, R26, R172 ;  /* 0x0000001a08b4723c */ /* 0x048fe200000018ac */
[----:B------:R-:W1:Y:S07]  /*6d80*/  LDSM.16.M88.4 R172, [R208+0x16800] ;  /* 0x01680000d0ac783b */ /* 0x000e6e0000000200 */
[C---:B------:R-:W-:Y:S01]  /*6d90*/  HMMA.16816.F32 R32, R8.reuse, R20, R28 ;  /* 0x000000140820723c */ /* 0x040fe2000000181c */
[----:B------:R-:W2:Y:S07]  /*6da0*/  LDSM.16.M88.4 R28, [R208+0x17000] ;  /* 0x01700000d01c783b */ /* 0x000eae0000000200 */
[C---:B------:R-:W-:Y:S01]  /*6db0*/  HMMA.16816.F32 R188, R8.reuse, R24, R176 ;  /* 0x0000001808bc723c */ /* 0x040fe200000018b0 */
[----:B------:R-:W3:Y:S07]  /*6dc0*/  LDSM.16.M88.4 R24, [R208+0x17800] ;  /* 0x01780000d018783b */ /* 0x000eee0000000200 */
[----:B------:R-:W-:Y:S01]  /*6dd0*/  HMMA.16816.F32 R20, R8, R22, R12 ;  /* 0x000000160814723c */ /* 0x000fe2000000180c */
[----:B------:R-:W3:Y:S07]  /*6de0*/  LDSM.16.M88.4 R8, [R216+0xc000] ;  /* 0x00c00000d808783b */ /* 0x000eee0000000200 */
[C---:B----4-:R-:W-:Y:S01]  /*6df0*/  HMMA.16816.F32 R12, R4.reuse, R204, R184 ;  /* 0x000000cc040c723c */ /* 0x050fe200000018b8 */
[----:B------:R-:W4:Y:S07]  /*6e00*/  LDSM.16.M88.4 R184, [R222] ;  /* 0x00000000deb8783b */ /* 0x000f2e0000000200 */
[C---:B------:R-:W-:Y:S08]  /*6e10*/  HMMA.16816.F32 R176, R4.reuse, R206, R200 ;  /* 0x000000ce04b0723c */ /* 0x040ff000000018c8 */
[C---:B-1----:R-:W-:Y:S08]  /*6e20*/  HMMA.16816.F32 R204, R4.reuse, R172, R196 ;  /* 0x000000ac04cc723c */ /* 0x042ff000000018c4 */
[C---:B--2---:R-:W-:Y:S08]  /*6e30*/  HMMA.16816.F32 R196, R4.reuse, R28, R188 ;  /* 0x0000001c04c4723c */ /* 0x044ff000000018bc */
[C---:B---3--:R-:W-:Y:S01]  /*6e40*/  HMMA.16816.F32 R188, R4.reuse, R24, R32 ;  /* 0x0000001804bc723c */ /* 0x048fe20000001820 */
[----:B------:R-:W1:Y:S07]  /*6e50*/  LDSM.16.M88.4 R32, [R221] ;  /* 0x00000000dd20783b */ /* 0x000e6e0000000200 */
[C---:B------:R-:W-:Y:S08]  /*6e60*/  HMMA.16816.F32 R200, R4.reuse, R174, R192 ;  /* 0x000000ae04c8723c */ /* 0x040ff000000018c0 */
[C---:B------:R-:W-:Y:S01]  /*6e70*/  HMMA.16816.F32 R192, R4.reuse, R30, R180 ;  /* 0x0000001e04c0723c */ /* 0x040fe200000018b4 */
[----:B------:R-:W2:Y:S04]  /*6e80*/  LDSM.16.M88.4 R28, [R220] ;  /* 0x00000000dc1c783b */ /* 0x000ea80000000200 */
[----:B------:R-:W-:Y:S03]  /*6e90*/  LDSM.16.M88.4 R180, [R214+0x16800] ;  /* 0x01680000d6b4783b */ /* 0x000fe60000000200 */
[----:B------:R-:W-:Y:S01]  /*6ea0*/  HMMA.16816.F32 R172, R4, R26, R20 ;  /* 0x0000001a04ac723c */ /* 0x000fe20000001814 */
[----:B------:R-:W-:Y:S04]  /*6eb0*/  LDSM.16.M88.4 R4, [R218+0xc000] ;  /* 0x00c00000da04783b */ /* 0x000fe80000000200 */
[----:B------:R-:W3:Y:S03]  /*6ec0*/  LDSM.16.M88.4 R24, [R214+0x16000] ;  /* 0x01600000d618783b */ /* 0x000ee60000000200 */
[C---:B------:R-:W-:Y:S08]  /*6ed0*/  HMMA.16816.F32 R20, R8.reuse, R168, R12 ;  /* 0x000000a80814723c */ /* 0x040ff0000000180c */
[C---:B------:R-:W-:Y:S01]  /*6ee0*/  HMMA.16816.F32 R12, R8.reuse, R170, R176 ;  /* 0x000000aa080c723c */ /* 0x040fe200000018b0 */
[----:B------:R-:W-:Y:S07]  /*6ef0*/  LDSM.16.M88.4 R176, [R213+0x6000] ;  /* 0x00600000d5b0783b */ /* 0x000fee0000000200 */
[C---:B----4-:R-:W-:Y:S08]  /*6f00*/  HMMA.16816.F32 R168, R8.reuse, R184, R204 ;  /* 0x000000b808a8723c */ /* 0x050ff000000018cc */
[C---:B------:R-:W-:Y:S08]  /*6f10*/  HMMA.16816.F32 R184, R8.reuse, R186, R200 ;  /* 0x000000ba08b8723c */ /* 0x040ff000000018c8 */
[C---:B-1----:R-:W-:Y:S08]  /*6f20*/  HMMA.16816.F32 R200, R8.reuse, R32, R196 ;  /* 0x0000002008c8723c */ /* 0x042ff000000018c4 */
[C---:B------:R-:W-:Y:S01]  /*6f30*/  HMMA.16816.F32 R196, R8.reuse, R34, R192 ;  /* 0x0000002208c4723c */ /* 0x040fe200000018c0 */
[----:B------:R-:W-:Y:S07]  /*6f40*/  LDSM.16.M88.4 R32, [R213+0x6800] ;  /* 0x00680000d520783b */ /* 0x000fee0000000200 */
[C---:B--2---:R-:W-:Y:S08]  /*6f50*/  HMMA.16816.F32 R192, R8.reuse, R28, R188 ;  /* 0x0000001c08c0723c */ /* 0x044ff000000018bc */
[----:B------:R-:W-:Y:S01]  /*6f60*/  HMMA.16816.F32 R188, R8, R30, R172 ;  /* 0x0000001e08bc723c */ /* 0x000fe200000018ac */
[----:B------:R-:W1:Y:S04]  /*6f70*/  LDSM.16.M88.4 R28, [R214+0x17000] ;  /* 0x01700000d61c783b */ /* 0x000e680000000200 */
[----:B------:R-:W2:Y:S03]  /*6f80*/  LDSM.16.M88.4 R8, [R217+0xc000] ;  /* 0x00c00000d908783b */ /* 0x000ea60000000200 */
[C---:B---3--:R-:W-:Y:S01]  /*6f90*/  HMMA.16816.F32 R204, R4.reuse, R24, R20 ;  /* 0x0000001804cc723c */ /* 0x048fe20000001814 */
[----:B------:R-:W3:Y:S07]  /*6fa0*/  LDSM.16.M88.4 R20, [R214+0x17800] ;  /* 0x01780000d614783b */ /* 0x000eee0000000200 */
[C---:B------:R-:W-:Y:S08]  /*6fb0*/  HMMA.16816.F32 R12, R4.reuse, R26, R12 ;  /* 0x0000001a040c723c */ /* 0x040ff0000000180c */
[C---:B------:R-:W-:Y:S08]  /*6fc0*/  HMMA.16816.F32 R24, R4.reuse, R180, R168 ;  /* 0x000000b40418723c */ /* 0x040ff000000018a8 */
[C---:B------:R-:W-:Y:S01]  /*6fd0*/  HMMA.16816.F32 R172, R4.reuse, R182, R184 ;  /* 0x000000b604ac723c */ /* 0x040fe200000018b8 */
[----:B------:R-:W4:Y:S07]  /*6fe0*/  LDSM.16.M88.4 R180, [R213+0x7000] ;  /* 0x00700000d5b4783b */ /* 0x000f2e0000000200 */
[C---:B-1----:R-:W-:Y:S08]  /*6ff0*/  HMMA.16816.F32 R184, R4.reuse, R28, R200 ;  /* 0x0000001c04b8723c */ /* 0x042ff000000018c8 */
[----:B------:R-:W-:Y:S08]  /*7000*/  HMMA.16816.F32 R196, R4, R30, R196 ;  /* 0x0000001e04c4723c */ /* 0x000ff000000018c4 */
[C---:B--2---:R-:W-:Y:S08]  /*7010*/  HMMA.16816.F32 R28, R8.reuse, R32, R24 ;  /* 0x00000020081c723c */ /* 0x044ff00000001818 */
[C---:B------:R-:W-:Y:S08]  /*7020*/  HMMA.16816.F32 R168, R8.reuse, R178, R12 ;  /* 0x000000b208a8723c */ /* 0x040ff0000000180c */
[----:B------:R-:W-:Y:S01]  /*7030*/  HMMA.16816.F32 R24, R8, R34, R172 ;  /* 0x000000220818723c */ /* 0x000fe200000018ac */
[----:B------:R-:W1:Y:S01]  /*7040*/  LDSM.16.M88.4 R172, [R213+0x7800] ;  /* 0x00780000d5ac783b */ /* 0x000e620000000200 */
[----:B------:R-:W-:-:S06]  /*7050*/  DEPBAR.LE SB0, 0x0 ;  /* 0x000080000000791a */ /* 0x000fcc0000000000 */
[C---:B---3--:R-:W-:Y:S08]  /*7060*/  HMMA.16816.F32 R192, R4.reuse, R20, R192 ;  /* 0x0000001404c0723c */ /* 0x048ff000000018c0 */
[----:B------:R-:W-:Y:S01]  /*7070*/  HMMA.16816.F32 R188, R4, R22, R188 ;  /* 0x0000001604bc723c */ /* 0x000fe200000018bc */
[----:B------:R-:W-:Y:S01]  /*7080*/  FSEL R12, R169, -INF , !P1 ;  /* 0xff800000a90c7808 */ /* 0x000fe20004800000 */
[----:B------:R-:W-:Y:S01]  /*7090*/  BAR.SYNC.DEFER_BLOCKING 0x0 ;  /* 0x0000000000007b1d */ /* 0x000fe20000010000 */
[----:B------:R-:W-:-:S02]  /*70a0*/  ISETP.GE.AND P1, PT, R2, R16, PT ;  /* 0x000000100200720c */ /* 0x000fc40003f26270 */
[----:B------:R-:W-:Y:S02]  /*70b0*/  FSEL R18, R171, -INF , !P3 ;  /* 0xff800000ab127808 */ /* 0x000fe40005800000 */
[----:B------:R-:W-:Y:S01]  /*70c0*/  IADD3 R4, R0, 0x8, RZ ;  /* 0x0000000800047810 */ /* 0x000fe20007ffe0ff */
[C---:B----4-:R-:W-:Y:S01]  /*70d0*/  HMMA.16816.F32 R20, R8.reuse, R180, R184 ;  /* 0x000000b40814723c */ /* 0x050fe200000018b8 */
[----:B------:R-:W-:Y:S02]  /*70e0*/  FSEL R179, R31, -INF , !P1 ;  /* 0xff8000001fb37808 */ /* 0x000fe40004800000 */
[C---:B------:R-:W-:Y:S02]  /*70f0*/  ISETP.GE.AND P2, PT, R4.reuse, R17, PT ;  /* 0x000000110400720c */ /* 0x040fe40003f46270 */
[----:B------:R-:W-:Y:S02]  /*7100*/  ISETP.GE.AND P5, PT, R4, R16, PT ;  /* 0x000000100400720c */ /* 0x000fe40003fa6270 */
[----:B------:R-:W-:Y:S01]  /*7110*/  IADD3 R4, R0, 0x10, RZ ;  /* 0x0000001000047810 */ /* 0x000fe20007ffe0ff */
[----:B------:R-:W-:Y:S01]  /*7120*/  HMMA.16816.F32 R32, R8, R182, R196 ;  /* 0x000000b60820723c */ /* 0x000fe200000018c4 */
[----:B------:R-:W-:-:S02]  /*7130*/  FSEL R14, R168, -INF , !P2 ;  /* 0xff800000a80e7808 */ /* 0x000fc40005000000 */
[----:B------:R-:W-:Y:S02]  /*7140*/  FSEL R15, R170, -INF , !P5 ;  /* 0xff800000aa0f7808 */ /* 0x000fe40006800000 */
[CC--:B------:R-:W-:Y:S02]  /*7150*/  ISETP.GE.AND P0, PT, R4.reuse, R17.reuse, PT ;  /* 0x000000110400720c */ /* 0x0c0fe40003f06270 */
[----:B------:R-:W-:Y:S02]  /*7160*/  ISETP.GE.AND P2, PT, R4, R16, PT ;  /* 0x000000100400720c */ /* 0x000fe40003f46270 */
[----:B------:R-:W-:Y:S02]  /*7170*/  ISETP.GE.AND P5, PT, R2, R17, PT ;  /* 0x000000110200720c */ /* 0x000fe40003fa6270 */
[----:B------:R-:W-:Y:S02]  /*7180*/  IADD3 R4, R0, 0x18, RZ ;  /* 0x0000001800047810 */ /* 0x000fe40007ffe0ff */
[----:B------:R-:W-:-:S02]  /*7190*/  FSEL R19, R28, -INF , !P0 ;  /* 0xff8000001c137808 */ /* 0x000fc40004000000 */
[----:B------:R-:W-:Y:S02]  /*71a0*/  FSEL R180, R30, -INF , !P2 ;  /* 0xff8000001eb47808 */ /* 0x000fe40005000000 */
[----:B------:R-:W-:Y:S02]  /*71b0*/  FSEL R170, R29, -INF , !P5 ;  /* 0xff8000001daa7808 */ /* 0x000fe40006800000 */
[C---:B------:R-:W-:Y:S01]  /*71c0*/  ISETP.GE.AND P3, PT, R4.reuse, R17, PT ;  /* 0x000000110400720c */ /* 0x040fe20003f66270 */
[----:B------:R-:W-:Y:S01]  /*71d0*/  HMMA.16816.F32 R28, R8, R176, R204 ;  /* 0x000000b0081c723c */ /* 0x000fe200000018cc */
[----:B------:R-:W-:Y:S02]  /*71e0*/  ISETP.GE.AND P0, PT, R4, R16, PT ;  /* 0x000000100400720c */ /* 0x000fe40003f06270 */
[C---:B------:R-:W-:Y:S02]  /*71f0*/  IADD3 R2, R0.reuse, 0x19, RZ ;  /* 0x0000001900027810 */ /* 0x040fe40007ffe0ff */
[----:B------:R-:W-:-:S02]  /*7200*/  IADD3 R4, R0, 0x20, RZ ;  /* 0x0000002000047810 */ /* 0x000fc40007ffe0ff */
[----:B------:R-:W-:Y:S02]  /*7210*/  FSEL R168, R24, -INF , !P3 ;  /* 0xff80000018a87808 */ /* 0x000fe40005800000 */
        /* <DEDUP_REMOVED lines=9> */
[----:B------:R-:W-:Y:S01]  /*72b0*/  FSEL R198, R20, -INF , !P1 ;  /* 0xff80000014c67808 */ /* 0x000fe20004800000 */
[----:B-1----:R-:W-:Y:S01]  /*72c0*/  HMMA.16816.F32 R24, R8, R172, R192 ;  /* 0x000000ac0818723c */ /* 0x002fe200000018c0 */
[----:B------:R-:W-:-:S02]  /*72d0*/  ISETP.GE.AND P0, PT, R2, R17, PT ;  /* 0x000000110200720c */ /* 0x000fc40003f06270 */
        /* <DEDUP_REMOVED lines=8> */
[-C--:B------:R-:W-:Y:S02]  /*7360*/  ISETP.GE.AND P0, PT, R2, R16.reuse, PT ;  /* 0x000000100200720c */ /* 0x080fe40003f06270 */
[C---:B------:R-:W-:Y:S02]  /*7370*/  ISETP.GE.AND P2, PT, R4.reuse, R17, PT ;  /* 0x000000110400720c */ /* 0x040fe40003f46270 */
[----:B------:R-:W-:Y:S02]  /*7380*/  ISETP.GE.AND P5, PT, R4, R16, PT ;  /* 0x000000100400720c */ /* 0x000fe40003fa6270 */
[----:B------:R-:W-:Y:S01]  /*7390*/  HMMA.16816.F32 R4, R8, R174, R188 ;  /* 0x000000ae0804723c */ /* 0x000fe200000018bc */
[----:B------:R-:W-:-:S02]  /*73a0*/  FSEL R203, R35, -INF , !P0 ;  /* 0xff80000023cb7808 */ /* 0x000fc40004000000 */
[-C--:B------:R-:W-:Y:S02]  /*73b0*/  ISETP.GE.AND P0, PT, R0, R17.reuse, PT ;  /* 0x000000110000720c */ /* 0x080fe40003f06270 */
[----:B------:R-:W-:Y:S02]  /*73c0*/  FSEL R237, R22, -INF , !P3 ;  /* 0xff80000016ed7808 */ /* 0x000fe40005800000 */
[----:B------:R-:W-:Y:S02]  /*73d0*/  FSEL R8, R28, -INF , !P0 ;  /* 0xff8000001c087808 */ /* 0x000fe40004000000 */
[----:B------:R-:W-:Y:S02]  /*73e0*/  ISETP.GE.AND P3, PT, R2, R17, PT ;  /* 0x000000110200720c */ /* 0x000fe40003f66270 */
[----:B------:R-:W-:Y:S02]  /*73f0*/  PLOP3.LUT P0, PT, PT, PT, UP0, 0x80, 0x0 ;  /* 0x000000000000781c */ /* 0x000fe40003f0f008 */
[----:B------:R-:W-:-:S02]  /*7400*/  IADD3 R2, R0, 0x31, RZ ;  /* 0x0000003100027810 */ /* 0x000fc40007ffe0ff */
[----:B------:R-:W-:Y:S02]  /*7410*/  FSEL R202, R34, -INF , !P1 ;  /* 0xff80000022ca7808 */ /* 0x000fe40004800000 */
[----:B------:R-:W-:Y:S02]  /*7420*/  FSEL R247, R33, -INF , !P3 ;  /* 0xff80000021f77808 */ /* 0x000fe40005800000 */
[C---:B------:R-:W-:Y:S02]  /*7430*/  ISETP.GE.AND P1, PT, R2.reuse, R17, PT ;  /* 0x000000110200720c */ /* 0x040fe40003f26270 */
[-C--:B------:R-:W-:Y:S02]  /*7440*/  ISETP.GE.AND P3, PT, R2, R16.reuse, PT ;  /* 0x000000100200720c */ /* 0x080fe40003f66270 */
[----:B------:R-:W-:Y:S02]  /*7450*/  FSEL R11, R31, -INF , !P4 ;  /* 0xff8000001f0b7808 */ /* 0x000fe40006000000 */
        /* <DEDUP_REMOVED lines=11> */
[----:B------:R-:W-:Y:S02]  /*7510*/  FSEL R10, R30, -INF , !P4 ;  /* 0xff8000001e0a7808 */ /* 0x000fe40006000000 */
[----:B------:R-:W-:-:S02]  /*7520*/  FSEL R239, R27, -INF , !P3 ;  /* 0xff8000001bef7808 */ /* 0x000fc40005800000 */
[----:B------:R-:W-:Y:S02]  /*7530*/  FSEL R201, R4, -INF , !P6 ;  /* 0xff80000004c97808 */ /* 0x000fe40007000000 */
[----:B------:R-:W-:Y:S02]  /*7540*/  FSEL R187, R6, -INF , !P2 ;  /* 0xff80000006bb7808 */ /* 0x000fe40005000000 */
[----:B------:R-:W-:Y:S02]  /*7550*/  FSEL R240, R5, -INF , !P5 ;  /* 0xff80000005f07808 */ /* 0x000fe40006800000 */
[----:B------:R-:W-:Y:S01]  /*7560*/  FSEL R236, R7, -INF , !P1 ;  /* 0xff80000007ec7808 */ /* 0x000fe20004800000 */
[----:B------:R-:W-:Y:S05]  /*7570*/  @!P0 BRA `(.L_x_751) ;  /* 0x000001e000008947 */ /* 0x000fea0003800000 */
[----:B------:R-:W2:Y:S04]  /*7580*/  LDL.64 R248, [R1+0x18] ;  /* 0x0000180001f87983 */ /* 0x000ea80000100a00 */
[----:B------:R-:W3:Y:S01]  /*7590*/  LDL.64 R250, [R1] ;  /* 0x0000000001fa7983 */ /* 0x000ee20000100a00 */
[----:B------:R-:W-:-:S02]  /*75a0*/  UIADD3 UR30, UR23, -0x3, URZ ;  /* 0xfffffffd171e7890 */ /* 0x000fc4000fffe03f */
[----:B------:R-:W-:Y:S02]  /*75b0*/  ULDC.64 UR4, c[0x0][0x198] ;  /* 0x0000660000047ab9 */ /* 0x000fe40000000a00 */
[----:B------:R-:W-:Y:S02]  /*75c0*/  USHF.R.S32.HI UR29, URZ, 0x1f, UR30 ;  /* 0x0000001f3f1d7899 */ /* 0x000fe4000801141e */
        /* <DEDUP_REMOVED lines=8> */
[----:B------:R-:W-:Y:S02]  /*7650*/  LEA R4, P1, R0, c[0x0][0x168], 0x1 ;  /* 0x00005a0000047a11 */ /* 0x000fe400078208ff */
[----:B---3--:R-:W-:Y:S02]  /*7660*/  LEA.HI.X R2, R6, R251, R2, 0x6, P0 ;  /* 0x000000fb06027211 */ /* 0x008fe400000f3402 */
        /* <DEDUP_REMOVED lines=15> */
.L_x_751:
[----:B------:R-:W2:Y:S04]  /*7760*/  LDL R20, [R1+0x10] ;  /* 0x0000100001147983 */ /* 0x000ea80000100800 */
[----:B-1----:R-:W3:Y:S04]  /*7770*/  LDL R5, [R1+0x28] ;  /* 0x0000280001057983 */ /* 0x002ee80000100800 */
[----:B------:R-:W4:Y:S04]  /*7780*/  LDL R6, [R1+0x38] ;  /* 0x0000380001067983 */ /* 0x000f280000100800 */
[----:B------:R-:W5:Y:S01]  /*7790*/  LDL.64 R150, [R1+0x8] ;  /* 0x0000080001967983 */ /* 0x000f620000100a00 */
[----:B------:R-:W-:Y:S01]  /*77a0*/  FMNMX.FTZ R0, R148, R8, !PT ;  /* 0x0000000894007209 */ /* 0x000fe20007810000 */
[----:B------:R-:W-:-:S02]  /*77b0*/  USHF.L.U32 UR4, UR28, 0x1, URZ ;  /* 0x000000011c047899 */ /* 0x000fc4000800063f */
[----:B------:R-:W-:Y:S01]  /*77c0*/  LDSM.16.MT88.4 R24, [R209+0x18000] ;  /* 0x01800000d118783b */ /* 0x000fe20000004200 */
        /* <DEDUP_REMOVED lines=35> */
[----:B------:R-:W-:Y:S02]  /*7a00*/  MOV R4, UR4 ;  /* 0x0000000400047c02 */ /* 0x000fe40008000f00 */
[----:B-1----:R-:W-:Y:S02]  /*7a10*/  FMNMX.FTZ R2, R2, R7, !PT ;  /* 0x0000000702027209 */ /* 0x002fe40007810000 */
[----:B------:R-:W-:-:S04]  /*7a20*/  FMNMX.FTZ R34, R0, R13, !PT ;  /* 0x0000000d00227209 */ /* 0x000fc80007810000 */
[C---:B------:R-:W-:Y:S01]  /*7a30*/  FSETP.NEU.FTZ.AND P1, PT, R34.reuse, -INF , PT ;  /* 0xff8000002200780b */ /* 0x040fe20003f3d000 */
[----:B------:R-:W-:-:S05]  /*7a40*/  FMUL.FTZ R13, R34, c[0x0][0x23c] ;  /* 0x00008f00220d7a20 */ /* 0x000fca0000410000 */
[----:B------:R-:W-:-:S05]  /*7a50*/  FSEL R13, R13, RZ, P1 ;  /* 0x000000ff0d0d7208 */ /* 0x000fca0000800000 */
[----:B------:R-:W-:-:S04]  /*7a60*/  FFMA.FTZ R9, R9, c[0x0][0x23c], -R13 ;  /* 0x00008f0009097a23 */ /* 0x000fc8000001080d */
[----:B------:R1:W-:Y:S01]  /*7a70*/  MUFU.EX2 R181, R9 ;  /* 0x0000000900b57308 */ /* 0x0003e20000000800 */
[--C-:B------:R-:W-:Y:S02]  /*7a80*/  FFMA.FTZ R14, R14, c[0x0][0x23c], -R13.reuse ;  /* 0x00008f000e0e7a23 */ /* 0x100fe4000001080d */
[----:B------:R-:W-:Y:S01]  /*7a90*/  FFMA.FTZ R8, R8, c[0x0][0x23c], -R13 ;  /* 0x00008f0008087a23 */ /* 0x000fe2000001080d */
[----:B-1----:R-:W1:Y:S04]  /*7aa0*/  LDC.U8 R9, c[0x0][0x2d8] ;  /* 0x0000b600ff097b82 */ /* 0x002e680000000000 */
[----:B------:R1:W-:Y:S08]  /*7ab0*/  MUFU.EX2 R31, R14 ;  /* 0x0000000e001f7308 */ /* 0x0003f00000000800 */
[----:B------:R-:W-:Y:S01]  /*7ac0*/  MUFU.EX2 R172, R8 ;  /* 0x0000000800ac7308 */ /* 0x000fe20000000800 */
[----:B-1----:R-:W-:Y:S01]  /*7ad0*/  PRMT R28, R9, 0x7054, R9 ;  /* 0x00007054091c7816 */ /* 0x002fe20000000009 */
[----:B--2---:R-:W-:-:S04]  /*7ae0*/  IMAD.WIDE.U32 R196, R20, -0x2daee0ad, RZ ;  /* 0xd2511f5314c47825 */ /* 0x004fc800078e00ff */
[----:B---3--:R-:W-:Y:S01]  /*7af0*/  IMAD.WIDE.U32 R182, R5, -0x326172a9, RZ ;  /* 0xcd9e8d5705b67825 */ /* 0x008fe200078e00ff */
[----:B------:R-:W-:-:S04]  /*7b00*/  LOP3.LUT R4, R197, UR27, R4, 0x96, !PT ;  /* 0x0000001bc5047c12 */ /* 0x000fc8000f8e9604 */
[----:B----4-:R-:W-:Y:S01]  /*7b10*/  LOP3.LUT R6, R183, R6, RZ, 0x3c, !PT ;  /* 0x00000006b7067212 */ /* 0x010fe200078e3cff */
[----:B------:R-:W-:-:S04]  /*7b20*/  IMAD.WIDE.U32 R4, R4, -0x326172a9, RZ ;  /* 0xcd9e8d5704047825 */ /* 0x000fc800078e00ff */
[----:B------:R-:W-:Y:S01]  /*7b30*/  IMAD R196, R6, -0x2daee0ad, RZ ;  /* 0xd2511f5306c47824 */ /* 0x000fe200078e02ff */
[----:B------:R-:W-:Y:S01]  /*7b40*/  LOP3.LUT R5, R5, UR15, R182, 0x96, !PT ;  /* 0x0000000f05057c12 */ /* 0x000fe2000f8e96b6 */
[----:B------:R-:W1:Y:S01]  /*7b50*/  SHFL.BFLY PT, R6, R2, 0x1, 0x1f ;  /* 0x0c201f0002067f89 */ /* 0x000e6200000e0000 */
[----:B-----5:R-:W-:-:S03]  /*7b60*/  LOP3.LUT R0, R151, UR13, R4, 0x96, !PT ;  /* 0x0000000d97007c12 */ /* 0x020fc6000f8e9604 */
        /* <DEDUP_REMOVED lines=11> */
[----:B------:R-:W-:-:S03]  /*7c20*/  FSETP.NEU.FTZ.AND P0, PT, R173, -INF , PT ;  /* 0xff800000ad00780b */ /* 0x000fc60003f1d000 */
[----:B------:R-:W-:Y:S01]  /*7c30*/  FMUL.FTZ R0, R173, c[0x0][0x23c] ;  /* 0x00008f00ad007a20 */ /* 0x000fe20000410000 */
[----:B------:R-:W-:Y:S01]  /*7c40*/  LOP3.LUT R4, R177, UR6, R4, 0x96, !PT ;  /* 0x00000006b1047c12 */ /* 0x000fe2000f8e9604 */
[----:B------:R-:W-:Y:S01]  /*7c50*/  FFMA.FTZ R2, R12, c[0x0][0x23c], -R13 ;  /* 0x00008f000c027a23 */ /* 0x000fe2000001080d */
[----:B------:R-:W-:Y:S02]  /*7c60*/  LOP3.LUT R6, R5, UR8, R22, 0x96, !PT ;  /* 0x0000000805067c12 */ /* 0x000fe4000f8e9616 */
[----:B------:R-:W-:Y:S01]  /*7c70*/  FSEL R12, R0, RZ, P0 ;  /* 0x000000ff000c7208 */ /* 0x000fe20000000000 */
[----:B------:R-:W-:-:S04]  /*7c80*/  IMAD.WIDE.U32 R4, R4, -0x326172a9, RZ ;  /* 0xcd9e8d5704047825 */ /* 0x000fc800078e00ff */
[----:B------:R-:W-:Y:S01]  /*7c90*/  FFMA.FTZ R10, R10, c[0x0][0x23c], -R12 ;  /* 0x00008f000a0a7a23 */ /* 0x000fe2000001080c */
[----:B------:R-:W-:Y:S01]  /*7ca0*/  LOP3.LUT R0, R4, 0xffff, RZ, 0xc0, !PT ;  /* 0x0000ffff04007812 */ /* 0x000fe200078ec0ff */
[----:B------:R-:W-:Y:S01]  /*7cb0*/  IMAD.WIDE.U32 R6, R6, -0x326172a9, RZ ;  /* 0xcd9e8d5706067825 */ /* 0x000fe200078e00ff */
[----:B------:R1:W2:Y:S04]  /*7cc0*/  MUFU.EX2 R33, R2 ;  /* 0x0000000200217308 */ /* 0x0002a80000000800 */
[----:B------:R-:W-:-:S04]  /*7cd0*/  LOP3.LUT R14, R7, UR7, R20, 0x96, !PT ;  /* 0x00000007070e7c12 */ /* 0x000fc8000f8e9614 */
[----:B------:R3:W-:Y:S01]  /*7ce0*/  MUFU.EX2 R29, R10 ;  /* 0x0000000a001d7308 */ /* 0x0007e20000000800 */
[----:B------:R-:W-:Y:S01]  /*7cf0*/  SHF.R.U32.HI R7, RZ, 0x10, R4 ;  /* 0x00000010ff077819 */ /* 0x000fe20000011604 */
[----:B------:R-:W4:Y:S01]  /*7d00*/  LDSM.16.MT88.4 R20, [R210+0x18000] ;  /* 0x01800000d214783b */ /* 0x000f220000004200 */
[----:B-1----:R-:W-:Y:S02]  /*7d10*/  LOP3.LUT R2, R4, 0xff, RZ, 0xc0, !PT ;  /* 0x000000ff04027812 */ /* 0x002fe400078ec0ff */
[----:B---3--:R-:W-:Y:S02]  /*7d20*/  SHF.R.U32.HI R10, RZ, 0x8, R0 ;  /* 0x00000008ff0a7819 */ /* 0x008fe40000011600 */
[----:B------:R-:W-:Y:S02]  /*7d30*/  LOP3.LUT R0, R5, UR16, R6, 0x96, !PT ;  /* 0x0000001005007c12 */ /* 0x000fe4000f8e9606 */
[----:B------:R-:W-:Y:S02]  /*7d40*/  PRMT R10, R2, 0x5410, R10 ;  /* 0x00005410020a7816 */ /* 0x000fe4000000000a */
[----:B------:R-:W-:Y:S01]  /*7d50*/  LOP3.LUT R2, R0, 0xffff, RZ, 0xc0, !PT ;  /* 0x0000ffff00027812 */ /* 0x000fe200078ec0ff */
[----:B------:R-:W-:Y:S01]  /*7d60*/  FFMA.FTZ R5, R15, c[0x0][0x23c], -R12 ;  /* 0x00008f000f057a23 */ /* 0x000fe2000001080c */
[----:B------:R-:W-:Y:S01]  /*7d70*/  SHF.R.U32.HI R8, RZ, 0x18, R4 ;  /* 0x00000018ff087819 */ /* 0x000fe20000011604 */
[----:B------:R-:W-:Y:S01]  /*7d80*/  FFMA.FTZ R4, R18, c[0x0][0x23c], -R12 ;  /* 0x00008f0012047a23 */ /* 0x000fe2000001080c */
[----:B------:R-:W-:-:S02]  /*7d90*/  LOP3.LUT R7, R7, 0xff, RZ, 0xc0, !PT ;  /* 0x000000ff07077812 */ /* 0x000fc400078ec0ff */
[----:B------:R-:W-:Y:S02]  /*7da0*/  LOP3.LUT R6, R0, 0xff, RZ, 0xc0, !PT ;  /* 0x000000ff00067812 */ /* 0x000fe400078ec0ff */
[----:B------:R-:W-:Y:S01]  /*7db0*/  SHF.R.U32.HI R2, RZ, 0x8, R2 ;  /* 0x00000008ff027819 */ /* 0x000fe20000011602 */
[----:B------:R1:W-:Y:S01]  /*7dc0*/  MUFU.EX2 R32, R5 ;  /* 0x0000000500207308 */ /* 0x0003e20000000800 */
[----:B------:R-:W-:Y:S02]  /*7dd0*/  PRMT R7, R7, 0x5410, R8 ;  /* 0x0000541007077816 */ /* 0x000fe40000000008 */
[----:B------:R-:W-:Y:S02]  /*7de0*/  PRMT R8, R6, 0x5410, R2 ;  /* 0x0000541006087816 */ /* 0x000fe40000000002 */
[----:B------:R-:W-:-:S03]  /*7df0*/  SHF.R.U32.HI R2, RZ, 0x10, R0 ;  /* 0x00000010ff027819 */ /* 0x000fc60000011600 */
[----:B------:R3:W5:Y:S01]  /*7e00*/  MUFU.EX2 R35, R4 ;  /* 0x0000000400237308 */ /* 0x0007620000000800 */
[----:B------:R-:W-:Y:S01]  /*7e10*/  HSET2.LE.AND R10, R10, R28, PT ;  /* 0x0000001c0a0a7233 */ /* 0x000fe20003803000 */
[----:B-1----:R-:W-:-:S05]  /*7e20*/  FSEL R5, R34, RZ, P1 ;  /* 0x000000ff22057208 */ /* 0x002fca0000800000 */
[----:B------:R-:W-:Y:S01]  /*7e30*/  FADD.FTZ R6, R148, -R5 ;  /* 0x8000000594067221 */ /* 0x000fe20000010000 */
[----:B---3--:R-:W-:Y:S02]  /*7e40*/  LOP3.LUT R4, R2, 0xff, RZ, 0xc0, !PT ;  /* 0x000000ff02047812 */ /* 0x008fe400078ec0ff */
[----:B------:R-:W-:Y:S02]  /*7e50*/  FSEL R2, R173, RZ, P0 ;  /* 0x000000ffad027208 */ /* 0x000fe40000000000 */
[----:B------:R-:W-:Y:S02]  /*7e60*/  SHF.R.U32.HI R5, RZ, 0x18, R0 ;  /* 0x00000018ff057819 */ /* 0x000fe40000011600 */
[----:B--2---:R-:W-:Y:S01]  /*7e70*/  F2FP.PACK_AB R0, R33, R31 ;  /* 0x0000001f2100723e */ /* 0x004fe200000000ff */
[----:B------:R-:W-:Y:S02]  /*7e80*/  FADD.FTZ R2, R3, -R2 ;  /* 0x8000000203027221 */ /* 0x000fe40000010000 */
[----:B------:R-:W-:Y:S01]  /*7e90*/  FFMA.FTZ R11, R11, c[0x0][0x23c], -R12 ;  /* 0x00008f000b0b7a23 */ /* 0x000fe2000001080c */
[----:B------:R-:W-:Y:S01]  /*7ea0*/  LOP3.LUT R10, R10, R0, RZ, 0xc0, !PT ;  /* 0x000000000a0a7212 */ /* 0x000fe200078ec0ff */
[----:B------:R-:W-:Y:S01]  /*7eb0*/  HSET2.LE.AND R0, R7, R28, PT ;  /* 0x0000001c07007233 */ /* 0x000fe20003803000 */
[----:B------:R-:W-:Y:S01]  /*7ec0*/  FMUL.FTZ R15, R2, c[0x0][0x23c] ;  /* 0x00008f00020f7a20 */ /* 0x000fe20000410000 */
[----:B-----5:R-:W-:Y:S01]  /*7ed0*/  F2FP.PACK_AB R2, R35, R32 ;  /* 0x000000202302723e */ /* 0x020fe200000000ff */
[----:B------:R1:W2:Y:S01]  /*7ee0*/  MUFU.EX2 R30, R11 ;  /* 0x0000000b001e7308 */ /* 0x0002a20000000800 */
[----:B------:R-:W-:Y:S01]  /*7ef0*/  FMUL.FTZ R6, R6, c[0x0][0x23c] ;  /* 0x00008f0006067a20 */ /* 0x000fe20000410000 */
[----:B------:R-:W-:-:S06]  /*7f00*/  PRMT R4, R4, 0x5410, R5 ;  /* 0x0000541004047816 */ /* 0x000fcc0000000005 */
[----:B------:R3:W5:Y:S01]  /*7f10*/  MUFU.EX2 R18, R6 ;  /* 0x0000000600127308 */ /* 0x0007620000000800 */
[----:B-1----:R-:W-:Y:S01]  /*7f20*/  LOP3.LUT R11, R0, R2, RZ, 0xc0, !PT ;  /* 0x00000002000b7212 */ /* 0x002fe200078ec0ff */
[----:B------:R-:W-:Y:S01]  /*7f30*/  HSET2.LE.AND R0, R8, R28, PT ;  /* 0x0000001c08007233 */ /* 0x000fe20003803000 */
[----:B------:R-:W-:-:S05]  /*7f40*/  F2FP.PACK_AB R2, R181, R172 ;  /* 0x000000acb502723e */ /* 0x000fca00000000ff */
[----:B------:R-:W1:Y:S01]  /*7f50*/  MUFU.EX2 R15, R15 ;  /* 0x0000000f000f7308 */ /* 0x000e620000000800 */
[----:B------:R-:W-:Y:S01]  /*7f60*/  LOP3.LUT R8, R0, R2, RZ, 0xc0, !PT ;  /* 0x0000000200087212 */ /* 0x000fe200078ec0ff */
[----:B------:R-:W-:Y:S02]  /*7f70*/  HSET2.LE.AND R0, R4, R28, PT ;  /* 0x0000001c04007233 */ /* 0x000fe40003803000 */
[----:B---3--:R-:W3:Y:S01]  /*7f80*/  LDSM.16.MT88.4 R4, [R212+0x18000] ;  /* 0x01800000d404783b */ /* 0x008ee20000004200 */
[----:B--2---:R-:W-:Y:S01]  /*7f90*/  F2FP.PACK_AB R2, R30, R29 ;  /* 0x0000001d1e02723e */ /* 0x004fe200000000ff */
[-C--:B-----5:R-:W-:Y:S02]  /*7fa0*/  FMUL.FTZ R156, R156, R18.reuse ;  /* 0x000000129c9c7220 */ /* 0x0a0fe40000410000 */
[----:B------:R-:W-:Y:S01]  /*7fb0*/  FMUL.FTZ R157, R157, R18 ;  /* 0x000000129d9d7220 */ /* 0x000fe20000410000 */
[----:B------:R-:W-:Y:S01]  /*7fc0*/  LOP3.LUT R9, R0, R2, RZ, 0xc0, !PT ;  /* 0x0000000200097212 */ /* 0x000fe200078ec0ff */
[----:B------:R-:W-:-:S02]  /*7fd0*/  FMUL.FTZ R36, R36, R18 ;  /* 0x0000001224247220 */ /* 0x000fc40000410000 */
[-C--:B------:R-:W-:Y:S02]  /*7fe0*/  FMUL.FTZ R37, R37, R18.reuse ;  /* 0x0000001225257220 */ /* 0x080fe40000410000 */
[-C--:B-1----:R-:W-:Y:S02]  /*7ff0*/  FMUL.FTZ R158, R158, R15.reuse ;  /* 0x0000000f9e9e7220 */ /* 0x082fe40000410000 */
[-C--:B------:R-:W-:Y:S02]  /*8000*/  FMUL.FTZ R159, R159, R15.reuse ;  /* 0x0000000f9f9f7220 */ /* 0x080fe40000410000 */
[-C--:B------:R-:W-:Y:S02]  /*8010*/  FMUL.FTZ R38, R38, R15.reuse ;  /* 0x0000000f26267220 */ /* 0x080fe40000410000 */
[----:B------:R-:W-:Y:S02]  /*8020*/  FMUL.FTZ R39, R39, R15 ;  /* 0x0000000f27277220 */ /* 0x000fe40000410000 */
[----:B------:R-:W-:-:S02]  /*8030*/  FMUL.FTZ R40, R40, R18 ;  /* 0x0000001228287220 */ /* 0x000fc40000410000 */
[----:B------:R-:W-:Y:S02]  /*8040*/  FMUL.FTZ R41, R41, R18 ;  /* 0x0000001229297220 */ /* 0x000fe40000410000 */
[-C--:B------:R-:W-:Y:S02]  /*8050*/  FMUL.FTZ R42, R42, R15.reuse ;  /* 0x0000000f2a2a7220 */ /* 0x080fe40000410000 */
[----:B------:R-:W-:Y:S01]  /*8060*/  FMUL.FTZ R43, R43, R15 ;  /* 0x0000000f2b2b7220 */ /* 0x000fe20000410000 */
[----:B------:R-:W-:Y:S01]  /*8070*/  HMMA.16816.F32 R248, R8, R26, R156 ;  /* 0x0000001a08f8723c */ /* 0x000fe2000000189c */
[----:B------:R-:W-:-:S06]  /*8080*/  IMAD.MOV.U32 R148, RZ, RZ, R240 ;  /* 0x000000ffff947224 */ /* 0x000fcc00078e00f0 */
[----:B------:R-:W-:Y:S01]  /*8090*/  MOV R27, R239 ;  /* 0x000000ef001b7202 */ /* 0x000fe20000000f00 */
[----:B----4-:R-:W-:Y:S07]  /*80a0*/  HMMA.16816.F32 R240, R8, R20, R36 ;  /* 0x0000001408f0723c */ /* 0x010fee0000001824 */
[----:B------:R-:W-:Y:S01]  /*80b0*/  IMAD.MOV.U32 R39, RZ, RZ, R238 ;  /* 0x000000ffff277224 */ /* 0x000fe200078e00ee */
[----:B------:R-:W-:Y:S01]  /*80c0*/  MOV R36, R236 ;  /* 0x000000ec00247202 */ /* 0x000fe20000000f00 */
[----:B------:R-:W-:-:S02]  /*80d0*/  IMAD.MOV.U32 R37, RZ, RZ, R237 ;  /* 0x000000ffff257224 */ /* 0x000fc400078e00ed */
[----:B------:R-:W-:Y:S01]  /*80e0*/  HMMA.16816.F32 R236, R8, R22, R40 ;  /* 0x0000001608ec723c */ /* 0x000fe20000001828 */
[----:B------:R-:W1:Y:S01]  /*80f0*/  LDSM.16.MT88.4 R20, [R211+0x18000] ;  /* 0x01800000d314783b */ /* 0x000e620000004200 */
[-C--:B------:R-:W-:Y:S02]  /*8100*/  FMUL.FTZ R44, R44, R18.reuse ;  /* 0x000000122c2c7220 */ /* 0x080fe40000410000 */
[-C--:B------:R-:W-:Y:S02]  /*8110*/  FMUL.FTZ R45, R45, R18.reuse ;  /* 0x000000122d2d7220 */ /* 0x080fe40000410000 */
[-C--:B------:R-:W-:Y:S02]  /*8120*/  FMUL.FTZ R46, R46, R15.reuse ;  /* 0x0000000f2e2e7220 */ /* 0x080fe40000410000 */
[----:B------:R-:W-:Y:S02]  /*8130*/  FMUL.FTZ R47, R47, R15 ;  /* 0x0000000f2f2f7220 */ /* 0x000fe40000410000 */
[----:B------:R-:W-:-:S02]  /*8140*/  FMUL.FTZ R48, R48, R18 ;  /* 0x0000001230307220 */ /* 0x000fc40000410000 */
[----:B------:R-:W-:Y:S02]  /*8150*/  FMUL.FTZ R49, R49, R18 ;  /* 0x0000001231317220 */ /* 0x000fe40000410000 */
[-C--:B------:R-:W-:Y:S02]  /*8160*/  FMUL.FTZ R50, R50, R15.reuse ;  /* 0x0000000f32327220 */ /* 0x080fe40000410000 */
[----:B------:R-:W-:Y:S01]  /*8170*/  FMUL.FTZ R51, R51, R15 ;  /* 0x0000000f33337220 */ /* 0x000fe20000410000 */
[----:B------:R-:W-:Y:S01]  /*8180*/  MOV R42, R203 ;  /* 0x000000cb002a7202 */ /* 0x000fe20000000f00 */
[----:B------:R-:W-:Y:S01]  /*8190*/  IMAD.MOV.U32 R0, RZ, RZ, R202 ;  /* 0x000000ffff007224 */ /* 0x000fe200078e00ca */
[----:B------:R-:W-:Y:S02]  /*81a0*/  MOV R2, R201 ;  /* 0x000000c900027202 */ /* 0x000fe40000000f00 */
[----:B------:R-:W-:Y:S01]  /*81b0*/  MOV R41, R200 ;  /* 0x000000c800297202 */ /* 0x000fe20000000f00 */
[----:B------:R-:W-:Y:S01]  /*81c0*/  IMAD.MOV.U32 R3, RZ, RZ, R34 ;  /* 0x000000ffff037224 */ /* 0x000fe200078e0022 */
[----:B---3--:R-:W-:Y:S01]  /*81d0*/  HMMA.16816.F32 R200, R8, R4, R44 ;  /* 0x0000000408c8723c */ /* 0x008fe2000000182c */
[----:B------:R-:W-:Y:S01]  /*81e0*/  MOV R38, R35 ;  /* 0x0000002300267202 */ /* 0x000fe20000000f00 */
[----:B------:R-:W-:-:S05]  /*81f0*/  IMAD.MOV.U32 R40, RZ, RZ, R33 ;  /* 0x000000ffff287224 */ /* 0x000fca00078e0021 */
        /* <DEDUP_REMOVED lines=14> */
[----:B------:R-:W-:-:S02]  /*82e0*/  IMAD.MOV.U32 R26, RZ, RZ, R29 ;  /* 0x000000ffff1a7224 */ /* 0x000fc400078e001d */
        /* <DEDUP_REMOVED lines=26> */
[----:B------:R-:W-:Y:S01]  /*8490*/  HMMA.16816.F32 R152, R8, R24, R152 ;  /* 0x000000180898723c */ /* 0x000fe20000001898 */
[----:B------:R-:W-:-:S06]  /*84a0*/  IMAD.MOV.U32 R43, RZ, RZ, R187 ;  /* 0x000000ffff2b7224 */ /* 0x000fcc00078e00bb */
        /* <DEDUP_REMOVED lines=19> */
[----:B------:R-:W-:Y:S01]  /*85e0*/  FMUL.FTZ R87, R87, R15 ;  /* 0x0000000f57577220 */ /* 0x000fe20000410000 */
[----:B------:R-:W-:Y:S01]  /*85f0*/  MOV R49, R45 ;  /* 0x0000002d00317202 */ /* 0x000fe20000000f00 */
[-C--:B------:R-:W-:Y:S01]  /*8600*/  FMUL.FTZ R88, R88, R18.reuse ;  /* 0x0000001258587220 */ /* 0x080fe20000410000 */
[----:B------:R-:W-:Y:S01]  /*8610*/  MOV R45, R41 ;  /* 0x00000029002d7202 */ /* 0x000fe20000000f00 */
[----:B------:R-:W-:Y:S02]  /*8620*/  FMUL.FTZ R89, R89, R18 ;  /* 0x0000001259597220 */ /* 0x000fe40000410000 */
[-C--:B------:R-:W-:Y:S01]  /*8630*/  FMUL.FTZ R90, R90, R15.reuse ;  /* 0x0000000f5a5a7220 */ /* 0x080fe20000410000 */
[----:B-1----:R-:W-:Y:S01]  /*8640*/  HMMA.16816.F32 R72, R8, R20, R84 ;  /* 0x000000140848723c */ /* 0x002fe20000001854 */
[----:B------:R-:W-:Y:S01]  /*8650*/  FMUL.FTZ R91, R91, R15 ;  /* 0x0000000f5b5b7220 */ /* 0x000fe20000410000 */
[----:B------:R-:W-:Y:S01]  /*8660*/  MOV R41, R43 ;  /* 0x0000002b00297202 */ /* 0x000fe20000000f00 */
[----:B------:R-:W-:Y:S01]  /*8670*/  IMAD.MOV.U32 R50, RZ, RZ, R46 ;  /* 0x000000ffff327224 */ /* 0x000fe200078e002e */
[----:B------:R-:W-:-:S03]  /*8680*/  MOV R43, R37 ;  /* 0x00000025002b7202 */ /* 0x000fc60000000f00 */
        /* <DEDUP_REMOVED lines=35> */
[----:B-1----:R-:W-:Y:S01]  /*88c0*/  HMMA.16816.F32 R80, R8, R20, R100 ;  /* 0x000000140850723c */ /* 0x002fe20000001864 */
[-C--:B------:R-:W-:Y:S02]  /*88d0*/  FMUL.FTZ R108, R108, R18.reuse ;  /* 0x000000126c6c7220 */ /* 0x080fe40000410000 */
[----:B------:R-:W-:-:S05]  /*88e0*/  FMUL.FTZ R109, R109, R18 ;  /* 0x000000126d6d7220 */ /* 0x000fca0000410000 */
[----:B------:R-:W-:Y:S01]  /*88f0*/  HMMA.16816.F32 R104, R8, R22, R104 ;  /* 0x000000160868723c */ /* 0x000fe20000001868 */
[----:B------:R-:W1:Y:S01]  /*8900*/  LDSM.16.MT88.4 R20, [R211+0x1c000] ;  /* 0x01c00000d314783b */ /* 0x000e620000004200 */
        /* <DEDUP_REMOVED lines=8> */
[----:B------:R-:W-:Y:S02]  /*8990*/  MOV R103, R50 ;  /* 0x0000003200677202 */ /* 0x000fe40000000f00 */
        /* <DEDUP_REMOVED lines=34> */
[----:B------:R-:W-:Y:S01]  /*8bc0*/  MOV R100, R45 ;  /* 0x0000002d00647202 */ /* 0x000fe20000000f00 */
[----:B------:R-:W-:Y:S01]  /*8bd0*/  IMAD.MOV.U32 R111, RZ, RZ, R46 ;  /* 0x000000ffff6f7224 */ /* 0x000fe200078e002e */
[----:B------:R-:W-:Y:S01]  /*8be0*/  MOV R110, R47 ;  /* 0x0000002f006e7202 */ /* 0x000fe20000000f00 */
[----:B------:R-:W-:Y:S01]  /*8bf0*/  IMAD.MOV.U32 R46, RZ, RZ, R2 ;  /* 0x000000ffff2e7224 */ /* 0x000fe200078e0002 */
[----:B------:R-:W-:-:S03]  /*8c00*/  MOV R47, R0 ;  /* 0x00000000002f7202 */ /* 0x000fc60000000f00 */
[----:B------:R-:W-:Y:S01]  /*8c10*/  HMMA.16816.F32 R136, R8, R22, R136 ;  /* 0x000000160888723c */ /* 0x000fe20000001888 */
[----:B------:R-:W1:Y:S01]  /*8c20*/  LDSM.16.MT88.4 R20, [R211+0x1e000] ;  /* 0x01e00000d314783b */ /* 0x000e620000004200 */
[----:B------:R-:W-:Y:S01]  /*8c30*/  MOV R45, R3 ;  /* 0x00000003002d7202 */ /* 0x000fe20000000f00 */
[----:B------:R-:W-:Y:S02]  /*8c40*/  FFMA.FTZ R0, R19, c[0x0][0x23c], -R13 ;  /* 0x00008f0013007a23 */ /* 0x000fe4000001080d */
[----:B------:R-:W-:-:S04]  /*8c50*/  IMAD.WIDE.U32 R2, R14, -0x2daee0ad, RZ ;  /* 0xd2511f530e027825 */ /* 0x000fc800078e00ff */
        /* <DEDUP_REMOVED lines=8> */
[----:B------:R3:W-:Y:S01]  /*8ce0*/  MUFU.EX2 R19, R0 ;  /* 0x0000000000137308 */ /* 0x0007e20000000800 */
[C---:B--2---:R-:W-:Y:S07]  /*8cf0*/  HMMA.16816.F32 R160, R8.reuse, R4, R160 ;  /* 0x0000000408a0723c */ /* 0x044fee00000018a0 */
[----:B------:R-:W-:Y:S01]  /*8d00*/  SHF.R.U32.HI R5, RZ, 0x10, R2 ;  /* 0x00000010ff057819 */ /* 0x000fe20000011602 */
[----:B------:R-:W-:Y:S01]  /*8d10*/  HMMA.16816.F32 R140, R8, R6, R140 ;  /* 0x00000006088c723c */ /* 0x000fe2000000188c */
[----:B---3--:R-:W-:-:S02]  /*8d20*/  LOP3.LUT R0, R3, UR17, R176, 0x96, !PT ;  /* 0x0000001103007c12 */ /* 0x008fc4000f8e96b0 */
[----:B------:R-:W-:-:S04]  /*8d30*/  LOP3.LUT R3, R2, 0xffff, RZ, 0xc0, !PT ;  /* 0x0000ffff02037812 */ /* 0x000fc800078ec0ff */
[----:B------:R-:W-:Y:S02]  /*8d40*/  LOP3.LUT R6, R2, 0xff, RZ, 0xc0, !PT ;  /* 0x000000ff02067812 */ /* 0x000fe400078ec0ff */
[----:B------:R-:W-:Y:S02]  /*8d50*/  SHF.R.U32.HI R7, RZ, 0x18, R2 ;  /* 0x00000018ff077819 */ /* 0x000fe40000011602 */
[----:B------:R-:W-:Y:S01]  /*8d60*/  SHF.R.U32.HI R2, RZ, 0x8, R3 ;  /* 0x00000008ff027819 */ /* 0x000fe20000011603 */
[----:B------:R-:W-:-:S03]  /*8d70*/  FFMA.FTZ R3, R168, c[0x0][0x23c], -R13 ;  /* 0x00008f00a8037a23 */ /* 0x000fc6000001080d */
[----:B------:R-:W-:Y:S01]  /*8d80*/  PRMT R6, R6, 0x5410, R2 ;  /* 0x0000541006067816 */ /* 0x000fe20000000002 */
[----:B------:R2:W-:Y:S01]  /*8d90*/  MUFU.EX2 R109, R3 ;  /* 0x00000003006d7308 */ /* 0x0005e20000000800 */
[----:B------:R-:W-:-:S04]  /*8da0*/  LOP3.LUT R2, R5, 0xff, RZ, 0xc0, !PT ;  /* 0x000000ff05027812 */ /* 0x000fc800078ec0ff */
[----:B------:R-:W-:Y:S02]  /*8db0*/  PRMT R7, R2, 0x5410, R7 ;  /* 0x0000541002077816 */ /* 0x000fe40000000007 */
[----:B------:R-:W-:Y:S01]  /*8dc0*/  LOP3.LUT R2, R0, 0xff, RZ, 0xc0, !PT ;  /* 0x000000ff00027812 */ /* 0x000fe200078ec0ff */
[----:B------:R-:W-:Y:S01]  /*8dd0*/  FFMA.FTZ R4, R170, c[0x0][0x23c], -R13 ;  /* 0x00008f00aa047a23 */ /* 0x000fe2000001080d */
[----:B--2---:R-:W-:-:S04]  /*8de0*/  LOP3.LUT R3, R0, 0xffff, RZ, 0xc0, !PT ;  /* 0x0000ffff00037812 */ /* 0x004fc800078ec0ff */
[----:B------:R-:W-:Y:S01]  /*8df0*/  SHF.R.U32.HI R3, RZ, 0x8, R3 ;  /* 0x00000008ff037819 */ /* 0x000fe20000011603 */
[----:B------:R2:W-:Y:S03]  /*8e00*/  MUFU.EX2 R176, R4 ;  /* 0x0000000400b07308 */ /* 0x0005e60000000800 */
[----:B------:R-:W-:Y:S02]  /*8e10*/  PRMT R14, R2, 0x5410, R3 ;  /* 0x00005410020e7816 */ /* 0x000fe40000000003 */
[--C-:B------:R-:W-:Y:S02]  /*8e20*/  SHF.R.U32.HI R2, RZ, 0x10, R0.reuse ;  /* 0x00000010ff027819 */ /* 0x100fe40000011600 */
[----:B------:R-:W-:Y:S02]  /*8e30*/  SHF.R.U32.HI R3, RZ, 0x18, R0 ;  /* 0x00000018ff037819 */ /* 0x000fe40000011600 */
[----:B------:R-:W-:Y:S01]  /*8e40*/  LOP3.LUT R0, R2, 0xff, RZ, 0xc0, !PT ;  /* 0x000000ff02007812 */ /* 0x000fe200078ec0ff */
[----:B------:R-:W-:-:S02]  /*8e50*/  FMUL.FTZ R164, R164, R18 ;  /* 0x00000012a4a47220 */ /* 0x000fc40000410000 */
[-C--:B------:R-:W-:Y:S02]  /*8e60*/  FMUL.FTZ R165, R165, R18.reuse ;  /* 0x00000012a5a57220 */ /* 0x080fe40000410000 */
[----:B--2---:R-:W-:Y:S02]  /*8e70*/  FFMA.FTZ R4, R169, c[0x0][0x23c], -R13 ;  /* 0x00008f00a9047a23 */ /* 0x004fe4000001080d */
[-C--:B------:R-:W-:Y:S02]  /*8e80*/  FMUL.FTZ R166, R166, R15.reuse ;  /* 0x0000000fa6a67220 */ /* 0x080fe40000410000 */
[----:B------:R-:W-:Y:S01]  /*8e90*/  FMUL.FTZ R167, R167, R15 ;  /* 0x0000000fa7a77220 */ /* 0x000fe20000410000 */
[----:B------:R2:W3:Y:S01]  /*8ea0*/  MUFU.EX2 R93, R4 ;  /* 0x00000004005d7308 */ /* 0x0004e20000000800 */
[-C--:B------:R-:W-:Y:S02]  /*8eb0*/  FMUL.FTZ R144, R144, R18.reuse ;  /* 0x0000001290907220 */ /* 0x080fe40000410000 */
[----:B------:R-:W-:-:S02]  /*8ec0*/  FMUL.FTZ R145, R145, R18 ;  /* 0x0000001291917220 */ /* 0x000fc40000410000 */
[-C--:B------:R-:W-:Y:S02]  /*8ed0*/  FMUL.FTZ R146, R146, R15.reuse ;  /* 0x0000000f92927220 */ /* 0x080fe40000410000 */
[----:B------:R-:W-:Y:S01]  /*8ee0*/  FMUL.FTZ R147, R147, R15 ;  /* 0x0000000f93937220 */ /* 0x000fe20000410000 */
[----:B------:R-:W-:Y:S01]  /*8ef0*/  PRMT R5, R0, 0x5410, R3 ;  /* 0x0000541000057816 */ /* 0x000fe20000000003 */
[--C-:B------:R-:W-:Y:S02]  /*8f00*/  FFMA.FTZ R0, R178, c[0x0][0x23c], -R12.reuse ;  /* 0x00008f00b2007a23 */ /* 0x100fe4000001080c */
[----:B------:R-:W-:Y:S01]  /*8f10*/  FFMA.FTZ R3, R171, c[0x0][0x23c], -R12 ;  /* 0x00008f00ab037a23 */ /* 0x000fe2000001080c */
[----:B------:R-:W-:Y:S01]  /*8f20*/  MOV R55, R26 ;  /* 0x0000001a00377202 */ /* 0x000fe20000000f00 */
[----:B------:R-:W-:Y:S01]  /*8f30*/  IMAD.MOV.U32 R52, RZ, RZ, R24 ;  /* 0x000000ffff347224 */ /* 0x000fe200078e0018 */
[----:B------:R-:W-:Y:S02]  /*8f40*/  MOV R54, R27 ;  /* 0x0000001b00367202 */ /* 0x000fe40000000f00 */
[----:B------:R-:W-:Y:S01]  /*8f50*/  MOV R53, R25 ;  /* 0x0000001900357202 */ /* 0x000fe20000000f00 */
[----:B-1----:R-:W-:Y:S01]  /*8f60*/  HMMA.16816.F32 R164, R8, R20, R164 ;  /* 0x0000001408a4723c */ /* 0x002fe200000018a4 */
[----:B------:R-:W1:Y:S01]  /*8f70*/  LDSM.16.MT88.4 R24, [R209+0x18800] ;  /* 0x01880000d118783b */ /* 0x000e620000004200 */
[----:B------:R3:W-:Y:S01]  /*8f80*/  MUFU.EX2 R108, R0 ;  /* 0x00000000006c7308 */ /* 0x0007e20000000800 */
[----:B------:R-:W-:-:S05]  /*8f90*/  FFMA.FTZ R2, R179, c[0x0][0x23c], -R12 ;  /* 0x00008f00b3027a23 */ /* 0x000fca000001080c */
[----:B------:R-:W-:Y:S01]  /*8fa0*/  HMMA.16816.F32 R144, R8, R22, R144 ;  /* 0x000000160890723c */ /* 0x000fe20000001890 */
[----:B------:R-:W4:Y:S01]  /*8fb0*/  LDSM.16.MT88.4 R20, [R210+0x18800] ;  /* 0x01880000d214783b */ /* 0x000f220000004200 */
[----:B------:R-:W5:Y:S03]  /*8fc0*/  MUFU.EX2 R94, R3 ;  /* 0x00000003005e7308 */ /* 0x000f660000000800 */
[----:B------:R-:W1:Y:S01]  /*8fd0*/  LDSM.16.MT88.4 R8, [R212+0x18800] ;  /* 0x01880000d408783b */ /* 0x000e620000004200 */
[----:B--2---:R-:W-:-:S04]  /*8fe0*/  FFMA.FTZ R4, R180, c[0x0][0x23c], -R12 ;  /* 0x00008f00b4047a23 */ /* 0x004fc8000001080c */
[----:B------:R2:W-:Y:S01]  /*8ff0*/  MUFU.EX2 R177, R2 ;  /* 0x0000000200b17308 */ /* 0x0005e20000000800 */
[----:B---3--:R-:W-:-:S07]  /*9000*/  F2FP.PACK_AB R0, R93, R109 ;  /* 0x0000006d5d00723e */ /* 0x008fce00000000ff */
[----:B------:R3:W1:Y:S01]  /*9010*/  MUFU.EX2 R170, R4 ;  /* 0x0000000400aa7308 */ /* 0x0006620000000800 */
[----:B--2---:R-:W-:-:S05]  /*9020*/  HSET2.LE.AND R2, R6, R86, PT ;  /* 0x0000005606027233 */ /* 0x004fca0003803000 */
[----:B------:R-:W-:Y:S01]  /*9030*/  LOP3.LUT R6, R2, R0, RZ, 0xc0, !PT ;  /* 0x0000000002067212 */ /* 0x000fe200078ec0ff */
[--C-:B------:R-:W-:Y:S01]  /*9040*/  HSET2.LE.AND R0, R7, R86.reuse, PT ;  /* 0x0000005607007233 */ /* 0x100fe20003803000 */
[----:B-----5:R-:W-:Y:S01]  /*9050*/  F2FP.PACK_AB R2, R94, R108 ;  /* 0x0000006c5e02723e */ /* 0x020fe200000000ff */
[----:B------:R-:W-:Y:S01]  /*9060*/  IMAD.MOV.U32 R169, RZ, RZ, R46 ;  /* 0x000000ffffa97224 */ /* 0x000fe200078e002e */
[----:B------:R-:W-:Y:S01]  /*9070*/  MOV R101, R44 ;  /* 0x0000002c00657202 */ /* 0x000fe20000000f00 */
[----:B------:R-:W-:Y:S01]  /*9080*/  IMAD.MOV.U32 R44, RZ, RZ, R39 ;  /* 0x000000ffff2c7224 */ /* 0x000fe200078e0027 */
[----:B------:R-:W-:Y:S02]  /*9090*/  MOV R168, R45 ;  /* 0x0000002d00a87202 */ /* 0x000fe40000000f00 */
[----:B------:R-:W-:Y:S01]  /*90a0*/  MOV R67, R47 ;  /* 0x0000002f00437202 */ /* 0x000fe20000000f00 */
[----:B------:R-:W-:Y:S01]  /*90b0*/  IMAD.MOV.U32 R47, RZ, RZ, R36 ;  /* 0x000000ffff2f7224 */ /* 0x000fe200078e0024 */
[----:B------:R-:W-:Y:S01]  /*90c0*/  LOP3.LUT R7, R0, R2, RZ, 0xc0, !PT ;  /* 0x0000000200077212 */ /* 0x000fe200078ec0ff */
[----:B------:R-:W-:Y:S01]  /*90d0*/  HSET2.LE.AND R0, R14, R86, PT ;  /* 0x000000560e007233 */ /* 0x000fe20003803000 */
[----:B------:R-:W-:-:S02]  /*90e0*/  MOV R46, R37 ;  /* 0x00000025002e7202 */ /* 0x000fc40000000f00 */
[----:B------:R-:W-:Y:S02]  /*90f0*/  MOV R45, R38 ;  /* 0x00000026002d7202 */ /* 0x000fe40000000f00 */
[----:B------:R-:W2:Y:S01]  /*9100*/  LDSM.16.MT88.4 R36, [R211+0x18800] ;  /* 0x01880000d324783b */ /* 0x000ea20000004200 */
[----:B------:R-:W-:-:S04]  /*9110*/  F2FP.PACK_AB R2, R176, R19 ;  /* 0x00000013b002723e */ /* 0x000fc800000000ff */
[----:B---3--:R-:W-:Y:S01]  /*9120*/  LOP3.LUT R4, R0, R2, RZ, 0xc0, !PT ;  /* 0x0000000200047212 */ /* 0x008fe200078ec0ff */
[----:B------:R-:W-:Y:S01]  /*9130*/  HSET2.LE.AND R0, R5, R86, PT ;  /* 0x0000005605007233 */ /* 0x000fe20003803000 */
[----:B-1----:R-:W-:-:S04]  /*9140*/  F2FP.PACK_AB R2, R177, R170 ;  /* 0x000000aab102723e */ /* 0x002fc800000000ff */
[----:B------:R-:W-:Y:S01]  /*9150*/  LOP3.LUT R5, R0, R2, RZ, 0xc0, !PT ;  /* 0x0000000200057212 */ /* 0x000fe200078ec0ff */
[----:B------:R-:W-:Y:S01]  /*9160*/  IMAD.MOV.U32 R65, RZ, RZ, R41 ;  /* 0x000000ffff417224 */ /* 0x000fe200078e0029 */
[----:B------:R-:W-:Y:S02]  /*9170*/  MOV R66, R40 ;  /* 0x0000002800427202 */ /* 0x000fe40000000f00 */
[----:B------:R-:W-:Y:S02]  /*9180*/  MOV R64, R42 ;  /* 0x0000002a00407202 */ /* 0x000fe40000000f00 */
[----:B------:R-:W-:Y:S02]  /*9190*/  MOV R63, R43 ;  /* 0x0000002b003f7202 */ /* 0x000fe40000000f00 */
[----:B------:R-:W-:Y:S01]  /*91a0*/  HMMA.16816.F32 R40, R4, R26, R248 ;  /* 0x0000001a0428723c */ /* 0x000fe200000018f8 */
[----:B------:R-:W-:Y:S02]  /*91b0*/  MOV R79, R54 ;  /* 0x00000036004f7202 */ /* 0x000fe40000000f00 */
[----:B------:R-:W-:Y:S01]  /*91c0*/  MOV R95, R55 ;  /* 0x00000037005f7202 */ /* 0x000fe20000000f00 */
[----:B------:R-:W-:-:S03]  /*91d0*/  IMAD.MOV.U32 R84, RZ, RZ, R44 ;  /* 0x000000ffff547224 */ /* 0x000fc600078e002c */
[----:B------:R-:W-:Y:S01]  /*91e0*/  MOV R248, R52 ;  /* 0x0000003400f87202 */ /* 0x000fe20000000f00 */
[----:B------:R-:W-:Y:S02]  /*91f0*/  IMAD.MOV.U32 R249, RZ, RZ, R53 ;  /* 0x000000fffff97224 */ /* 0x000fe400078e0035 */
[C---:B----4-:R-:W-:Y:S01]  /*9200*/  HMMA.16816.F32 R52, R4.reuse, R22, R236 ;  /* 0x000000160434723c */ /* 0x050fe200000018ec */
[----:B------:R-:W-:Y:S01]  /*9210*/  MOV R76, R45 ;  /* 0x0000002d004c7202 */ /* 0x000fe20000000f00 */
[----:B------:R-:W-:Y:S01]  /*9220*/  IMAD.MOV.U32 R78, RZ, RZ, R47 ;  /* 0x000000ffff4e7224 */ /* 0x000fe200078e002f */
[----:B------:R-:W-:Y:S02]  /*9230*/  MOV R77, R46 ;  /* 0x0000002e004d7202 */ /* 0x000fe40000000f00 */
[----:B------:R-:W-:Y:S02]  /*9240*/  MOV R87, R66 ;  /* 0x0000004200577202 */ /* 0x000fe40000000f00 */
[----:B------:R-:W-:Y:S01]  /*9250*/  MOV R236, R63 ;  /* 0x0000003f00ec7202 */ /* 0x000fe20000000f00 */
[C---:B------:R-:W-:Y:S01]  /*9260*/  HMMA.16816.F32 R44, R4.reuse, R20, R240 ;  /* 0x00000014042c723c */ /* 0x040fe200000018f0 */
[----:B------:R-:W-:Y:S01]  /*9270*/  MOV R85, R67 ;  /* 0x0000004300557202 */ /* 0x000fe20000000f00 */
[----:B------:R-:W1:Y:S06]  /*9280*/  LDSM.16.MT88.4 R20, [R212+0x1a800] ;  /* 0x01a80000d414783b */ /* 0x000e6c0000004200 */
[----:B------:R-:W-:Y:S07]  /*9290*/  HMMA.16816.F32 R60, R4, R8, R200 ;  /* 0x00000008043c723c */ /* 0x000fee00000018c8 */
[----:B------:R-:W-:Y:S01]  /*92a0*/  MOV R203, R64 ;  /* 0x0000004000cb7202 */ /* 0x000fe20000000f00 */
[----:B------:R-:W-:-:S02]  /*92b0*/  IMAD.MOV.U32 R201, RZ, RZ, R65 ;  /* 0x000000ffffc97224 */ /* 0x000fc400078e0041 */
[C---:B------:R-:W-:Y:S01]  /*92c0*/  HMMA.16816.F32 R64, R4.reuse, R10, R32 ;  /* 0x0000000a0440723c */ /* 0x040fe20000001820 */
[----:B------:R-:W3:Y:S07]  /*92d0*/  LDSM.16.MT88.4 R8, [R211+0x1a800] ;  /* 0x01a80000d308783b */ /* 0x000eee0000004200 */
[C---:B------:R-:W-:Y:S01]  /*92e0*/  HMMA.16816.F32 R152, R4.reuse, R24, R152 ;  /* 0x000000180498723c */ /* 0x040fe20000001898 */
[----:B------:R-:W4:Y:S07]  /*92f0*/  LDSM.16.MT88.4 R24, [R210+0x1a800] ;  /* 0x01a80000d218783b */ /* 0x000f2e0000004200 */
[----:B--2---:R-:W-:Y:S01]  /*9300*/  HMMA.16816.F32 R68, R4, R36, R28 ;  /* 0x000000240444723c */ /* 0x004fe2000000181c */
[----:B------:R-:W2:Y:S01]  /*9310*/  LDSM.16.MT88.4 R28, [R209+0x1a800] ;  /* 0x01a80000d11c783b */ /* 0x000ea20000004200 */
[----:B------:R-:W-:Y:S01]  /*9320*/  IMAD.MOV.U32 R238, RZ, RZ, R176 ;  /* 0x000000ffffee7224 */ /* 0x000fe200078e00b0 */
[----:B------:R-:W-:-:S02]  /*9330*/  MOV R239, R177 ;  /* 0x000000b100ef7202 */ /* 0x000fc40000000f00 */
[----:B------:R-:W5:Y:S03]  /*9340*/  LDSM.16.MT88.4 R32, [R209+0x1c800] ;  /* 0x01c80000d120783b */ /* 0x000f660000004200 */
[----:B-1----:R-:W-:Y:S01]  /*9350*/  HMMA.16816.F32 R176, R4, R22, R156 ;  /* 0x0000001604b0723c */ /* 0x002fe2000000189c */
[----:B------:R-:W-:Y:S01]  /*9360*/  IMAD.MOV.U32 R37, RZ, RZ, R169 ;  /* 0x000000ffff257224 */ /* 0x000fe200078e00a9 */
[----:B------:R-:W-:Y:S01]  /*9370*/  MOV R251, R168 ;  /* 0x000000a800fb7202 */ /* 0x000fe20000000f00 */
[----:B------:R-:W-:-:S05]  /*9380*/  IMAD.MOV.U32 R3, RZ, RZ, R76 ;  /* 0x000000ffff037224 */ /* 0x000fca00078e004c */
[C---:B---3--:R-:W-:Y:S08]  /*9390*/  HMMA.16816.F32 R72, R4.reuse, R8, R72 ;  /* 0x000000080448723c */ /* 0x048ff00000001848 */
[C---:B------:R-:W-:Y:S01]  /*93a0*/  HMMA.16816.F32 R156, R4.reuse, R10, R148 ;  /* 0x0000000a049c723c */ /* 0x040fe20000001894 */
        /* <DEDUP_REMOVED lines=12> */
[----:B------:R-:W-:Y:S01]  /*9470*/  IMAD.MOV.U32 R0, RZ, RZ, R94 ;  /* 0x000000ffff007224 */ /* 0x000fe200078e005e */
[----:B------:R-:W-:-:S02]  /*9480*/  MOV R200, R101 ;  /* 0x0000006500c87202 */ /* 0x000fc40000000f00 */
[----:B------:R-:W-:Y:S02]  /*9490*/  MOV R202, R102 ;  /* 0x0000006600ca7202 */ /* 0x000fe40000000f00 */
[----:B------:R-:W-:Y:S01]  /*94a0*/  MOV R242, R92 ;  /* 0x0000005c00f27202 */ /* 0x000fe20000000f00 */
[----:B------:R-:W-:Y:S01]  /*94b0*/  IMAD.MOV.U32 R205, RZ, RZ, R87 ;  /* 0x000000ffffcd7224 */ /* 0x000fe200078e0057 */
[----:B------:R-:W-:Y:S01]  /*94c0*/  MOV R243, R93 ;  /* 0x0000005d00f37202 */ /* 0x000fe20000000f00 */
[----:B----4-:R-:W-:Y:S01]  /*94d0*/  HMMA.16816.F32 R100, R4, R24, R184 ;  /* 0x000000180464723c */ /* 0x010fe200000018b8 */
[----:B------:R-:W-:Y:S02]  /*94e0*/  MOV R2, R95 ;  /* 0x0000005f00027202 */ /* 0x000fe40000000f00 */
[----:B------:R-:W-:Y:S02]  /*94f0*/  MOV R14, R84 ;  /* 0x00000054000e7202 */ /* 0x000fe40000000f00 */
[----:B------:R-:W-:-:S02]  /*9500*/  MOV R207, R85 ;  /* 0x0000005500cf7202 */ /* 0x000fc40000000f00 */
[----:B------:R-:W-:Y:S01]  /*9510*/  MOV R206, R86 ;  /* 0x0000005600ce7202 */ /* 0x000fe20000000f00 */
[C---:B------:R-:W-:Y:S01]  /*9520*/  HMMA.16816.F32 R108, R4.reuse, R26, R172 ;  /* 0x0000001a046c723c */ /* 0x040fe200000018ac */
[----:B------:R-:W3:Y:S07]  /*9530*/  LDSM.16.MT88.4 R24, [R210+0x1c800] ;  /* 0x01c80000d218783b */ /* 0x000eee0000004200 */
[C---:B--2---:R-:W-:Y:S08]  /*9540*/  HMMA.16816.F32 R84, R4.reuse, R28, R192 ;  /* 0x0000001c0454723c */ /* 0x044ff000000018c0 */
[----:B------:R-:W-:Y:S01]  /*9550*/  HMMA.16816.F32 R92, R4, R30, R188 ;  /* 0x0000001e045c723c */ /* 0x000fe200000018bc */
[----:B------:R-:W2:Y:S01]  /*9560*/  LDSM.16.MT88.4 R28, [R209+0x1e800] ;  /* 0x01e80000d11c783b */ /* 0x000ea20000004200 */
[----:B------:R-:W-:-:S06]  /*9570*/  UIADD3 UR4, UR4, 0x1, URZ ;  /* 0x0000000104047890 */ /* 0x000fcc000fffe03f */
[C---:B------:R-:W-:Y:S01]  /*9580*/  HMMA.16816.F32 R56, R4.reuse, R20, R56 ;  /* 0x000000140438723c */ /* 0x040fe20000001838 */
[----:B------:R-:W4:Y:S01]  /*9590*/  LDSM.16.MT88.4 R20, [R212+0x1c800] ;  /* 0x01c80000d414783b */ /* 0x000f220000004200 */
[----:B------:R-:W-:Y:S01]  /*95a0*/  MOV R192, R242 ;  /* 0x000000f200c07202 */ /* 0x000fe20000000f00 */
[----:B------:R-:W-:Y:S01]  /*95b0*/  IMAD.MOV.U32 R242, RZ, RZ, R243 ;  /* 0x000000fffff27224 */ /* 0x000fe200078e00f3 */
[----:B------:R-:W-:Y:S01]  /*95c0*/  MOV R243, R0 ;  /* 0x0000000000f37202 */ /* 0x000fe20000000f00 */
[----:B------:R-:W-:Y:S01]  /*95d0*/  IMAD.MOV.U32 R204, RZ, RZ, R180 ;  /* 0x000000ffffcc7224 */ /* 0x000fe200078e00b4 */
[----:B------:R-:W-:Y:S02]  /*95e0*/  MOV R0, UR4 ;  /* 0x0000000400007c02 */ /* 0x000fe40008000f00 */
[----:B-----5:R-:W-:Y:S02]  /*95f0*/  HMMA.16816.F32 R88, R4, R32, R88 ;  /* 0x000000200458723c */ /* 0x020fe40000001858 */
[----:B------:R-:W-:-:S05]  /*9600*/  LOP3.LUT R0, R197, UR27, R0, 0x96, !PT ;  /* 0x0000001bc5007c12 */ /* 0x000fca000f8e9600 */
[----:B------:R-:W-:Y:S01]  /*9610*/  MOV R33, R181 ;  /* 0x000000b500217202 */ /* 0x000fe20000000f00 */
[C---:B------:R-:W-:Y:S07]  /*9620*/  HMMA.16816.F32 R96, R4.reuse, R34, R96 ;  /* 0x000000220460723c */ /* 0x040fee0000001860 */
[----:B------:R-:W-:Y:S01]  /*9630*/  MOV R34, R182 ;  /* 0x000000b600227202 */ /* 0x000fe20000000f00 */
[----:B------:R-:W-:Y:S01]  /*9640*/  IMAD.MOV.U32 R35, RZ, RZ, R183 ;  /* 0x000000ffff237224 */ /* 0x000fe200078e00b7 */
[----:B-1----:R-:W-:Y:S01]  /*9650*/  HMMA.16816.F32 R184, R4, R10, R120 ;  /* 0x0000000a04b8723c */ /* 0x002fe20000001878 */
[----:B------:R-:W-:-:S07]  /*9660*/  MOV R195, R200 ;  /* 0x000000c800c37202 */ /* 0x000fce0000000f00 */
[C---:B------:R-:W-:Y:S01]  /*9670*/  HMMA.16816.F32 R180, R4.reuse, R8, R116 ;  /* 0x0000000804b4723c */ /* 0x040fe20000001874 */
[----:B------:R-:W1:Y:S01]  /*9680*/  LDSM.16.MT88.4 R8, [R210+0x1e800] ;  /* 0x01e80000d208783b */ /* 0x000e620000004200 */
[----:B------:R-:W-:Y:S02]  /*9690*/  MOV R193, R237 ;  /* 0x000000ed00c17202 */ /* 0x000fe40000000f00 */
[----:B------:R-:W-:Y:S02]  /*96a0*/  MOV R237, R2 ;  /* 0x0000000200ed7202 */ /* 0x000fe40000000f00 */
[----:B------:R-:W-:Y:S01]  /*96b0*/  MOV R200, R3 ;  /* 0x0000000300c87202 */ /* 0x000fe20000000f00 */
[----:B------:R-:W-:Y:S01]  /*96c0*/  IMAD.WIDE.U32 R2, R0, -0x326172a9, RZ ;  /* 0xcd9e8d5700027825 */ /* 0x000fe200078e00ff */
[----:B---3--:R-:W-:Y:S04]  /*96d0*/  HMMA.16816.F32 R148, R4, R24, R80 ;  /* 0x000000180494723c */ /* 0x008fe80000001850 */
[----:B------:R-:W-:-:S02]  /*96e0*/  LOP3.LUT R3, R3, UR15, R34, 0x96, !PT ;  /* 0x0000000f03037c12 */ /* 0x000fc4000f8e9622 */
[----:B------:R-:W-:Y:S02]  /*96f0*/  LOP3.LUT R0, R249, UR13, R2, 0x96, !PT ;  /* 0x0000000df9007c12 */ /* 0x000fe4000f8e9602 */
[----:B--2---:R-:W-:Y:S01]  /*9700*/  HMMA.16816.F32 R80, R4, R28, R124 ;  /* 0x0000001c0450723c */ /* 0x004fe2000000187c */
[----:B------:R-:W-:-:S06]  /*9710*/  IMAD.WIDE.U32 R2, R3, -0x2daee0ad, RZ ;  /* 0xd2511f5303027825 */ /* 0x000fcc00078e00ff */
[----:B------:R-:W-:Y:S01]  /*9720*/  IMAD.WIDE.U32 R28, R0, -0x2daee0ad, RZ ;  /* 0xd2511f53001c7825 */ /* 0x000fe200078e00ff */
[----:B------:R-:W-:-:S04]  /*9730*/  LOP3.LUT R3, R3, UR12, R196, 0x96, !PT ;  /* 0x0000000c03037c12 */ /* 0x000fc8000f8e96c4 */
[----:B------:R-:W-:Y:S01]  /*9740*/  LOP3.LUT R0, R29, UR10, R2, 0x96, !PT ;  /* 0x0000000a1d007c12 */ /* 0x000fe2000f8e9602 */
[----:B------:R-:W-:Y:S01]  /*9750*/  IMAD.MOV.U32 R194, RZ, RZ, R202 ;  /* 0x000000ffffc27224 */ /* 0x000fe200078e00ca */
[----:B------:R-:W-:Y:S01]  /*9760*/  MOV R32, R36 ;  /* 0x0000002400207202 */ /* 0x000fe20000000f00 */
[----:B------:R-:W-:Y:S01]  /*9770*/  IMAD.MOV.U32 R202, RZ, RZ, R14 ;  /* 0x000000ffffca7224 */ /* 0x000fe200078e000e */
[----:B------:R-:W-:Y:S01]  /*9780*/  MOV R36, R171 ;  /* 0x000000ab00247202 */ /* 0x000fe20000000f00 */
[----:B------:R-:W-:Y:S01]  /*9790*/  IMAD.WIDE.U32 R2, R3, -0x326172a9, RZ ;  /* 0xcd9e8d5703027825 */ /* 0x000fe200078e00ff */
[----:B------:R-:W-:Y:S01]  /*97a0*/  MOV R39, R169 ;  /* 0x000000a900277202 */ /* 0x000fe20000000f00 */
[----:B------:R-:W-:Y:S01]  /*97b0*/  HMMA.16816.F32 R104, R4, R26, R104 ;  /* 0x0000001a0468723c */ /* 0x000fe20000001868 */
[----:B------:R-:W-:Y:S01]  /*97c0*/  MOV R14, R168 ;  /* 0x000000a8000e7202 */ /* 0x000fe20000000f00 */
[----:B------:R-:W-:Y:S01]  /*97d0*/  IMAD.WIDE.U32 R34, R0, -0x326172a9, RZ ;  /* 0xcd9e8d5700227825 */ /* 0x000fe200078e00ff */
[----:B------:R-:W-:Y:S03]  /*97e0*/  LDSM.16.MT88.4 R24, [R211+0x1e800] ;  /* 0x01e80000d318783b */ /* 0x000fe60000004200 */
[----:B------:R-:W-:-:S02]  /*97f0*/  IMAD.MOV.U32 R38, RZ, RZ, R170 ;  /* 0x000000ffff267224 */ /* 0x000fc400078e00aa */
[----:B----4-:R-:W-:Y:S01]  /*9800*/  HMMA.16816.F32 R168, R4, R20, R48 ;  /* 0x0000001404a8723c */ /* 0x010fe20000001830 */
[----:B------:R-:W-:Y:S02]  /*9810*/  LOP3.LUT R3, R3, UR11, R248, 0x96, !PT ;  /* 0x0000000b03037c12 */ /* 0x000fe4000f8e96f8 */
[----:B------:R-:W-:-:S05]  /*9820*/  LOP3.LUT R0, R35, UR9, R2, 0x96, !PT ;  /* 0x0000000923007c12 */ /* 0x000fca000f8e9602 */
[----:B------:R-:W-:Y:S01]  /*9830*/  HMMA.16816.F32 R172, R4, R22, R112 ;  /* 0x0000001604ac723c */ /* 0x000fe20000001870 */
[----:B------:R-:W2:Y:S01]  /*9840*/  LDSM.16.MT88.4 R20, [R212+0x1e800] ;  /* 0x01e80000d414783b */ /* 0x000ea20000004200 */
[----:B------:R-:W-:-:S04]  /*9850*/  IMAD.WIDE.U32 R2, R3, -0x2daee0ad, RZ ;  /* 0xd2511f5303027825 */ /* 0x000fc800078e00ff */
[----:B------:R-:W-:Y:S02]  /*9860*/  IMAD.WIDE.U32 R196, R0, -0x2daee0ad, RZ ;  /* 0xd2511f5300c47825 */ /* 0x000fe400078e00ff */
[----:B-1----:R-:W-:Y:S02]  /*9870*/  HMMA.16816.F32 R48, R4, R8, R132 ;  /* 0x000000080430723c */ /* 0x002fe40000001884 */
[----:B------:R-:W-:Y:S01]  /*9880*/  FFMA.FTZ R0, R246, c[0x0][0x23c], -R13 ;  /* 0x00008f00f6007a23 */ /* 0x000fe2000001080d */
[----:B------:R-:W-:-:S04]  /*9890*/  LOP3.LUT R2, R197, UR6, R2, 0x96, !PT ;  /* 0x00000006c5027c12 */ /* 0x000fc8000f8e9602 */
[----:B------:R-:W-:Y:S01]  /*98a0*/  FFMA.FTZ R8, R198, c[0x0][0x23c], -R13 ;  /* 0x00008f00c6087a23 */ /* 0x000fe2000001080d */
[----:B------:R-:W-:Y:S02]  /*98b0*/  MOV R113, R207 ;  /* 0x000000cf00717202 */ /* 0x000fe40000000f00 */
[----:B------:R-:W-:Y:S01]  /*98c0*/  MOV R112, R236 ;  /* 0x000000ec00707202 */ /* 0x000fe20000000f00 */
[----:B------:R1:W-:Y:S01]  /*98d0*/  MUFU.EX2 R207, R0 ;  /* 0x0000000000cf7308 */ /* 0x0003e20000000800 */
[----:B------:R-:W-:-:S07]  /*98e0*/  IMAD.MOV.U32 R114, RZ, RZ, R206 ;  /* 0x000000ffff727224 */ /* 0x000fce00078e00ce */
[----:B------:R3:W4:Y:S01]  /*98f0*/  MUFU.EX2 R236, R8 ;  /* 0x0000000800ec7308 */ /* 0x0007220000000800 */
[----:B-1----:R-:W-:-:S07]  /*9900*/  FFMA.FTZ R0, R199, c[0x0][0x23c], -R13 ;  /* 0x00008f00c7007a23 */ /* 0x002fce000001080d */
[----:B------:R1:W-:Y:S01]  /*9910*/  MUFU.EX2 R206, R0 ;  /* 0x0000000000ce7308 */ /* 0x0003e20000000800 */
[----:B---3--:R-:W-:Y:S01]  /*9920*/  LOP3.LUT R8, R3, UR8, R28, 0x96, !PT ;  /* 0x0000000803087c12 */ /* 0x008fe2000f8e961c */
[----:B------:R-:W-:Y:S01]  /*9930*/  IMAD.WIDE.U32 R2, R2, -0x326172a9, RZ ;  /* 0xcd9e8d5702027825 */ /* 0x000fe200078e00ff */
[----:B------:R-:W-:Y:S01]  /*9940*/  MOV R115, R205 ;  /* 0x000000cd00737202 */ /* 0x000fe20000000f00 */
[----:B------:R-:W-:Y:S03]  /*9950*/  HMMA.16816.F32 R136, R4, R10, R136 ;  /* 0x0000000a0488723c */ /* 0x000fe60000001888 */
[C---:B------:R-:W-:Y:S01]  /*9960*/  LOP3.LUT R9, R2.reuse, 0xffff, RZ, 0xc0, !PT ;  /* 0x0000ffff02097812 */ /* 0x040fe200078ec0ff */
[----:B------:R-:W-:Y:S02]  /*9970*/  IMAD.MOV.U32 R117, RZ, RZ, R113 ;  /* 0x000000ffff757224 */ /* 0x000fe400078e0071 */
[----:B-1----:R-:W-:Y:S01]  /*9980*/  FFMA.FTZ R0, R247, c[0x0][0x23c], -R13 ;  /* 0x00008f00f7007a23 */ /* 0x002fe2000001080d */
[----:B------:R-:W-:-:S02]  /*9990*/  LOP3.LUT R11, R2, 0xff, RZ, 0xc0, !PT ;  /* 0x000000ff020b7812 */ /* 0x000fc400078ec0ff */
[----:B------:R-:W-:Y:S01]  /*99a0*/  SHF.R.U32.HI R9, RZ, 0x8, R9 ;  /* 0x00000008ff097819 */ /* 0x000fe20000011609 */
[----:B------:R1:W3:Y:S01]  /*99b0*/  MUFU.EX2 R205, R0 ;  /* 0x0000000000cd7308 */ /* 0x0002e20000000800 */
[----:B------:R-:W-:Y:S02]  /*99c0*/  SHF.R.U32.HI R10, RZ, 0x10, R2 ;  /* 0x00000010ff0a7819 */ /* 0x000fe40000011602 */
[----:B------:R-:W-:Y:S02]  /*99d0*/  MOV R113, R33 ;  /* 0x0000002100717202 */ /* 0x000fe40000000f00 */
[----:B------:R-:W-:Y:S02]  /*99e0*/  MOV R118, R114 ;  /* 0x0000007200767202 */ /* 0x000fe40000000f00 */
[----:B------:R-:W-:Y:S02]  /*99f0*/  PRMT R11, R11, 0x5410, R9 ;  /* 0x000054100b0b7816 */ /* 0x000fe40000000009 */
[----:B------:R-:W-:-:S02]  /*9a00*/  MOV R114, R38 ;  /* 0x0000002600727202 */ /* 0x000fc40000000f00 */
[----:B------:R-:W-:Y:S01]  /*9a10*/  LOP3.LUT R9, R10, 0xff, RZ, 0xc0, !PT ;  /* 0x000000ff0a097812 */ /* 0x000fe200078ec0ff */
[----:B-1----:R-:W-:Y:S02]  /*9a20*/  FFMA.FTZ R0, R112, c[0x0][0x23c], -R12 ;  /* 0x00008f0070007a23 */ /* 0x002fe4000001080c */
[----:B------:R-:W-:Y:S02]  /*9a30*/  IMAD.MOV.U32 R112, RZ, RZ, R32 ;  /* 0x000000ffff707224 */ /* 0x000fe400078e0020 */
[----:B------:R-:W-:Y:S01]  /*9a40*/  IMAD.WIDE.U32 R32, R8, -0x326172a9, RZ ;  /* 0xcd9e8d5708207825 */ /* 0x000fe200078e00ff */
[----:B------:R-:W-:Y:S02]  /*9a50*/  MOV R38, R204 ;  /* 0x000000cc00267202 */ /* 0x000fe40000000f00 */
[----:B------:R-:W-:Y:S01]  /*9a60*/  SHF.R.U32.HI R2, RZ, 0x18, R2 ;  /* 0x00000018ff027819 */ /* 0x000fe20000011602 */
[----:B------:R1:W-:Y:S01]  /*9a70*/  MUFU.EX2 R204, R0 ;  /* 0x0000000000cc7308 */ /* 0x0003e20000000800 */
[----:B------:R-:W-:Y:S01]  /*9a80*/  MOV R119, R115 ;  /* 0x0000007300777202 */ /* 0x000fe20000000f00 */
[----:B------:R-:W-:Y:S01]  /*9a90*/  IMAD.MOV.U32 R115, RZ, RZ, R39 ;  /* 0x000000ffff737224 */ /* 0x000fe200078e0027 */
[----:B------:R-:W-:Y:S01]  /*9aa0*/  PRMT R9, R9, 0x5410, R2 ;  /* 0x0000541009097816 */ /* 0x000fe20000000002 */
[----:B------:R-:W-:Y:S01]  /*9ab0*/  FFMA.FTZ R2, R252, c[0x0][0x23c], -R12 ;  /* 0x00008f00fc027a23 */ /* 0x000fe2000001080c */
[----:B------:R-:W-:Y:S01]  /*9ac0*/  MOV R39, R36 ;  /* 0x0000002400277202 */ /* 0x000fe20000000f00 */
[----:B------:R-:W-:Y:S01]  /*9ad0*/  IMAD.MOV.U32 R36, RZ, RZ, R200 ;  /* 0x000000ffff247224 */ /* 0x000fe200078e00c8 */
[----:B------:R-:W-:Y:S01]  /*9ae0*/  MOV R134, R118 ;  /* 0x0000007600867202 */ /* 0x000fe20000000f00 */
[----:B------:R-:W-:Y:S01]  /*9af0*/  IMAD.MOV.U32 R118, RZ, RZ, R119 ;  /* 0x000000ffff767224 */ /* 0x000fe200078e0077 */
[----:B------:R-:W-:-:S02]  /*9b00*/  MOV R200, R202 ;  /* 0x000000ca00c87202 */ /* 0x000fc40000000f00 */
[----:B-1----:R-:W-:Y:S01]  /*9b10*/  LOP3.LUT R0, R3, UR16, R32, 0x96, !PT ;  /* 0x0000001003007c12 */ /* 0x002fe2000f8e9620 */
[C---:B------:R-:W-:Y:S01]  /*9b20*/  HMMA.16816.F32 R188, R4.reuse, R30, R128 ;  /* 0x0000001e04bc723c */ /* 0x040fe20000001880 */
[----:B------:R1:W5:Y:S01]  /*9b30*/  MUFU.EX2 R202, R2 ;  /* 0x0000000200ca7308 */ /* 0x0003620000000800 */
[----:B------:R-:W-:Y:S01]  /*9b40*/  MOV R119, R112 ;  /* 0x0000007000777202 */ /* 0x000fe20000000f00 */
[----:B------:R-:W-:Y:S01]  /*9b50*/  LDSM.16.MT88.4 R28, [R212+0x1b000] ;  /* 0x01b00000d41c783b */ /* 0x000fe20000004200 */
[----:B------:R-:W-:Y:S02]  /*9b60*/  LOP3.LUT R3, R0, 0xffff, RZ, 0xc0, !PT ;  /* 0x0000ffff00037812 */ /* 0x000fe400078ec0ff */
[----:B------:R-:W-:Y:S02]  /*9b70*/  MOV R112, R113 ;  /* 0x0000007100707202 */ /* 0x000fe40000000f00 */
[----:B--2---:R-:W-:Y:S01]  /*9b80*/  HMMA.16816.F32 R160, R4, R20, R160 ;  /* 0x0000001404a0723c */ /* 0x004fe200000018a0 */
[----:B------:R-:W-:Y:S01]  /*9b90*/  IMAD.MOV.U32 R113, RZ, RZ, R114 ;  /* 0x000000ffff717224 */ /* 0x000fe200078e0072 */
[----:B------:R-:W-:-:S02]  /*9ba0*/  MOV R114, R115 ;  /* 0x0000007300727202 */ /* 0x000fc40000000f00 */
[----:B------:R-:W-:-:S04]  /*9bb0*/  MOV R115, R38 ;  /* 0x0000002600737202 */ /* 0x000fc80000000f00 */
[----:B------:R-:W-:Y:S01]  /*9bc0*/  HMMA.16816.F32 R140, R4, R22, R140 ;  /* 0x00000016048c723c */ /* 0x000fe2000000188c */
[----:B-1----:R-:W-:Y:S01]  /*9bd0*/  SHF.R.U32.HI R2, RZ, 0x10, R0 ;  /* 0x00000010ff027819 */ /* 0x002fe20000011600 */
[----:B------:R-:W-:-:S06]  /*9be0*/  IMAD.MOV.U32 R38, RZ, RZ, R39 ;  /* 0x000000ffff267224 */ /* 0x000fcc00078e0027 */
[C---:B------:R-:W-:Y:S01]  /*9bf0*/  HMMA.16816.F32 R164, R4.reuse, R24, R164 ;  /* 0x0000001804a4723c */ /* 0x040fe200000018a4 */
[----:B------:R-:W-:Y:S01]  /*9c00*/  MOV R39, R36 ;  /* 0x0000002400277202 */ /* 0x000fe20000000f00 */
[----:B------:R-:W-:Y:S06]  /*9c10*/  LDSM.16.MT88.4 R20, [R210+0x19000] ;  /* 0x01900000d214783b */ /* 0x000fec0000004200 */
[----:B------:R-:W-:Y:S01]  /*9c20*/  HMMA.16816.F32 R144, R4, R26, R144 ;  /* 0x0000001a0490723c */ /* 0x000fe20000001890 */
[----:B------:R-:W-:-:S06]  /*9c30*/  MOV R36, R37 ;  /* 0x0000002500247202 */ /* 0x000fcc0000000f00 */
[----:B------:R-:W-:Y:S01]  /*9c40*/  SHF.R.U32.HI R4, RZ, 0x8, R3 ;  /* 0x00000008ff047819 */ /* 0x000fe20000011603 */
[----:B------:R-:W1:Y:S01]  /*9c50*/  LDSM.16.MT88.4 R24, [R209+0x19000] ;  /* 0x01900000d118783b */ /* 0x000e620000004200 */
[----:B------:R-:W-:Y:S02]  /*9c60*/  LOP3.LUT R3, R0, 0xff, RZ, 0xc0, !PT ;  /* 0x000000ff00037812 */ /* 0x000fe400078ec0ff */
[----:B------:R-:W-:Y:S02]  /*9c70*/  SHF.R.U32.HI R6, RZ, 0x18, R0 ;  /* 0x00000018ff067819 */ /* 0x000fe40000011600 */
[----:B------:R-:W-:Y:S02]  /*9c80*/  LOP3.LUT R0, R2, 0xff, RZ, 0xc0, !PT ;  /* 0x000000ff02007812 */ /* 0x000fe400078ec0ff */
[----:B------:R-:W-:Y:S01]  /*9c90*/  PRMT R2, R3, 0x5410, R4 ;  /* 0x0000541003027816 */ /* 0x000fe20000000004 */
[----:B------:R-:W-:Y:S01]  /*9ca0*/  IMAD.MOV.U32 R37, RZ, RZ, R201 ;  /* 0x000000ffff257224 */ /* 0x000fe200078e00c9 */
[----:B------:R-:W-:Y:S01]  /*9cb0*/  MOV R201, R203 ;  /* 0x000000cb00c97202 */ /* 0x000fe20000000f00 */
[----:B------:R-:W-:Y:S01]  /*9cc0*/  FFMA.FTZ R4, R118, c[0x0][0x23c], -R12 ;  /* 0x00008f0076047a23 */ /* 0x000fe2000001080c */
[----:B------:R-:W-:Y:S01]  /*9cd0*/  PRMT R3, R0, 0x5410, R6 ;  /* 0x0000541000037816 */ /* 0x000fe20000000006 */
[----:B------:R-:W-:Y:S01]  /*9ce0*/  HSET2.LE.AND R0, R2, R134, PT ;  /* 0x0000008602007233 */ /* 0x000fe20003803000 */
[----:B----4-:R-:W-:-:S02]  /*9cf0*/  F2FP.PACK_AB R2, R207, R236 ;  /* 0x000000eccf02723e */ /* 0x010fc400000000ff */
[----:B------:R-:W-:Y:S02]  /*9d00*/  MOV R135, R201 ;  /* 0x000000c900877202 */ /* 0x000fe40000000f00 */
[----:B------:R2:W-:Y:S01]  /*9d10*/  MUFU.EX2 R201, R4 ;  /* 0x0000000400c97308 */ /* 0x0005e20000000800 */
[----:B------:R-:W-:-:S07]  /*9d20*/  FFMA.FTZ R5, R117, c[0x0][0x23c], -R12 ;  /* 0x00008f0075057a23 */ /* 0x000fce000001080c */
[----:B------:R5:W4:Y:S01]  /*9d30*/  MUFU.EX2 R203, R5 ;  /* 0x0000000500cb7308 */ /* 0x000b220000000800 */
[----:B--2---:R-:W-:Y:S01]  /*9d40*/  LOP3.LUT R4, R0, R2, RZ, 0xc0, !PT ;  /* 0x0000000200047212 */ /* 0x004fe200078ec0ff */
[----:B------:R-:W-:Y:S01]  /*9d50*/  HSET2.LE.AND R0, R11, R134, PT ;  /* 0x000000860b007233 */ /* 0x000fe20003803000 */
[----:B---3--:R-:W-:-:S04]  /*9d60*/  F2FP.PACK_AB R2, R205, R206 ;  /* 0x000000cecd02723e */ /* 0x008fc800000000ff */
[----:B------:R-:W-:Y:S01]  /*9d70*/  LOP3.LUT R6, R0, R2, RZ, 0xc0, !PT ;  /* 0x0000000200067212 */ /* 0x000fe200078ec0ff */
[--C-:B------:R-:W-:Y:S02]  /*9d80*/  HSET2.LE.AND R0, R9, R134.reuse, PT ;  /* 0x0000008609007233 */ /* 0x100fe40003803000 */
[----:B------:R-:W2:Y:S01]  /*9d90*/  LDSM.16.MT88.4 R8, [R212+0x19000] ;  /* 0x01900000d408783b */ /* 0x000ea20000004200 */
[----:B------:R-:W-:Y:S01]  /*9da0*/  HSET2.LE.AND R3, R3, R134, PT ;  /* 0x0000008603037233 */ /* 0x000fe20003803000 */
[----:B-----5:R-:W-:Y:S02]  /*9db0*/  F2FP.PACK_AB R5, R202, R204 ;  /* 0x000000ccca05723e */ /* 0x020fe400000000ff */
[----:B----4-:R-:W-:Y:S02]  /*9dc0*/  F2FP.PACK_AB R2, R201, R203 ;  /* 0x000000cbc902723e */ /* 0x010fe400000000ff */
[----:B------:R-:W-:Y:S02]  /*9dd0*/  LOP3.LUT R5, R3, R5, RZ, 0xc0, !PT ;  /* 0x0000000503057212 */ /* 0x000fe400078ec0ff */
[----:B------:R-:W-:Y:S01]  /*9de0*/  LOP3.LUT R7, R0, R2, RZ, 0xc0, !PT ;  /* 0x0000000200077212 */ /* 0x000fe200078ec0ff */
[----:B------:R-:W-:Y:S01]  /*9df0*/  IMAD.MOV.U32 R129, RZ, RZ, R36 ;  /* 0x000000ffff817224 */ /* 0x000fe200078e0024 */
[----:B------:R-:W-:-:S02]  /*9e00*/  MOV R131, R38 ;  /* 0x0000002600837202 */ /* 0x000fc40000000f00 */
[----:B------:R-:W-:Y:S02]  /*9e10*/  MOV R130, R39 ;  /* 0x0000002700827202 */ /* 0x000fe40000000f00 */
[----:B------:R-:W-:Y:S01]  /*9e20*/  MOV R128, R37 ;  /* 0x0000002500807202 */ /* 0x000fe20000000f00 */
        /* <DEDUP_REMOVED lines=15> */
[C---:B--2---:R-:W-:Y:S08]  /*9f20*/  HMMA.16816.F32 R100, R4.reuse, R8, R100 ;  /* 0x000000080464723c */ /* 0x044ff00000001864 */
[C---:B------:R-:W-:Y:S01]  /*9f30*/  HMMA.16816.F32 R108, R4.reuse, R10, R108 ;  /* 0x0000000a046c723c */ /* 0x040fe2000000186c */
[----:B------:R-:W2:Y:S01]  /*9f40*/  LDSM.16.MT88.4 R8, [R212+0x1d000] ;  /* 0x01d00000d408783b */ /* 0x000ea20000004200 */
        /* <DEDUP_REMOVED lines=12> */
[----:B-1----:R-:W-:Y:S01]  /*a010*/  HMMA.16816.F32 R120, R4, R24, R72 ;  /* 0x000000180478723c */ /* 0x002fe20000001848 */
[----:B------:R-:W-:-:S06]  /*a020*/  MOV R58, R126 ;  /* 0x0000007e003a7202 */ /* 0x000fcc0000000f00 */
[----:B------:R-:W-:Y:S01]  /*a030*/  IMAD.MOV.U32 R75, RZ, RZ, R134 ;  /* 0x000000ffff4b7224 */ /* 0x000fe200078e0086 */
[C---:B------:R-:W-:Y:S01]  /*a040*/  HMMA.16816.F32 R124, R4.reuse, R26, R156 ;  /* 0x0000001a047c723c */ /* 0x040fe2000000189c */
[----:B------:R-:W-:Y:S01]  /*a050*/  IMAD.MOV.U32 R74, RZ, RZ, R129 ;  /* 0x000000ffff4a7224 */ /* 0x000fe200078e0081 */
[----:B------:R-:W1:Y:S06]  /*a060*/  LDSM.16.MT88.4 R24, [R211+0x1d000] ;  /* 0x01d00000d318783b */ /* 0x000e6c0000004200 */
[C---:B--2---:R-:W-:Y:S08]  /*a070*/  HMMA.16816.F32 R168, R4.reuse, R8, R168 ;  /* 0x0000000804a8723c */ /* 0x044ff000000018a8 */
[C---:B------:R-:W-:Y:S01]  /*a080*/  HMMA.16816.F32 R172, R4.reuse, R10, R172 ;  /* 0x0000000a04ac723c */ /* 0x040fe200000018ac */
[----:B------:R-:W2:Y:S01]  /*a090*/  LDSM.16.MT88.4 R8, [R210+0x1f000] ;  /* 0x01f00000d208783b */ /* 0x000ea20000004200 */
[----:B------:R-:W-:Y:S01]  /*a0a0*/  MOV R198, R119 ;  /* 0x0000007700c67202 */ /* 0x000fe20000000f00 */
[----:B------:R-:W-:Y:S01]  /*a0b0*/  IMAD.MOV.U32 R3, RZ, RZ, R194 ;  /* 0x000000ffff037224 */ /* 0x000fe200078e00c2 */
[----:B------:R-:W-:Y:S01]  /*a0c0*/  LOP3.LUT R2, R33, UR7, R34, 0x96, !PT ;  /* 0x0000000721027c12 */ /* 0x000fe2000f8e9622 */
[----:B------:R-:W-:Y:S01]  /*a0d0*/  FFMA.FTZ R0, R199, c[0x0][0x23c], -R13 ;  /* 0x00008f00c7007a23 */ /* 0x000fe2000001080d */
[----:B------:R-:W-:Y:S01]  /*a0e0*/  MOV R59, R193 ;  /* 0x000000c1003b7202 */ /* 0x000fe20000000f00 */
[----:B------:R-:W-:Y:S01]  /*a0f0*/  LDSM.16.MT88.4 R156, [R209+0x19800] ;  /* 0x01980000d19c783b */ /* 0x000fe20000004200 */
[C---:B------:R-:W-:Y:S08]  /*a100*/  HMMA.16816.F32 R128, R4.reuse, R20, R88 ;  /* 0x000000140480723c */ /* 0x040ff00000001858 */
[C---:B------:R-:W-:Y:S01]  /*a110*/  HMMA.16816.F32 R132, R4.reuse, R22, R96 ;  /* 0x000000160484723c */ /* 0x040fe20000001860 */
[----:B------:R-:W3:Y:S07]  /*a120*/  LDSM.16.MT88.4 R20, [R209+0x1f000] ;  /* 0x01f00000d114783b */ /* 0x000eee0000004200 */
[C---:B------:R-:W-:Y:S01]  /*a130*/  HMMA.16816.F32 R116, R4.reuse, R30, R176 ;  /* 0x0000001e0474723c */ /* 0x040fe200000018b0 */
[----:B------:R-:W4:Y:S07]  /*a140*/  LDSM.16.MT88.4 R28, [R210+0x1d000] ;  /* 0x01d00000d21c783b */ /* 0x000f2e0000004200 */
[----:B-1----:R-:W-:Y:S01]  /*a150*/  HMMA.16816.F32 R180, R4, R24, R180 ;  /* 0x0000001804b4723c */ /* 0x002fe200000018b4 */
[----:B------:R-:W-:-:S07]  /*a160*/  MOV R56, R58 ;  /* 0x0000003a00387202 */ /* 0x000fce0000000f00 */
[C---:B------:R-:W-:Y:S01]  /*a170*/  HMMA.16816.F32 R184, R4.reuse, R26, R184 ;  /* 0x0000001a04b8723c */ /* 0x040fe200000018b8 */
[----:B------:R-:W1:Y:S01]  /*a180*/  LDSM.16.MT88.4 R24, [R212+0x1f000] ;  /* 0x01f00000d418783b */ /* 0x000e620000004200 */
[----:B------:R-:W-:Y:S01]  /*a190*/  MOV R58, R3 ;  /* 0x00000003003a7202 */ /* 0x000fe20000000f00 */
[----:B------:R5:W-:Y:S01]  /*a1a0*/  MUFU.EX2 R199, R0 ;  /* 0x0000000000c77308 */ /* 0x000be20000000800 */
[----:B------:R-:W-:Y:S01]  /*a1b0*/  IMAD.WIDE.U32 R2, R2, -0x2daee0ad, RZ ;  /* 0xd2511f5302027825 */ /* 0x000fe200078e00ff */
[----:B------:R-:W-:Y:S01]  /*a1c0*/  MOV R40, R192 ;  /* 0x000000c000287202 */ /* 0x000fe20000000f00 */
[----:B------:R-:W-:Y:S01]  /*a1d0*/  LDSM.16.MT88.4 R88, [R211+0x1b800] ;  /* 0x01b80000d358783b */ /* 0x000fe20000004200 */
[----:B------:R-:W-:Y:S02]  /*a1e0*/  MOV R252, R195 ;  /* 0x000000c300fc7202 */ /* 0x000fe40000000f00 */
[----:B------:R-:W-:Y:S01]  /*a1f0*/  MOV R73, R198 ;  /* 0x000000c600497202 */ /* 0x000fe20000000f00 */
[C---:B--2---:R-:W-:Y:S01]  /*a200*/  HMMA.16816.F32 R32, R4.reuse, R10, R136 ;  /* 0x0000000a0420723c */ /* 0x044fe20000001888 */
[----:B------:R-:W-:Y:S04]  /*a210*/  LDSM.16.MT88.4 R96, [R209+0x1d800] ;  /* 0x01d80000d160783b */ /* 0x000fe80000004200 */
[----:B------:R-:W-:Y:S03]  /*a220*/  LDSM.16.MT88.4 R136, [R210+0x1f800] ;  /* 0x01f80000d288783b */ /* 0x000fe60000004200 */
[C---:B---3--:R-:W-:Y:S08]  /*a230*/  HMMA.16816.F32 R176, R4.reuse, R20, R80 ;  /* 0x0000001404b0723c */ /* 0x048ff00000001850 */
[----:B------:R-:W-:Y:S01]  /*a240*/  HMMA.16816.F32 R188, R4, R22, R188 ;  /* 0x0000001604bc723c */ /* 0x000fe200000018bc */
[----:B------:R-:W2:Y:S01]  /*a250*/  LDSM.16.MT88.4 R20, [R211+0x1f000] ;  /* 0x01f00000d314783b */ /* 0x000ea20000004200 */
[----:B-----5:R-:W-:-:S02]  /*a260*/  FFMA.FTZ R0, R57, c[0x0][0x23c], -R13 ;  /* 0x00008f0039007a23 */ /* 0x020fc4000001080d */
[----:B------:R-:W-:Y:S01]  /*a270*/  IMAD.MOV.U32 R57, RZ, RZ, R59 ;  /* 0x000000ffff397224 */ /* 0x000fe200078e003b */
[----:B------:R-:W-:Y:S01]  /*a280*/  MOV R59, R246 ;  /* 0x000000f6003b7202 */ /* 0x000fe20000000f00 */
[----:B------:R-:W-:Y:S02]  /*a290*/  IMAD.MOV.U32 R246, RZ, RZ, R200 ;  /* 0x000000fffff67224 */ /* 0x000fe400078e00c8 */
[C---:B------:R-:W-:Y:S01]  /*a2a0*/  HMMA.16816.F32 R192, R4.reuse, R8, R48 ;  /* 0x0000000804c0723c */ /* 0x040fe20000001830 */
[----:B------:R3:W5:Y:S01]  /*a2b0*/  MUFU.EX2 R200, R0 ;  /* 0x0000000000c87308 */ /* 0x0007620000000800 */
[----:B------:R-:W-:Y:S01]  /*a2c0*/  SHF.R.U32.HI R10, RZ, 0x10, R2 ;  /* 0x00000010ff0a7819 */ /* 0x000fe20000011602 */
[----:B------:R-:W-:Y:S04]  /*a2d0*/  LDSM.16.MT88.4 R48, [R212+0x19800] ;  /* 0x01980000d430783b */ /* 0x000fe80000004200 */
[--C-:B------:R-:W-:Y:S01]  /*a2e0*/  FFMA.FTZ R9, R74, c[0x0][0x23c], -R13.reuse ;  /* 0x00008f004a097a23 */ /* 0x100fe2000001080d */
[----:B------:R-:W-:Y:S01]  /*a2f0*/  LOP3.LUT R8, R2, 0xffff, RZ, 0xc0, !PT ;  /* 0x0000ffff02087812 */ /* 0x000fe200078ec0ff */
[----:B----4-:R-:W-:Y:S01]  /*a300*/  HMMA.16816.F32 R148, R4, R28, R148 ;  /* 0x0000001c0494723c */ /* 0x010fe20000001894 */
[----:B------:R-:W-:Y:S01]  /*a310*/  MOV R74, R75 ;  /* 0x0000004b004a7202 */ /* 0x000fe20000000f00 */
[----:B------:R4:W-:Y:S01]  /*a320*/  MUFU.EX2 R198, R9 ;  /* 0x0000000900c67308 */ /* 0x0009e20000000800 */
[----:B------:R-:W-:Y:S01]  /*a330*/  SHF.R.U32.HI R8, RZ, 0x8, R8 ;  /* 0x00000008ff087819 */ /* 0x000fe20000011608 */
[----:B------:R-:W-:Y:S01]  /*a340*/  LDSM.16.MT88.4 R80, [R212+0x1b800] ;  /* 0x01b80000d450783b */ /* 0x000fe20000004200 */
[----:B---3--:R-:W-:Y:S01]  /*a350*/  LOP3.LUT R0, R3, UR17, R196, 0x96, !PT ;  /* 0x0000001103007c12 */ /* 0x008fe2000f8e96c4 */
[----:B------:R-:W-:-:S02]  /*a360*/  FFMA.FTZ R3, R56, c[0x0][0x23c], -R13 ;  /* 0x00008f0038037a23 */ /* 0x000fc4000001080d */
[----:B------:R-:W-:Y:S01]  /*a370*/  IMAD.MOV.U32 R56, RZ, RZ, R58 ;  /* 0x000000ffff387224 */ /* 0x000fe200078e003a */
[----:B------:R-:W-:Y:S01]  /*a380*/  MOV R75, R59 ;  /* 0x0000003b004b7202 */ /* 0x000fe20000000f00 */
[----:B------:R-:W-:Y:S01]  /*a390*/  IMAD.MOV.U32 R58, RZ, RZ, R237 ;  /* 0x000000ffff3a7224 */ /* 0x000fe200078e00ed */
[----:B------:R-:W-:Y:S02]  /*a3a0*/  MOV R237, R250 ;  /* 0x000000fa00ed7202 */ /* 0x000fe40000000f00 */
[----:B------:R-:W-:Y:S02]  /*a3b0*/  MOV R59, R246 ;  /* 0x000000f6003b7202 */ /* 0x000fe40000000f00 */
[----:B----4-:R-:W-:Y:S02]  /*a3c0*/  LOP3.LUT R9, R2, 0xff, RZ, 0xc0, !PT ;  /* 0x000000ff02097812 */ /* 0x010fe400078ec0ff */
[----:B------:R-:W-:Y:S01]  /*a3d0*/  MOV R250, R251 ;  /* 0x000000fb00fa7202 */ /* 0x000fe20000000f00 */
[----:B------:R-:W-:Y:S01]  /*a3e0*/  IMAD.MOV.U32 R251, RZ, RZ, R14 ;  /* 0x000000fffffb7224 */ /* 0x000fe200078e000e */
[----:B------:R-:W-:-:S02]  /*a3f0*/  MOV R246, R19 ;  /* 0x0000001300f67202 */ /* 0x000fc40000000f00 */
[----:B------:R-:W-:Y:S02]  /*a400*/  SHF.R.U32.HI R14, RZ, 0x18, R2 ;  /* 0x00000018ff0e7819 */ /* 0x000fe40000011602 */
[----:B------:R-:W-:Y:S01]  /*a410*/  PRMT R19, R9, 0x5410, R8 ;  /* 0x0000541009137816 */ /* 0x000fe20000000008 */
[----:B------:R3:W-:Y:S01]  /*a420*/  MUFU.EX2 R197, R3 ;  /* 0x0000000300c57308 */ /* 0x0007e20000000800 */
[C---:B------:R-:W-:Y:S02]  /*a430*/  LOP3.LUT R2, R0.reuse, 0xffff, RZ, 0xc0, !PT ;  /* 0x0000ffff00027812 */ /* 0x040fe400078ec0ff */
[--C-:B------:R-:W-:Y:S02]  /*a440*/  SHF.R.U32.HI R8, RZ, 0x10, R0.reuse ;  /* 0x00000010ff087819 */ /* 0x100fe40000011600 */
[----:B------:R-:W-:Y:S02]  /*a450*/  LOP3.LUT R13, R0, 0xff, RZ, 0xc0, !PT ;  /* 0x000000ff000d7812 */ /* 0x000fe400078ec0ff */
[----:B------:R-:W-:-:S02]  /*a460*/  SHF.R.U32.HI R11, RZ, 0x18, R0 ;  /* 0x00000018ff0b7819 */ /* 0x000fc40000011600 */
[----:B------:R-:W-:Y:S02]  /*a470*/  LOP3.LUT R9, R10, 0xff, RZ, 0xc0, !PT ;  /* 0x000000ff0a097812 */ /* 0x000fe400078ec0ff */
[----:B------:R-:W-:Y:S02]  /*a480*/  SHF.R.U32.HI R2, RZ, 0x8, R2 ;  /* 0x00000008ff027819 */ /* 0x000fe40000011602 */
[----:B------:R-:W-:Y:S01]  /*a490*/  LOP3.LUT R0, R8, 0xff, RZ, 0xc0, !PT ;  /* 0x000000ff08007812 */ /* 0x000fe200078ec0ff */
[----:B---3--:R-:W-:Y:S01]  /*a4a0*/  FFMA.FTZ R3, R73, c[0x0][0x23c], -R12 ;  /* 0x00008f0049037a23 */ /* 0x008fe2000001080c */
[----:B------:R-:W-:Y:S01]  /*a4b0*/  MOV R73, R74 ;  /* 0x0000004a00497202 */ /* 0x000fe20000000f00 */
[----:B------:R-:W-:Y:S01]  /*a4c0*/  IMAD.MOV.U32 R74, RZ, RZ, R56 ;  /* 0x000000ffff4a7224 */ /* 0x000fe200078e0038 */
[----:B------:R-:W-:Y:S01]  /*a4d0*/  PRMT R8, R9, 0x5410, R14 ;  /* 0x0000541009087816 */ /* 0x000fe2000000000e */
[----:B------:R3:W-:Y:S01]  /*a4e0*/  MUFU.EX2 R196, R3 ;  /* 0x0000000300c47308 */ /* 0x0007e20000000800 */
[----:B------:R-:W-:Y:S01]  /*a4f0*/  PRMT R10, R13, 0x5410, R2 ;  /* 0x000054100d0a7816 */ /* 0x000fe20000000002 */
[--C-:B------:R-:W-:Y:S01]  /*a500*/  FFMA.FTZ R2, R43, c[0x0][0x23c], -R12.reuse ;  /* 0x00008f002b027a23 */ /* 0x100fe2000001080c */
[----:B------:R-:W-:Y:S01]  /*a510*/  PRMT R9, R0, 0x5410, R11 ;  /* 0x0000541000097816 */ /* 0x000fe2000000000b */
[--C-:B------:R-:W-:Y:S01]  /*a520*/  FFMA.FTZ R0, R42, c[0x0][0x23c], -R12.reuse ;  /* 0x00008f002a007a23 */ /* 0x100fe2000001080c */
[----:B------:R-:W-:Y:S01]  /*a530*/  MOV R56, R40 ;  /* 0x0000002800387202 */ /* 0x000fe20000000f00 */
[----:B---3--:R-:W-:Y:S01]  /*a540*/  FFMA.FTZ R3, R75, c[0x0][0x23c], -R12 ;  /* 0x00008f004b037a23 */ /* 0x008fe2000001080c */
[----:B------:R-:W-:Y:S01]  /*a550*/  MOV R75, R57 ;  /* 0x00000039004b7202 */ /* 0x000fe20000000f00 */
[----:B------:R-:W-:-:S02]  /*a560*/  IMAD.MOV.U32 R57, RZ, RZ, R41 ;  /* 0x000000ffff397224 */ /* 0x000fc400078e0029 */
[----:B------:R-:W3:Y:S01]  /*a570*/  LDSM.16.MT88.4 R40, [R210+0x19800] ;  /* 0x01980000d228783b */ /* 0x000ee20000004200 */
[----:B------:R4:W3:Y:S01]  /*a580*/  MUFU.EX2 R13, R3 ;  /* 0x00000003000d7308 */ /* 0x0008e20000000800 */
[C---:B-1----:R-:W-:Y:S08]  /*a590*/  HMMA.16816.F32 R160, R4.reuse, R24, R160 ;  /* 0x0000001804a0723c */ /* 0x042ff000000018a0 */
[C---:B--2---:R-:W-:Y:S01]  /*a5a0*/  HMMA.16816.F32 R164, R4.reuse, R20, R164 ;  /* 0x0000001404a4723c */ /* 0x044fe200000018a4 */
[----:B------:R1:W-:Y:S07]  /*a5b0*/  MUFU.EX2 R11, R0 ;  /* 0x00000000000b7308 */ /* 0x0003ee0000000800 */
[----:B------:R-:W-:Y:S01]  /*a5c0*/  HMMA.16816.F32 R28, R4, R30, R104 ;  /* 0x0000001e041c723c */ /* 0x000fe20000001868 */
[----:B----4-:R-:W-:-:S07]  /*a5d0*/  HSET2.LE.AND R3, R9, R73, PT ;  /* 0x0000004909037233 */ /* 0x010fce0003803000 */
[----:B------:R-:W-:Y:S01]  /*a5e0*/  HMMA.16816.F32 R24, R4, R26, R140 ;  /* 0x0000001a0418723c */ /* 0x000fe2000000188c */
[----:B-1----:R-:W-:-:S07]  /*a5f0*/  HSET2.LE.AND R0, R10, R73, PT ;  /* 0x000000490a007233 */ /* 0x002fce0003803000 */
[----:B------:R-:W-:Y:S01]  /*a600*/  HMMA.16816.F32 R20, R4, R22, R144 ;  /* 0x000000160414723c */ /* 0x000fe20000001890 */
[----:B------:R-:W-:Y:S01]  /*a610*/  MOV R9, R58 ;  /* 0x0000003a00097202 */ /* 0x000fe20000000f00 */
[----:B------:R-:W-:Y:S01]  /*a620*/  LDSM.16.MT88.4 R104, [R210+0x1d800] ;  /* 0x01d80000d268783b */ /* 0x000fe20000004200 */
[----:B------:R-:W-:Y:S02]  /*a630*/  MOV R12, R75 ;  /* 0x0000004b000c7202 */ /* 0x000fe40000000f00 */
[----:B------:R-:W-:Y:S01]  /*a640*/  MOV R14, R74 ;  /* 0x0000004a000e7202 */ /* 0x000fe20000000f00 */
[----:B------:R-:W-:Y:S01]  /*a650*/  LDSM.16.MT88.4 R140, [R212+0x1f800] ;  /* 0x01f80000d48c783b */ /* 0x000fe20000004200 */
[--C-:B------:R-:W-:Y:S02]  /*a660*/  HSET2.LE.AND R5, R8, R73.reuse, PT ;  /* 0x0000004908057233 */ /* 0x100fe40003803000 */
[----:B------:R5:W1:Y:S01]  /*a670*/  MUFU.EX2 R8, R2 ;  /* 0x0000000200087308 */ /* 0x000a620000000800 */
[----:B------:R-:W-:Y:S01]  /*a680*/  HSET2.LE.AND R4, R19, R73, PT ;  /* 0x0000004913047233 */ /* 0x000fe20003803000 */
[----:B-----5:R-:W-:Y:S01]  /*a690*/  F2FP.PACK_AB R2, R200, R199 ;  /* 0x000000c7c802723e */ /* 0x020fe200000000ff */
[----:B------:R-:W-:Y:S01]  /*a6a0*/  IMAD.MOV.U32 R19, RZ, RZ, R56 ;  /* 0x000000ffff137224 */ /* 0x000fe200078e0038 */
[----:B------:R-:W-:Y:S01]  /*a6b0*/  MOV R10, R57 ;  /* 0x00000039000a7202 */ /* 0x000fe20000000f00 */
[----:B------:R-:W-:Y:S01]  /*a6c0*/  IMAD.MOV.U32 R7, RZ, RZ, R59 ;  /* 0x000000ffff077224 */ /* 0x000fe200078e003b */
[----:B------:R-:W-:Y:S01]  /*a6d0*/  LOP3.LUT R144, R0, R2, RZ, 0xc0, !PT ;  /* 0x0000000200907212 */ /* 0x000fe200078ec0ff */
[----:B------:R-:W2:Y:S01]  /*a6e0*/  LDSM.16.MT88.4 R56, [R211+0x19800] ;  /* 0x01980000d338783b */ /* 0x000ea20000004200 */
[----:B---3--:R-:W-:-:S03]  /*a6f0*/  F2FP.PACK_AB R0, R13, R196 ;  /* 0x000000c40d00723e */ /* 0x008fc600000000ff */
[----:B------:R-:W-:Y:S01]  /*a700*/  LDSM.16.MT88.4 R72, [R210+0x1b800] ;  /* 0x01b80000d248783b */ /* 0x000fe20000004200 */
[----:B------:R-:W-:Y:S02]  /*a710*/  LOP3.LUT R145, R3, R0, RZ, 0xc0, !PT ;  /* 0x0000000003917212 */ /* 0x000fe400078ec0ff */
[----:B------:R-:W-:-:S04]  /*a720*/  F2FP.PACK_AB R0, R197, R198 ;  /* 0x000000c6c500723e */ /* 0x000fc800000000ff */
[----:B------:R-:W-:Y:S02]  /*a730*/  LOP3.LUT R146, R4, R0, RZ, 0xc0, !PT ;  /* 0x0000000004927212 */ /* 0x000fe400078ec0ff */
[----:B-1----:R-:W-:-:S04]  /*a740*/  F2FP.PACK_AB R0, R8, R11 ;  /* 0x0000000b0800723e */ /* 0x002fc800000000ff */
[----:B------:R-:W-:-:S07]  /*a750*/  LOP3.LUT R147, R5, R0, RZ, 0xc0, !PT ;  /* 0x0000000005937212 */ /* 0x000fce00078ec0ff */
[C---:B------:R-:W-:Y:S08]  /*a760*/  HMMA.16816.F32 R152, R144.reuse, R156, R152 ;  /* 0x0000009c9098723c */ /* 0x040ff00000001898 */
[C---:B------:R-:W-:Y:S08]  /*a770*/  HMMA.16816.F32 R156, R144.reuse, R158, R36 ;  /* 0x0000009e909c723c */ /* 0x040ff00000001824 */
[C---:B------:R-:W-:Y:S08]  /*a780*/  HMMA.16816.F32 R36, R144.reuse, R40, R44 ;  /* 0x000000289024723c */ /* 0x040ff0000000182c */
[C---:B------:R-:W-:Y:S08]  /*a790*/  HMMA.16816.F32 R44, R144.reuse, R48, R60 ;  /* 0x00000030902c723c */ /* 0x040ff0000000183c */
[----:B------:R-:W-:Y:S01]  /*a7a0*/  HMMA.16816.F32 R48, R144, R50, R64 ;  /* 0x000000329030723c */ /* 0x000fe20000001840 */
[----:B------:R-:W1:Y:S01]  /*a7b0*/  LDSM.16.MT88.4 R64, [R209+0x1b800] ;  /* 0x01b80000d140783b */ /* 0x000e620000004200 */
[----:B------:R-:W-:-:S02]  /*a7c0*/  FFMA.FTZ R2, R244, R18, R7 ;  /* 0x00000012f4027223 */ /* 0x000fc40000010007 */
[----:B------:R-:W-:Y:S01]  /*a7d0*/  FFMA.FTZ R0, R245, R15, R9 ;  /* 0x0000000ff5007223 */ /* 0x000fe20000010009 */
[----:B------:R-:W-:Y:S01]  /*a7e0*/  LDSM.16.MT88.4 R4, [R211+0x1f800] ;  /* 0x01f80000d304783b */ /* 0x000fe20000004200 */
[----:B------:R-:W-:Y:S02]  /*a7f0*/  FADD.FTZ R2, R10, R2 ;  /* 0x000000020a027221 */ /* 0x000fe40000010000 */
[----:B------:R-:W-:Y:S02]  /*a800*/  FADD.FTZ R3, R19, R0 ;  /* 0x0000000013037221 */ /* 0x000fe40000010000 */
[----:B------:R-:W-:Y:S02]  /*a810*/  FADD.FTZ R0, R12, R2 ;  /* 0x000000020c007221 */ /* 0x000fe40000010000 */
[----:B------:R-:W-:Y:S01]  /*a820*/  FADD.FTZ R2, R14, R3 ;  /* 0x000000030e027221 */ /* 0x000fe20000010000 */
[----:B------:R-:W-:Y:S01]  /*a830*/  HMMA.16816.F32 R40, R144, R42, R52 ;  /* 0x0000002a9028723c */ /* 0x000fe20000001834 */
[----:B------:R-:W-:-:S02]  /*a840*/  FADD.FTZ R0, R252, R0 ;  /* 0x00000000fc007221 */ /* 0x000fc40000010000 */
[----:B------:R-:W-:Y:S02]  /*a850*/  FADD.FTZ R2, R247, R2 ;  /* 0x00000002f7027221 */ /* 0x000fe40000010000 */
[----:B------:R-:W-:-:S03]  /*a860*/  FADD.FTZ R0, R246, R0 ;  /* 0x00000000f6007221 */ /* 0x000fc60000010000 */
[----:B--2---:R-:W-:Y:S01]  /*a870*/  HMMA.16816.F32 R52, R144, R56, R68 ;  /* 0x000000389034723c */ /* 0x004fe20000001844 */
[----:B------:R-:W-:-:S07]  /*a880*/  FADD.FTZ R2, R237, R2 ;  /* 0x00000002ed027221 */ /* 0x000fce0000010000 */
[----:B------:R-:W-:Y:S01]  /*a890*/  HMMA.16816.F32 R56, R144, R58, R76 ;  /* 0x0000003a9038723c */ /* 0x000fe2000000184c */
[----:B------:R-:W-:-:S07]  /*a8a0*/  FADD.FTZ R0, R238, R0 ;  /* 0x00000000ee007221 */ /* 0x000fce0000010000 */
[C---:B------:R-:W-:Y:S01]  /*a8b0*/  HMMA.16816.F32 R76, R144.reuse, R80, R112 ;  /* 0x00000050904c723c */ /* 0x040fe20000001870 */
[----:B------:R-:W2:Y:S07]  /*a8c0*/  LDSM.16.MT88.4 R112, [R212+0x1d800] ;  /* 0x01d80000d470783b */ /* 0x000eae0000004200 */
[----:B-1----:R-:W-:Y:S01]  /*a8d0*/  HMMA.16816.F32 R60, R144, R64, R84 ;  /* 0x00000040903c723c */ /* 0x002fe20000001854 */
[----:B------:R-:W-:-:S07]  /*a8e0*/  FADD.FTZ R2, R239, R2 ;  /* 0x00000002ef027221 */ /* 0x000fce0000010000 */
[C---:B------:R-:W-:Y:S08]  /*a8f0*/  HMMA.16816.F32 R64, R144.reuse, R66, R92 ;  /* 0x000000429040723c */ /* 0x040ff0000000185c */
[C---:B------:R-:W-:Y:S01]  /*a900*/  HMMA.16816.F32 R84, R144.reuse, R88, R120 ;  /* 0x000000589054723c */ /* 0x040fe20000001878 */
[----:B------:R-:W1:Y:S07]  /*a910*/  LDSM.16.MT88.4 R120, [R211+0x1d800] ;  /* 0x01d80000d378783b */ /* 0x000e6e0000004200 */
[----:B------:R-:W-:Y:S01]  /*a920*/  HMMA.16816.F32 R92, R144, R96, R128 ;  /* 0x00000060905c723c */ /* 0x000fe20000001880 */
[----:B------:R-:W3:Y:S01]  /*a930*/  LDSM.16.MT88.4 R128, [R209+0x1f800] ;  /* 0x01f80000d180783b */ /* 0x000ee20000004200 */
        /* <DEDUP_REMOVED lines=16> */
[----:B------:R-:W-:Y:S01]  /*aa40*/  HMMA.16816.F32 R68, R144, R72, R100 ;  /* 0x000000489044723c */ /* 0x000fe20000001864 */
[----:B------:R-:W-:Y:S02]  /*aa50*/  FADD.FTZ R2, R200, R2 ;  /* 0x00000002c8027221 */ /* 0x000fe40000010000 */
[----:B------:R-:W-:Y:S02]  /*aa60*/  FADD.FTZ R0, R13, R0 ;  /* 0x000000000d007221 */ /* 0x000fe40000010000 */
[----:B------:R-:W-:-:S03]  /*aa70*/  FADD.FTZ R2, R198, R2 ;  /* 0x00000002c6027221 */ /* 0x000fc60000010000 */
[----:B------:R-:W-:Y:S01]  /*aa80*/  HMMA.16816.F32 R72, R144, R74, R108 ;  /* 0x0000004a9048723c */ /* 0x000fe2000000186c */
[----:B------:R-:W-:Y:S01]  /*aa90*/  FADD.FTZ R0, R11, R0 ;  /* 0x000000000b007221 */ /* 0x000fe20000010000 */
[----:B------:R-:W-:-:S06]  /*aaa0*/  MOV R3, R251 ;  /* 0x000000fb00037202 */ /* 0x000fcc0000000f00 */
[----:B------:R-:W-:Y:S01]  /*aab0*/  HMMA.16816.F32 R80, R144, R82, R116 ;  /* 0x000000529050723c */ /* 0x000fe20000001874 */
[----:B------:R-:W-:-:S07]  /*aac0*/  FADD.FTZ R244, R197, R2 ;  /* 0x00000002c5f47221 */ /* 0x000fce0000010000 */
[----:B------:R-:W-:Y:S01]  /*aad0*/  HMMA.16816.F32 R88, R144, R90, R124 ;  /* 0x0000005a9058723c */ /* 0x000fe2000000187c */
[----:B------:R-:W-:-:S07]  /*aae0*/  FADD.FTZ R245, R8, R0 ;  /* 0x0000000008f57221 */ /* 0x000fce0000010000 */
[C---:B------:R-:W-:Y:S08]  /*aaf0*/  HMMA.16816.F32 R96, R144.reuse, R98, R132 ;  /* 0x000000629060723c */ /* 0x040ff00000001884 */
[C---:B------:R-:W-:Y:S08]  /*ab00*/  HMMA.16816.F32 R100, R144.reuse, R104, R148 ;  /* 0x000000689064723c */ /* 0x040ff00000001894 */
[----:B--2---:R-:W-:Y:S01]  /*ab10*/  HMMA.16816.F32 R108, R144, R112, R168 ;  /* 0x00000070906c723c */ /* 0x004fe200000018a8 */
[----:B------:R-:W-:-:S07]  /*ab20*/  MOV R148, R250 ;  /* 0x000000fa00947202 */ /* 0x000fce0000000f00 */
[C---:B-1----:R-:W-:Y:S08]  /*ab30*/  HMMA.16816.F32 R116, R144.reuse, R120, R180 ;  /* 0x000000789074723c */ /* 0x042ff000000018b4 */
        /* <DEDUP_REMOVED lines=17> */
[----:B------:R-:W-:Y:S01]  /*ac50*/  IMAD.MOV.U32 R6, RZ, RZ, c[0x0][0x1a4] ;  /* 0x00006900ff067624 */ /* 0x000fe200078e00ff */
        /* <DEDUP_REMOVED lines=9> */
[----:B------:R-:W-:Y:S02]  /*acf0*/  IMAD.MOV.U32 R5, RZ, RZ, c[0x0][0x1a0] ;  /* 0x00006800ff057624 */ /* 0x000fe400078e00ff */
[----:B------:R-:W-:Y:S01]  /*ad00*/  IMAD.U32 R3, RZ, RZ, UR5 ;  /* 0x00000005ff037e24 */ /* 0x000fe2000f8e00ff */
[----:B------:R-:W-:Y:S01]  /*ad10*/  BAR.SYNC.DEFER_BLOCKING 0x0 ;  /* 0x0000000000007b1d */ /* 0x000fe20000010000 */
[----:B--2---:R-:W-:-:S04]  /*ad20*/  LEA R0, P0, R4, R240, 0x6 ;  /* 0x000000f004007211 */ /* 0x004fc800078030ff */
[----:B------:R-:W-:Y:S02]  /*ad30*/  LEA R2, P1, R0, c[0x0][0x170], 0x1 ;  /* 0x00005c0000027a11 */ /* 0x000fe400078208ff */
[----:B---3--:R-:W-:Y:S02]  /*ad40*/  LEA.HI.X R3, R4, R243, R3, 0x6, P0 ;  /* 0x000000f304037211 */ /* 0x008fe400000f3403 */
[----:B------:R-:W-:Y:S01]  /*ad50*/  LEA R4, P0, R5, R2, 0x6 ;  /* 0x0000000205047211 */ /* 0x000fe200078030ff */
[----:B------:R-:W1:Y:S01]  /*ad60*/  S2R R243, SR_TID.X ;  /* 0x0000000000f37919 */ /* 0x000e620000002100 */
[----:B------:R-:W-:Y:S01]  /*ad70*/  LEA.HI.X R3, R0, c[0x0][0x174], R3, 0x1, P1 ;  /* 0x00005d0000037a11 */ /* 0x000fe200008f0c03 */
[----:B------:R-:W-:-:S03]  /*ad80*/  IMAD.U32 R0, RZ, RZ, UR29 ;  /* 0x0000001dff007e24 */ /* 0x000fc6000f8e00ff */
        /* <DEDUP_REMOVED lines=8> */
[----:B------:R3:W-:Y:S01]  /*ae10*/  LDGSTS.E.BYPASS.LTC128B.128 [R235+0x19000], [R4.64] ;  /* 0x1900000004eb7fae */ /* 0x0007e2000b901d58 */
[----:B-1----:R-:W-:-:S03]  /*ae20*/  IMAD.SHL.U32 R243, R243, 0x2, RZ ;  /* 0x00000002f3f37824 */ /* 0x002fc600078e00ff */
[----:B------:R3:W-:Y:S02]  /*ae30*/  LDGSTS.E.BYPASS.LTC128B.128 [R235+0x1b000], [R4.64+0x80] ;  /* 0x1b00008004eb7fae */ /* 0x0007e4000b901d58 */
[----:B------:R-:W-:Y:S02]  /*ae40*/  LOP3.LUT R243, R243, 0x6, RZ, 0xc0, !PT ;  /* 0x00000006f3f37812 */ /* 0x000fe400078ec0ff */
[----:B------:R3:W-:Y:S04]  /*ae50*/  LDGSTS.E.BYPASS.LTC128B.128 [R235+0x1d000], [R4.64+0x100] ;  /* 0x1d00010004eb7fae */ /* 0x0007e8000b901d58 */
[----:B------:R3:W-:Y:S01]  /*ae60*/  LDGSTS.E.BYPASS.LTC128B.128 [R235+0x1f000], [R4.64+0x180] ;  /* 0x1f00018004eb7fae */ /* 0x0007e2000b901d58 */
[----:B------:R-:W-:-:S03]  /*ae70*/  IMAD R0, R0, 0x40, R243 ;  /* 0x0000004000007824 */ /* 0x000fc600078e02f3 */
[----:B------:R-:W-:Y:S04]  /*ae80*/  LDSM.16.M88.4 R20, [R208+0x10000] ;  /* 0x01000000d014783b */ /* 0x000fe80000000200 */
[----:B------:R-:W-:Y:S01]  /*ae90*/  LDSM.16.M88.4 R12, [R208+0x10800] ;  /* 0x01080000d00c783b */ /* 0x000fe20000000200 */
[----:B--2---:R-:W-:-:S03]  /*aea0*/  IADD3 R2, R0, 0x1, RZ ;  /* 0x0000000100027810 */ /* 0x004fc60007ffe0ff */
[----:B------:R-:W-:Y:S01]  /*aeb0*/  LDSM.16.M88.4 R24, [R208+0x11000] ;  /* 0x01100000d018783b */ /* 0x000fe20000000200 */
[----:B------:R-:W-:Y:S02]  /*aec0*/  IADD3 R3, R0, 0x8, RZ ;  /* 0x0000000800037810 */ /* 0x000fe40007ffe0ff */
[CC--:B------:R-:W-:Y:S01]  /*aed0*/  ISETP.GE.AND P6, PT, R2.reuse, R17.reuse, PT ;  /* 0x000000110200720c */ /* 0x0c0fe20003fc6270 */
[----:B------:R-:W-:Y:S01]  /*aee0*/  LDSM.16.M88.4 R180, [R208+0x11800] ;  /* 0x01180000d0b4783b */ /* 0x000fe20000000200 */
[-C--:B------:R-:W-:Y:S02]  /*aef0*/  ISETP.GE.AND P4, PT, R2, R16.reuse, PT ;  /* 0x000000100200720c */ /* 0x080fe40003f86270 */
[----:B------:R-:W-:Y:S01]  /*af00*/  IADD3 R2, R0, 0x9, RZ ;  /* 0x0000000900027810 */ /* 0x000fe20007ffe0ff */
[----:B------:R-:W-:Y:S01]  /*af10*/  LDSM.16.M88.4 R8, [R216] ;  /* 0x00000000d808783b */ /* 0x000fe20000000200 */
[CC--:B------:R-:W-:Y:S02]  /*af20*/  ISETP.GE.AND P2, PT, R3.reuse, R17.reuse, PT ;  /* 0x000000110300720c */ /* 0x0c0fe40003f46270 */
[----:B------:R-:W-:Y:S01]  /*af30*/  ISETP.GE.AND P5, PT, R3, R16, PT ;  /* 0x000000100300720c */ /* 0x000fe20003fa6270 */
[----:B------:R-:W-:Y:S01]  /*af40*/  LDSM.16.M88.4 R176, [R219] ;  /* 0x00000000dbb0783b */ /* 0x000fe20000000200 */
[----:B------:R-:W-:-:S02]  /*af50*/  ISETP.GE.AND P1, PT, R2, R17, PT ;  /* 0x000000110200720c */ /* 0x000fc40003f26270 */
[----:B------:R-:W-:Y:S01]  /*af60*/  ISETP.GE.AND P3, PT, R2, R16, PT ;  /* 0x000000100200720c */ /* 0x000fe20003f66270 */
[----:B---3--:R-:W1:Y:S01]  /*af70*/  LDSM.16.M88.4 R4, [R215] ;  /* 0x00000000d704783b */ /* 0x008e620000000200 */
[C---:B------:R-:W-:Y:S02]  /*af80*/  IADD3 R3, R0.reuse, 0x10, RZ ;  /* 0x0000001000037810 */ /* 0x040fe40007ffe0ff */
[----:B------:R-:W-:Y:S01]  /*af90*/  IADD3 R2, R0, 0x11, RZ ;  /* 0x0000001100027810 */ /* 0x000fe20007ffe0ff */
[----:B------:R-:W2:Y:S01]  /*afa0*/  LDSM.16.M88.4 R172, [R234] ;  /* 0x00000000eaac783b */ /* 0x000ea20000000200 */
[----:B------:R-:W-:-:S03]  /*afb0*/  ISETP.GE.AND P0, PT, R3, R17, PT ;  /* 0x000000110300720c */ /* 0x000fc60003f06270 */
        /* <DEDUP_REMOVED lines=41> */
[----:B------:R-:W5:Y:S07]  /*b250*/  LDSM.16.M88.4 R176, [R208+0x12800] ;  /* 0x01280000d0b0783b */ /* 0x000f6e0000000200 */
        /* <DEDUP_REMOVED lines=13> */
[C---:B-----5:R-:W-:Y:S08]  /*b330*/  HMMA.16816.F32 R192, R4.reuse, R176, R192 ;  /* 0x000000b004c0723c */ /* 0x060ff000000018c0 */
        /* <DEDUP_REMOVED lines=94> */
[C---:B-----5:R-:W-:Y:S01]  /*b920*/  HMMA.16816.F32 R32, R8.reuse, R20, R28 ;  /* 0x000000140820723c */ /* 0x060fe2000000181c */
[----:B------:R-:W2:Y:S07]  /*b930*/  LDSM.16.M88.4 R28, [R208+0x17000] ;  /* 0x01700000d01c783b */ /* 0x000eae0000000200 */
[C---:B------:R-:W-:Y:S01]  /*b940*/  HMMA.16816.F32 R184, R8.reuse, R24, R172 ;  /* 0x0000001808b8723c */ /* 0x040fe200000018ac */
[----:B------:R-:W3:Y:S07]  /*b950*/  LDSM.16.M88.4 R24, [R208+0x17800] ;  /* 0x01780000d018783b */ /* 0x000eee0000000200 */
[----:B------:R-:W-:Y:S01]  /*b960*/  HMMA.16816.F32 R20, R8, R22, R12 ;  /* 0x000000160814723c */ /* 0x000fe2000000180c */
[----:B------:R-:W5:Y:S07]  /*b970*/  LDSM.16.M88.4 R8, [R216+0xc000] ;  /* 0x00c00000d808783b */ /* 0x000f6e0000000200 */
[C---:B----4-:R-:W-:Y:S08]  /*b980*/  HMMA.16816.F32 R172, R4.reuse, R202, R196 ;  /* 0x000000ca04ac723c */ /* 0x050ff000000018c4 */
[C---:B------:R-:W-:Y:S08]  /*b990*/  HMMA.16816.F32 R12, R4.reuse, R200, R180 ;  /* 0x000000c8040c723c */ /* 0x040ff000000018b4 */
[C---:B-1----:R-:W-:Y:S08]  /*b9a0*/  HMMA.16816.F32 R196, R4.reuse, R168, R192 ;  /* 0x000000a804c4723c */ /* 0x042ff000000018c0 */
[C---:B------:R-:W-:Y:S08]  /*b9b0*/  HMMA.16816.F32 R192, R4.reuse, R170, R188 ;  /* 0x000000aa04c0723c */ /* 0x040ff000000018bc */
[C---:B--2---:R-:W-:Y:S08]  /*b9c0*/  HMMA.16816.F32 R188, R4.reuse, R28, R184 ;  /* 0x0000001c04bc723c */ /* 0x044ff000000018b8 */
[C---:B------:R-:W-:Y:S01]  /*b9d0*/  HMMA.16816.F32 R184, R4.reuse, R30, R176 ;  /* 0x0000001e04b8723c */ /* 0x040fe200000018b0 */
[----:B------:R-:W1:Y:S04]  /*b9e0*/  LDSM.16.M88.4 R176, [R222] ;  /* 0x00000000deb0783b */ /* 0x000e680000000200 */
[----:B------:R-:W-:Y:S03]  /*b9f0*/  LDSM.16.M88.4 R28, [R220] ;  /* 0x00000000dc1c783b */ /* 0x000fe60000000200 */
[C---:B---3--:R-:W-:Y:S01]  /*ba00*/  HMMA.16816.F32 R180, R4.reuse, R24, R32 ;  /* 0x0000001804b4723c */ /* 0x048fe20000001820 */
[----:B------:R-:W2:Y:S07]  /*ba10*/  LDSM.16.M88.4 R32, [R221] ;  /* 0x00000000dd20783b */ /* 0x000eae0000000200 */
[----:B------:R-:W-:Y:S01]  /*ba20*/  HMMA.16816.F32 R168, R4, R26, R20 ;  /* 0x0000001a04a8723c */ /* 0x000fe20000001814 */
[----:B------:R-:W-:Y:S04]  /*ba30*/  LDSM.16.M88.4 R4, [R218+0xc000] ;  /* 0x00c00000da04783b */ /* 0x000fe80000000200 */
[----:B------:R-:W3:Y:S03]  /*ba40*/  LDSM.16.M88.4 R24, [R214+0x16000] ;  /* 0x01600000d618783b */ /* 0x000ee60000000200 */
[C---:B-----5:R-:W-:Y:S08]  /*ba50*/  HMMA.16816.F32 R20, R8.reuse, R148, R12 ;  /* 0x000000940814723c */ /* 0x060ff0000000180c */
[C---:B------:R-:W-:Y:S01]  /*ba60*/  HMMA.16816.F32 R12, R8.reuse, R150, R172 ;  /* 0x00000096080c723c */ /* 0x040fe200000018ac */
[----:B------:R-:W4:Y:S07]  /*ba70*/  LDSM.16.M88.4 R172, [R214+0x16800] ;  /* 0x01680000d6ac783b */ /* 0x000f2e0000000200 */
[C---:B-1----:R-:W-:Y:S08]  /*ba80*/  HMMA.16816.F32 R148, R8.reuse, R176, R196 ;  /* 0x000000b00894723c */ /* 0x042ff000000018c4 */
[C---:B------:R-:W-:Y:S08]  /*ba90*/  HMMA.16816.F32 R176, R8.reuse, R178, R192 ;  /* 0x000000b208b0723c */ /* 0x040ff000000018c0 */
[C---:B--2---:R-:W-:Y:S08]  /*baa0*/  HMMA.16816.F32 R192, R8.reuse, R32, R188 ;  /* 0x0000002008c0723c */ /* 0x044ff000000018bc */
[C---:B------:R-:W-:Y:S01]  /*bab0*/  HMMA.16816.F32 R188, R8.reuse, R34, R184 ;  /* 0x0000002208bc723c */ /* 0x040fe200000018b8 */
[----:B------:R-:W1:Y:S07]  /*bac0*/  LDSM.16.M88.4 R32, [R214+0x17000] ;  /* 0x01700000d620783b */ /* 0x000e6e0000000200 */
[----:B------:R-:W-:Y:S08]  /*bad0*/  HMMA.16816.F32 R184, R8, R28, R180 ;  /* 0x0000001c08b8723c */ /* 0x000ff000000018b4 */
[----:B---3--:R-:W-:Y:S01]  /*bae0*/  HMMA.16816.F32 R196, R4, R24, R20 ;  /* 0x0000001804c4723c */ /* 0x008fe20000001814 */
[----:B------:R-:W2:Y:S07]  /*baf0*/  LDSM.16.M88.4 R20, [R214+0x17800] ;  /* 0x01780000d614783b */ /* 0x000eae0000000200 */
[----:B------:R-:W-:Y:S01]  /*bb00*/  HMMA.16816.F32 R180, R8, R30, R168 ;  /* 0x0000001e08b4723c */ /* 0x000fe200000018a8 */
[----:B------:R-:W-:Y:S04]  /*bb10*/  LDSM.16.M88.4 R8, [R217+0xc000] ;  /* 0x00c00000d908783b */ /* 0x000fe80000000200 */
[----:B------:R-:W3:Y:S03]  /*bb20*/  LDSM.16.M88.4 R168, [R213+0x6000] ;  /* 0x00600000d5a8783b */ /* 0x000ee60000000200 */
[C---:B------:R-:W-:Y:S01]  /*bb30*/  HMMA.16816.F32 R12, R4.reuse, R26, R12 ;  /* 0x0000001a040c723c */ /* 0x040fe2000000180c */
[----:B------:R-:W5:Y:S07]  /*bb40*/  LDSM.16.M88.4 R28, [R213+0x6800] ;  /* 0x00680000d51c783b */ /* 0x000f6e0000000200 */
[C---:B----4-:R-:W-:Y:S08]  /*bb50*/  HMMA.16816.F32 R24, R4.reuse, R172, R148 ;  /* 0x000000ac0418723c */ /* 0x050ff00000001894 */
[C---:B------:R-:W-:Y:S01]  /*bb60*/  HMMA.16816.F32 R148, R4.reuse, R174, R176 ;  /* 0x000000ae0494723c */ /* 0x040fe200000018b0 */
[----:B------:R-:W4:Y:S07]  /*bb70*/  LDSM.16.M88.4 R172, [R213+0x7000] ;  /* 0x00700000d5ac783b */ /* 0x000f2e0000000200 */
[C---:B-1----:R-:W-:Y:S08]  /*bb80*/  HMMA.16816.F32 R176, R4.reuse, R32, R192 ;  /* 0x0000002004b0723c */ /* 0x042ff000000018c0 */
[C---:B------:R-:W-:Y:S08]  /*bb90*/  HMMA.16816.F32 R188, R4.reuse, R34, R188 ;  /* 0x0000002204bc723c */ /* 0x040ff000000018bc */
[C---:B--2---:R-:W-:Y:S08]  /*bba0*/  HMMA.16816.F32 R184, R4.reuse, R20, R184 ;  /* 0x0000001404b8723c */ /* 0x044ff000000018b8 */
[----:B------:R-:W-:Y:S08]  /*bbb0*/  HMMA.16816.F32 R180, R4, R22, R180 ;  /* 0x0000001604b4723c */ /* 0x000ff000000018b4 */
[C---:B---3--:R-:W-:Y:S08]  /*bbc0*/  HMMA.16816.F32 R32, R8.reuse, R170, R12 ;  /* 0x000000aa0820723c */ /* 0x048ff0000000180c */
[----:B-----5:R-:W-:Y:S01]  /*bbd0*/  HMMA.16816.F32 R20, R8, R30, R148 ;  /* 0x0000001e0814723c */ /* 0x020fe20000001894 */
[----:B------:R-:W1:Y:S01]  /*bbe0*/  LDSM.16.M88.4 R148, [R213+0x7800] ;  /* 0x00780000d594783b */ /* 0x000e620000000200 */
[----:B------:R-:W-:-:S06]  /*bbf0*/  DEPBAR.LE SB0, 0x0 ;  /* 0x000080000000791a */ /* 0x000fcc0000000000 */
[C---:B------:R-:W-:Y:S08]  /*bc00*/  HMMA.16816.F32 R24, R8.reuse, R28, R24 ;  /* 0x0000001c0818723c */ /* 0x040ff00000001818 */
[----:B----4-:R-:W-:Y:S01]  /*bc10*/  HMMA.16816.F32 R4, R8, R172, R176 ;  /* 0x000000ac0804723c */ /* 0x010fe200000018b0 */
[----:B------:R-:W-:Y:S02]  /*bc20*/  FSEL R13, R32, -INF , !P2 ;  /* 0xff800000200d7808 */ /* 0x000fe40005000000 */
[----:B------:R-:W-:-:S02]  /*bc30*/  FSEL R14, R34, -INF , !P5 ;  /* 0xff800000220e7808 */ /* 0x000fc40006800000 */
[----:B------:R-:W-:Y:S02]  /*bc40*/  FSEL R12, R33, -INF , !P1 ;  /* 0xff800000210c7808 */ /* 0x000fe40004800000 */
[----:B------:R-:W-:Y:S01]  /*bc50*/  FSEL R15, R35, -INF , !P3 ;  /* 0xff800000230f7808 */ /* 0x000fe20005800000 */
[C---:B------:R-:W-:Y:S01]  /*bc60*/  HMMA.16816.F32 R28, R8.reuse, R168, R196 ;  /* 0x000000a8081c723c */ /* 0x040fe200000018c4 */
[----:B------:R-:W-:Y:S01]  /*bc70*/  BAR.SYNC.DEFER_BLOCKING 0x0 ;  /* 0x0000000000007b1d */ /* 0x000fe20000010000 */
[-C--:B------:R-:W-:Y:S02]  /*bc80*/  ISETP.GE.AND P2, PT, R3, R16.reuse, PT ;  /* 0x000000100300720c */ /* 0x080fe40003f46270 */
[C---:B------:R-:W-:Y:S02]  /*bc90*/  ISETP.GE.AND P5, PT, R2.reuse, R17, PT ;  /* 0x000000110200720c */ /* 0x040fe40003fa6270 */
[----:B------:R-:W-:Y:S02]  /*bca0*/  ISETP.GE.AND P1, PT, R2, R16, PT ;  /* 0x000000100200720c */ /* 0x000fe40003f26270 */
[----:B------:R-:W-:Y:S01]  /*bcb0*/  HMMA.16816.F32 R32, R8, R174, R188 ;  /* 0x000000ae0820723c */ /* 0x000fe200000018bc */
[----:B------:R-:W-:-:S02]  /*bcc0*/  IADD3 R3, R0, 0x18, RZ ;  /* 0x0000001800037810 */ /* 0x000fc40007ffe0ff */
[----:B------:R-:W-:Y:S02]  /*bcd0*/  IADD3 R2, R0, 0x19, RZ ;  /* 0x0000001900027810 */ /* 0x000fe40007ffe0ff */
[----:B------:R-:W-:Y:S02]  /*bce0*/  FSEL R170, R24, -INF , !P0 ;  /* 0xff80000018aa7808 */ /* 0x000fe40004000000 */
[----:B------:R-:W-:Y:S02]  /*bcf0*/  FSEL R176, R26, -INF , !P2 ;  /* 0xff8000001ab07808 */ /* 0x000fe40005000000 */
[----:B------:R-:W-:Y:S02]  /*bd00*/  FSEL R171, R25, -INF , !P5 ;  /* 0xff80000019ab7808 */ /* 0x000fe40006800000 */
[----:B------:R-:W-:Y:S02]  /*bd10*/  ISETP.GE.AND P0, PT, R3, R16, PT ;  /* 0x000000100300720c */ /* 0x000fe40003f06270 */
[----:B------:R-:W-:-:S02]  /*bd20*/  ISETP.GE.AND P2, PT, R2, R17, PT ;  /* 0x000000110200720c */ /* 0x000fc40003f46270 */
[-C--:B------:R-:W-:Y:S02]  /*bd30*/  ISETP.GE.AND P5, PT, R2, R16.reuse, PT ;  /* 0x000000100200720c */ /* 0x080fe40003fa6270 */
[----:B------:R-:W-:Y:S02]  /*bd40*/  IADD3 R2, R0, 0x21, RZ ;  /* 0x0000002100027810 */ /* 0x000fe40007ffe0ff */
[----:B------:R-:W-:Y:S02]  /*bd50*/  FSEL R174, R22, -INF , !P0 ;  /* 0xff80000016ae7808 */ /* 0x000fe40004000000 */
[----:B------:R-:W-:Y:S02]  /*bd60*/  FSEL R173, R21, -INF , !P2 ;  /* 0xff80000015ad7808 */ /* 0x000fe40005000000 */
[----:B------:R-:W-:Y:S02]  /*bd70*/  FSEL R175, R27, -INF , !P1 ;  /* 0xff8000001baf7808 */ /* 0x000fe40004800000 */
[C---:B------:R-:W-:Y:S01]  /*bd80*/  ISETP.GE.AND P0, PT, R2.reuse, R17, PT ;  /* 0x000000110200720c */ /* 0x040fe20003f06270 */
[----:B-1----:R-:W-:Y:S01]  /*bd90*/  HMMA.16816.F32 R24, R8, R148, R184 ;  /* 0x000000940818723c */ /* 0x002fe200000018b8 */
[----:B------:R-:W-:-:S02]  /*bda0*/  ISETP.GE.AND P2, PT, R2, R16, PT ;  /* 0x000000100200720c */ /* 0x000fc40003f46270 */
[----:B------:R-:W-:Y:S02]  /*bdb0*/  ISETP.GE.AND P3, PT, R3, R17, PT ;  /* 0x000000110300720c */ /* 0x000fe40003f66270 */
[C---:B------:R-:W-:Y:S02]  /*bdc0*/  IADD3 R2, R0.reuse, 0x29, RZ ;  /* 0x0000002900027810 */ /* 0x040fe40007ffe0ff */
[----:B------:R-:W-:Y:S02]  /*bdd0*/  FSEL R247, R5, -INF , !P0 ;  /* 0xff80000005f77808 */ /* 0x000fe40004000000 */
[----:B------:R-:W-:Y:S02]  /*bde0*/  IADD3 R3, R0, 0x20, RZ ;  /* 0x0000002000037810 */ /* 0x000fe40007ffe0ff */
[----:B------:R-:W-:Y:S02]  /*bdf0*/  FSEL R172, R20, -INF , !P3 ;  /* 0xff80000014ac7808 */ /* 0x000fe40005800000 */
[----:B------:R-:W-:-:S02]  /*be00*/  FSEL R168, R23, -INF , !P5 ;  /* 0xff80000017a87808 */ /* 0x000fc40006800000 */
[-C--:B------:R-:W-:Y:S01]  /*be10*/  ISETP.GE.AND P0, PT, R2, R16.reuse, PT ;  /* 0x000000100200720c */ /* 0x080fe20003f06270 */
[----:B------:R-:W-:Y:S01]  /*be20*/  HMMA.16816.F32 R20, R8, R150, R180 ;  /* 0x000000960814723c */ /* 0x000fe200000018b4 */
[----:B------:R-:W-:Y:S02]  /*be30*/  ISETP.GE.AND P3, PT, R3, R16, PT ;  /* 0x000000100300720c */ /* 0x000fe40003f66270 */
[----:B------:R-:W-:Y:S02]  /*be40*/  FSEL R186, R35, -INF , !P0 ;  /* 0xff80000023ba7808 */ /* 0x000fe40004000000 */
[-C--:B------:R-:W-:Y:S02]  /*be50*/  ISETP.GE.AND P1, PT, R3, R17.reuse, PT ;  /* 0x000000110300720c */ /* 0x080fe40003f26270 */
[C---:B------:R-:W-:Y:S02]  /*be60*/  ISETP.GE.AND P0, PT, R0.reuse, R17, PT ;  /* 0x000000110000720c */ /* 0x040fe40003f06270 */
[----:B------:R-:W-:-:S02]  /*be70*/  IADD3 R3, R0, 0x28, RZ ;  /* 0x0000002800037810 */ /* 0x000fc40007ffe0ff */
[----:B------:R-:W-:Y:S02]  /*be80*/  FSEL R179, R6, -INF , !P3 ;  /* 0xff80000006b37808 */ /* 0x000fe40005800000 */
[----:B------:R-:W-:Y:S02]  /*be90*/  FSEL R246, R4, -INF , !P1 ;  /* 0xff80000004f67808 */ /* 0x000fe40004800000 */
[----:B------:R-:W-:Y:S02]  /*bea0*/  FSEL R6, R28, -INF , !P0 ;  /* 0xff8000001c067808 */ /* 0x000fe40004000000 */
[----:B------:R-:W-:Y:S02]  /*beb0*/  ISETP.GE.AND P1, PT, R3, R16, PT ;  /* 0x000000100300720c */ /* 0x000fe40003f26270 */
[----:B------:R-:W-:Y:S02]  /*bec0*/  ISETP.GE.AND P3, PT, R2, R17, PT ;  /* 0x000000110200720c */ /* 0x000fe40003f66270 */
[----:B------:R-:W-:-:S02]  /*bed0*/  PLOP3.LUT P0, PT, PT, PT, UP0, 0x80, 0x0 ;  /* 0x000000000000781c */ /* 0x000fc40003f0f008 */
[----:B------:R-:W-:Y:S02]  /*bee0*/  ISETP.GE.AND P5, PT, R3, R17, PT ;  /* 0x000000110300720c */ /* 0x000fe40003fa6270 */
[C---:B------:R-:W-:Y:S02]  /*bef0*/  IADD3 R2, R0.reuse, 0x31, RZ ;  /* 0x0000003100027810 */ /* 0x040fe40007ffe0ff */
[----:B------:R-:W-:Y:S02]  /*bf00*/  IADD3 R3, R0, 0x30, RZ ;  /* 0x0000003000037810 */ /* 0x000fe40007ffe0ff */
[----:B------:R-:W-:Y:S02]  /*bf10*/  FSEL R200, R34, -INF , !P1 ;  /* 0xff80000022c87808 */ /* 0x000fe40004800000 */
[----:B------:R-:W-:Y:S02]  /*bf20*/  FSEL R178, R33, -INF , !P3 ;  /* 0xff80000021b27808 */ /* 0x000fe40005800000 */
[----:B------:R-:W-:-:S02]  /*bf30*/  FSEL R201, R7, -INF , !P2 ;  /* 0xff80000007c97808 */ /* 0x000fc40005000000 */
[----:B------:R-:W-:Y:S02]  /*bf40*/  FSEL R252, R32, -INF , !P5 ;  /* 0xff80000020fc7808 */ /* 0x000fe40006800000 */
[CC--:B------:R-:W-:Y:S02]  /*bf50*/  ISETP.GE.AND P1, PT, R2.reuse, R17.reuse, PT ;  /* 0x000000110200720c */ /* 0x0c0fe40003f26270 */
[-C--:B------:R-:W-:Y:S02]  /*bf60*/  ISETP.GE.AND P3, PT, R2, R16.reuse, PT ;  /* 0x000000100200720c */ /* 0x080fe40003f66270 */
[----:B------:R-:W-:Y:S02]  /*bf70*/  FSEL R11, R31, -INF , !P4 ;  /* 0xff8000001f0b7808 */ /* 0x000fe40006000000 */
[C---:B------:R-:W-:Y:S02]  /*bf80*/  ISETP.GE.AND P2, PT, R3.reuse, R17, PT ;  /* 0x000000110300720c */ /* 0x040fe40003f46270 */
        /* <DEDUP_REMOVED lines=49> */
.L_x_752:
[----:B------:R-:W2:Y:S01]  /*c2a0*/  LDL R10, [R1+0x10] ;  /* 0x00001000010a7983 */ /* 0x000ea20000100800 */
[----:B------:R-:W-:Y:S01]  /*c2b0*/  IMAD.MOV.U32 R35, RZ, RZ, R249 ;  /* 0x000000ffff237224 */ /* 0x000fe200078e00f9 */
[----:B------:R-:W-:-:S02]  /*c2c0*/  MOV R34, R248 ;  /* 0x000000f800227202 */ /* 0x000fc40000000f00 */
[----:B-1----:R-:W3:Y:S04]  /*c2d0*/  LDL R3, [R1+0x28] ;  /* 0x0000280001037983 */ /* 0x002ee80000100800 */
[----:B------:R-:W4:Y:S01]  /*c2e0*/  LDL R9, [R1+0x38] ;  /* 0x0000380001097983 */ /* 0x000f220000100800 */
[----:B------:R-:W-:Y:S01]  /*c2f0*/  FMNMX.FTZ R0, R250, R6, !PT ;  /* 0x00000006fa007209 */ /* 0x000fe20007810000 */
[----:B------:R-:W-:Y:S02]  /*c300*/  USHF.L.U32 UR4, UR28, 0x1, URZ ;  /* 0x000000011c047899 */ /* 0x000fe4000800063f */
        /* <DEDUP_REMOVED lines=34> */
[----:B------:R-:W-:Y:S04]  /*c530*/  SHFL.BFLY PT, R5, R4, 0x2, 0x1f ;  /* 0x0c401f0004057f89 */ /* 0x000fe800000e0000 */
[----:B------:R-:W1:Y:S01]  /*c540*/  SHFL.BFLY PT, R148, R0, 0x1, 0x1f ;  /* 0x0c201f0000947f89 */ /* 0x000e6200000e0000 */
[----:B------:R-:W-:Y:S02]  /*c550*/  MOV R2, UR4 ;  /* 0x0000000400027c02 */ /* 0x000fe40008000f00 */
[----:B-1----:R-:W-:-:S04]  /*c560*/  FMNMX.FTZ R148, R0, R148, !PT ;  /* 0x0000009400947209 */ /* 0x002fc80007810000 */
[C---:B------:R-:W-:Y:S01]  /*c570*/  FSETP.NEU.FTZ.AND P1, PT, R148.reuse, -INF , PT ;  /* 0xff8000009400780b */ /* 0x040fe20003f3d000 */
[----:B------:R-:W-:Y:S02]  /*c580*/  FMUL.FTZ R0, R148, c[0x0][0x23c] ;  /* 0x00008f0094007a20 */ /* 0x000fe40000410000 */
[----:B--2---:R-:W-:-:S05]  /*c590*/  IMAD.WIDE.U32 R150, R10, -0x2daee0ad, RZ ;  /* 0xd2511f530a967825 */ /* 0x004fca00078e00ff */
[----:B------:R-:W-:Y:S01]  /*c5a0*/  LOP3.LUT R2, R151, UR27, R2, 0x96, !PT ;  /* 0x0000001b97027c12 */ /* 0x000fe2000f8e9602 */
[----:B---3--:R-:W-:-:S04]  /*c5b0*/  IMAD.WIDE.U32 R180, R3, -0x326172a9, RZ ;  /* 0xcd9e8d5703b47825 */ /* 0x008fc800078e00ff */
[----:B------:R-:W-:Y:S01]  /*c5c0*/  IMAD.WIDE.U32 R2, R2, -0x326172a9, RZ ;  /* 0xcd9e8d5702027825 */ /* 0x000fe200078e00ff */
[----:B----4-:R-:W-:-:S04]  /*c5d0*/  LOP3.LUT R9, R181, R9, RZ, 0x3c, !PT ;  /* 0x00000009b5097212 */ /* 0x010fc800078e3cff */
[----:B------:R-:W-:Y:S02]  /*c5e0*/  LOP3.LUT R10, R3, UR15, R180, 0x96, !PT ;  /* 0x0000000f030a7c12 */ /* 0x000fe4000f8e96b4 */
[----:B------:R-:W-:Y:S02]  /*c5f0*/  FMNMX.FTZ R3, R4, R5, !PT ;  /* 0x0000000504037209 */ /* 0x000fe40007810000 */
[----:B------:R-:W-:Y:S01]  /*c600*/  LOP3.LUT R2, R35, UR13, R2, 0x96, !PT ;  /* 0x0000000d23027c12 */ /* 0x000fe2000f8e9602 */
[----:B------:R-:W-:Y:S02]  /*c610*/  IMAD R149, R9, -0x2daee0ad, RZ ;  /* 0xd2511f5309957824 */ /* 0x000fe400078e02ff */
[----:B------:R-:W1:Y:S01]  /*c620*/  SHFL.BFLY PT, R9, R3, 0x1, 0x1f ;  /* 0x0c201f0003097f89 */ /* 0x000e6200000e0000 */
[----:B------:R-:W-:-:S04]  /*c630*/  IMAD.WIDE.U32 R4, R10, -0x2daee0ad, RZ ;  /* 0xd2511f530a047825 */ /* 0x000fc800078e00ff */
[----:B------:R-:W-:Y:S01]  /*c640*/  IMAD.WIDE.U32 R16, R2, -0x2daee0ad, RZ ;  /* 0xd2511f5302107825 */ /* 0x000fe200078e00ff */
[----:B------:R-:W-:Y:S02]  /*c650*/  FSEL R2, R0, RZ, P1 ;  /* 0x000000ff00027208 */ /* 0x000fe40000800000 */
[----:B------:R-:W-:Y:S02]  /*c660*/  LOP3.LUT R5, R5, UR12, R149, 0x96, !PT ;  /* 0x0000000c05057c12 */ /* 0x000fe4000f8e9695 */
[----:B------:R-:W-:-:S03]  /*c670*/  LOP3.LUT R0, R17, UR10, R4, 0x96, !PT ;  /* 0x0000000a11007c12 */ /* 0x000fc6000f8e9604 */
[----:B------:R-:W-:-:S04]  /*c680*/  IMAD.WIDE.U32 R4, R5, -0x326172a9, RZ ;  /* 0xcd9e8d5705047825 */ /* 0x000fc800078e00ff */
[----:B------:R-:W-:Y:S01]  /*c690*/  IMAD.WIDE.U32 R30, R0, -0x326172a9, RZ ;  /* 0xcd9e8d57001e7825 */ /* 0x000fe200078e00ff */
[----:B------:R-:W-:-:S04]  /*c6a0*/  LOP3.LUT R5, R5, UR11, R34, 0x96, !PT ;  /* 0x0000000b05057c12 */ /* 0x000fc8000f8e9622 */
[----:B------:R-:W-:Y:S01]  /*c6b0*/  LOP3.LUT R0, R31, UR9, R4, 0x96, !PT ;  /* 0x000000091f007c12 */ /* 0x000fe2000f8e9604 */
[----:B------:R-:W-:Y:S01]  /*c6c0*/  IMAD.WIDE.U32 R4, R5, -0x2daee0ad, RZ ;  /* 0xd2511f5305047825 */ /* 0x000fe200078e00ff */
[----:B-1----:R-:W-:-:S03]  /*c6d0*/  FMNMX.FTZ R3, R3, R9, !PT ;  /* 0x0000000903037209 */ /* 0x002fc60007810000 */
[----:B------:R-:W-:Y:S01]  /*c6e0*/  IMAD.WIDE.U32 R26, R0, -0x2daee0ad, RZ ;  /* 0xd2511f53001a7825 */ /* 0x000fe200078e00ff */
[----:B------:R-:W-:-:S04]  /*c6f0*/  LOP3.LUT R0, R5, UR8, R16, 0x96, !PT ;  /* 0x0000000805007c12 */ /* 0x000fc8000f8e9610 */
[----:B------:R-:W-:Y:S01]  /*c700*/  LOP3.LUT R4, R27, UR6, R4, 0x96, !PT ;  /* 0x000000061b047c12 */ /* 0x000fe2000f8e9604 */
[C---:B------:R-:W-:Y:S01]  /*c710*/  FMUL.FTZ R10, R3.reuse, c[0x0][0x23c] ;  /* 0x00008f00030a7a20 */ /* 0x040fe20000410000 */
[----:B------:R-:W-:Y:S01]  /*c720*/  FSETP.NEU.FTZ.AND P0, PT, R3, -INF , PT ;  /* 0xff8000000300780b */ /* 0x000fe20003f1d000 */
[----:B------:R-:W1:Y:S01]  /*c730*/  LDC.U8 R16, c[0x0][0x2d8] ;  /* 0x0000b600ff107b82 */ /* 0x000e620000000000 */
[----:B------:R-:W-:Y:S02]  /*c740*/  FFMA.FTZ R12, R12, c[0x0][0x23c], -R2 ;  /* 0x00008f000c0c7a23 */ /* 0x000fe40000010802 */
[----:B------:R-:W-:Y:S01]  /*c750*/  IMAD.WIDE.U32 R4, R4, -0x326172a9, RZ ;  /* 0xcd9e8d5704047825 */ /* 0x000fe200078e00ff */
[----:B------:R-:W-:Y:S01]  /*c760*/  FSEL R10, R10, RZ, P0 ;  /* 0x000000ff0a0a7208 */ /* 0x000fe20000000000 */
[----:B------:R2:W-:Y:S02]  /*c770*/  MUFU.EX2 R182, R12 ;  /* 0x0000000c00b67308 */ /* 0x0005e40000000800 */
[----:B------:R-:W-:-:S04]  /*c780*/  IMAD.WIDE.U32 R24, R0, -0x326172a9, RZ ;  /* 0xcd9e8d5700187825 */ /* 0x000fc800078e00ff */
[----:B------:R-:W-:Y:S01]  /*c790*/  FFMA.FTZ R7, R7, c[0x0][0x23c], -R2 ;  /* 0x00008f0007077a23 */ /* 0x000fe20000010802 */
[----:B------:R-:W-:Y:S01]  /*c7a0*/  LOP3.LUT R0, R5, UR16, R24, 0x96, !PT ;  /* 0x0000001005007c12 */ /* 0x000fe2000f8e9618 */
[----:B------:R-:W-:Y:S01]  /*c7b0*/  FFMA.FTZ R8, R8, c[0x0][0x23c], -R10 ;  /* 0x00008f0008087a23 */ /* 0x000fe2000001080a */
[----:B------:R-:W-:Y:S01]  /*c7c0*/  LOP3.LUT R5, R4, 0xffff, RZ, 0xc0, !PT ;  /* 0x0000ffff04057812 */ /* 0x000fe200078ec0ff */
[----:B------:R3:W-:Y:S01]  /*c7d0*/  MUFU.EX2 R188, R7 ;  /* 0x0000000700bc7308 */ /* 0x0007e20000000800 */
[----:B------:R-:W-:Y:S01]  /*c7e0*/  FFMA.FTZ R13, R13, c[0x0][0x23c], -R2 ;  /* 0x00008f000d0d7a23 */ /* 0x000fe20000010802 */
[----:B--2---:R-:W-:Y:S01]  /*c7f0*/  SHF.R.U32.HI R12, RZ, 0x10, R4 ;  /* 0x00000010ff0c7819 */ /* 0x004fe20000011604 */
[----:B------:R-:W-:Y:S01]  /*c800*/  FFMA.FTZ R6, R6, c[0x0][0x23c], -R2 ;  /* 0x00008f0006067a23 */ /* 0x000fe20000010802 */
[----:B------:R-:W-:Y:S02]  /*c810*/  LOP3.LUT R9, R4, 0xff, RZ, 0xc0, !PT ;  /* 0x000000ff04097812 */ /* 0x000fe400078ec0ff */
[----:B------:R-:W-:-:S02]  /*c820*/  LOP3.LUT R12, R12, 0xff, RZ, 0xc0, !PT ;  /* 0x000000ff0c0c7812 */ /* 0x000fc400078ec0ff */
[----:B------:R2:W-:Y:S01]  /*c830*/  MUFU.EX2 R32, R8 ;  /* 0x0000000800207308 */ /* 0x0005e20000000800 */
[----:B---3--:R-:W-:Y:S02]  /*c840*/  SHF.R.U32.HI R7, RZ, 0x18, R4 ;  /* 0x00000018ff077819 */ /* 0x008fe40000011604 */
[----:B------:R-:W-:-:S05]  /*c850*/  LOP3.LUT R4, R0, 0xffff, RZ, 0xc0, !PT ;  /* 0x0000ffff00047812 */ /* 0x000fca00078ec0ff */
[----:B------:R-:W-:Y:S01]  /*c860*/  MUFU.EX2 R185, R13 ;  /* 0x0000000d00b97308 */ /* 0x000fe20000000800 */
[----:B------:R-:W-:Y:S01]  /*c870*/  PRMT R12, R12, 0x5410, R7 ;  /* 0x000054100c0c7816 */ /* 0x000fe20000000007 */
[----:B------:R-:W-:Y:S01]  /*c880*/  FFMA.FTZ R7, R15, c[0x0][0x23c], -R10 ;  /* 0x00008f000f077a23 */ /* 0x000fe2000001080a */
[----:B------:R-:W-:Y:S02]  /*c890*/  SHF.R.U32.HI R4, RZ, 0x8, R4 ;  /* 0x00000008ff047819 */ /* 0x000fe40000011604 */
[----:B--2---:R-:W-:Y:S01]  /*c8a0*/  SHF.R.U32.HI R8, RZ, 0x8, R5 ;  /* 0x00000008ff087819 */ /* 0x004fe20000011605 */
[----:B------:R-:W-:Y:S02]  /*c8b0*/  FFMA.FTZ R5, R14, c[0x0][0x23c], -R10 ;  /* 0x00008f000e057a23 */ /* 0x000fe4000001080a */
[----:B------:R2:W-:Y:S01]  /*c8c0*/  MUFU.EX2 R169, R6 ;  /* 0x0000000600a97308 */ /* 0x0005e20000000800 */
[----:B-1----:R-:W-:Y:S02]  /*c8d0*/  PRMT R177, R16, 0x7054, R16 ;  /* 0x0000705410b17816 */ /* 0x002fe40000000010 */
[----:B------:R-:W-:Y:S01]  /*c8e0*/  PRMT R8, R9, 0x5410, R8 ;  /* 0x0000541009087816 */ /* 0x000fe20000000008 */
[----:B------:R-:W1:Y:S04]  /*c8f0*/  LDSM.16.MT88.4 R16, [R210+0x18000] ;  /* 0x01800000d210783b */ /* 0x000e680000004200 */
[----:B------:R3:W-:Y:S01]  /*c900*/  MUFU.EX2 R184, R5 ;  /* 0x0000000500b87308 */ /* 0x0007e20000000800 */
[----:B--2---:R-:W-:-:S07]  /*c910*/  LOP3.LUT R6, R0, 0xff, RZ, 0xc0, !PT ;  /* 0x000000ff00067812 */ /* 0x004fce00078ec0ff */
[----:B------:R2:W4:Y:S01]  /*c920*/  MUFU.EX2 R183, R7 ;  /* 0x0000000700b77308 */ /* 0x0005220000000800 */
[----:B------:R-:W-:Y:S02]  /*c930*/  PRMT R13, R6, 0x5410, R4 ;  /* 0x00005410060d7816 */ /* 0x000fe40000000004 */
[--C-:B---3--:R-:W-:Y:S02]  /*c940*/  SHF.R.U32.HI R5, RZ, 0x10, R0.reuse ;  /* 0x00000010ff057819 */ /* 0x108fe40000011600 */
[----:B------:R-:W-:Y:S01]  /*c950*/  SHF.R.U32.HI R4, RZ, 0x18, R0 ;  /* 0x00000018ff047819 */ /* 0x000fe20000011600 */
[----:B------:R-:W-:Y:S01]  /*c960*/  FFMA.FTZ R6, R11, c[0x0][0x23c], -R10 ;  /* 0x00008f000b067a23 */ /* 0x000fe2000001080a */
[----:B------:R-:W-:Y:S02]  /*c970*/  LOP3.LUT R0, R5, 0xff, RZ, 0xc0, !PT ;  /* 0x000000ff05007812 */ /* 0x000fe400078ec0ff */
[----:B--2---:R-:W-:Y:S01]  /*c980*/  FSEL R7, R3, RZ, P0 ;  /* 0x000000ff03077208 */ /* 0x004fe20000000000 */
[----:B------:R2:W3:Y:S01]  /*c990*/  MUFU.EX2 R11, R6 ;  /* 0x00000006000b7308 */ /* 0x0004e20000000800 */
[----:B------:R-:W-:Y:S01]  /*c9a0*/  PRMT R9, R0, 0x5410, R4 ;  /* 0x0000541000097816 */ /* 0x000fe20000000004 */
[----:B------:R-:W-:Y:S01]  /*c9b0*/  HSET2.LE.AND R0, R8, R177, PT ;  /* 0x000000b108007233 */ /* 0x000fe20003803000 */
[----:B------:R-:W-:Y:S01]  /*c9c0*/  FSEL R5, R148, RZ, P1 ;  /* 0x000000ff94057208 */ /* 0x000fe20000800000 */
[----:B------:R-:W-:-:S04]  /*c9d0*/  FADD.FTZ R7, R251, -R7 ;  /* 0x80000007fb077221 */ /* 0x000fc80000010000 */
[----:B------:R-:W-:Y:S01]  /*c9e0*/  FMUL.FTZ R28, R7, c[0x0][0x23c] ;  /* 0x00008f00071c7a20 */ /* 0x000fe20000410000 */
[----:B----4-:R-:W-:Y:S02]  /*c9f0*/  F2FP.PACK_AB R7, R183, R184 ;  /* 0x000000b8b707723e */ /* 0x010fe400000000ff */
[----:B--2---:R-:W-:Y:S01]  /*ca00*/  F2FP.PACK_AB R6, R182, R185 ;  /* 0x000000b9b606723e */ /* 0x004fe200000000ff */
[----:B------:R-:W-:-:S03]  /*ca10*/  FADD.FTZ R4, R250, -R5 ;  /* 0x80000005fa047221 */ /* 0x000fc60000010000 */
[----:B------:R-:W-:Y:S01]  /*ca20*/  LOP3.LUT R6, R0, R6, RZ, 0xc0, !PT ;  /* 0x0000000600067212 */ /* 0x000fe200078ec0ff */
[----:B------:R-:W-:Y:S01]  /*ca30*/  HSET2.LE.AND R0, R12, R177, PT ;  /* 0x000000b10c007233 */ /* 0x000fe20003803000 */
[----:B------:R-:W-:-:S04]  /*ca40*/  FMUL.FTZ R4, R4, c[0x0][0x23c] ;  /* 0x00008f0004047a20 */ /* 0x000fc80000410000 */
[----:B------:R-:W-:Y:S01]  /*ca50*/  LOP3.LUT R7, R0, R7, RZ, 0xc0, !PT ;  /* 0x0000000700077212 */ /* 0x000fe200078ec0ff */
[----:B------:R-:W-:Y:S02]  /*ca60*/  HSET2.LE.AND R0, R13, R177, PT ;  /* 0x000000b10d007233 */ /* 0x000fe40003803000 */
[----:B------:R-:W2:Y:S01]  /*ca70*/  LDSM.16.MT88.4 R12, [R212+0x18000] ;  /* 0x01800000d40c783b */ /* 0x000ea20000004200 */
[----:B------:R4:W5:Y:S08]  /*ca80*/  MUFU.EX2 R29, R4 ;  /* 0x00000004001d7308 */ /* 0x0009700000000800 */
[----:B------:R-:W1:Y:S01]  /*ca90*/  MUFU.EX2 R28, R28 ;  /* 0x0000001c001c7308 */ /* 0x000e620000000800 */
[----:B---3--:R-:W-:-:S02]  /*caa0*/  F2FP.PACK_AB R5, R11, R32 ;  /* 0x000000200b05723e */ /* 0x008fc400000000ff */
[----:B----4-:R-:W-:-:S04]  /*cab0*/  F2FP.PACK_AB R4, R188, R169 ;  /* 0x000000a9bc04723e */ /* 0x010fc800000000ff */
[----:B------:R-:W-:Y:S01]  /*cac0*/  LOP3.LUT R4, R0, R4, RZ, 0xc0, !PT ;  /* 0x0000000400047212 */ /* 0x000fe200078ec0ff */
[----:B------:R-:W-:Y:S01]  /*cad0*/  HSET2.LE.AND R0, R9, R177, PT ;  /* 0x000000b109007233 */ /* 0x000fe20003803000 */
[-C--:B-----5:R-:W-:Y:S02]  /*cae0*/  FMUL.FTZ R36, R36, R29.reuse ;  /* 0x0000001d24247220 */ /* 0x0a0fe40000410000 */
[----:B------:R-:W-:Y:S02]  /*caf0*/  FMUL.FTZ R37, R37, R29 ;  /* 0x0000001d25257220 */ /* 0x000fe40000410000 */
[----:B------:R-:W-:Y:S01]  /*cb00*/  LOP3.LUT R5, R0, R5, RZ, 0xc0, !PT ;  /* 0x0000000500057212 */ /* 0x000fe200078ec0ff */
[-C--:B-1----:R-:W-:Y:S02]  /*cb10*/  FMUL.FTZ R38, R38, R28.reuse ;  /* 0x0000001c26267220 */ /* 0x082fe40000410000 */
[----:B------:R-:W-:Y:S02]  /*cb20*/  FMUL.FTZ R39, R39, R28 ;  /* 0x0000001c27277220 */ /* 0x000fe40000410000 */
[----:B------:R-:W-:-:S02]  /*cb30*/  FMUL.FTZ R40, R40, R29 ;  /* 0x0000001d28287220 */ /* 0x000fc40000410000 */
[-C--:B------:R-:W-:Y:S02]  /*cb40*/  FMUL.FTZ R41, R41, R29.reuse ;  /* 0x0000001d29297220 */ /* 0x080fe40000410000 */
[-C--:B------:R-:W-:Y:S02]  /*cb50*/  FMUL.FTZ R42, R42, R28.reuse ;  /* 0x0000001c2a2a7220 */ /* 0x080fe40000410000 */
[----:B------:R-:W-:Y:S01]  /*cb60*/  FMUL.FTZ R43, R43, R28 ;  /* 0x0000001c2b2b7220 */ /* 0x000fe20000410000 */
[----:B------:R-:W-:Y:S01]  /*cb70*/  HMMA.16816.F32 R240, R4, R16, R36 ;  /* 0x0000001004f0723c */ /* 0x000fe20000001824 */
[----:B------:R-:W-:-:S07]  /*cb80*/  FMUL.FTZ R44, R44, R29 ;  /* 0x0000001d2c2c7220 */ /* 0x000fce0000410000 */
[----:B------:R-:W-:Y:S01]  /*cb90*/  HMMA.16816.F32 R236, R4, R18, R40 ;  /* 0x0000001204ec723c */ /* 0x000fe20000001828 */
[----:B------:R-:W1:Y:S01]  /*cba0*/  LDSM.16.MT88.4 R16, [R211+0x18000] ;  /* 0x01800000d310783b */ /* 0x000e620000004200 */
[-C--:B------:R-:W-:Y:S02]  /*cbb0*/  FMUL.FTZ R45, R45, R29.reuse ;  /* 0x0000001d2d2d7220 */ /* 0x080fe40000410000 */
[-C--:B------:R-:W-:Y:S02]  /*cbc0*/  FMUL.FTZ R46, R46, R28.reuse ;  /* 0x0000001c2e2e7220 */ /* 0x080fe40000410000 */
[----:B------:R-:W-:Y:S02]  /*cbd0*/  FMUL.FTZ R47, R47, R28 ;  /* 0x0000001c2f2f7220 */ /* 0x000fe40000410000 */
[-C--:B------:R-:W-:Y:S02]  /*cbe0*/  FMUL.FTZ R48, R48, R29.reuse ;  /* 0x0000001d30307220 */ /* 0x080fe40000410000 */
[----:B------:R-:W-:-:S02]  /*cbf0*/  FMUL.FTZ R49, R49, R29 ;  /* 0x0000001d31317220 */ /* 0x000fc40000410000 */
[-C--:B------:R-:W-:Y:S02]  /*cc00*/  FMUL.FTZ R50, R50, R28.reuse ;  /* 0x0000001c32327220 */ /* 0x080fe40000410000 */
[----:B------:R-:W-:Y:S02]  /*cc10*/  FMUL.FTZ R51, R51, R28 ;  /* 0x0000001c33337220 */ /* 0x000fe40000410000 */
[----:B------:R-:W-:Y:S02]  /*cc20*/  IMAD.MOV.U32 R41, RZ, RZ, R204 ;  /* 0x000000ffff297224 */ /* 0x000fe400078e00cc */
        /* <DEDUP_REMOVED lines=14> */
[----:B-1----:R-:W-:Y:S01]  /*cd10*/  HMMA.16816.F32 R32, R4, R16, R52 ;  /* 0x000000100420723c */ /* 0x002fe20000001834 */
        /* <DEDUP_REMOVED lines=11> */
[----:B------:R-:W-:Y:S02]  /*cdd0*/  IMAD.MOV.U32 R47, RZ, RZ, R203 ;  /* 0x000000ffff2f7224 */ /* 0x000fe400078e00cb */
[----:B------:R-:W-:Y:S02]  /*cde0*/  IMAD.MOV.U32 R45, RZ, RZ, R202 ;  /* 0x000000ffff2d7224 */ /* 0x000fe400078e00ca */
[----:B------:R-:W-:Y:S02]  /*cdf0*/  IMAD.MOV.U32 R53, RZ, RZ, R200 ;  /* 0x000000ffff357224 */ /* 0x000fe400078e00c8 */
[----:B--2---:R-:W-:Y:S07]  /*ce00*/  HMMA.16816.F32 R200, R4, R12, R60 ;  /* 0x0000000c04c8723c */ /* 0x004fee000000183c */
[----:B------:R-:W-:Y:S01]  /*ce10*/  IMAD.MOV.U32 R63, RZ, RZ, R195 ;  /* 0x000000ffff3f7224 */ /* 0x000fe200078e00c3 */
[----:B------:R-:W-:Y:S01]  /*ce20*/  MOV R62, R194 ;  /* 0x000000c2003e7202 */ /* 0x000fe20000000f00 */
[----:B------:R-:W-:Y:S01]  /*ce30*/  IMAD.MOV.U32 R61, RZ, RZ, R193 ;  /* 0x000000ffff3d7224 */ /* 0x000fe200078e00c1 */
[----:B------:R-:W-:-:S02]  /*ce40*/  MOV R60, R192 ;  /* 0x000000c0003c7202 */ /* 0x000fc40000000f00 */
[----:B------:R-:W-:Y:S01]  /*ce50*/  HMMA.16816.F32 R192, R4, R14, R64 ;  /* 0x0000000e04c0723c */ /* 0x000fe20000001840 */
[----:B------:R-:W2:Y:S01]  /*ce60*/  LDSM.16.MT88.4 R12, [R212+0x1a000] ;  /* 0x01a00000d40c783b */ /* 0x000ea20000004200 */
[-C--:B------:R-:W-:Y:S02]  /*ce70*/  FMUL.FTZ R68, R68, R29.reuse ;  /* 0x0000001d44447220 */ /* 0x080fe40000410000 */
[-C--:B------:R-:W-:Y:S02]  /*ce80*/  FMUL.FTZ R69, R69, R29.reuse ;  /* 0x0000001d45457220 */ /* 0x080fe40000410000 */
[-C--:B------:R-:W-:Y:S02]  /*ce90*/  FMUL.FTZ R70, R70, R28.reuse ;  /* 0x0000001c46467220 */ /* 0x080fe40000410000 */
[----:B------:R-:W-:Y:S02]  /*cea0*/  FMUL.FTZ R71, R71, R28 ;  /* 0x0000001c47477220 */ /* 0x000fe40000410000 */
[----:B------:R-:W-:-:S02]  /*ceb0*/  FMUL.FTZ R72, R72, R29 ;  /* 0x0000001d48487220 */ /* 0x000fc40000410000 */
[----:B------:R-:W-:Y:S02]  /*cec0*/  FMUL.FTZ R73, R73, R29 ;  /* 0x0000001d49497220 */ /* 0x000fe40000410000 */
[-C--:B------:R-:W-:Y:S02]  /*ced0*/  FMUL.FTZ R74, R74, R28.reuse ;  /* 0x0000001c4a4a7220 */ /* 0x080fe40000410000 */
[----:B------:R-:W-:Y:S02]  /*cee0*/  FMUL.FTZ R75, R75, R28 ;  /* 0x0000001c4b4b7220 */ /* 0x000fe40000410000 */
[----:B------:R-:W-:Y:S01]  /*cef0*/  IMAD.MOV.U32 R55, RZ, RZ, R188 ;  /* 0x000000ffff377224 */ /* 0x000fe200078e00bc */
[----:B------:R-:W-:Y:S01]  /*cf00*/  MOV R54, R185 ;  /* 0x000000b900367202 */ /* 0x000fe20000000f00 */
[----:B-1----:R-:W-:Y:S01]  /*cf10*/  HMMA.16816.F32 R188, R4, R16, R68 ;  /* 0x0000001004bc723c */ /* 0x002fe20000001844 */
[----:B------:R-:W-:-:S06]  /*cf20*/  MOV R52, R184 ;  /* 0x000000b800347202 */ /* 0x000fcc0000000f00 */
[----:B------:R-:W-:Y:S02]  /*cf30*/  IMAD.MOV.U32 R71, RZ, RZ, R186 ;  /* 0x000000ffff477224 */ /* 0x000fe400078e00ba */
[----:B------:R-:W-:Y:S02]  /*cf40*/  IMAD.MOV.U32 R69, RZ, RZ, R187 ;  /* 0x000000ffff457224 */ /* 0x000fe400078e00bb */
[----:B------:R-:W-:Y:S01]  /*cf50*/  HMMA.16816.F32 R184, R4, R18, R72 ;  /* 0x0000001204b8723c */ /* 0x000fe20000001848 */
[----:B------:R-:W1:Y:S01]  /*cf60*/  LDSM.16.MT88.4 R16, [R211+0x1a000] ;  /* 0x01a00000d310783b */ /* 0x000e620000004200 */
        /* <DEDUP_REMOVED lines=12> */
[C---:B------:R-:W-:Y:S08]  /*d030*/  HMMA.16816.F32 R248, R4.reuse, R22, R156 ;  /* 0x0000001604f8723c */ /* 0x040ff0000000189c */
        /* <DEDUP_REMOVED lines=82> */
[----:B------:R-:W-:-:S07]  /*d560*/  LOP3.LUT R8, R25, UR7, R30, 0x96, !PT ;  /* 0x0000000719087c12 */ /* 0x000fce000f8e961e */
[----:B------:R-:W-:Y:S01]  /*d570*/  HMMA.16816.F32 R136, R4, R18, R136 ;  /* 0x000000120488723c */ /* 0x000fe20000001888 */
[----:B------:R-:W1:Y:S01]  /*d580*/  LDSM.16.MT88.4 R16, [R211+0x1e000] ;  /* 0x01e00000d310783b */ /* 0x000e620000004200 */
[-C--:B------:R-:W-:Y:S02]  /*d590*/  FMUL.FTZ R160, R160, R29.reuse ;  /* 0x0000001da0a07220 */ /* 0x080fe40000410000 */
[----:B------:R-:W-:Y:S02]  /*d5a0*/  FMUL.FTZ R161, R161, R29 ;  /* 0x0000001da1a17220 */ /* 0x000fe40000410000 */
[-C--:B------:R-:W-:Y:S02]  /*d5b0*/  FMUL.FTZ R162, R162, R28.reuse ;  /* 0x0000001ca2a27220 */ /* 0x080fe40000410000 */
[----:B------:R-:W-:Y:S02]  /*d5c0*/  FMUL.FTZ R163, R163, R28 ;  /* 0x0000001ca3a37220 */ /* 0x000fe40000410000 */
[----:B------:R-:W-:-:S02]  /*d5d0*/  FFMA.FTZ R0, R170, c[0x0][0x23c], -R2 ;  /* 0x00008f00aa007a23 */ /* 0x000fc40000010802 */
[----:B------:R-:W-:Y:S01]  /*d5e0*/  IMAD.WIDE.U32 R8, R8, -0x2daee0ad, RZ ;  /* 0xd2511f5308087825 */ /* 0x000fe200078e00ff */
[----:B------:R-:W-:Y:S01]  /*d5f0*/  MOV R40, R11 ;  /* 0x0000000b00287202 */ /* 0x000fe20000000f00 */
[----:B------:R3:W-:Y:S01]  /*d600*/  MUFU.EX2 R105, R0 ;  /* 0x0000000000697308 */ /* 0x0007e20000000800 */
[----:B--2---:R-:W-:Y:S01]  /*d610*/  HMMA.16816.F32 R160, R4, R12, R160 ;  /* 0x0000000c04a0723c */ /* 0x004fe200000018a0 */
[-C--:B------:R-:W-:Y:S02]  /*d620*/  FMUL.FTZ R140, R140, R29.reuse ;  /* 0x0000001d8c8c7220 */ /* 0x080fe40000410000 */
[----:B------:R-:W-:Y:S02]  /*d630*/  FMUL.FTZ R141, R141, R29 ;  /* 0x0000001d8d8d7220 */ /* 0x000fe40000410000 */
[-C--:B------:R-:W-:Y:S02]  /*d640*/  FMUL.FTZ R142, R142, R28.reuse ;  /* 0x0000001c8e8e7220 */ /* 0x080fe40000410000 */
[----:B------:R-:W-:Y:S01]  /*d650*/  FMUL.FTZ R143, R143, R28 ;  /* 0x0000001c8f8f7220 */ /* 0x000fe20000410000 */
[----:B------:R-:W-:Y:S01]  /*d660*/  LOP3.LUT R11, R8, 0xffff, RZ, 0xc0, !PT ;  /* 0x0000ffff080b7812 */ /* 0x000fe200078ec0ff */
[--C-:B------:R-:W-:Y:S01]  /*d670*/  FFMA.FTZ R12, R172, c[0x0][0x23c], -R2.reuse ;  /* 0x00008f00ac0c7a23 */ /* 0x100fe20000010802 */
[----:B------:R-:W-:Y:S01]  /*d680*/  LOP3.LUT R13, R8, 0xff, RZ, 0xc0, !PT ;  /* 0x000000ff080d7812 */ /* 0x000fe200078ec0ff */
[----:B---3--:R-:W-:-:S02]  /*d690*/  FFMA.FTZ R0, R171, c[0x0][0x23c], -R2 ;  /* 0x00008f00ab007a23 */ /* 0x008fc40000010802 */
[----:B------:R2:W-:Y:S01]  /*d6a0*/  MUFU.EX2 R101, R12 ;  /* 0x0000000c00657308 */ /* 0x0005e20000000800 */
[----:B------:R-:W-:Y:S07]  /*d6b0*/  HMMA.16816.F32 R140, R4, R14, R140 ;  /* 0x0000000e048c723c */ /* 0x000fee000000188c */
[----:B------:R3:W4:Y:S01]  /*d6c0*/  MUFU.EX2 R93, R0 ;  /* 0x00000000005d7308 */ /* 0x0007220000000800 */
[----:B------:R-:W-:Y:S02]  /*d6d0*/  SHF.R.U32.HI R15, RZ, 0x18, R8 ;  /* 0x00000018ff0f7819 */ /* 0x000fe40000011608 */
[----:B--2---:R-:W-:-:S02]  /*d6e0*/  SHF.R.U32.HI R12, RZ, 0x8, R11 ;  /* 0x00000008ff0c7819 */ /* 0x004fc4000001160b */
[----:B------:R-:W-:Y:S01]  /*d6f0*/  SHF.R.U32.HI R11, RZ, 0x10, R8 ;  /* 0x00000010ff0b7819 */ /* 0x000fe20000011608 */
[----:B------:R-:W-:Y:S01]  /*d700*/  FFMA.FTZ R8, R176, c[0x0][0x23c], -R10 ;  /* 0x00008f00b0087a23 */ /* 0x000fe2000001080a */
[----:B---3--:R-:W-:Y:S01]  /*d710*/  LOP3.LUT R0, R9, UR17, R26, 0x96, !PT ;  /* 0x0000001109007c12 */ /* 0x008fe2000f8e961a */
[----:B------:R-:W-:Y:S01]  /*d720*/  FFMA.FTZ R9, R173, c[0x0][0x23c], -R2 ;  /* 0x00008f00ad097a23 */ /* 0x000fe20000010802 */
[----:B------:R-:W-:Y:S01]  /*d730*/  PRMT R31, R13, 0x5410, R12 ;  /* 0x000054100d1f7816 */ /* 0x000fe2000000000c */
[----:B------:R2:W-:Y:S01]  /*d740*/  MUFU.EX2 R100, R8 ;  /* 0x0000000800647308 */ /* 0x0005e20000000800 */
[----:B------:R-:W-:Y:S01]  /*d750*/  LOP3.LUT R14, R0, 0xff, RZ, 0xc0, !PT ;  /* 0x000000ff000e7812 */ /* 0x000fe200078ec0ff */
[-C--:B------:R-:W-:Y:S01]  /*d760*/  FMUL.FTZ R152, R152, R29.reuse ;  /* 0x0000001d98987220 */ /* 0x080fe20000410000 */
[--C-:B------:R-:W-:Y:S01]  /*d770*/  SHF.R.U32.HI R13, RZ, 0x18, R0.reuse ;  /* 0x00000018ff0d7819 */ /* 0x100fe20000011600 */
[----:B------:R-:W-:Y:S01]  /*d780*/  FMUL.FTZ R153, R153, R29 ;  /* 0x0000001d99997220 */ /* 0x000fe20000410000 */
[----:B------:R-:W-:Y:S03]  /*d790*/  LDSM.16.MT88.4 R24, [R209+0x18800] ;  /* 0x01880000d118783b */ /* 0x000fe60000004200 */
[----:B------:R3:W-:Y:S01]  /*d7a0*/  MUFU.EX2 R87, R9 ;  /* 0x0000000900577308 */ /* 0x0007e20000000800 */
[-C--:B------:R-:W-:Y:S01]  /*d7b0*/  FMUL.FTZ R154, R154, R28.reuse ;  /* 0x0000001c9a9a7220 */ /* 0x080fe20000410000 */
[----:B--2---:R-:W-:Y:S01]  /*d7c0*/  SHF.R.U32.HI R8, RZ, 0x10, R0 ;  /* 0x00000010ff087819 */ /* 0x004fe20000011600 */
[----:B------:R-:W-:Y:S01]  /*d7d0*/  FMUL.FTZ R155, R155, R28 ;  /* 0x0000001c9b9b7220 */ /* 0x000fe20000410000 */
[----:B---3--:R-:W-:Y:S01]  /*d7e0*/  LOP3.LUT R9, R0, 0xffff, RZ, 0xc0, !PT ;  /* 0x0000ffff00097812 */ /* 0x008fe200078ec0ff */
[----:B------:R-:W-:-:S03]  /*d7f0*/  FFMA.FTZ R0, R175, c[0x0][0x23c], -R10 ;  /* 0x00008f00af007a23 */ /* 0x000fc6000001080a */
[----:B------:R-:W-:Y:S01]  /*d800*/  SHF.R.U32.HI R9, RZ, 0x8, R9 ;  /* 0x00000008ff097819 */ /* 0x000fe20000011609 */
[----:B------:R2:W3:Y:S01]  /*d810*/  MUFU.EX2 R92, R0 ;  /* 0x00000000005c7308 */ /* 0x0004e20000000800 */
        /* <DEDUP_REMOVED lines=8> */
[----:B--2---:R-:W-:Y:S02]  /*d8a0*/  PRMT R0, R14, 0x5410, R9 ;  /* 0x000054100e007816 */ /* 0x004fe40000000009 */
[----:B------:R-:W-:Y:S01]  /*d8b0*/  LOP3.LUT R8, R8, 0xff, RZ, 0xc0, !PT ;  /* 0x000000ff08087812 */ /* 0x000fe200078ec0ff */
[----:B------:R-:W-:Y:S01]  /*d8c0*/  HMMA.16816.F32 R152, R4, R20, R152 ;  /* 0x000000140498723c */ /* 0x000fe20000001898 */
[----:B------:R-:W2:Y:S01]  /*d8d0*/  LDSM.16.MT88.4 R20, [R210+0x18800] ;  /* 0x01880000d214783b */ /* 0x000ea20000004200 */
[----:B------:R-:W-:Y:S01]  /*d8e0*/  HSET2.LE.AND R0, R0, R177, PT ;  /* 0x000000b100007233 */ /* 0x000fe20003803000 */
[----:B------:R-:W-:-:S02]  /*d8f0*/  PRMT R9, R8, 0x5410, R13 ;  /* 0x0000541008097816 */ /* 0x000fc4000000000d */
[----:B----4-:R-:W-:-:S03]  /*d900*/  F2FP.PACK_AB R8, R93, R105 ;  /* 0x000000695d08723e */ /* 0x010fc600000000ff */
[----:B-1----:R-:W-:Y:S01]  /*d910*/  HMMA.16816.F32 R164, R4, R16, R164 ;  /* 0x0000001004a4723c */ /* 0x002fe200000018a4 */
[----:B------:R-:W-:Y:S01]  /*d920*/  LOP3.LUT R12, R11, 0xff, RZ, 0xc0, !PT ;  /* 0x000000ff0b0c7812 */ /* 0x000fe200078ec0ff */
[----:B------:R-:W-:-:S06]  /*d930*/  FFMA.FTZ R11, R174, c[0x0][0x23c], -R10 ;  /* 0x00008f00ae0b7a23 */ /* 0x000fcc000001080a */
[----:B------:R-:W-:Y:S01]  /*d940*/  HMMA.16816.F32 R144, R4, R18, R144 ;  /* 0x000000120490723c */ /* 0x000fe20000001890 */
[----:B------:R-:W1:Y:S06]  /*d950*/  LDSM.16.MT88.4 R16, [R212+0x18800] ;  /* 0x01880000d410783b */ /* 0x000e6c0000004200 */
[----:B------:R-:W-:Y:S01]  /*d960*/  FFMA.FTZ R5, R168, c[0x0][0x23c], -R10 ;  /* 0x00008f00a8057a23 */ /* 0x000fe2000001080a */
[----:B------:R-:W-:Y:S01]  /*d970*/  LOP3.LUT R4, R0, R8, RZ, 0xc0, !PT ;  /* 0x0000000800047212 */ /* 0x000fe200078ec0ff */
[----:B------:R-:W-:Y:S02]  /*d980*/  HSET2.LE.AND R0, R9, R177, PT ;  /* 0x000000b109007233 */ /* 0x000fe40003803000 */
[----:B------:R3:W-:Y:S08]  /*d990*/  MUFU.EX2 R78, R5 ;  /* 0x00000005004e7308 */ /* 0x0007f00000000800 */
[----:B------:R-:W4:Y:S01]  /*d9a0*/  MUFU.EX2 R68, R11 ;  /* 0x0000000b00447308 */ /* 0x000f220000000800 */
[----:B---3--:R-:W-:-:S04]  /*d9b0*/  F2FP.PACK_AB R5, R92, R100 ;  /* 0x000000645c05723e */ /* 0x008fc800000000ff */
[----:B------:R-:W-:Y:S01]  /*d9c0*/  LOP3.LUT R5, R0, R5, RZ, 0xc0, !PT ;  /* 0x0000000500057212 */ /* 0x000fe200078ec0ff */
[----:B------:R-:W-:Y:S01]  /*d9d0*/  HSET2.LE.AND R0, R31, R177, PT ;  /* 0x000000b11f007233 */ /* 0x000fe20003803000 */
[----:B------:R-:W-:Y:S01]  /*d9e0*/  IMAD.MOV.U32 R31, RZ, RZ, R87 ;  /* 0x000000ffff1f7224 */ /* 0x000fe200078e0057 */
[----:B------:R-:W-:Y:S02]  /*d9f0*/  PRMT R30, R12, 0x5410, R15 ;  /* 0x000054100c1e7816 */ /* 0x000fe4000000000f */
[----:B------:R-:W3:Y:S02]  /*da00*/  LDSM.16.MT88.4 R12, [R211+0x18800] ;  /* 0x01880000d30c783b */ /* 0x000ee40000004200 */
[----:B------:R-:W-:-:S04]  /*da10*/  F2FP.PACK_AB R6, R31, R101 ;  /* 0x000000651f06723e */ /* 0x000fc800000000ff */
[----:B------:R-:W-:Y:S01]  /*da20*/  LOP3.LUT R6, R0, R6, RZ, 0xc0, !PT ;  /* 0x0000000600067212 */ /* 0x000fe200078ec0ff */
[----:B------:R-:W-:Y:S01]  /*da30*/  HSET2.LE.AND R0, R30, R177, PT ;  /* 0x000000b11e007233 */ /* 0x000fe20003803000 */
[----:B----4-:R-:W-:-:S05]  /*da40*/  IMAD.MOV.U32 R30, RZ, RZ, R68 ;  /* 0x000000ffff1e7224 */ /* 0x010fca00078e0044 */
[----:B------:R-:W-:-:S04]  /*da50*/  F2FP.PACK_AB R7, R78, R30 ;  /* 0x0000001e4e07723e */ /* 0x000fc800000000ff */
        /* <DEDUP_REMOVED lines=16> */
[----:B------:R-:W-:-:S02]  /*db60*/  MOV R104, R70 ;  /* 0x0000004600687202 */ /* 0x000fc40000000f00 */
[----:B------:R-:W-:Y:S02]  /*db70*/  MOV R170, R71 ;  /* 0x0000004700aa7202 */ /* 0x000fe40000000f00 */
[----:B------:R-:W-:Y:S02]  /*db80*/  MOV R94, R61 ;  /* 0x0000003d005e7202 */ /* 0x000fe40000000f00 */
[----:B------:R-:W-:Y:S01]  /*db90*/  MOV R84, R63 ;  /* 0x0000003f00547202 */ /* 0x000fe20000000f00 */
[C---:B------:R-:W-:Y:S01]  /*dba0*/  HMMA.16816.F32 R44, R4.reuse, R20, R240 ;  /* 0x00000014042c723c */ /* 0x040fe200000018f0 */
[----:B------:R-:W2:Y:S07]  /*dbb0*/  LDSM.16.MT88.4 R20, [R210+0x1a800] ;  /* 0x01a80000d214783b */ /* 0x000eae0000004200 */
        /* <DEDUP_REMOVED lines=15> */
[C---:B---3--:R-:W-:Y:S01]  /*dcb0*/  HMMA.16816.F32 R84, R4.reuse, R14, R36 ;  /* 0x0000000e0454723c */ /* 0x048fe20000001824 */
[----:B------:R-:W-:Y:S01]  /*dcc0*/  MOV R238, R79 ;  /* 0x0000004f00ee7202 */ /* 0x000fe20000000f00 */
[----:B------:R-:W-:Y:S06]  /*dcd0*/  LDSM.16.MT88.4 R36, [R210+0x1c800] ;  /* 0x01c80000d224783b */ /* 0x000fec0000004200 */
[----:B------:R-:W-:Y:S01]  /*dce0*/  HMMA.16816.F32 R76, R4, R12, R32 ;  /* 0x0000000c044c723c */ /* 0x000fe20000001820 */
[----:B------:R-:W3:Y:S01]  /*dcf0*/  LDSM.16.MT88.4 R12, [R211+0x1a800] ;  /* 0x01a80000d30c783b */ /* 0x000ee20000004200 */
[----:B------:R-:W-:-:S02]  /*dd00*/  MOV R199, R110 ;  /* 0x0000006e00c77202 */ /* 0x000fc40000000f00 */
[----:B------:R-:W-:Y:S01]  /*dd10*/  MOV R237, R111 ;  /* 0x0000006f00ed7202 */ /* 0x000fe20000000f00 */
[----:B------:R-:W4:Y:S03]  /*dd20*/  LDSM.16.MT88.4 R32, [R209+0x1a800] ;  /* 0x01a80000d120783b */ /* 0x000f260000004200 */
[C---:B--2---:R-:W-:Y:S08]  /*dd30*/  HMMA.16816.F32 R108, R4.reuse, R22, R184 ;  /* 0x00000016046c723c */ /* 0x044ff000000018b8 */
[C---:B-1----:R-:W-:Y:S08]  /*dd40*/  HMMA.16816.F32 R156, R4.reuse, R16, R156 ;  /* 0x00000010049c723c */ /* 0x042ff0000000189c */
[C---:B------:R-:W-:Y:S01]  /*dd50*/  HMMA.16816.F32 R184, R4.reuse, R18, R80 ;  /* 0x0000001204b8723c */ /* 0x040fe20000001850 */
[----:B------:R-:W1:Y:S07]  /*dd60*/  LDSM.16.MT88.4 R16, [R212+0x1c800] ;  /* 0x01c80000d410783b */ /* 0x000e6e0000004200 */
[----:B------:R-:W-:Y:S01]  /*dd70*/  HMMA.16816.F32 R152, R4, R24, R152 ;  /* 0x000000180498723c */ /* 0x000fe20000001898 */
[----:B------:R-:W2:Y:S01]  /*dd80*/  LDSM.16.MT88.4 R24, [R209+0x1c800] ;  /* 0x01c80000d118783b */ /* 0x000ea20000004200 */
[----:B------:R-:W-:Y:S01]  /*dd90*/  IMAD.MOV.U32 R196, RZ, RZ, R106 ;  /* 0x000000ffffc47224 */ /* 0x000fe200078e006a */
[----:B------:R-:W-:Y:S01]  /*dda0*/  MOV R197, R107 ;  /* 0x0000006b00c57202 */ /* 0x000fe20000000f00 */
[----:B------:R-:W-:-:S04]  /*ddb0*/  IMAD.MOV.U32 R249, RZ, RZ, R92 ;  /* 0x000000fffff97224 */ /* 0x000fc800078e005c */
[----:B---3--:R-:W-:Y:S01]  /*ddc0*/  HMMA.16816.F32 R180, R4, R12, R180 ;  /* 0x0000000c04b4723c */ /* 0x008fe200000018b4 */
[----:B------:R-:W-:Y:S01]  /*ddd0*/  MOV R248, R93 ;  /* 0x0000005d00f87202 */ /* 0x000fe20000000f00 */
[----:B------:R-:W-:Y:S01]  /*dde0*/  IMAD.MOV.U32 R242, RZ, RZ, R95 ;  /* 0x000000fffff27224 */ /* 0x000fe200078e005f */
[----:B------:R-:W-:Y:S01]  /*ddf0*/  MOV R11, R94 ;  /* 0x0000005e000b7202 */ /* 0x000fe20000000f00 */
[----:B------:R-:W-:-:S04]  /*de00*/  IMAD.MOV.U32 R198, RZ, RZ, R178 ;  /* 0x000000ffffc67224 */ /* 0x000fc800078e00b2 */
[C---:B------:R-:W-:Y:S01]  /*de10*/  HMMA.16816.F32 R172, R4.reuse, R14, R88 ;  /* 0x0000000e04ac723c */ /* 0x040fe20000001858 */
[----:B------:R-:W3:Y:S01]  /*de20*/  LDSM.16.MT88.4 R12, [R211+0x1c800] ;  /* 0x01c80000d30c783b */ /* 0x000ee20000004200 */
[----:B------:R-:W-:Y:S01]  /*de30*/  IMAD.MOV.U32 R239, RZ, RZ, R104 ;  /* 0x000000ffffef7224 */ /* 0x000fe200078e0068 */
[----:B------:R-:W-:Y:S02]  /*de40*/  MOV R240, R105 ;  /* 0x0000006900f07202 */ /* 0x000fe40000000f00 */
[----:B------:R-:W-:Y:S02]  /*de50*/  MOV R243, R100 ;  /* 0x0000006400f37202 */ /* 0x000fe40000000f00 */
[----:B------:R-:W-:Y:S01]  /*de60*/  MOV R250, R101 ;  /* 0x0000006500fa7202 */ /* 0x000fe20000000f00 */
[C---:B----4-:R-:W-:Y:S07]  /*de70*/  HMMA.16816.F32 R92, R4.reuse, R32, R200 ;  /* 0x00000020045c723c */ /* 0x050fee00000018c8 */
[----:B------:R-:W-:Y:S01]  /*de80*/  MOV R200, R102 ;  /* 0x0000006600c87202 */ /* 0x000fe20000000f00 */
[C---:B------:R-:W-:Y:S01]  /*de90*/  HMMA.16816.F32 R104, R4.reuse, R20, R188 ;  /* 0x000000140468723c */ /* 0x040fe200000018bc */
[----:B------:R-:W-:Y:S01]  /*dea0*/  MOV R201, R103 ;  /* 0x0000006700c97202 */ /* 0x000fe20000000f00 */
[----:B------:R-:W-:Y:S01]  /*deb0*/  IMAD.MOV.U32 R33, RZ, RZ, R199 ;  /* 0x000000ffff217224 */ /* 0x000fe200078e00c7 */
[----:B------:R-:W4:Y:S04]  /*dec0*/  LDSM.16.MT88.4 R20, [R209+0x1e800] ;  /* 0x01e80000d114783b */ /* 0x000f280000004200 */
[----:B------:R-:W-:Y:S01]  /*ded0*/  MOV R190, R196 ;  /* 0x000000c400be7202 */ /* 0x000fe20000000f00 */
[----:B------:R-:W-:Y:S01]  /*dee0*/  HMMA.16816.F32 R100, R4, R34, R192 ;  /* 0x000000220464723c */ /* 0x000fe200000018c0 */
[----:B------:R-:W-:-:S06]  /*def0*/  MOV R191, R197 ;  /* 0x000000c500bf7202 */ /* 0x000fcc0000000f00 */
[----:B------:R-:W-:Y:S01]  /*df00*/  IMAD.MOV.U32 R195, RZ, RZ, R198 ;  /* 0x000000ffffc37224 */ /* 0x000fe200078e00c6 */
[C---:B-1----:R-:W-:Y:S08]  /*df10*/  HMMA.16816.F32 R80, R4.reuse, R16, R48 ;  /* 0x000000100450723c */ /* 0x042ff00000001830 */
[----:B------:R-:W-:Y:S01]  /*df20*/  HMMA.16816.F32 R196, R4, R18, R112 ;  /* 0x0000001204c4723c */ /* 0x000fe20000001870 */
[----:B------:R-:W1:Y:S01]  /*df30*/  LDSM.16.MT88.4 R16, [R210+0x1e800] ;  /* 0x01e80000d210783b */ /* 0x000e620000004200 */
[----:B------:R-:W-:Y:S01]  /*df40*/  UIADD3 UR4, UR4, 0x1, URZ ;  /* 0x0000000104047890 */ /* 0x000fe2000fffe03f */
[----:B------:R-:W-:Y:S01]  /*df50*/  MOV R35, R0 ;  /* 0x0000000000237202 */ /* 0x000fe20000000f00 */
[----:B------:R-:W-:-:S04]  /*df60*/  IMAD.MOV.U32 R202, RZ, RZ, R179 ;  /* 0x000000ffffca7224 */ /* 0x000fc800078e00b3 */
[----:B------:R-:W-:Y:S02]  /*df70*/  MOV R0, UR4 ;  /* 0x0000000400007c02 */ /* 0x000fe40008000f00 */
[----:B------:R-:W-:Y:S02]  /*df80*/  MOV R203, R177 ;  /* 0x000000b100cb7202 */ /* 0x000fe40000000f00 */
[----:B------:R-:W-:Y:S01]  /*df90*/  LOP3.LUT R0, R151, UR27, R0, 0x96, !PT ;  /* 0x0000001b97007c12 */ /* 0x000fe2000f8e9600 */
[----:B--2---:R-:W-:Y:S01]  /*dfa0*/  HMMA.16816.F32 R176, R4, R24, R72 ;  /* 0x0000001804b0723c */ /* 0x004fe20000001848 */
[----:B------:R-:W-:Y:S01]  /*dfb0*/  MOV R193, R9 ;  /* 0x0000000900c17202 */ /* 0x000fe20000000f00 */
[----:B------:R-:W-:Y:S01]  /*dfc0*/  IMAD.MOV.U32 R194, RZ, RZ, R170 ;  /* 0x000000ffffc27224 */ /* 0x000fe200078e00aa */
[----:B------:R-:W-:-:S04]  /*dfd0*/  MOV R32, R203 ;  /* 0x000000cb00207202 */ /* 0x000fc80000000f00 */
[----:B------:R-:W-:Y:S02]  /*dfe0*/  MOV R24, R200 ;  /* 0x000000c800187202 */ /* 0x000fe40000000f00 */
[----:B------:R-:W-:Y:S01]  /*dff0*/  MOV R200, R202 ;  /* 0x000000ca00c87202 */ /* 0x000fe20000000f00 */
[----:B------:R-:W-:Y:S01]  /*e000*/  IMAD.MOV.U32 R202, RZ, RZ, R8 ;  /* 0x000000ffffca7224 */ /* 0x000fe200078e0008 */
[----:B------:R-:W-:Y:S01]  /*e010*/  MOV R203, R168 ;  /* 0x000000a800cb7202 */ /* 0x000fe20000000f00 */
[----:B------:R-:W-:Y:S01]  /*e020*/  IMAD.MOV.U32 R25, RZ, RZ, R201 ;  /* 0x000000ffff197224 */ /* 0x000fe200078e00c9 */
[----:B------:R-:W-:Y:S01]  /*e030*/  MOV R192, R171 ;  /* 0x000000ab00c07202 */ /* 0x000fe20000000f00 */
[----:B------:R-:W-:Y:S01]  /*e040*/  IMAD.WIDE.U32 R8, R0, -0x326172a9, RZ ;  /* 0xcd9e8d5700087825 */ /* 0x000fe200078e00ff */
[----:B------:R-:W-:Y:S02]  /*e050*/  MOV R201, R169 ;  /* 0x000000a900c97202 */ /* 0x000fe40000000f00 */
[----:B------:R-:W-:Y:S02]  /*e060*/  HMMA.16816.F32 R168, R4, R26, R96 ;  /* 0x0000001a04a8723c */ /* 0x000fe40000001860 */
[----:B------:R-:W-:-:S02]  /*e070*/  LOP3.LUT R0, R9, UR15, R190, 0x96, !PT ;  /* 0x0000000f09007c12 */ /* 0x000fc4000f8e96be */
[----:B------:R-:W-:-:S04]  /*e080*/  MOV R191, R194 ;  /* 0x000000c200bf7202 */ /* 0x000fc80000000f00 */
[----:B------:R-:W-:Y:S01]  /*e090*/  HMMA.16816.F32 R96, R4, R36, R64 ;  /* 0x000000240460723c */ /* 0x000fe20000001840 */
[----:B------:R-:W-:Y:S02]  /*e0a0*/  MOV R194, R11 ;  /* 0x0000000b00c27202 */ /* 0x000fe40000000f00 */
[----:B------:R-:W-:-:S05]  /*e0b0*/  LOP3.LUT R11, R25, UR13, R8, 0x96, !PT ;  /* 0x0000000d190b7c12 */ /* 0x000fca000f8e9608 */
[----:B---3--:R-:W-:Y:S01]  /*e0c0*/  HMMA.16816.F32 R72, R4, R12, R116 ;  /* 0x0000000c0448723c */ /* 0x008fe20000001874 */
[----:B------:R-:W-:Y:S01]  /*e0d0*/  MOV R188, R195 ;  /* 0x000000c300bc7202 */ /* 0x000fe20000000f00 */
[----:B------:R-:W-:-:S06]  /*e0e0*/  IMAD.WIDE.U32 R8, R0, -0x2daee0ad, RZ ;  /* 0xd2511f5300087825 */ /* 0x000fcc00078e00ff */
[----:B------:R-:W-:Y:S01]  /*e0f0*/  HMMA.16816.F32 R64, R4, R14, R120 ;  /* 0x0000000e0440723c */ /* 0x000fe20000001878 */
[----:B------:R-:W2:Y:S01]  /*e100*/  LDSM.16.MT88.4 R12, [R212+0x1e800] ;  /* 0x01e80000d40c783b */ /* 0x000ea20000004200 */
[----:B------:R-:W-:Y:S02]  /*e110*/  MOV R189, R200 ;  /* 0x000000c800bd7202 */ /* 0x000fe40000000f00 */
[----:B------:R-:W-:-:S04]  /*e120*/  MOV R190, R204 ;  /* 0x000000cc00be7202 */ /* 0x000fc80000000f00 */
[----:B------:R-:W-:Y:S01]  /*e130*/  HMMA.16816.F32 R88, R4, R38, R56 ;  /* 0x000000260458723c */ /* 0x000fe20000001838 */
[----:B------:R-:W-:Y:S01]  /*e140*/  IMAD.MOV.U32 R34, RZ, RZ, R192 ;  /* 0x000000ffff227224 */ /* 0x000fe200078e00c0 */
[----:B------:R-:W-:Y:S01]  /*e150*/  MOV R25, R188 ;  /* 0x000000bc00197202 */ /* 0x000fe20000000f00 */
[----:B------:R-:W-:Y:S01]  /*e160*/  FFMA.FTZ R0, R246, c[0x0][0x23c], -R2 ;  /* 0x00008f00f6007a23 */ /* 0x000fe20000010802 */
[----:B------:R-:W-:-:S04]  /*e170*/  LOP3.LUT R9, R9, UR12, R149, 0x96, !PT ;  /* 0x0000000c09097c12 */ /* 0x000fc8000f8e9695 */
[----:B----4-:R-:W-:Y:S01]  /*e180*/  HMMA.16816.F32 R56, R4, R20, R124 ;  /* 0x000000140438723c */ /* 0x010fe2000000187c */
[----:B------:R-:W-:Y:S01]  /*e190*/  IMAD.MOV.U32 R188, RZ, RZ, R189 ;  /* 0x000000ffffbc7224 */ /* 0x000fe200078e00bd */
[----:B------:R-:W-:Y:S01]  /*e1a0*/  MOV R189, R190 ;  /* 0x000000be00bd7202 */ /* 0x000fe20000000f00 */
[----:B------:R-:W-:-:S05]  /*e1b0*/  IMAD.MOV.U32 R195, RZ, RZ, R32 ;  /* 0x000000ffffc37224 */ /* 0x000fca00078e0020 */
[----:B------:R-:W-:Y:S01]  /*e1c0*/  HMMA.16816.F32 R128, R4, R22, R128 ;  /* 0x000000160480723c */ /* 0x000fe20000001880 */
[----:B------:R-:W3:Y:S01]  /*e1d0*/  LDSM.16.MT88.4 R20, [R211+0x1e800] ;  /* 0x01e80000d314783b */ /* 0x000ee20000004200 */
[----:B------:R-:W-:Y:S01]  /*e1e0*/  MOV R32, R206 ;  /* 0x000000ce00207202 */ /* 0x000fe20000000f00 */
[----:B------:R-:W-:Y:S01]  /*e1f0*/  IMAD.MOV.U32 R200, RZ, RZ, R242 ;  /* 0x000000ffffc87224 */ /* 0x000fe200078e00f2 */
[----:B------:R-:W-:-:S04]  /*e200*/  MOV R190, R191 ;  /* 0x000000bf00be7202 */ /* 0x000fc80000000f00 */
[----:B-1----:R-:W-:Y:S01]  /*e210*/  HMMA.16816.F32 R48, R4, R16, R132 ;  /* 0x000000100430723c */ /* 0x002fe20000001884 */
[----:B------:R-:W-:Y:S01]  /*e220*/  MOV R206, R241 ;  /* 0x000000f100ce7202 */ /* 0x000fe20000000f00 */
[----:B------:R1:W-:Y:S01]  /*e230*/  MUFU.EX2 R242, R0 ;  /* 0x0000000000f27308 */ /* 0x0003e20000000800 */
[----:B------:R-:W-:-:S04]  /*e240*/  IMAD.MOV.U32 R191, RZ, RZ, R34 ;  /* 0x000000ffffbf7224 */ /* 0x000fc800078e0022 */
[----:B------:R-:W-:-:S04]  /*e250*/  IMAD.WIDE.U32 R16, R11, -0x2daee0ad, RZ ;  /* 0xd2511f530b107825 */ /* 0x000fc800078e00ff */
[----:B------:R-:W-:Y:S01]  /*e260*/  FFMA.FTZ R11, R247, c[0x0][0x23c], -R2 ;  /* 0x00008f00f70b7a23 */ /* 0x000fe20000010802 */
[----:B------:R-:W-:Y:S02]  /*e270*/  MOV R34, R35 ;  /* 0x0000002300227202 */ /* 0x000fe40000000f00 */
[----:B------:R-:W-:Y:S01]  /*e280*/  MOV R35, R33 ;  /* 0x0000002100237202 */ /* 0x000fe20000000f00 */
[----:B------:R4:W5:Y:S01]  /*e290*/  MUFU.EX2 R241, R11 ;  /* 0x0000000b00f17308 */ /* 0x0009620000000800 */
[----:B------:R-:W-:Y:S01]  /*e2a0*/  IMAD.MOV.U32 R33, RZ, RZ, R237 ;  /* 0x000000ffff217224 */ /* 0x000fe200078e00ed */
[----:B-1----:R-:W-:Y:S01]  /*e2b0*/  LOP3.LUT R0, R17, UR10, R8, 0x96, !PT ;  /* 0x0000000a11007c12 */ /* 0x002fe2000f8e9608 */
[----:B------:R-:W-:Y:S01]  /*e2c0*/  IMAD.WIDE.U32 R8, R9, -0x326172a9, RZ ;  /* 0xcd9e8d5709087825 */ /* 0x000fe200078e00ff */
[----:B------:R-:W-:Y:S02]  /*e2d0*/  MOV R237, R239 ;  /* 0x000000ef00ed7202 */ /* 0x000fe40000000f00 */
[----:B------:R-:W-:Y:S01]  /*e2e0*/  MOV R239, R240 ;  /* 0x000000f000ef7202 */ /* 0x000fe20000000f00 */
[----:B------:R-:W-:Y:S01]  /*e2f0*/  IMAD.MOV.U32 R192, RZ, RZ, R205 ;  /* 0x000000ffffc07224 */ /* 0x000fe200078e00cd */
[----:B------:R-:W-:Y:S01]  /*e300*/  LOP3.LUT R9, R9, UR11, R24, 0x96, !PT ;  /* 0x0000000b09097c12 */ /* 0x000fe2000f8e9618 */
[----:B------:R-:W-:-:S04]  /*e310*/  IMAD.WIDE.U32 R204, R0, -0x326172a9, RZ ;  /* 0xcd9e8d5700cc7825 */ /* 0x000fc800078e00ff */
[----:B----4-:R-:W-:Y:S01]  /*e320*/  FFMA.FTZ R11, R252, c[0x0][0x23c], -R2 ;  /* 0x00008f00fc0b7a23 */ /* 0x010fe20000010802 */
[----:B------:R-:W-:Y:S01]  /*e330*/  MOV R24, R189 ;  /* 0x000000bd00187202 */ /* 0x000fe20000000f00 */
[----:B------:R-:W-:Y:S02]  /*e340*/  IMAD.MOV.U32 R27, RZ, RZ, R188 ;  /* 0x000000ffff1b7224 */ /* 0x000fe400078e00bc */
[----:B------:R1:W-:Y:S01]  /*e350*/  MUFU.EX2 R240, R11 ;  /* 0x0000000b00f07308 */ /* 0x0003e20000000800 */
[----:B------:R-:W-:Y:S01]  /*e360*/  MOV R189, R34 ;  /* 0x0000002200bd7202 */ /* 0x000fe20000000f00 */
[----:B------:R-:W-:Y:S01]  /*e370*/  IMAD.MOV.U32 R188, RZ, RZ, R191 ;  /* 0x000000ffffbc7224 */ /* 0x000fe200078e00bf */
[----:B------:R-:W-:Y:S01]  /*e380*/  MOV R34, R239 ;  /* 0x000000ef00227202 */ /* 0x000fe20000000f00 */
[----:B------:R-:W-:Y:S01]  /*e390*/  IMAD.MOV.U32 R191, RZ, RZ, R237 ;  /* 0x000000ffffbf7224 */ /* 0x000fe200078e00ed */
[----:B------:R-:W-:Y:S01]  /*e3a0*/  LOP3.LUT R0, R205, UR9, R8, 0x96, !PT ;  /* 0x00000009cd007c12 */ /* 0x000fe2000f8e9608 */
[----:B------:R-:W-:-:S04]  /*e3b0*/  IMAD.WIDE.U32 R8, R9, -0x2daee0ad, RZ ;  /* 0xd2511f5309087825 */ /* 0x000fc800078e00ff */
[----:B-1----:R-:W-:Y:S01]  /*e3c0*/  FFMA.FTZ R11, R25, c[0x0][0x23c], -R2 ;  /* 0x00008f00190b7a23 */ /* 0x002fe20000010802 */
[----:B------:R-:W-:Y:S02]  /*e3d0*/  MOV R25, R190 ;  /* 0x000000be00197202 */ /* 0x000fe40000000f00 */
[----:B------:R-:W-:Y:S01]  /*e3e0*/  MOV R190, R35 ;  /* 0x0000002300be7202 */ /* 0x000fe20000000f00 */
[----:B------:R1:W4:Y:S01]  /*e3f0*/  MUFU.EX2 R239, R11 ;  /* 0x0000000b00ef7308 */ /* 0x0003220000000800 */
[----:B------:R-:W-:Y:S01]  /*e400*/  MOV R35, R243 ;  /* 0x000000f300237202 */ /* 0x000fe20000000f00 */
[----:B------:R-:W-:Y:S02]  /*e410*/  IMAD.MOV.U32 R237, RZ, RZ, R248 ;  /* 0x000000ffffed7224 */ /* 0x000fe400078e00f8 */
[----:B------:R-:W-:Y:S01]  /*e420*/  IMAD.WIDE.U32 R150, R0, -0x2daee0ad, RZ ;  /* 0xd2511f5300967825 */ /* 0x000fe200078e00ff */
[----:B------:R-:W-:-:S03]  /*e430*/  LOP3.LUT R9, R9, UR8, R16, 0x96, !PT ;  /* 0x0000000809097c12 */ /* 0x000fc6000f8e9610 */
[----:B-1----:R-:W-:Y:S01]  /*e440*/  FFMA.FTZ R11, R27, c[0x0][0x23c], -R10 ;  /* 0x00008f001b0b7a23 */ /* 0x002fe2000001080a */
[----:B------:R-:W-:Y:S01]  /*e450*/  MOV R27, R24 ;  /* 0x00000018001b7202 */ /* 0x000fe20000000f00 */
[----:B------:R-:W-:Y:S01]  /*e460*/  IMAD.MOV.U32 R24, RZ, RZ, R25 ;  /* 0x000000ffff187224 */ /* 0x000fe200078e0019 */
[----:B------:R-:W-:Y:S02]  /*e470*/  MOV R25, R188 ;  /* 0x000000bc00197202 */ /* 0x000fe40000000f00 */
[----:B------:R-:W-:Y:S01]  /*e480*/  MOV R188, R189 ;  /* 0x000000bd00bc7202 */ /* 0x000fe20000000f00 */
[----:B------:R-:W-:Y:S01]  /*e490*/  IMAD.MOV.U32 R189, RZ, RZ, R190 ;  /* 0x000000ffffbd7224 */ /* 0x000fe200078e00be */
[----:B------:R-:W-:Y:S02]  /*e4a0*/  MOV R190, R191 ;  /* 0x000000bf00be7202 */ /* 0x000fe40000000f00 */
[----:B------:R-:W-:Y:S01]  /*e4b0*/  MOV R191, R34 ;  /* 0x0000002200bf7202 */ /* 0x000fe20000000f00 */
[----:B------:R-:W-:Y:S01]  /*e4c0*/  IMAD.MOV.U32 R34, RZ, RZ, R35 ;  /* 0x000000ffff227224 */ /* 0x000fe200078e0023 */
[----:B------:R-:W-:-:S02]  /*e4d0*/  MOV R35, R237 ;  /* 0x000000ed00237202 */ /* 0x000fc40000000f00 */
[----:B------:R-:W-:Y:S02]  /*e4e0*/  LOP3.LUT R0, R151, UR6, R8, 0x96, !PT ;  /* 0x0000000697007c12 */ /* 0x000fe4000f8e9608 */
[----:B------:R-:W-:Y:S02]  /*e4f0*/  MOV R237, R238 ;  /* 0x000000ee00ed7202 */ /* 0x000fe40000000f00 */
[----:B------:R1:W-:Y:S01]  /*e500*/  MUFU.EX2 R238, R11 ;  /* 0x0000000b00ee7308 */ /* 0x0003e20000000800 */
[----:B------:R-:W-:Y:S01]  /*e510*/  MOV R243, R249 ;  /* 0x000000f900f37202 */ /* 0x000fe20000000f00 */
[----:B------:R-:W-:Y:S01]  /*e520*/  IMAD.MOV.U32 R249, RZ, RZ, R30 ;  /* 0x000000fffff97224 */ /* 0x000fe200078e001e */
[----:B------:R-:W-:Y:S02]  /*e530*/  MOV R248, R250 ;  /* 0x000000fa00f87202 */ /* 0x000fe40000000f00 */
[----:B------:R-:W-:Y:S01]  /*e540*/  MOV R250, R31 ;  /* 0x0000001f00fa7202 */ /* 0x000fe20000000f00 */
[----:B------:R-:W-:Y:S01]  /*e550*/  IMAD.WIDE.U32 R30, R9, -0x326172a9, RZ ;  /* 0xcd9e8d57091e7825 */ /* 0x000fe200078e00ff */
[----:B--2---:R-:W-:Y:S03]  /*e560*/  HMMA.16816.F32 R160, R4, R12, R160 ;  /* 0x0000000c04a0723c */ /* 0x004fe600000018a0 */
[----:B------:R-:W-:-:S04]  /*e570*/  IMAD.WIDE.U32 R8, R0, -0x326172a9, RZ ;  /* 0xcd9e8d5700087825 */ /* 0x000fc800078e00ff */
[----:B-1----:R-:W-:Y:S02]  /*e580*/  FFMA.FTZ R11, R27, c[0x0][0x23c], -R10 ;  /* 0x00008f001b0b7a23 */ /* 0x002fe4000001080a */
[----:B------:R-:W-:Y:S01]  /*e590*/  IMAD.MOV.U32 R27, RZ, RZ, R24 ;  /* 0x000000ffff1b7224 */ /* 0x000fe200078e0018 */
[----:B------:R-:W-:Y:S01]  /*e5a0*/  MOV R24, R25 ;  /* 0x0000001900187202 */ /* 0x000fe20000000f00 */
[----:B------:R-:W-:Y:S01]  /*e5b0*/  HMMA.16816.F32 R140, R4, R14, R140 ;  /* 0x0000000e048c723c */ /* 0x000fe2000000188c */
[----:B------:R-:W-:Y:S01]  /*e5c0*/  MOV R25, R188 ;  /* 0x000000bc00197202 */ /* 0x000fe20000000f00 */
[----:B------:R-:W-:Y:S01]  /*e5d0*/  IMAD.MOV.U32 R188, RZ, RZ, R189 ;  /* 0x000000ffffbc7224 */ /* 0x000fe200078e00bd */
[----:B------:R-:W1:Y:S01]  /*e5e0*/  LDSM.16.MT88.4 R12, [R209+0x19000] ;  /* 0x01900000d10c783b */ /* 0x000e620000004200 */
[----:B------:R-:W-:Y:S01]  /*e5f0*/  MOV R189, R190 ;  /* 0x000000be00bd7202 */ /* 0x000fe20000000f00 */
[----:B------:R-:W-:Y:S01]  /*e600*/  IMAD.MOV.U32 R151, RZ, RZ, R24 ;  /* 0x000000ffff977224 */ /* 0x000fe200078e0018 */
[----:B------:R-:W-:Y:S01]  /*e610*/  MOV R190, R191 ;  /* 0x000000bf00be7202 */ /* 0x000fe20000000f00 */
[----:B------:R-:W-:Y:S01]  /*e620*/  IMAD.MOV.U32 R191, RZ, RZ, R34 ;  /* 0x000000ffffbf7224 */ /* 0x000fe200078e0022 */
[----:B------:R-:W-:-:S02]  /*e630*/  LOP3.LUT R0, R9, UR16, R30, 0x96, !PT ;  /* 0x0000001009007c12 */ /* 0x000fc4000f8e961e */
[----:B------:R-:W-:Y:S02]  /*e640*/  MOV R34, R35 ;  /* 0x0000002300227202 */ /* 0x000fe40000000f00 */
[----:B------:R-:W-:Y:S01]  /*e650*/  MOV R24, R25 ;  /* 0x0000001900187202 */ /* 0x000fe20000000f00 */
[C---:B------:R-:W-:Y:S01]  /*e660*/  HMMA.16816.F32 R136, R4.reuse, R18, R136 ;  /* 0x000000120488723c */ /* 0x040fe20000001888 */
[----:B------:R-:W-:Y:S01]  /*e670*/  MOV R25, R188 ;  /* 0x000000bc00197202 */ /* 0x000fe20000000f00 */
[----:B------:R-:W-:Y:S01]  /*e680*/  IMAD.MOV.U32 R188, RZ, RZ, R189 ;  /* 0x000000ffffbc7224 */ /* 0x000fe200078e00bd */
[----:B------:R-:W-:Y:S02]  /*e690*/  MOV R35, R237 ;  /* 0x000000ed00237202 */ /* 0x000fe40000000f00 */
[C---:B------:R-:W-:Y:S02]  /*e6a0*/  LOP3.LUT R9, R8.reuse, 0xffff, RZ, 0xc0, !PT ;  /* 0x0000ffff08097812 */ /* 0x040fe400078ec0ff */
[----:B------:R-:W-:Y:S01]  /*e6b0*/  MOV R189, R190 ;  /* 0x000000be00bd7202 */ /* 0x000fe20000000f00 */
[----:B---3--:R-:W-:Y:S01]  /*e6c0*/  HMMA.16816.F32 R164, R4, R20, R164 ;  /* 0x0000001404a4723c */ /* 0x008fe200000018a4 */
[----:B------:R-:W-:Y:S01]  /*e6d0*/  MOV R190, R191 ;  /* 0x000000bf00be7202 */ /* 0x000fe20000000f00 */
[----:B------:R-:W-:Y:S01]  /*e6e0*/  IMAD.MOV.U32 R191, RZ, RZ, R34 ;  /* 0x000000ffffbf7224 */ /* 0x000fe200078e0022 */
[----:B------:R-:W-:-:S05]  /*e6f0*/  LOP3.LUT R16, R8, 0xff, RZ, 0xc0, !PT ;  /* 0x000000ff08107812 */ /* 0x000fca00078ec0ff */
[----:B------:R-:W-:Y:S01]  /*e700*/  HMMA.16816.F32 R144, R4, R22, R144 ;  /* 0x000000160490723c */ /* 0x000fe20000001890 */
[----:B------:R-:W-:Y:S01]  /*e710*/  MOV R34, R35 ;  /* 0x0000002300227202 */ /* 0x000fe20000000f00 */
[----:B------:R2:W3:Y:S01]  /*e720*/  MUFU.EX2 R237, R11 ;  /* 0x0000000b00ed7308 */ /* 0x0004e20000000800 */
[----:B------:R-:W-:-:S04]  /*e730*/  MOV R35, R192 ;  /* 0x000000c000237202 */ /* 0x000fc80000000f00 */
[--C-:B------:R-:W-:Y:S01]  /*e740*/  FFMA.FTZ R5, R236, c[0x0][0x23c], -R10.reuse ;  /* 0x00008f00ec057a23 */ /* 0x100fe2000001080a */
[----:B------:R-:W-:Y:S01]  /*e750*/  LOP3.LUT R4, R0, 0xffff, RZ, 0xc0, !PT ;  /* 0x0000ffff00047812 */ /* 0x000fe200078ec0ff */
[----:B------:R-:W-:Y:S01]  /*e760*/  FFMA.FTZ R6, R27, c[0x0][0x23c], -R10 ;  /* 0x00008f001b067a23 */ /* 0x000fe2000001080a */
[----:B------:R-:W-:Y:S01]  /*e770*/  SHF.R.U32.HI R7, RZ, 0x8, R9 ;  /* 0x00000008ff077819 */ /* 0x000fe20000011609 */
[----:B------:R1:W-:Y:S01]  /*e780*/  MUFU.EX2 R236, R5 ;  /* 0x0000000500ec7308 */ /* 0x0003e20000000800 */
[----:B------:R-:W-:Y:S01]  /*e790*/  IMAD.MOV.U32 R192, RZ, RZ, R207 ;  /* 0x000000ffffc07224 */ /* 0x000fe200078e00cf */
[--C-:B------:R-:W-:Y:S01]  /*e7a0*/  SHF.R.U32.HI R17, RZ, 0x10, R8.reuse ;  /* 0x00000010ff117819 */ /* 0x100fe20000011608 */
[----:B------:R-:W3:Y:S01]  /*e7b0*/  LDSM.16.MT88.4 R20, [R210+0x19000] ;  /* 0x01900000d214783b */ /* 0x000ee20000004200 */
[----:B--2---:R-:W-:-:S04]  /*e7c0*/  SHF.R.U32.HI R11, RZ, 0x18, R8 ;  /* 0x00000018ff0b7819 */ /* 0x004fc80000011608 */
[----:B------:R2:W2:Y:S01]  /*e7d0*/  MUFU.EX2 R207, R6 ;  /* 0x0000000600cf7308 */ /* 0x0004a20000000800 */
[----:B------:R-:W-:Y:S02]  /*e7e0*/  PRMT R8, R16, 0x5410, R7 ;  /* 0x0000541010087816 */ /* 0x000fe40000000007 */
[----:B------:R-:W-:Y:S02]  /*e7f0*/  SHF.R.U32.HI R7, RZ, 0x10, R0 ;  /* 0x00000010ff077819 */ /* 0x000fe40000011600 */
[----:B-1----:R-:W-:Y:S02]  /*e800*/  SHF.R.U32.HI R5, RZ, 0x8, R4 ;  /* 0x00000008ff057819 */ /* 0x002fe40000011604 */
[----:B------:R-:W-:Y:S02]  /*e810*/  LOP3.LUT R4, R0, 0xff, RZ, 0xc0, !PT ;  /* 0x000000ff00047812 */ /* 0x000fe400078ec0ff */
[----:B------:R-:W-:Y:S02]  /*e820*/  LOP3.LUT R9, R17, 0xff, RZ, 0xc0, !PT ;  /* 0x000000ff11097812 */ /* 0x000fe400078ec0ff */
[----:B------:R-:W-:Y:S01]  /*e830*/  PRMT R4, R4, 0x5410, R5 ;  /* 0x0000541004047816 */ /* 0x000fe20000000005 */
[----:B------:R-:W1:Y:S01]  /*e840*/  LDSM.16.MT88.4 R16, [R212+0x19000] ;  /* 0x01900000d410783b */ /* 0x000e620000004200 */
[----:B--2---:R-:W-:-:S02]  /*e850*/  SHF.R.U32.HI R6, RZ, 0x18, R0 ;  /* 0x00000018ff067819 */ /* 0x004fc40000011600 */
[----:B------:R-:W-:Y:S01]  /*e860*/  LOP3.LUT R5, R7, 0xff, RZ, 0xc0, !PT ;  /* 0x000000ff07057812 */ /* 0x000fe200078ec0ff */
[--C-:B------:R-:W-:Y:S01]  /*e870*/  HSET2.LE.AND R0, R4, R195.reuse, PT ;  /* 0x000000c304007233 */ /* 0x100fe20003803000 */
[----:B------:R-:W-:Y:S02]  /*e880*/  PRMT R7, R9, 0x5410, R11 ;  /* 0x0000541009077816 */ /* 0x000fe4000000000b */
[----:B-----5:R-:W-:Y:S02]  /*e890*/  F2FP.PACK_AB R4, R241, R242 ;  /* 0x000000f2f104723e */ /* 0x020fe400000000ff */
[----:B------:R-:W-:Y:S01]  /*e8a0*/  PRMT R5, R5, 0x5410, R6 ;  /* 0x0000541005057816 */ /* 0x000fe20000000006 */
[--C-:B------:R-:W-:Y:S01]  /*e8b0*/  HSET2.LE.AND R6, R8, R195.reuse, PT ;  /* 0x000000c308067233 */ /* 0x100fe20003803000 */
[----:B------:R-:W-:Y:S01]  /*e8c0*/  LOP3.LUT R4, R0, R4, RZ, 0xc0, !PT ;  /* 0x0000000400047212 */ /* 0x000fe200078ec0ff */
[--C-:B------:R-:W-:Y:S01]  /*e8d0*/  HSET2.LE.AND R8, R7, R195.reuse, PT ;  /* 0x000000c307087233 */ /* 0x100fe20003803000 */
[----:B----4-:R-:W-:Y:S01]  /*e8e0*/  F2FP.PACK_AB R7, R239, R240 ;  /* 0x000000f0ef07723e */ /* 0x010fe200000000ff */
[----:B------:R-:W-:Y:S01]  /*e8f0*/  HSET2.LE.AND R0, R5, R195, PT ;  /* 0x000000c305007233 */ /* 0x000fe20003803000 */
[----:B---3--:R-:W-:-:S02]  /*e900*/  F2FP.PACK_AB R5, R237, R238 ;  /* 0x000000eeed05723e */ /* 0x008fc400000000ff */
[----:B------:R-:W-:Y:S02]  /*e910*/  F2FP.PACK_AB R9, R207, R236 ;  /* 0x000000eccf09723e */ /* 0x000fe400000000ff */
[----:B------:R-:W-:Y:S02]  /*e920*/  LOP3.LUT R6, R6, R7, RZ, 0xc0, !PT ;  /* 0x0000000706067212 */ /* 0x000fe400078ec0ff */
[----:B------:R-:W-:Y:S02]  /*e930*/  LOP3.LUT R5, R0, R5, RZ, 0xc0, !PT ;  /* 0x0000000500057212 */ /* 0x000fe400078ec0ff */
[----:B------:R-:W-:-:S07]  /*e940*/  LOP3.LUT R7, R8, R9, RZ, 0xc0, !PT ;  /* 0x0000000908077212 */ /* 0x000fce00078ec0ff */
        /* <DEDUP_REMOVED lines=14> */
[----:B------:R-:W-:-:S02]  /*ea30*/  MOV R41, R35 ;  /* 0x0000002300297202 */ /* 0x000fc40000000f00 */
[----:B------:R-:W-:Y:S02]  /*ea40*/  MOV R40, R32 ;  /* 0x0000002000287202 */ /* 0x000fe40000000f00 */
[----:B------:R-:W4:Y:S01]  /*ea50*/  LDSM.16.MT88.4 R32, [R210+0x1b000] ;  /* 0x01b00000d220783b */ /* 0x000f220000004200 */
[----:B------:R-:W-:Y:S01]  /*ea60*/  MOV R11, R24 ;  /* 0x00000018000b7202 */ /* 0x000fe20000000f00 */
[C---:B---3--:R-:W-:Y:S01]  /*ea70*/  HMMA.16816.F32 R112, R4.reuse, R20, R156 ;  /* 0x000000140470723c */ /* 0x048fe2000000189c */
[----:B------:R-:W-:Y:S02]  /*ea80*/  MOV R205, R25 ;  /* 0x0000001900cd7202 */ /* 0x000fe40000000f00 */
[----:B------:R-:W3:Y:S04]  /*ea90*/  LDSM.16.MT88.4 R24, [R209+0x1b000] ;  /* 0x01b00000d118783b */ /* 0x000ee80000004200 */
[----:B------:R-:W-:Y:S01]  /*eaa0*/  IMAD.MOV.U32 R158, RZ, RZ, R200 ;  /* 0x000000ffff9e7224 */ /* 0x000fe200078e00c8 */
[----:B------:R-:W-:Y:S01]  /*eab0*/  MOV R159, R201 ;  /* 0x000000c9009f7202 */ /* 0x000fe20000000f00 */
[C---:B-1----:R-:W-:Y:S07]  /*eac0*/  HMMA.16816.F32 R124, R4.reuse, R18, R172 ;  /* 0x00000012047c723c */ /* 0x042fee00000018ac */
[----:B------:R-:W-:Y:S01]  /*ead0*/  MOV R174, R202 ;  /* 0x000000ca00ae7202 */ /* 0x000fe20000000f00 */
[----:B------:R-:W-:Y:S01]  /*eae0*/  IMAD.MOV.U32 R175, RZ, RZ, R203 ;  /* 0x000000ffffaf7224 */ /* 0x000fe200078e00cb */
[C---:B--2---:R-:W-:Y:S08]  /*eaf0*/  HMMA.16816.F32 R132, R4.reuse, R12, R176 ;  /* 0x0000000c0484723c */ /* 0x044ff000000018b0 */
        /* <DEDUP_REMOVED lines=9> */
[----:B------:R-:W-:Y:S07]  /*eb90*/  LDSM.16.MT88.4 R20, [R210+0x1f000] ;  /* 0x01f00000d214783b */ /* 0x000fee0000004200 */
[C---:B------:R-:W-:Y:S01]  /*eba0*/  HMMA.16816.F32 R120, R4.reuse, R16, R180 ;  /* 0x000000100478723c */ /* 0x040fe200000018b4 */
[----:B------:R-:W4:Y:S07]  /*ebb0*/  LDSM.16.MT88.4 R16, [R209+0x1f000] ;  /* 0x01f00000d110783b */ /* 0x000f2e0000004200 */
[----:B-1----:R-:W-:Y:S01]  /*ebc0*/  HMMA.16816.F32 R184, R4, R12, R72 ;  /* 0x0000000c04b8723c */ /* 0x002fe20000001848 */
[----:B------:R-:W-:-:S07]  /*ebd0*/  FFMA.FTZ R0, R149, c[0x0][0x23c], -R2 ;  /* 0x00008f0095007a23 */ /* 0x000fce0000010802 */
[C---:B------:R-:W-:Y:S01]  /*ebe0*/  HMMA.16816.F32 R176, R4.reuse, R14, R64 ;  /* 0x0000000e04b0723c */ /* 0x040fe20000001840 */
[----:B------:R-:W1:Y:S01]  /*ebf0*/  LDSM.16.MT88.4 R12, [R212+0x1f000] ;  /* 0x01f00000d40c783b */ /* 0x000e620000004200 */
[----:B------:R-:W-:Y:S01]  /*ec00*/  MOV R156, R194 ;  /* 0x000000c2009c7202 */ /* 0x000fe20000000f00 */
[----:B------:R-:W-:Y:S01]  /*ec10*/  IMAD.MOV.U32 R42, RZ, RZ, R192 ;  /* 0x000000ffff2a7224 */ /* 0x000fe200078e00c0 */
[----:B------:R-:W-:Y:S01]  /*ec20*/  MOV R149, R206 ;  /* 0x000000ce00957202 */ /* 0x000fe20000000f00 */
[----:B------:R-:W-:Y:S01]  /*ec30*/  IMAD.MOV.U32 R9, RZ, RZ, R188 ;  /* 0x000000ffff097224 */ /* 0x000fe200078e00bc */
[----:B------:R-:W-:Y:S01]  /*ec40*/  MOV R43, R193 ;  /* 0x000000c1002b7202 */ /* 0x000fe20000000f00 */
[----:B------:R5:W-:Y:S01]  /*ec50*/  MUFU.EX2 R206, R0 ;  /* 0x0000000000ce7308 */ /* 0x000be20000000800 */
[----:B------:R-:W-:Y:S01]  /*ec60*/  MOV R157, R195 ;  /* 0x000000c3009d7202 */ /* 0x000fe20000000f00 */
[----:B------:R-:W-:Y:S01]  /*ec70*/  IMAD.MOV.U32 R246, RZ, RZ, R191 ;  /* 0x000000fffff67224 */ /* 0x000fe200078e00bf */
[----:B--2---:R-:W-:Y:S01]  /*ec80*/  HMMA.16816.F32 R192, R4, R32, R96 ;  /* 0x0000002004c0723c */ /* 0x004fe20000001860 */
[----:B------:R-:W-:Y:S01]  /*ec90*/  MOV R252, R189 ;  /* 0x000000bd00fc7202 */ /* 0x000fe20000000f00 */
[----:B------:R-:W-:Y:S01]  /*eca0*/  LDSM.16.MT88.4 R72, [R210+0x1b800] ;  /* 0x01b80000d248783b */ /* 0x000fe20000004200 */
[----:B------:R-:W-:-:S03]  /*ecb0*/  MOV R247, R190 ;  /* 0x000000be00f77202 */ /* 0x000fc60000000f00 */
[----:B------:R-:W-:Y:S01]  /*ecc0*/  LDSM.16.MT88.4 R64, [R209+0x1b800] ;  /* 0x01b80000d140783b */ /* 0x000fe20000004200 */
[----:B------:R-:W-:Y:S02]  /*ecd0*/  IMAD.MOV.U32 R97, RZ, RZ, R156 ;  /* 0x000000ffff617224 */ /* 0x000fe400078e009c */
[----:B------:R-:W-:Y:S02]  /*ece0*/  IMAD.MOV.U32 R156, RZ, RZ, R159 ;  /* 0x000000ffff9c7224 */ /* 0x000fe400078e009f */
[----:B-----5:R-:W-:Y:S02]  /*ecf0*/  FFMA.FTZ R0, R174, c[0x0][0x23c], -R2 ;  /* 0x00008f00ae007a23 */ /* 0x020fe40000010802 */
[----:B------:R-:W-:Y:S02]  /*ed00*/  IMAD.MOV.U32 R159, RZ, RZ, R205 ;  /* 0x000000ffff9f7224 */ /* 0x000fe400078e00cd */
[----:B------:R2:W5:Y:S01]  /*ed10*/  MUFU.EX2 R205, R0 ;  /* 0x0000000000cd7308 */ /* 0x0005620000000800 */
[----:B------:R-:W-:-:S02]  /*ed20*/  MOV R96, R175 ;  /* 0x000000af00607202 */ /* 0x000fc40000000f00 */
[----:B------:R-:W-:Y:S02]  /*ed30*/  MOV R98, R157 ;  /* 0x0000009d00627202 */ /* 0x000fe40000000f00 */
[----:B------:R-:W-:Y:S02]  /*ed40*/  MOV R99, R158 ;  /* 0x0000009e00637202 */ /* 0x000fe40000000f00 */
[----:B------:R-:W-:Y:S01]  /*ed50*/  MOV R157, R8 ;  /* 0x00000008009d7202 */ /* 0x000fe20000000f00 */
[--C-:B--2---:R-:W-:Y:S01]  /*ed60*/  FFMA.FTZ R0, R11, c[0x0][0x23c], -R2.reuse ;  /* 0x00008f000b007a23 */ /* 0x104fe20000010802 */
[----:B------:R-:W-:Y:S01]  /*ed70*/  MOV R11, R151 ;  /* 0x00000097000b7202 */ /* 0x000fe20000000f00 */
[----:B------:R-:W-:Y:S02]  /*ed80*/  FFMA.FTZ R2, R149, c[0x0][0x23c], -R2 ;  /* 0x00008f0095027a23 */ /* 0x000fe40000010802 */
[----:B------:R2:W-:Y:S01]  /*ed90*/  MUFU.EX2 R151, R0 ;  /* 0x0000000000977308 */ /* 0x0005e20000000800 */
[----:B------:R-:W-:Y:S01]  /*eda0*/  MOV R158, R9 ;  /* 0x00000009009e7202 */ /* 0x000fe20000000f00 */
[----:B---3--:R-:W-:Y:S06]  /*edb0*/  HMMA.16816.F32 R188, R4, R24, R80 ;  /* 0x0000001804bc723c */ /* 0x008fec0000001850 */
[----:B------:R3:W-:Y:S01]  /*edc0*/  MUFU.EX2 R149, R2 ;  /* 0x0000000200957308 */ /* 0x0007e20000000800 */
[----:B--2---:R-:W-:-:S05]  /*edd0*/  LOP3.LUT R0, R31, UR7, R204, 0x96, !PT ;  /* 0x000000071f007c12 */ /* 0x004fca000f8e96cc */
[----:B------:R-:W-:-:S04]  /*ede0*/  IMAD.WIDE.U32 R8, R0, -0x2daee0ad, RZ ;  /* 0xd2511f5300087825 */ /* 0x000fc800078e00ff */
[----:B---3--:R-:W-:Y:S01]  /*edf0*/  FFMA.FTZ R2, R96, c[0x0][0x23c], -R10 ;  /* 0x00008f0060027a23 */ /* 0x008fe2000001080a */
[C---:B------:R-:W-:Y:S01]  /*ee00*/  HMMA.16816.F32 R196, R4.reuse, R26, R196 ;  /* 0x0000001a04c4723c */ /* 0x040fe200000018c4 */
[----:B------:R-:W-:Y:S02]  /*ee10*/  LOP3.LUT R0, R9, UR17, R150, 0x96, !PT ;  /* 0x0000001109007c12 */ /* 0x000fe4000f8e9696 */
[----:B------:R2:W-:Y:S05]  /*ee20*/  MUFU.EX2 R31, R2 ;  /* 0x00000002001f7308 */ /* 0x0005ea0000000800 */
[C---:B----4-:R-:W-:Y:S08]  /*ee30*/  HMMA.16816.F32 R168, R4.reuse, R16, R56 ;  /* 0x0000001004a8723c */ /* 0x050ff00000001838 */
[C---:B------:R-:W-:Y:S08]  /*ee40*/  HMMA.16816.F32 R180, R4.reuse, R34, R88 ;  /* 0x0000002204b4723c */ /* 0x040ff00000001858 */
[----:B-1----:R-:W-:Y:S01]  /*ee50*/  HMMA.16816.F32 R160, R4, R12, R160 ;  /* 0x0000000c04a0723c */ /* 0x002fe200000018a0 */
[----:B--2---:R-:W-:Y:S01]  /*ee60*/  LOP3.LUT R2, R8, 0xffff, RZ, 0xc0, !PT ;  /* 0x0000ffff08027812 */ /* 0x004fe200078ec0ff */
[----:B------:R-:W-:Y:S01]  /*ee70*/  LDSM.16.MT88.4 R56, [R211+0x19800] ;  /* 0x01980000d338783b */ /* 0x000fe20000004200 */
[----:B------:R-:W-:-:S02]  /*ee80*/  SHF.R.U32.HI R9, RZ, 0x10, R8 ;  /* 0x00000010ff097819 */ /* 0x000fc40000011608 */
[----:B------:R-:W-:-:S03]  /*ee90*/  MOV R89, R97 ;  /* 0x0000006100597202 */ /* 0x000fc60000000f00 */
[----:B------:R-:W-:Y:S01]  /*eea0*/  HMMA.16816.F32 R24, R4, R18, R128 ;  /* 0x000000120418723c */ /* 0x000fe20000001880 */
[----:B------:R-:W1:Y:S01]  /*eeb0*/  LDSM.16.MT88.4 R16, [R211+0x1f000] ;  /* 0x01f00000d310783b */ /* 0x000e620000004200 */
[----:B------:R-:W-:Y:S01]  /*eec0*/  FFMA.FTZ R13, R11, c[0x0][0x23c], -R10 ;  /* 0x00008f000b0d7a23 */ /* 0x000fe2000001080a */
[----:B------:R-:W-:Y:S02]  /*eed0*/  LOP3.LUT R12, R8, 0xff, RZ, 0xc0, !PT ;  /* 0x000000ff080c7812 */ /* 0x000fe400078ec0ff */
[----:B------:R-:W-:-:S03]  /*eee0*/  SHF.R.U32.HI R11, RZ, 0x8, R2 ;  /* 0x00000008ff0b7819 */ /* 0x000fc60000011602 */
[----:B------:R-:W-:Y:S01]  /*eef0*/  HMMA.16816.F32 R172, R4, R20, R48 ;  /* 0x0000001404ac723c */ /* 0x000fe20000001830 */
[----:B------:R-:W-:Y:S01]  /*ef00*/  SHF.R.U32.HI R8, RZ, 0x18, R8 ;  /* 0x00000018ff087819 */ /* 0x000fe20000011608 */
[----:B------:R2:W3:Y:S01]  /*ef10*/  MUFU.EX2 R30, R13 ;  /* 0x0000000d001e7308 */ /* 0x0004e20000000800 */
[----:B------:R-:W-:Y:S01]  /*ef20*/  LOP3.LUT R2, R9, 0xff, RZ, 0xc0, !PT ;  /* 0x000000ff09027812 */ /* 0x000fe200078ec0ff */
[----:B------:R-:W-:Y:S01]  /*ef30*/  FFMA.FTZ R9, R89, c[0x0][0x23c], -R10 ;  /* 0x00008f0059097a23 */ /* 0x000fe2000001080a */
[----:B------:R-:W-:-:S03]  /*ef40*/  MOV R91, R99 ;  /* 0x00000063005b7202 */ /* 0x000fc60000000f00 */
[----:B------:R-:W-:Y:S01]  /*ef50*/  HMMA.16816.F32 R32, R4, R22, R136 ;  /* 0x000000160420723c */ /* 0x000fe20000001888 */
[----:B------:R-:W-:Y:S01]  /*ef60*/  IMAD.MOV.U32 R90, RZ, RZ, R98 ;  /* 0x000000ffff5a7224 */ /* 0x000fe200078e0062 */
[----:B------:R-:W-:Y:S01]  /*ef70*/  MOV R96, R158 ;  /* 0x0000009e00607202 */ /* 0x000fe20000000f00 */
[----:B------:R-:W-:Y:S01]  /*ef80*/  LDSM.16.MT88.4 R48, [R212+0x19800] ;  /* 0x01980000d430783b */ /* 0x000fe20000004200 */
[----:B------:R-:W-:-:S03]  /*ef90*/  MOV R97, R159 ;  /* 0x0000009f00617202 */ /* 0x000fc60000000f00 */
[----:B------:R-:W-:Y:S01]  /*efa0*/  LDSM.16.MT88.4 R128, [R209+0x1f800] ;  /* 0x01f80000d180783b */ /* 0x000fe20000004200 */
[----:B--2---:R-:W-:Y:S01]  /*efb0*/  PRMT R13, R12, 0x5410, R11 ;  /* 0x000054100c0d7816 */ /* 0x004fe2000000000b */
[C---:B------:R-:W-:Y:S01]  /*efc0*/  HMMA.16816.F32 R20, R4.reuse, R14, R140 ;  /* 0x0000000e0414723c */ /* 0x040fe2000000188c */
[----:B------:R-:W-:Y:S01]  /*efd0*/  PRMT R12, R2, 0x5410, R8 ;  /* 0x00005410020c7816 */ /* 0x000fe20000000008 */
[----:B------:R-:W-:Y:S01]  /*efe0*/  FFMA.FTZ R11, R91, c[0x0][0x23c], -R10 ;  /* 0x00008f005b0b7a23 */ /* 0x000fe2000001080a */
[C---:B------:R-:W-:Y:S01]  /*eff0*/  LOP3.LUT R2, R0.reuse, 0xffff, RZ, 0xc0, !PT ;  /* 0x0000ffff00027812 */ /* 0x040fe200078ec0ff */
[----:B------:R2:W-:Y:S01]  /*f000*/  MUFU.EX2 R15, R9 ;  /* 0x00000009000f7308 */ /* 0x0005e20000000800 */
[----:B------:R-:W-:Y:S01]  /*f010*/  SHF.R.U32.HI R8, RZ, 0x10, R0 ;  /* 0x00000010ff087819 */ /* 0x000fe20000011600 */
[----:B------:R-:W-:Y:S01]  /*f020*/  IMAD.MOV.U32 R98, RZ, RZ, R157 ;  /* 0x000000ffff627224 */ /* 0x000fe200078e009d */
[----:B------:R-:W-:Y:S01]  /*f030*/  LOP3.LUT R10, R0, 0xff, RZ, 0xc0, !PT ;  /* 0x000000ff000a7812 */ /* 0x000fe200078ec0ff */
[----:B------:R-:W-:Y:S01]  /*f040*/  IMAD.MOV.U32 R83, RZ, RZ, R90 ;  /* 0x000000ffff537224 */ /* 0x000fe200078e005a */
[----:B------:R-:W-:Y:S01]  /*f050*/  SHF.R.U32.HI R2, RZ, 0x8, R2 ;  /* 0x00000008ff027819 */ /* 0x000fe20000011602 */
[----:B------:R-:W-:Y:S01]  /*f060*/  IMAD.MOV.U32 R90, RZ, RZ, R40 ;  /* 0x000000ffff5a7224 */ /* 0x000fe200078e0028 */
[----:B------:R-:W-:Y:S01]  /*f070*/  MOV R99, R156 ;  /* 0x0000009c00637202 */ /* 0x000fe20000000f00 */
[----:B------:R-:W-:Y:S01]  /*f080*/  LDSM.16.MT88.4 R136, [R210+0x1f800] ;  /* 0x01f80000d288783b */ /* 0x000fe20000004200 */
[----:B------:R-:W-:Y:S01]  /*f090*/  MOV R88, R96 ;  /* 0x0000006000587202 */ /* 0x000fe20000000f00 */
[----:B------:R-:W-:Y:S01]  /*f0a0*/  IMAD.MOV.U32 R96, RZ, RZ, R43 ;  /* 0x000000ffff607224 */ /* 0x000fe200078e002b */
[----:B------:R-:W-:Y:S01]  /*f0b0*/  MOV R89, R97 ;  /* 0x0000006100597202 */ /* 0x000fe20000000f00 */
[----:B------:R-:W4:Y:S01]  /*f0c0*/  LDSM.16.MT88.4 R156, [R209+0x19800] ;  /* 0x01980000d19c783b */ /* 0x000f220000004200 */
[----:B--2---:R-:W-:Y:S01]  /*f0d0*/  SHF.R.U32.HI R9, RZ, 0x18, R0 ;  /* 0x00000018ff097819 */ /* 0x004fe20000011600 */
[----:B-1----:R-:W-:Y:S01]  /*f0e0*/  HMMA.16816.F32 R164, R4, R16, R164 ;  /* 0x0000001004a4723c */ /* 0x002fe200000018a4 */
[----:B------:R-:W-:Y:S01]  /*f0f0*/  LOP3.LUT R0, R8, 0xff, RZ, 0xc0, !PT ;  /* 0x000000ff08007812 */ /* 0x000fe200078ec0ff */
[----:B------:R-:W-:Y:S01]  /*f100*/  LDSM.16.MT88.4 R140, [R212+0x1f800] ;  /* 0x01f80000d48c783b */ /* 0x000fe20000004200 */
[----:B------:R-:W-:-:S02]  /*f110*/  MOV R91, R41 ;  /* 0x00000029005b7202 */ /* 0x000fc40000000f00 */
[----:B------:R-:W-:Y:S02]  /*f120*/  PRMT R2, R10, 0x5410, R2 ;  /* 0x000054100a027816 */ /* 0x000fe40000000002 */
[----:B------:R-:W-:Y:S02]  /*f130*/  PRMT R0, R0, 0x5410, R9 ;  /* 0x0000541000007816 */ /* 0x000fe40000000009 */
[----:B------:R-:W-:Y:S01]  /*f140*/  MOV R97, R42 ;  /* 0x0000002a00617202 */ /* 0x000fe20000000f00 */
[----:B------:R1:W2:Y:S01]  /*f150*/  MUFU.EX2 R14, R11 ;  /* 0x0000000b000e7308 */ /* 0x0002a20000000800 */
[----:B------:R-:W2:Y:S01]  /*f160*/  LDSM.16.MT88.4 R40, [R210+0x19800] ;  /* 0x01980000d228783b */ /* 0x000ea20000004200 */
[--C-:B------:R-:W-:Y:S01]  /*f170*/  HSET2.LE.AND R10, R13, R83.reuse, PT ;  /* 0x000000530d0a7233 */ /* 0x100fe20003803000 */
[----:B------:R-:W-:Y:S01]  /*f180*/  MOV R204, R88 ;  /* 0x0000005800cc7202 */ /* 0x000fe20000000f00 */
[--C-:B------:R-:W-:Y:S01]  /*f190*/  HSET2.LE.AND R8, R2, R83.reuse, PT ;  /* 0x0000005302087233 */ /* 0x100fe20003803000 */
[----:B------:R-:W-:Y:S01]  /*f1a0*/  MOV R150, R89 ;  /* 0x0000005900967202 */ /* 0x000fe20000000f00 */
[--C-:B------:R-:W-:Y:S01]  /*f1b0*/  HSET2.LE.AND R9, R0, R83.reuse, PT ;  /* 0x0000005300097233 */ /* 0x100fe20003803000 */
[----:B------:R-:W-:Y:S01]  /*f1c0*/  IMAD.MOV.U32 R13, RZ, RZ, R90 ;  /* 0x000000ffff0d7224 */ /* 0x000fe200078e005a */
[----:B-1----:R-:W-:Y:S01]  /*f1d0*/  HSET2.LE.AND R11, R12, R83, PT ;  /* 0x000000530c0b7233 */ /* 0x002fe20003803000 */
[----:B------:R-:W-:Y:S01]  /*f1e0*/  MOV R12, R91 ;  /* 0x0000005b000c7202 */ /* 0x000fe20000000f00 */
[----:B------:R-:W1:Y:S04]  /*f1f0*/  LDSM.16.MT88.4 R80, [R212+0x1b800] ;  /* 0x01b80000d450783b */ /* 0x000e680000004200 */
[----:B------:R-:W1:Y:S01]  /*f200*/  LDSM.16.MT88.4 R88, [R211+0x1b800] ;  /* 0x01b80000d358783b */ /* 0x000e620000004200 */
[----:B-----5:R-:W-:-:S02]  /*f210*/  F2FP.PACK_AB R0, R205, R206 ;  /* 0x000000cecd00723e */ /* 0x020fc400000000ff */
[----:B---3--:R-:W-:Y:S01]  /*f220*/  F2FP.PACK_AB R2, R30, R31 ;  /* 0x0000001f1e02723e */ /* 0x008fe200000000ff */
[----:B------:R-:W-:Y:S07]  /*f230*/  HMMA.16816.F32 R16, R4, R18, R144 ;  /* 0x000000120410723c */ /* 0x000fee0000001890 */
[----:B------:R-:W-:Y:S02]  /*f240*/  LOP3.LUT R144, R8, R0, RZ, 0xc0, !PT ;  /* 0x0000000008907212 */ /* 0x000fe400078ec0ff */
[----:B------:R-:W-:-:S02]  /*f250*/  LOP3.LUT R145, R9, R2, RZ, 0xc0, !PT ;  /* 0x0000000209917212 */ /* 0x000fc400078ec0ff */
[----:B------:R-:W-:Y:S02]  /*f260*/  MOV R0, R98 ;  /* 0x0000006200007202 */ /* 0x000fe40000000f00 */
[----:B------:R-:W-:Y:S02]  /*f270*/  MOV R2, R99 ;  /* 0x0000006300027202 */ /* 0x000fe40000000f00 */
[----:B------:R-:W-:Y:S02]  /*f280*/  F2FP.PACK_AB R4, R149, R151 ;  /* 0x000000979504723e */ /* 0x000fe400000000ff */
[----:B--2---:R-:W-:Y:S01]  /*f290*/  F2FP.PACK_AB R5, R14, R15 ;  /* 0x0000000f0e05723e */ /* 0x004fe200000000ff */
[----:B------:R-:W-:Y:S01]  /*f2a0*/  IMAD.MOV.U32 R9, RZ, RZ, R97 ;  /* 0x000000ffff097224 */ /* 0x000fe200078e0061 */
[----:B------:R-:W-:Y:S01]  /*f2b0*/  MOV R8, R96 ;  /* 0x0000006000087202 */ /* 0x000fe20000000f00 */
[----:B------:R-:W-:Y:S01]  /*f2c0*/  FFMA.FTZ R2, R244, R29, R2 ;  /* 0x0000001df4027223 */ /* 0x000fe20000010002 */
[----:B------:R-:W-:Y:S01]  /*f2d0*/  LOP3.LUT R146, R10, R4, RZ, 0xc0, !PT ;  /* 0x000000040a927212 */ /* 0x000fe200078ec0ff */
[----:B------:R-:W-:Y:S01]  /*f2e0*/  FFMA.FTZ R0, R245, R28, R0 ;  /* 0x0000001cf5007223 */ /* 0x000fe20000010000 */
[----:B------:R-:W-:Y:S01]  /*f2f0*/  LOP3.LUT R147, R11, R5, RZ, 0xc0, !PT ;  /* 0x000000050b937212 */ /* 0x000fe200078ec0ff */
[----:B------:R-:W-:Y:S01]  /*f300*/  FADD.FTZ R2, R9, R2 ;  /* 0x0000000209027221 */ /* 0x000fe20000010000 */
[----:B------:R-:W2:Y:S01]  /*f310*/  LDSM.16.MT88.4 R96, [R209+0x1d800] ;  /* 0x01d80000d160783b */ /* 0x000ea20000004200 */
[----:B------:R-:W-:-:S02]  /*f320*/  FADD.FTZ R0, R8, R0 ;  /* 0x0000000008007221 */ /* 0x000fc40000010000 */
[----:B------:R-:W-:Y:S01]  /*f330*/  FADD.FTZ R2, R12, R2 ;  /* 0x000000020c027221 */ /* 0x000fe20000010000 */
[----:B------:R-:W-:Y:S01]  /*f340*/  LDSM.16.MT88.4 R4, [R211+0x1f800] ;  /* 0x01f80000d304783b */ /* 0x000fe20000004200 */
[----:B----4-:R-:W-:Y:S01]  /*f350*/  HMMA.16816.F32 R152, R144, R156, R152 ;  /* 0x0000009c9098723c */ /* 0x010fe20000001898 */
[----:B------:R-:W-:Y:S02]  /*f360*/  FADD.FTZ R0, R13, R0 ;  /* 0x000000000d007221 */ /* 0x000fe40000010000 */
[----:B------:R-:W-:Y:S02]  /*f370*/  FADD.FTZ R2, R150, R2 ;  /* 0x0000000296027221 */ /* 0x000fe40000010000 */
[----:B------:R-:W-:-:S03]  /*f380*/  FADD.FTZ R0, R204, R0 ;  /* 0x00000000cc007221 */ /* 0x000fc60000010000 */
        /* <DEDUP_REMOVED lines=8> */
[----:B------:R-:W-:Y:S01]  /*f410*/  HMMA.16816.F32 R48, R144, R50, R68 ;  /* 0x000000329030723c */ /* 0x000fe20000001844 */
[----:B------:R-:W-:-:S07]  /*f420*/  FADD.FTZ R0, R243, R0 ;  /* 0x00000000f3007221 */ /* 0x000fce0000010000 */
[C---:B------:R-:W-:Y:S08]  /*f430*/  HMMA.16816.F32 R56, R144.reuse, R58, R84 ;  /* 0x0000003a9038723c */ /* 0x040ff00000001854 */
[C---:B------:R-:W-:Y:S01]  /*f440*/  HMMA.16816.F32 R68, R144.reuse, R72, R104 ;  /* 0x000000489044723c */ /* 0x040fe20000001868 */
[----:B------:R-:W3:Y:S07]  /*f450*/  LDSM.16.MT88.4 R104, [R210+0x1d800] ;  /* 0x01d80000d268783b */ /* 0x000eee0000004200 */
[C---:B-1----:R-:W-:Y:S01]  /*f460*/  HMMA.16816.F32 R76, R144.reuse, R80, R112 ;  /* 0x00000050904c723c */ /* 0x042fe20000001870 */
[----:B------:R-:W1:Y:S07]  /*f470*/  LDSM.16.MT88.4 R112, [R212+0x1d800] ;  /* 0x01d80000d470783b */ /* 0x000e6e0000004200 */
        /* <DEDUP_REMOVED lines=20> */
[----:B------:R-:W-:Y:S01]  /*f5c0*/  FADD.FTZ R0, R30, R0 ;  /* 0x000000001e007221 */ /* 0x000fe20000010000 */
[----:B------:R-:W-:Y:S01]  /*f5d0*/  @UP0 UIADD3 UR23, UR23, -0x4, URZ ;  /* 0xfffffffc17170890 */ /* 0x000fe2000fffe03f */
[----:B------:R-:W-:-:S03]  /*f5e0*/  FADD.FTZ R2, R151, R2 ;  /* 0x0000000297027221 */ /* 0x000fc60000010000 */
[----:B------:R-:W-:Y:S01]  /*f5f0*/  HMMA.16816.F32 R64, R144, R66, R100 ;  /* 0x000000429040723c */ /* 0x000fe20000001864 */
[----:B------:R-:W-:-:S07]  /*f600*/  FADD.FTZ R0, R15, R0 ;  /* 0x000000000f007221 */ /* 0x000fce0000010000 */
[----:B------:R-:W-:Y:S01]  /*f610*/  HMMA.16816.F32 R72, R144, R74, R108 ;  /* 0x0000004a9048723c */ /* 0x000fe2000000186c */
[----:B------:R-:W-:-:S07]  /*f620*/  FADD.FTZ R244, R149, R2 ;  /* 0x0000000295f47221 */ /* 0x000fce0000010000 */
[----:B------:R-:W-:Y:S01]  /*f630*/  HMMA.16816.F32 R80, R144, R82, R116 ;  /* 0x000000529050723c */ /* 0x000fe20000001874 */
[----:B------:R-:W-:-:S07]  /*f640*/  FADD.FTZ R245, R14, R0 ;  /* 0x000000000ef57221 */ /* 0x000fce0000010000 */
[C---:B------:R-:W-:Y:S08]  /*f650*/  HMMA.16816.F32 R88, R144.reuse, R90, R124 ;  /* 0x0000005a9058723c */ /* 0x040ff0000000187c */
[C---:B--2---:R-:W-:Y:S08]  /*f660*/  HMMA.16816.F32 R92, R144.reuse, R96, R132 ;  /* 0x00000060905c723c */ /* 0x044ff00000001884 */
[C---:B---3--:R-:W-:Y:S08]  /*f670*/  HMMA.16816.F32 R100, R144.reuse, R104, R192 ;  /* 0x000000689064723c */ /* 0x048ff000000018c0 */
[C---:B-1----:R-:W-:Y:S08]  /*f680*/  HMMA.16816.F32 R108, R144.reuse, R112, R188 ;  /* 0x00000070906c723c */ /* 0x042ff000000018bc */
        /* <DEDUP_REMOVED lines=14> */
.L_x_750:
[----:B------:R-:W-:-:S12]  /*f770*/  UIADD3 UR23, UR28, -0x1, URZ ;  /* 0xffffffff1c177890 */ /* 0x000fd8000fffe03f */
.L_x_753:
[----:B------:R-:W-:-:S13]  /*f780*/  ISETP.LE.AND P0, PT, RZ, UR23, PT ;  /* 0x00000017ff007c0c */ /* 0x000fda000bf03270 */
[----:B------:R-:W-:Y:S05]  /*f790*/  @!P0 BRA `(.L_x_754) ;  /* 0x000039d000008947 */ /* 0x000fea0003800000 */
[----:B------:R-:W2:Y:S01]  /*f7a0*/  LDL.LU R2, [R1+0x38] ;  /* 0x0000380001027983 */ /* 0x000ea20000300800 */
[----:B------:R-:W1:Y:S01]  /*f7b0*/  LDC.U8 R241, c[0x0][0x2d8] ;  /* 0x0000b600fff17b82 */ /* 0x000e620000000000 */
[----:B------:R-:W-:Y:S01]  /*f7c0*/  ULDC.64 UR4, c[0x0][0x1a0] ;  /* 0x0000680000047ab9 */ /* 0x000fe20000000a00 */
[----:B------:R-:W-:Y:S01]  /*f7d0*/  MOV R150, R3 ;  /* 0x0000000300967202 */ /* 0x000fe20000000f00 */
[----:B------:R-:W3:Y:S01]  /*f7e0*/  LDL R0, [R1+0x10] ;  /* 0x0000100001007983 */ /* 0x000ee20000100800 */
[----:B------:R-:W-:Y:S01]  /*f7f0*/  USHF.L.U64.HI UR31, UR4, 0x5, UR5 ;  /* 0x00000005041f7899 */ /* 0x000fe20008010205 */
[----:B------:R-:W-:Y:S01]  /*f800*/  MOV R149, R148 ;  /* 0x0000009400957202 */ /* 0x000fe20000000f00 */
[----:B------:R-:W-:Y:S01]  /*f810*/  USHF.L.U32 UR32, UR4, 0x5, URZ ;  /* 0x0000000504207899 */ /* 0x000fe2000800063f */
[----:B------:R-:W4:Y:S01]  /*f820*/  LDL.LU.64 R6, [R1+0x40] ;  /* 0x0000400001067983 */ /* 0x000f220000300a00 */
[----:B------:R-:W-:Y:S02]  /*f830*/  USHF.L.U64.HI UR28, UR4, 0x6, UR5 ;  /* 0x00000006041c7899 */ /* 0x000fe40008010205 */
[----:B------:R-:W-:Y:S01]  /*f840*/  USHF.L.U64.HI UR31, UR32, 0x1, UR31 ;  /* 0x00000001201f7899 */ /* 0x000fe2000801021f */
[----:B------:R-:W4:Y:S01]  /*f850*/  LDL.LU.64 R4, [R1+0x10] ;  /* 0x0000100001047983 */ /* 0x000f220000300a00 */
[----:B------:R-:W-:-:S02]  /*f860*/  USHF.L.U32 UR30, UR4, 0x6, URZ ;  /* 0x00000006041e7899 */ /* 0x000fc4000800063f */
[----:B------:R-:W-:Y:S01]  /*f870*/  USHF.L.U32 UR32, UR32, 0x1, URZ ;  /* 0x0000000120207899 */ /* 0x000fe2000800063f */
[----:B------:R-:W2:Y:S01]  /*f880*/  LDL.LU R8, [R1+0x28] ;  /* 0x0000280001087983 */ /* 0x000ea20000300800 */
[----:B-1----:R-:W-:Y:S02]  /*f890*/  PRMT R241, R241, 0x7054, R241 ;  /* 0x00007054f1f17816 */ /* 0x002fe400000000f1 */
[----:B----4-:R-:W-:-:S05]  /*f8a0*/  MOV R4, R6 ;  /* 0x0000000600047202 */ /* 0x010fca0000000f00 */
[----:B------:R1:W-:Y:S01]  /*f8b0*/  STL.64 [R1+0x10], R4 ;  /* 0x0000100401007387 */ /* 0x0003e20000100a00 */
[----:B--2---:R-:W-:-:S05]  /*f8c0*/  IMAD.WIDE.U32 R242, R8, -0x326172a9, RZ ;  /* 0xcd9e8d5708f27825 */ /* 0x004fca00078e00ff */
[----:B------:R-:W-:Y:S01]  /*f8d0*/  LOP3.LUT R236, R243, R2, RZ, 0x3c, !PT ;  /* 0x00000002f3ec7212 */ /* 0x000fe200078e3cff */
[----:B---3--:R-:W-:-:S04]  /*f8e0*/  IMAD.WIDE.U32 R238, R0, -0x2daee0ad, RZ ;  /* 0xd2511f5300ee7825 */ /* 0x008fc800078e00ff */
[----:B------:R-:W-:Y:S01]  /*f8f0*/  IMAD.WIDE.U32 R236, R236, -0x2daee0ad, RZ ;  /* 0xd2511f53ecec7825 */ /* 0x000fe200078e00ff */
[----:B------:R-:W-:Y:S05]  /*f900*/  BRA `(.L_x_755) ;  /* 0x000001f000007947 */ /* 0x000fea0003800000 */
.L_x_757:
        /* <DEDUP_REMOVED lines=31> */
.L_x_755:
[----:B------:R-:W2:Y:S01]  /*fb00*/  LDL.64 R2, [R1+0x10] ;  /* 0x0000100001027983 */ /* 0x000ea20000100a00 */
[----:B------:R-:W-:Y:S04]  /*fb10*/  DEPBAR.LE SB0, 0x0 ;  /* 0x000080000000791a */ /* 0x000fe80000000000 */
[----:B------:R-:W-:Y:S01]  /*fb20*/  BAR.SYNC.DEFER_BLOCKING 0x0 ;  /* 0x0000000000007b1d */ /* 0x000fe20000010000 */
[----:B------:R-:W-:Y:S01]  /*fb30*/  USHF.R.S32.HI UR5, URZ, 0x1f, UR23 ;  /* 0x0000001f3f057899 */ /* 0x000fe20008011417 */
[----:B-1----:R-:W-:Y:S01]  /*fb40*/  IMAD.U32 R4, RZ, RZ, UR30 ;  /* 0x0000001eff047e24 */ /* 0x002fe2000f8e00ff */
        /* <DEDUP_REMOVED lines=12> */
[----:B------:R-:W-:Y:S01]  /*fc10*/  ISETP.LT.AND P0, PT, RZ, UR23, PT ;  /* 0x00000017ff007c0c */ /* 0x000fe2000bf01270 */
        /* <DEDUP_REMOVED lines=8> */
[----:B------:R-:W2:Y:S04]  /*fca0*/  LDSM.16.M88.4 R8, [R208+0x10000] ;  /* 0x01000000d008783b */ /* 0x000ea80000000200 */
[----:B-----5:R-:W3:Y:S04]  /*fcb0*/  LDSM.16.M88.4 R16, [R208+0x10800] ;  /* 0x01080000d010783b */ /* 0x020ee80000000200 */
[----:B------:R-:W4:Y:S04]  /*fcc0*/  LDSM.16.M88.4 R24, [R208+0x11000] ;  /* 0x01100000d018783b */ /* 0x000f280000000200 */
[----:B------:R-:W0:Y:S04]  /*fcd0*/  LDGDEPBAR ;  /* 0x00000000000079af */ /* 0x000e280000000000 */
[----:B------:R-:W1:Y:S04]  /*fce0*/  LDSM.16.M88.4 R168, [R208+0x11800] ;  /* 0x01180000d0a8783b */ /* 0x000e680000000200 */
[----:B------:R-:W-:Y:S04]  /*fcf0*/  LDSM.16.M88.4 R172, [R216] ;  /* 0x00000000d8ac783b */ /* 0x000fe80000000200 */
[----:B------:R-:W1:Y:S04]  /*fd00*/  LDSM.16.M88.4 R176, [R219] ;  /* 0x00000000dbb0783b */ /* 0x000e680000000200 */
[----:B------:R-:W1:Y:S04]  /*fd10*/  LDSM.16.M88.4 R180, [R234] ;  /* 0x00000000eab4783b */ /* 0x000e680000000200 */
[----:B------:R-:W1:Y:S04]  /*fd20*/  LDSM.16.M88.4 R184, [R233] ;  /* 0x00000000e9b8783b */ /* 0x000e680000000200 */
[----:B------:R-:W1:Y:S01]  /*fd30*/  LDSM.16.M88.4 R188, [R232] ;  /* 0x00000000e8bc783b */ /* 0x000e620000000200 */
[C---:B--2---:R-:W-:Y:S03]  /*fd40*/  HMMA.16816.F32 R4, R32.reuse, R8, RZ ;  /* 0x000000082004723c */ /* 0x044fe600000018ff */
[----:B------:R-:W-:Y:S04]  /*fd50*/  LDSM.16.M88.4 R192, [R218] ;  /* 0x00000000dac0783b */ /* 0x000fe80000000200 */
[----:B------:R-:W2:Y:S01]  /*fd60*/  LDSM.16.M88.4 R196, [R214+0x10000] ;  /* 0x01000000d6c4783b */ /* 0x000ea20000000200 */
[C---:B------:R-:W-:Y:S03]  /*fd70*/  HMMA.16816.F32 R8, R32.reuse, R10, RZ ;  /* 0x0000000a2008723c */ /* 0x040fe600000018ff */
[----:B------:R-:W2:Y:S04]  /*fd80*/  LDSM.16.M88.4 R200, [R214+0x10800] ;  /* 0x01080000d6c8783b */ /* 0x000ea80000000200 */
[----:B------:R-:W-:Y:S01]  /*fd90*/  LDSM.16.M88.4 R204, [R214+0x11800] ;  /* 0x01180000d6cc783b */ /* 0x000fe20000000200 */
[C---:B---3--:R-:W-:Y:S08]  /*fda0*/  HMMA.16816.F32 R12, R32.reuse, R16, RZ ;  /* 0x00000010200c723c */ /* 0x048ff000000018ff */
[C---:B------:R-:W-:Y:S08]  /*fdb0*/  HMMA.16816.F32 R16, R32.reuse, R18, RZ ;  /* 0x000000122010723c */ /* 0x040ff000000018ff */
[C---:B----4-:R-:W-:Y:S08]  /*fdc0*/  HMMA.16816.F32 R20, R32.reuse, R24, RZ ;  /* 0x000000182014723c */ /* 0x050ff000000018ff */
[C---:B------:R-:W-:Y:S08]  /*fdd0*/  HMMA.16816.F32 R24, R32.reuse, R26, RZ ;  /* 0x0000001a2018723c */ /* 0x040ff000000018ff */
[C---:B-1----:R-:W-:Y:S08]  /*fde0*/  HMMA.16816.F32 R28, R32.reuse, R168, RZ ;  /* 0x000000a8201c723c */ /* 0x042ff000000018ff */
[----:B------:R-:W-:Y:S01]  /*fdf0*/  HMMA.16816.F32 R32, R32, R170, RZ ;  /* 0x000000aa2020723c */ /* 0x000fe200000018ff */
[----:B------:R-:W1:Y:S07]  /*fe00*/  LDSM.16.M88.4 R168, [R214+0x11000] ;  /* 0x01100000d6a8783b */ /* 0x000e6e0000000200 */
[C---:B------:R-:W-:Y:S08]  /*fe10*/  HMMA.16816.F32 R4, R172.reuse, R176, R4 ;  /* 0x000000b0ac04723c */ /* 0x040ff00000001804 */
[C---:B------:R-:W-:Y:S01]  /*fe20*/  HMMA.16816.F32 R8, R172.reuse, R178, R8 ;  /* 0x000000b2ac08723c */ /* 0x040fe20000001808 */
[----:B------:R-:W-:Y:S07]  /*fe30*/  LDSM.16.M88.4 R176, [R217] ;  /* 0x00000000d9b0783b */ /* 0x000fee0000000200 */
        /* <DEDUP_REMOVED lines=8> */
[----:B------:R-:W3:Y:S04]  /*fec0*/  LDSM.16.M88.4 R172, [R213+0x1000] ;  /* 0x00100000d5ac783b */ /* 0x000ee80000000200 */
[----:B------:R-:W3:Y:S03]  /*fed0*/  LDSM.16.M88.4 R188, [R213+0x1800] ;  /* 0x00180000d5bc783b */ /* 0x000ee60000000200 */
[C---:B--2---:R-:W-:Y:S08]  /*fee0*/  HMMA.16816.F32 R4, R192.reuse, R196, R4 ;  /* 0x000000c4c004723c */ /* 0x044ff00000001804 */
        /* <DEDUP_REMOVED lines=10> */
[----:B------:R-:W2:Y:S04]  /*ff90*/  LDSM.16.M88.4 R192, [R208+0x13000] ;  /* 0x01300000d0c0783b */ /* 0x000ea80000000200 */
[----:B------:R-:W1:Y:S03]  /*ffa0*/  LDSM.16.M88.4 R204, [R208+0x13800] ;  /* 0x01380000d0cc783b */ /* 0x000e660000000200 */
[C---:B---3--:R-:W-:Y:S08]  /*ffb0*/  HMMA.16816.F32 R4, R176.reuse, R180, R4 ;  /* 0x000000b4b004723c */ /* 0x048ff00000001804 */
[C---:B------:R-:W-:Y:S01]  /*ffc0*/  HMMA.16816.F32 R8, R176.reuse, R182, R8 ;  /* 0x000000b6b008723c */ /* 0x040fe20000001808 */
[----:B------:R-:W-:Y:S07]  /*ffd0*/  LDSM.16.M88.4 R180, [R231] ;  /* 0x00000000e7b4783b */ /* 0x000fee0000000200 */
[C---:B----4-:R-:W-:Y:S08]  /*ffe0*/  HMMA.16816.F32 R12, R176.reuse, R184, R12 ;  /* 0x000000b8b00c723c */ /* 0x050ff0000000180c */
[C---:B------:R-:W-:Y:S01]  /*fff0*/  HMMA.16816.F32 R16, R176.reuse, R186, R16 ;  /* 0x000000bab010723c */ /* 0x040fe20000001810 */
[----:B------:R-:W-:Y:S07]  /*10000*/  LDSM.16.M88.4 R184, [R230] ;  /* 0x00000000e6b8783b */ /* 0x000fee0000000200 */
[C---:B------:R-:W-:Y:S08]  /*10010*/  HMMA.16816.F32 R20, R176.reuse, R172, R20 ;  /* 0x000000acb014723c */ /* 0x040ff00000001814 */
[C---:B------:R-:W-:Y:S01]  /*10020*/  HMMA.16816.F32 R24, R176.reuse, R174, R24 ;  /* 0x000000aeb018723c */ /* 0x040fe20000001818 */
[----:B------:R-:W3:Y:S07]  /*10030*/  LDSM.16.M88.4 R172, [R216+0x4000] ;  /* 0x00400000d8ac783b */ /* 0x000eee0000000200 */
[C---:B------:R-:W-:Y:S08]  /*10040*/  HMMA.16816.F32 R28, R176.reuse, R188, R28 ;  /* 0x000000bcb01c723c */ /* 0x040ff0000000181c */
[----:B------:R-:W-:Y:S01]  /*10050*/  HMMA.16816.F32 R32, R176, R190, R32 ;  /* 0x000000beb020723c */ /* 0x000fe20000001820 */
[----:B------:R-:W4:Y:S04]  /*10060*/  LDSM.16.M88.4 R176, [R229] ;  /* 0x00000000e5b0783b */ /* 0x000f280000000200 */
        /* <DEDUP_REMOVED lines=43> */
[C---:B------:R-:W-:Y:S08]  /*10320*/  HMMA.16816.F32 R12, R176.reuse, R184, R12 ;  /* 0x000000b8b00c723c */ /* 0x040ff0000000180c */
[C---:B------:R-:W-:Y:S01]  /*10330*/  HMMA.16816.F32 R16, R176.reuse, R186, R16 ;  /* 0x000000bab010723c */ /* 0x040fe20000001810 */
[----:B------:R-:W-:Y:S07]  /*10340*/  LDSM.16.M88.4 R184, [R226] ;  /* 0x00000000e2b8783b */ /* 0x000fee0000000200 */
[C---:B----4-:R-:W-:Y:S08]  /*10350*/  HMMA.16816.F32 R20, R176.reuse, R172, R20 ;  /* 0x000000acb014723c */ /* 0x050ff00000001814 */
        /* <DEDUP_REMOVED lines=92> */
[C---:B------:R-:W-:Y:S08]  /*10920*/  HMMA.16816.F32 R28, R192.reuse, R204, R28 ;  /* 0x000000ccc01c723c */ /* 0x040ff0000000181c */
[----:B------:R-:W-:Y:S08]  /*10930*/  HMMA.16816.F32 R32, R192, R206, R32 ;  /* 0x000000cec020723c */ /* 0x000ff00000001820 */
[C---:B---3--:R-:W-:Y:S08]  /*10940*/  HMMA.16816.F32 R4, R176.reuse, R180, R4 ;  /* 0x000000b4b004723c */ /* 0x048ff00000001804 */
[C---:B------:R-:W-:Y:S08]  /*10950*/  HMMA.16816.F32 R8, R176.reuse, R182, R8 ;  /* 0x000000b6b008723c */ /* 0x040ff00000001808 */
[C---:B------:R-:W-:Y:S08]  /*10960*/  HMMA.16816.F32 R12, R176.reuse, R184, R12 ;  /* 0x000000b8b00c723c */ /* 0x040ff0000000180c */
[C---:B------:R-:W-:Y:S08]  /*10970*/  HMMA.16816.F32 R16, R176.reuse, R186, R16 ;  /* 0x000000bab010723c */ /* 0x040ff00000001810 */
[C---:B----4-:R-:W-:Y:S08]  /*10980*/  HMMA.16816.F32 R20, R176.reuse, R172, R20 ;  /* 0x000000acb014723c */ /* 0x050ff00000001814 */
[C---:B------:R-:W-:Y:S08]  /*10990*/  HMMA.16816.F32 R24, R176.reuse, R174, R24 ;  /* 0x000000aeb018723c */ /* 0x040ff00000001818 */
[C---:B------:R-:W-:Y:S08]  /*109a0*/  HMMA.16816.F32 R28, R176.reuse, R188, R28 ;  /* 0x000000bcb01c723c */ /* 0x040ff0000000181c */
[----:B------:R-:W-:Y:S01]  /*109b0*/  HMMA.16816.F32 R32, R176, R190, R32 ;  /* 0x000000beb020723c */ /* 0x000fe20000001820 */
[----:B------:R-:W-:-:S07]  /*109c0*/  @P0 BRA `(.L_x_757) ;  /* 0xffffef4000000947 */ /* 0x000fce000383ffff */
.L_x_756:
[----:B------:R-:W-:Y:S01]  /*109d0*/  FMNMX.FTZ R0, R4, R149, !PT ;  /* 0x0000009504007209 */ /* 0x000fe20007810000 */
[----:B------:R-:W-:Y:S01]  /*109e0*/  USHF.L.U32 UR4, UR23, 0x1, URZ ;  /* 0x0000000117047899 */ /* 0x000fe2000800063f */
[----:B------:R-:W-:Y:S01]  /*109f0*/  LDSM.16.MT88.4 R172, [R209+0x18000] ;  /* 0x01800000d1ac783b */ /* 0x000fe20000004200 */
[----:B------:R-:W-:Y:S01]  /*10a00*/  UIADD3 UR23, UR23, -0x1, URZ ;  /* 0xffffffff17177890 */ /* 0x000fe2000fffe03f */
[----:B------:R-:W-:Y:S04]  /*10a10*/  FMNMX.FTZ R0, R5, R0, !PT ;  /* 0x0000000005007209 */ /* 0x000fe80007810000 */
[----:B------:R-:W-:Y:S02]  /*10a20*/  FMNMX.FTZ R0, R8, R0, !PT ;  /* 0x0000000008007209 */ /* 0x000fe40007810000 */
[----:B------:R-:W-:Y:S02]  /*10a30*/  LDSM.16.MT88.4 R176, [R210+0x18000] ;  /* 0x01800000d2b0783b */ /* 0x000fe40000004200 */
[----:B------:R-:W-:Y:S04]  /*10a40*/  FMNMX.FTZ R0, R9, R0, !PT ;  /* 0x0000000009007209 */ /* 0x000fe80007810000 */
[----:B-1----:R-:W-:Y:S02]  /*10a50*/  FMNMX.FTZ R2, R12, R0, !PT ;  /* 0x000000000c027209 */ /* 0x002fe40007810000 */
        /* <DEDUP_REMOVED lines=109> */
[--C-:B-1----:R-:W-:Y:S01]  /*11130*/  SHF.R.U32.HI R7, RZ, 0x10, R5.reuse ;  /* 0x00000010ff077819 */ /* 0x102fe20000011605 */
[----:B------:R-:W-:Y:S01]  /*11140*/  FFMA.FTZ R28, R28, c[0x0][0x23c], -R184 ;  /* 0x00008f001c1c7a23 */ /* 0x000fe200000108b8 */
[----:B------:R-:W-:Y:S01]  /*11150*/  SHF.R.U32.HI R10, RZ, 0x8, R6 ;  /* 0x00000008ff0a7819 */ /* 0x000fe20000011606 */
[--C-:B------:R-:W-:Y:S01]  /*11160*/  FFMA.FTZ R29, R29, c[0x0][0x23c], -R184.reuse ;  /* 0x00008f001d1d7a23 */ /* 0x100fe200000108b8 */
[----:B------:R-:W-:Y:S01]  /*11170*/  LOP3.LUT R9, R8, 0xff, RZ, 0xc0, !PT ;  /* 0x000000ff08097812 */ /* 0x000fe200078ec0ff */
[----:B------:R-:W-:Y:S01]  /*11180*/  FFMA.FTZ R184, R33, c[0x0][0x23c], -R184 ;  /* 0x00008f0021b87a23 */ /* 0x000fe200000108b8 */
[----:B------:R-:W-:Y:S01]  /*11190*/  LOP3.LUT R8, R5, 0xff, RZ, 0xc0, !PT ;  /* 0x000000ff05087812 */ /* 0x000fe200078ec0ff */
[----:B------:R1:W-:Y:S01]  /*111a0*/  MUFU.EX2 R200, R16 ;  /* 0x0000001000c87308 */ /* 0x0003e20000000800 */
[----:B------:R-:W-:Y:S01]  /*111b0*/  SHF.R.U32.HI R6, RZ, 0x18, R5 ;  /* 0x00000018ff067819 */ /* 0x000fe20000011605 */
[----:B------:R-:W-:Y:S01]  /*111c0*/  FFMA.FTZ R30, R30, c[0x0][0x23c], -R185 ;  /* 0x00008f001e1e7a23 */ /* 0x000fe200000108b9 */
        /* <DEDUP_REMOVED lines=63> */
[----:B------:R-:W-:Y:S01]  /*115c0*/  MUFU.EX2 R184, R184 ;  /* 0x000000b800b87308 */ /* 0x000fe20000000800 */
[C---:B------:R-:W-:Y:S03]  /*115d0*/  HMMA.16816.F32 R48, R168.reuse, R154, R48 ;  /* 0x0000009aa830723c */ /* 0x040fe60000001830 */
[----:B------:R-:W-:Y:S02]  /*115e0*/  FMUL.FTZ R53, R2, R53 ;  /* 0x0000003502357220 */ /* 0x000fe40000410000 */
[----:B------:R-:W2:Y:S01]  /*115f0*/  LDSM.16.MT88.4 R152, [R210+0x1a000] ;  /* 0x01a00000d298783b */ /* 0x000ea20000004200 */
[C---:B------:R-:W-:Y:S02]  /*11600*/  FMUL.FTZ R54, R0.reuse, R54 ;  /* 0x0000003600367220 */ /* 0x040fe40000410000 */
[C---:B------:R-:W-:Y:S01]  /*11610*/  FMUL.FTZ R55, R0.reuse, R55 ;  /* 0x0000003700377220 */ /* 0x040fe20000410000 */
[----:B------:R-:W-:Y:S03]  /*11620*/  MUFU.EX2 R196, R12 ;  /* 0x0000000c00c47308 */ /* 0x000fe60000000800 */
[C---:B---3--:R-:W-:Y:S02]  /*11630*/  FMUL.FTZ R14, R0.reuse, R166 ;  /* 0x000000a6000e7220 */ /* 0x048fe40000410000 */
[----:B-1----:R-:W-:Y:S01]  /*11640*/  FMUL.FTZ R15, R0, R167 ;  /* 0x000000a7000f7220 */ /* 0x002fe20000410000 */
[C---:B------:R-:W-:Y:S03]  /*11650*/  HMMA.16816.F32 R52, R168.reuse, R156, R52 ;  /* 0x0000009ca834723c */ /* 0x040fe60000001834 */
[C---:B------:R-:W-:Y:S01]  /*11660*/  FMUL.FTZ R56, R2.reuse, R56 ;  /* 0x0000003802387220 */ /* 0x040fe20000410000 */
[----:B------:R-:W1:Y:S01]  /*11670*/  MUFU.EX2 R195, R13 ;  /* 0x0000000d00c37308 */ /* 0x000e620000000800 */
[----:B------:R-:W-:Y:S02]  /*11680*/  FMUL.FTZ R57, R2, R57 ;  /* 0x0000003902397220 */ /* 0x000fe40000410000 */
[C---:B------:R-:W-:Y:S02]  /*11690*/  FMUL.FTZ R58, R0.reuse, R58 ;  /* 0x0000003a003a7220 */ /* 0x040fe40000410000 */
[----:B------:R-:W-:Y:S03]  /*116a0*/  FMUL.FTZ R59, R0, R59 ;  /* 0x0000003b003b7220 */ /* 0x000fe60000410000 */
[C---:B------:R-:W-:Y:S02]  /*116b0*/  FMUL.FTZ R60, R2.reuse, R60 ;  /* 0x0000003c023c7220 */ /* 0x040fe40000410000 */
[----:B------:R-:W-:Y:S01]  /*116c0*/  FMUL.FTZ R61, R2, R61 ;  /* 0x0000003d023d7220 */ /* 0x000fe20000410000 */
[----:B------:R3:W-:Y:S01]  /*116d0*/  MUFU.EX2 R192, R24 ;  /* 0x0000001800c07308 */ /* 0x0007e20000000800 */
[C---:B------:R-:W-:Y:S01]  /*116e0*/  HMMA.16816.F32 R56, R168.reuse, R158, R56 ;  /* 0x0000009ea838723c */ /* 0x040fe20000001838 */
[----:B------:R-:W5:Y:S02]  /*116f0*/  LDSM.16.MT88.4 R156, [R212+0x1a000] ;  /* 0x01a00000d49c783b */ /* 0x000f640000004200 */
        /* <DEDUP_REMOVED lines=8> */
[C---:B------:R-:W-:Y:S01]  /*11780*/  FMUL.FTZ R68, R2.reuse, R68 ;  /* 0x0000004402447220 */ /* 0x040fe20000410000 */
[----:B------:R4:W-:Y:S01]  /*11790*/  MUFU.EX2 R190, R26 ;  /* 0x0000001a00be7308 */ /* 0x0009e20000000800 */
[----:B------:R-:W-:Y:S03]  /*117a0*/  FMUL.FTZ R69, R2, R69 ;  /* 0x0000004502457220 */ /* 0x000fe60000410000 */
[C---:B------:R-:W-:Y:S01]  /*117b0*/  HMMA.16816.F32 R64, R168.reuse, R174, R64 ;  /* 0x000000aea840723c */ /* 0x040fe20000001840 */
[----:B------:R-:W1:Y:S01]  /*117c0*/  LDSM.16.MT88.4 R172, [R211+0x1a000] ;  /* 0x01a00000d3ac783b */ /* 0x000e620000004200 */
[----:B---3--:R-:W-:Y:S01]  /*117d0*/  MOV R24, UR4 ;  /* 0x0000000400187c02 */ /* 0x008fe20008000f00 */
[C---:B------:R-:W-:Y:S02]  /*117e0*/  FMUL.FTZ R70, R0.reuse, R70 ;  /* 0x0000004600467220 */ /* 0x040fe40000410000 */
[----:B------:R-:W-:Y:S01]  /*117f0*/  FMUL.FTZ R71, R0, R71 ;  /* 0x0000004700477220 */ /* 0x000fe20000410000 */
[----:B------:R-:W-:Y:S01]  /*11800*/  LOP3.LUT R24, R239, UR27, R24, 0x96, !PT ;  /* 0x0000001bef187c12 */ /* 0x000fe2000f8e9618 */
        /* <DEDUP_REMOVED lines=93> */
[----:B------:R-:W-:Y:S05]  /*11de0*/  IMAD.WIDE.U32 R150, R150, -0x2daee0ad, RZ ;  /* 0xd2511f5396967825 */ /* 0x000fea00078e00ff */
[C---:B------:R-:W-:Y:S01]  /*11df0*/  HMMA.16816.F32 R136, R168.reuse, R174, R136 ;  /* 0x000000aea888723c */ /* 0x040fe20000001888 */
[----:B------:R-:W1:Y:S02]  /*11e00*/  LDSM.16.MT88.4 R172, [R210+0x18800] ;  /* 0x01880000d2ac783b */ /* 0x000e640000004200 */
[--C-:B------:R-:W-:Y:S01]  /*11e10*/  SHF.R.U32.HI R12, RZ, 0x10, R150.reuse ;  /* 0x00000010ff0c7819 */ /* 0x100fe20000011696 */
[----:B------:R-:W-:Y:S01]  /*11e20*/  FMUL.FTZ R140, R2, R140 ;  /* 0x0000008c028c7220 */ /* 0x000fe20000410000 */
[----:B------:R-:W-:Y:S01]  /*11e30*/  LOP3.LUT R149, R150, 0xffff, RZ, 0xc0, !PT ;  /* 0x0000ffff96957812 */ /* 0x000fe200078ec0ff */
[----:B------:R-:W-:Y:S01]  /*11e40*/  FMUL.FTZ R141, R2, R141 ;  /* 0x0000008d028d7220 */ /* 0x000fe20000410000 */
[----:B------:R-:W-:Y:S01]  /*11e50*/  LOP3.LUT R12, R12, 0xff, RZ, 0xc0, !PT ;  /* 0x000000ff0c0c7812 */ /* 0x000fe200078ec0ff */
[C---:B--2---:R-:W-:Y:S04]  /*11e60*/  HMMA.16816.F32 R16, R168.reuse, R152, R16 ;  /* 0x00000098a810723c */ /* 0x044fe80000001810 */
        /* <DEDUP_REMOVED lines=8> */
[----:B------:R-:W2:Y:S02]  /*11ef0*/  LDSM.16.MT88.4 R180, [R211+0x18800] ;  /* 0x01880000d3b4783b */ /* 0x000ea40000004200 */
[----:B------:R-:W-:Y:S01]  /*11f00*/  SHF.R.U32.HI R13, RZ, 0x10, R150 ;  /* 0x00000010ff0d7819 */ /* 0x000fe20000011696 */
[----:B------:R-:W-:Y:S01]  /*11f10*/  FMUL.FTZ R145, R2, R145 ;  /* 0x0000009102917220 */ /* 0x000fe20000410000 */
[----:B------:R-:W-:Y:S01]  /*11f20*/  PRMT R187, R12, 0x5410, R152 ;  /* 0x000054100cbb7816 */ /* 0x000fe20000000098 */
[----:B------:R-:W-:Y:S01]  /*11f30*/  FMUL.FTZ R146, R0, R146 ;  /* 0x0000009200927220 */ /* 0x000fe20000410000 */
[----:B------:R-:W-:Y:S01]  /*11f40*/  LOP3.LUT R12, R150, 0xffff, RZ, 0xc0, !PT ;  /* 0x0000ffff960c7812 */ /* 0x000fe200078ec0ff */
[----:B------:R-:W-:Y:S01]  /*11f50*/  FMUL.FTZ R147, R0, R147 ;  /* 0x0000009300937220 */ /* 0x000fe20000410000 */
[----:B------:R-:W-:Y:S03]  /*11f60*/  LOP3.LUT R151, R13, 0xff, RZ, 0xc0, !PT ;  /* 0x000000ff0d977812 */ /* 0x000fe600078ec0ff */
[C---:B------:R-:W-:Y:S01]  /*11f70*/  FMUL.FTZ R13, R2.reuse, R165 ;  /* 0x000000a5020d7220 */ /* 0x040fe20000410000 */
[----:B------:R-:W-:Y:S01]  /*11f80*/  SHF.R.U32.HI R152, RZ, 0x8, R12 ;  /* 0x00000008ff987819 */ /* 0x000fe2000001160c */
[----:B------:R-:W-:Y:S01]  /*11f90*/  FMUL.FTZ R12, R2, R164 ;  /* 0x000000a4020c7220 */ /* 0x000fe20000410000 */
[----:B------:R-:W-:Y:S01]  /*11fa0*/  PRMT R149, R153, 0x5410, R149 ;  /* 0x0000541099957816 */ /* 0x000fe20000000095 */
[----:B------:R-:W5:Y:S01]  /*11fb0*/  LDSM.16.MT88.4 R164, [R209+0x1a800] ;  /* 0x01a80000d1a4783b */ /* 0x000f620000004200 */
[----:B------:R-:W-:Y:S01]  /*11fc0*/  LOP3.LUT R186, R150, 0xff, RZ, 0xc0, !PT ;  /* 0x000000ff96ba7812 */ /* 0x000fe200078ec0ff */
[--C-:B------:R-:W-:Y:S01]  /*11fd0*/  FFMA.FTZ R31, R31, c[0x0][0x23c], -R185.reuse ;  /* 0x00008f001f1f7a23 */ /* 0x100fe200000108b9 */
[----:B------:R-:W-:Y:S01]  /*11fe0*/  SHF.R.U32.HI R153, RZ, 0x18, R150 ;  /* 0x00000018ff997819 */ /* 0x000fe20000011696 */
[----:B------:R-:W-:Y:S01]  /*11ff0*/  FFMA.FTZ R185, R35, c[0x0][0x23c], -R185 ;  /* 0x00008f0023b97a23 */ /* 0x000fe200000108b9 */
[C---:B---3--:R-:W-:Y:S03]  /*12000*/  HMMA.16816.F32 R12, R168.reuse, R156, R12 ;  /* 0x0000009ca80c723c */ /* 0x048fe6000000180c */
[----:B------:R-:W-:Y:S01]  /*12010*/  PRMT R152, R186, 0x5410, R152 ;  /* 0x00005410ba987816 */ /* 0x000fe20000000098 */
[--C-:B------:R-:W-:Y:S01]  /*12020*/  HSET2.LE.AND R149, R149, R241.reuse, PT ;  /* 0x000000f195957233 */ /* 0x100fe20003803000 */
[----:B------:R-:W-:Y:S01]  /*12030*/  PRMT R153, R151, 0x5410, R153 ;  /* 0x0000541097997816 */ /* 0x000fe20000000099 */
[--C-:B------:R-:W-:Y:S01]  /*12040*/  HSET2.LE.AND R150, R187, R241.reuse, PT ;  /* 0x000000f1bb967233 */ /* 0x100fe20003803000 */
[----:B------:R-:W-:Y:S01]  /*12050*/  F2FP.PACK_AB R154, R199, R200 ;  /* 0x000000c8c79a723e */ /* 0x000fe200000000ff */
[----:B------:R-:W-:Y:S01]  /*12060*/  HMMA.16816.F32 R144, R168, R158, R144 ;  /* 0x0000009ea890723c */ /* 0x000fe20000001890 */
[----:B------:R-:W3:Y:S01]  /*12070*/  LDSM.16.MT88.4 R156, [R210+0x1a800] ;  /* 0x01a80000d29c783b */ /* 0x000ee20000004200 */
[----:B------:R-:W-:Y:S02]  /*12080*/  MUFU.EX2 R186, R22 ;  /* 0x0000001600ba7308 */ /* 0x000fe40000000800 */
[----:B------:R-:W-:Y:S01]  /*12090*/  F2FP.PACK_AB R155, R197, R198 ;  /* 0x000000c6c59b723e */ /* 0x000fe200000000ff */
[--C-:B------:R-:W-:Y:S01]  /*120a0*/  HSET2.LE.AND R152, R152, R241.reuse, PT ;  /* 0x000000f198987233 */ /* 0x100fe20003803000 */
[----:B------:R-:W-:Y:S01]  /*120b0*/  LOP3.LUT R154, R149, R154, RZ, 0xc0, !PT ;  /* 0x0000009a959a7212 */ /* 0x000fe200078ec0ff */
[--C-:B------:R-:W-:Y:S01]  /*120c0*/  HSET2.LE.AND R153, R153, R241.reuse, PT ;  /* 0x000000f199997233 */ /* 0x100fe20003803000 */
[----:B------:R-:W-:Y:S01]  /*120d0*/  LOP3.LUT R155, R150, R155, RZ, 0xc0, !PT ;  /* 0x0000009b969b7212 */ /* 0x000fe200078ec0ff */
[----:B------:R-:W-:Y:S03]  /*120e0*/  LDSM.16.MT88.4 R168, [R211+0x1a800] ;  /* 0x01a80000d3a8783b */ /* 0x000fe60000004200 */
[----:B------:R-:W-:Y:S01]  /*120f0*/  F2FP.PACK_AB R149, R195, R196 ;  /* 0x000000c4c395723e */ /* 0x000fe200000000ff */
[----:B------:R-:W-:Y:S01]  /*12100*/  MUFU.EX2 R187, R21 ;  /* 0x0000001500bb7308 */ /* 0x000fe20000000800 */
[----:B------:R-:W-:Y:S01]  /*12110*/  F2FP.PACK_AB R150, R193, R194 ;  /* 0x000000c2c196723e */ /* 0x000fe200000000ff */
[----:B------:R-:W-:Y:S01]  /*12120*/  IMAD.WIDE.U32 R24, R24, -0x326172a9, RZ ;  /* 0xcd9e8d5718187825 */ /* 0x000fe200078e00ff */
[----:B------:R-:W-:Y:S02]  /*12130*/  LOP3.LUT R152, R152, R149, RZ, 0xc0, !PT ;  /* 0x0000009598987212 */ /* 0x000fe400078ec0ff */
[----:B------:R-:W-:Y:S01]  /*12140*/  LOP3.LUT R153, R153, R150, RZ, 0xc0, !PT ;  /* 0x0000009699997212 */ /* 0x000fe200078ec0ff */
[----:B------:R-:W-:Y:S01]  /*12150*/  FFMA.FTZ R2, R2, R244, R204 ;  /* 0x000000f402027223 */ /* 0x000fe200000100cc */
[----:B------:R-:W-:Y:S01]  /*12160*/  LOP3.LUT R25, R25, UR15, R242, 0x96, !PT ;  /* 0x0000000f19197c12 */ /* 0x000fe2000f8e96f2 */
[----:B------:R-:W-:Y:S01]  /*12170*/  FFMA.FTZ R0, R0, R245, R202 ;  /* 0x000000f500007223 */ /* 0x000fe200000100ca */
[----:B------:R-:W-:Y:S01]  /*12180*/  LOP3.LUT R24, R189, UR13, R24, 0x96, !PT ;  /* 0x0000000dbd187c12 */ /* 0x000fe2000f8e9618 */
[----:B------:R-:W-:Y:S01]  /*12190*/  MUFU.EX2 R185, R185 ;  /* 0x000000b900b97308 */ /* 0x000fe20000000800 */
[----:B------:R-:W-:Y:S01]  /*121a0*/  FADD.FTZ R2, R203, R2 ;  /* 0x00000002cb027221 */ /* 0x000fe20000010000 */
[C---:B------:R-:W-:Y:S05]  /*121b0*/  HMMA.16816.F32 R4, R152.reuse, R160, R4 ;  /* 0x000000a09804723c */ /* 0x040fea0000001804 */
[----:B------:R-:W-:Y:S03]  /*121c0*/  IMAD.WIDE.U32 R150, R25, -0x2daee0ad, RZ ;  /* 0xd2511f5319967825 */ /* 0x000fe600078e00ff */
[C---:B------:R-:W-:Y:S01]  /*121d0*/  HMMA.16816.F32 R8, R152.reuse, R162, R8 ;  /* 0x000000a29808723c */ /* 0x040fe20000001808 */
[----:B------:R-:W3:Y:S01]  /*121e0*/  LDSM.16.MT88.4 R160, [R212+0x1a800] ;  /* 0x01a80000d4a0783b */ /* 0x000ee20000004200 */
[----:B------:R2:W-:Y:S02]  /*121f0*/  MUFU.EX2 R189, R27 ;  /* 0x0000001b00bd7308 */ /* 0x0005e40000000800 */
[----:B------:R-:W-:Y:S01]  /*12200*/  IMAD.WIDE.U32 R24, R24, -0x2daee0ad, RZ ;  /* 0xd2511f5318187825 */ /* 0x000fe200078e00ff */
[----:B----4-:R-:W-:Y:S03]  /*12210*/  LOP3.LUT R26, R151, UR12, R236, 0x96, !PT ;  /* 0x0000000c971a7c12 */ /* 0x010fe6000f8e96ec */
[C---:B-1----:R-:W-:Y:S04]  /*12220*/  HMMA.16816.F32 R36, R152.reuse, R172, R36 ;  /* 0x000000ac9824723c */ /* 0x042fe80000001824 */
[----:B------:R-:W-:Y:S01]  /*12230*/  LOP3.LUT R25, R25, UR10, R150, 0x96, !PT ;  /* 0x0000000a19197c12 */ /* 0x000fe2000f8e9696 */
[----:B------:R-:W-:Y:S03]  /*12240*/  IMAD.WIDE.U32 R150, R26, -0x326172a9, RZ ;  /* 0xcd9e8d571a967825 */ /* 0x000fe600078e00ff */
[C---:B------:R-:W-:Y:S01]  /*12250*/  HMMA.16816.F32 R40, R152.reuse, R174, R40 ;  /* 0x000000ae9828723c */ /* 0x040fe20000001828 */
[----:B------:R-:W1:Y:S03]  /*12260*/  LDSM.16.MT88.4 R172, [R209+0x1c800] ;  /* 0x01c80000d1ac783b */ /* 0x000e660000004200 */
[----:B------:R-:W-:Y:S01]  /*12270*/  LOP3.LUT R26, R151, UR11, R188, 0x96, !PT ;  /* 0x0000000b971a7c12 */ /* 0x000fe2000f8e96bc */
[----:B------:R-:W-:Y:S01]  /*12280*/  FADD.FTZ R0, R201, R0 ;  /* 0x00000000c9007221 */ /* 0x000fe20000010000 */
[----:B------:R-:W4:Y:S01]  /*12290*/  MUFU.EX2 R188, R20 ;  /* 0x0000001400bc7308 */ /* 0x000f220000000800 */
[----:B------:R-:W-:Y:S01]  /*122a0*/  FADD.FTZ R2, R240, R2 ;  /* 0x00000002f0027221 */ /* 0x000fe20000010000 */
[C---:B------:R-:W-:Y:S04]  /*122b0*/  HMMA.16816.F32 R44, R152.reuse, R176, R44 ;  /* 0x000000b0982c723c */ /* 0x040fe8000000182c */
[----:B--2---:R-:W-:Y:S04]  /*122c0*/  IMAD.WIDE.U32 R26, R26, -0x2daee0ad, RZ ;  /* 0xd2511f531a1a7825 */ /* 0x004fe800078e00ff */
        /* <DEDUP_REMOVED lines=9> */
[----:B------:R-:W1:Y:S03]  /*12360*/  LDSM.16.MT88.4 R180, [R212+0x1c800] ;  /* 0x01c80000d4b4783b */ /* 0x000e660000004200 */
[----:B------:R-:W-:Y:S02]  /*12370*/  FADD.FTZ R0, R194, R0 ;  /* 0x00000000c2007221 */ /* 0x000fe40000010000 */
[----:B------:R-:W-:Y:S02]  /*12380*/  FADD.FTZ R2, R195, R2 ;  /* 0x00000002c3027221 */ /* 0x000fe40000010000 */
[C---:B-----5:R-:W-:Y:S04]  /*12390*/  HMMA.16816.F32 R60, R152.reuse, R164, R60 ;  /* 0x000000a4983c723c */ /* 0x060fe8000000183c */
[----:B------:R-:W-:Y:S02]  /*123a0*/  FADD.FTZ R0, R193, R0 ;  /* 0x00000000c1007221 */ /* 0x000fe40000010000 */
[----:B------:R-:W-:Y:S02]  /*123b0*/  FADD.FTZ R2, R200, R2 ;  /* 0x00000002c8027221 */ /* 0x000fe40000010000 */
[C---:B------:R-:W-:Y:S01]  /*123c0*/  HMMA.16816.F32 R64, R152.reuse, R166, R64 ;  /* 0x000000a69840723c */ /* 0x040fe20000001840 */
[----:B------:R-:W5:Y:S03]  /*123d0*/  LDSM.16.MT88.4 R164, [R211+0x1c800] ;  /* 0x01c80000d3a4783b */ /* 0x000f660000004200 */
[----:B------:R-:W-:Y:S02]  /*123e0*/  FADD.FTZ R0, R198, R0 ;  /* 0x00000000c6007221 */ /* 0x000fe40000010000 */
[----:B------:R-:W-:Y:S02]  /*123f0*/  FADD.FTZ R2, R199, R2 ;  /* 0x00000002c7027221 */ /* 0x000fe40000010000 */
[C---:B---3--:R-:W-:Y:S04]  /*12400*/  HMMA.16816.F32 R68, R152.reuse, R156, R68 ;  /* 0x0000009c9844723c */ /* 0x048fe80000001844 */
[----:B------:R-:W-:Y:S02]  /*12410*/  FADD.FTZ R0, R197, R0 ;  /* 0x00000000c5007221 */ /* 0x000fe40000010000 */
[----:B----4-:R-:W-:Y:S02]  /*12420*/  FADD.FTZ R2, R188, R2 ;  /* 0x00000002bc027221 */ /* 0x010fe40000010000 */
[C---:B------:R-:W-:Y:S01]  /*12430*/  HMMA.16816.F32 R72, R152.reuse, R158, R72 ;  /* 0x0000009e9848723c */ /* 0x040fe20000001848 */
[----:B------:R-:W3:Y:S03]  /*12440*/  LDSM.16.MT88.4 R156, [R209+0x1e800] ;  /* 0x01e80000d19c783b */ /* 0x000ee60000004200 */
[----:B------:R-:W-:Y:S02]  /*12450*/  FADD.FTZ R0, R186, R0 ;  /* 0x00000000ba007221 */ /* 0x000fe40000010000 */
[----:B------:R-:W-:Y:S02]  /*12460*/  FADD.FTZ R2, R187, R2 ;  /* 0x00000002bb027221 */ /* 0x000fe40000010000 */
[C---:B------:R-:W-:Y:S04]  /*12470*/  HMMA.16816.F32 R76, R152.reuse, R160, R76 ;  /* 0x000000a0984c723c */ /* 0x040fe8000000184c */
[----:B------:R-:W-:Y:S04]  /*12480*/  FADD.FTZ R2, R192, R2 ;  /* 0x00000002c0027221 */ /* 0x000fe80000010000 */
[C---:B------:R-:W-:Y:S01]  /*12490*/  HMMA.16816.F32 R80, R152.reuse, R162, R80 ;  /* 0x000000a29850723c */ /* 0x040fe20000001850 */
[----:B------:R-:W4:Y:S03]  /*124a0*/  LDSM.16.MT88.4 R160, [R210+0x1e800] ;  /* 0x01e80000d2a0783b */ /* 0x000f260000004200 */
[----:B------:R-:W-:Y:S04]  /*124b0*/  FADD.FTZ R2, R191, R2 ;  /* 0x00000002bf027221 */ /* 0x000fe80000010000 */
[C---:B------:R-:W-:Y:S08]  /*124c0*/  HMMA.16816.F32 R84, R152.reuse, R168, R84 ;  /* 0x000000a89854723c */ /* 0x040ff00000001854 */
[C---:B------:R-:W-:Y:S08]  /*124d0*/  HMMA.16816.F32 R88, R152.reuse, R170, R88 ;  /* 0x000000aa9858723c */ /* 0x040ff00000001858 */
[C---:B-1----:R-:W-:Y:S08]  /*124e0*/  HMMA.16816.F32 R92, R152.reuse, R172, R92 ;  /* 0x000000ac985c723c */ /* 0x042ff0000000185c */
[C---:B------:R-:W-:Y:S07]  /*124f0*/  HMMA.16816.F32 R96, R152.reuse, R174, R96 ;  /* 0x000000ae9860723c */ /* 0x040fee0000001860 */
[----:B------:R-:W-:Y:S01]  /*12500*/  IMAD.WIDE.U32 R174, R25, -0x326172a9, RZ ;  /* 0xcd9e8d5719ae7825 */ /* 0x000fe200078e00ff */
[C---:B--2---:R-:W-:Y:S04]  /*12510*/  HMMA.16816.F32 R100, R152.reuse, R176, R100 ;  /* 0x000000b09864723c */ /* 0x044fe80000001864 */
[----:B------:R-:W-:Y:S03]  /*12520*/  LOP3.LUT R25, R175, UR9, R150, 0x96, !PT ;  /* 0x00000009af197c12 */ /* 0x000fe6000f8e9696 */
[----:B------:R-:W-:Y:S01]  /*12530*/  IMAD.WIDE.U32 R176, R24, -0x326172a9, RZ ;  /* 0xcd9e8d5718b07825 */ /* 0x000fe200078e00ff */
[C---:B------:R-:W-:Y:S01]  /*12540*/  HMMA.16816.F32 R104, R152.reuse, R178, R104 ;  /* 0x000000b29868723c */ /* 0x040fe20000001868 */
[----:B------:R-:W-:Y:S03]  /*12550*/  MUFU.EX2 R178, R32 ;  /* 0x0000002000b27308 */ /* 0x000fe60000000800 */
[----:B------:R-:W-:Y:S04]  /*12560*/  IMAD.WIDE.U32 R172, R25, -0x2daee0ad, RZ ;  /* 0xd2511f5319ac7825 */ /* 0x000fe800078e00ff */
[C---:B------:R-:W-:Y:S03]  /*12570*/  HMMA.16816.F32 R108, R152.reuse, R180, R108 ;  /* 0x000000b4986c723c */ /* 0x040fe6000000186c */
[----:B------:R-:W-:Y:S01]  /*12580*/  MUFU.EX2 R180, R30 ;  /* 0x0000001e00b47308 */ /* 0x000fe20000000800 */
[----:B------:R-:W-:Y:S02]  /*12590*/  LOP3.LUT R20, R173, UR6, R26, 0x96, !PT ;  /* 0x00000006ad147c12 */ /* 0x000fe4000f8e961a */
[----:B------:R-:W-:Y:S02]  /*125a0*/  LDSM.16.MT88.4 R24, [R209+0x19000] ;  /* 0x01900000d118783b */ /* 0x000fe40000004200 */
[C---:B------:R-:W-:Y:S04]  /*125b0*/  HMMA.16816.F32 R112, R152.reuse, R182, R112 ;  /* 0x000000b69870723c */ /* 0x040fe80000001870 */
[----:B------:R-:W-:Y:S01]  /*125c0*/  IMAD.WIDE.U32 R20, R20, -0x326172a9, RZ ;  /* 0xcd9e8d5714147825 */ /* 0x000fe200078e00ff */
[----:B------:R-:W1:Y:S03]  /*125d0*/  MUFU.EX2 R183, R23 ;  /* 0x0000001700b77308 */ /* 0x000e660000000800 */
[C---:B-----5:R-:W-:Y:S04]  /*125e0*/  HMMA.16816.F32 R116, R152.reuse, R164, R116 ;  /* 0x000000a49874723c */ /* 0x060fe80000001874 */
[C---:B------:R-:W-:Y:S02]  /*125f0*/  LOP3.LUT R169, R20.reuse, 0xff, RZ, 0xc0, !PT ;  /* 0x000000ff14a97812 */ /* 0x040fe400078ec0ff */
[----:B------:R-:W-:Y:S01]  /*12600*/  SHF.R.U32.HI R168, RZ, 0x18, R20 ;  /* 0x00000018ffa87819 */ /* 0x000fe20000011614 */
[----:B------:R-:W2:Y:S01]  /*12610*/  MUFU.EX2 R182, R28 ;  /* 0x0000001c00b67308 */ /* 0x000ea20000000800 */
[C---:B------:R-:W-:Y:S01]  /*12620*/  HMMA.16816.F32 R120, R152.reuse, R166, R120 ;  /* 0x000000a69878723c */ /* 0x040fe20000001878 */
[----:B------:R-:W5:Y:S03]  /*12630*/  LDSM.16.MT88.4 R164, [R212+0x1e800] ;  /* 0x01e80000d4a4783b */ /* 0x000f660000004200 */
[----:B------:R-:W-:Y:S02]  /*12640*/  LOP3.LUT R150, R20, 0xffff, RZ, 0xc0, !PT ;  /* 0x0000ffff14967812 */ /* 0x000fe400078ec0ff */
[----:B------:R-:W-:Y:S02]  /*12650*/  LOP3.LUT R21, R21, UR16, R176, 0x96, !PT ;  /* 0x0000001015157c12 */ /* 0x000fe4000f8e96b0 */
[C---:B---3--:R-:W-:Y:S01]  /*12660*/  HMMA.16816.F32 R124, R152.reuse, R156, R124 ;  /* 0x0000009c987c723c */ /* 0x048fe2000000187c */
[----:B------:R3:W-:Y:S03]  /*12670*/  MUFU.EX2 R176, R34 ;  /* 0x0000002200b07308 */ /* 0x0007e60000000800 */
[----:B------:R-:W-:Y:S01]  /*12680*/  SHF.R.U32.HI R150, RZ, 0x8, R150 ;  /* 0x00000008ff967819 */ /* 0x000fe20000011696 */
[----:B-1----:R-:W-:Y:S01]  /*12690*/  FADD.FTZ R0, R183, R0 ;  /* 0x00000000b7007221 */ /* 0x002fe20000010000 */
[--C-:B------:R-:W-:Y:S02]  /*126a0*/  SHF.R.U32.HI R23, RZ, 0x10, R21.reuse ;  /* 0x00000010ff177819 */ /* 0x100fe40000011615 */
[C---:B------:R-:W-:Y:S01]  /*126b0*/  HMMA.16816.F32 R128, R152.reuse, R158, R128 ;  /* 0x0000009e9880723c */ /* 0x040fe20000001880 */
[----:B------:R-:W1:Y:S02]  /*126c0*/  LDSM.16.MT88.4 R156, [R211+0x1e800] ;  /* 0x01e80000d39c783b */ /* 0x000e640000004200 */
[----:B------:R-:W3:Y:S01]  /*126d0*/  MUFU.EX2 R179, R31 ;  /* 0x0000001f00b37308 */ /* 0x000ee20000000800 */
[----:B------:R-:W-:Y:S01]  /*126e0*/  PRMT R150, R169, 0x5410, R150 ;  /* 0x00005410a9967816 */ /* 0x000fe20000000096 */
[----:B------:R-:W-:Y:S01]  /*126f0*/  FADD.FTZ R0, R190, R0 ;  /* 0x00000000be007221 */ /* 0x000fe20000010000 */
[----:B------:R-:W-:Y:S01]  /*12700*/  LOP3.LUT R151, R21, 0xff, RZ, 0xc0, !PT ;  /* 0x000000ff15977812 */ /* 0x000fe200078ec0ff */
[----:B--2---:R-:W-:Y:S01]  /*12710*/  FADD.FTZ R2, R182, R2 ;  /* 0x00000002b6027221 */ /* 0x004fe20000010000 */
[C---:B----4-:R-:W-:Y:S04]  /*12720*/  HMMA.16816.F32 R132, R152.reuse, R160, R132 ;  /* 0x000000a09884723c */ /* 0x050fe80000001884 */
[----:B------:R-:W-:Y:S01]  /*12730*/  LOP3.LUT R28, R177, UR7, R174, 0x96, !PT ;  /* 0x00000007b11c7c12 */ /* 0x000fe2000f8e96ae */
[----:B------:R2:W4:Y:S01]  /*12740*/  MUFU.EX2 R181, R29 ;  /* 0x0000001d00b57308 */ /* 0x0005220000000800 */
[----:B------:R-:W-:Y:S01]  /*12750*/  SHF.R.U32.HI R22, RZ, 0x18, R21 ;  /* 0x00000018ff167819 */ /* 0x000fe20000011615 */
[----:B------:R-:W-:Y:S01]  /*12760*/  FADD.FTZ R0, R189, R0 ;  /* 0x00000000bd007221 */ /* 0x000fe20000010000 */
[C---:B------:R-:W-:Y:S01]  /*12770*/  HMMA.16816.F32 R136, R152.reuse, R162, R136 ;  /* 0x000000a29888723c */ /* 0x040fe20000001888 */
[----:B------:R-:W4:Y:S03]  /*12780*/  LDSM.16.MT88.4 R160, [R210+0x19000] ;  /* 0x01900000d2a0783b */ /* 0x000f260000004200 */
[----:B------:R-:W-:Y:S01]  /*12790*/  SHF.R.U32.HI R149, RZ, 0x10, R20 ;  /* 0x00000010ff957819 */ /* 0x000fe20000011614 */
[----:B------:R-:W-:Y:S01]  /*127a0*/  FADD.FTZ R0, R180, R0 ;  /* 0x00000000b4007221 */ /* 0x000fe20000010000 */
[----:B------:R-:W-:Y:S02]  /*127b0*/  LOP3.LUT R20, R21, 0xffff, RZ, 0xc0, !PT ;  /* 0x0000ffff15147812 */ /* 0x000fe400078ec0ff */
[----:B------:R-:W-:Y:S01]  /*127c0*/  LOP3.LUT R149, R149, 0xff, RZ, 0xc0, !PT ;  /* 0x000000ff95957812 */ /* 0x000fe200078ec0ff */
[C---:B-----5:R-:W-:Y:S01]  /*127d0*/  HMMA.16816.F32 R16, R152.reuse, R164, R16 ;  /* 0x000000a49810723c */ /* 0x060fe20000001810 */
[----:B---3--:R-:W-:Y:S02]  /*127e0*/  LDSM.16.MT88.4 R32, [R209+0x19800] ;  /* 0x01980000d120783b */ /* 0x008fe40000004200 */
[----:B------:R-:W-:Y:S01]  /*127f0*/  SHF.R.U32.HI R21, RZ, 0x8, R20 ;  /* 0x00000008ff157819 */ /* 0x000fe20000011614 */
[----:B------:R-:W-:Y:S01]  /*12800*/  FADD.FTZ R0, R179, R0 ;  /* 0x00000000b3007221 */ /* 0x000fe20000010000 */
[----:B------:R-:W-:Y:S02]  /*12810*/  LOP3.LUT R20, R23, 0xff, RZ, 0xc0, !PT ;  /* 0x000000ff17147812 */ /* 0x000fe400078ec0ff */
[----:B------:R-:W-:Y:S01]  /*12820*/  PRMT R23, R149, 0x5410, R168 ;  /* 0x0000541095177816 */ /* 0x000fe200000000a8 */
[C---:B------:R-:W-:Y:S01]  /*12830*/  HMMA.16816.F32 R140, R152.reuse, R166, R140 ;  /* 0x000000a6988c723c */ /* 0x040fe2000000188c */
[----:B------:R-:W3:Y:S03]  /*12840*/  LDSM.16.MT88.4 R164, [R212+0x19000] ;  /* 0x01900000d4a4783b */ /* 0x000ee60000004200 */
[----:B------:R-:W-:Y:S01]  /*12850*/  PRMT R21, R151, 0x5410, R21 ;  /* 0x0000541097157816 */ /* 0x000fe20000000015 */
[----:B--2---:R-:W-:Y:S01]  /*12860*/  IMAD.WIDE.U32 R28, R28, -0x2daee0ad, RZ ;  /* 0xd2511f531c1c7825 */ /* 0x004fe200078e00ff */
[----:B------:R-:W-:Y:S01]  /*12870*/  PRMT R20, R20, 0x5410, R22 ;  /* 0x0000541014147816 */ /* 0x000fe20000000016 */
[--C-:B------:R-:W-:Y:S01]  /*12880*/  HSET2.LE.AND R22, R150, R241.reuse, PT ;  /* 0x000000f196167233 */ /* 0x100fe20003803000 */
[C---:B-1----:R-:W-:Y:S04]  /*12890*/  HMMA.16816.F32 R12, R152.reuse, R156, R12 ;  /* 0x0000009c980c723c */ /* 0x042fe8000000180c */
[--C-:B------:R-:W-:Y:S01]  /*128a0*/  HSET2.LE.AND R23, R23, R241.reuse, PT ;  /* 0x000000f117177233 */ /* 0x100fe20003803000 */
[----:B------:R-:W-:Y:S01]  /*128b0*/  F2FP.PACK_AB R168, R183, R186 ;  /* 0x000000bab7a8723e */ /* 0x000fe200000000ff */
[--C-:B------:R-:W-:Y:S01]  /*128c0*/  HSET2.LE.AND R149, R21, R241.reuse, PT ;  /* 0x000000f115957233 */ /* 0x100fe20003803000 */
[----:B------:R-:W-:Y:S01]  /*128d0*/  F2FP.PACK_AB R21, R189, R190 ;  /* 0x000000bebd15723e */ /* 0x000fe200000000ff */
[----:B------:R-:W-:Y:S01]  /*128e0*/  HMMA.16816.F32 R144, R152, R158, R144 ;  /* 0x0000009e9890723c */ /* 0x000fe20000001890 */
[----:B------:R-:W1:Y:S03]  /*128f0*/  LDSM.16.MT88.4 R152, [R211+0x19000] ;  /* 0x01900000d398783b */ /* 0x000e660000004200 */
[--C-:B------:R-:W-:Y:S01]  /*12900*/  HSET2.LE.AND R151, R20, R241.reuse, PT ;  /* 0x000000f114977233 */ /* 0x100fe20003803000 */
[----:B------:R-:W-:Y:S01]  /*12910*/  F2FP.PACK_AB R20, R191, R192 ;  /* 0x000000c0bf14723e */ /* 0x000fe200000000ff */
[----:B----4-:R-:W-:Y:S01]  /*12920*/  FADD.FTZ R2, R181, R2 ;  /* 0x00000002b5027221 */ /* 0x010fe20000010000 */
[----:B------:R-:W-:Y:S01]  /*12930*/  F2FP.PACK_AB R150, R187, R188 ;  /* 0x000000bcbb96723e */ /* 0x000fe200000000ff */
[----:B------:R-:W-:Y:S01]  /*12940*/  FADD.FTZ R0, R176, R0 ;  /* 0x00000000b0007221 */ /* 0x000fe20000010000 */
[----:B------:R-:W-:Y:S01]  /*12950*/  LOP3.LUT R22, R22, R20, RZ, 0xc0, !PT ;  /* 0x0000001416167212 */ /* 0x000fe200078ec0ff */
[----:B------:R-:W2:Y:S02]  /*12960*/  LDSM.16.MT88.4 R156, [R209+0x1b000] ;  /* 0x01b00000d19c783b */ /* 0x000ea40000004200 */
[----:B------:R-:W-:Y:S01]  /*12970*/  LOP3.LUT R23, R23, R21, RZ, 0xc0, !PT ;  /* 0x0000001517177212 */ /* 0x000fe200078ec0ff */
[----:B------:R-:W-:Y:S01]  /*12980*/  FADD.FTZ R2, R178, R2 ;  /* 0x00000002b2027221 */ /* 0x000fe20000010000 */
[----:B------:R-:W-:Y:S01]  /*12990*/  LOP3.LUT R20, R149, R150, RZ, 0xc0, !PT ;  /* 0x0000009695147212 */ /* 0x000fe200078ec0ff */
[----:B------:R-:W-:Y:S01]  /*129a0*/  FADD.FTZ R245, R185, R0 ;  /* 0x00000000b9f57221 */ /* 0x000fe20000010000 */
[----:B------:R-:W-:Y:S01]  /*129b0*/  LOP3.LUT R21, R151, R168, RZ, 0xc0, !PT ;  /* 0x000000a897157212 */ /* 0x000fe200078ec0ff */
[----:B------:R-:W-:Y:S01]  /*129c0*/  FADD.FTZ R244, R184, R2 ;  /* 0x00000002b8f47221 */ /* 0x000fe20000010000 */
[----:B------:R-:W4:Y:S01]  /*129d0*/  LDSM.16.MT88.4 R168, [R210+0x1b000] ;  /* 0x01b00000d2a8783b */ /* 0x000f220000004200 */
[----:B------:R-:W-:Y:S02]  /*129e0*/  LOP3.LUT R30, R29, UR17, R172, 0x96, !PT ;  /* 0x000000111d1e7c12 */ /* 0x000fe4000f8e96ac */
[----:B------:R-:W-:Y:S02]  /*129f0*/  LOP3.LUT R149, R28, 0xffff, RZ, 0xc0, !PT ;  /* 0x0000ffff1c957812 */ /* 0x000fe400078ec0ff */
[C---:B------:R-:W-:Y:S03]  /*12a00*/  HMMA.16816.F32 R4, R20.reuse, R24, R4 ;  /* 0x000000181404723c */ /* 0x040fe60000001804 */
[----:B------:R-:W-:Y:S02]  /*12a10*/  LDSM.16.MT88.4 R172, [R209+0x1b800] ;  /* 0x01b80000d1ac783b */ /* 0x000fe40000004200 */
[----:B------:R-:W-:Y:S02]  /*12a20*/  SHF.R.U32.HI R149, RZ, 0x8, R149 ;  /* 0x00000008ff957819 */ /* 0x000fe40000011695 */
[C---:B------:R-:W-:Y:S01]  /*12a30*/  LOP3.LUT R31, R30.reuse, 0xffff, RZ, 0xc0, !PT ;  /* 0x0000ffff1e1f7812 */ /* 0x040fe200078ec0ff */
[C---:B------:R-:W-:Y:S03]  /*12a40*/  HMMA.16816.F32 R8, R20.reuse, R26, R8 ;  /* 0x0000001a1408723c */ /* 0x040fe60000001808 */
[----:B------:R-:W5:Y:S01]  /*12a50*/  LDSM.16.MT88.4 R24, [R212+0x1b000] ;  /* 0x01b00000d418783b */ /* 0x000f620000004200 */
[----:B------:R-:W-:Y:S02]  /*12a60*/  LOP3.LUT R29, R30, 0xff, RZ, 0xc0, !PT ;  /* 0x000000ff1e1d7812 */ /* 0x000fe400078ec0ff */
[----:B------:R-:W-:Y:S02]  /*12a70*/  SHF.R.U32.HI R31, RZ, 0x8, R31 ;  /* 0x00000008ff1f7819 */ /* 0x000fe4000001161f */
[C---:B------:R-:W-:Y:S04]  /*12a80*/  HMMA.16816.F32 R36, R20.reuse, R160, R36 ;  /* 0x000000a01424723c */ /* 0x040fe80000001824 */
[----:B------:R-:W-:Y:S02]  /*12a90*/  PRMT R29, R29, 0x5410, R31 ;  /* 0x000054101d1d7816 */ /* 0x000fe4000000001f */
[----:B------:R-:W-:Y:S02]  /*12aa0*/  SHF.R.U32.HI R31, RZ, 0x18, R30 ;  /* 0x00000018ff1f7819 */ /* 0x000fe4000001161e */
[C---:B------:R-:W-:Y:S01]  /*12ab0*/  HMMA.16816.F32 R40, R20.reuse, R162, R40 ;  /* 0x000000a21428723c */ /* 0x040fe20000001828 */
[----:B------:R-:W4:Y:S03]  /*12ac0*/  LDSM.16.MT88.4 R160, [R211+0x1b000] ;  /* 0x01b00000d3a0783b */ /* 0x000f260000004200 */
[--C-:B------:R-:W-:Y:S02]  /*12ad0*/  SHF.R.U32.HI R150, RZ, 0x10, R28.reuse ;  /* 0x00000010ff967819 */ /* 0x100fe4000001161c */
[----:B------:R-:W-:Y:S02]  /*12ae0*/  SHF.R.U32.HI R151, RZ, 0x18, R28 ;  /* 0x00000018ff977819 */ /* 0x000fe4000001161c */
[C---:B---3--:R-:W-:Y:S04]  /*12af0*/  HMMA.16816.F32 R44, R20.reuse, R164, R44 ;  /* 0x000000a4142c723c */ /* 0x048fe8000000182c */
[----:B------:R-:W-:Y:S04]  /*12b00*/  LOP3.LUT R150, R150, 0xff, RZ, 0xc0, !PT ;  /* 0x000000ff96967812 */ /* 0x000fe800078ec0ff */
[C---:B------:R-:W-:Y:S01]  /*12b10*/  HMMA.16816.F32 R48, R20.reuse, R166, R48 ;  /* 0x000000a61430723c */ /* 0x040fe20000001830 */
[----:B------:R-:W-:Y:S03]  /*12b20*/  LDSM.16.MT88.4 R164, [R210+0x1d000] ;  /* 0x01d00000d2a4783b */ /* 0x000fe60000004200 */
[----:B------:R-:W-:Y:S04]  /*12b30*/  PRMT R150, R150, 0x5410, R151 ;  /* 0x0000541096967816 */ /* 0x000fe80000000097 */
        /* <DEDUP_REMOVED lines=8> */
[----:B------:R-:W3:Y:S07]  /*12bc0*/  LDSM.16.MT88.4 R168, [R211+0x1d000] ;  /* 0x01d00000d3a8783b */ /* 0x000eee0000004200 */
[C---:B-----5:R-:W-:Y:S08]  /*12bd0*/  HMMA.16816.F32 R76, R20.reuse, R24, R76 ;  /* 0x00000018144c723c */ /* 0x060ff0000000184c */
[C---:B------:R-:W-:Y:S01]  /*12be0*/  HMMA.16816.F32 R80, R20.reuse, R26, R80 ;  /* 0x0000001a1450723c */ /* 0x040fe20000001850 */
[----:B------:R-:W4:Y:S07]  /*12bf0*/  LDSM.16.MT88.4 R24, [R209+0x1f000] ;  /* 0x01f00000d118783b */ /* 0x000f2e0000004200 */
        /* <DEDUP_REMOVED lines=14> */
[----:B------:R-:W-:Y:S07]  /*12ce0*/  LDSM.16.MT88.4 R168, [R211+0x19800] ;  /* 0x01980000d3a8783b */ /* 0x000fee0000004200 */
[C---:B----4-:R-:W-:Y:S08]  /*12cf0*/  HMMA.16816.F32 R124, R20.reuse, R24, R124 ;  /* 0x00000018147c723c */ /* 0x050ff0000000187c */
[C---:B------:R-:W-:Y:S01]  /*12d00*/  HMMA.16816.F32 R128, R20.reuse, R26, R128 ;  /* 0x0000001a1480723c */ /* 0x040fe20000001880 */
[----:B------:R-:W3:Y:S07]  /*12d10*/  LDSM.16.MT88.4 R24, [R211+0x1f000] ;  /* 0x01f00000d318783b */ /* 0x000eee0000004200 */
[C---:B-1----:R-:W-:Y:S07]  /*12d20*/  HMMA.16816.F32 R132, R20.reuse, R152, R132 ;  /* 0x000000981484723c */ /* 0x042fee0000001884 */
[----:B------:R-:W-:Y:S01]  /*12d30*/  LOP3.LUT R152, R28, 0xff, RZ, 0xc0, !PT ;  /* 0x000000ff1c987812 */ /* 0x000fe200078ec0ff */
[C---:B------:R-:W-:Y:S04]  /*12d40*/  HMMA.16816.F32 R136, R20.reuse, R154, R136 ;  /* 0x0000009a1488723c */ /* 0x040fe80000001888 */
[----:B------:R-:W-:Y:S02]  /*12d50*/  PRMT R149, R152, 0x5410, R149 ;  /* 0x0000541098957816 */ /* 0x000fe40000000095 */
[----:B------:R-:W-:Y:S02]  /*12d60*/  SHF.R.U32.HI R28, RZ, 0x10, R30 ;  /* 0x00000010ff1c7819 */ /* 0x000fe4000001161e */
[C---:B--2---:R-:W-:Y:S04]  /*12d70*/  HMMA.16816.F32 R16, R20.reuse, R156, R16 ;  /* 0x0000009c1410723c */ /* 0x044fe80000001810 */
        /* <DEDUP_REMOVED lines=8> */
[C---:B---3--:R-:W-:Y:S03]  /*12e00*/  HMMA.16816.F32 R12, R20.reuse, R24, R12 ;  /* 0x00000018140c723c */ /* 0x048fe6000000180c */
        /* <DEDUP_REMOVED lines=54> */
.L_x_754:
        /* <DEDUP_REMOVED lines=9> */
[----:B------:R-:W4:Y:S01]  /*13200*/  S2UR UR10, SR_CTAID.Z ;  /* 0x00000000000a79c3 */ /* 0x000f220000002700 */
[----:B------:R-:W-:Y:S01]  /*13210*/  ULDC UR8, c[0x0][0x214] ;  /* 0x0000850000087ab9 */ /* 0x000fe20000000800 */
[----:B------:R-:W4:Y:S01]  /*13220*/  S2R R173, SR_TID.X ;  /* 0x0000000000ad7919 */ /* 0x000f220000002100 */
        /* <DEDUP_REMOVED lines=10> */
[----:B------:R-:W-:Y:S02]  /*132d0*/  SHF.R.S32.HI R174, RZ, 0x1f, R173 ;  /* 0x0000001fffae7819 */ /* 0x000fe400000114ad */
        /* <DEDUP_REMOVED lines=144> */
[C---:B-----5:R-:W-:Y:S01]  /*13be0*/  FMUL.FTZ R16, R0.reuse, R47 ;  /* 0x0000002f00107220 */ /* 0x060fe20000410000 */
        /* <DEDUP_REMOVED lines=124> */
[----:B--2---:R-:W-:Y:S01]  /*143b0*/  IADD3 R9, R10, R2, RZ ;  /* 0x000000020a097210 */ /* 0x004fe20007ffe0ff */
        /* <DEDUP_REMOVED lines=55> */
[----:B--2---:R-:W-:Y:S02]  /*14730*/  SHF.R.S32.HI R2, RZ, 0x1f, R14 ;  /* 0x0000001fff027819 */ /* 0x004fe4000001140e */
[----:B------:R-:W-:Y:S01]  /*14740*/  LOP3.LUT P0, RZ, R0, 0x3, RZ, 0xc0, !PT ;  /* 0x0000000300ff7812 */ /* 0x000fe2000780c0ff */
[----:B------:R-:W-:Y:S01]  /*14750*/  STS [R9+0xc000], R22 ;  /* 0x00c0001609007388 */ /* 0x000fe20000000800 */
[----:B------:R-:W-:-:S03]  /*14760*/  LEA.HI R2, R2, R14, RZ, 0x3 ;  /* 0x0000000e02027211 */ /* 0x000fc600078f18ff */
[----:B------:R-:W-:Y:S01]  /*14770*/  STS [R9+0xc400], R21 ;  /* 0x00c4001509007388 */ /* 0x000fe20000000800 */
[----:B---3--:R-:W2:Y:S01]  /*14780*/  @P3 MUFU.LG2 R5, R150 ;  /* 0x0000009600053308 */ /* 0x008ea20000000c00 */
[----:B------:R-:W-:Y:S02]  /*14790*/  LOP3.LUT R2, R2, 0xffffff8, RZ, 0xc0, !PT ;  /* 0x0ffffff802027812 */ /* 0x000fe400078ec0ff */
[----:B------:R-:W-:Y:S02]  /*147a0*/  STS [R7+0xc000], R20 ;  /* 0x00c0001407007388 */ /* 0x000fe40000000800 */
[----:B------:R-:W-:Y:S02]  /*147b0*/  IADD3 R0, R14, -R2, RZ ;  /* 0x800000020e007210 */ /* 0x000fe40007ffe0ff */
[----:B------:R3:W-:Y:S01]  /*147c0*/  STS [R7+0xc400], R19 ;  /* 0x00c4001307007388 */ /* 0x0007e20000000800 */
[----:B----4-:R-:W4:Y:S01]  /*147d0*/  @P4 MUFU.LG2 R4, R149 ;  /* 0x0000009500044308 */ /* 0x010f220000000c00 */
[----:B------:R-:W-:-:S02]  /*147e0*/  LEA R0, R0, R175, 0x4 ;  /* 0x000000af00007211 */ /* 0x000fc400078e20ff */
[----:B------:R3:W-:Y:S04]  /*147f0*/  STS [R6+0xc000], R18 ;  /* 0x00c0001206007388 */ /* 0x0007e80000000800 */
[----:B------:R3:W-:Y:S01]  /*14800*/  STS [R6+0xc400], R17 ;  /* 0x00c4001106007388 */ /* 0x0007e20000000800 */
[----:B--2---:R-:W-:Y:S01]  /*14810*/  @P3 FMUL.FTZ R2, R5, 0.69314718246459960938 ;  /* 0x3f31721805023820 */ /* 0x004fe20000410000 */
[----:B-1----:R-:W-:Y:S02]  /*14820*/  MOV R8, 0x7f800000 ;  /* 0x7f80000000087802 */ /* 0x002fe40000000f00 */
[----:B------:R-:W-:Y:S01]  /*14830*/  BAR.SYNC.DEFER_BLOCKING 0x0 ;  /* 0x0000000000007b1d */ /* 0x000fe20000010000 */
[----:B------:R-:W-:Y:S02]  /*14840*/  @P3 FFMA.FTZ R8, R3, c[0x0][0x238], R2 ;  /* 0x00008e0003083a23 */ /* 0x000fe40000010002 */
[----:B----4-:R-:W-:Y:S01]  /*14850*/  @P4 FMUL.FTZ R4, R4, 0.69314718246459960938 ;  /* 0x3f31721804044820 */ /* 0x010fe20000410000 */
[----:B---3--:R-:W-:-:S03]  /*14860*/  MOV R7, 0x7f800000 ;  /* 0x7f80000000077802 */ /* 0x008fc60000000f00 */
[----:B------:R-:W-:Y:S01]  /*14870*/  @P4 FFMA.FTZ R7, R148, c[0x0][0x238], R4 ;  /* 0x00008e0094074a23 */ /* 0x000fe20000010004 */
        /* <DEDUP_REMOVED lines=33> */
.L_x_759:
[----:B--234-:R-:W-:Y:S05]  /*14a90*/  BSYNC B0 ;  /* 0x0000000000007941 */ /* 0x01cfea0003800000 */
.L_x_758:
[----:B------:R-:W2:Y:S04]  /*14aa0*/  LDL.LU.64 R4, [R1+0x30] ;  /* 0x0000300001047983 */ /* 0x000ea80000300a00 */
        /* <DEDUP_REMOVED lines=28> */
.L_x_761:
[----:B-1----:R-:W-:Y:S05]  /*14c70*/  BSYNC B0 ;  /* 0x0000000000007941 */ /* 0x002fea0003800000 */
.L_x_760:
        /* <DEDUP_REMOVED lines=18> */
.L_x_763:
[----:B------:R-:W-:Y:S05]  /*14da0*/  BSYNC B0 ;  /* 0x0000000000007941 */ /* 0x000fea0003800000 */
.L_x_762:
[----:B------:R-:W2:Y:S01]  /*14db0*/  LDL.LU R0, [R1+0x48] ;  /* 0x0000480001007983 */ /* 0x000ea20000300800 */
[----:B------:R-:W-:Y:S01]  /*14dc0*/  BSSY B0, `(.L_x_764) ;  /* 0x0000011000007945 */ /* 0x000fe20003800000 */
[----:B--2---:R-:W-:-:S13]  /*14dd0*/  ISETP.GE.AND P0, PT, R0, UR18, PT ;  /* 0x0000001200007c0c */ /* 0x004fda000bf06270 */
        /* <DEDUP_REMOVED lines=15> */
.L_x_765:
[----:B------:R-:W-:Y:S05]  /*14ed0*/  BSYNC B0 ;  /* 0x0000000000007941 */ /* 0x000fea0003800000 */
.L_x_764:
        /* <DEDUP_REMOVED lines=18> */
.L_x_746:
[----:B------:R-:W-:Y:S01]  /*15000*/  UISETP.NE.AND UP4, UPT, UR21, -0x1, UPT ;  /* 0xffffffff1500788c */ /* 0x000fe2000bf85270 */
[----:B------:R-:W-:Y:S01]  /*15010*/  LEA.HI R6, R24, R112, RZ, 0x3 ;  /* 0x0000007018067211 */ /* 0x000fe200078f18ff */
[----:B------:R-:W-:Y:S01]  /*15020*/  ULDC.U8 UR15, c[0x0][0x329] ;  /* 0x0000ca40000f7ab9 */ /* 0x000fe20000000000 */
[----:B------:R-:W1:Y:S01]  /*15030*/  S2R R12, SR_CTAID.Z ;  /* 0x00000000000c7919 */ /* 0x000e620000002700 */
[----:B------:R-:W-:Y:S01]  /*15040*/  UISETP.NE.AND UP3, UPT, UR15, URZ, UPT ;  /* 0x0000003f0f00728c */ /* 0x000fe2000bf65270 */
[----:B------:R-:W-:Y:S01]  /*15050*/  LOP3.LUT R0, R6, 0x1ffffff8, RZ, 0xc0, !PT ;  /* 0x1ffffff806007812 */ /* 0x000fe200078ec0ff */
[----:B------:R-:W-:Y:S01]  /*15060*/  ULDC.64 UR4, c[0x0][0x1e0] ;  /* 0x0000780000047ab9 */ /* 0x000fe20000000a00 */
[----:B------:R-:W2:Y:S01]  /*15070*/  S2R R4, SR_CTAID.X ;  /* 0x0000000000047919 */ /* 0x000ea20000002500 */
[----:B------:R-:W-:Y:S01]  /*15080*/  ULDC.64 UR6, c[0x0][0x1e8] ;  /* 0x00007a0000067ab9 */ /* 0x000fe20000000a00 */
[----:B------:R-:W-:Y:S01]  /*15090*/  SHF.R.S32.HI R6, RZ, 0x3, R6 ;  /* 0x00000003ff067819 */ /* 0x000fe20000011406 */
[----:B------:R-:W-:Y:S01]  /*150a0*/  USHF.R.S32.HI UR14, URZ, 0x1f, UR10 ;  /* 0x0000001f3f0e7899 */ /* 0x000fe2000801140a */
[----:B------:R-:W-:Y:S01]  /*150b0*/  IMAD.IADD R0, R112, 0x1, -R0 ;  /* 0x0000000170007824 */ /* 0x000fe200078e0a00 */
[----:B------:R-:W-:Y:S01]  /*150c0*/  @!UP4 USHF.R.S32.HI UR17, URZ, 0x1f, UR11 ;  /* 0x0000001f3f11c899 */ /* 0x000fe2000801140b */
[----:B------:R-:W-:Y:S01]  /*150d0*/  SHF.R.S32.HI R7, RZ, 0x1f, R6 ;  /* 0x0000001fff077819 */ /* 0x000fe20000011406 */
[----:B------:R-:W-:Y:S01]  /*150e0*/  @UP4 UIMAD.WIDE.U32 UR12, UR21, UR6, URZ ;  /* 0x00000006150c42a5 */ /* 0x000fe2000f8e003f */
[----:B------:R-:W-:Y:S01]  /*150f0*/  IMAD.SHL.U32 R0, R0, 0x8, RZ ;  /* 0x0000000800007824 */ /* 0x000fe200078e00ff */
[----:B------:R-:W-:Y:S01]  /*15100*/  @!UP4 UIMAD UR17, UR17, UR4, URZ ;  /* 0x000000041111c2a4 */ /* 0x000fe2000f8e023f */
[----:B------:R-:W-:Y:S01]  /*15110*/  BSSY B0, `(.L_x_766) ;  /* 0x0000039000007945 */ /* 0x000fe20003800000 */
[----:B------:R-:W-:-:S02]  /*15120*/  ULDC.U8 UR16, c[0x0][0x328] ;  /* 0x0000ca0000107ab9 */ /* 0x000fc40000000000 */
[----:B------:R-:W-:Y:S02]  /*15130*/  @!UP4 UIMAD.WIDE.U32 UR18, UR11, UR4, URZ ;  /* 0x000000040b12c2a5 */ /* 0x000fe4000f8e003f */
[----:B------:R-:W-:Y:S02]  /*15140*/  @!UP4 UIMAD UR17, UR11, UR5, UR17 ;  /* 0x000000050b11c2a4 */ /* 0x000fe4000f8e0211 */
[----:B------:R-:W-:Y:S02]  /*15150*/  UISETP.NE.AND UP2, UPT, UR16, URZ, UPT ;  /* 0x0000003f1000728c */ /* 0x000fe4000bf45270 */
[----:B------:R-:W-:Y:S02]  /*15160*/  ULDC.64 UR4, c[0x0][0x1f0] ;  /* 0x00007c0000047ab9 */ /* 0x000fe40000000a00 */
[----:B------:R-:W-:Y:S02]  /*15170*/  UIMAD UR4, UR14, UR4, URZ ;  /* 0x000000040e0472a4 */ /* 0x000fe4000f8e023f */
[----:B------:R-:W-:Y:S01]  /*15180*/  @UP4 UIMAD UR7, UR21, UR7, UR13 ;  /* 0x00000007150742a4 */ /* 0x000fe2000f8e020d */
[----:B--2---:R-:W-:Y:S01]  /*15190*/  IMAD.WIDE R4, R4, 0x80, R6 ;  /* 0x0000008004047825 */ /* 0x004fe200078e0206 */
[----:B------:R-:W-:-:S02]  /*151a0*/  @UP4 UMOV UR14, UR12 ;  /* 0x0000000c000e4c82 */ /* 0x000fc40008000000 */
[----:B------:R-:W-:Y:S02]  /*151b0*/  UISETP.EQ.AND UP2, UPT, UR15, URZ, UP2 ;  /* 0x0000003f0f00728c */ /* 0x000fe40009742270 */
[----:B------:R-:W-:Y:S02]  /*151c0*/  @!UP3 UISETP.NE.AND UP1, UPT, UR16, URZ, UPT ;  /* 0x0000003f1000b28c */ /* 0x000fe4000bf25270 */
[----:B------:R-:W-:Y:S02]  /*151d0*/  ULDC UR13, c[0x0][0x214] ;  /* 0x00008500000d7ab9 */ /* 0x000fe40000000800 */
[----:B------:R-:W-:Y:S02]  /*151e0*/  @UP3 ULDC UR12, c[0x0][0x210] ;  /* 0x00008400000c3ab9 */ /* 0x000fe40000000800 */
[----:B------:R-:W-:Y:S02]  /*151f0*/  ULDC UR9, c[0x0][0x234] ;  /* 0x00008d0000097ab9 */ /* 0x000fe40000000800 */
[----:B------:R-:W-:-:S02]  /*15200*/  @UP3 UIMAD UR12, UR12, UR13, URZ ;  /* 0x0000000d0c0c32a4 */ /* 0x000fc4000f8e023f */
[----:B------:R-:W-:Y:S02]  /*15210*/  UISETP.NE.OR UP0, UPT, UR21, -0x1, !UP2 ;  /* 0xffffffff1500788c */ /* 0x000fe4000d705670 */
[----:B------:R-:W-:Y:S02]  /*15220*/  @!UP3 USEL UR12, UR13, UR9, !UP1 ;  /* 0x000000090d0cb287 */ /* 0x000fe4000c800000 */
[----:B------:R-:W-:Y:S02]  /*15230*/  ULDC UR6, c[0x0][0x1c0] ;  /* 0x0000700000067ab9 */ /* 0x000fe40000000800 */
[----:B------:R-:W-:Y:S02]  /*15240*/  @UP3 UMOV UR15, 0x1 ;  /* 0x00000001000f3882 */ /* 0x000fe40000000000 */
[----:B------:R-:W-:Y:S02]  /*15250*/  @!UP3 UIMAD UR15, UR12, UR6, URZ ;  /* 0x000000060c0fb2a4 */ /* 0x000fe4000f8e023f */
[----:B------:R-:W-:-:S02]  /*15260*/  @!UP4 UMOV UR14, UR18 ;  /* 0x00000012000ecc82 */ /* 0x000fc40008000000 */
        /* <DEDUP_REMOVED lines=35> */
.L_x_767:
[----:B------:R-:W-:Y:S05]  /*154a0*/  BSYNC B0 ;  /* 0x0000000000007941 */ /* 0x000fea0003800000 */
.L_x_766:
        /* <DEDUP_REMOVED lines=18> */
.L_x_769:
[----:B------:R-:W-:Y:S05]  /*155d0*/  BSYNC B0 ;  /* 0x0000000000007941 */ /* 0x000fea0003800000 */
.L_x_768:
        /* <DEDUP_REMOVED lines=18> */
.L_x_771:
[----:B------:R-:W-:Y:S05]  /*15700*/  BSYNC B0 ;  /* 0x0000000000007941 */ /* 0x000fea0003800000 */
.L_x_770:
        /* <DEDUP_REMOVED lines=17> */
.L_x_773:
[----:B------:R-:W-:Y:S05]  /*15820*/  BSYNC B0 ;  /* 0x0000000000007941 */ /* 0x000fea0003800000 */
.L_x_772:
        /* <DEDUP_REMOVED lines=35> */
.L_x_774:
        /* <DEDUP_REMOVED lines=10> */
.L_x_1086:


//--------------------- .text._ZN5flash16flash_fwd_kernelI23Flash_fwd_kernel_traitsILi256ELi128ELi64ELi8ELb0ELb0EN7cutlass6half_tE19Flash_kernel_traitsILi256ELi128ELi64ELi8ES3_EELb0ELb1ELb0ELb0ELb0ELb1ELb1ELb0EEEvNS_16Flash_fwd_paramsE --------------------------
	.section	.text._ZN5flash16flash_fwd_kernelI23Flash_fwd_kernel_traitsILi256ELi128ELi64ELi8ELb0ELb0EN7cutlass6half_tE19Flash_kernel_traitsILi256ELi128ELi64ELi8ES3_EELb0ELb1ELb0ELb0ELb0ELb1ELb1ELb0EEEvNS_16Flash_fwd_paramsE,"ax",@progbits
	.sectioninfo	@"SHI_REGISTERS=255"
	.align	128
        .global         _ZN5flash16flash_fwd_kernelI23Flash_fwd_kernel_traitsILi256ELi128ELi64ELi8ELb0ELb0EN7cutlass6half_tE19Flash_kernel_traitsILi256ELi128ELi64ELi8ES3_EELb0ELb1ELb0ELb0ELb0ELb1ELb1ELb0EEEvNS_16Flash_fwd_paramsE
        .type           _ZN5flash16flash_fwd_kernelI23Flash_fwd_kernel_traitsILi256ELi128ELi64ELi8ELb0ELb0EN7cutlass6half_tE19Flash_kernel_traitsILi256ELi128ELi64ELi8ES3_EELb0ELb1ELb0ELb0ELb0ELb1ELb1ELb0EEEvNS_16Flash_fwd_paramsE,@function
        .size           _ZN5flash16flash_fwd_kernelI23Flash_fwd_kernel_traitsILi256ELi128ELi64ELi8ELb0ELb0EN7cutlass6half_tE19Flash_kernel_traitsILi256ELi128ELi64ELi8ES3_EELb0ELb1ELb0ELb0ELb0ELb1ELb1ELb0EEEvNS_16Flash_fwd_paramsE,(.L_x_1087 - _ZN5flash16flash_fwd_kernelI23Flash_fwd_kernel_traitsILi256ELi128ELi64ELi8ELb0ELb0EN7cutlass6half_tE19Flash_kernel_traitsILi256ELi128ELi64ELi8ES3_EELb0ELb1ELb0ELb0ELb0ELb1ELb1ELb0EEEvNS_16Flash_fwd_paramsE)
        .other          _ZN5flash16flash_fwd_kernelI23Flash_fwd_kernel_traitsILi256ELi128ELi64ELi8ELb0ELb0EN7cutlass6half_tE19Flash_kernel_traitsILi256ELi128ELi64ELi8ES3_EELb0ELb1ELb0ELb0ELb0ELb1ELb1ELb0EEEvNS_16Flash_fwd_paramsE,@"STO_CUDA_ENTRY STV_DEFAULT"
_ZN5flash16flash_fwd_kernelI23Flash_fwd_kernel_traitsILi256ELi128ELi64ELi8ELb0ELb0EN7cutlass6half_tE19Flash_kernel_traitsILi256ELi128ELi64ELi8ES3_EELb0ELb1ELb0ELb0ELb0ELb1ELb1ELb0EEEvNS_16Flash_fwd_paramsE:
.text._ZN5flash16flash_fwd_kernelI23Flash_fwd_kernel_traitsILi256ELi128ELi64ELi8ELb0ELb0EN7cutlass6half_tE19Flash_kernel_traitsILi256ELi128ELi64ELi8ES3_EELb0ELb1ELb0ELb0ELb0ELb1ELb1ELb0EEEvNS_16Flash_fwd_paramsE:
        /* <DEDUP_REMOVED lines=57> */
.L_x_775:
[----:B------:R-:W-:Y:S02]  /*0390*/  ULDC UR6, c[0x0][0x218] ;  /* 0x0000860000067ab9 */ /* 0x000fe40000000800 */
.L_x_776:
        /* <DEDUP_REMOVED lines=69> */
.L_x_778:
        /* <DEDUP_REMOVED lines=44> */
.L_x_779:
[----:B------:R-:W-:Y:S01]  /*0ab0*/  SHF.R.S32.HI R94, RZ, 0x1f, R92 ;  /* 0x0000001fff5e7819 */ /* 0x000fe2000001145c */
[----:B------:R-:W1:Y:S01]  /*0ac0*/  S2R R250, SR_CTAID.X ;  /* 0x0000000000fa7919 */ /* 0x000e620000002500 */
[----:B------:R-:W-:Y:S01]  /*0ad0*/  UIADD3 UR10, -UR12, UR15, URZ ;  /* 0x0000000f0c0a7290 */ /* 0x000fe2000fffe13f */
[----:B------:R-:W-:Y:S01]  /*0ae0*/  SHF.R.S32.HI R244, RZ, 0x1f, R8 ;  /* 0x0000001ffff47819 */ /* 0x000fe20000011408 */
[----:B------:R-:W-:Y:S01]  /*0af0*/  ULDC.64 UR4, c[0x0][0x1a8] ;  /* 0x00006a0000047ab9 */ /* 0x000fe20000000a00 */
[-C--:B------:R-:W-:Y:S01]  /*0b00*/  LEA.HI R3, R94, R92.reuse, RZ, 0x3 ;  /* 0x0000005c5e037211 */ /* 0x080fe200078f18ff */
[----:B------:R-:W2:Y:S01]  /*0b10*/  S2R R6, SR_CTAID.Z ;  /* 0x0000000000067919 */ /* 0x000ea20000002700 */
[----:B------:R-:W-:Y:S01]  /*0b20*/  UIMAD UR4, UR19, UR4, URZ ;  /* 0x00000004130472a4 */ /* 0x000fe2000f8e023f */
[----:B------:R-:W-:Y:S01]  /*0b30*/  IMAD R246, R244, c[0x0][0x1b0], RZ ;  /* 0x00006c00f4f67a24 */ /* 0x000fe200078e02ff */
[----:B------:R-:W-:Y:S01]  /*0b40*/  SHF.R.S32.HI R10, RZ, 0x3, R3 ;  /* 0x00000003ff0a7819 */ /* 0x000fe20000011403 */
[----:B------:R-:W-:Y:S01]  /*0b50*/  UMOV UR14, 0x6 ;  /* 0x00000006000e7882 */ /* 0x000fe20000000000 */
[----:B------:R-:W-:Y:S01]  /*0b60*/  LOP3.LUT R3, R3, 0xfffffff8, RZ, 0xc0, !PT ;  /* 0xfffffff803037812 */ /* 0x000fe200078ec0ff */
[----:B------:R-:W-:Y:S01]  /*0b70*/  UIMAD UR4, UR11, UR5, UR4 ;  /* 0x000000050b0472a4 */ /* 0x000fe2000f8e0204 */
[----:B------:R-:W-:Y:S01]  /*0b80*/  IADD3 R5, R10, 0x20, RZ ;  /* 0x000000200a057810 */ /* 0x000fe20007ffe0ff */
[----:B------:R-:W-:Y:S01]  /*0b90*/  UIADD3 UR11, UR8, -0x1, URZ ;  /* 0xffffffff080b7890 */ /* 0x000fe2000fffe03f */
[----:B------:R-:W-:Y:S01]  /*0ba0*/  SHF.R.S32.HI R11, RZ, 0x1f, R10 ;  /* 0x0000001fff0b7819 */ /* 0x000fe2000001140a */
[----:B------:R-:W-:Y:S01]  /*0bb0*/  IMAD.IADD R3, R92, 0x1, -R3 ;  /* 0x000000015c037824 */ /* 0x000fe200078e0a03 */
[----:B------:R-:W-:Y:S01]  /*0bc0*/  ISETP.GE.AND P3, PT, R5, UR10, PT ;  /* 0x0000000a05007c0c */ /* 0x000fe2000bf66270 */
[----:B------:R-:W-:Y:S01]  /*0bd0*/  IMAD R246, R8, c[0x0][0x1b4], R246 ;  /* 0x00006d0008f67a24 */ /* 0x000fe200078e02f6 */
[C---:B------:R-:W-:Y:S01]  /*0be0*/  IADD3 R0, R10.reuse, 0x40, RZ ;  /* 0x000000400a007810 */ /* 0x040fe20007ffe0ff */
[----:B------:R-:W-:Y:S01]  /*0bf0*/  IMAD.SHL.U32 R248, R3, 0x8, RZ ;  /* 0x0000000803f87824 */ /* 0x000fe200078e00ff */
[----:B------:R-:W-:Y:S01]  /*0c00*/  ISETP.GE.AND P4, PT, R10, UR10, PT ;  /* 0x0000000a0a007c0c */ /* 0x000fe2000bf86270 */
[----:B------:R-:W-:Y:S01]  /*0c10*/  UMOV UR19, 0x5 ;  /* 0x0000000500137882 */ /* 0x000fe20000000000 */
[----:B------:R-:W-:Y:S01]  /*0c20*/  ISETP.GE.AND P2, PT, R0, UR10, PT ;  /* 0x0000000a00007c0c */ /* 0x000fe2000bf46270 */
[----:B------:R-:W-:Y:S01]  /*0c30*/  IMAD R244, R244, c[0x0][0x1b8], RZ ;  /* 0x00006e00f4f47a24 */ /* 0x000fe200078e02ff */
[----:B------:R-:W-:Y:S01]  /*0c40*/  SHF.R.S32.HI R249, RZ, 0x1f, R248 ;  /* 0x0000001ffff97819 */ /* 0x000fe200000114f8 */
[----:B-1----:R-:W-:Y:S01]  /*0c50*/  IMAD.WIDE R250, R250, 0x80, R10 ;  /* 0x00000080fafa7825 */ /* 0x002fe200078e020a */
[----:B------:R-:W-:Y:S01]  /*0c60*/  IADD3 R12, P0, R248, UR6, RZ ;  /* 0x00000006f80c7c10 */ /* 0x000fe2000ff1e0ff */
[----:B------:R-:W-:Y:S01]  /*0c70*/  UIMAD UR6, UR11, -0x40, UR13 ;  /* 0xffffffc00b0678a4 */ /* 0x000fe2000f8e020d */
[----:B------:R-:W-:Y:S01]  /*0c80*/  IADD3 R239, R10, 0x60, RZ ;  /* 0x000000600aef7810 */ /* 0x000fe20007ffe0ff */
[----:B------:R-:W-:Y:S01]  /*0c90*/  IMAD R244, R8, c[0x0][0x1bc], R244 ;  /* 0x00006f0008f47a24 */ /* 0x000fe200078e02f4 */
[----:B------:R-:W-:Y:S01]  /*0ca0*/  IADD3.X R13, R249, UR18, RZ, P0, !PT ;  /* 0x00000012f90d7c10 */ /* 0x000fe200087fe4ff */
[----:B------:R-:W-:Y:S01]  /*0cb0*/  IMAD.MOV.U32 R165, RZ, RZ, 0x40 ;  /* 0x00000040ffa57424 */ /* 0x000fe200078e00ff */
[----:B------:R-:W-:Y:S01]  /*0cc0*/  @!P3 IADD3 R16, P0, R250, 0x20, RZ ;  /* 0x00000020fa10b810 */ /* 0x000fe20007f1e0ff */
[----:B------:R-:W-:Y:S01]  /*0cd0*/  @!P4 IMAD R2, R251, c[0x0][0x190], RZ ;  /* 0x00006400fb02ca24 */ /* 0x000fe200078e02ff */
[----:B------:R-:W-:Y:S01]  /*0ce0*/  ISETP.GE.AND P1, PT, R239, UR10, PT ;  /* 0x0000000aef007c0c */ /* 0x000fe2000bf26270 */
[----:B--2---:R-:W-:Y:S01]  /*0cf0*/  IMAD.WIDE.U32 R6, R6, c[0x0][0x1a8], R12 ;  /* 0x00006a0006067a25 */ /* 0x004fe200078e000c */
[----:B------:R-:W-:Y:S01]  /*0d00*/  LEA.HI R237, R94, R92, RZ, 0x4 ;  /* 0x0000005c5eed7211 */ /* 0x000fe200078f20ff */
[----:B------:R-:W-:-:S02]  /*0d10*/  UISETP.GE.AND UP0, UPT, UR8, 0x2, UPT ;  /* 0x000000020800788c */ /* 0x000fc4000bf06270 */
[----:B------:R-:W-:Y:S01]  /*0d20*/  @!P3 IMAD.X R4, RZ, RZ, R251, P0 ;  /* 0x000000ffff04b224 */ /* 0x000fe200000e06fb */
[----:B------:R-:W-:Y:S01]  /*0d30*/  IADD3 R7, R7, UR4, RZ ;  /* 0x0000000407077c10 */ /* 0x000fe2000fffe0ff */
[----:B------:R-:W-:Y:S01]  /*0d40*/  @!P4 IMAD.MOV.U32 R22, RZ, RZ, R6 ;  /* 0x000000ffff16c224 */ /* 0x000fe200078e0006 */
[----:B------:R-:W-:Y:S01]  /*0d50*/  @!P2 IADD3 R14, P0, R250, 0x40, RZ ;  /* 0x00000040fa0ea810 */ /* 0x000fe20007f1e0ff */
[----:B------:R-:W-:Y:S01]  /*0d60*/  @!P3 IMAD R4, R4, c[0x0][0x190], RZ ;  /* 0x000064000404ba24 */ /* 0x000fe200078e02ff */
[----:B------:R-:W-:Y:S01]  /*0d70*/  ULDC.64 UR4, c[0x0][0x198] ;  /* 0x0000660000047ab9 */ /* 0x000fe20000000a00 */
[----:B------:R-:W-:Y:S01]  /*0d80*/  @!P4 IMAD.MOV.U32 R23, RZ, RZ, R7 ;  /* 0x000000ffff17c224 */ /* 0x000fe200078e0007 */
[----:B------:R-:W-:Y:S01]  /*0d90*/  USHF.L.U64.HI UR14, UR4, UR14, UR5 ;  /* 0x0000000e040e7299 */ /* 0x000fe20008010205 */
[C---:B------:R-:W-:Y:S01]  /*0da0*/  @!P4 IMAD R2, R250.reuse, c[0x0][0x194], R2 ;  /* 0x00006500fa02ca24 */ /* 0x040fe200078e0202 */
[----:B------:R-:W-:Y:S01]  /*0db0*/  USHF.L.U32 UR18, UR4, 0x6, URZ ;  /* 0x0000000604127899 */ /* 0x000fe2000800063f */
[----:B------:R-:W-:Y:S01]  /*0dc0*/  @!P4 IMAD.WIDE.U32 R22, R250, c[0x0][0x190], R22 ;  /* 0x00006400fa16ca25 */ /* 0x000fe200078e0016 */
[----:B------:R-:W-:-:S03]  /*0dd0*/  USHF.L.U64.HI UR19, UR4, UR19, UR5 ;  /* 0x0000001304137299 */ /* 0x000fc60008010205 */
[----:B------:R-:W-:Y:S01]  /*0de0*/  @!P3 IMAD R4, R16, c[0x0][0x194], R4 ;  /* 0x000065001004ba24 */ /* 0x000fe200078e0204 */
[----:B------:R-:W-:Y:S01]  /*0df0*/  @!P4 LEA R12, P6, R22, c[0x0][0x160], 0x1 ;  /* 0x00005800160cca11 */ /* 0x000fe200078c08ff */
[----:B------:R-:W-:Y:S01]  /*0e00*/  @!P2 IMAD.X R0, RZ, RZ, R251, P0 ;  /* 0x000000ffff00a224 */ /* 0x000fe200000e06fb */
[----:B------:R-:W-:Y:S01]  /*0e10*/  @!P1 IADD3 R20, P0, R250, 0x60, RZ ;  /* 0x00000060fa149810 */ /* 0x000fe20007f1e0ff */
[----:B------:R-:W-:-:S04]  /*0e20*/  @!P3 IMAD.WIDE.U32 R16, R16, c[0x0][0x190], R6 ;  /* 0x000064001010ba25 */ /* 0x000fc800078e0006 */
[----:B------:R-:W-:Y:S01]  /*0e30*/  @!P4 IMAD.IADD R2, R23, 0x1, R2 ;  /* 0x000000011702c824 */ /* 0x000fe200078e0202 */
[----:B------:R-:W-:Y:S01]  /*0e40*/  @!P3 LEA R18, P5, R16, c[0x0][0x160], 0x1 ;  /* 0x000058001012ba11 */ /* 0x000fe200078a08ff */
[----:B------:R-:W-:Y:S02]  /*0e50*/  @!P3 IMAD.IADD R4, R17, 0x1, R4 ;  /* 0x000000011104b824 */ /* 0x000fe400078e0204 */
[----:B------:R-:W-:Y:S01]  /*0e60*/  @!P2 IMAD R0, R0, c[0x0][0x190], RZ ;  /* 0x000064000000aa24 */ /* 0x000fe200078e02ff */
[----:B------:R-:W-:Y:S01]  /*0e70*/  @!P4 LEA.HI.X R13, R22, c[0x0][0x164], R2, 0x1, P6 ;  /* 0x00005900160dca11 */ /* 0x000fe200030f0c02 */
[----:B------:R-:W-:Y:S01]  /*0e80*/  @!P1 IMAD.X R2, RZ, RZ, R251, P0 ;  /* 0x000000ffff029224 */ /* 0x000fe200000e06fb */
[----:B------:R-:W-:Y:S01]  /*0e90*/  @!P3 LEA.HI.X R19, R16, c[0x0][0x164], R4, 0x1, P5 ;  /* 0x000059001013ba11 */ /* 0x000fe200028f0c04 */
[C---:B------:R-:W-:Y:S01]  /*0ea0*/  @!P2 IMAD R0, R14.reuse, c[0x0][0x194], R0 ;  /* 0x000065000e00aa24 */ /* 0x040fe200078e0200 */
[C---:B------:R-:W-:Y:S01]  /*0eb0*/  ISETP.GE.AND P5, PT, R5.reuse, UR6, PT ;  /* 0x0000000605007c0c */ /* 0x040fe2000bfa6270 */
[----:B------:R-:W-:Y:S01]  /*0ec0*/  @!P2 IMAD.WIDE.U32 R14, R14, c[0x0][0x190], R6 ;  /* 0x000064000e0eaa25 */ /* 0x000fe200078e0006 */
[----:B------:R-:W-:-:S02]  /*0ed0*/  ISETP.GE.AND P0, PT, R5, UR6, PT ;  /* 0x0000000605007c0c */ /* 0x000fc4000bf06270 */
[-C--:B------:R-:W-:Y:S01]  /*0ee0*/  LEA.HI R5, R94, R92.reuse, RZ, 0x6 ;  /* 0x0000005c5e057211 */ /* 0x080fe200078f30ff */
[----:B------:R-:W-:Y:S01]  /*0ef0*/  @!P1 IMAD R4, R2, c[0x0][0x190], RZ ;  /* 0x0000640002049a24 */ /* 0x000fe200078e02ff */
[----:B------:R-:W-:Y:S01]  /*0f00*/  @!P2 LEA R16, P6, R14, c[0x0][0x160], 0x1 ;  /* 0x000058000e10aa11 */ /* 0x000fe200078c08ff */
[----:B------:R-:W-:Y:S01]  /*0f10*/  @!P1 IMAD.MOV.U32 R22, RZ, RZ, R6 ;  /* 0x000000ffff169224 */ /* 0x000fe200078e0006 */
[----:B------:R-:W-:Y:S01]  /*0f20*/  LEA.HI R94, R94, R92, RZ, 0x5 ;  /* 0x0000005c5e5e7211 */ /* 0x000fe200078f28ff */
[----:B------:R-:W-:Y:S01]  /*0f30*/  @!P1 IMAD.MOV.U32 R23, RZ, RZ, R7 ;  /* 0x000000ffff179224 */ /* 0x000fe200078e0007 */
[----:B------:R-:W-:Y:S01]  /*0f40*/  SHF.R.S32.HI R7, RZ, 0x4, R237 ;  /* 0x00000004ff077819 */ /* 0x000fe200000114ed */
[----:B------:R-:W-:Y:S01]  /*0f50*/  IMAD.SHL.U32 R6, R10, 0x40, RZ ;  /* 0x000000400a067824 */ /* 0x000fe200078e00ff */
[----:B------:R-:W-:Y:S01]  /*0f60*/  SHF.R.S32.HI R93, RZ, 0x5, R94 ;  /* 0x00000005ff5d7819 */ /* 0x000fe2000001145e */
[----:B------:R-:W-:Y:S01]  /*0f70*/  @!P2 IMAD.IADD R0, R15, 0x1, R0 ;  /* 0x000000010f00a824 */ /* 0x000fe200078e0200 */
[----:B------:R-:W-:Y:S01]  /*0f80*/  LOP3.LUT R94, R94, 0xffffffe0, RZ, 0xc0, !PT ;  /* 0xffffffe05e5e7812 */ /* 0x000fe200078ec0ff */
[----:B------:R-:W-:Y:S01]  /*0f90*/  @!P1 IMAD R4, R20, c[0x0][0x194], R4 ;  /* 0x0000650014049a24 */ /* 0x000fe200078e0204 */
        /* <DEDUP_REMOVED lines=17> */
[C---:B------:R-:W-:Y:S01]  /*10b0*/  IMAD.WIDE.U32 R4, R10.reuse, c[0x0][0x1a0], R248 ;  /* 0x000068000a047a25 */ /* 0x040fe200078e00f8 */
[----:B------:R-:W-:Y:S01]  /*10c0*/  IADD3.X R243, R23, UR7, R0, P6, !PT ;  /* 0x0000000717f37c10 */ /* 0x000fe2000b7fe400 */
[----:B------:R-:W-:Y:S01]  /*10d0*/  USHF.R.S32.HI UR7, URZ, 0x1f, UR11 ;  /* 0x0000001f3f077899 */ /* 0x000fe2000801140b */
[----:B------:R-:W-:Y:S01]  /*10e0*/  ISETP.GE.AND P6, PT, R10, UR6, PT ;  /* 0x000000060a007c0c */ /* 0x000fe2000bfc6270 */
[----:B------:R-:W-:Y:S01]  /*10f0*/  IMAD.SHL.U32 R240, R2, 0x2, RZ ;  /* 0x0000000202f07824 */ /* 0x000fe200078e00ff */
[----:B------:R-:W-:Y:S01]  /*1100*/  LEA.HI R237, R237, R7, RZ, 0x1 ;  /* 0x00000007eded7211 */ /* 0x000fe200078f08ff */
[----:B------:R-:W-:Y:S01]  /*1110*/  IMAD.WIDE.U32 R242, R8, c[0x0][0x1b0], R242 ;  /* 0x00006c0008f27a25 */ /* 0x000fe200078e00f2 */
[----:B------:R-:W-:-:S02]  /*1120*/  UIMAD UR20, UR7, UR18, UR20 ;  /* 0x00000012071472a4 */ /* 0x000fc4000f8e0214 */
[----:B------:R-:W-:Y:S01]  /*1130*/  @!PT LDS RZ, [RZ] ;  /* 0x00000000fffff984 */ /* 0x000fe20000000800 */
[----:B------:R-:W-:Y:S01]  /*1140*/  @!PT LDS RZ, [RZ] ;  /* 0x00000000fffff984 */ /* 0x000fe20000000800 */
[----:B------:R-:W-:Y:S01]  /*1150*/  @!PT LDS RZ, [RZ] ;  /* 0x00000000fffff984 */ /* 0x000fe20000000800 */
[----:B------:R1:W-:Y:S01]  /*1160*/  @!P4 LDGSTS.E.BYPASS.LTC128B.128 [R240], [R12.64] ;  /* 0x000000000cf0cfae */ /* 0x0003e2000b901d50 */
[----:B------:R-:W-:Y:S01]  /*1170*/  IMAD R2, R11, c[0x0][0x1a0], RZ ;  /* 0x000068000b027a24 */ /* 0x000fe200078e02ff */
[----:B------:R-:W-:Y:S01]  /*1180*/  LOP3.LUT R237, R237, 0xfffffffe, RZ, 0xc0, !PT ;  /* 0xfffffffeeded7812 */ /* 0x000fe200078ec0ff */
[----:B------:R-:W-:Y:S01]  /*1190*/  IMAD.IADD R247, R243, 0x1, R246 ;  /* 0x00000001f3f77824 */ /* 0x000fe200078e02f6 */
[----:B------:R1:W-:Y:S01]  /*11a0*/  @!P4 LDGSTS.E.BYPASS.LTC128B.128 [R240+0x4000], [R12.64+0x80] ;  /* 0x040000800cf0cfae */ /* 0x0003e2000b901d50 */
[----:B------:R-:W-:Y:S02]  /*11b0*/  IMAD.U32 R0, RZ, RZ, UR11 ;  /* 0x0000000bff007e24 */ /* 0x000fe4000f8e00ff */
[----:B------:R-:W-:Y:S01]  /*11c0*/  IMAD.IADD R6, R92, 0x1, -R6 ;  /* 0x000000015c067824 */ /* 0x000fe200078e0a06 */
[----:B------:R1:W-:Y:S01]  /*11d0*/  @!P4 LDGSTS.E.BYPASS.LTC128B.128 [R240+0x8000], [R12.64+0x100] ;  /* 0x080001000cf0cfae */ /* 0x0003e2000b901d50 */
[----:B------:R-:W-:Y:S02]  /*11e0*/  IMAD.MOV.U32 R246, RZ, RZ, R242 ;  /* 0x000000fffff67224 */ /* 0x000fe400078e00f2 */
[----:B------:R-:W-:Y:S01]  /*11f0*/  IMAD R2, R10, c[0x0][0x1a4], R2 ;  /* 0x000069000a027a24 */ /* 0x000fe200078e0202 */
[----:B------:R1:W-:Y:S01]  /*1200*/  @!P4 LDGSTS.E.BYPASS.LTC128B.128 [R240+0xc000], [R12.64+0x180] ;  /* 0x0c0001800cf0cfae */ /* 0x0003e2000b901d50 */
[----:B------:R-:W-:Y:S01]  /*1210*/  IADD3 R20, P4, R4, UR22, RZ ;  /* 0x0000001604147c10 */ /* 0x000fe2000ff9e0ff */
[----:B------:R-:W-:Y:S01]  /*1220*/  IMAD.WIDE.U32 R22, R0, UR18, R246 ;  /* 0x0000001200167c25 */ /* 0x000fe2000f8e00f6 */
[----:B------:R-:W-:Y:S01]  /*1230*/  SHF.R.S32.HI R4, RZ, 0x1f, R6 ;  /* 0x0000001fff047819 */ /* 0x000fe20000011406 */
[----:B------:R2:W-:Y:S01]  /*1240*/  @!P3 LDGSTS.E.BYPASS.LTC128B.128 [R240+0x1000], [R18.64] ;  /* 0x0100000012f0bfae */ /* 0x0005e2000b901d50 */
[----:B------:R-:W-:Y:S01]  /*1250*/  IADD3.X R21, R5, UR21, R2, P4, !PT ;  /* 0x0000001505157c10 */ /* 0x000fe2000a7fe402 */
[----:B------:R-:W-:Y:S01]  /*1260*/  USHF.L.U32 UR21, UR4, 0x5, URZ ;  /* 0x0000000504157899 */ /* 0x000fe2000800063f */
[----:B------:R-:W-:Y:S01]  /*1270*/  LEA.HI R4, R4, R6, RZ, 0x3 ;  /* 0x0000000604047211 */ /* 0x000fe200078f18ff */
[----:B------:R2:W-:Y:S01]  /*1280*/  @!P3 LDGSTS.E.BYPASS.LTC128B.128 [R240+0x5000], [R18.64+0x80] ;  /* 0x0500008012f0bfae */ /* 0x0005e2000b901d50 */
[----:B------:R-:W-:Y:S01]  /*1290*/  IADD3 R0, R23, UR20, RZ ;  /* 0x0000001417007c10 */ /* 0x000fe2000fffe0ff */
[----:B------:R-:W-:Y:S01]  /*12a0*/  IMAD.IADD R237, R7, 0x1, -R237 ;  /* 0x0000000107ed7824 */ /* 0x000fe200078e0aed */
[----:B------:R-:W-:Y:S01]  /*12b0*/  LOP3.LUT R2, R4, 0xfffffff8, RZ, 0xc0, !PT ;  /* 0xfffffff804027812 */ /* 0x000fe200078ec0ff */
[----:B------:R2:W-:Y:S01]  /*12c0*/  @!P3 LDGSTS.E.BYPASS.LTC128B.128 [R240+0x9000], [R18.64+0x100] ;  /* 0x0900010012f0bfae */ /* 0x0005e2000b901d50 */
[----:B------:R-:W-:Y:S01]  /*12d0*/  ULDC.64 UR4, c[0x0][0x1a0] ;  /* 0x0000680000047ab9 */ /* 0x000fe20000000a00 */
[----:B------:R-:W-:Y:S01]  /*12e0*/  IMAD.SHL.U32 R11, R237, 0x8, RZ ;  /* 0x00000008ed0b7824 */ /* 0x000fe200078e00ff */
[----:B------:R-:W-:Y:S01]  /*12f0*/  UIMAD.WIDE.U32 UR22, UR11, UR4, URZ ;  /* 0x000000040b1672a5 */ /* 0x000fe2000f8e003f */
[----:B------:R2:W-:Y:S01]  /*1300*/  @!P3 LDGSTS.E.BYPASS.LTC128B.128 [R240+0xd000], [R18.64+0x180] ;  /* 0x0d00018012f0bfae */ /* 0x0005e2000b901d50 */
[----:B------:R-:W-:Y:S01]  /*1310*/  IMAD.IADD R2, R6, 0x1, -R2 ;  /* 0x0000000106027824 */ /* 0x000fe200078e0a02 */
[----:B------:R-:W-:Y:S01]  /*1320*/  UIMAD UR4, UR7, UR4, URZ ;  /* 0x00000004070472a4 */ /* 0x000fe2000f8e023f */
[----:B------:R-:W-:Y:S01]  /*1330*/  IMAD.WIDE.U32 R8, R8, c[0x0][0x1b8], R20 ;  /* 0x00006e0008087a25 */ /* 0x000fe200078e0014 */
[----:B------:R3:W-:Y:S02]  /*1340*/  @!P2 LDGSTS.E.BYPASS.LTC128B.128 [R240+0x2000], [R16.64] ;  /* 0x0200000010f0afae */ /* 0x0007e4000b901d50 */
[----:B------:R-:W-:Y:S01]  /*1350*/  UIMAD UR4, UR11, UR5, UR4 ;  /* 0x000000050b0472a4 */ /* 0x000fe2000f8e0204 */
[----:B------:R-:W-:Y:S01]  /*1360*/  IMAD.IADD R245, R9, 0x1, R244 ;  /* 0x0000000109f57824 */ /* 0x000fe200078e02f4 */
[----:B------:R3:W-:Y:S01]  /*1370*/  @!P2 LDGSTS.E.BYPASS.LTC128B.128 [R240+0x6000], [R16.64+0x80] ;  /* 0x0600008010f0afae */ /* 0x0007e2000b901d50 */
[----:B------:R-:W-:Y:S01]  /*1380*/  IMAD.IADD R94, R92, 0x1, -R94 ;  /* 0x000000015c5e7824 */ /* 0x000fe200078e0a5e */
[----:B------:R-:W-:Y:S01]  /*1390*/  UIADD3 UR4, UR23, UR4, URZ ;  /* 0x0000000417047290 */ /* 0x000fe2000fffe03f */
[----:B-1----:R-:W-:Y:S01]  /*13a0*/  @!P6 LEA R12, P4, R22, c[0x0][0x168], 0x1 ;  /* 0x00005a00160cea11 */ /* 0x002fe200078808ff */
[----:B------:R3:W-:Y:S01]  /*13b0*/  @!P2 LDGSTS.E.BYPASS.LTC128B.128 [R240+0xa000], [R16.64+0x100] ;  /* 0x0a00010010f0afae */ /* 0x0007e2000b901d50 */
[----:B------:R-:W-:Y:S01]  /*13c0*/  IMAD.SHL.U32 R204, R92, 0x2, RZ ;  /* 0x000000025ccc7824 */ /* 0x000fe200078e00ff */
[----:B------:R-:W-:-:S02]  /*13d0*/  SHF.R.S32.HI R241, RZ, 0x1f, R94 ;  /* 0x0000001ffff17819 */ /* 0x000fc4000001145e */
[C---:B------:R-:W-:Y:S01]  /*13e0*/  @!P6 LEA.HI.X R13, R22.reuse, c[0x0][0x16c], R0, 0x1, P4 ;  /* 0x00005b00160dea11 */ /* 0x040fe200020f0c00 */
[----:B------:R3:W-:Y:S01]  /*13f0*/  @!P2 LDGSTS.E.BYPASS.LTC128B.128 [R240+0xe000], [R16.64+0x180] ;  /* 0x0e00018010f0afae */ /* 0x0007e2000b901d50 */
[----:B------:R-:W-:Y:S02]  /*1400*/  @!P5 IADD3 R5, P4, R22, UR21, RZ ;  /* 0x000000151605dc10 */ /* 0x000fe4000ff9e0ff */
[----:B------:R-:W-:Y:S01]  /*1410*/  LEA.HI R241, R241, R94, RZ, 0x2 ;  /* 0x0000005ef1f17211 */ /* 0x000fe200078f10ff */
[----:B------:R1:W-:Y:S01]  /*1420*/  @!P1 LDGSTS.E.BYPASS.LTC128B.128 [R240+0x3000], [R14.64] ;  /* 0x030000000ef09fae */ /* 0x0003e2000b901d50 */
[----:B------:R-:W-:Y:S02]  /*1430*/  @!P5 IADD3.X R0, R0, UR19, RZ, P4, !PT ;  /* 0x000000130000dc10 */ /* 0x000fe4000a7fe4ff */
[----:B------:R-:W-:Y:S01]  /*1440*/  @!P5 LEA R6, P4, R5, c[0x0][0x168], 0x1 ;  /* 0x00005a000506da11 */ /* 0x000fe200078808ff */
[----:B------:R1:W-:Y:S01]  /*1450*/  @!P1 LDGSTS.E.BYPASS.LTC128B.128 [R240+0x7000], [R14.64+0x80] ;  /* 0x070000800ef09fae */ /* 0x0003e2000b901d50 */
[----:B------:R-:W-:-:S02]  /*1460*/  SHF.R.S32.HI R241, RZ, 0x2, R241 ;  /* 0x00000002fff17819 */ /* 0x000fc400000114f1 */
[----:B------:R-:W-:Y:S01]  /*1470*/  @!P5 LEA.HI.X R7, R5, c[0x0][0x16c], R0, 0x1, P4 ;  /* 0x00005b000507da11 */ /* 0x000fe200020f0c00 */
[----:B------:R1:W-:Y:S01]  /*1480*/  @!P1 LDGSTS.E.BYPASS.LTC128B.128 [R240+0xb000], [R14.64+0x100] ;  /* 0x0b0001000ef09fae */ /* 0x0003e2000b901d50 */
[----:B------:R-:W-:Y:S01]  /*1490*/  IMAD.SHL.U32 R5, R2, 0x40, RZ ;  /* 0x0000004002057824 */ /* 0x000fe200078e00ff */
[----:B------:R-:W-:Y:S01]  /*14a0*/  ISETP.GE.AND P4, PT, R10, UR6, PT ;  /* 0x000000060a007c0c */ /* 0x000fe2000bf86270 */
[----:B------:R-:W-:Y:S01]  /*14b0*/  IMAD.MOV.U32 R0, RZ, RZ, 0x20 ;  /* 0x00000020ff007424 */ /* 0x000fe200078e00ff */
[----:B------:R1:W-:Y:S01]  /*14c0*/  @!P1 LDGSTS.E.BYPASS.LTC128B.128 [R240+0xf000], [R14.64+0x180] ;  /* 0x0f0001800ef09fae */ /* 0x0003e2000b901d50 */
[----:B------:R-:W-:-:S03]  /*14d0*/  LOP3.LUT R204, R204, 0x6, RZ, 0xc0, !PT ;  /* 0x00000006cccc7812 */ /* 0x000fc600078ec0ff */
[----:B------:R4:W-:Y:S04]  /*14e0*/  @!P6 LDGSTS.E.BYPASS.LTC128B.128 [R240+0x10000], [R12.64] ;  /* 0x100000000cf0efae */ /* 0x0009e8000b901d50 */
[----:B------:R4:W-:Y:S01]  /*14f0*/  @!P6 LDGSTS.E.BYPASS.LTC128B.128 [R240+0x12000], [R12.64+0x80] ;  /* 0x120000800cf0efae */ /* 0x0009e2000b901d50 */
[----:B---3--:R-:W-:-:S03]  /*1500*/  IMAD.U32 R16, RZ, RZ, UR22 ;  /* 0x00000016ff107e24 */ /* 0x008fc6000f8e00ff */
[----:B------:R4:W-:Y:S01]  /*1510*/  @!P6 LDGSTS.E.BYPASS.LTC128B.128 [R240+0x14000], [R12.64+0x100] ;  /* 0x140001000cf0efae */ /* 0x0009e2000b901d50 */
[----:B------:R-:W-:-:S03]  /*1520*/  IMAD.U32 R17, RZ, RZ, UR23 ;  /* 0x00000017ff117e24 */ /* 0x000fc6000f8e00ff */
[----:B------:R4:W-:Y:S04]  /*1530*/  @!P6 LDGSTS.E.BYPASS.LTC128B.128 [R240+0x16000], [R12.64+0x180] ;  /* 0x160001800cf0efae */ /* 0x0009e8000b901d50 */
[----:B------:R3:W-:Y:S04]  /*1540*/  @!P5 LDGSTS.E.BYPASS.LTC128B.128 [R240+0x11000], [R6.64] ;  /* 0x1100000006f0dfae */ /* 0x0007e8000b901d50 */
[----:B------:R3:W-:Y:S01]  /*1550*/  @!P5 LDGSTS.E.BYPASS.LTC128B.128 [R240+0x13000], [R6.64+0x80] ;  /* 0x1300008006f0dfae */ /* 0x0007e2000b901d50 */
[----:B-1----:R-:W-:-:S03]  /*1560*/  IMAD.WIDE.U32 R14, R0, c[0x0][0x1a0], RZ ;  /* 0x00006800000e7a25 */ /* 0x002fc600078e00ff */
[----:B------:R3:W-:Y:S04]  /*1570*/  @!P5 LDGSTS.E.BYPASS.LTC128B.128 [R240+0x15000], [R6.64+0x100] ;  /* 0x1500010006f0dfae */ /* 0x0007e8000b901d50 */
[----:B------:R3:W-:Y:S04]  /*1580*/  @!P5 LDGSTS.E.BYPASS.LTC128B.128 [R240+0x17000], [R6.64+0x180] ;  /* 0x1700018006f0dfae */ /* 0x0007e8000b901d50 */
[----:B------:R-:W0:Y:S01]  /*1590*/  LDGDEPBAR ;  /* 0x00000000000079af */ /* 0x000e220000000000 */
[----:B----4-:R-:W-:Y:S01]  /*15a0*/  IMAD.SHL.U32 R12, R10, 0x8, RZ ;  /* 0x000000080a0c7824 */ /* 0x010fe200078e00ff */
[----:B------:R-:W-:Y:S01]  /*15b0*/  LOP3.LUT R10, R5, 0x1c0, RZ, 0xc0, !PT ;  /* 0x000001c0050a7812 */ /* 0x000fe200078ec0ff */
[----:B------:R-:W-:-:S03]  /*15c0*/  IMAD.U32 R5, RZ, RZ, UR4 ;  /* 0x00000004ff057e24 */ /* 0x000fc6000f8e00ff */
[----:B------:R-:W-:Y:S02]  /*15d0*/  LOP3.LUT R11, R10, 0x8, R11, 0xf8, !PT ;  /* 0x000000080a0b7812 */ /* 0x000fe400078ef80b */
[----:B------:R-:W-:-:S04]  /*15e0*/  SHF.R.U32.HI R10, RZ, 0x3, R10 ;  /* 0x00000003ff0a7819 */ /* 0x000fc8000001160a */
[----:B------:R-:W-:Y:S01]  /*15f0*/  LOP3.LUT R10, R11, R10, RZ, 0x3c, !PT ;  /* 0x0000000a0b0a7212 */ /* 0x000fe200078e3cff */
[----:B------:R-:W-:Y:S02]  /*1600*/  IMAD.SHL.U32 R11, R4, 0x40, RZ ;  /* 0x00000040040b7824 */ /* 0x000fe400078e00ff */
[----:B---3--:R-:W-:Y:S01]  /*1610*/  IMAD.SHL.U32 R7, R3, 0x40, RZ ;  /* 0x0000004003077824 */ /* 0x008fe200078e00ff */
[----:B------:R-:W-:-:S04]  /*1620*/  DEPBAR.LE SB0, 0x0 ;  /* 0x000080000000791a */ /* 0x000fc80000000000 */
[----:B------:R-:W-:Y:S01]  /*1630*/  BAR.SYNC.DEFER_BLOCKING 0x0 ;  /* 0x0000000000007b1d */ /* 0x000fe20000010000 */
[----:B------:R-:W-:Y:S02]  /*1640*/  LOP3.LUT R7, R7, 0x1c0, RZ, 0xc0, !PT ;  /* 0x000001c007077812 */ /* 0x000fe400078ec0ff */
[C---:B------:R-:W-:Y:S02]  /*1650*/  LEA R6, P1, R16.reuse, R8, 0x6 ;  /* 0x0000000810067211 */ /* 0x040fe400078230ff */
[----:B------:R-:W-:Y:S02]  /*1660*/  LOP3.LUT R12, R7, 0x8, R12, 0xf8, !PT ;  /* 0x00000008070c7812 */ /* 0x000fe400078ef80c */
[----:B------:R-:W-:Y:S02]  /*1670*/  SHF.R.U32.HI R7, RZ, 0x3, R7 ;  /* 0x00000003ff077819 */ /* 0x000fe40000011607 */
[----:B------:R-:W-:Y:S02]  /*1680*/  LEA.HI.X R5, R16, R245, R5, 0x6, P1 ;  /* 0x000000f510057211 */ /* 0x000fe400008f3405 */
[----:B------:R-:W-:Y:S01]  /*1690*/  LOP3.LUT R7, R12, R7, RZ, 0x3c, !PT ;  /* 0x000000070c077212 */ /* 0x000fe200078e3cff */
[----:B------:R-:W-:Y:S01]  /*16a0*/  IMAD R12, R0, c[0x0][0x1a4], RZ ;  /* 0x00006900000c7a24 */ /* 0x000fe200078e02ff */
[----:B------:R-:W-:-:S02]  /*16b0*/  @!P0 IADD3 R4, P1, R6, R14, RZ ;  /* 0x0000000e06048210 */ /* 0x000fc40007f3e0ff */
[C---:B------:R-:W-:Y:S01]  /*16c0*/  @!P4 LEA R14, P2, R6.reuse, c[0x0][0x170], 0x1 ;  /* 0x00005c00060eca11 */ /* 0x040fe200078408ff */
[----:B------:R-:W-:Y:S01]  /*16d0*/  IMAD R237, R237, 0x200, R7 ;  /* 0x00000200eded7824 */ /* 0x000fe200078e0207 */
[----:B------:R-:W-:Y:S02]  /*16e0*/  LOP3.LUT R11, R11, 0xfffffe00, RZ, 0xc0, !PT ;  /* 0xfffffe000b0b7812 */ /* 0x000fe400078ec0ff */
[----:B------:R-:W-:Y:S01]  /*16f0*/  @!P0 IADD3.X R12, R5, R15, R12, P1, !PT ;  /* 0x0000000f050c8210 */ /* 0x000fe20000ffe40c */
[----:B------:R-:W-:Y:S01]  /*1700*/  IMAD.SHL.U32 R237, R237, 0x2, RZ ;  /* 0x00000002eded7824 */ /* 0x000fe200078e00ff */
[----:B------:R-:W-:Y:S01]  /*1710*/  @!P4 LEA.HI.X R15, R6, c[0x0][0x174], R5, 0x1, P2 ;  /* 0x00005d00060fca11 */ /* 0x000fe200010f0c05 */
[----:B------:R-:W-:Y:S01]  /*1720*/  IMAD R238, R93, 0x400, R11 ;  /* 0x000004005dee7824 */ /* 0x000fe200078e020b */
[----:B------:R-:W-:Y:S01]  /*1730*/  @!P0 LEA R6, P3, R4, c[0x0][0x170], 0x1 ;  /* 0x00005c0004068a11 */ /* 0x000fe200078608ff */
[----:B------:R-:W-:Y:S01]  /*1740*/  @P4 STS.128 [R240+0x18000], RZ ;  /* 0x018000fff0004388 */ /* 0x000fe20000000c00 */
[----:B------:R-:W-:Y:S01]  /*1750*/  IADD3 R235, R237, 0x10020, RZ ;  /* 0x00010020edeb7810 */ /* 0x000fe20007ffe0ff */
[----:B------:R-:W-:Y:S01]  /*1760*/  IMAD.IADD R238, R10, 0x1, R238 ;  /* 0x000000010aee7824 */ /* 0x000fe200078e02ee */
[----:B------:R-:W-:Y:S01]  /*1770*/  @!P0 LEA.HI.X R7, R4, c[0x0][0x174], R12, 0x1, P3 ;  /* 0x00005d0004078a11 */ /* 0x000fe200018f0c0c */
[----:B------:R-:W-:Y:S01]  /*1780*/  @P4 STS.128 [R240+0x1a000], RZ ;  /* 0x01a000fff0004388 */ /* 0x000fe20000000c00 */
[----:B------:R-:W-:Y:S01]  /*1790*/  LEA R93, R93, UR12, 0x4 ;  /* 0x0000000c5d5d7c11 */ /* 0x000fe2000f8e20ff */
[----:B------:R-:W-:-:S02]  /*17a0*/  IMAD.SHL.U32 R238, R238, 0x2, RZ ;  /* 0x00000002eeee7824 */ /* 0x000fc400078e00ff */
[----:B------:R-:W-:Y:S01]  /*17b0*/  @P4 STS.128 [R240+0x1c000], RZ ;  /* 0x01c000fff0004388 */ /* 0x000fe20000000c00 */
[----:B------:R-:W-:-:S03]  /*17c0*/  IADD3 R93, R93, 0x1, R241 ;  /* 0x000000015d5d7810 */ /* 0x000fc60007ffe0f1 */
[----:B------:R-:W-:Y:S01]  /*17d0*/  @P4 STS.128 [R240+0x1e000], RZ ;  /* 0x01e000fff0004388 */ /* 0x000fe20000000c00 */
[----:B------:R-:W-:Y:S01]  /*17e0*/  R2P PR, R2, 0x6 ;  /* 0x0000000602007804 */ /* 0x000fe20000000000 */
[----:B------:R-:W-:Y:S02]  /*17f0*/  IMAD.MOV.U32 R2, RZ, RZ, 0x10 ;  /* 0x00000010ff027424 */ /* 0x000fe400078e00ff */
[----:B------:R-:W-:Y:S01]  /*1800*/  @!PT LDS RZ, [RZ] ;  /* 0x00000000fffff984 */ /* 0x000fe20000000800 */
[----:B------:R-:W-:Y:S01]  /*1810*/  @!PT LDS RZ, [RZ] ;  /* 0x00000000fffff984 */ /* 0x000fe20000000800 */
[----:B------:R-:W-:Y:S01]  /*1820*/  @!PT LDS RZ, [RZ] ;  /* 0x00000000fffff984 */ /* 0x000fe20000000800 */
[----:B------:R1:W-:Y:S02]  /*1830*/  @!P4 LDGSTS.E.BYPASS.LTC128B.128 [R240+0x18000], [R14.64] ;  /* 0x180000000ef0cfae */ /* 0x0003e4000b901d50 */
[----:B------:R-:W-:Y:S02]  /*1840*/  SEL R0, R0, 0xffffffe0, !P2 ;  /* 0xffffffe000007807 */ /* 0x000fe40005000000 */
[----:B------:R1:W-:Y:S01]  /*1850*/  @!P4 LDGSTS.E.BYPASS.LTC128B.128 [R240+0x1a000], [R14.64+0x80] ;  /* 0x1a0000800ef0cfae */ /* 0x0003e2000b901d50 */
[----:B------:R-:W-:Y:S02]  /*1860*/  SEL R2, R2, 0xfffffff0, !P1 ;  /* 0xfffffff002027807 */ /* 0x000fe40004800000 */
[----:B------:R-:W-:Y:S01]  /*1870*/  R2P PR, R3, 0x6 ;  /* 0x0000000603007804 */ /* 0x000fe20000000000 */
[----:B------:R1:W-:Y:S01]  /*1880*/  @!P4 LDGSTS.E.BYPASS.LTC128B.128 [R240+0x1c000], [R14.64+0x100] ;  /* 0x1c0001000ef0cfae */ /* 0x0003e2000b901d50 */
[----:B------:R-:W-:Y:S01]  /*1890*/  IADD3 R3, R237, 0x10000, RZ ;  /* 0x00010000ed037810 */ /* 0x000fe20007ffe0ff */
[----:B------:R-:W-:-:S02]  /*18a0*/  IMAD R236, R2, 0x2, R238 ;  /* 0x0000000202ec7824 */ /* 0x000fc400078e02ee */
[----:B------:R1:W-:Y:S01]  /*18b0*/  @!P4 LDGSTS.E.BYPASS.LTC128B.128 [R240+0x1e000], [R14.64+0x180] ;  /* 0x1e0001800ef0cfae */ /* 0x0003e2000b901d50 */
[C---:B------:R-:W-:Y:S02]  /*18c0*/  IMAD R234, R0.reuse, 0x2, R238 ;  /* 0x0000000200ea7824 */ /* 0x040fe400078e02ee */
[----:B------:R-:W-:Y:S01]  /*18d0*/  IMAD R233, R0, 0x2, R236 ;  /* 0x0000000200e97824 */ /* 0x000fe200078e02ec */
[----:B------:R-:W-:Y:S04]  /*18e0*/  @P0 STS.128 [R240+0x19000], RZ ;  /* 0x019000fff0000388 */ /* 0x000fe80000000c00 */
[----:B------:R-:W-:Y:S01]  /*18f0*/  @P0 STS.128 [R240+0x1b000], RZ ;  /* 0x01b000fff0000388 */ /* 0x000fe20000000c00 */
[----:B------:R-:W-:Y:S02]  /*1900*/  @P1 IADD3 R235, R3, -0x20, RZ ;  /* 0xffffffe003eb1810 */ /* 0x000fe40007ffe0ff */
[----:B------:R-:W-:Y:S01]  /*1910*/  SEL R3, R165, 0xffffffc0, !P2 ;  /* 0xffffffc0a5037807 */ /* 0x000fe20005000000 */
[----:B------:R-:W-:Y:S01]  /*1920*/  @P0 STS.128 [R240+0x1d000], RZ ;  /* 0x01d000fff0000388 */ /* 0x000fe20000000c00 */
[----:B------:R-:W-:-:S02]  /*1930*/  IADD3 R227, R235, 0x800, RZ ;  /* 0x00000800ebe37810 */ /* 0x000fc40007ffe0ff */
[----:B------:R-:W-:Y:S01]  /*1940*/  IADD3 R226, R235, 0x1000, RZ ;  /* 0x00001000ebe27810 */ /* 0x000fe20007ffe0ff */
[----:B------:R-:W-:Y:S01]  /*1950*/  @P0 STS.128 [R240+0x1f000], RZ ;  /* 0x01f000fff0000388 */ /* 0x000fe20000000c00 */
[----:B------:R-:W-:Y:S01]  /*1960*/  IMAD.IADD R231, R237, 0x1, R3 ;  /* 0x00000001ede77824 */ /* 0x000fe200078e0203 */
[----:B------:R-:W-:Y:S01]  /*1970*/  IADD3 R225, R235, 0x1800, RZ ;  /* 0x00001800ebe17810 */ /* 0x000fe20007ffe0ff */
[----:B------:R-:W-:Y:S01]  /*1980*/  IMAD.IADD R224, R3, 0x1, R235 ;  /* 0x0000000103e07824 */ /* 0x000fe200078e02eb */
[----:B------:R-:W-:Y:S01]  /*1990*/  @!PT LDS RZ, [RZ] ;  /* 0x00000000fffff984 */ /* 0x000fe20000000800 */
[----:B------:R-:W-:Y:S01]  /*19a0*/  @!PT LDS RZ, [RZ] ;  /* 0x00000000fffff984 */ /* 0x000fe20000000800 */
[----:B------:R-:W-:Y:S01]  /*19b0*/  @!PT LDS RZ, [RZ] ;  /* 0x00000000fffff984 */ /* 0x000fe20000000800 */
[----:B------:R3:W-:Y:S01]  /*19c0*/  @!P0 LDGSTS.E.BYPASS.LTC128B.128 [R240+0x19000], [R6.64] ;  /* 0x1900000006f08fae */ /* 0x0007e2000b901d50 */
[C---:B------:R-:W-:Y:S02]  /*19d0*/  IADD3 R223, R235.reuse, 0x2000, RZ ;  /* 0x00002000ebdf7810 */ /* 0x040fe40007ffe0ff */
[C---:B------:R-:W-:Y:S01]  /*19e0*/  IADD3 R222, R235.reuse, 0x2800, RZ ;  /* 0x00002800ebde7810 */ /* 0x040fe20007ffe0ff */
[----:B------:R3:W-:Y:S01]  /*19f0*/  @!P0 LDGSTS.E.BYPASS.LTC128B.128 [R240+0x1b000], [R6.64+0x80] ;  /* 0x1b00008006f08fae */ /* 0x0007e2000b901d50 */
[----:B------:R-:W-:-:S02]  /*1a00*/  IADD3 R221, R235, 0x3000, RZ ;  /* 0x00003000ebdd7810 */ /* 0x000fc40007ffe0ff */
[C---:B------:R-:W-:Y:S01]  /*1a10*/  IADD3 R220, R235.reuse, 0x3800, RZ ;  /* 0x00003800ebdc7810 */ /* 0x040fe20007ffe0ff */
[----:B------:R3:W-:Y:S01]  /*1a20*/  @!P0 LDGSTS.E.BYPASS.LTC128B.128 [R240+0x1d000], [R6.64+0x100] ;  /* 0x1d00010006f08fae */ /* 0x0007e2000b901d50 */
[C---:B------:R-:W-:Y:S02]  /*1a30*/  IADD3 R219, R235.reuse, 0x4000, RZ ;  /* 0x00004000ebdb7810 */ /* 0x040fe40007ffe0ff */
[C---:B------:R-:W-:Y:S01]  /*1a40*/  IADD3 R218, R235.reuse, 0x4800, RZ ;  /* 0x00004800ebda7810 */ /* 0x040fe20007ffe0ff */
[----:B------:R3:W-:Y:S01]  /*1a50*/  @!P0 LDGSTS.E.BYPASS.LTC128B.128 [R240+0x1f000], [R6.64+0x180] ;  /* 0x1f00018006f08fae */ /* 0x0007e2000b901d50 */
[C---:B------:R-:W-:Y:S02]  /*1a60*/  IADD3 R217, R235.reuse, 0x5000, RZ ;  /* 0x00005000ebd97810 */ /* 0x040fe40007ffe0ff */
[C---:B------:R-:W-:Y:S01]  /*1a70*/  IADD3 R216, R235.reuse, 0x5800, RZ ;  /* 0x00005800ebd87810 */ /* 0x040fe20007ffe0ff */
[----:B------:R-:W-:Y:S01]  /*1a80*/  LDSM.16.M88.4 R48, [R238] ;  /* 0x00000000ee30783b */ /* 0x000fe20000000200 */
[----:B------:R-:W-:-:S02]  /*1a90*/  IADD3 R215, R235, 0x6000, RZ ;  /* 0x00006000ebd77810 */ /* 0x000fc40007ffe0ff */
[C---:B------:R-:W-:Y:S01]  /*1aa0*/  IADD3 R214, R235.reuse, 0x6800, RZ ;  /* 0x00006800ebd67810 */ /* 0x040fe20007ffe0ff */
[----:B------:R-:W4:Y:S01]  /*1ab0*/  LDSM.16.M88.4 R20, [R237+0x10000] ;  /* 0x01000000ed14783b */ /* 0x000f220000000200 */
[C---:B------:R-:W-:Y:S02]  /*1ac0*/  IADD3 R213, R235.reuse, 0x7000, RZ ;  /* 0x00007000ebd57810 */ /* 0x040fe40007ffe0ff */
[----:B------:R-:W-:Y:S01]  /*1ad0*/  IADD3 R212, R235, 0x7800, RZ ;  /* 0x00007800ebd47810 */ /* 0x000fe20007ffe0ff */
[----:B------:R-:W5:Y:S04]  /*1ae0*/  LDSM.16.M88.4 R44, [R237+0x10800] ;  /* 0x01080000ed2c783b */ /* 0x000f680000000200 */
[----:B------:R-:W5:Y:S04]  /*1af0*/  LDSM.16.M88.4 R64, [R237+0x11000] ;  /* 0x01100000ed40783b */ /* 0x000f680000000200 */
[----:B------:R-:W5:Y:S04]  /*1b00*/  LDSM.16.M88.4 R28, [R237+0x11800] ;  /* 0x01180000ed1c783b */ /* 0x000f680000000200 */
[----:B-1----:R-:W-:Y:S04]  /*1b10*/  LDSM.16.M88.4 R12, [R236] ;  /* 0x00000000ec0c783b */ /* 0x002fe80000000200 */
[----:B--2---:R-:W1:Y:S04]  /*1b20*/  LDSM.16.M88.4 R16, [R235] ;  /* 0x00000000eb10783b */ /* 0x004e680000000200 */
[----:B---3--:R-:W2:Y:S04]  /*1b30*/  LDSM.16.M88.4 R4, [R235+0x800] ;  /* 0x00080000eb04783b */ /* 0x008ea80000000200 */
[----:B------:R-:W3:Y:S04]  /*1b40*/  LDSM.16.M88.4 R40, [R235+0x1800] ;  /* 0x00180000eb28783b */ /* 0x000ee80000000200 */
[----:B------:R-:W-:Y:S04]  /*1b50*/  LDSM.16.M88.4 R56, [R234] ;  /* 0x00000000ea38783b */ /* 0x000fe80000000200 */
[----:B------:R-:W-:Y:S01]  /*1b60*/  LDSM.16.M88.4 R80, [R231+0x11000] ;  /* 0x01100000e750783b */ /* 0x000fe20000000200 */
[C---:B----4-:R-:W-:Y:S03]  /*1b70*/  HMMA.16816.F32 R24, R48.reuse, R20, RZ ;  /* 0x000000143018723c */ /* 0x050fe600000018ff */
[----:B------:R-:W-:Y:S04]  /*1b80*/  LDSM.16.M88.4 R36, [R224] ;  /* 0x00000000e024783b */ /* 0x000fe80000000200 */
[----:B------:R-:W-:Y:S01]  /*1b90*/  LDSM.16.M88.4 R76, [R231+0x11800] ;  /* 0x01180000e74c783b */ /* 0x000fe20000000200 */
[C---:B------:R-:W-:Y:S03]  /*1ba0*/  HMMA.16816.F32 R20, R48.reuse, R22, RZ ;  /* 0x000000163014723c */ /* 0x040fe600000018ff */
[----:B------:R-:W-:Y:S04]  /*1bb0*/  LDSM.16.M88.4 R52, [R224+0x1000] ;  /* 0x00100000e034783b */ /* 0x000fe80000000200 */
[----:B------:R-:W-:Y:S01]  /*1bc0*/  LDSM.16.M88.4 R72, [R238+0x4000] ;  /* 0x00400000ee48783b */ /* 0x000fe20000000200 */
        /* <DEDUP_REMOVED lines=17> */
[C---:B----4-:R-:W-:Y:S08]  /*1ce0*/  HMMA.16816.F32 R68, R12.reuse, R28, R68 ;  /* 0x0000001c0c44723c */ /* 0x050ff00000001844 */
        /* <DEDUP_REMOVED lines=151> */
[----:B------:R-:W-:Y:S01]  /*2660*/  LDSM.16.M88.4 R4, [R231+0x17000] ;  /* 0x01700000e704783b */ /* 0x000fe20000000200 */
[----:B------:R-:W-:Y:S06]  /*2670*/  MUFU.TANH R3, R3 ;  /* 0x0000000300037308 */ /* 0x000fec0000002400 */
[----:B---3--:R-:W-:Y:S02]  /*2680*/  HMMA.16816.F32 R88, R52, R48, R88 ;  /* 0x000000303458723c */ /* 0x008fe40000001858 */
[----:B------:R-:W3:Y:S06]  /*2690*/  MUFU.TANH R48, R25 ;  /* 0x0000001900307308 */ /* 0x000eec0000002400 */
[----:B--2---:R-:W-:Y:S08]  /*26a0*/  HMMA.16816.F32 R32, R16, R68, R32 ;  /* 0x000000441020723c */ /* 0x004ff00000001820 */
[----:B----4-:R-:W-:Y:S01]  /*26b0*/  HMMA.16816.F32 R60, R52, R28, R60 ;  /* 0x0000001c343c723c */ /* 0x010fe2000000183c */
[----:B------:R-:W-:Y:S01]  /*26c0*/  MUFU.TANH R28, R26 ;  /* 0x0000001a001c7308 */ /* 0x000fe20000002400 */
[----:B------:R-:W-:-:S02]  /*26d0*/  FMUL.FTZ R20, R20, c[0x0][0x2ec] ;  /* 0x0000bb0014147a20 */ /* 0x000fc40000410000 */
[----:B------:R-:W-:Y:S02]  /*26e0*/  FMUL.FTZ R21, R21, c[0x0][0x2ec] ;  /* 0x0000bb0015157a20 */ /* 0x000fe40000410000 */
[----:B------:R-:W-:Y:S02]  /*26f0*/  FMUL.FTZ R22, R22, c[0x0][0x2ec] ;  /* 0x0000bb0016167a20 */ /* 0x000fe40000410000 */
[----:B------:R-:W-:Y:S01]  /*2700*/  HMMA.16816.F32 R44, R52, R86, R44 ;  /* 0x00000056342c723c */ /* 0x000fe2000000182c */
[----:B------:R2:W-:Y:S01]  /*2710*/  MUFU.TANH R29, R27 ;  /* 0x0000001b001d7308 */ /* 0x0005e20000002400 */
[----:B------:R-:W-:-:S06]  /*2720*/  FMUL.FTZ R23, R23, c[0x0][0x2ec] ;  /* 0x0000bb0017177a20 */ /* 0x000fcc0000410000 */
[----:B------:R-:W-:Y:S01]  /*2730*/  HMMA.16816.F32 R64, R52, R50, R64 ;  /* 0x000000323440723c */ /* 0x000fe20000001840 */
[----:B------:R-:W-:Y:S07]  /*2740*/  MUFU.TANH R49, R20 ;  /* 0x0000001400317308 */ /* 0x000fee0000002400 */
[----:B-1----:R-:W-:Y:S01]  /*2750*/  HMMA.16816.F32 R32, R12, R56, R32 ;  /* 0x000000380c20723c */ /* 0x002fe20000001820 */
[----:B--2---:R-:W1:Y:S01]  /*2760*/  LDSM.16.M88.4 R24, [R235+0x7800] ;  /* 0x00780000eb18783b */ /* 0x004e620000000200 */
[----:B------:R-:W-:Y:S06]  /*2770*/  MUFU.TANH R50, R21 ;  /* 0x0000001500327308 */ /* 0x000fec0000002400 */
[----:B------:R-:W-:Y:S02]  /*2780*/  HMMA.16816.F32 R72, R52, R30, R72 ;  /* 0x0000001e3448723c */ /* 0x000fe40000001848 */
[----:B------:R-:W2:Y:S06]  /*2790*/  MUFU.TANH R56, R22 ;  /* 0x0000001600387308 */ /* 0x000eac0000002400 */
[C---:B------:R-:W-:Y:S01]  /*27a0*/  HMMA.16816.F32 R44, R40.reuse, R38, R44 ;  /* 0x00000026282c723c */ /* 0x040fe2000000182c */
[----:B------:R-:W-:Y:S01]  /*27b0*/  LDSM.16.M88.4 R36, [R224+0x7000] ;  /* 0x00700000e024783b */ /* 0x000fe20000000200 */
[----:B------:R4:W-:Y:S06]  /*27c0*/  MUFU.TANH R51, R23 ;  /* 0x0000001700337308 */ /* 0x0009ec0000002400 */
[----:B-----5:R-:W-:Y:S01]  /*27d0*/  HMMA.16816.F32 R88, R40, R76, R88 ;  /* 0x0000004c2858723c */ /* 0x020fe20000001858 */
[----:B------:R-:W-:-:S02]  /*27e0*/  FMUL.FTZ R31, R35, c[0x0][0x2ec] ;  /* 0x0000bb00231f7a20 */ /* 0x000fc40000410000 */
[----:B------:R-:W-:Y:S02]  /*27f0*/  IMAD.U32 R35, RZ, RZ, UR11 ;  /* 0x0000000bff237e24 */ /* 0x000fe4000f8e00ff */
[----:B------:R-:W-:Y:S02]  /*2800*/  FMUL.FTZ R32, R32, c[0x0][0x2ec] ;  /* 0x0000bb0020207a20 */ /* 0x000fe40000410000 */
[----:B------:R-:W-:Y:S01]  /*2810*/  IMAD R35, R35, 0x40, R204 ;  /* 0x0000004023237824 */ /* 0x000fe200078e02cc */
[----:B------:R-:W-:Y:S01]  /*2820*/  HMMA.16816.F32 R64, R40, R78, R64 ;  /* 0x0000004e2840723c */ /* 0x000fe20000001840 */
[----:B------:R-:W-:Y:S01]  /*2830*/  FMUL.FTZ R30, R34, c[0x0][0x2ec] ;  /* 0x0000bb00221e7a20 */ /* 0x000fe20000410000 */
[----:B----4-:R-:W4:Y:S01]  /*2840*/  LDSM.16.M88.4 R20, [R231+0x17800] ;  /* 0x01780000e714783b */ /* 0x010f220000000200 */
[----:B------:R-:W5:Y:S05]  /*2850*/  MUFU.TANH R32, R32 ;  /* 0x0000002000207308 */ /* 0x000f6a0000002400 */
[----:B------:R-:W-:Y:S03]  /*2860*/  HMMA.16816.F32 R44, R16, R70, R44 ;  /* 0x00000046102c723c */ /* 0x000fe6000000182c */
[----:B------:R-:W2:Y:S05]  /*2870*/  MUFU.TANH R30, R30 ;  /* 0x0000001e001e7308 */ /* 0x000eaa0000002400 */
[C---:B-1----:R-:W-:Y:S03]  /*2880*/  HMMA.16816.F32 R60, R40.reuse, R24, R60 ;  /* 0x00000018283c723c */ /* 0x042fe6000000183c */
[----:B------:R-:W-:Y:S05]  /*2890*/  MUFU.TANH R31, R31 ;  /* 0x0000001f001f7308 */ /* 0x000fea0000002400 */
[----:B------:R-:W-:Y:S01]  /*28a0*/  HMMA.16816.F32 R72, R40, R26, R72 ;  /* 0x0000001a2848723c */ /* 0x000fe20000001848 */
[----:B------:R-:W1:Y:S01]  /*28b0*/  LDSM.16.M88.4 R24, [R224+0x7800] ;  /* 0x00780000e018783b */ /* 0x000e620000000200 */
[----:B------:R-:W-:-:S06]  /*28c0*/  DEPBAR.LE SB0, 0x0 ;  /* 0x000080000000791a */ /* 0x000fcc0000000000 */
[C---:B------:R-:W-:Y:S07]  /*28d0*/  HMMA.16816.F32 R88, R16.reuse, R4, R88 ;  /* 0x000000041058723c */ /* 0x040fee0000001858 */
[----:B------:R-:W-:Y:S01]  /*28e0*/  IMAD.IADD R4, R11, 0x1, R10 ;  /* 0x000000010b047824 */ /* 0x000fe200078e020a */
[----:B------:R-:W-:Y:S01]  /*28f0*/  HMMA.16816.F32 R64, R16, R6, R64 ;  /* 0x000000061040723c */ /* 0x000fe20000001840 */
[----:B------:R-:W-:-:S06]  /*2900*/  FMUL.FTZ R5, R33, c[0x0][0x2ec] ;  /* 0x0000bb0021057a20 */ /* 0x000fcc0000410000 */
[----:B------:R-:W-:Y:S01]  /*2910*/  IMAD.U32 R6, RZ, RZ, UR13 ;  /* 0x0000000dff067e24 */ /* 0x000fe2000f8e00ff */
[----:B----4-:R-:W-:Y:S01]  /*2920*/  HMMA.16816.F32 R60, R16, R20, R60 ;  /* 0x00000014103c723c */ /* 0x010fe2000000183c */
[----:B------:R-:W-:Y:S01]  /*2930*/  IADD3 R7, R35, 0x8, RZ ;  /* 0x0000000823077810 */ /* 0x000fe20007ffe0ff */
[----:B------:R-:W-:Y:S02]  /*2940*/  MUFU.TANH R5, R5 ;  /* 0x0000000500057308 */ /* 0x000fe40000002400 */
[----:B------:R-:W-:-:S04]  /*2950*/  IADD3 R6, R6, -UR15, R93 ;  /* 0x8000000f06067c10 */ /* 0x000fc8000fffe05d */
[C---:B------:R-:W-:Y:S01]  /*2960*/  HMMA.16816.F32 R44, R12.reuse, R58, R44 ;  /* 0x0000003a0c2c723c */ /* 0x040fe2000000182c */
[----:B------:R-:W-:Y:S02]  /*2970*/  IADD3 R11, R6, c[0x0][0x2e8], RZ ;  /* 0x0000ba00060b7a10 */ /* 0x000fe40007ffe0ff */
[----:B------:R-:W-:Y:S02]  /*2980*/  IADD3 R6, R35, 0x1, RZ ;  /* 0x0000000123067810 */ /* 0x000fe40007ffe0ff */
[C---:B------:R-:W-:Y:S02]  /*2990*/  IADD3 R10, R11.reuse, 0x8, RZ ;  /* 0x000000080b0a7810 */ /* 0x040fe40007ffe0ff */
[----:B------:R-:W-:Y:S01]  /*29a0*/  IMNMX R11, R11, UR13, PT ;  /* 0x0000000d0b0b7c17 */ /* 0x000fe2000b800200 */
[----:B------:R-:W-:Y:S01]  /*29b0*/  HMMA.16816.F32 R88, R12, R36, R88 ;  /* 0x000000240c58723c */ /* 0x000fe20000001858 */
[----:B------:R-:W-:Y:S02]  /*29c0*/  IMNMX R10, R10, UR13, PT ;  /* 0x0000000d0a0a7c17 */ /* 0x000fe4000b800200 */
[----:B------:R-:W-:-:S02]  /*29d0*/  ISETP.GE.AND P6, PT, R6, R11, PT ;  /* 0x0000000b0600720c */ /* 0x000fc40003fc6270 */
[-C--:B------:R-:W-:Y:S02]  /*29e0*/  ISETP.GE.AND P3, PT, R6, R10.reuse, PT ;  /* 0x0000000a0600720c */ /* 0x080fe40003f66270 */
[----:B------:R-:W-:Y:S01]  /*29f0*/  IADD3 R6, R35, 0x9, RZ ;  /* 0x0000000923067810 */ /* 0x000fe20007ffe0ff */
[----:B------:R-:W-:Y:S01]  /*2a00*/  HMMA.16816.F32 R72, R16, R22, R72 ;  /* 0x000000161048723c */ /* 0x000fe20000001848 */
[CC--:B------:R-:W-:Y:S02]  /*2a10*/  ISETP.GE.AND P4, PT, R7.reuse, R11.reuse, PT ;  /* 0x0000000b0700720c */ /* 0x0c0fe40003f86270 */
[-C--:B------:R-:W-:Y:S02]  /*2a20*/  ISETP.GE.AND P1, PT, R7, R10.reuse, PT ;  /* 0x0000000a0700720c */ /* 0x080fe40003f26270 */
[----:B------:R-:W-:Y:S02]  /*2a30*/  IADD3 R7, R35, 0x10, RZ ;  /* 0x0000001023077810 */ /* 0x000fe40007ffe0ff */
[-C--:B------:R-:W-:Y:S01]  /*2a40*/  ISETP.GE.AND P0, PT, R6, R11.reuse, PT ;  /* 0x0000000b0600720c */ /* 0x080fe20003f06270 */
[C---:B------:R-:W-:Y:S01]  /*2a50*/  HMMA.16816.F32 R64, R12.reuse, R38, R64 ;  /* 0x000000260c40723c */ /* 0x040fe20000001840 */
[----:B------:R-:W-:Y:S01]  /*2a60*/  FMUL.FTZ R37, R46, c[0x0][0x2ec] ;  /* 0x0000bb002e257a20 */ /* 0x000fe20000410000 */
[-C--:B------:R-:W-:Y:S01]  /*2a70*/  ISETP.GE.AND P5, PT, R6, R10.reuse, PT ;  /* 0x0000000a0600720c */ /* 0x080fe20003fa6270 */
[----:B------:R-:W-:Y:S01]  /*2a80*/  FMUL.FTZ R36, R47, c[0x0][0x2ec] ;  /* 0x0000bb002f247a20 */ /* 0x000fe20000410000 */
[----:B------:R-:W-:Y:S01]  /*2a90*/  IADD3 R6, R35, 0x18, RZ ;  /* 0x0000001823067810 */ /* 0x000fe20007ffe0ff */
[----:B------:R-:W-:Y:S01]  /*2aa0*/  FMUL.FTZ R33, R44, c[0x0][0x2ec] ;  /* 0x0000bb002c217a20 */ /* 0x000fe20000410000 */
[----:B---3--:R-:W-:Y:S01]  /*2ab0*/  FSEL R48, R48, -INF , !P6 ;  /* 0xff80000030307808 */ /* 0x008fe20007000000 */
[----:B------:R-:W3:Y:S01]  /*2ac0*/  MUFU.TANH R37, R37 ;  /* 0x0000002500257308 */ /* 0x000ee20000002400 */
[C---:B-1----:R-:W-:Y:S01]  /*2ad0*/  HMMA.16816.F32 R60, R12.reuse, R24, R60 ;  /* 0x000000180c3c723c */ /* 0x042fe2000000183c */
[----:B------:R-:W-:Y:S01]  /*2ae0*/  FMUL.FTZ R88, R88, c[0x0][0x2ec] ;  /* 0x0000bb0058587a20 */ /* 0x000fe20000410000 */
[CC--:B------:R-:W-:Y:S01]  /*2af0*/  ISETP.GE.AND P2, PT, R7.reuse, R11.reuse, PT ;  /* 0x0000000b0700720c */ /* 0x0c0fe20003f46270 */
[----:B------:R-:W-:Y:S01]  /*2b00*/  FMUL.FTZ R90, R90, c[0x0][0x2ec] ;  /* 0x0000bb005a5a7a20 */ /* 0x000fe20000410000 */
[----:B------:R-:W-:Y:S01]  /*2b10*/  ISETP.GE.AND P6, PT, R7, R10, PT ;  /* 0x0000000a0700720c */ /* 0x000fe20003fc6270 */
[----:B------:R-:W-:Y:S01]  /*2b20*/  FMUL.FTZ R34, R45, c[0x0][0x2ec] ;  /* 0x0000bb002d227a20 */ /* 0x000fe20000410000 */
[----:B------:R-:W-:Y:S01]  /*2b30*/  IADD3 R7, R35, 0x11, RZ ;  /* 0x0000001123077810 */ /* 0x000fe20007ffe0ff */
[----:B------:R-:W1:Y:S01]  /*2b40*/  MUFU.TANH R36, R36 ;  /* 0x0000002400247308 */ /* 0x000e620000002400 */
[----:B------:R-:W-:Y:S01]  /*2b50*/  HMMA.16816.F32 R72, R12, R26, R72 ;  /* 0x0000001a0c48723c */ /* 0x000fe20000001848 */
[----:B--2---:R-:W-:Y:S01]  /*2b60*/  FSEL R56, R56, -INF , !P1 ;  /* 0xff80000038387808 */ /* 0x004fe20004800000 */
[----:B------:R-:W-:Y:S01]  /*2b70*/  FMUL.FTZ R89, R89, c[0x0][0x2ec] ;  /* 0x0000bb0059597a20 */ /* 0x000fe20000410000 */
[----:B------:R-:W-:Y:S01]  /*2b80*/  FSEL R50, R50, -INF , !P0 ;  /* 0xff80000032327808 */ /* 0x000fe20004000000 */
[----:B------:R-:W-:Y:S01]  /*2b90*/  FMUL.FTZ R91, R91, c[0x0][0x2ec] ;  /* 0x0000bb005b5b7a20 */ /* 0x000fe20000410000 */
[----:B------:R-:W-:-:S02]  /*2ba0*/  ISETP.GE.AND P1, PT, R6, R11, PT ;  /* 0x0000000b0600720c */ /* 0x000fc40003f26270 */
[----:B------:R-:W2:Y:S01]  /*2bb0*/  MUFU.TANH R184, R88 ;  /* 0x0000005800b87308 */ /* 0x000ea20000002400 */
[----:B------:R-:W-:Y:S01]  /*2bc0*/  FMUL.FTZ R64, R64, c[0x0][0x2ec] ;  /* 0x0000bb0040407a20 */ /* 0x000fe20000410000 */
[-C--:B------:R-:W-:Y:S01]  /*2bd0*/  ISETP.GE.AND P0, PT, R6, R10.reuse, PT ;  /* 0x0000000a0600720c */ /* 0x080fe20003f06270 */
[----:B------:R-:W-:Y:S01]  /*2be0*/  FMUL.FTZ R67, R67, c[0x0][0x2ec] ;  /* 0x0000bb0043437a20 */ /* 0x000fe20000410000 */
[----:B------:R-:W-:Y:S01]  /*2bf0*/  IADD3 R6, R35, 0x19, RZ ;  /* 0x0000001923067810 */ /* 0x000fe20007ffe0ff */
[----:B------:R-:W-:Y:S01]  /*2c00*/  FMUL.FTZ R65, R65, c[0x0][0x2ec] ;  /* 0x0000bb0041417a20 */ /* 0x000fe20000410000 */
[----:B------:R-:W-:Y:S01]  /*2c10*/  IADD3 R17, R35, 0x20, RZ ;  /* 0x0000002023117810 */ /* 0x000fe20007ffe0ff */
[----:B------:R-:W-:Y:S01]  /*2c20*/  FMUL.FTZ R66, R66, c[0x0][0x2ec] ;  /* 0x0000bb0042427a20 */ /* 0x000fe20000410000 */
[----:B------:R-:W4:Y:S01]  /*2c30*/  MUFU.TANH R186, R64 ;  /* 0x0000004000ba7308 */ /* 0x000f220000002400 */
[----:B------:R-:W-:Y:S01]  /*2c40*/  FMUL.FTZ R63, R63, c[0x0][0x2ec] ;  /* 0x0000bb003f3f7a20 */ /* 0x000fe20000410000 */
[----:B------:R-:W-:Y:S01]  /*2c50*/  FSEL R29, R29, -INF , !P3 ;  /* 0xff8000001d1d7808 */ /* 0x000fe20005800000 */
[----:B------:R-:W-:Y:S01]  /*2c60*/  FMUL.FTZ R60, R60, c[0x0][0x2ec] ;  /* 0x0000bb003c3c7a20 */ /* 0x000fe20000410000 */
[----:B------:R-:W-:Y:S01]  /*2c70*/  FSEL R49, R49, -INF , !P4 ;  /* 0xff80000031317808 */ /* 0x000fe20006000000 */
[----:B------:R-:W-:Y:S01]  /*2c80*/  FMUL.FTZ R61, R61, c[0x0][0x2ec] ;  /* 0x0000bb003d3d7a20 */ /* 0x000fe20000410000 */
[CC--:B------:R-:W-:Y:S01]  /*2c90*/  ISETP.GE.AND P3, PT, R7.reuse, R11.reuse, PT ;  /* 0x0000000b0700720c */ /* 0x0c0fe20003f66270 */
[----:B------:R-:W-:Y:S01]  /*2ca0*/  FMUL.FTZ R62, R62, c[0x0][0x2ec] ;  /* 0x0000bb003e3e7a20 */ /* 0x000fe20000410000 */
[-C--:B------:R-:W-:Y:S01]  /*2cb0*/  ISETP.GE.AND P4, PT, R7, R10.reuse, PT ;  /* 0x0000000a0700720c */ /* 0x080fe20003f86270 */
[----:B------:R-:W2:Y:S01]  /*2cc0*/  MUFU.TANH R191, R63 ;  /* 0x0000003f00bf7308 */ /* 0x000ea20000002400 */
[----:B-----5:R-:W-:Y:S01]  /*2cd0*/  FSEL R7, R32, -INF , !P2 ;  /* 0xff80000020077808 */ /* 0x020fe20005000000 */
[----:B------:R-:W-:Y:S01]  /*2ce0*/  FMUL.FTZ R72, R72, c[0x0][0x2ec] ;  /* 0x0000bb0048487a20 */ /* 0x000fe20000410000 */
[----:B------:R-:W-:Y:S01]  /*2cf0*/  FSEL R16, R30, -INF , !P6 ;  /* 0xff8000001e107808 */ /* 0x000fe20007000000 */
[----:B------:R-:W-:Y:S01]  /*2d00*/  FMUL.FTZ R73, R73, c[0x0][0x2ec] ;  /* 0x0000bb0049497a20 */ /* 0x000fe20000410000 */
[----:B------:R-:W-:Y:S01]  /*2d10*/  ISETP.GE.AND P2, PT, R6, R10, PT ;  /* 0x0000000a0600720c */ /* 0x000fe20003f46270 */
[----:B------:R-:W-:Y:S01]  /*2d20*/  FMUL.FTZ R74, R74, c[0x0][0x2ec] ;  /* 0x0000bb004a4a7a20 */ /* 0x000fe20000410000 */
[----:B------:R-:W-:Y:S01]  /*2d30*/  ISETP.GE.AND P6, PT, R17, R11, PT ;  /* 0x0000000b1100720c */ /* 0x000fe20003fc6270 */
[----:B------:R-:W5:Y:S01]  /*2d40*/  MUFU.TANH R33, R33 ;  /* 0x0000002100217308 */ /* 0x000f620000002400 */
[----:B------:R-:W-:Y:S01]  /*2d50*/  IADD3 R18, R35, 0x28, RZ ;  /* 0x0000002823127810 */ /* 0x000fe20007ffe0ff */
[----:B------:R-:W-:Y:S01]  /*2d60*/  FMUL.FTZ R75, R75, c[0x0][0x2ec] ;  /* 0x0000bb004b4b7a20 */ /* 0x000fe20000410000 */
[----:B------:R-:W-:-:S02]  /*2d70*/  IADD3 R13, R35, 0x29, RZ ;  /* 0x00000029230d7810 */ /* 0x000fc40007ffe0ff */
[----:B---3--:R-:W-:Y:S02]  /*2d80*/  FSEL R21, R37, -INF , !P0 ;  /* 0xff80000025157808 */ /* 0x008fe40004000000 */
[----:B-1----:R-:W-:Y:S01]  /*2d90*/  FSEL R20, R36, -INF , !P2 ;  /* 0xff80000024147808 */ /* 0x002fe20005000000 */
[----:B------:R-:W1:Y:S01]  /*2da0*/  MUFU.TANH R192, R90 ;  /* 0x0000005a00c07308 */ /* 0x000e620000002400 */
[----:B--2---:R-:W-:Y:S02]  /*2db0*/  FSEL R184, R184, -INF , !P6 ;  /* 0xff800000b8b87808 */ /* 0x004fe40007000000 */
[-C--:B------:R-:W-:Y:S02]  /*2dc0*/  ISETP.GE.AND P0, PT, R18, R11.reuse, PT ;  /* 0x0000000b1200720c */ /* 0x080fe40003f06270 */
[C---:B------:R-:W-:Y:S02]  /*2dd0*/  ISETP.GE.AND P2, PT, R13.reuse, R11, PT ;  /* 0x0000000b0d00720c */ /* 0x040fe40003f46270 */
[----:B------:R-:W-:Y:S01]  /*2de0*/  ISETP.GE.AND P6, PT, R13, R10, PT ;  /* 0x0000000a0d00720c */ /* 0x000fe20003fc6270 */
[----:B------:R-:W2:Y:S01]  /*2df0*/  MUFU.TANH R185, R89 ;  /* 0x0000005900b97308 */ /* 0x000ea20000002400 */
[----:B------:R-:W-:-:S02]  /*2e00*/  IADD3 R13, R35, 0x31, RZ ;  /* 0x00000031230d7810 */ /* 0x000fc40007ffe0ff */
[----:B------:R-:W-:Y:S02]  /*2e10*/  FSEL R51, R51, -INF , !P5 ;  /* 0xff80000033337808 */ /* 0x000fe40006800000 */
[----:B------:R-:W-:Y:S02]  /*2e20*/  ISETP.GE.AND P5, PT, R6, R11, PT ;  /* 0x0000000b0600720c */ /* 0x000fe40003fa6270 */
[----:B------:R-:W-:Y:S01]  /*2e30*/  FSEL R6, R5, -INF , !P3 ;  /* 0xff80000005067808 */ /* 0x000fe20005800000 */
[----:B------:R-:W3:Y:S01]  /*2e40*/  MUFU.TANH R34, R34 ;  /* 0x0000002200227308 */ /* 0x000ee20000002400 */
[----:B----4-:R-:W-:Y:S02]  /*2e50*/  FSEL R186, R186, -INF , !P0 ;  /* 0xff800000baba7808 */ /* 0x010fe40004000000 */
[-C--:B------:R-:W-:Y:S02]  /*2e60*/  ISETP.GE.AND P3, PT, R17, R10.reuse, PT ;  /* 0x0000000a1100720c */ /* 0x080fe40003f66270 */
[----:B------:R-:W-:-:S02]  /*2e70*/  ISETP.GE.AND P0, PT, R13, R10, PT ;  /* 0x0000000a0d00720c */ /* 0x000fc40003f06270 */
[C---:B------:R-:W-:Y:S01]  /*2e80*/  IADD3 R17, R35.reuse, 0x21, RZ ;  /* 0x0000002123117810 */ /* 0x040fe20007ffe0ff */
[----:B------:R-:W4:Y:S01]  /*2e90*/  MUFU.TANH R193, R91 ;  /* 0x0000005b00c17308 */ /* 0x000f220000002400 */
[----:B------:R-:W-:Y:S02]  /*2ea0*/  IADD3 R12, R35, 0x30, RZ ;  /* 0x00000030230c7810 */ /* 0x000fe40007ffe0ff */
[----:B------:R-:W-:Y:S02]  /*2eb0*/  FSEL R22, R31, -INF , !P4 ;  /* 0xff8000001f167808 */ /* 0x000fe40006000000 */
[----:B------:R-:W-:Y:S02]  /*2ec0*/  FSEL R191, R191, -INF , !P0 ;  /* 0xff800000bfbf7808 */ /* 0x000fe40004000000 */
[----:B------:R-:W-:Y:S01]  /*2ed0*/  ISETP.GE.AND P4, PT, R17, R11, PT ;  /* 0x0000000b1100720c */ /* 0x000fe20003f86270 */
[----:B------:R-:W4:Y:S01]  /*2ee0*/  MUFU.TANH R195, R67 ;  /* 0x0000004300c37308 */ /* 0x000f220000002400 */
[----:B-----5:R-:W-:-:S02]  /*2ef0*/  FSEL R5, R33, -INF , !P1 ;  /* 0xff80000021057808 */ /* 0x020fc40004800000 */
[----:B-1----:R-:W-:Y:S02]  /*2f00*/  FSEL R192, R192, -INF , !P3 ;  /* 0xff800000c0c07808 */ /* 0x002fe40005800000 */
[----:B------:R-:W-:Y:S02]  /*2f10*/  PLOP3.LUT P0, PT, PT, PT, UP0, 0x80, 0x0 ;  /* 0x000000000000781c */ /* 0x000fe40003f0f008 */
[----:B------:R-:W-:Y:S01]  /*2f20*/  ISETP.GE.AND P1, PT, R17, R10, PT ;  /* 0x0000000a1100720c */ /* 0x000fe20003f26270 */
[----:B------:R-:W1:Y:S01]  /*2f30*/  MUFU.TANH R60, R60 ;  /* 0x0000003c003c7308 */ /* 0x000e620000002400 */
[----:B------:R-:W-:Y:S02]  /*2f40*/  ISETP.GE.AND P3, PT, R12, R11, PT ;  /* 0x0000000b0c00720c */ /* 0x000fe40003f66270 */
[----:B--2---:R-:W-:Y:S02]  /*2f50*/  FSEL R185, R185, -INF , !P4 ;  /* 0xff800000b9b97808 */ /* 0x004fe40006000000 */
[----:B---3--:R-:W-:-:S02]  /*2f60*/  FSEL R17, R34, -INF , !P5 ;  /* 0xff80000022117808 */ /* 0x008fc40006800000 */
[-C--:B------:R-:W-:Y:S01]  /*2f70*/  ISETP.GE.AND P4, PT, R12, R10.reuse, PT ;  /* 0x0000000a0c00720c */ /* 0x080fe20003f86270 */
[----:B------:R-:W2:Y:S01]  /*2f80*/  MUFU.TANH R187, R65 ;  /* 0x0000004100bb7308 */ /* 0x000ea20000002400 */
[----:B----4-:R-:W-:Y:S02]  /*2f90*/  FSEL R193, R193, -INF , !P1 ;  /* 0xff800000c1c17808 */ /* 0x010fe40004800000 */
[----:B------:R-:W-:Y:S02]  /*2fa0*/  FSEL R195, R195, -INF , !P6 ;  /* 0xff800000c3c37808 */ /* 0x000fe40007000000 */
[----:B------:R-:W-:Y:S02]  /*2fb0*/  ISETP.GE.AND P5, PT, R18, R10, PT ;  /* 0x0000000a1200720c */ /* 0x000fe40003fa6270 */
[----:B------:R-:W-:Y:S01]  /*2fc0*/  IADD3 R12, R35, 0x38, RZ ;  /* 0x00000038230c7810 */ /* 0x000fe20007ffe0ff */
[----:B------:R-:W3:Y:S01]  /*2fd0*/  MUFU.TANH R194, R66 ;  /* 0x0000004200c27308 */ /* 0x000ee20000002400 */
[----:B-1----:R-:W-:-:S02]  /*2fe0*/  FSEL R197, R60, -INF , !P3 ;  /* 0xff8000003cc57808 */ /* 0x002fc40005800000 */
[-C--:B------:R-:W-:Y:S02]  /*2ff0*/  ISETP.GE.AND P1, PT, R13, R11.reuse, PT ;  /* 0x0000000b0d00720c */ /* 0x080fe40003f26270 */
[C---:B------:R-:W-:Y:S02]  /*3000*/  ISETP.GE.AND P6, PT, R35.reuse, R11, PT ;  /* 0x0000000b2300720c */ /* 0x040fe40003fc6270 */
[CC--:B------:R-:W-:Y:S01]  /*3010*/  ISETP.GE.AND P3, PT, R35.reuse, R10.reuse, PT ;  /* 0x0000000a2300720c */ /* 0x0c0fe20003f66270 */
[----:B------:R-:W1:Y:S01]  /*3020*/  MUFU.TANH R196, R61 ;  /* 0x0000003d00c47308 */ /* 0x000e620000002400 */
[----:B------:R-:W-:Y:S02]  /*3030*/  IADD3 R35, R35, 0x39, RZ ;  /* 0x0000003923237810 */ /* 0x000fe40007ffe0ff */
[----:B--2---:R-:W-:Y:S02]  /*3040*/  FSEL R187, R187, -INF , !P2 ;  /* 0xff800000bbbb7808 */ /* 0x004fe40005000000 */
[----:B------:R-:W-:-:S02]  /*3050*/  ISETP.GE.AND P2, PT, R12, R10, PT ;  /* 0x0000000a0c00720c */ /* 0x000fc40003f46270 */
[----:B------:R-:W-:Y:S01]  /*3060*/  FSEL R3, R3, -INF , !P6 ;  /* 0xff80000003037808 */ /* 0x000fe20007000000 */
[----:B------:R-:W2:Y:S01]  /*3070*/  MUFU.TANH R168, R62 ;  /* 0x0000003e00a87308 */ /* 0x000ea20000002400 */
[----:B---3--:R-:W-:Y:S02]  /*3080*/  FSEL R194, R194, -INF , !P5 ;  /* 0xff800000c2c27808 */ /* 0x008fe40006800000 */
[----:B------:R-:W-:Y:S02]  /*3090*/  ISETP.GE.AND P5, PT, R12, R11, PT ;  /* 0x0000000b0c00720c */ /* 0x000fe40003fa6270 */
[----:B------:R-:W-:-:S03]  /*30a0*/  FSEL R28, R28, -INF , !P3 ;  /* 0xff8000001c1c7808 */ /* 0x000fc60005800000 */
[----:B------:R-:W3:Y:S01]  /*30b0*/  MUFU.TANH R171, R72 ;  /* 0x0000004800ab7308 */ /* 0x000ee20000002400 */
[----:B-1----:R-:W-:Y:S01]  /*30c0*/  FSEL R196, R196, -INF , !P1 ;  /* 0xff800000c4c47808 */ /* 0x002fe20004800000 */
[----:B------:R-:W-:Y:S01]  /*30d0*/  BAR.SYNC.DEFER_BLOCKING 0x0 ;  /* 0x0000000000007b1d */ /* 0x000fe20000010000 */
[----:B------:R-:W-:-:S05]  /*30e0*/  ISETP.GE.AND P1, PT, R35, R10, PT ;  /* 0x0000000a2300720c */ /* 0x000fca0003f26270 */
[----:B------:R-:W1:Y:S01]  /*30f0*/  MUFU.TANH R169, R73 ;  /* 0x0000004900a97308 */ /* 0x000e620000002400 */
[----:B--2---:R-:W-:Y:S02]  /*3100*/  FSEL R168, R168, -INF , !P4 ;  /* 0xff800000a8a87808 */ /* 0x004fe40006000000 */
[----:B------:R-:W-:-:S05]  /*3110*/  ISETP.GE.AND P4, PT, R35, R11, PT ;  /* 0x0000000b2300720c */ /* 0x000fca0003f86270 */
[----:B------:R-:W2:Y:S01]  /*3120*/  MUFU.TANH R189, R74 ;  /* 0x0000004a00bd7308 */ /* 0x000ea20000002400 */
[----:B---3--:R-:W-:-:S07]  /*3130*/  FSEL R171, R171, -INF , !P5 ;  /* 0xff800000abab7808 */ /* 0x008fce0006800000 */
[----:B------:R-:W3:Y:S01]  /*3140*/  MUFU.TANH R188, R75 ;  /* 0x0000004b00bc7308 */ /* 0x000ee20000002400 */
[----:B-1----:R-:W-:Y:S02]  /*3150*/  FSEL R169, R169, -INF , !P4 ;  /* 0xff800000a9a97808 */ /* 0x002fe40006000000 */
[----:B--2---:R-:W-:Y:S02]  /*3160*/  FSEL R189, R189, -INF , !P2 ;  /* 0xff800000bdbd7808 */ /* 0x004fe40005000000 */
[----:B---3--:R-:W-:Y:S01]  /*3170*/  FSEL R188, R188, -INF , !P1 ;  /* 0xff800000bcbc7808 */ /* 0x008fe20004800000 */
        /* <DEDUP_REMOVED lines=26> */
.L_x_780:
        /* <DEDUP_REMOVED lines=52> */
[----:B------:R-:W-:Y:S02]  /*3660*/  FMUL.FTZ R170, R164, c[0x0][0x23c] ;  /* 0x00008f00a4aa7a20 */ /* 0x000fe40000410000 */
[----:B------:R-:W-:Y:S03]  /*3670*/  LDSM.16.MT88.4 R104, [R232+0x1e000] ;  /* 0x01e00000e868783b */ /* 0x000fe60000004200 */
[----:B------:R-:W-:Y:S01]  /*3680*/  FSEL R170, R170, RZ, P1 ;  /* 0x000000ffaaaa7208 */ /* 0x000fe20000800000 */
[----:B------:R-:W-:Y:S04]  /*3690*/  LDSM.16.MT88.4 R112, [R230+0x1e000] ;  /* 0x01e00000e670783b */ /* 0x000fe80000004200 */
[--C-:B------:R-:W-:Y:S01]  /*36a0*/  FFMA.FTZ R180, R3, c[0x0][0x23c], -R170.reuse ;  /* 0x00008f0003b47a23 */ /* 0x100fe200000108aa */
[----:B--2---:R-:W-:Y:S01]  /*36b0*/  FMNMX.FTZ R3, R13, R12, !PT ;  /* 0x0000000c0d037209 */ /* 0x004fe20007810000 */
[--C-:B------:R-:W-:Y:S01]  /*36c0*/  FFMA.FTZ R179, R48, c[0x0][0x23c], -R170.reuse ;  /* 0x00008f0030b37a23 */ /* 0x100fe200000108aa */
[----:B------:R-:W-:Y:S01]  /*36d0*/  LDSM.16.MT88.4 R120, [R229+0x1e000] ;  /* 0x01e00000e578783b */ /* 0x000fe20000004200 */
[--C-:B------:R-:W-:Y:S01]  /*36e0*/  FFMA.FTZ R178, R49, c[0x0][0x23c], -R170.reuse ;  /* 0x00008f0031b27a23 */ /* 0x100fe200000108aa */
[C---:B------:R-:W-:Y:S01]  /*36f0*/  FSETP.NEU.FTZ.AND P1, PT, R3.reuse, -INF , PT ;  /* 0xff8000000300780b */ /* 0x040fe20003f3d000 */
[----:B------:R-:W-:Y:S01]  /*3700*/  FMUL.FTZ R190, R3, c[0x0][0x23c] ;  /* 0x00008f0003be7a20 */ /* 0x000fe20000410000 */
[----:B------:R-:W-:Y:S01]  /*3710*/  MUFU.EX2 R180, R180 ;  /* 0x000000b400b47308 */ /* 0x000fe20000000800 */
[--C-:B------:R-:W-:Y:S01]  /*3720*/  FFMA.FTZ R174, R50, c[0x0][0x23c], -R170.reuse ;  /* 0x00008f0032ae7a23 */ /* 0x100fe200000108aa */
[----:B------:R-:W-:Y:S01]  /*3730*/  LDSM.16.MT88.4 R12, [R230+0x18800] ;  /* 0x01880000e60c783b */ /* 0x000fe20000004200 */
[--C-:B------:R-:W-:Y:S01]  /*3740*/  FFMA.FTZ R177, R7, c[0x0][0x23c], -R170.reuse ;  /* 0x00008f0007b17a23 */ /* 0x100fe200000108aa */
[----:B------:R-:W-:Y:S01]  /*3750*/  FSEL R190, R190, RZ, P1 ;  /* 0x000000ffbebe7208 */ /* 0x000fe20000800000 */
[--C-:B------:R-:W-:Y:S01]  /*3760*/  FFMA.FTZ R173, R6, c[0x0][0x23c], -R170.reuse ;  /* 0x00008f0006ad7a23 */ /* 0x100fe200000108aa */
[----:B------:R-:W-:Y:S01]  /*3770*/  LDSM.16.MT88.4 R24, [R232+0x1a800] ;  /* 0x01a80000e818783b */ /* 0x000fe20000004200 */
[----:B------:R-:W-:Y:S01]  /*3780*/  FFMA.FTZ R172, R5, c[0x0][0x23c], -R170 ;  /* 0x00008f0005ac7a23 */ /* 0x000fe200000108aa */
[----:B------:R-:W1:Y:S01]  /*3790*/  MUFU.EX2 R179, R179 ;  /* 0x000000b300b37308 */ /* 0x000e620000000800 */
[--C-:B------:R-:W-:Y:S01]  /*37a0*/  FFMA.FTZ R181, R28, c[0x0][0x23c], -R190.reuse ;  /* 0x00008f001cb57a23 */ /* 0x100fe200000108be */
[----:B------:R-:W-:Y:S01]  /*37b0*/  LDSM.16.MT88.4 R4, [R228+0x1e000] ;  /* 0x01e00000e404783b */ /* 0x000fe20000004200 */
[----:B------:R-:W-:-:S02]  /*37c0*/  FFMA.FTZ R183, R29, c[0x0][0x23c], -R190 ;  /* 0x00008f001db77a23 */ /* 0x000fc400000108be */
[--C-:B------:R-:W-:Y:S01]  /*37d0*/  FFMA.FTZ R182, R56, c[0x0][0x23c], -R190.reuse ;  /* 0x00008f0038b67a23 */ /* 0x100fe200000108be */
[----:B------:R-:W-:Y:S01]  /*37e0*/  LDSM.16.MT88.4 R28, [R229+0x18800] ;  /* 0x01880000e51c783b */ /* 0x000fe20000004200 */
[----:B------:R-:W-:Y:S01]  /*37f0*/  FFMA.FTZ R175, R51, c[0x0][0x23c], -R190 ;  /* 0x00008f0033af7a23 */ /* 0x000fe200000108be */
[----:B------:R-:W-:Y:S01]  /*3800*/  MUFU.EX2 R178, R178 ;  /* 0x000000b200b27308 */ /* 0x000fe20000000800 */
[----:B------:R-:W-:Y:S01]  /*3810*/  FFMA.FTZ R2, R17, c[0x0][0x23c], -R170 ;  /* 0x00008f0011027a23 */ /* 0x000fe200000108aa */
[----:B------:R-:W2:Y:S01]  /*3820*/  LDSM.16.MT88.4 R48, [R230+0x1a000] ;  /* 0x01a00000e630783b */ /* 0x000ea20000004200 */
[--C-:B------:R-:W-:Y:S02]  /*3830*/  FFMA.FTZ R176, R16, c[0x0][0x23c], -R190.reuse ;  /* 0x00008f0010b07a23 */ /* 0x100fe400000108be */
[--C-:B------:R-:W-:Y:S01]  /*3840*/  FFMA.FTZ R167, R22, c[0x0][0x23c], -R190.reuse ;  /* 0x00008f0016a77a23 */ /* 0x100fe200000108be */
[----:B------:R-:W3:Y:S01]  /*3850*/  LDSM.16.MT88.4 R56, [R229+0x1a000] ;  /* 0x01a00000e538783b */ /* 0x000ee20000004200 */
[--C-:B------:R-:W-:Y:S01]  /*3860*/  FFMA.FTZ R166, R21, c[0x0][0x23c], -R190.reuse ;  /* 0x00008f0015a67a23 */ /* 0x100fe200000108be */
[----:B------:R-:W4:Y:S01]  /*3870*/  MUFU.EX2 R174, R174 ;  /* 0x000000ae00ae7308 */ /* 0x000f220000000800 */
[----:B-1----:R-:W-:Y:S01]  /*3880*/  F2FP.PACK_AB R128, R179, R180 ;  /* 0x000000b4b380723e */ /* 0x002fe200000000ff */
[----:B------:R-:W1:Y:S01]  /*3890*/  LDSM.16.MT88.4 R16, [R232+0x18800] ;  /* 0x01880000e810783b */ /* 0x000e620000004200 */
[----:B------:R-:W-:-:S02]  /*38a0*/  FFMA.FTZ R0, R20, c[0x0][0x23c], -R190 ;  /* 0x00008f0014007a23 */ /* 0x000fc400000108be */
[--C-:B------:R-:W-:Y:S01]  /*38b0*/  FFMA.FTZ R184, R184, c[0x0][0x23c], -R170.reuse ;  /* 0x00008f00b8b87a23 */ /* 0x100fe200000108aa */
[----:B------:R-:W5:Y:S01]  /*38c0*/  LDSM.16.MT88.4 R20, [R228+0x18800] ;  /* 0x01880000e414783b */ /* 0x000f620000004200 */
[--C-:B------:R-:W-:Y:S01]  /*38d0*/  FFMA.FTZ R185, R185, c[0x0][0x23c], -R170.reuse ;  /* 0x00008f00b9b97a23 */ /* 0x100fe200000108aa */
[----:B------:R-:W-:Y:S01]  /*38e0*/  MUFU.EX2 R181, R181 ;  /* 0x000000b500b57308 */ /* 0x000fe20000000800 */
[--C-:B------:R-:W-:Y:S01]  /*38f0*/  FFMA.FTZ R186, R186, c[0x0][0x23c], -R170.reuse ;  /* 0x00008f00baba7a23 */ /* 0x100fe200000108aa */
[----:B------:R-:W-:Y:S01]  /*3900*/  LDSM.16.MT88.4 R32, [R228+0x1a800] ;  /* 0x01a80000e420783b */ /* 0x000fe20000004200 */
[----:B------:R-:W-:Y:S02]  /*3910*/  FFMA.FTZ R187, R187, c[0x0][0x23c], -R170 ;  /* 0x00008f00bbbb7a23 */ /* 0x000fe400000108aa */
[--C-:B------:R-:W-:Y:S02]  /*3920*/  FFMA.FTZ R192, R192, c[0x0][0x23c], -R190.reuse ;  /* 0x00008f00c0c07a23 */ /* 0x100fe400000108be */
[--C-:B------:R-:W-:Y:S01]  /*3930*/  FFMA.FTZ R193, R193, c[0x0][0x23c], -R190.reuse ;  /* 0x00008f00c1c17a23 */ /* 0x100fe200000108be */
[----:B------:R-:W2:Y:S01]  /*3940*/  MUFU.EX2 R183, R183 ;  /* 0x000000b700b77308 */ /* 0x000ea20000000800 */
[----:B----4-:R-:W-:Y:S01]  /*3950*/  F2FP.PACK_AB R130, R174, R178 ;  /* 0x000000b2ae82723e */ /* 0x010fe200000000ff */
        /* <DEDUP_REMOVED lines=8> */
[----:B------:R-:W4:Y:S01]  /*39e0*/  MUFU.EX2 R175, R175 ;  /* 0x000000af00af7308 */ /* 0x000f220000000800 */
[----:B--2---:R-:W-:Y:S01]  /*39f0*/  F2FP.PACK_AB R129, R183, R181 ;  /* 0x000000b5b781723e */ /* 0x004fe200000000ff */
[--C-:B------:R-:W-:Y:S01]  /*3a00*/  FFMA.FTZ R191, R191, c[0x0][0x23c], -R190.reuse ;  /* 0x00008f00bfbf7a23 */ /* 0x100fe200000108be */
[----:B------:R-:W-:Y:S01]  /*3a10*/  LDSM.16.MT88.4 R168, [R232+0x19800] ;  /* 0x01980000e8a8783b */ /* 0x000fe20000004200 */
[----:B------:R-:W-:-:S02]  /*3a20*/  FFMA.FTZ R189, R189, c[0x0][0x23c], -R190 ;  /* 0x00008f00bdbd7a23 */ /* 0x000fc400000108be */
[----:B------:R-:W-:Y:S02]  /*3a30*/  FFMA.FTZ R252, R188, c[0x0][0x23c], -R190 ;  /* 0x00008f00bcfc7a23 */ /* 0x000fe400000108be */
[----:B------:R-:W-:Y:S01]  /*3a40*/  MUFU.EX2 R177, R177 ;  /* 0x000000b100b17308 */ /* 0x000fe20000000800 */
[----:B------:R-:W-:Y:S02]  /*3a50*/  FADD.FTZ R179, R180, R179 ;  /* 0x000000b3b4b37221 */ /* 0x000fe40000010000 */
[----:B------:R-:W-:Y:S02]  /*3a60*/  FADD.FTZ R181, R181, R183 ;  /* 0x000000b7b5b57221 */ /* 0x000fe40000010000 */
[----:B------:R-:W-:Y:S01]  /*3a70*/  FADD.FTZ R178, R178, R179 ;  /* 0x000000b3b2b27221 */ /* 0x000fe20000010000 */
[----:B----4-:R-:W-:Y:S02]  /*3a80*/  F2FP.PACK_AB R131, R175, R182 ;  /* 0x000000b6af83723e */ /* 0x010fe400000000ff */
[----:B------:R-:W2:Y:S01]  /*3a90*/  MUFU.EX2 R173, R173 ;  /* 0x000000ad00ad7308 */ /* 0x000ea20000000800 */
[----:B------:R-:W-:-:S02]  /*3aa0*/  FADD.FTZ R178, R174, R178 ;  /* 0x000000b2aeb27221 */ /* 0x000fc40000010000 */
[----:B------:R-:W-:Y:S02]  /*3ab0*/  FADD.FTZ R182, R182, R181 ;  /* 0x000000b5b6b67221 */ /* 0x000fe40000010000 */
[C---:B------:R-:W-:Y:S02]  /*3ac0*/  HMMA.16816.F32 R160, R128.reuse, R156, RZ ;  /* 0x0000009c80a0723c */ /* 0x040fe400000018ff */
[----:B------:R-:W-:Y:S01]  /*3ad0*/  FADD.FTZ R182, R175, R182 ;  /* 0x000000b6afb67221 */ /* 0x000fe20000010000 */
[----:B------:R-:W-:Y:S05]  /*3ae0*/  MUFU.EX2 R172, R172 ;  /* 0x000000ac00ac7308 */ /* 0x000fea0000000800 */
[C---:B------:R-:W-:Y:S03]  /*3af0*/  HMMA.16816.F32 R152, R128.reuse, R148, RZ ;  /* 0x000000948098723c */ /* 0x040fe600000018ff */
[----:B------:R-:W-:Y:S05]  /*3b00*/  MUFU.EX2 R2, R2 ;  /* 0x0000000200027308 */ /* 0x000fea0000000800 */
[C---:B------:R-:W-:Y:S03]  /*3b10*/  HMMA.16816.F32 R156, R128.reuse, R158, RZ ;  /* 0x0000009e809c723c */ /* 0x040fe600000018ff */
[----:B------:R-:W-:Y:S05]  /*3b20*/  MUFU.EX2 R176, R176 ;  /* 0x000000b000b07308 */ /* 0x000fea0000000800 */
[C---:B------:R-:W-:Y:S03]  /*3b30*/  HMMA.16816.F32 R148, R128.reuse, R150, RZ ;  /* 0x000000968094723c */ /* 0x040fe600000018ff */
[----:B------:R-:W4:Y:S05]  /*3b40*/  MUFU.EX2 R167, R167 ;  /* 0x000000a700a77308 */ /* 0x000f2a0000000800 */
[C---:B------:R-:W-:Y:S03]  /*3b50*/  HMMA.16816.F32 R144, R128.reuse, R140, RZ ;  /* 0x0000008c8090723c */ /* 0x040fe600000018ff */
[----:B------:R-:W-:Y:S05]  /*3b60*/  MUFU.EX2 R166, R166 ;  /* 0x000000a600a67308 */ /* 0x000fea0000000800 */
[C---:B------:R-:W-:Y:S03]  /*3b70*/  HMMA.16816.F32 R136, R128.reuse, R132, RZ ;  /* 0x000000848088723c */ /* 0x040fe600000018ff */
[----:B------:R-:W1:Y:S05]  /*3b80*/  MUFU.EX2 R0, R0 ;  /* 0x0000000000007308 */ /* 0x000e6a0000000800 */
[C---:B------:R-:W-:Y:S03]  /*3b90*/  HMMA.16816.F32 R36, R128.reuse, R40, RZ ;  /* 0x000000288024723c */ /* 0x040fe600000018ff */
[----:B------:R-:W-:Y:S05]  /*3ba0*/  MUFU.EX2 R184, R184 ;  /* 0x000000b800b87308 */ /* 0x000fea0000000800 */
[C---:B------:R-:W-:Y:S03]  /*3bb0*/  HMMA.16816.F32 R44, R128.reuse, R48, RZ ;  /* 0x00000030802c723c */ /* 0x040fe600000018ff */
[----:B------:R-:W1:Y:S05]  /*3bc0*/  MUFU.EX2 R185, R185 ;  /* 0x000000b900b97308 */ /* 0x000e6a0000000800 */
[C---:B---3--:R-:W-:Y:S03]  /*3bd0*/  HMMA.16816.F32 R52, R128.reuse, R56, RZ ;  /* 0x000000388034723c */ /* 0x048fe600000018ff */
[----:B------:R-:W-:Y:S05]  /*3be0*/  MUFU.EX2 R186, R186 ;  /* 0x000000ba00ba7308 */ /* 0x000fea0000000800 */
[C---:B------:R-:W-:Y:S03]  /*3bf0*/  HMMA.16816.F32 R60, R128.reuse, R64, RZ ;  /* 0x00000040803c723c */ /* 0x040fe600000018ff */
[----:B------:R-:W-:Y:S05]  /*3c00*/  MUFU.EX2 R187, R187 ;  /* 0x000000bb00bb7308 */ /* 0x000fea0000000800 */
[C---:B------:R-:W-:Y:S03]  /*3c10*/  HMMA.16816.F32 R68, R128.reuse, R72, RZ ;  /* 0x000000488044723c */ /* 0x040fe600000018ff */
[----:B------:R-:W-:Y:S05]  /*3c20*/  MUFU.EX2 R192, R192 ;  /* 0x000000c000c07308 */ /* 0x000fea0000000800 */
[C---:B------:R-:W-:Y:S03]  /*3c30*/  HMMA.16816.F32 R76, R128.reuse, R80, RZ ;  /* 0x00000050804c723c */ /* 0x040fe600000018ff */
[----:B------:R-:W3:Y:S05]  /*3c40*/  MUFU.EX2 R193, R193 ;  /* 0x000000c100c17308 */ /* 0x000eea0000000800 */
[C---:B------:R-:W-:Y:S03]  /*3c50*/  HMMA.16816.F32 R84, R128.reuse, R88, RZ ;  /* 0x000000588054723c */ /* 0x040fe600000018ff */
[----:B------:R-:W-:Y:S05]  /*3c60*/  MUFU.EX2 R194, R194 ;  /* 0x000000c200c27308 */ /* 0x000fea0000000800 */
[C---:B------:R-:W-:Y:S03]  /*3c70*/  HMMA.16816.F32 R92, R128.reuse, R96, RZ ;  /* 0x00000060805c723c */ /* 0x040fe600000018ff */
[----:B------:R-:W1:Y:S05]  /*3c80*/  MUFU.EX2 R195, R195 ;  /* 0x000000c300c37308 */ /* 0x000e6a0000000800 */
[C---:B------:R-:W-:Y:S03]  /*3c90*/  HMMA.16816.F32 R100, R128.reuse, R104, RZ ;  /* 0x000000688064723c */ /* 0x040fe600000018ff */
[----:B------:R-:W1:Y:S05]  /*3ca0*/  MUFU.EX2 R197, R197 ;  /* 0x000000c500c57308 */ /* 0x000e6a0000000800 */
[C---:B------:R-:W-:Y:S03]  /*3cb0*/  HMMA.16816.F32 R108, R128.reuse, R112, RZ ;  /* 0x00000070806c723c */ /* 0x040fe600000018ff */
[----:B------:R-:W-:Y:S05]  /*3cc0*/  MUFU.EX2 R196, R196 ;  /* 0x000000c400c47308 */ /* 0x000fea0000000800 */
[C---:B------:R-:W-:Y:S03]  /*3cd0*/  HMMA.16816.F32 R116, R128.reuse, R120, RZ ;  /* 0x000000788074723c */ /* 0x040fe600000018ff */
[----:B------:R-:W-:Y:S05]  /*3ce0*/  MUFU.EX2 R198, R198 ;  /* 0x000000c600c67308 */ /* 0x000fea0000000800 */
[C---:B------:R-:W-:Y:S03]  /*3cf0*/  HMMA.16816.F32 R140, R128.reuse, R142, RZ ;  /* 0x0000008e808c723c */ /* 0x040fe600000018ff */
[----:B------:R-:W-:Y:S05]  /*3d00*/  MUFU.EX2 R199, R199 ;  /* 0x000000c700c77308 */ /* 0x000fea0000000800 */
[C---:B------:R-:W-:Y:S03]  /*3d10*/  HMMA.16816.F32 R132, R128.reuse, R134, RZ ;  /* 0x000000868084723c */ /* 0x040fe600000018ff */
[----:B------:R-:W1:Y:S05]  /*3d20*/  MUFU.EX2 R200, R200 ;  /* 0x000000c800c87308 */ /* 0x000e6a0000000800 */
[C---:B------:R-:W-:Y:S03]  /*3d30*/  HMMA.16816.F32 R40, R128.reuse, R42, RZ ;  /* 0x0000002a8028723c */ /* 0x040fe600000018ff */
[----:B------:R-:W1:Y:S05]  /*3d40*/  MUFU.EX2 R191, R191 ;  /* 0x000000bf00bf7308 */ /* 0x000e6a0000000800 */
[C---:B------:R-:W-:Y:S03]  /*3d50*/  HMMA.16816.F32 R48, R128.reuse, R50, RZ ;  /* 0x000000328030723c */ /* 0x040fe600000018ff */
[----:B------:R-:W1:Y:S05]  /*3d60*/  MUFU.EX2 R189, R189 ;  /* 0x000000bd00bd7308 */ /* 0x000e6a0000000800 */
[C---:B------:R-:W-:Y:S03]  /*3d70*/  HMMA.16816.F32 R56, R128.reuse, R58, RZ ;  /* 0x0000003a8038723c */ /* 0x040fe600000018ff */
[----:B------:R-:W1:Y:S05]  /*3d80*/  MUFU.EX2 R252, R252 ;  /* 0x000000fc00fc7308 */ /* 0x000e6a0000000800 */
        /* <DEDUP_REMOVED lines=9> */
[----:B--2---:R-:W-:Y:S01]  /*3e20*/  F2FP.PACK_AB R4, R173, R177 ;  /* 0x000000b1ad04723e */ /* 0x004fe200000000ff */
[----:B------:R-:W-:Y:S01]  /*3e30*/  HMMA.16816.F32 R128, R128, R6, RZ ;  /* 0x000000068080723c */ /* 0x000fe200000018ff */
[----:B----4-:R-:W-:Y:S01]  /*3e40*/  F2FP.PACK_AB R5, R167, R176 ;  /* 0x000000b0a705723e */ /* 0x010fe200000000ff */
[----:B------:R-:W-:-:S02]  /*3e50*/  FADD.FTZ R177, R177, R178 ;  /* 0x000000b2b1b17221 */ /* 0x000fc40000010000 */
[----:B------:R-:W-:Y:S02]  /*3e60*/  FADD.FTZ R176, R176, R182 ;  /* 0x000000b6b0b07221 */ /* 0x000fe40000010000 */
[----:B------:R-:W-:Y:S01]  /*3e70*/  FADD.FTZ R177, R173, R177 ;  /* 0x000000b1adb17221 */ /* 0x000fe20000010000 */
[----:B------:R-:W-:Y:S01]  /*3e80*/  F2FP.PACK_AB R6, R2, R172 ;  /* 0x000000ac0206723e */ /* 0x000fe200000000ff */
[----:B------:R-:W-:Y:S01]  /*3e90*/  FADD.FTZ R176, R167, R176 ;  /* 0x000000b0a7b07221 */ /* 0x000fe20000010000 */
[----:B-1----:R-:W-:Y:S01]  /*3ea0*/  F2FP.PACK_AB R7, R0, R166 ;  /* 0x000000a60007723e */ /* 0x002fe200000000ff */
        /* <DEDUP_REMOVED lines=10> */
[C---:B-----5:R-:W-:Y:S08]  /*3f50*/  HMMA.16816.F32 R136, R4.reuse, R20, R136 ;  /* 0x000000140488723c */ /* 0x060ff00000001888 */
        /* <DEDUP_REMOVED lines=62> */
[----:B------:R-:W-:Y:S02]  /*4340*/  FADD.FTZ R194, R189, R194 ;  /* 0x000000c2bdc27221 */ /* 0x000fe40000010000 */
[----:B------:R-:W-:-:S05]  /*4350*/  FADD.FTZ R205, R199, R186 ;  /* 0x000000bac7cd7221 */ /* 0x000fca0000010000 */
[C---:B------:R-:W-:Y:S01]  /*4360*/  HMMA.16816.F32 R48, R4.reuse, R14, R48 ;  /* 0x0000000e0430723c */ /* 0x040fe20000001830 */
[----:B------:R-:W2:Y:S04]  /*4370*/  LDSM.16.MT88.4 R12, [R228+0x1d000] ;  /* 0x01d00000e40c783b */ /* 0x000ea80000004200 */
[----:B------:R-:W-:Y:S03]  /*4380*/  STL [R1], R205 ;  /* 0x000000cd01007387 */ /* 0x000fe60000100800 */
        /* <DEDUP_REMOVED lines=108> */
[----:B------:R-:W-:-:S04]  /*4a50*/  LEA.HI.X R7, R2, c[0x0][0x174], R0, 0x1, P1 ;  /* 0x00005d0002077a11 */ /* 0x000fc800008f0c00 */
        /* <DEDUP_REMOVED lines=191> */
[----:B------:R-:W-:Y:S01]  /*5650*/  HMMA.16816.F32 R20, R184, R34, R20 ;  /* 0x00000022b814723c */ /* 0x000fe20000001814 */
[----:B------:R-:W1:Y:S07]  /*5660*/  LDSM.16.M88.4 R32, [R231+0x16800] ;  /* 0x01680000e720783b */ /* 0x000e6e0000000200 */
[----:B------:R-:W-:Y:S01]  /*5670*/  HMMA.16816.F32 R28, R168, R202, R28 ;  /* 0x000000caa81c723c */ /* 0x000fe2000000181c */
[----:B------:R-:W3:Y:S07]  /*5680*/  LDSM.16.M88.4 R200, [R224+0x6800] ;  /* 0x00680000e0c8783b */ /* 0x000eee0000000200 */
[----:B------:R-:W-:Y:S08]  /*5690*/  HMMA.16816.F32 R176, R184, R180, R176 ;  /* 0x000000b4b8b0723c */ /* 0x000ff000000018b0 */
[----:B--2---:R-:W-:Y:S08]  /*56a0*/  HMMA.16816.F32 R4, R16, R12, R4 ;  /* 0x0000000c1004723c */ /* 0x004ff00000001804 */
[----:B------:R-:W-:Y:S01]  /*56b0*/  HMMA.16816.F32 R172, R184, R182, R172 ;  /* 0x000000b6b8ac723c */ /* 0x000fe200000018ac */
[----:B------:R-:W2:Y:S07]  /*56c0*/  LDSM.16.M88.4 R180, [R231+0x17000] ;  /* 0x01700000e7b4783b */ /* 0x000eae0000000200 */
[----:B------:R-:W-:Y:S01]  /*56d0*/  HMMA.16816.F32 R28, R16, R14, R28 ;  /* 0x0000000e101c723c */ /* 0x000fe2000000181c */
[----:B------:R-:W4:Y:S07]  /*56e0*/  LDSM.16.M88.4 R12, [R237+0x17800] ;  /* 0x01780000ed0c783b */ /* 0x000f2e0000000200 */
[----:B-1----:R-:W-:Y:S01]  /*56f0*/  HMMA.16816.F32 R24, R168, R32, R24 ;  /* 0x00000020a818723c */ /* 0x002fe20000001818 */
[----:B------:R-:W-:-:S02]  /*5700*/  FMUL.FTZ R5, R5, c[0x0][0x2ec] ;  /* 0x0000bb0005057a20 */ /* 0x000fc40000410000 */
[----:B------:R-:W-:Y:S02]  /*5710*/  FMUL.FTZ R7, R7, c[0x0][0x2ec] ;  /* 0x0000bb0007077a20 */ /* 0x000fe40000410000 */
[----:B------:R-:W-:Y:S01]  /*5720*/  FMUL.FTZ R0, R4, c[0x0][0x2ec] ;  /* 0x0000bb0004007a20 */ /* 0x000fe20000410000 */
[----:B------:R-:W1:Y:S01]  /*5730*/  MUFU.TANH R165, R5 ;  /* 0x0000000500a57308 */ /* 0x000e620000002400 */
[----:B------:R-:W-:Y:S01]  /*5740*/  FMUL.FTZ R2, R6, c[0x0][0x2ec] ;  /* 0x0000bb0006027a20 */ /* 0x000fe20000410000 */
[----:B------:R-:W-:Y:S01]  /*5750*/  HMMA.16816.F32 R20, R168, R34, R20 ;  /* 0x00000022a814723c */ /* 0x000fe20000001814 */
[----:B------:R-:W5:Y:S05]  /*5760*/  LDSM.16.M88.4 R32, [R212] ;  /* 0x00000000d420783b */ /* 0x000f6a0000000200 */
[----:B------:R1:W-:Y:S02]  /*5770*/  MUFU.TANH R166, R7 ;  /* 0x0000000700a67308 */ /* 0x0003e40000002400 */
[----:B------:R-:W-:-:S02]  /*5780*/  FMUL.FTZ R28, R28, c[0x0][0x2ec] ;  /* 0x0000bb001c1c7a20 */ /* 0x000fc40000410000 */
[----:B------:R-:W-:Y:S02]  /*5790*/  FMUL.FTZ R29, R29, c[0x0][0x2ec] ;  /* 0x0000bb001d1d7a20 */ /* 0x000fe40000410000 */
[----:B------:R-:W-:Y:S02]  /*57a0*/  FMUL.FTZ R30, R30, c[0x0][0x2ec] ;  /* 0x0000bb001e1e7a20 */ /* 0x000fe40000410000 */
[----:B------:R-:W4:Y:S01]  /*57b0*/  MUFU.TANH R28, R28 ;  /* 0x0000001c001c7308 */ /* 0x000f220000002400 */
[----:B------:R-:W-:Y:S01]  /*57c0*/  FMUL.FTZ R31, R31, c[0x0][0x2ec] ;  /* 0x0000bb001f1f7a20 */ /* 0x000fe20000410000 */
[----:B---3--:R-:W-:Y:S01]  /*57d0*/  HMMA.16816.F32 R24, R16, R200, R24 ;  /* 0x000000c81018723c */ /* 0x008fe20000001818 */
[----:B-1----:R-:W1:Y:S05]  /*57e0*/  LDSM.16.M88.4 R4, [R224+0x7000] ;  /* 0x00700000e004783b */ /* 0x002e6a0000000200 */
[----:B------:R-:W-:Y:S02]  /*57f0*/  MUFU.TANH R29, R29 ;  /* 0x0000001d001d7308 */ /* 0x000fe40000002400 */
[----:B--2---:R-:W-:Y:S06]  /*5800*/  HMMA.16816.F32 R176, R168, R180, R176 ;  /* 0x000000b4a8b0723c */ /* 0x004fec00000018b0 */
[----:B------:R-:W2:Y:S02]  /*5810*/  MUFU.TANH R30, R30 ;  /* 0x0000001e001e7308 */ /* 0x000ea40000002400 */
[C---:B----4-:R-:W-:Y:S06]  /*5820*/  HMMA.16816.F32 R192, R196.reuse, R12, R192 ;  /* 0x0000000cc4c0723c */ /* 0x050fec00000018c0 */
[----:B------:R-:W3:Y:S02]  /*5830*/  MUFU.TANH R31, R31 ;  /* 0x0000001f001f7308 */ /* 0x000ee40000002400 */
[----:B------:R-:W-:Y:S01]  /*5840*/  FMUL.FTZ R24, R24, c[0x0][0x2ec] ;  /* 0x0000bb0018187a20 */ /* 0x000fe20000410000 */
[----:B------:R-:W-:Y:S01]  /*5850*/  HMMA.16816.F32 R188, R196, R14, R188 ;  /* 0x0000000ec4bc723c */ /* 0x000fe200000018bc */
[----:B------:R-:W-:Y:S01]  /*5860*/  FMUL.FTZ R25, R25, c[0x0][0x2ec] ;  /* 0x0000bb0019197a20 */ /* 0x000fe20000410000 */
[----:B------:R-:W-:Y:S01]  /*5870*/  LDSM.16.M88.4 R12, [R224+0x7800] ;  /* 0x00780000e00c783b */ /* 0x000fe20000000200 */
[----:B------:R-:W-:-:S02]  /*5880*/  FMUL.FTZ R26, R26, c[0x0][0x2ec] ;  /* 0x0000bb001a1a7a20 */ /* 0x000fc40000410000 */
[----:B------:R-:W-:Y:S01]  /*5890*/  FMUL.FTZ R27, R27, c[0x0][0x2ec] ;  /* 0x0000bb001b1b7a20 */ /* 0x000fe20000410000 */
[----:B------:R-:W-:Y:S02]  /*58a0*/  MUFU.TANH R167, R24 ;  /* 0x0000001800a77308 */ /* 0x000fe40000002400 */
[----:B------:R-:W-:Y:S06]  /*58b0*/  HMMA.16816.F32 R172, R168, R182, R172 ;  /* 0x000000b6a8ac723c */ /* 0x000fec00000018ac */
[----:B------:R-:W4:Y:S02]  /*58c0*/  MUFU.TANH R180, R25 ;  /* 0x0000001900b47308 */ /* 0x000f240000002400 */
[----:B-----5:R-:W-:Y:S06]  /*58d0*/  HMMA.16816.F32 R192, R184, R32, R192 ;  /* 0x00000020b8c0723c */ /* 0x020fec00000018c0 */
[----:B------:R-:W5:Y:S02]  /*58e0*/  MUFU.TANH R181, R26 ;  /* 0x0000001a00b57308 */ /* 0x000f640000002400 */
[----:B-1----:R-:W-:Y:S06]  /*58f0*/  HMMA.16816.F32 R176, R16, R4, R176 ;  /* 0x0000000410b0723c */ /* 0x002fec00000018b0 */
[----:B------:R1:W1:Y:S02]  /*5900*/  MUFU.TANH R5, R27 ;  /* 0x0000001b00057308 */ /* 0x0002640000002400 */
[----:B------:R-:W-:Y:S06]  /*5910*/  HMMA.16816.F32 R188, R184, R34, R188 ;  /* 0x00000022b8bc723c */ /* 0x000fec00000018bc */
[----:B------:R-:W-:Y:S02]  /*5920*/  MUFU.TANH R0, R0 ;  /* 0x0000000000007308 */ /* 0x000fe40000002400 */
[C---:B------:R-:W-:Y:S01]  /*5930*/  HMMA.16816.F32 R20, R16.reuse, R202, R20 ;  /* 0x000000ca1014723c */ /* 0x040fe20000001814 */
[----:B-1----:R-:W1:Y:S05]  /*5940*/  LDSM.16.M88.4 R24, [R231+0x17800] ;  /* 0x01780000e718783b */ /* 0x002e6a0000000200 */
[----:B------:R-:W-:Y:S02]  /*5950*/  MUFU.TANH R2, R2 ;  /* 0x0000000200027308 */ /* 0x000fe40000002400 */
[----:B------:R-:W-:Y:S01]  /*5960*/  HMMA.16816.F32 R172, R16, R6, R172 ;  /* 0x0000000610ac723c */ /* 0x000fe200000018ac */
[----:B------:R-:W-:Y:S01]  /*5970*/  FMUL.FTZ R176, R176, c[0x0][0x2ec] ;  /* 0x0000bb00b0b07a20 */ /* 0x000fe20000410000 */
[----:B------:R-:W-:-:S04]  /*5980*/  DEPBAR.LE SB0, 0x0 ;  /* 0x000080000000791a */ /* 0x000fc80000000000 */
[----:B------:R-:W-:Y:S01]  /*5990*/  FMUL.FTZ R177, R177, c[0x0][0x2ec] ;  /* 0x0000bb00b1b17a20 */ /* 0x000fe20000410000 */
[----:B------:R-:W-:Y:S01]  /*59a0*/  MUFU.TANH R199, R176 ;  /* 0x000000b000c77308 */ /* 0x000fe20000002400 */
[----:B------:R-:W-:Y:S02]  /*59b0*/  IMAD.U32 R7, RZ, RZ, UR11 ;  /* 0x0000000bff077e24 */ /* 0x000fe4000f8e00ff */
[----:B------:R-:W-:Y:S02]  /*59c0*/  FMUL.FTZ R6, R178, c[0x0][0x2ec] ;  /* 0x0000bb00b2067a20 */ /* 0x000fe40000410000 */
[----:B------:R-:W-:-:S03]  /*59d0*/  IMAD R7, R7, 0x40, R204 ;  /* 0x0000004007077824 */ /* 0x000fc600078e02cc */
[----:B------:R1:W-:Y:S01]  /*59e0*/  MUFU.TANH R198, R177 ;  /* 0x000000b100c67308 */ /* 0x0003e20000002400 */
[----:B------:R-:W-:Y:S02]  /*59f0*/  FMUL.FTZ R4, R20, c[0x0][0x2ec] ;  /* 0x0000bb0014047a20 */ /* 0x000fe40000410000 */
[----:B------:R-:W-:Y:S02]  /*5a00*/  FMUL.FTZ R20, R21, c[0x0][0x2ec] ;  /* 0x0000bb0015147a20 */ /* 0x000fe40000410000 */
[----:B------:R-:W-:Y:S02]  /*5a10*/  FMUL.FTZ R21, R22, c[0x0][0x2ec] ;  /* 0x0000bb0016157a20 */ /* 0x000fe40000410000 */
[----:B------:R-:W-:Y:S01]  /*5a20*/  FMUL.FTZ R22, R23, c[0x0][0x2ec] ;  /* 0x0000bb0017167a20 */ /* 0x000fe20000410000 */
[----:B------:R-:W2:Y:S01]  /*5a30*/  MUFU.TANH R4, R4 ;  /* 0x0000000400047308 */ /* 0x000ea20000002400 */
[----:B------:R-:W-:Y:S02]  /*5a40*/  FMUL.FTZ R172, R172, c[0x0][0x2ec] ;  /* 0x0000bb00acac7a20 */ /* 0x000fe40000410000 */
[----:B------:R-:W-:-:S02]  /*5a50*/  FMUL.FTZ R23, R179, c[0x0][0x2ec] ;  /* 0x0000bb00b3177a20 */ /* 0x000fc40000410000 */
[----:B------:R-:W-:Y:S02]  /*5a60*/  FMUL.FTZ R173, R173, c[0x0][0x2ec] ;  /* 0x0000bb00adad7a20 */ /* 0x000fe40000410000 */
[----:B------:R-:W-:Y:S01]  /*5a70*/  FMUL.FTZ R174, R174, c[0x0][0x2ec] ;  /* 0x0000bb00aeae7a20 */ /* 0x000fe20000410000 */
[----:B------:R-:W-:Y:S01]  /*5a80*/  MUFU.TANH R20, R20 ;  /* 0x0000001400147308 */ /* 0x000fe20000002400 */
[----:B------:R-:W-:Y:S01]  /*5a90*/  FMUL.FTZ R175, R175, c[0x0][0x2ec] ;  /* 0x0000bb00afaf7a20 */ /* 0x000fe20000410000 */
[C---:B-1----:R-:W-:Y:S06]  /*5aa0*/  HMMA.16816.F32 R192, R168.reuse, R24, R192 ;  /* 0x00000018a8c0723c */ /* 0x042fec00000018c0 */
[----:B------:R-:W1:Y:S01]  /*5ab0*/  MUFU.TANH R21, R21 ;  /* 0x0000001500157308 */ /* 0x000e620000002400 */
[----:B------:R-:W-:Y:S01]  /*5ac0*/  IADD3 R24, R7, 0x1, RZ ;  /* 0x0000000107187810 */ /* 0x000fe20007ffe0ff */
[----:B------:R-:W-:Y:S06]  /*5ad0*/  HMMA.16816.F32 R188, R168, R26, R188 ;  /* 0x0000001aa8bc723c */ /* 0x000fec00000018bc */
[----:B------:R-:W1:Y:S01]  /*5ae0*/  MUFU.TANH R22, R22 ;  /* 0x0000001600167308 */ /* 0x000e620000002400 */
[----:B------:R-:W-:-:S02]  /*5af0*/  ISETP.GE.AND P5, PT, R24, R11, PT ;  /* 0x0000000b1800720c */ /* 0x000fc40003fa6270 */
[-C--:B------:R-:W-:Y:S02]  /*5b00*/  ISETP.GE.AND P2, PT, R24, R10.reuse, PT ;  /* 0x0000000a1800720c */ /* 0x080fe40003f46270 */
[----:B------:R-:W-:Y:S02]  /*5b10*/  IADD3 R24, R7, 0x8, RZ ;  /* 0x0000000807187810 */ /* 0x000fe40007ffe0ff */
[----:B------:R-:W-:Y:S01]  /*5b20*/  FSEL R33, R165, -INF , !P5 ;  /* 0xff800000a5217808 */ /* 0x000fe20006800000 */
[----:B------:R-:W1:Y:S01]  /*5b30*/  MUFU.TANH R197, R172 ;  /* 0x000000ac00c57308 */ /* 0x000e620000002400 */
[C---:B------:R-:W-:Y:S02]  /*5b40*/  ISETP.GE.AND P4, PT, R24.reuse, R11, PT ;  /* 0x0000000b1800720c */ /* 0x040fe40003f86270 */
[----:B------:R-:W-:Y:S02]  /*5b50*/  ISETP.GE.AND P1, PT, R24, R10, PT ;  /* 0x0000000a1800720c */ /* 0x000fe40003f26270 */
[----:B------:R-:W-:Y:S01]  /*5b60*/  FSEL R34, R28, -INF , !P4 ;  /* 0xff8000001c227808 */ /* 0x000fe20006000000 */
[----:B------:R-:W-:Y:S01]  /*5b70*/  HMMA.16816.F32 R192, R16, R12, R192 ;  /* 0x0000000c10c0723c */ /* 0x000fe200000018c0 */
[----:B--2---:R-:W-:Y:S01]  /*5b80*/  FSEL R32, R30, -INF , !P1 ;  /* 0xff8000001e207808 */ /* 0x004fe20004800000 */
[----:B------:R-:W-:Y:S01]  /*5b90*/  MUFU.TANH R23, R23 ;  /* 0x0000001700177308 */ /* 0x000fe20000002400 */
[----:B------:R-:W-:-:S04]  /*5ba0*/  IADD3 R24, R7, 0x19, RZ ;  /* 0x0000001907187810 */ /* 0x000fc80007ffe0ff */
[C---:B------:R-:W-:Y:S01]  /*5bb0*/  IADD3 R12, R7.reuse, 0x10, RZ ;  /* 0x00000010070c7810 */ /* 0x040fe20007ffe0ff */
[----:B------:R-:W-:Y:S01]  /*5bc0*/  HMMA.16816.F32 R188, R16, R14, R188 ;  /* 0x0000000e10bc723c */ /* 0x000fe200000018bc */
[C---:B------:R-:W-:Y:S01]  /*5bd0*/  IADD3 R13, R7.reuse, 0x9, RZ ;  /* 0x00000009070d7810 */ /* 0x040fe20007ffe0ff */
[----:B------:R-:W-:Y:S01]  /*5be0*/  MUFU.TANH R6, R6 ;  /* 0x0000000600067308 */ /* 0x000fe20000002400 */
[CC--:B------:R-:W-:Y:S02]  /*5bf0*/  ISETP.GE.AND P3, PT, R12.reuse, R11.reuse, PT ;  /* 0x0000000b0c00720c */ /* 0x0c0fe40003f66270 */
[-C--:B------:R-:W-:Y:S02]  /*5c00*/  ISETP.GE.AND P5, PT, R12, R10.reuse, PT ;  /* 0x0000000a0c00720c */ /* 0x080fe40003fa6270 */
[----:B------:R-:W-:Y:S02]  /*5c10*/  IADD3 R12, R7, 0x11, RZ ;  /* 0x00000011070c7810 */ /* 0x000fe40007ffe0ff */
[C---:B------:R-:W-:Y:S01]  /*5c20*/  ISETP.GE.AND P0, PT, R13.reuse, R11, PT ;  /* 0x0000000b0d00720c */ /* 0x040fe20003f06270 */
[----:B------:R-:W-:Y:S01]  /*5c30*/  MUFU.TANH R196, R173 ;  /* 0x000000ad00c47308 */ /* 0x000fe20000002400 */
[----:B------:R-:W-:-:S02]  /*5c40*/  ISETP.GE.AND P6, PT, R13, R10, PT ;  /* 0x0000000a0d00720c */ /* 0x000fc40003fc6270 */
[----:B------:R-:W-:Y:S02]  /*5c50*/  FSEL R13, R166, -INF , !P2 ;  /* 0xff800000a60d7808 */ /* 0x000fe40005000000 */
[-C--:B------:R-:W-:Y:S01]  /*5c60*/  ISETP.GE.AND P2, PT, R12, R11.reuse, PT ;  /* 0x0000000b0c00720c */ /* 0x080fe20003f46270 */
[----:B------:R-:W-:Y:S01]  /*5c70*/  FMUL.FTZ R168, R192, c[0x0][0x2ec] ;  /* 0x0000bb00c0a87a20 */ /* 0x000fe20000410000 */
[-C--:B------:R-:W-:Y:S01]  /*5c80*/  ISETP.GE.AND P4, PT, R12, R10.reuse, PT ;  /* 0x0000000a0c00720c */ /* 0x080fe20003f86270 */
[----:B------:R-:W-:Y:S01]  /*5c90*/  FMUL.FTZ R14, R193, c[0x0][0x2ec] ;  /* 0x0000bb00c10e7a20 */ /* 0x000fe20000410000 */
[----:B------:R-:W-:Y:S01]  /*5ca0*/  IADD3 R12, R7, 0x18, RZ ;  /* 0x00000018070c7810 */ /* 0x000fe20007ffe0ff */
[----:B------:R-:W-:Y:S01]  /*5cb0*/  MUFU.TANH R165, R174 ;  /* 0x000000ae00a57308 */ /* 0x000fe20000002400 */
[----:B------:R-:W-:Y:S02]  /*5cc0*/  FSEL R35, R29, -INF , !P0 ;  /* 0xff8000001d237808 */ /* 0x000fe40004000000 */
[CC--:B------:R-:W-:Y:S01]  /*5cd0*/  ISETP.GE.AND P1, PT, R12.reuse, R11.reuse, PT ;  /* 0x0000000b0c00720c */ /* 0x0c0fe20003f26270 */
[----:B------:R-:W-:Y:S01]  /*5ce0*/  FMUL.FTZ R182, R189, c[0x0][0x2ec] ;  /* 0x0000bb00bdb67a20 */ /* 0x000fe20000410000 */
[----:B------:R-:W-:Y:S01]  /*5cf0*/  ISETP.GE.AND P0, PT, R12, R10, PT ;  /* 0x0000000a0c00720c */ /* 0x000fe20003f06270 */
[----:B------:R-:W-:Y:S01]  /*5d00*/  FMUL.FTZ R179, R190, c[0x0][0x2ec] ;  /* 0x0000bb00beb37a20 */ /* 0x000fe20000410000 */
[----:B---3--:R-:W-:Y:S01]  /*5d10*/  FSEL R12, R31, -INF , !P6 ;  /* 0xff8000001f0c7808 */ /* 0x008fe20007000000 */
[----:B------:R-:W-:Y:S01]  /*5d20*/  MUFU.TANH R166, R175 ;  /* 0x000000af00a67308 */ /* 0x000fe20000002400 */
[----:B----4-:R-:W-:Y:S01]  /*5d30*/  FSEL R31, R180, -INF , !P2 ;  /* 0xff800000b41f7808 */ /* 0x010fe20005000000 */
[----:B------:R-:W-:Y:S01]  /*5d40*/  FMUL.FTZ R180, R195, c[0x0][0x2ec] ;  /* 0x0000bb00c3b47a20 */ /* 0x000fe20000410000 */
[----:B------:R-:W-:Y:S01]  /*5d50*/  IADD3 R16, R7, 0x20, RZ ;  /* 0x0000002007107810 */ /* 0x000fe20007ffe0ff */
[----:B------:R-:W-:Y:S01]  /*5d60*/  FMUL.FTZ R177, R191, c[0x0][0x2ec] ;  /* 0x0000bb00bfb17a20 */ /* 0x000fe20000410000 */
[----:B------:R-:W-:-:S02]  /*5d70*/  ISETP.GE.AND P6, PT, R24, R11, PT ;  /* 0x0000000b1800720c */ /* 0x000fc40003fc6270 */
[----:B------:R-:W-:Y:S01]  /*5d80*/  FSEL R30, R167, -INF , !P3 ;  /* 0xff800000a71e7808 */ /* 0x000fe20005800000 */
[----:B------:R-:W2:Y:S01]  /*5d90*/  MUFU.TANH R180, R180 ;  /* 0x000000b400b47308 */ /* 0x000ea20000002400 */
[----:B-----5:R-:W-:Y:S01]  /*5da0*/  FSEL R27, R181, -INF , !P5 ;  /* 0xff800000b51b7808 */ /* 0x020fe20006800000 */
[----:B------:R-:W-:Y:S01]  /*5db0*/  FMUL.FTZ R181, R194, c[0x0][0x2ec] ;  /* 0x0000bb00c2b57a20 */ /* 0x000fe20000410000 */
[----:B------:R-:W-:Y:S02]  /*5dc0*/  FSEL R26, R5, -INF , !P4 ;  /* 0xff800000051a7808 */ /* 0x000fe40006000000 */
[----:B------:R-:W-:Y:S02]  /*5dd0*/  ISETP.GE.AND P3, PT, R24, R10, PT ;  /* 0x0000000a1800720c */ /* 0x000fe40003f66270 */
[----:B------:R-:W-:Y:S01]  /*5de0*/  ISETP.GE.AND P5, PT, R16, R11, PT ;  /* 0x0000000b1000720c */ /* 0x000fe20003fa6270 */
[----:B------:R-:W3:Y:S01]  /*5df0*/  MUFU.TANH R168, R168 ;  /* 0x000000a800a87308 */ /* 0x000ee20000002400 */
[----:B------:R-:W-:-:S02]  /*5e00*/  FSEL R29, R4, -INF , !P1 ;  /* 0xff800000041d7808 */ /* 0x000fc40004800000 */
[C---:B------:R-:W-:Y:S02]  /*5e10*/  IADD3 R5, R7.reuse, 0x28, RZ ;  /* 0x0000002807057810 */ /* 0x040fe40007ffe0ff */
[----:B------:R-:W-:Y:S02]  /*5e20*/  IADD3 R4, R7, 0x29, RZ ;  /* 0x0000002907047810 */ /* 0x000fe40007ffe0ff */
[----:B-1----:R-:W-:Y:S01]  /*5e30*/  FSEL R25, R21, -INF , !P0 ;  /* 0xff80000015197808 */ /* 0x002fe20004000000 */
[----:B------:R-:W-:Y:S01]  /*5e40*/  MUFU.TANH R14, R14 ;  /* 0x0000000e000e7308 */ /* 0x000fe20000002400 */
[----:B------:R-:W-:Y:S02]  /*5e50*/  FSEL R28, R20, -INF , !P6 ;  /* 0xff800000141c7808 */ /* 0x000fe40007000000 */
[C---:B------:R-:W-:Y:S02]  /*5e60*/  ISETP.GE.AND P0, PT, R5.reuse, R11, PT ;  /* 0x0000000b0500720c */ /* 0x040fe40003f06270 */
[----:B------:R-:W-:-:S02]  /*5e70*/  ISETP.GE.AND P6, PT, R5, R10, PT ;  /* 0x0000000a0500720c */ /* 0x000fc40003fc6270 */
[----:B------:R-:W-:Y:S01]  /*5e80*/  FSEL R24, R22, -INF , !P3 ;  /* 0xff80000016187808 */ /* 0x000fe20005800000 */
[----:B------:R-:W1:Y:S01]  /*5e90*/  MUFU.TANH R181, R181 ;  /* 0x000000b500b57308 */ /* 0x000e620000002400 */
[----:B------:R-:W-:Y:S02]  /*5ea0*/  FSEL R199, R199, -INF , !P5 ;  /* 0xff800000c7c77808 */ /* 0x000fe40006800000 */
[C---:B------:R-:W-:Y:S02]  /*5eb0*/  ISETP.GE.AND P3, PT, R4.reuse, R11, PT ;  /* 0x0000000b0400720c */ /* 0x040fe40003f66270 */
[----:B------:R-:W-:Y:S01]  /*5ec0*/  ISETP.GE.AND P5, PT, R4, R10, PT ;  /* 0x0000000a0400720c */ /* 0x000fe20003fa6270 */
[----:B------:R-:W-:Y:S01]  /*5ed0*/  FMUL.FTZ R4, R188, c[0x0][0x2ec] ;  /* 0x0000bb00bc047a20 */ /* 0x000fe20000410000 */
[----:B------:R-:W-:Y:S01]  /*5ee0*/  IADD3 R5, R7, 0x31, RZ ;  /* 0x0000003107057810 */ /* 0x000fe20007ffe0ff */
[----:B------:R-:W-:Y:S01]  /*5ef0*/  MUFU.TANH R182, R182 ;  /* 0x000000b600b67308 */ /* 0x000fe20000002400 */
[----:B------:R-:W-:-:S02]  /*5f00*/  FSEL R197, R197, -INF , !P0 ;  /* 0xff800000c5c57808 */ /* 0x000fc40004000000 */
[-C--:B------:R-:W-:Y:S02]  /*5f10*/  ISETP.GE.AND P0, PT, R5, R10.reuse, PT ;  /* 0x0000000a0500720c */ /* 0x080fe40003f06270 */
[----:B------:R-:W-:Y:S02]  /*5f20*/  IADD3 R15, R7, 0x21, RZ ;  /* 0x00000021070f7810 */ /* 0x000fe40007ffe0ff */
[----:B--2---:R-:W-:Y:S01]  /*5f30*/  FSEL R180, R180, -INF , !P0 ;  /* 0xff800000b4b47808 */ /* 0x004fe20004000000 */
[----:B------:R-:W2:Y:S01]  /*5f40*/  MUFU.TANH R4, R4 ;  /* 0x0000000400047308 */ /* 0x000ea20000002400 */
[-C--:B------:R-:W-:Y:S02]  /*5f50*/  ISETP.GE.AND P1, PT, R15, R10.reuse, PT ;  /* 0x0000000a0f00720c */ /* 0x080fe40003f26270 */
[----:B------:R-:W-:Y:S02]  /*5f60*/  PLOP3.LUT P0, PT, PT, PT, UP0, 0x80, 0x0 ;  /* 0x000000000000781c */ /* 0x000fe40003f0f008 */
[----:B------:R-:W-:-:S02]  /*5f70*/  ISETP.GE.AND P2, PT, R16, R10, PT ;  /* 0x0000000a1000720c */ /* 0x000fc40003f46270 */
[-C--:B------:R-:W-:Y:S01]  /*5f80*/  ISETP.GE.AND P4, PT, R15, R11.reuse, PT ;  /* 0x0000000b0f00720c */ /* 0x080fe20003f86270 */
[----:B------:R-:W4:Y:S01]  /*5f90*/  MUFU.TANH R179, R179 ;  /* 0x000000b300b37308 */ /* 0x000f220000002400 */
[----:B------:R-:W-:Y:S02]  /*5fa0*/  IADD3 R15, R7, 0x30, RZ ;  /* 0x00000030070f7810 */ /* 0x000fe40007ffe0ff */
[----:B------:R-:W-:Y:S02]  /*5fb0*/  FSEL R194, R23, -INF , !P1 ;  /* 0xff80000017c27808 */ /* 0x000fe40004800000 */
[----:B------:R-:W-:Y:S02]  /*5fc0*/  FSEL R195, R6, -INF , !P2 ;  /* 0xff80000006c37808 */ /* 0x000fe40005000000 */
[----:B------:R-:W-:Y:S01]  /*5fd0*/  FSEL R198, R198, -INF , !P4 ;  /* 0xff800000c6c67808 */ /* 0x000fe20006000000 */
[----:B------:R-:W5:Y:S01]  /*5fe0*/  MUFU.TANH R177, R177 ;  /* 0x000000b100b17308 */ /* 0x000f620000002400 */
[----:B------:R-:W-:Y:S01]  /*5ff0*/  BAR.SYNC.DEFER_BLOCKING 0x0 ;  /* 0x0000000000007b1d */ /* 0x000fe20000010000 */
[----:B------:R-:W-:-:S02]  /*6000*/  ISETP.GE.AND P1, PT, R5, R11, PT ;  /* 0x0000000b0500720c */ /* 0x000fc40003f26270 */
        /* <DEDUP_REMOVED lines=9> */
[----:B------:R-:W-:Y:S02]  /*60a0*/  ISETP.GE.AND P5, PT, R5, R11, PT ;  /* 0x0000000b0500720c */ /* 0x000fe40003fa6270 */
[----:B---3--:R-:W-:Y:S02]  /*60b0*/  FSEL R167, R168, -INF , !P2 ;  /* 0xff800000a8a77808 */ /* 0x008fe40005000000 */
[----:B-1----:R-:W-:-:S02]  /*60c0*/  FSEL R181, R181, -INF , !P4 ;  /* 0xff800000b5b57808 */ /* 0x002fc40006000000 */
[----:B------:R-:W-:Y:S02]  /*60d0*/  FSEL R166, R14, -INF , !P1 ;  /* 0xff8000000ea67808 */ /* 0x000fe40004800000 */
[-C--:B------:R-:W-:Y:S02]  /*60e0*/  ISETP.GE.AND P2, PT, R5, R10.reuse, PT ;  /* 0x0000000a0500720c */ /* 0x080fe40003f46270 */
[C---:B------:R-:W-:Y:S02]  /*60f0*/  ISETP.GE.AND P4, PT, R7.reuse, R11, PT ;  /* 0x0000000b0700720c */ /* 0x040fe40003f86270 */
[----:B------:R-:W-:Y:S02]  /*6100*/  ISETP.GE.AND P1, PT, R7, R10, PT ;  /* 0x0000000a0700720c */ /* 0x000fe40003f26270 */
[----:B--2---:R-:W-:Y:S02]  /*6110*/  FSEL R165, R4, -INF , !P5 ;  /* 0xff80000004a57808 */ /* 0x004fe40006800000 */
[----:B----4-:R-:W-:-:S02]  /*6120*/  FSEL R179, R179, -INF , !P2 ;  /* 0xff800000b3b37808 */ /* 0x010fc40005000000 */
[----:B------:R-:W-:Y:S02]  /*6130*/  FSEL R0, R0, -INF , !P6 ;  /* 0xff80000000007808 */ /* 0x000fe40007000000 */
[----:B------:R-:W-:Y:S02]  /*6140*/  FSEL R4, R2, -INF , !P3 ;  /* 0xff80000002047808 */ /* 0x000fe40005800000 */
[----:B------:R-:W-:Y:S02]  /*6150*/  FSEL R182, R182, -INF , !P4 ;  /* 0xff800000b6b67808 */ /* 0x000fe40006000000 */
[----:B-----5:R-:W-:Y:S01]  /*6160*/  FSEL R177, R177, -INF , !P1 ;  /* 0xff800000b1b17808 */ /* 0x020fe20004800000 */
[----:B------:R-:W-:Y:S05]  /*6170*/  @!P0 BRA `(.L_x_782) ;  /* 0x000001c000008947 */ /* 0x000fea0003800000 */
        /* <DEDUP_REMOVED lines=28> */
.L_x_782:
[----:B------:R-:W-:Y:S01]  /*6340*/  FMNMX.FTZ R2, R164, R0, !PT ;  /* 0x00000000a4027209 */ /* 0x000fe20007810000 */
[----:B------:R-:W-:Y:S01]  /*6350*/  LDSM.16.MT88.4 R20, [R232+0x18000] ;  /* 0x01800000e814783b */ /* 0x000fe20000004200 */
        /* <DEDUP_REMOVED lines=33> */
[----:B-1----:R-:W1:Y:S04]  /*6570*/  SHFL.BFLY PT, R7, R2, 0x2, 0x1f ;  /* 0x0c401f0002077f89 */ /* 0x002e6800000e0000 */
        /* <DEDUP_REMOVED lines=14> */
[C---:B------:R-:W-:Y:S01]  /*6660*/  FMUL.FTZ R178, R0.reuse, c[0x0][0x23c] ;  /* 0x00008f0000b27a20 */ /* 0x040fe20000410000 */
[----:B------:R-:W-:Y:S01]  /*6670*/  MUFU.EX2 R174, R174 ;  /* 0x000000ae00ae7308 */ /* 0x000fe20000000800 */
[--C-:B------:R-:W-:Y:S01]  /*6680*/  FFMA.FTZ R171, R35, c[0x0][0x23c], -R183.reuse ;  /* 0x00008f0023ab7a23 */ /* 0x100fe200000108b7 */
[----:B------:R-:W-:Y:S01]  /*6690*/  FSEL R5, R0, RZ, P0 ;  /* 0x000000ff00057208 */ /* 0x000fe20000000000 */
[--C-:B------:R-:W-:Y:S01]  /*66a0*/  FFMA.FTZ R184, R30, c[0x0][0x23c], -R183.reuse ;  /* 0x00008f001eb87a23 */ /* 0x100fe200000108b7 */
[----:B------:R-:W-:Y:S01]  /*66b0*/  FSEL R178, R178, RZ, P0 ;  /* 0x000000ffb2b27208 */ /* 0x000fe20000000000 */
[----:B------:R-:W-:Y:S01]  /*66c0*/  FFMA.FTZ R185, R31, c[0x0][0x23c], -R183 ;  /* 0x00008f001fb97a23 */ /* 0x000fe200000108b7 */
[----:B------:R-:W-:Y:S01]  /*66d0*/  PLOP3.LUT P0, PT, PT, PT, UP0, 0x80, 0x0 ;  /* 0x000000000000781c */ /* 0x000fe20003f0f008 */
[----:B------:R-:W-:Y:S01]  /*66e0*/  FADD.FTZ R5, R3, -R5 ;  /* 0x8000000503057221 */ /* 0x000fe20000010000 */
[----:B------:R-:W-:Y:S01]  /*66f0*/  MUFU.EX2 R173, R173 ;  /* 0x000000ad00ad7308 */ /* 0x000fe20000000800 */
[--C-:B------:R-:W-:Y:S01]  /*6700*/  FFMA.FTZ R170, R4, c[0x0][0x23c], -R178.reuse ;  /* 0x00008f0004aa7a23 */ /* 0x100fe200000108b2 */
[----:B------:R-:W-:Y:S01]  /*6710*/  FSEL R4, R2, RZ, P1 ;  /* 0x000000ff02047208 */ /* 0x000fe20000800000 */
[----:B------:R-:W-:-:S02]  /*6720*/  FFMA.FTZ R169, R13, c[0x0][0x23c], -R178 ;  /* 0x00008f000da97a23 */ /* 0x000fc400000108b2 */
[----:B------:R-:W-:Y:S02]  /*6730*/  FFMA.FTZ R168, R32, c[0x0][0x23c], -R178 ;  /* 0x00008f0020a87a23 */ /* 0x000fe400000108b2 */
[----:B------:R-:W-:Y:S01]  /*6740*/  FADD.FTZ R4, R164, -R4 ;  /* 0x80000004a4047221 */ /* 0x000fe20000010000 */
[----:B------:R-:W-:Y:S01]  /*6750*/  MUFU.EX2 R172, R172 ;  /* 0x000000ac00ac7308 */ /* 0x000fe20000000800 */
[----:B------:R-:W-:Y:S01]  /*6760*/  FFMA.FTZ R175, R12, c[0x0][0x23c], -R178 ;  /* 0x00008f000caf7a23 */ /* 0x000fe200000108b2 */
[----:B------:R-:W-:Y:S01]  /*6770*/  LDSM.16.MT88.4 R32, [R229+0x1e800] ;  /* 0x01e80000e520783b */ /* 0x000fe20000004200 */
[----:B------:R-:W-:Y:S02]  /*6780*/  FMUL.FTZ R3, R5, c[0x0][0x23c] ;  /* 0x00008f0005037a20 */ /* 0x000fe40000410000 */
[----:B------:R-:W-:Y:S01]  /*6790*/  FMUL.FTZ R4, R4, c[0x0][0x23c] ;  /* 0x00008f0004047a20 */ /* 0x000fe20000410000 */
[----:B------:R-:W1:Y:S01]  /*67a0*/  LDSM.16.MT88.4 R12, [R229+0x18000] ;  /* 0x01800000e50c783b */ /* 0x000e620000004200 */
[--C-:B------:R-:W-:Y:S01]  /*67b0*/  FFMA.FTZ R186, R29, c[0x0][0x23c], -R183.reuse ;  /* 0x00008f001dba7a23 */ /* 0x100fe200000108b7 */
[----:B------:R-:W2:Y:S01]  /*67c0*/  MUFU.EX2 R171, R171 ;  /* 0x000000ab00ab7308 */ /* 0x000ea20000000800 */
[----:B------:R-:W-:-:S02]  /*67d0*/  FFMA.FTZ R187, R28, c[0x0][0x23c], -R183 ;  /* 0x00008f001cbb7a23 */ /* 0x000fc400000108b7 */
[--C-:B------:R-:W-:Y:S01]  /*67e0*/  FFMA.FTZ R188, R27, c[0x0][0x23c], -R178.reuse ;  /* 0x00008f001bbc7a23 */ /* 0x100fe200000108b2 */
[----:B------:R-:W-:Y:S01]  /*67f0*/  LDSM.16.MT88.4 R28, [R229+0x18800] ;  /* 0x01880000e51c783b */ /* 0x000fe20000004200 */
[--C-:B------:R-:W-:Y:S02]  /*6800*/  FFMA.FTZ R189, R26, c[0x0][0x23c], -R178.reuse ;  /* 0x00008f001abd7a23 */ /* 0x100fe400000108b2 */
[--C-:B------:R-:W-:Y:S01]  /*6810*/  FFMA.FTZ R190, R25, c[0x0][0x23c], -R178.reuse ;  /* 0x00008f0019be7a23 */ /* 0x100fe200000108b2 */
[----:B------:R-:W-:Y:S01]  /*6820*/  MUFU.EX2 R170, R170 ;  /* 0x000000aa00aa7308 */ /* 0x000fe20000000800 */
[----:B------:R-:W-:Y:S02]  /*6830*/  FFMA.FTZ R191, R24, c[0x0][0x23c], -R178 ;  /* 0x00008f0018bf7a23 */ /* 0x000fe400000108b2 */
[----:B------:R-:W-:Y:S01]  /*6840*/  LDSM.16.MT88.4 R24, [R228+0x18800] ;  /* 0x01880000e418783b */ /* 0x000fe20000004200 */
[--C-:B------:R-:W-:Y:S02]  /*6850*/  FFMA.FTZ R199, R199, c[0x0][0x23c], -R183.reuse ;  /* 0x00008f00c7c77a23 */ /* 0x100fe400000108b7 */
[----:B------:R-:W-:-:S02]  /*6860*/  FFMA.FTZ R198, R198, c[0x0][0x23c], -R183 ;  /* 0x00008f00c6c67a23 */ /* 0x000fc400000108b7 */
[----:B------:R-:W3:Y:S01]  /*6870*/  MUFU.EX2 R169, R169 ;  /* 0x000000a900a97308 */ /* 0x000ee20000000800 */
[----:B--2---:R-:W-:Y:S01]  /*6880*/  F2FP.PACK_AB R6, R171, R172 ;  /* 0x000000acab06723e */ /* 0x004fe200000000ff */
[--C-:B------:R-:W-:Y:S02]  /*6890*/  FFMA.FTZ R197, R197, c[0x0][0x23c], -R183.reuse ;  /* 0x00008f00c5c57a23 */ /* 0x100fe400000108b7 */
[----:B------:R-:W-:Y:S02]  /*68a0*/  FFMA.FTZ R196, R196, c[0x0][0x23c], -R183 ;  /* 0x00008f00c4c47a23 */ /* 0x000fe400000108b7 */
[--C-:B------:R-:W-:Y:S02]  /*68b0*/  FFMA.FTZ R195, R195, c[0x0][0x23c], -R178.reuse ;  /* 0x00008f00c3c37a23 */ /* 0x100fe400000108b2 */
[----:B------:R-:W-:Y:S01]  /*68c0*/  MUFU.EX2 R168, R168 ;  /* 0x000000a800a87308 */ /* 0x000fe20000000800 */
[--C-:B------:R-:W-:Y:S02]  /*68d0*/  FFMA.FTZ R194, R194, c[0x0][0x23c], -R178.reuse ;  /* 0x00008f00c2c27a23 */ /* 0x100fe400000108b2 */
[----:B------:R-:W-:-:S02]  /*68e0*/  FFMA.FTZ R193, R193, c[0x0][0x23c], -R178 ;  /* 0x00008f00c1c17a23 */ /* 0x000fc400000108b2 */
[--C-:B------:R-:W-:Y:S02]  /*68f0*/  FFMA.FTZ R192, R192, c[0x0][0x23c], -R178.reuse ;  /* 0x00008f00c0c07a23 */ /* 0x100fe400000108b2 */
[--C-:B------:R-:W-:Y:S01]  /*6900*/  FFMA.FTZ R200, R167, c[0x0][0x23c], -R183.reuse ;  /* 0x00008f00a7c87a23 */ /* 0x100fe200000108b7 */
[----:B------:R-:W2:Y:S01]  /*6910*/  MUFU.EX2 R175, R175 ;  /* 0x000000af00af7308 */ /* 0x000ea20000000800 */
[----:B---3--:R-:W-:Y:S01]  /*6920*/  F2FP.PACK_AB R5, R169, R170 ;  /* 0x000000aaa905723e */ /* 0x008fe200000000ff */
[--C-:B------:R-:W-:Y:S02]  /*6930*/  FFMA.FTZ R201, R166, c[0x0][0x23c], -R183.reuse ;  /* 0x00008f00a6c97a23 */ /* 0x100fe400000108b7 */
[--C-:B------:R-:W-:Y:S02]  /*6940*/  FFMA.FTZ R202, R165, c[0x0][0x23c], -R183.reuse ;  /* 0x00008f00a5ca7a23 */ /* 0x100fe400000108b7 */
[----:B------:R-:W-:Y:S01]  /*6950*/  LDSM.16.MT88.4 R164, [R229+0x1f000] ;  /* 0x01f00000e5a4783b */ /* 0x000fe20000004200 */
[----:B------:R-:W-:Y:S01]  /*6960*/  FFMA.FTZ R182, R182, c[0x0][0x23c], -R183 ;  /* 0x00008f00b6b67a23 */ /* 0x000fe200000108b7 */
[----:B------:R3:W4:Y:S01]  /*6970*/  MUFU.EX2 R176, R4 ;  /* 0x0000000400b07308 */ /* 0x0007220000000800 */
[----:B------:R-:W-:-:S02]  /*6980*/  FFMA.FTZ R181, R181, c[0x0][0x23c], -R178 ;  /* 0x00008f00b5b57a23 */ /* 0x000fc400000108b2 */
[--C-:B------:R-:W-:Y:S02]  /*6990*/  FFMA.FTZ R180, R180, c[0x0][0x23c], -R178.reuse ;  /* 0x00008f00b4b47a23 */ /* 0x100fe400000108b2 */
[--C-:B------:R-:W-:Y:S02]  /*69a0*/  FFMA.FTZ R179, R179, c[0x0][0x23c], -R178.reuse ;  /* 0x00008f00b3b37a23 */ /* 0x100fe400000108b2 */
[----:B------:R-:W-:Y:S01]  /*69b0*/  FFMA.FTZ R177, R177, c[0x0][0x23c], -R178 ;  /* 0x00008f00b1b17a23 */ /* 0x000fe200000108b2 */
[----:B------:R-:W5:Y:S01]  /*69c0*/  MUFU.EX2 R3, R3 ;  /* 0x0000000300037308 */ /* 0x000f620000000800 */
[----:B--2---:R-:W-:Y:S02]  /*69d0*/  F2FP.PACK_AB R7, R175, R168 ;  /* 0x000000a8af07723e */ /* 0x004fe400000000ff */
        /* <DEDUP_REMOVED lines=71> */
[-C--:B------:R-:W-:Y:S01]  /*6e50*/  FMUL.FTZ R49, R49, R176.reuse ;  /* 0x000000b031317220 */ /* 0x080fe20000410000 */
        /* <DEDUP_REMOVED lines=8> */
[----:B------:R-:W1:Y:S01]  /*6ee0*/  MUFU.EX2 R195, R195 ;  /* 0x000000c300c37308 */ /* 0x000e620000000800 */
        /* <DEDUP_REMOVED lines=20> */
[-C--:B------:R-:W-:Y:S02]  /*7030*/  FMUL.FTZ R67, R67, R3.reuse ;  /* 0x0000000343437220 */ /* 0x080fe40000410000 */
[-C--:B------:R-:W-:Y:S02]  /*7040*/  FMUL.FTZ R68, R68, R176.reuse ;  /* 0x000000b044447220 */ /* 0x080fe40000410000 */
[----:B------:R-:W-:Y:S01]  /*7050*/  FMUL.FTZ R69, R69, R176 ;  /* 0x000000b045457220 */ /* 0x000fe20000410000 */
[----:B--2---:R-:W-:Y:S01]  /*7060*/  HMMA.16816.F32 R60, R4, R16, R60 ;  /* 0x00000010043c723c */ /* 0x004fe2000000183c */
[-C--:B------:R-:W-:Y:S01]  /*7070*/  FMUL.FTZ R70, R70, R3.reuse ;  /* 0x0000000346467220 */ /* 0x080fe20000410000 */
[----:B------:R-:W2:Y:S01]  /*7080*/  MUFU.EX2 R200, R200 ;  /* 0x000000c800c87308 */ /* 0x000ea20000000800 */
[----:B------:R-:W-:-:S02]  /*7090*/  FMUL.FTZ R71, R71, R3 ;  /* 0x0000000347477220 */ /* 0x000fc40000410000 */
[-C--:B------:R-:W-:Y:S02]  /*70a0*/  FMUL.FTZ R72, R72, R176.reuse ;  /* 0x000000b048487220 */ /* 0x080fe40000410000 */
[-C--:B------:R-:W-:Y:S01]  /*70b0*/  FMUL.FTZ R73, R73, R176.reuse ;  /* 0x000000b049497220 */ /* 0x080fe20000410000 */
[C---:B------:R-:W-:Y:S01]  /*70c0*/  HMMA.16816.F32 R64, R4.reuse, R18, R64 ;  /* 0x000000120440723c */ /* 0x040fe20000001840 */
[-C--:B------:R-:W-:Y:S01]  /*70d0*/  FMUL.FTZ R74, R74, R3.reuse ;  /* 0x000000034a4a7220 */ /* 0x080fe20000410000 */
[----:B------:R-:W2:Y:S01]  /*70e0*/  LDSM.16.MT88.4 R16, [R229+0x1c000] ;  /* 0x01c00000e510783b */ /* 0x000ea20000004200 */
[-C--:B------:R-:W-:Y:S01]  /*70f0*/  FMUL.FTZ R75, R75, R3.reuse ;  /* 0x000000034b4b7220 */ /* 0x080fe20000410000 */
[----:B------:R-:W-:Y:S01]  /*7100*/  MUFU.EX2 R201, R201 ;  /* 0x000000c900c97308 */ /* 0x000fe20000000800 */
        /* <DEDUP_REMOVED lines=25> */
[----:B------:R-:W1:Y:S01]  /*72a0*/  MUFU.EX2 R180, R180 ;  /* 0x000000b400b47308 */ /* 0x000e620000000800 */
[-C--:B------:R-:W-:Y:S02]  /*72b0*/  FMUL.FTZ R92, R92, R176.reuse ;  /* 0x000000b05c5c7220 */ /* 0x080fe40000410000 */
[-C--:B------:R-:W-:Y:S01]  /*72c0*/  FMUL.FTZ R93, R93, R176.reuse ;  /* 0x000000b05d5d7220 */ /* 0x080fe20000410000 */
[----:B--2---:R-:W-:Y:S01]  /*72d0*/  HMMA.16816.F32 R84, R4, R16, R84 ;  /* 0x000000100454723c */ /* 0x004fe20000001854 */
[-C--:B------:R-:W-:Y:S02]  /*72e0*/  FMUL.FTZ R94, R94, R3.reuse ;  /* 0x000000035e5e7220 */ /* 0x080fe40000410000 */
[----:B------:R-:W-:Y:S01]  /*72f0*/  FMUL.FTZ R95, R95, R3 ;  /* 0x000000035f5f7220 */ /* 0x000fe20000410000 */
[----:B------:R-:W2:Y:S01]  /*7300*/  MUFU.EX2 R179, R179 ;  /* 0x000000b300b37308 */ /* 0x000ea20000000800 */
        /* <DEDUP_REMOVED lines=32> */
[----:B--2---:R-:W-:Y:S01]  /*7510*/  HMMA.16816.F32 R108, R4, R16, R108 ;  /* 0x00000010046c723c */ /* 0x004fe2000000186c */
[----:B------:R-:W-:Y:S02]  /*7520*/  FMUL.FTZ R119, R119, R3 ;  /* 0x0000000377777220 */ /* 0x000fe40000410000 */
[----:B------:R-:W-:-:S02]  /*7530*/  FMUL.FTZ R120, R120, R176 ;  /* 0x000000b078787220 */ /* 0x000fc40000410000 */
[-C--:B------:R-:W-:Y:S02]  /*7540*/  FMUL.FTZ R121, R121, R176.reuse ;  /* 0x000000b079797220 */ /* 0x080fe40000410000 */
[-C--:B------:R-:W-:Y:S01]  /*7550*/  FMUL.FTZ R122, R122, R3.reuse ;  /* 0x000000037a7a7220 */ /* 0x080fe20000410000 */
[C---:B------:R-:W-:Y:S01]  /*7560*/  HMMA.16816.F32 R112, R4.reuse, R18, R112 ;  /* 0x000000120470723c */ /* 0x040fe20000001870 */
[-C--:B------:R-:W-:Y:S01]  /*7570*/  FMUL.FTZ R123, R123, R3.reuse ;  /* 0x000000037b7b7220 */ /* 0x080fe20000410000 */
[----:B------:R-:W2:Y:S01]  /*7580*/  LDSM.16.MT88.4 R16, [R232+0x18800] ;  /* 0x01880000e810783b */ /* 0x000ea20000004200 */
        /* <DEDUP_REMOVED lines=9> */
[----:B------:R-:W1:Y:S01]  /*7620*/  LDSM.16.MT88.4 R12, [R230+0x18800] ;  /* 0x01880000e60c783b */ /* 0x000e620000004200 */
        /* <DEDUP_REMOVED lines=26> */
[----:B----4-:R-:W-:Y:S02]  /*77d0*/  FADD.FTZ R187, R199, R187 ;  /* 0x000000bbc7bb7221 */ /* 0x010fe40000010000 */
[----:B------:R-:W-:-:S03]  /*77e0*/  FADD.FTZ R191, R195, R191 ;  /* 0x000000bfc3bf7221 */ /* 0x000fc60000010000 */
[C---:B------:R-:W-:Y:S01]  /*77f0*/  HMMA.16816.F32 R156, R4.reuse, R18, R156 ;  /* 0x00000012049c723c */ /* 0x040fe2000000189c */
[----:B------:R-:W2:Y:S07]  /*7800*/  LDSM.16.MT88.4 R16, [R230+0x1a800] ;  /* 0x01a80000e610783b */ /* 0x000eae0000004200 */
        /* <DEDUP_REMOVED lines=65> */
[C---:B-1----:R-:W-:Y:S01]  /*7c20*/  HMMA.16816.F32 R152, R4.reuse, R12, R152 ;  /* 0x0000000c0498723c */ /* 0x042fe20000001898 */
[----:B------:R-:W-:Y:S02]  /*7c30*/  FADD.FTZ R252, R177, R192 ;  /* 0x000000c0b1fc7221 */ /* 0x000fe40000010000 */
[----:B------:R-:W-:Y:S05]  /*7c40*/  STL [R1], R203 ;  /* 0x000000cb01007387 */ /* 0x000fea0000100800 */
        /* <DEDUP_REMOVED lines=125> */
[----:B------:R-:W1:Y:S04]  /*8420*/  LDSM.16.M88.4 R20, [R237+0x10800] ;  /* 0x01080000ed14783b */ /* 0x000e680000000200 */
        /* <DEDUP_REMOVED lines=8> */
[C---:B--2---:R-:W-:Y:S03]  /*84b0*/  HMMA.16816.F32 R4, R184.reuse, R28, RZ ;  /* 0x0000001cb804723c */ /* 0x044fe600000018ff */
[----:B------:R-:W-:Y:S04]  /*84c0*/  LDSM.16.M88.4 R176, [R231+0x11800] ;  /* 0x01180000e7b0783b */ /* 0x000fe80000000200 */
[----:B------:R-:W0:Y:S01]  /*84d0*/  LDGDEPBAR ;  /* 0x00000000000079af */ /* 0x000e220000000000 */
[C---:B-1----:R-:W-:Y:S08]  /*84e0*/  HMMA.16816.F32 R24, R184.reuse, R20, RZ ;  /* 0x00000014b818723c */ /* 0x042ff000000018ff */
        /* <DEDUP_REMOVED lines=182> */
[----:B------:R-:W-:Y:S04]  /*9050*/  MUFU.TANH R176, R6 ;  /* 0x0000000600b07308 */ /* 0x000fe80000002400 */
[----:B------:R-:W-:Y:S01]  /*9060*/  HMMA.16816.F32 R20, R164, R34, R20 ;  /* 0x00000022a414723c */ /* 0x000fe20000001814 */
[----:B------:R-:W3:Y:S01]  /*9070*/  LDSM.16.M88.4 R32, [R212] ;  /* 0x00000000d420783b */ /* 0x000ee20000000200 */
[----:B------:R-:W-:-:S02]  /*9080*/  FMUL.FTZ R28, R28, c[0x0][0x2ec] ;  /* 0x0000bb001c1c7a20 */ /* 0x000fc40000410000 */
[----:B------:R4:W5:Y:S01]  /*9090*/  MUFU.TANH R177, R7 ;  /* 0x0000000700b17308 */ /* 0x0009620000002400 */
[----:B------:R-:W-:Y:S02]  /*90a0*/  FMUL.FTZ R30, R30, c[0x0][0x2ec] ;  /* 0x0000bb001e1e7a20 */ /* 0x000fe40000410000 */
[----:B------:R-:W-:Y:S01]  /*90b0*/  FMUL.FTZ R29, R29, c[0x0][0x2ec] ;  /* 0x0000bb001d1d7a20 */ /* 0x000fe20000410000 */
[----:B------:R-:W-:Y:S01]  /*90c0*/  HMMA.16816.F32 R168, R164, R178, R168 ;  /* 0x000000b2a4a8723c */ /* 0x000fe200000018a8 */
[----:B------:R-:W-:-:S03]  /*90d0*/  FMUL.FTZ R31, R31, c[0x0][0x2ec] ;  /* 0x0000bb001f1f7a20 */ /* 0x000fc60000410000 */
[----:B------:R-:W-:Y:S04]  /*90e0*/  MUFU.TANH R28, R28 ;  /* 0x0000001c001c7308 */ /* 0x000fe80000002400 */
[----:B------:R-:W-:Y:S01]  /*90f0*/  FMUL.FTZ R24, R24, c[0x0][0x2ec] ;  /* 0x0000bb0018187a20 */ /* 0x000fe20000410000 */
[----:B-1----:R-:W-:Y:S01]  /*9100*/  HMMA.16816.F32 R188, R192, R12, R188 ;  /* 0x0000000cc0bc723c */ /* 0x002fe200000018bc */
[----:B------:R-:W-:Y:S01]  /*9110*/  FMUL.FTZ R25, R25, c[0x0][0x2ec] ;  /* 0x0000bb0019197a20 */ /* 0x000fe20000410000 */
[----:B----4-:R-:W1:Y:S01]  /*9120*/  LDSM.16.M88.4 R4, [R224+0x7000] ;  /* 0x00700000e004783b */ /* 0x010e620000000200 */
        /* <DEDUP_REMOVED lines=8> */
[C---:B---3--:R-:W-:Y:S04]  /*91b0*/  HMMA.16816.F32 R188, R180.reuse, R32, R188 ;  /* 0x00000020b4bc723c */ /* 0x048fe800000018bc */
[----:B------:R-:W-:Y:S04]  /*91c0*/  MUFU.TANH R30, R30 ;  /* 0x0000001e001e7308 */ /* 0x000fe80000002400 */
[----:B------:R-:W-:Y:S04]  /*91d0*/  HMMA.16816.F32 R184, R180, R34, R184 ;  /* 0x00000022b4b8723c */ /* 0x000fe800000018b8 */
[----:B------:R-:W3:Y:S04]  /*91e0*/  MUFU.TANH R29, R29 ;  /* 0x0000001d001d7308 */ /* 0x000ee80000002400 */
[----:B------:R-:W-:Y:S01]  /*91f0*/  FMUL.FTZ R23, R23, c[0x0][0x2ec] ;  /* 0x0000bb0017177a20 */ /* 0x000fe20000410000 */
[C---:B-1----:R-:W-:Y:S03]  /*9200*/  HMMA.16816.F32 R172, R16.reuse, R4, R172 ;  /* 0x0000000410ac723c */ /* 0x042fe600000018ac */
[----:B------:R1:W-:Y:S04]  /*9210*/  MUFU.TANH R5, R27 ;  /* 0x0000001b00057308 */ /* 0x0003e80000002400 */
[----:B------:R-:W-:Y:S01]  /*9220*/  FMUL.FTZ R4, R20, c[0x0][0x2ec] ;  /* 0x0000bb0014047a20 */ /* 0x000fe20000410000 */
[----:B------:R-:W-:Y:S01]  /*9230*/  HMMA.16816.F32 R168, R16, R6, R168 ;  /* 0x0000000610a8723c */ /* 0x000fe200000018a8 */
[----:B------:R-:W-:-:S02]  /*9240*/  FMUL.FTZ R20, R21, c[0x0][0x2ec] ;  /* 0x0000bb0015147a20 */ /* 0x000fc40000410000 */
[----:B------:R-:W4:Y:S01]  /*9250*/  MUFU.TANH R31, R31 ;  /* 0x0000001f001f7308 */ /* 0x000f220000002400 */
[----:B------:R-:W-:-:S03]  /*9260*/  FMUL.FTZ R21, R22, c[0x0][0x2ec] ;  /* 0x0000bb0016157a20 */ /* 0x000fc60000410000 */
[----:B------:R-:W-:Y:S01]  /*9270*/  IMAD.U32 R6, RZ, RZ, UR11 ;  /* 0x0000000bff067e24 */ /* 0x000fe2000f8e00ff */
[----:B-1----:R-:W1:Y:S03]  /*9280*/  LDSM.16.M88.4 R24, [R231+0x17800] ;  /* 0x01780000e718783b */ /* 0x002e660000000200 */
[----:B------:R-:W-:Y:S01]  /*9290*/  IMAD R204, R6, 0x40, R204 ;  /* 0x0000004006cc7824 */ /* 0x000fe200078e02cc */
[----:B------:R-:W1:Y:S01]  /*92a0*/  MUFU.TANH R4, R4 ;  /* 0x0000000400047308 */ /* 0x000e620000002400 */
[----:B------:R-:W-:-:S04]  /*92b0*/  DEPBAR.LE SB0, 0x0 ;  /* 0x000080000000791a */ /* 0x000fc80000000000 */
[----:B------:R-:W-:Y:S01]  /*92c0*/  IADD3 R6, R204, 0x1, RZ ;  /* 0x00000001cc067810 */ /* 0x000fe20007ffe0ff */
[----:B------:R-:W-:Y:S01]  /*92d0*/  FMUL.FTZ R22, R172, c[0x0][0x2ec] ;  /* 0x0000bb00ac167a20 */ /* 0x000fe20000410000 */
[----:B------:R-:W-:Y:S01]  /*92e0*/  IADD3 R7, R204, 0x9, RZ ;  /* 0x00000009cc077810 */ /* 0x000fe20007ffe0ff */
[----:B------:R-:W-:Y:S01]  /*92f0*/  FMUL.FTZ R32, R175, c[0x0][0x2ec] ;  /* 0x0000bb00af207a20 */ /* 0x000fe20000410000 */
[CC--:B------:R-:W-:Y:S01]  /*9300*/  ISETP.GE.AND P5, PT, R6.reuse, R11.reuse, PT ;  /* 0x0000000b0600720c */ /* 0x0c0fe20003fa6270 */
[----:B------:R-:W1:Y:S01]  /*9310*/  MUFU.TANH R21, R21 ;  /* 0x0000001500157308 */ /* 0x000e620000002400 */
[-C--:B------:R-:W-:Y:S01]  /*9320*/  ISETP.GE.AND P2, PT, R6, R10.reuse, PT ;  /* 0x0000000a0600720c */ /* 0x080fe20003f46270 */
[----:B------:R-:W-:Y:S01]  /*9330*/  FMUL.FTZ R168, R168, c[0x0][0x2ec] ;  /* 0x0000bb00a8a87a20 */ /* 0x000fe20000410000 */
[----:B------:R-:W-:Y:S01]  /*9340*/  IADD3 R6, R204, 0x8, RZ ;  /* 0x00000008cc067810 */ /* 0x000fe20007ffe0ff */
[----:B------:R-:W-:Y:S01]  /*9350*/  FMUL.FTZ R34, R170, c[0x0][0x2ec] ;  /* 0x0000bb00aa227a20 */ /* 0x000fe20000410000 */
[----:B--2---:R-:W-:Y:S01]  /*9360*/  FSEL R200, R200, -INF , !P5 ;  /* 0xff800000c8c87808 */ /* 0x004fe20006800000 */
[----:B------:R-:W-:Y:S01]  /*9370*/  FMUL.FTZ R173, R173, c[0x0][0x2ec] ;  /* 0x0000bb00adad7a20 */ /* 0x000fe20000410000 */
[CC--:B------:R-:W-:Y:S01]  /*9380*/  ISETP.GE.AND P4, PT, R6.reuse, R11.reuse, PT ;  /* 0x0000000b0600720c */ /* 0x0c0fe20003f86270 */
[----:B------:R-:W2:Y:S01]  /*9390*/  MUFU.TANH R23, R23 ;  /* 0x0000001700177308 */ /* 0x000ea20000002400 */
[-C--:B------:R-:W-:Y:S01]  /*93a0*/  ISETP.GE.AND P1, PT, R6, R10.reuse, PT ;  /* 0x0000000a0600720c */ /* 0x080fe20003f26270 */
[----:B------:R-:W-:Y:S01]  /*93b0*/  FMUL.FTZ R174, R174, c[0x0][0x2ec] ;  /* 0x0000bb00aeae7a20 */ /* 0x000fe20000410000 */
[----:B------:R-:W-:Y:S01]  /*93c0*/  IADD3 R6, R204, 0x10, RZ ;  /* 0x00000010cc067810 */ /* 0x000fe20007ffe0ff */
[----:B------:R-:W-:Y:S01]  /*93d0*/  FMUL.FTZ R169, R169, c[0x0][0x2ec] ;  /* 0x0000bb00a9a97a20 */ /* 0x000fe20000410000 */
[-C--:B------:R-:W-:Y:S01]  /*93e0*/  ISETP.GE.AND P0, PT, R7, R11.reuse, PT ;  /* 0x0000000b0700720c */ /* 0x080fe20003f06270 */
[----:B------:R-:W-:Y:S01]  /*93f0*/  FMUL.FTZ R35, R171, c[0x0][0x2ec] ;  /* 0x0000bb00ab237a20 */ /* 0x000fe20000410000 */
[C---:B------:R-:W-:Y:S01]  /*9400*/  ISETP.GE.AND P3, PT, R6.reuse, R11, PT ;  /* 0x0000000b0600720c */ /* 0x040fe20003f66270 */
[----:B------:R-:W2:Y:S01]  /*9410*/  MUFU.TANH R22, R22 ;  /* 0x0000001600167308 */ /* 0x000ea20000002400 */
[----:B------:R-:W-:-:S02]  /*9420*/  ISETP.GE.AND P5, PT, R6, R10, PT ;  /* 0x0000000a0600720c */ /* 0x000fc40003fa6270 */
[----:B------:R-:W-:Y:S02]  /*9430*/  IADD3 R6, R204, 0x11, RZ ;  /* 0x00000011cc067810 */ /* 0x000fe40007ffe0ff */
[----:B------:R-:W-:Y:S02]  /*9440*/  ISETP.GE.AND P6, PT, R7, R10, PT ;  /* 0x0000000a0700720c */ /* 0x000fe40003fc6270 */
[----:B-----5:R-:W-:Y:S01]  /*9450*/  FSEL R7, R177, -INF , !P2 ;  /* 0xff800000b1077808 */ /* 0x020fe20005000000 */
[----:B------:R-:W5:Y:S01]  /*9460*/  MUFU.TANH R32, R32 ;  /* 0x0000002000207308 */ /* 0x000f620000002400 */
[----:B------:R-:W-:Y:S02]  /*9470*/  ISETP.GE.AND P2, PT, R6, R11, PT ;  /* 0x0000000b0600720c */ /* 0x000fe40003f46270 */
[----:B---3--:R-:W-:Y:S01]  /*9480*/  FSEL R33, R29, -INF , !P0 ;  /* 0xff8000001d217808 */ /* 0x008fe20004000000 */
[C---:B-1----:R-:W-:Y:S04]  /*9490*/  HMMA.16816.F32 R188, R164.reuse, R24, R188 ;  /* 0x00000018a4bc723c */ /* 0x042fe800000018bc */
[----:B------:R1:W3:Y:S03]  /*94a0*/  MUFU.TANH R194, R168 ;  /* 0x000000a800c27308 */ /* 0x0002e60000002400 */
[----:B------:R-:W-:Y:S01]  /*94b0*/  IADD3 R24, R204, 0x19, RZ ;  /* 0x00000019cc187810 */ /* 0x000fe20007ffe0ff */
[----:B------:R-:W-:Y:S04]  /*94c0*/  HMMA.16816.F32 R184, R164, R26, R184 ;  /* 0x0000001aa4b8723c */ /* 0x000fe800000018b8 */
[----:B------:R-:W-:Y:S03]  /*94d0*/  MUFU.TANH R20, R20 ;  /* 0x0000001400147308 */ /* 0x000fe60000002400 */
[----:B------:R-:W-:-:S02]  /*94e0*/  FSEL R26, R178, -INF , !P3 ;  /* 0xff800000b21a7808 */ /* 0x000fc40005800000 */
[-C--:B------:R-:W-:Y:S02]  /*94f0*/  ISETP.GE.AND P3, PT, R24, R10.reuse, PT ;  /* 0x0000000a1800720c */ /* 0x080fe40003f66270 */
[----:B------:R-:W-:Y:S01]  /*9500*/  FSEL R27, R179, -INF , !P2 ;  /* 0xff800000b31b7808 */ /* 0x000fe20005000000 */
[----:B------:R-:W-:Y:S04]  /*9510*/  MUFU.TANH R195, R173 ;  /* 0x000000ad00c37308 */ /* 0x000fe80000002400 */
[C---:B------:R-:W-:Y:S04]  /*9520*/  HMMA.16816.F32 R188, R16.reuse, R12, R188 ;  /* 0x0000000c10bc723c */ /* 0x040fe800000018bc */
[----:B------:R-:W-:Y:S03]  /*9530*/  MUFU.TANH R192, R174 ;  /* 0x000000ae00c07308 */ /* 0x000fe60000002400 */
[----:B------:R-:W-:Y:S01]  /*9540*/  FSEL R13, R28, -INF , !P4 ;  /* 0xff8000001c0d7808 */ /* 0x000fe20006000000 */
[----:B------:R-:W-:Y:S01]  /*9550*/  HMMA.16816.F32 R184, R16, R14, R184 ;  /* 0x0000000e10b8723c */ /* 0x000fe200000018b8 */
[----:B------:R-:W-:-:S02]  /*9560*/  ISETP.GE.AND P4, PT, R6, R10, PT ;  /* 0x0000000a0600720c */ /* 0x000fc40003f86270 */
[----:B------:R-:W-:Y:S01]  /*9570*/  IADD3 R6, R204, 0x18, RZ ;  /* 0x00000018cc067810 */ /* 0x000fe20007ffe0ff */
[----:B------:R1:W-:Y:S01]  /*9580*/  MUFU.TANH R193, R169 ;  /* 0x000000a900c17308 */ /* 0x0003e20000002400 */
[----:B------:R-:W-:Y:S02]  /*9590*/  FSEL R12, R30, -INF , !P1 ;  /* 0xff8000001e0c7808 */ /* 0x000fe40004800000 */
[----:B------:R-:W-:Y:S02]  /*95a0*/  ISETP.GE.AND P1, PT, R6, R11, PT ;  /* 0x0000000b0600720c */ /* 0x000fe40003f26270 */
[----:B------:R-:W-:Y:S02]  /*95b0*/  IADD3 R15, R204, 0x20, RZ ;  /* 0x00000020cc0f7810 */ /* 0x000fe40007ffe0ff */
[----:B------:R-:W-:Y:S01]  /*95c0*/  ISETP.GE.AND P0, PT, R6, R10, PT ;  /* 0x0000000a0600720c */ /* 0x000fe20003f06270 */
[----:B------:R-:W-:Y:S01]  /*95d0*/  MUFU.TANH R34, R34 ;  /* 0x0000002200227308 */ /* 0x000fe20000002400 */
[----:B----4-:R-:W-:-:S02]  /*95e0*/  FSEL R6, R31, -INF , !P6 ;  /* 0xff8000001f067808 */ /* 0x010fc40007000000 */
[----:B------:R-:W-:Y:S01]  /*95f0*/  FSEL R31, R196, -INF , !P5 ;  /* 0xff800000c41f7808 */ /* 0x000fe20006800000 */
[----:B------:R-:W-:Y:S01]  /*9600*/  FMUL.FTZ R178, R191, c[0x0][0x2ec] ;  /* 0x0000bb00bfb27a20 */ /* 0x000fe20000410000 */
[----:B------:R-:W-:Y:S01]  /*9610*/  ISETP.GE.AND P5, PT, R15, R11, PT ;  /* 0x0000000b0f00720c */ /* 0x000fe20003fa6270 */
[----:B------:R-:W-:Y:S01]  /*9620*/  FMUL.FTZ R181, R188, c[0x0][0x2ec] ;  /* 0x0000bb00bcb57a20 */ /* 0x000fe20000410000 */
[----:B------:R-:W-:Y:S01]  /*9630*/  FSEL R30, R5, -INF , !P4 ;  /* 0xff800000051e7808 */ /* 0x000fe20006000000 */
[----:B------:R-:W-:Y:S01]  /*9640*/  FMUL.FTZ R180, R189, c[0x0][0x2ec] ;  /* 0x0000bb00bdb47a20 */ /* 0x000fe20000410000 */
[----:B------:R-:W-:Y:S01]  /*9650*/  FSEL R25, R4, -INF , !P1 ;  /* 0xff80000004197808 */ /* 0x000fe20004800000 */
[----:B------:R-:W4:Y:S01]  /*9660*/  MUFU.TANH R178, R178 ;  /* 0x000000b200b27308 */ /* 0x000f220000002400 */
[----:B------:R-:W-:Y:S01]  /*9670*/  IADD3 R14, R204, 0x21, RZ ;  /* 0x00000021cc0e7810 */ /* 0x000fe20007ffe0ff */
[----:B-1----:R-:W-:Y:S01]  /*9680*/  FMUL.FTZ R168, R190, c[0x0][0x2ec] ;  /* 0x0000bb00bea87a20 */ /* 0x002fe20000410000 */
[----:B------:R-:W-:Y:S01]  /*9690*/  IADD3 R5, R204, 0x28, RZ ;  /* 0x00000028cc057810 */ /* 0x000fe20007ffe0ff */
[----:B------:R-:W-:Y:S01]  /*96a0*/  FMUL.FTZ R171, R184, c[0x0][0x2ec] ;  /* 0x0000bb00b8ab7a20 */ /* 0x000fe20000410000 */
[----:B------:R-:W-:Y:S01]  /*96b0*/  IADD3 R4, R204, 0x29, RZ ;  /* 0x00000029cc047810 */ /* 0x000fe20007ffe0ff */
[----:B------:R-:W-:Y:S01]  /*96c0*/  FMUL.FTZ R169, R185, c[0x0][0x2ec] ;  /* 0x0000bb00b9a97a20 */ /* 0x000fe20000410000 */
[----:B------:R-:W-:Y:S01]  /*96d0*/  FSEL R29, R21, -INF , !P0 ;  /* 0xff800000151d7808 */ /* 0x000fe20004000000 */
[----:B------:R-:W-:Y:S01]  /*96e0*/  FMUL.FTZ R175, R187, c[0x0][0x2ec] ;  /* 0x0000bb00bbaf7a20 */ /* 0x000fe20000410000 */
[----:B--2---:R-:W-:Y:S01]  /*96f0*/  FSEL R28, R23, -INF , !P3 ;  /* 0xff800000171c7808 */ /* 0x004fe20005800000 */
[----:B------:R-:W1:Y:S01]  /*9700*/  MUFU.TANH R35, R35 ;  /* 0x0000002300237308 */ /* 0x000e620000002400 */
[----:B------:R-:W-:-:S02]  /*9710*/  FSEL R196, R22, -INF , !P5 ;  /* 0xff80000016c47808 */ /* 0x000fc40006800000 */
[-C--:B------:R-:W-:Y:S02]  /*9720*/  ISETP.GE.AND P1, PT, R14, R10.reuse, PT ;  /* 0x0000000a0e00720c */ /* 0x080fe40003f26270 */
[-C--:B------:R-:W-:Y:S02]  /*9730*/  ISETP.GE.AND P0, PT, R5, R11.reuse, PT ;  /* 0x0000000b0500720c */ /* 0x080fe40003f06270 */
[C---:B------:R-:W-:Y:S01]  /*9740*/  ISETP.GE.AND P3, PT, R4.reuse, R11, PT ;  /* 0x0000000b0400720c */ /* 0x040fe20003f66270 */
[----:B------:R-:W2:Y:S01]  /*9750*/  MUFU.TANH R181, R181 ;  /* 0x000000b500b57308 */ /* 0x000ea20000002400 */
[----:B------:R-:W-:Y:S02]  /*9760*/  ISETP.GE.AND P5, PT, R4, R10, PT ;  /* 0x0000000a0400720c */ /* 0x000fe40003fa6270 */
[----:B------:R-:W-:Y:S02]  /*9770*/  IADD3 R4, R204, 0x31, RZ ;  /* 0x00000031cc047810 */ /* 0x000fe40007ffe0ff */
[----:B-----5:R-:W-:-:S02]  /*9780*/  FSEL R191, R32, -INF , !P1 ;  /* 0xff80000020bf7808 */ /* 0x020fc40004800000 */
[----:B---3--:R-:W-:Y:S01]  /*9790*/  FSEL R194, R194, -INF , !P0 ;  /* 0xff800000c2c27808 */ /* 0x008fe20004000000 */
[----:B------:R-:W-:Y:S01]  /*97a0*/  MUFU.TANH R180, R180 ;  /* 0x000000b400b47308 */ /* 0x000fe20000002400 */
[CC--:B------:R-:W-:Y:S02]  /*97b0*/  ISETP.GE.AND P1, PT, R4.reuse, R11.reuse, PT ;  /* 0x0000000b0400720c */ /* 0x0c0fe40003f26270 */
[----:B------:R-:W-:Y:S01]  /*97c0*/  ISETP.GE.AND P0, PT, R4, R10, PT ;  /* 0x0000000a0400720c */ /* 0x000fe20003f06270 */
[----:B------:R-:W-:Y:S01]  /*97d0*/  FMUL.FTZ R4, R186, c[0x0][0x2ec] ;  /* 0x0000bb00ba047a20 */ /* 0x000fe20000410000 */
[----:B------:R-:W-:Y:S02]  /*97e0*/  ISETP.GE.AND P6, PT, R24, R11, PT ;  /* 0x0000000b1800720c */ /* 0x000fe40003fc6270 */
[----:B----4-:R-:W-:Y:S01]  /*97f0*/  FSEL R178, R178, -INF , !P0 ;  /* 0xff800000b2b27808 */ /* 0x010fe20004000000 */
[----:B------:R-:W3:Y:S01]  /*9800*/  MUFU.TANH R168, R168 ;  /* 0x000000a800a87308 */ /* 0x000ee20000002400 */
[----:B------:R-:W-:-:S02]  /*9810*/  FSEL R24, R20, -INF , !P6 ;  /* 0xff80000014187808 */ /* 0x000fc40007000000 */
[-C--:B------:R-:W-:Y:S02]  /*9820*/  ISETP.GE.AND P2, PT, R15, R10.reuse, PT ;  /* 0x0000000a0f00720c */ /* 0x080fe40003f46270 */
[----:B------:R-:W-:Y:S02]  /*9830*/  ISETP.GE.AND P4, PT, R14, R11, PT ;  /* 0x0000000b0e00720c */ /* 0x000fe40003f86270 */
[----:B------:R-:W-:Y:S01]  /*9840*/  ISETP.GE.AND P6, PT, R5, R10, PT ;  /* 0x0000000a0500720c */ /* 0x000fe20003fc6270 */
[----:B------:R-:W4:Y:S01]  /*9850*/  MUFU.TANH R3, R3 ;  /* 0x0000000300037308 */ /* 0x000f220000002400 */
[----:B------:R-:W-:Y:S02]  /*9860*/  PLOP3.LUT P0, PT, PT, PT, UP0, 0x80, 0x0 ;  /* 0x000000000000781c */ /* 0x000fe40003f0f008 */
[----:B------:R-:W-:Y:S02]  /*9870*/  IADD3 R5, R204, 0x30, RZ ;  /* 0x00000030cc057810 */ /* 0x000fe40007ffe0ff */
[----:B------:R-:W-:-:S02]  /*9880*/  FSEL R192, R192, -INF , !P2 ;  /* 0xff800000c0c07808 */ /* 0x000fc40005000000 */
[----:B------:R-:W-:Y:S01]  /*9890*/  FSEL R195, R195, -INF , !P4 ;  /* 0xff800000c3c37808 */ /* 0x000fe20006000000 */
[----:B------:R-:W5:Y:S01]  /*98a0*/  MUFU.TANH R171, R171 ;  /* 0x000000ab00ab7308 */ /* 0x000f620000002400 */
[CC--:B------:R-:W-:Y:S02]  /*98b0*/  ISETP.GE.AND P2, PT, R5.reuse, R11.reuse, PT ;  /* 0x0000000b0500720c */ /* 0x0c0fe40003f46270 */
[----:B------:R-:W-:Y:S02]  /*98c0*/  ISETP.GE.AND P4, PT, R5, R10, PT ;  /* 0x0000000a0500720c */ /* 0x000fe40003f86270 */
[----:B------:R-:W-:Y:S02]  /*98d0*/  FSEL R190, R34, -INF , !P6 ;  /* 0xff80000022be7808 */ /* 0x000fe40007000000 */
[----:B------:R-:W-:Y:S01]  /*98e0*/  FSEL R193, R193, -INF , !P3 ;  /* 0xff800000c1c17808 */ /* 0x000fe20005800000 */
[----:B------:R-:W4:Y:S01]  /*98f0*/  MUFU.TANH R169, R169 ;  /* 0x000000a900a97308 */ /* 0x000f220000002400 */
[----:B------:R-:W-:-:S02]  /*9900*/  ISETP.GE.AND P6, PT, R204, R11, PT ;  /* 0x0000000bcc00720c */ /* 0x000fc40003fc6270 */
[C---:B------:R-:W-:Y:S02]  /*9910*/  ISETP.GE.AND P3, PT, R204.reuse, R10, PT ;  /* 0x0000000acc00720c */ /* 0x040fe40003f66270 */
[C---:B------:R-:W-:Y:S02]  /*9920*/  IADD3 R5, R204.reuse, 0x38, RZ ;  /* 0x00000038cc057810 */ /* 0x040fe40007ffe0ff */
[----:B------:R-:W-:Y:S01]  /*9930*/  IADD3 R204, R204, 0x39, RZ ;  /* 0x00000039cccc7810 */ /* 0x000fe20007ffe0ff */
[----:B------:R-:W4:Y:S01]  /*9940*/  MUFU.TANH R4, R4 ;  /* 0x0000000400047308 */ /* 0x000f220000002400 */
[----:B-1----:R-:W-:Y:S02]  /*9950*/  FSEL R189, R35, -INF , !P5 ;  /* 0xff80000023bd7808 */ /* 0x002fe40006800000 */
[----:B--2---:R-:W-:Y:S02]  /*9960*/  FSEL R181, R181, -INF , !P2 ;  /* 0xff800000b5b57808 */ /* 0x004fe40005000000 */
[----:B---3--:R-:W-:-:S02]  /*9970*/  FSEL R168, R168, -INF , !P4 ;  /* 0xff800000a8a87808 */ /* 0x008fc40006000000 */
[----:B------:R-:W-:Y:S01]  /*9980*/  FSEL R180, R180, -INF , !P1 ;  /* 0xff800000b4b47808 */ /* 0x000fe20004800000 */
[----:B------:R-:W1:Y:S01]  /*9990*/  MUFU.TANH R175, R175 ;  /* 0x000000af00af7308 */ /* 0x000e620000002400 */
[----:B------:R-:W-:Y:S01]  /*99a0*/  BAR.SYNC.DEFER_BLOCKING 0x0 ;  /* 0x0000000000007b1d */ /* 0x000fe20000010000 */
[CC--:B------:R-:W-:Y:S02]  /*99b0*/  ISETP.GE.AND P5, PT, R5.reuse, R11.reuse, PT ;  /* 0x0000000b0500720c */ /* 0x0c0fe40003fa6270 */
[-C--:B------:R-:W-:Y:S02]  /*99c0*/  ISETP.GE.AND P2, PT, R5, R10.reuse, PT ;  /* 0x0000000a0500720c */ /* 0x080fe40003f46270 */
[C---:B------:R-:W-:Y:S02]  /*99d0*/  ISETP.GE.AND P4, PT, R204.reuse, R11, PT ;  /* 0x0000000bcc00720c */ /* 0x040fe40003f86270 */
[----:B------:R-:W-:Y:S02]  /*99e0*/  ISETP.GE.AND P1, PT, R204, R10, PT ;  /* 0x0000000acc00720c */ /* 0x000fe40003f26270 */
[----:B------:R-:W-:-:S02]  /*99f0*/  FSEL R5, R176, -INF , !P3 ;  /* 0xff800000b0057808 */ /* 0x000fc40005800000 */
[----:B----4-:R-:W-:Y:S02]  /*9a00*/  FSEL R3, R3, -INF , !P6 ;  /* 0xff80000003037808 */ /* 0x010fe40007000000 */
[----:B-----5:R-:W-:Y:S02]  /*9a10*/  FSEL R171, R171, -INF , !P5 ;  /* 0xff800000abab7808 */ /* 0x020fe40006800000 */
[----:B------:R-:W-:Y:S02]  /*9a20*/  FSEL R169, R169, -INF , !P4 ;  /* 0xff800000a9a97808 */ /* 0x000fe40006000000 */
[----:B------:R-:W-:Y:S02]  /*9a30*/  FSEL R176, R4, -INF , !P2 ;  /* 0xff80000004b07808 */ /* 0x000fe40005000000 */
[----:B-1----:R-:W-:Y:S01]  /*9a40*/  FSEL R175, R175, -INF , !P1 ;  /* 0xff800000afaf7808 */ /* 0x002fe20004800000 */
        /* <DEDUP_REMOVED lines=29> */
.L_x_783:
[----:B-1----:R-:W-:Y:S01]  /*9c20*/  FMNMX.FTZ R14, R2, R3, !PT ;  /* 0x00000003020e7209 */ /* 0x002fe20007810000 */
        /* <DEDUP_REMOVED lines=49> */
[----:B------:R-:W-:Y:S01]  /*9f40*/  FFMA.FTZ R167, R13, c[0x0][0x23c], -R170 ;  /* 0x00008f000da77a23 */ /* 0x000fe200000108aa */
[C---:B------:R-:W-:Y:S01]  /*9f50*/  FSETP.NEU.FTZ.AND P0, PT, R3.reuse, -INF , PT ;  /* 0xff8000000300780b */ /* 0x040fe20003f1d000 */
[----:B------:R-:W-:Y:S01]  /*9f60*/  FMUL.FTZ R177, R3, c[0x0][0x23c] ;  /* 0x00008f0003b17a20 */ /* 0x000fe20000410000 */
[----:B------:R-:W-:Y:S01]  /*9f70*/  MUFU.EX2 R173, R173 ;  /* 0x000000ad00ad7308 */ /* 0x000fe20000000800 */
[----:B------:R-:W-:Y:S02]  /*9f80*/  FADD.FTZ R4, R2, -R4 ;  /* 0x8000000402047221 */ /* 0x000fe40000010000 */
[--C-:B------:R-:W-:Y:S01]  /*9f90*/  FFMA.FTZ R166, R33, c[0x0][0x23c], -R170.reuse ;  /* 0x00008f0021a67a23 */ /* 0x100fe200000108aa */
[----:B------:R-:W-:Y:S01]  /*9fa0*/  FSEL R177, R177, RZ, P0 ;  /* 0x000000ffb1b17208 */ /* 0x000fe20000000000 */
[----:B------:R-:W-:Y:S01]  /*9fb0*/  FMUL.FTZ R4, R4, c[0x0][0x23c] ;  /* 0x00008f0004047a20 */ /* 0x000fe20000410000 */
[----:B------:R-:W-:Y:S01]  /*9fc0*/  LDSM.16.MT88.4 R32, [R232+0x1c800] ;  /* 0x01c80000e820783b */ /* 0x000fe20000004200 */
[----:B------:R-:W-:Y:S01]  /*9fd0*/  FFMA.FTZ R179, R26, c[0x0][0x23c], -R170 ;  /* 0x00008f001ab37a23 */ /* 0x000fe200000108aa */
        /* <DEDUP_REMOVED lines=11> */
[--C-:B------:R-:W-:Y:S02]  /*a090*/  FFMA.FTZ R182, R27, c[0x0][0x23c], -R170.reuse ;  /* 0x00008f001bb67a23 */ /* 0x100fe400000108aa */
        /* <DEDUP_REMOVED lines=92> */
[----:B------:R-:W2:Y:S01]  /*a660*/  LDSM.16.MT88.4 R20, [R229+0x1a000] ;  /* 0x01a00000e514783b */ /* 0x000ea20000004200 */
[----:B------:R-:W-:-:S02]  /*a670*/  FMUL.FTZ R40, R40, R174 ;  /* 0x000000ae28287220 */ /* 0x000fc40000410000 */
[----:B------:R-:W-:Y:S02]  /*a680*/  FMUL.FTZ R41, R41, R174 ;  /* 0x000000ae29297220 */ /* 0x000fe40000410000 */
[-C--:B------:R-:W-:Y:S01]  /*a690*/  FMUL.FTZ R42, R42, R0.reuse ;  /* 0x000000002a2a7220 */ /* 0x080fe20000410000 */
[----:B------:R-:W1:Y:S01]  /*a6a0*/  MUFU.EX2 R195, R195 ;  /* 0x000000c300c37308 */ /* 0x000e620000000800 */
[----:B------:R-:W-:Y:S02]  /*a6b0*/  FMUL.FTZ R43, R43, R0 ;  /* 0x000000002b2b7220 */ /* 0x000fe40000410000 */
        /* <DEDUP_REMOVED lines=8> */
[----:B------:R-:W-:Y:S01]  /*a740*/  FMUL.FTZ R49, R49, R174 ;  /* 0x000000ae31317220 */ /* 0x000fe20000410000 */
        /* <DEDUP_REMOVED lines=29> */
[----:B------:R-:W-:Y:S02]  /*a920*/  FMUL.FTZ R67, R67, R0 ;  /* 0x0000000043437220 */ /* 0x000fe40000410000 */
[-C--:B------:R-:W-:Y:S02]  /*a930*/  FMUL.FTZ R68, R68, R174.reuse ;  /* 0x000000ae44447220 */ /* 0x080fe40000410000 */
[----:B------:R-:W-:Y:S01]  /*a940*/  FMUL.FTZ R69, R69, R174 ;  /* 0x000000ae45457220 */ /* 0x000fe20000410000 */
[----:B-----5:R-:W-:Y:S01]  /*a950*/  HMMA.16816.F32 R60, R4, R16, R60 ;  /* 0x00000010043c723c */ /* 0x020fe2000000183c */
[-C--:B------:R-:W-:Y:S01]  /*a960*/  FMUL.FTZ R70, R70, R0.reuse ;  /* 0x0000000046467220 */ /* 0x080fe20000410000 */
[----:B------:R-:W5:Y:S01]  /*a970*/  MUFU.EX2 R181, R181 ;  /* 0x000000b500b57308 */ /* 0x000f620000000800 */
[----:B------:R-:W-:-:S02]  /*a980*/  FMUL.FTZ R71, R71, R0 ;  /* 0x0000000047477220 */ /* 0x000fc40000410000 */
[-C--:B------:R-:W-:Y:S02]  /*a990*/  FMUL.FTZ R72, R72, R174.reuse ;  /* 0x000000ae48487220 */ /* 0x080fe40000410000 */
[----:B------:R-:W-:Y:S01]  /*a9a0*/  FMUL.FTZ R73, R73, R174 ;  /* 0x000000ae49497220 */ /* 0x000fe20000410000 */
[C---:B------:R-:W-:Y:S01]  /*a9b0*/  HMMA.16816.F32 R64, R4.reuse, R18, R64 ;  /* 0x000000120440723c */ /* 0x040fe20000001840 */
[-C--:B------:R-:W-:Y:S01]  /*a9c0*/  FMUL.FTZ R74, R74, R0.reuse ;  /* 0x000000004a4a7220 */ /* 0x080fe20000410000 */
[----:B------:R-:W3:Y:S01]  /*a9d0*/  LDSM.16.MT88.4 R16, [R229+0x1c000] ;  /* 0x01c00000e510783b */ /* 0x000ee20000004200 */
        /* <DEDUP_REMOVED lines=16> */
[C---:B--2---:R-:W-:Y:S01]  /*aae0*/  HMMA.16816.F32 R76, R4.reuse, R20, R76 ;  /* 0x00000014044c723c */ /* 0x044fe2000000184c */
[----:B------:R-:W-:Y:S02]  /*aaf0*/  FMUL.FTZ R85, R85, R174 ;  /* 0x000000ae55557220 */ /* 0x000fe40000410000 */
        /* <DEDUP_REMOVED lines=8> */
[----:B------:R-:W-:Y:S01]  /*ab80*/  FMUL.FTZ R91, R91, R0 ;  /* 0x000000005b5b7220 */ /* 0x000fe20000410000 */
[----:B------:R-:W1:Y:S01]  /*ab90*/  MUFU.EX2 R178, R178 ;  /* 0x000000b200b27308 */ /* 0x000e620000000800 */
[-C--:B------:R-:W-:Y:S02]  /*aba0*/  FMUL.FTZ R92, R92, R174.reuse ;  /* 0x000000ae5c5c7220 */ /* 0x080fe40000410000 */
[----:B------:R-:W-:Y:S01]  /*abb0*/  FMUL.FTZ R93, R93, R174 ;  /* 0x000000ae5d5d7220 */ /* 0x000fe20000410000 */
[----:B---3--:R-:W-:Y:S01]  /*abc0*/  HMMA.16816.F32 R84, R4, R16, R84 ;  /* 0x000000100454723c */ /* 0x008fe20000001854 */
[-C--:B------:R-:W-:Y:S02]  /*abd0*/  FMUL.FTZ R94, R94, R0.reuse ;  /* 0x000000005e5e7220 */ /* 0x080fe40000410000 */
[----:B------:R-:W-:Y:S01]  /*abe0*/  FMUL.FTZ R95, R95, R0 ;  /* 0x000000005f5f7220 */ /* 0x000fe20000410000 */
[----:B------:R-:W3:Y:S01]  /*abf0*/  MUFU.EX2 R176, R176 ;  /* 0x000000b000b07308 */ /* 0x000ee20000000800 */
[----:B------:R-:W-:-:S02]  /*ac00*/  FMUL.FTZ R96, R96, R174 ;  /* 0x000000ae60607220 */ /* 0x000fc40000410000 */
        /* <DEDUP_REMOVED lines=30> */
[-C--:B------:R-:W-:Y:S01]  /*adf0*/  FMUL.FTZ R118, R118, R0.reuse ;  /* 0x0000000076767220 */ /* 0x080fe20000410000 */
[----:B---3--:R-:W-:Y:S01]  /*ae00*/  HMMA.16816.F32 R108, R4, R16, R108 ;  /* 0x00000010046c723c */ /* 0x008fe2000000186c */
[----:B------:R-:W-:Y:S02]  /*ae10*/  FMUL.FTZ R119, R119, R0 ;  /* 0x0000000077777220 */ /* 0x000fe40000410000 */
[----:B------:R-:W-:-:S02]  /*ae20*/  FMUL.FTZ R120, R120, R174 ;  /* 0x000000ae78787220 */ /* 0x000fc40000410000 */
[----:B------:R-:W-:Y:S02]  /*ae30*/  FMUL.FTZ R121, R121, R174 ;  /* 0x000000ae79797220 */ /* 0x000fe40000410000 */
[-C--:B------:R-:W-:Y:S01]  /*ae40*/  FMUL.FTZ R122, R122, R0.reuse ;  /* 0x000000007a7a7220 */ /* 0x080fe20000410000 */
[C---:B------:R-:W-:Y:S01]  /*ae50*/  HMMA.16816.F32 R112, R4.reuse, R18, R112 ;  /* 0x000000120470723c */ /* 0x040fe20000001870 */
[----:B------:R-:W-:Y:S01]  /*ae60*/  FMUL.FTZ R123, R123, R0 ;  /* 0x000000007b7b7220 */ /* 0x000fe20000410000 */
[----:B------:R-:W3:Y:S01]  /*ae70*/  LDSM.16.MT88.4 R16, [R229+0x18800] ;  /* 0x01880000e510783b */ /* 0x000ee20000004200 */
        /* <DEDUP_REMOVED lines=25> */
[----:B------:R-:W-:Y:S01]  /*b010*/  F2FP.PACK_AB R5, R186, R185 ;  /* 0x000000b9ba05723e */ /* 0x000fe200000000ff */
[----:B------:R-:W-:Y:S01]  /*b020*/  FADD.FTZ R185, R185, R10 ;  /* 0x0000000ab9b97221 */ /* 0x000fe20000010000 */
[----:B------:R-:W-:Y:S01]  /*b030*/  F2FP.PACK_AB R6, R184, R183 ;  /* 0x000000b7b806723e */ /* 0x000fe200000000ff */
[----:B------:R-:W-:Y:S01]  /*b040*/  FADD.FTZ R182, R183, R182 ;  /* 0x000000b6b7b67221 */ /* 0x000fe20000010000 */
[----:B------:R-:W-:Y:S01]  /*b050*/  F2FP.PACK_AB R7, R188, R187 ;  /* 0x000000bbbc07723e */ /* 0x000fe200000000ff */
[----:B------:R-:W-:Y:S02]  /*b060*/  FADD.FTZ R185, R186, R185 ;  /* 0x000000b9bab97221 */ /* 0x000fe40000010000 */
        /* <DEDUP_REMOVED lines=166> */
.L_x_781:
[----:B------:R-:W-:-:S12]  /*bad0*/  UIADD3 UR8, UR11, -0x1, URZ ;  /* 0xffffffff0b087890 */ /* 0x000fd8000fffe03f */
.L_x_784:
        /* <DEDUP_REMOVED lines=13> */
.L_x_788:
        /* <DEDUP_REMOVED lines=29> */
.L_x_786:
        /* <DEDUP_REMOVED lines=16> */
[----:B------:R-:W-:Y:S03]  /*be80*/  ISETP.LT.AND P0, PT, RZ, UR8, PT ;  /* 0x00000008ff007c0c */ /* 0x000fe6000bf01270 */
        /* <DEDUP_REMOVED lines=8> */
[----:B------:R-:W1:Y:S06]  /*bf10*/  LDSM.16.M88.4 R8, [R237+0x10000] ;  /* 0x01000000ed08783b */ /* 0x000e6c0000000200 */
[----:B------:R-:W2:Y:S06]  /*bf20*/  LDSM.16.M88.4 R16, [R237+0x10800] ;  /* 0x01080000ed10783b */ /* 0x000eac0000000200 */
[----:B------:R-:W3:Y:S06]  /*bf30*/  LDSM.16.M88.4 R24, [R237+0x11000] ;  /* 0x01100000ed18783b */ /* 0x000eec0000000200 */
        /* <DEDUP_REMOVED lines=9> */
[C---:B--2---:R-:W-:Y:S05]  /*bfd0*/  HMMA.16816.F32 R12, R32.reuse, R16, RZ ;  /* 0x00000010200c723c */ /* 0x044fea00000018ff */
[----:B------:R-:W-:Y:S03]  /*bfe0*/  LDSM.16.M88.4 R188, [R234] ;  /* 0x00000000eabc783b */ /* 0x000fe60000000200 */
[C---:B------:R-:W-:Y:S03]  /*bff0*/  HMMA.16816.F32 R16, R32.reuse, R18, RZ ;  /* 0x000000122010723c */ /* 0x040fe600000018ff */
[----:B------:R-:W2:Y:S05]  /*c000*/  LDSM.16.M88.4 R192, [R231+0x10000] ;  /* 0x01000000e7c0783b */ /* 0x000eaa0000000200 */
[C---:B---3--:R-:W-:Y:S01]  /*c010*/  HMMA.16816.F32 R20, R32.reuse, R24, RZ ;  /* 0x000000182014723c */ /* 0x048fe200000018ff */
[----:B------:R-:W-:Y:S06]  /*c020*/  LDSM.16.M88.4 R196, [R231+0x11000] ;  /* 0x01100000e7c4783b */ /* 0x000fec0000000200 */
[----:B------:R-:W-:Y:S01]  /*c030*/  LDSM.16.M88.4 R200, [R231+0x11800] ;  /* 0x01180000e7c8783b */ /* 0x000fe20000000200 */
[C---:B------:R-:W-:Y:S05]  /*c040*/  HMMA.16816.F32 R24, R32.reuse, R26, RZ ;  /* 0x0000001a2018723c */ /* 0x040fea00000018ff */
[----:B------:R-:W-:Y:S03]  /*c050*/  LDSM.16.M88.4 R204, [R233] ;  /* 0x00000000e9cc783b */ /* 0x000fe60000000200 */
[C---:B----4-:R-:W-:Y:S03]  /*c060*/  HMMA.16816.F32 R28, R32.reuse, R164, RZ ;  /* 0x000000a4201c723c */ /* 0x050fe600000018ff */
[----:B------:R-:W-:Y:S05]  /*c070*/  LDSM.16.M88.4 R208, [R224] ;  /* 0x00000000e0d0783b */ /* 0x000fea0000000200 */
[----:B------:R-:W-:Y:S01]  /*c080*/  HMMA.16816.F32 R32, R32, R166, RZ ;  /* 0x000000a62020723c */ /* 0x000fe200000018ff */
[----:B------:R-:W3:Y:S07]  /*c090*/  LDSM.16.M88.4 R164, [R231+0x10800] ;  /* 0x01080000e7a4783b */ /* 0x000eee0000000200 */
        /* <DEDUP_REMOVED lines=250> */
.L_x_787:
[----:B------:R-:W-:Y:S01]  /*d040*/  FMNMX.FTZ R5, R183, R2, !PT ;  /* 0x00000002b7057209 */ /* 0x000fe20007810000 */
        /* <DEDUP_REMOVED lines=36> */
[----:B-1----:R-:W1:Y:S08]  /*d290*/  SHFL.BFLY PT, R6, R5, 0x2, 0x1f ;  /* 0x0c401f0005067f89 */ /* 0x002e7000000e0000 */
        /* <DEDUP_REMOVED lines=452> */
.L_x_785:
        /* <DEDUP_REMOVED lines=399> */
.L_x_790:
[----:B--234-:R-:W-:Y:S05]  /*107d0*/  BSYNC B0 ;  /* 0x0000000000007941 */ /* 0x01cfea0003800000 */
.L_x_789:
        /* <DEDUP_REMOVED lines=27> */
.L_x_792:
[----:B------:R-:W-:Y:S05]  /*10990*/  BSYNC B0 ;  /* 0x0000000000007941 */ /* 0x000fea0003800000 */
.L_x_791:
        /* <DEDUP_REMOVED lines=18> */
.L_x_794:
[----:B------:R-:W-:Y:S05]  /*10ac0*/  BSYNC B0 ;  /* 0x0000000000007941 */ /* 0x000fea0003800000 */
.L_x_793:
        /* <DEDUP_REMOVED lines=18> */
.L_x_796:
[----:B------:R-:W-:Y:S05]  /*10bf0*/  BSYNC B0 ;  /* 0x0000000000007941 */ /* 0x000fea0003800000 */
.L_x_795:
        /* <DEDUP_REMOVED lines=17> */
.L_x_777:
        /* <DEDUP_REMOVED lines=73> */
.L_x_798:
[----:B------:R-:W-:Y:S05]  /*111a0*/  BSYNC B0 ;  /* 0x0000000000007941 */ /* 0x000fea0003800000 */
.L_x_797:
        /* <DEDUP_REMOVED lines=18> */
.L_x_800:
[----:B------:R-:W-:Y:S05]  /*112d0*/  BSYNC B0 ;  /* 0x0000000000007941 */ /* 0x000fea0003800000 */
.L_x_799:
        /* <DEDUP_REMOVED lines=18> */
.L_x_802:
[----:B------:R-:W-:Y:S05]  /*11400*/  BSYNC B0 ;  /* 0x0000000000007941 */ /* 0x000fea0003800000 */
.L_x_801:
        /* <DEDUP_REMOVED lines=17> */
.L_x_804:
[----:B------:R-:W-:Y:S05]  /*11520*/  BSYNC B0 ;  /* 0x0000000000007941 */ /* 0x000fea0003800000 */
.L_x_803:
        /* <DEDUP_REMOVED lines=35> */
.L_x_805:
        /* <DEDUP_REMOVED lines=10> */
.L_x_1087:


//--------------------- .text._ZN5flash16flash_fwd_kernelI23Flash_fwd_kernel_traitsILi256ELi128ELi64ELi8ELb0ELb0EN7cutlass6half_tE19Flash_kernel_traitsILi256ELi128ELi64ELi8ES3_EELb1ELb1ELb0ELb1ELb0ELb0ELb0ELb0EEEvNS_16Flash_fwd_paramsE --------------------------
	.section	.text._ZN5flash16flash_fwd_kernelI23Flash_fwd_kernel_traitsILi256ELi128ELi64ELi8ELb0ELb0EN7cutlass6half_tE19Flash_kernel_traitsILi256ELi128ELi64ELi8ES3_EELb1ELb1ELb0ELb1ELb0ELb0ELb0ELb0EEEvNS_16Flash_fwd_paramsE,"ax",@progbits
	.sectioninfo	@"SHI_REGISTERS=255"
	.align	128
        .global         _ZN5flash16flash_fwd_kernelI23Flash_fwd_kernel_traitsILi256ELi128ELi64ELi8ELb0ELb0EN7cutlass6half_tE19Flash_kernel_traitsILi256ELi128ELi64ELi8ES3_EELb1ELb1ELb0ELb1ELb0ELb0ELb0ELb0EEEvNS_16Flash_fwd_paramsE
        .type           _ZN5flash16flash_fwd_kernelI23Flash_fwd_kernel_traitsILi256ELi128ELi64ELi8ELb0ELb0EN7cutlass6half_tE19Flash_kernel_traitsILi256ELi128ELi64ELi8ES3_EELb1ELb1ELb0ELb1ELb0ELb0ELb0ELb0EEEvNS_16Flash_fwd_paramsE,@function
        .size           _ZN5flash16flash_fwd_kernelI23Flash_fwd_kernel_traitsILi256ELi128ELi64ELi8ELb0ELb0EN7cutlass6half_tE19Flash_kernel_traitsILi256ELi128ELi64ELi8ES3_EELb1ELb1ELb0ELb1ELb0ELb0ELb0ELb0EEEvNS_16Flash_fwd_paramsE,(.L_x_1088 - _ZN5flash16flash_fwd_kernelI23Flash_fwd_kernel_traitsILi256ELi128ELi64ELi8ELb0ELb0EN7cutlass6half_tE19Flash_kernel_traitsILi256ELi128ELi64ELi8ES3_EELb1ELb1ELb0ELb1ELb0ELb0ELb0ELb0EEEvNS_16Flash_fwd_paramsE)
        .other          _ZN5flash16flash_fwd_kernelI23Flash_fwd_kernel_traitsILi256ELi128ELi64ELi8ELb0ELb0EN7cutlass6half_tE19Flash_kernel_traitsILi256ELi128ELi64ELi8ES3_EELb1ELb1ELb0ELb1ELb0ELb0ELb0ELb0EEEvNS_16Flash_fwd_paramsE,@"STO_CUDA_ENTRY STV_DEFAULT"
_ZN5flash16flash_fwd_kernelI23Flash_fwd_kernel_traitsILi256ELi128ELi64ELi8ELb0ELb0EN7cutlass6half_tE19Flash_kernel_traitsILi256ELi128ELi64ELi8ES3_EELb1ELb1ELb0ELb1ELb0ELb0ELb0ELb0EEEvNS_16Flash_fwd_paramsE:
.text._ZN5flash16flash_fwd_kernelI23Flash_fwd_kernel_traitsILi256ELi128ELi64ELi8ELb0ELb0EN7cutlass6half_tE19Flash_kernel_traitsILi256ELi128ELi64ELi8ES3_EELb1ELb1ELb0ELb1ELb0ELb0ELb0ELb0EEEvNS_16Flash_fwd_paramsE:
        /* <DEDUP_REMOVED lines=25> */
[----:B------:R-:W-:Y:S01]  /*0190*/  ULDC.64 UR4, c[0x0][0x248] ;  /* 0x0000920000047ab9 */ /* 0x000fe20000000a00 */
[----:B------:R-:W-:Y:S01]  /*01a0*/  PLOP3.LUT P0, PT, PT, PT, UP2, 0x80, 0x0 ;  /* 0x000000000000781c */ /* 0x000fe20003f0f028 */
[----:B------:R-:W-:Y:S02]  /*01b0*/  UISETP.NE.AND UP3, UPT, UR6, URZ, UPT ;  /* 0x0000003f0600728c */ /* 0x000fe4000bf65270 */
        /* <DEDUP_REMOVED lines=66> */
.L_x_806:
[----:B------:R-:W-:Y:S02]  /*05e0*/  ULDC UR6, c[0x0][0x218] ;  /* 0x0000860000067ab9 */ /* 0x000fe40000000800 */
.L_x_807:
        /* <DEDUP_REMOVED lines=47> */
[----:B------:R-:W-:Y:S02]  /*08e0*/  @UP0 UIMAD.WIDE.U32 UR18, UR32, UR4, URZ ;  /* 0x00000004201202a5 */ /* 0x000fe4000f8e003f */
[----:B------:R-:W-:Y:S02]  /*08f0*/  @!UP1 UIMAD.WIDE.U32 UR20, UR12, UR6, URZ ;  /* 0x000000060c1492a5 */ /* 0x000fe4000f8e003f */
[----:B------:R-:W-:Y:S02]  /*0900*/  @!UP1 UIMAD UR7, UR12, UR7, UR11 ;  /* 0x000000070c0792a4 */ /* 0x000fe4000f8e020b */
[----:B------:R-:W-:Y:S02]  /*0910*/  @UP1 UMOV UR6, UR16 ;  /* 0x0000001000061c82 */ /* 0x000fe40008000000 */
[----:B------:R-:W-:Y:S02]  /*0920*/  @UP0 UIMAD UR32, UR32, UR5, UR19 ;  /* 0x00000005202002a4 */ /* 0x000fe4000f8e0213 */
        /* <DEDUP_REMOVED lines=13> */
[----:B------:R-:W-:Y:S02]  /*0a00*/  UMOV UR16, UR18 ;  /* 0x0000001200107c82 */ /* 0x000fe40008000000 */
[----:B------:R-:W-:-:S02]  /*0a10*/  UIMAD UR7, UR7, UR4, URZ ;  /* 0x00000004070772a4 */ /* 0x000fc4000f8e023f */
[----:B------:R-:W-:Y:S02]  /*0a20*/  UIMAD.WIDE.U32 UR16, UR12, UR4, UR16 ;  /* 0x000000040c1072a5 */ /* 0x000fe4000f8e0010 */
[----:B------:R-:W-:-:S04]  /*0a30*/  UIMAD UR5, UR12, UR5, UR7 ;  /* 0x000000050c0572a4 */ /* 0x000fc8000f8e0207 */
[----:B------:R-:W-:Y:S02]  /*0a40*/  UIADD3 UR32, UR17, UR5, URZ ;  /* 0x0000000511207290 */ /* 0x000fe4000fffe03f */
[----:B------:R-:W-:Y:S02]  /*0a50*/  UMOV UR34, UR16 ;  /* 0x0000001000227c82 */ /* 0x000fe40008000000 */
.L_x_809:
        /* <DEDUP_REMOVED lines=48> */
.L_x_810:
        /* <DEDUP_REMOVED lines=10> */
[C---:B------:R-:W-:Y:S01]  /*0e00*/  LOP3.LUT R2, R5.reuse, 0xfffffff0, RZ, 0xc0, !PT ;  /* 0xfffffff005027812 */ /* 0x040fe200078ec0ff */
        /* <DEDUP_REMOVED lines=19> */
[----:B------:R2:W-:Y:S01]  /*0f40*/  STL.64 [R1+0x8], R116 ;  /* 0x0000087401007387 */ /* 0x0005e20000100a00 */
[----:B------:R-:W-:Y:S01]  /*0f50*/  IADD3 R2, P0, R116, UR6, RZ ;  /* 0x0000000674027c10 */ /* 0x000fe2000ff1e0ff */
[----:B------:R-:W-:Y:S01]  /*0f60*/  IMAD.IADD R0, R6, 0x1, -R0 ;  /* 0x0000000106007824 */ /* 0x000fe200078e0a00 */
[----:B------:R-:W-:Y:S01]  /*0f70*/  ULDC.64 UR6, c[0x0][0x1b0] ;  /* 0x00006c0000067ab9 */ /* 0x000fe20000000a00 */
        /* <DEDUP_REMOVED lines=8> */
[----:B------:R-:W-:Y:S01]  /*1000*/  UIMAD UR6, UR15, UR6, URZ ;  /* 0x000000060f0672a4 */ /* 0x000fe2000f8e023f */
[----:B------:R-:W-:Y:S01]  /*1010*/  LOP3.LUT R10, R10, 0xfffffe00, R9, 0xf8, !PT ;  /* 0xfffffe000a0a7812 */ /* 0x000fe200078ef809 */
[----:B------:R-:W-:Y:S01]  /*1020*/  IMAD.SHL.U32 R0, R0, 0x40, RZ ;  /* 0x0000004000007824 */ /* 0x000fe200078e00ff */
[----:B------:R-:W-:Y:S01]  /*1030*/  IADD3.X R9, R5, UR32, R6, P0, !PT ;  /* 0x0000002005097c10 */ /* 0x000fe200087fe406 */
[----:B------:R-:W-:Y:S01]  /*1040*/  IMAD.SHL.U32 R6, R23, 0x8, RZ ;  /* 0x0000000817067824 */ /* 0x000fe200078e00ff */
[----:B------:R-:W-:Y:S01]  /*1050*/  UIMAD UR7, UR29, UR7, UR6 ;  /* 0x000000071d0772a4 */ /* 0x000fe2000f8e0206 */
[----:B------:R-:W-:Y:S01]  /*1060*/  IMAD.WIDE.U32 R2, R234, c[0x0][0x1a0], R116 ;  /* 0x00006800ea027a25 */ /* 0x000fe200078e0074 */
[----:B------:R-:W-:Y:S01]  /*1070*/  LOP3.LUT R0, R0, 0x1c0, RZ, 0xc0, !PT ;  /* 0x000001c000007812 */ /* 0x000fe200078ec0ff */
[----:B------:R-:W-:Y:S01]  /*1080*/  UIMAD UR6, UR29, UR5, UR4 ;  /* 0x000000051d0672a4 */ /* 0x000fe2000f8e0204 */
[----:B------:R-:W-:Y:S01]  /*1090*/  IADD3 R114, R116, 0x40, RZ ;  /* 0x0000004074727810 */ /* 0x000fe20007ffe0ff */
[----:B------:R-:W-:Y:S01]  /*10a0*/  IMAD R4, R234, c[0x0][0x1a4], R4 ;  /* 0x00006900ea047a24 */ /* 0x000fe200078e0204 */
[----:B------:R-:W-:Y:S01]  /*10b0*/  LOP3.LUT R6, R0, 0x8, R6, 0xf8, !PT ;  /* 0x0000000800067812 */ /* 0x000fe200078ef806 */
[----:B------:R-:W-:Y:S01]  /*10c0*/  ULDC.64 UR4, c[0x0][0x1a8] ;  /* 0x00006a0000047ab9 */ /* 0x000fe20000000a00 */
[----:B------:R-:W-:Y:S01]  /*10d0*/  IADD3 R2, P0, R2, UR36, RZ ;  /* 0x0000002402027c10 */ /* 0x000fe2000ff1e0ff */
[----:B------:R-:W-:Y:S01]  /*10e0*/  UIMAD UR4, UR11, UR4, URZ ;  /* 0x000000040b0472a4 */ /* 0x000fe2000f8e023f */
[----:B------:R-:W-:Y:S01]  /*10f0*/  SHF.R.U32.HI R0, RZ, 0x3, R0 ;  /* 0x00000003ff007819 */ /* 0x000fe20000011600 */
[----:B------:R-:W-:Y:S01]  /*1100*/  IMAD.SHL.U32 R5, R11, 0x40, RZ ;  /* 0x000000400b057824 */ /* 0x000fe200078e00ff */
[----:B------:R-:W-:Y:S01]  /*1110*/  IADD3.X R3, R3, UR33, R4, P0, !PT ;  /* 0x0000002103037c10 */ /* 0x000fe200087fe404 */
[----:B------:R-:W-:Y:S01]  /*1120*/  IMAD.U32 R4, RZ, RZ, UR29 ;  /* 0x0000001dff047e24 */ /* 0x000fe2000f8e00ff */
[----:B------:R-:W-:Y:S01]  /*1130*/  LOP3.LUT R6, R6, R0, RZ, 0x3c, !PT ;  /* 0x0000000006067212 */ /* 0x000fe200078e3cff */
[----:B------:R-:W-:Y:S01]  /*1140*/  IMAD.U32 R0, RZ, RZ, UR29 ;  /* 0x0000001dff007e24 */ /* 0x000fe2000f8e00ff */
[----:B------:R-:W-:Y:S01]  /*1150*/  IADD3 R111, R116, 0x80, RZ ;  /* 0x00000080746f7810 */ /* 0x000fe20007ffe0ff */
[----:B------:R-:W-:Y:S01]  /*1160*/  IMAD.WIDE.U32 R26, R4, c[0x0][0x1b8], R2 ;  /* 0x00006e00041a7a25 */ /* 0x000fe200078e0002 */
[----:B------:R-:W-:Y:S01]  /*1170*/  IADD3 R110, R116, 0xc0, RZ ;  /* 0x000000c0746e7810 */ /* 0x000fe20007ffe0ff */
[----:B------:R-:W-:Y:S01]  /*1180*/  UIMAD UR4, UR10, UR5, UR4 ;  /* 0x000000050a0472a4 */ /* 0x000fe2000f8e0204 */
[----:B------:R-:W-:Y:S01]  /*1190*/  ISETP.GE.AND P0, PT, R234, UR19, PT ;  /* 0x00000013ea007c0c */ /* 0x000fe2000bf06270 */
[----:B------:R-:W-:Y:S01]  /*11a0*/  IMAD.WIDE.U32 R30, R0, c[0x0][0x1b0], R8 ;  /* 0x00006c00001e7a25 */ /* 0x000fe200078e0008 */
[----:B------:R-:W-:-:S02]  /*11b0*/  IADD3 R29, R27, UR6, RZ ;  /* 0x000000061b1d7c10 */ /* 0x000fc4000fffe0ff */
        /* <DEDUP_REMOVED lines=57> */
.L_x_812:
[----:B------:R-:W-:Y:S05]  /*1550*/  BSYNC B0 ;  /* 0x0000000000007941 */ /* 0x000fea0003800000 */
.L_x_811:
        /* <DEDUP_REMOVED lines=45> */
.L_x_814:
[----:B------:R-:W-:Y:S05]  /*1830*/  BSYNC B0 ;  /* 0x0000000000007941 */ /* 0x000fea0003800000 */
.L_x_813:
        /* <DEDUP_REMOVED lines=45> */
.L_x_816:
[----:B------:R-:W-:Y:S05]  /*1b10*/  BSYNC B0 ;  /* 0x0000000000007941 */ /* 0x000fea0003800000 */
.L_x_815:
        /* <DEDUP_REMOVED lines=48> */
.L_x_818:
[----:B------:R-:W-:Y:S05]  /*1e20*/  BSYNC B0 ;  /* 0x0000000000007941 */ /* 0x000fea0003800000 */
.L_x_817:
        /* <DEDUP_REMOVED lines=48> */
.L_x_820:
[----:B------:R-:W-:Y:S05]  /*2130*/  BSYNC B0 ;  /* 0x0000000000007941 */ /* 0x000fea0003800000 */
.L_x_819:
        /* <DEDUP_REMOVED lines=42> */
.L_x_822:
[----:B------:R-:W-:Y:S05]  /*23e0*/  BSYNC B0 ;  /* 0x0000000000007941 */ /* 0x000fea0003800000 */
.L_x_821:
[----:B------:R-:W-:Y:S01]  /*23f0*/  ULDC.64 UR4, c[0x0][0x318] ;  /* 0x0000c60000047ab9 */ /* 0x000fe20000000a00 */
[----:B------:R-:W0:Y:S01]  /*2400*/  LDGDEPBAR ;  /* 0x00000000000079af */ /* 0x000e220000000000 */
[----:B------:R-:W-:Y:S01]  /*2410*/  UISETP.NE.U32.AND UP1, UPT, URZ, UR4, UPT ;  /* 0x000000043f00728c */ /* 0x000fe2000bf25070 */
[----:B------:R-:W-:Y:S01]  /*2420*/  ISETP.GE.AND P1, PT, R234, UR14, PT ;  /* 0x0000000eea007c0c */ /* 0x000fe2000bf26270 */
[----:B-1--4-:R-:W-:Y:S01]  /*2430*/  IMAD.MOV.U32 R10, RZ, RZ, R28 ;  /* 0x000000ffff0a7224 */ /* 0x012fe200078e001c */
[----:B------:R-:W-:Y:S01]  /*2440*/  ULDC.64 UR24, c[0x0][0x1a0] ;  /* 0x0000680000187ab9 */ /* 0x000fe20000000a00 */
        /* <DEDUP_REMOVED lines=15> */
[----:B------:R-:W-:-:S05]  /*2540*/  MOV R3, UR17 ;  /* 0x0000001100037c02 */ /* 0x000fca0008000f00 */
[----:B------:R1:W4:Y:S01]  /*2550*/  @P0 LDG.E R2, [R2.64] ;  /* 0x0000001e02020981 */ /* 0x000322000c1e1900 */
[----:B------:R-:W-:Y:S01]  /*2560*/  MOV R7, UR27 ;  /* 0x0000001b00077c02 */ /* 0x000fe20008000f00 */
[----:B------:R-:W-:Y:S01]  /*2570*/  IMAD.MOV.U32 R10, RZ, RZ, R26 ;  /* 0x000000ffff0a7224 */ /* 0x000fe200078e001a */
[----:B------:R-:W-:Y:S01]  /*2580*/  USHF.L.U32 UR23, UR24, 0x6, URZ ;  /* 0x0000000618177899 */ /* 0x000fe2000800063f */
[----:B------:R-:W-:Y:S01]  /*2590*/  BAR.SYNC.DEFER_BLOCKING 0x0 ;  /* 0x0000000000007b1d */ /* 0x000fe20000010000 */
[----:B------:R-:W-:Y:S01]  /*25a0*/  LEA R109, R7, R21, 0x3 ;  /* 0x00000015076d7211 */ /* 0x000fe200078e18ff */
[----:B------:R-:W-:Y:S01]  /*25b0*/  USHF.L.U64.HI UR22, UR24, UR22, UR25 ;  /* 0x0000001618167299 */ /* 0x000fe20008010219 */
[----:B------:R-:W-:Y:S01]  /*25c0*/  SHF.R.S32.HI R6, RZ, 0x1f, R20 ;  /* 0x0000001fff067819 */ /* 0x000fe20000011414 */
[----:B------:R-:W-:Y:S02]  /*25d0*/  IMAD.SHL.U32 R24, R24, 0x2, RZ ;  /* 0x0000000218187824 */ /* 0x000fe400078e00ff */
[----:B------:R2:W-:Y:S01]  /*25e0*/  STL.64 [R1+0x48], R10 ;  /* 0x0000480a01007387 */ /* 0x0005e20000100a00 */
[----:B------:R-:W-:Y:S01]  /*25f0*/  UIMAD UR4, UR22, UR37, URZ ;  /* 0x00000025160472a4 */ /* 0x000fe2000f8e023f */
[----:B------:R-:W-:Y:S01]  /*2600*/  IMAD.U32 R8, RZ, RZ, UR23 ;  /* 0x00000017ff087e24 */ /* 0x000fe2000f8e00ff */
[----:B------:R-:W-:Y:S01]  /*2610*/  LEA.HI R6, R6, R20, RZ, 0x2 ;  /* 0x0000001406067211 */ /* 0x000fe200078f10ff */
[----:B------:R2:W-:Y:S01]  /*2620*/  STL [R1+0x44], R109 ;  /* 0x0000446d01007387 */ /* 0x0005e20000100800 */
[----:B------:R-:W-:Y:S01]  /*2630*/  UIMAD UR15, UR15, UR23, UR4 ;  /* 0x000000170f0f72a4 */ /* 0x000fe2000f8e0204 */
[----:B------:R-:W-:Y:S01]  /*2640*/  BSSY B0, `(.L_x_823) ;  /* 0x0000030000007945 */ /* 0x000fe20003800000 */
[----:B------:R-:W-:Y:S01]  /*2650*/  SHF.R.S32.HI R7, RZ, 0x2, R6 ;  /* 0x00000002ff077819 */ /* 0x000fe20000011406 */
[----:B------:R-:W-:Y:S01]  /*2660*/  UMOV UR4, URZ ;  /* 0x0000003f00047c82 */ /* 0x000fe20008000000 */
[----:B------:R-:W-:Y:S01]  /*2670*/  LOP3.LUT R115, R24, 0x6, RZ, 0xc0, !PT ;  /* 0x0000000618737812 */ /* 0x000fe200078ec0ff */
[----:B-1----:R-:W4:Y:S01]  /*2680*/  @P0 MUFU.RCP R3, c[0x0][0x238] ;  /* 0x00008e0000030b08 */ /* 0x002f220000001000 */
[----:B------:R2:W-:Y:S04]  /*2690*/  @P1 STS.128 [R226+0x18000], RZ ;  /* 0x018000ffe2001388 */ /* 0x0005e80000000c00 */
[----:B------:R2:W-:Y:S04]  /*26a0*/  @P1 STS.128 [R226+0x1a000], RZ ;  /* 0x01a000ffe2001388 */ /* 0x0005e80000000c00 */
[----:B------:R2:W-:Y:S04]  /*26b0*/  @P1 STS.128 [R226+0x1c000], RZ ;  /* 0x01c000ffe2001388 */ /* 0x0005e80000000c00 */
[----:B------:R2:W-:Y:S01]  /*26c0*/  @P1 STS.128 [R226+0x1e000], RZ ;  /* 0x01e000ffe2001388 */ /* 0x0005e20000000c00 */
[----:B----4-:R-:W-:-:S04]  /*26d0*/  @P0 FMUL.FTZ R2, R2, R3 ;  /* 0x0000000302020220 */ /* 0x010fc80000410000 */
[----:B------:R1:W4:Y:S02]  /*26e0*/  @P0 R2UR UR5, R2 ;  /* 0x00000000020503c2 */ /* 0x00032400000e0000 */
[----:B-1----:R-:W-:Y:S01]  /*26f0*/  IMAD.WIDE.U32 R2, R8, UR37, R10 ;  /* 0x0000002508027c25 */ /* 0x002fe2000f8e000a */
[----:B----4-:R-:W-:-:S04]  /*2700*/  @UP1 UMOV UR4, UR5 ;  /* 0x0000000500041c82 */ /* 0x010fc80008000000 */
        /* <DEDUP_REMOVED lines=35> */
.L_x_824:
[----:B--2---:R-:W-:Y:S05]  /*2940*/  BSYNC B0 ;  /* 0x0000000000007941 */ /* 0x004fea0003800000 */
.L_x_823:
[----:B------:R-:W-:Y:S01]  /*2950*/  ISETP.GE.AND P0, PT, R17, UR14, PT ;  /* 0x0000000e11007c0c */ /* 0x000fe2000bf06270 */
[----:B------:R-:W2:Y:S01]  /*2960*/  LDC.U8 R105, c[0x0][0x2d8] ;  /* 0x0000b600ff697b82 */ /* 0x000ea20000000000 */
[----:B-1----:R-:W-:Y:S01]  /*2970*/  LEA R8, R21, UR9, 0x4 ;  /* 0x0000000915087c11 */ /* 0x002fe2000f8e20ff */
[----:B------:R-:W-:Y:S01]  /*2980*/  ULDC UR5, c[0x0][0x1a4] ;  /* 0x0000690000057ab9 */ /* 0x000fe20000000800 */
[----:B------:R-:W-:Y:S01]  /*2990*/  BSSY B0, `(.L_x_825) ;  /* 0x000002f000007945 */ /* 0x000fe20003800000 */
[----:B------:R-:W-:Y:S01]  /*29a0*/  USHF.L.U32 UR25, UR24, 0x5, URZ ;  /* 0x0000000518197899 */ /* 0x000fe2000800063f */
[----:B------:R-:W-:Y:S01]  /*29b0*/  IADD3 R8, R8, 0x1, R7 ;  /* 0x0000000108087810 */ /* 0x000fe20007ffe007 */
[----:B------:R-:W-:Y:S01]  /*29c0*/  IMAD.U32 R7, RZ, RZ, UR8 ;  /* 0x00000008ff077e24 */ /* 0x000fe2000f8e00ff */
[----:B------:R-:W-:-:S04]  /*29d0*/  USHF.L.U64.HI UR24, UR24, UR13, UR5 ;  /* 0x0000000d18187299 */ /* 0x000fc80008010205 */
[----:B------:R-:W-:Y:S01]  /*29e0*/  IADD3 R7, R7, -UR28, R8 ;  /* 0x8000001c07077c10 */ /* 0x000fe2000fffe008 */
[----:B------:R1:W-:Y:S03]  /*29f0*/  @P0 STS.128 [R226+0x19000], RZ ;  /* 0x019000ffe2000388 */ /* 0x0003e60000000c00 */
[----:B------:R-:W-:Y:S01]  /*2a00*/  IADD3 R104, R7, c[0x0][0x2e8], RZ ;  /* 0x0000ba0007687a10 */ /* 0x000fe20007ffe0ff */
[----:B------:R1:W-:Y:S04]  /*2a10*/  @P0 STS.128 [R226+0x1b000], RZ ;  /* 0x01b000ffe2000388 */ /* 0x0003e80000000c00 */
[----:B------:R1:W-:Y:S04]  /*2a20*/  @P0 STS.128 [R226+0x1d000], RZ ;  /* 0x01d000ffe2000388 */ /* 0x0003e80000000c00 */
[----:B------:R1:W-:Y:S01]  /*2a30*/  @P0 STS.128 [R226+0x1f000], RZ ;  /* 0x01f000ffe2000388 */ /* 0x0003e20000000c00 */
[----:B------:R-:W-:Y:S05]  /*2a40*/  @P0 BRA `(.L_x_826) ;  /* 0x0000023000000947 */ /* 0x000fea0003800000 */
[----:B--2---:R-:W-:Y:S02]  /*2a50*/  ISETP.GE.AND P5, PT, R116, c[0x0][0x220], PT ;  /* 0x0000880074007a0c */ /* 0x004fe40003fa6270 */
        /* <DEDUP_REMOVED lines=34> */
.L_x_826:
[----:B--2---:R-:W-:Y:S05]  /*2c80*/  BSYNC B0 ;  /* 0x0000000000007941 */ /* 0x004fea0003800000 */
.L_x_825:
        /* <DEDUP_REMOVED lines=16> */
[----:B------:R-:W-:Y:S01]  /*2d90*/  LDSM.16.M88.4 R8, [R206] ;  /* 0x00000000ce08783b */ /* 0x000fe20000000200 */
[C---:B------:R-:W-:Y:S01]  /*2da0*/  IMAD R209, R0.reuse, 0x2, R206 ;  /* 0x0000000200d17824 */ /* 0x040fe200078e02ce */
[C---:B------:R-:W-:Y:S01]  /*2db0*/  IADD3 R2, R151.reuse, 0x10000, RZ ;  /* 0x0001000097027810 */ /* 0x040fe20007ffe0ff */
[----:B------:R-:W-:Y:S01]  /*2dc0*/  IMAD R208, R0, 0x2, R207 ;  /* 0x0000000200d07824 */ /* 0x000fe200078e02cf */
[----:B------:R-:W2:Y:S01]  /*2dd0*/  LDSM.16.M88.4 R16, [R151+0x10000] ;  /* 0x010000009710783b */ /* 0x000ea20000000200 */
[----:B------:R-:W-:-:S02]  /*2de0*/  IADD3 R210, R151, 0x10020, RZ ;  /* 0x0001002097d27810 */ /* 0x000fc40007ffe0ff */
[----:B------:R-:W-:Y:S01]  /*2df0*/  @P1 IADD3 R210, R2, -0x20, RZ ;  /* 0xffffffe002d21810 */ /* 0x000fe20007ffe0ff */
[----:B------:R-:W4:Y:S01]  /*2e00*/  LDSM.16.M88.4 R32, [R151+0x10800] ;  /* 0x010800009720783b */ /* 0x000f220000000200 */
[----:B------:R-:W-:Y:S02]  /*2e10*/  IMAD.MOV.U32 R2, RZ, RZ, 0x40 ;  /* 0x00000040ff027424 */ /* 0x000fe400078e00ff */
[C---:B------:R-:W-:Y:S01]  /*2e20*/  IADD3 R225, R210.reuse, 0x800, RZ ;  /* 0x00000800d2e17810 */ /* 0x040fe20007ffe0ff */
[----:B------:R-:W5:Y:S01]  /*2e30*/  LDSM.16.M88.4 R28, [R151+0x11000] ;  /* 0x01100000971c783b */ /* 0x000f620000000200 */
[----:B------:R-:W-:Y:S02]  /*2e40*/  IADD3 R224, R210, 0x1000, RZ ;  /* 0x00001000d2e07810 */ /* 0x000fe40007ffe0ff */
[----:B------:R-:W-:Y:S01]  /*2e50*/  SEL R2, R2, 0xffffffc0, !P2 ;  /* 0xffffffc002027807 */ /* 0x000fe20005000000 */
[----:B------:R-:W1:Y:S01]  /*2e60*/  LDSM.16.M88.4 R24, [R151+0x11800] ;  /* 0x011800009718783b */ /* 0x000e620000000200 */
[----:B------:R-:W-:-:S02]  /*2e70*/  IADD3 R223, R210, 0x1800, RZ ;  /* 0x00001800d2df7810 */ /* 0x000fc40007ffe0ff */
[C---:B------:R-:W-:Y:S01]  /*2e80*/  IADD3 R222, R210.reuse, 0x2000, RZ ;  /* 0x00002000d2de7810 */ /* 0x040fe20007ffe0ff */
[----:B------:R-:W-:Y:S01]  /*2e90*/  LDSM.16.M88.4 R12, [R207] ;  /* 0x00000000cf0c783b */ /* 0x000fe20000000200 */
[----:B------:R-:W-:Y:S01]  /*2ea0*/  IMAD.IADD R205, R151, 0x1, R2 ;  /* 0x0000000197cd7824 */ /* 0x000fe200078e0202 */
[----:B------:R-:W-:Y:S01]  /*2eb0*/  IADD3 R221, R210, 0x2800, RZ ;  /* 0x00002800d2dd7810 */ /* 0x000fe20007ffe0ff */
[----:B------:R-:W-:Y:S01]  /*2ec0*/  IMAD.IADD R204, R2, 0x1, R210 ;  /* 0x0000000102cc7824 */ /* 0x000fe200078e02d2 */
[----:B------:R-:W3:Y:S01]  /*2ed0*/  LDSM.16.M88.4 R40, [R210] ;  /* 0x00000000d228783b */ /* 0x000ee20000000200 */
        /* <DEDUP_REMOVED lines=9> */
[----:B------:R-:W-:Y:S02]  /*2f70*/  IADD3 R6, R2, 0x8, RZ ;  /* 0x0000000802067810 */ /* 0x000fe40007ffe0ff */
[C---:B------:R-:W-:Y:S01]  /*2f80*/  IADD3 R217, R210.reuse, 0x4800, RZ ;  /* 0x00004800d2d97810 */ /* 0x040fe20007ffe0ff */
[----:B------:R-:W-:Y:S01]  /*2f90*/  LDSM.16.M88.4 R20, [R209] ;  /* 0x00000000d114783b */ /* 0x000fe20000000200 */
[C---:B------:R-:W-:Y:S02]  /*2fa0*/  IADD3 R216, R210.reuse, 0x5000, RZ ;  /* 0x00005000d2d87810 */ /* 0x040fe40007ffe0ff */
[C---:B------:R-:W-:Y:S01]  /*2fb0*/  IADD3 R215, R210.reuse, 0x5800, RZ ;  /* 0x00005800d2d77810 */ /* 0x040fe20007ffe0ff */
[----:B--2---:R-:W-:Y:S01]  /*2fc0*/  HMMA.16816.F32 R36, R8, R16, RZ ;  /* 0x000000100824723c */ /* 0x004fe200000018ff */
[----:B------:R-:W2:Y:S01]  /*2fd0*/  LDSM.16.M88.4 R88, [R205+0x10000] ;  /* 0x01000000cd58783b */ /* 0x000ea20000000200 */
[----:B------:R-:W-:-:S02]  /*2fe0*/  IADD3 R214, R210, 0x6000, RZ ;  /* 0x00006000d2d67810 */ /* 0x000fc40007ffe0ff */
[C---:B------:R-:W-:Y:S01]  /*2ff0*/  IADD3 R213, R210.reuse, 0x6800, RZ ;  /* 0x00006800d2d57810 */ /* 0x040fe20007ffe0ff */
[----:B------:R-:W1:Y:S01]  /*3000*/  LDSM.16.M88.4 R80, [R205+0x10800] ;  /* 0x01080000cd50783b */ /* 0x000e620000000200 */
[C---:B------:R-:W-:Y:S02]  /*3010*/  IADD3 R212, R210.reuse, 0x7000, RZ ;  /* 0x00007000d2d47810 */ /* 0x040fe40007ffe0ff */
[----:B------:R-:W-:Y:S01]  /*3020*/  HMMA.16816.F32 R44, R8, R18, RZ ;  /* 0x00000012082c723c */ /* 0x000fe200000018ff */
[----:B------:R-:W2:Y:S01]  /*3030*/  LDSM.16.M88.4 R84, [R205+0x11000] ;  /* 0x01100000cd54783b */ /* 0x000ea20000000200 */
[----:B------:R-:W-:-:S03]  /*3040*/  IADD3 R211, R210, 0x7800, RZ ;  /* 0x00007800d2d37810 */ /* 0x000fc60007ffe0ff */
[----:B------:R-:W2:Y:S03]  /*3050*/  LDSM.16.M88.4 R92, [R205+0x11800] ;  /* 0x01180000cd5c783b */ /* 0x000ea60000000200 */
[C---:B----4-:R-:W-:Y:S01]  /*3060*/  HMMA.16816.F32 R52, R8.reuse, R34, RZ ;  /* 0x000000220834723c */ /* 0x050fe200000018ff */
[----:B------:R-:W-:Y:S04]  /*3070*/  LDSM.16.M88.4 R100, [R204] ;  /* 0x00000000cc64783b */ /* 0x000fe80000000200 */
[----:B------:R-:W-:Y:S03]  /*3080*/  LDSM.16.M88.4 R96, [R151+0x12000] ;  /* 0x012000009760783b */ /* 0x000fe60000000200 */
[C---:B-----5:R-:W-:Y:S08]  /*3090*/  HMMA.16816.F32 R56, R8.reuse, R28, RZ ;  /* 0x0000001c0838723c */ /* 0x060ff000000018ff */
[C---:B------:R-:W-:Y:S08]  /*30a0*/  HMMA.16816.F32 R48, R8.reuse, R32, RZ ;  /* 0x000000200830723c */ /* 0x040ff000000018ff */
[C---:B------:R-:W-:Y:S08]  /*30b0*/  HMMA.16816.F32 R60, R8.reuse, R30, RZ ;  /* 0x0000001e083c723c */ /* 0x040ff000000018ff */
[C---:B-1----:R-:W-:Y:S08]  /*30c0*/  HMMA.16816.F32 R68, R8.reuse, R24, RZ ;  /* 0x000000180844723c */ /* 0x042ff000000018ff */
[----:B------:R-:W-:Y:S01]  /*30d0*/  HMMA.16816.F32 R16, R8, R26, RZ ;  /* 0x0000001a0810723c */ /* 0x000fe200000018ff */
[----:B------:R-:W1:Y:S04]  /*30e0*/  LDSM.16.M88.4 R8, [R208] ;  /* 0x00000000d008783b */ /* 0x000e680000000200 */
[----:B------:R-:W4:Y:S03]  /*30f0*/  LDSM.16.M88.4 R24, [R204+0x800] ;  /* 0x00080000cc18783b */ /* 0x000f260000000200 */
[C---:B---3--:R-:W-:Y:S08]  /*3100*/  HMMA.16816.F32 R28, R12.reuse, R40, R36 ;  /* 0x000000280c1c723c */ /* 0x048ff00000001824 */
[C---:B------:R-:W-:Y:S08]  /*3110*/  HMMA.16816.F32 R32, R12.reuse, R42, R44 ;  /* 0x0000002a0c20723c */ /* 0x040ff0000000182c */
[C---:B------:R-:W-:Y:S01]  /*3120*/  HMMA.16816.F32 R40, R12.reuse, R66, R52 ;  /* 0x000000420c28723c */ /* 0x040fe20000001834 */
[----:B------:R-:W3:Y:S07]  /*3130*/  LDSM.16.M88.4 R52, [R204+0x1000] ;  /* 0x00100000cc34783b */ /* 0x000eee0000000200 */
        /* <DEDUP_REMOVED lines=26> */
[----:B------:R-:W-:Y:S07]  /*32e0*/  LDSM.16.M88.4 R100, [R210+0x4000] ;  /* 0x00400000d264783b */ /* 0x000fee0000000200 */
[C---:B----4-:R-:W-:Y:S08]  /*32f0*/  HMMA.16816.F32 R40, R8.reuse, R26, R40 ;  /* 0x0000001a0828723c */ /* 0x050ff00000001828 */
[C---:B---3--:R-:W-:Y:S08]  /*3300*/  HMMA.16816.F32 R44, R8.reuse, R52, R44 ;  /* 0x00000034082c723c */ /* 0x048ff0000000182c */
[C---:B------:R-:W-:Y:S01]  /*3310*/  HMMA.16816.F32 R36, R8.reuse, R24, R36 ;  /* 0x000000180824723c */ /* 0x040fe20000001824 */
[----:B------:R-:W1:Y:S07]  /*3320*/  LDSM.16.M88.4 R24, [R210+0x2800] ;  /* 0x00280000d218783b */ /* 0x000e6e0000000200 */
        /* <DEDUP_REMOVED lines=19> */
[C---:B--2---:R-:W-:Y:S08]  /*3460*/  HMMA.16816.F32 R28, R20.reuse, R80, R28 ;  /* 0x00000050141c723c */ /* 0x044ff0000000181c */
[C---:B------:R-:W-:Y:S01]  /*3470*/  HMMA.16816.F32 R32, R20.reuse, R82, R32 ;  /* 0x000000521420723c */ /* 0x040fe20000001820 */
[----:B------:R-:W-:Y:S07]  /*3480*/  LDSM.16.M88.4 R80, [R151+0x15800] ;  /* 0x015800009750783b */ /* 0x000fee0000000200 */
[C---:B-1----:R-:W-:Y:S08]  /*3490*/  HMMA.16816.F32 R40, R20.reuse, R26, R40 ;  /* 0x0000001a1428723c */ /* 0x042ff00000001828 */
        /* <DEDUP_REMOVED lines=126> */
[----:B------:R-:W5:Y:S01]  /*3c80*/  LDSM.16.M88.4 R40, [R204+0x7800] ;  /* 0x00780000cc28783b */ /* 0x000f620000000200 */
[----:B---3--:R-:W-:Y:S01]  /*3c90*/  IADD3 R6, R2, 0x10, RZ ;  /* 0x0000001002067810 */ /* 0x008fe20007ffe0ff */
[----:B-1----:R-:W-:Y:S01]  /*3ca0*/  FFMA.FTZ R7, R19, UR4, R67 ;  /* 0x0000000413077c23 */ /* 0x002fe20008010043 */
[----:B------:R-:W-:-:S04]  /*3cb0*/  DEPBAR.LE SB0, 0x0 ;  /* 0x000080000000791a */ /* 0x000fc80000000000 */
[----:B------:R-:W-:Y:S01]  /*3cc0*/  HMMA.16816.F32 R72, R12, R80, R44 ;  /* 0x000000500c48723c */ /* 0x000fe2000000182c */
[----:B------:R1:W-:Y:S01]  /*3cd0*/  I2F R28, R6 ;  /* 0x00000006001c7306 */ /* 0x0003e20000201400 */
[----:B------:R-:W-:Y:S01]  /*3ce0*/  BAR.SYNC.DEFER_BLOCKING 0x0 ;  /* 0x0000000000007b1d */ /* 0x000fe20000010000 */
[----:B------:R-:W-:-:S05]  /*3cf0*/  ISETP.GE.AND P3, PT, R6, R16, PT ;  /* 0x000000100600720c */ /* 0x000fca0003f66270 */
[----:B------:R-:W-:Y:S01]  /*3d00*/  HMMA.16816.F32 R56, R12, R82, R56 ;  /* 0x000000520c38723c */ /* 0x000fe20000001838 */
[----:B------:R3:W3:Y:S06]  /*3d10*/  I2F R15, R3 ;  /* 0x00000003000f7306 */ /* 0x0006ec0000201400 */
[----:B------:R-:W-:Y:S01]  /*3d20*/  FFMA.FTZ R13, R19, UR4, R65 ;  /* 0x00000004130d7c23 */ /* 0x000fe20008010041 */
[----:B--2---:R-:W-:Y:S01]  /*3d30*/  HMMA.16816.F32 R32, R8, R24, R32 ;  /* 0x000000180820723c */ /* 0x004fe20000001820 */
[----:B----4-:R-:W-:Y:S01]  /*3d40*/  FFMA.FTZ R12, R18, UR4, R20 ;  /* 0x00000004120c7c23 */ /* 0x010fe20008010014 */
[----:B------:R-:W-:-:S02]  /*3d50*/  FSEL R65, R7, -INF , !P2 ;  /* 0xff80000007417808 */ /* 0x000fc40005000000 */
[----:B------:R-:W-:Y:S02]  /*3d60*/  FSEL R49, R13, -INF , !P5 ;  /* 0xff8000000d317808 */ /* 0x000fe40006800000 */
[----:B------:R-:W-:Y:S01]  /*3d70*/  ISETP.GE.AND P5, PT, R6, R17, PT ;  /* 0x000000110600720c */ /* 0x000fe20003fa6270 */
[----:B-1----:R-:W-:Y:S01]  /*3d80*/  FFMA.FTZ R6, R18, UR4, R22 ;  /* 0x0000000412067c23 */ /* 0x002fe20008010016 */
[----:B------:R-:W-:Y:S01]  /*3d90*/  HMMA.16816.F32 R24, R8, R26, R52 ;  /* 0x0000001a0818723c */ /* 0x000fe20000001834 */
[----:B---3--:R-:W-:Y:S01]  /*3da0*/  IADD3 R3, R2, 0x11, RZ ;  /* 0x0000001102037810 */ /* 0x008fe20007ffe0ff */
[----:B------:R-:W-:Y:S01]  /*3db0*/  FFMA.FTZ R7, R15, UR4, R21 ;  /* 0x000000040f077c23 */ /* 0x000fe20008010015 */
[----:B------:R-:W-:Y:S02]  /*3dc0*/  FSEL R51, R12, -INF , !P4 ;  /* 0xff8000000c337808 */ /* 0x000fe40006000000 */
[----:B------:R-:W1:Y:S01]  /*3dd0*/  I2F R14, R3 ;  /* 0x00000003000e7306 */ /* 0x000e620000201400 */
[----:B------:R-:W-:-:S02]  /*3de0*/  ISETP.GE.AND P2, PT, R3, R16, PT ;  /* 0x000000100300720c */ /* 0x000fc40003f46270 */
[----:B------:R-:W-:Y:S01]  /*3df0*/  ISETP.GE.AND P4, PT, R3, R17, PT ;  /* 0x000000110300720c */ /* 0x000fe20003f86270 */
[C---:B------:R-:W-:Y:S01]  /*3e00*/  HMMA.16816.F32 R44, R8.reuse, R36, R60 ;  /* 0x00000024082c723c */ /* 0x040fe2000000183c */
[----:B------:R-:W-:Y:S02]  /*3e10*/  FSEL R50, R6, -INF , !P1 ;  /* 0xff80000006327808 */ /* 0x000fe40004800000 */
[----:B------:R-:W-:Y:S02]  /*3e20*/  IADD3 R6, R2, 0x19, RZ ;  /* 0x0000001902067810 */ /* 0x000fe40007ffe0ff */
[----:B------:R-:W-:Y:S01]  /*3e30*/  FSEL R48, R7, -INF , !P0 ;  /* 0xff80000007307808 */ /* 0x000fe20004000000 */
[----:B------:R-:W-:Y:S01]  /*3e40*/  FFMA.FTZ R7, R15, UR4, R23 ;  /* 0x000000040f077c23 */ /* 0x000fe20008010017 */
[----:B------:R2:W-:Y:S01]  /*3e50*/  I2F R18, R6 ;  /* 0x0000000600127306 */ /* 0x0005e20000201400 */
[C---:B------:R-:W-:Y:S01]  /*3e60*/  FFMA.FTZ R13, R28.reuse, UR4, R32 ;  /* 0x000000041c0d7c23 */ /* 0x040fe20008010020 */
[----:B------:R-:W-:Y:S01]  /*3e70*/  HMMA.16816.F32 R36, R8, R38, R68 ;  /* 0x000000260824723c */ /* 0x000fe20000001844 */
[----:B------:R-:W-:Y:S01]  /*3e80*/  FFMA.FTZ R12, R28, UR4, R34 ;  /* 0x000000041c0c7c23 */ /* 0x000fe20008010022 */
[----:B------:R-:W-:Y:S01]  /*3e90*/  FSEL R22, R7, -INF , !P6 ;  /* 0xff80000007167808 */ /* 0x000fe20007000000 */
[----:B-1----:R-:W-:Y:S01]  /*3ea0*/  FFMA.FTZ R7, R14, UR4, R33 ;  /* 0x000000040e077c23 */ /* 0x002fe20008010021 */
[----:B------:R-:W-:-:S02]  /*3eb0*/  IADD3 R3, R2, 0x18, RZ ;  /* 0x0000001802037810 */ /* 0x000fc40007ffe0ff */
[----:B------:R-:W-:Y:S02]  /*3ec0*/  FSEL R150, R13, -INF , !P3 ;  /* 0xff8000000d967808 */ /* 0x000fe40005800000 */
[----:B------:R1:W3:Y:S01]  /*3ed0*/  I2F R19, R3 ;  /* 0x0000000300137306 */ /* 0x0002e20000201400 */
[CC--:B------:R-:W-:Y:S01]  /*3ee0*/  ISETP.GE.AND P1, PT, R3.reuse, R16.reuse, PT ;  /* 0x000000100300720c */ /* 0x0c0fe20003f26270 */
[----:B-----5:R-:W-:Y:S01]  /*3ef0*/  HMMA.16816.F32 R28, R8, R40, R72 ;  /* 0x00000028081c723c */ /* 0x020fe20000001848 */
[-C--:B------:R-:W-:Y:S02]  /*3f00*/  ISETP.GE.AND P0, PT, R3, R17.reuse, PT ;  /* 0x000000110300720c */ /* 0x080fe40003f06270 */
[C---:B------:R-:W-:Y:S02]  /*3f10*/  ISETP.GE.AND P6, PT, R6.reuse, R16, PT ;  /* 0x000000100600720c */ /* 0x040fe40003fc6270 */
[----:B------:R-:W-:Y:S02]  /*3f20*/  ISETP.GE.AND P3, PT, R6, R17, PT ;  /* 0x000000110600720c */ /* 0x000fe40003f66270 */
[----:B--2---:R-:W-:-:S02]  /*3f30*/  IADD3 R6, R2, 0x21, RZ ;  /* 0x0000002102067810 */ /* 0x004fc40007ffe0ff */
[----:B------:R-:W-:Y:S01]  /*3f40*/  FSEL R153, R7, -INF , !P2 ;  /* 0xff80000007997808 */ /* 0x000fe20005000000 */
[----:B------:R-:W-:Y:S01]  /*3f50*/  FFMA.FTZ R7, R14, UR4, R35 ;  /* 0x000000040e077c23 */ /* 0x000fe20008010023 */
[----:B------:R2:W-:Y:S01]  /*3f60*/  I2F R21, R6 ;  /* 0x0000000600157306 */ /* 0x0005e20000201400 */
[----:B------:R-:W-:Y:S02]  /*3f70*/  FSEL R154, R12, -INF , !P5 ;  /* 0xff8000000c9a7808 */ /* 0x000fe40006800000 */
[----:B-1----:R-:W-:Y:S01]  /*3f80*/  IADD3 R3, R2, 0x20, RZ ;  /* 0x0000002002037810 */ /* 0x002fe20007ffe0ff */
[----:B---3--:R-:W-:Y:S01]  /*3f90*/  FFMA.FTZ R13, R19, UR4, R24 ;  /* 0x00000004130d7c23 */ /* 0x008fe20008010018 */
[----:B------:R-:W-:Y:S01]  /*3fa0*/  FSEL R155, R7, -INF , !P4 ;  /* 0xff800000079b7808 */ /* 0x000fe20006000000 */
[----:B------:R-:W-:Y:S01]  /*3fb0*/  FFMA.FTZ R7, R18, UR4, R25 ;  /* 0x0000000412077c23 */ /* 0x000fe20008010019 */
[C---:B------:R-:W-:Y:S01]  /*3fc0*/  ISETP.GE.AND P5, PT, R3.reuse, R16, PT ;  /* 0x000000100300720c */ /* 0x040fe20003fa6270 */
[----:B------:R1:W3:Y:S01]  /*3fd0*/  I2F R15, R3 ;  /* 0x00000003000f7306 */ /* 0x0002e20000201400 */
[----:B------:R-:W-:Y:S01]  /*3fe0*/  ISETP.GE.AND P2, PT, R3, R17, PT ;  /* 0x000000110300720c */ /* 0x000fe20003f46270 */
[----:B------:R-:W-:Y:S01]  /*3ff0*/  FFMA.FTZ R12, R19, UR4, R26 ;  /* 0x00000004130c7c23 */ /* 0x000fe2000801001a */
[----:B------:R-:W-:-:S02]  /*4000*/  FSEL R63, R13, -INF , !P1 ;  /* 0xff8000000d3f7808 */ /* 0x000fc40004800000 */
[----:B------:R-:W-:Y:S01]  /*4010*/  FSEL R62, R7, -INF , !P6 ;  /* 0xff800000073e7808 */ /* 0x000fe20007000000 */
[----:B------:R-:W-:Y:S01]  /*4020*/  FFMA.FTZ R7, R18, UR4, R27 ;  /* 0x0000000412077c23 */ /* 0x000fe2000801001b */
[CC--:B------:R-:W-:Y:S02]  /*4030*/  ISETP.GE.AND P4, PT, R6.reuse, R16.reuse, PT ;  /* 0x000000100600720c */ /* 0x0c0fe40003f86270 */
[-C--:B------:R-:W-:Y:S02]  /*4040*/  ISETP.GE.AND P1, PT, R6, R17.reuse, PT ;  /* 0x000000110600720c */ /* 0x080fe40003f26270 */
[----:B--2---:R-:W-:Y:S02]  /*4050*/  IADD3 R6, R2, 0x29, RZ ;  /* 0x0000002902067810 */ /* 0x004fe40007ffe0ff */
[----:B------:R-:W-:Y:S02]  /*4060*/  FSEL R152, R12, -INF , !P0 ;  /* 0xff8000000c987808 */ /* 0x000fe40004000000 */
[----:B------:R2:W-:Y:S01]  /*4070*/  I2F R19, R6 ;  /* 0x0000000600137306 */ /* 0x0005e20000201400 */
[----:B-1----:R-:W-:Y:S01]  /*4080*/  IADD3 R3, R2, 0x28, RZ ;  /* 0x0000002802037810 */ /* 0x002fe20007ffe0ff */
[----:B---3--:R-:W-:Y:S01]  /*4090*/  FFMA.FTZ R12, R15, UR4, R46 ;  /* 0x000000040f0c7c23 */ /* 0x008fe2000801002e */
[----:B------:R-:W-:Y:S01]  /*40a0*/  FSEL R149, R7, -INF , !P3 ;  /* 0xff80000007957808 */ /* 0x000fe20005800000 */
[----:B------:R-:W-:Y:S01]  /*40b0*/  FFMA.FTZ R7, R21, UR4, R45 ;  /* 0x0000000415077c23 */ /* 0x000fe2000801002d */
[----:B------:R-:W-:Y:S01]  /*40c0*/  ISETP.GE.AND P0, PT, R3, R16, PT ;  /* 0x000000100300720c */ /* 0x000fe20003f06270 */
[----:B------:R-:W-:Y:S01]  /*40d0*/  FFMA.FTZ R13, R15, UR4, R44 ;  /* 0x000000040f0d7c23 */ /* 0x000fe2000801002c */
[----:B------:R-:W-:Y:S01]  /*40e0*/  ISETP.GE.AND P6, PT, R3, R17, PT ;  /* 0x000000110300720c */ /* 0x000fe20003fc6270 */
[----:B------:R-:W1:Y:S01]  /*40f0*/  I2F R20, R3 ;  /* 0x0000000300147306 */ /* 0x000e620000201400 */
[----:B------:R-:W-:-:S02]  /*4100*/  FSEL R237, R12, -INF , !P2 ;  /* 0xff8000000ced7808 */ /* 0x000fc40005000000 */
[----:B------:R-:W-:Y:S02]  /*4110*/  FSEL R232, R7, -INF , !P4 ;  /* 0xff80000007e87808 */ /* 0x000fe40006000000 */
[----:B------:R-:W-:Y:S02]  /*4120*/  FSEL R227, R13, -INF , !P5 ;  /* 0xff8000000de37808 */ /* 0x000fe40006800000 */
[C---:B------:R-:W-:Y:S01]  /*4130*/  ISETP.GE.AND P3, PT, R6.reuse, R16, PT ;  /* 0x000000100600720c */ /* 0x040fe20003f66270 */
[----:B------:R-:W-:Y:S01]  /*4140*/  HMMA.16816.F32 R12, R8, R42, R56 ;  /* 0x0000002a080c723c */ /* 0x000fe20000001838 */
[----:B------:R-:W-:Y:S01]  /*4150*/  ISETP.GE.AND P5, PT, R6, R17, PT ;  /* 0x000000110600720c */ /* 0x000fe20003fa6270 */
[----:B--2---:R-:W-:-:S05]  /*4160*/  FFMA.FTZ R6, R21, UR4, R47 ;  /* 0x0000000415067c23 */ /* 0x004fca000801002f */
[----:B------:R-:W-:Y:S01]  /*4170*/  FSEL R195, R6, -INF , !P1 ;  /* 0xff80000006c37808 */ /* 0x000fe20004800000 */
[----:B-1----:R-:W-:Y:S01]  /*4180*/  FFMA.FTZ R7, R20, UR4, R36 ;  /* 0x0000000414077c23 */ /* 0x002fe20008010024 */
[C---:B------:R-:W-:Y:S01]  /*4190*/  IADD3 R3, R2.reuse, 0x30, RZ ;  /* 0x0000003002037810 */ /* 0x040fe20007ffe0ff */
[----:B------:R-:W-:Y:S01]  /*41a0*/  FFMA.FTZ R6, R19, UR4, R39 ;  /* 0x0000000413067c23 */ /* 0x000fe20008010027 */
[----:B------:R-:W-:Y:S01]  /*41b0*/  IADD3 R9, R2, 0x38, RZ ;  /* 0x0000003802097810 */ /* 0x000fe20007ffe0ff */
[----:B------:R-:W-:Y:S01]  /*41c0*/  FFMA.FTZ R8, R20, UR4, R38 ;  /* 0x0000000414087c23 */ /* 0x000fe20008010026 */
[----:B------:R1:W2:Y:S01]  /*41d0*/  I2F R18, R3 ;  /* 0x0000000300127306 */ /* 0x0002a20000201400 */
[C---:B------:R-:W-:Y:S02]  /*41e0*/  ISETP.GE.AND P2, PT, R3.reuse, R16, PT ;  /* 0x000000100300720c */ /* 0x040fe40003f46270 */
[----:B------:R-:W-:Y:S02]  /*41f0*/  ISETP.GE.AND P4, PT, R3, R17, PT ;  /* 0x000000110300720c */ /* 0x000fe40003f86270 */
[----:B------:R-:W-:-:S02]  /*4200*/  FSEL R166, R7, -INF , !P0 ;  /* 0xff80000007a67808 */ /* 0x000fc40004000000 */
[----:B------:R-:W-:Y:S01]  /*4210*/  FSEL R252, R6, -INF , !P5 ;  /* 0xff80000006fc7808 */ /* 0x000fe20006800000 */
[----:B------:R3:W-:Y:S01]  /*4220*/  I2F R10, R9 ;  /* 0x00000009000a7306 */ /* 0x0007e20000201400 */
        /* <DEDUP_REMOVED lines=11> */
[----:B---3--:R-:W-:-:S05]  /*42e0*/  FFMA.FTZ R9, R76, UR4, R64 ;  /* 0x000000044c097c23 */ /* 0x008fca0008010040 */
[----:B------:R-:W-:Y:S01]  /*42f0*/  FSEL R20, R9, -INF , !P6 ;  /* 0xff80000009147808 */ /* 0x000fe20007000000 */
[----:B-1----:R-:W-:Y:S02]  /*4300*/  FFMA.FTZ R3, R19, UR4, R37 ;  /* 0x0000000413037c23 */ /* 0x002fe40008010025 */
[----:B--2---:R-:W-:-:S03]  /*4310*/  FFMA.FTZ R6, R11, UR4, R29 ;  /* 0x000000040b067c23 */ /* 0x004fc6000801001d */
[----:B------:R-:W-:Y:S01]  /*4320*/  FSEL R167, R3, -INF , !P3 ;  /* 0xff80000003a77808 */ /* 0x000fe20005800000 */
[----:B------:R-:W-:Y:S01]  /*4330*/  FFMA.FTZ R3, R18, UR4, R30 ;  /* 0x0000000412037c23 */ /* 0x000fe2000801001e */
[C---:B------:R-:W-:Y:S02]  /*4340*/  ISETP.GE.AND P3, PT, R2.reuse, R17, PT ;  /* 0x000000110200720c */ /* 0x040fe40003f66270 */
[----:B------:R-:W-:Y:S02]  /*4350*/  IADD3 R2, R2, 0x39, RZ ;  /* 0x0000003902027810 */ /* 0x000fe40007ffe0ff */
[----:B------:R-:W-:Y:S02]  /*4360*/  FSEL R3, R3, -INF , !P4 ;  /* 0xff80000003037808 */ /* 0x000fe40006000000 */
[----:B------:R1:W2:Y:S01]  /*4370*/  I2F R8, R2 ;  /* 0x0000000200087306 */ /* 0x0002a20000201400 */
[----:B------:R-:W-:Y:S02]  /*4380*/  ISETP.GE.AND P4, PT, R2, R16, PT ;  /* 0x000000100200720c */ /* 0x000fe40003f86270 */
[----:B------:R3:W-:Y:S01]  /*4390*/  STL [R1+0x20], R3 ;  /* 0x0000200301007387 */ /* 0x0007e20000100800 */
[----:B------:R-:W-:-:S02]  /*43a0*/  FSEL R21, R7, -INF , !P3 ;  /* 0xff80000007157808 */ /* 0x000fc40005800000 */
[----:B---3--:R-:W-:Y:S01]  /*43b0*/  FSEL R3, R6, -INF , !P1 ;  /* 0xff80000006037808 */ /* 0x008fe20004800000 */
[----:B------:R-:W-:Y:S01]  /*43c0*/  FFMA.FTZ R6, R10, UR4, R14 ;  /* 0x000000040a067c23 */ /* 0x000fe2000801000e */
[----:B------:R-:W-:Y:S01]  /*43d0*/  ISETP.GE.AND P1, PT, R2, R17, PT ;  /* 0x000000110200720c */ /* 0x000fe20003f26270 */
[----:B-1----:R-:W-:Y:S02]  /*43e0*/  FFMA.FTZ R2, R11, UR4, R31 ;  /* 0x000000040b027c23 */ /* 0x002fe4000801001f */
[----:B------:R2:W-:Y:S01]  /*43f0*/  STL [R1+0x14], R3 ;  /* 0x0000140301007387 */ /* 0x0005e20000100800 */
[----:B------:R-:W-:Y:S01]  /*4400*/  FFMA.FTZ R11, R10, UR4, R12 ;  /* 0x000000040a0b7c23 */ /* 0x000fe2000801000c */
[----:B------:R-:W-:Y:S02]  /*4410*/  FSEL R196, R6, -INF , !P2 ;  /* 0xff80000006c47808 */ /* 0x000fe40005000000 */
[----:B------:R-:W-:Y:S02]  /*4420*/  FSEL R230, R2, -INF , !P0 ;  /* 0xff80000002e67808 */ /* 0x000fe40004000000 */
[----:B------:R-:W-:-:S02]  /*4430*/  PLOP3.LUT P0, PT, PT, PT, UP0, 0x80, 0x0 ;  /* 0x000000000000781c */ /* 0x000fc40003f0f008 */
[----:B------:R-:W-:Y:S01]  /*4440*/  FSEL R229, R11, -INF , !P5 ;  /* 0xff8000000be57808 */ /* 0x000fe20006800000 */
[C---:B--2---:R-:W-:Y:S02]  /*4450*/  FFMA.FTZ R3, R8.reuse, UR4, R13 ;  /* 0x0000000408037c23 */ /* 0x044fe4000801000d */
[----:B------:R-:W-:-:S03]  /*4460*/  FFMA.FTZ R8, R8, UR4, R15 ;  /* 0x0000000408087c23 */ /* 0x000fc6000801000f */
[----:B------:R-:W-:Y:S02]  /*4470*/  FSEL R173, R3, -INF , !P4 ;  /* 0xff80000003ad7808 */ /* 0x000fe40006000000 */
[----:B------:R-:W-:-:S03]  /*4480*/  FSEL R182, R8, -INF , !P1 ;  /* 0xff80000008b67808 */ /* 0x000fc60004800000 */
        /* <DEDUP_REMOVED lines=71> */
.L_x_829:
[----:B------:R-:W-:Y:S05]  /*4900*/  BSYNC B0 ;  /* 0x0000000000007941 */ /* 0x000fea0003800000 */
.L_x_828:
[----:B------:R-:W0:Y:S02]  /*4910*/  LDGDEPBAR ;  /* 0x00000000000079af */ /* 0x000e240000000000 */
.L_x_827:
[----:B------:R3:W-:Y:S04]  /*4920*/  STL [R1+0x78], R206 ;  /* 0x000078ce01007387 */ /* 0x0007e80000100800 */
[----:B---3--:R-:W3:Y:S04]  /*4930*/  LDL.LU R206, [R1+0x14] ;  /* 0x0000140001ce7983 */ /* 0x008ee80000300800 */
[----:B------:R4:W-:Y:S04]  /*4940*/  STL [R1+0x74], R205 ;  /* 0x000074cd01007387 */ /* 0x0009e80000100800 */
[----:B----4-:R-:W4:Y:S01]  /*4950*/  LDL.LU R205, [R1+0x20] ;  /* 0x0000200001cd7983 */ /* 0x010f220000300800 */
[----:B--2---:R-:W-:Y:S01]  /*4960*/  FMNMX.FTZ R2, R20, R49, !PT ;  /* 0x0000003114027209 */ /* 0x004fe20007810000 */
        /* <DEDUP_REMOVED lines=10> */
[----:B------:R2:W-:Y:S01]  /*4a10*/  STL [R1+0x68], R17 ;  /* 0x0000681101007387 */ /* 0x0005e20000100800 */
[----:B------:R-:W-:Y:S01]  /*4a20*/  FMNMX.FTZ R2, R150, R2, !PT ;  /* 0x0000000296027209 */ /* 0x000fe20007810000 */
[----:B------:R-:W-:Y:S01]  /*4a30*/  UIADD3 UR14, UR38, 0x3c6ef372, URZ ;  /* 0x3c6ef372260e7890 */ /* 0x000fe2000fffe03f */
[----:B------:R-:W-:Y:S01]  /*4a40*/  IMAD R201, R4, 0x2, R200 ;  /* 0x0000000204c97824 */ /* 0x000fe200078e02c8 */
[----:B------:R-:W-:Y:S01]  /*4a50*/  STL [R1+0x64], R16 ;  /* 0x0000641001007387 */ /* 0x000fe20000100800 */
[----:B------:R-:W-:Y:S01]  /*4a60*/  FMNMX.FTZ R2, R153, R2, !PT ;  /* 0x0000000299027209 */ /* 0x000fe20007810000 */
[----:B------:R-:W-:Y:S01]  /*4a70*/  UIADD3 UR13, UR39, 0x76cf5d0a, URZ ;  /* 0x76cf5d0a270d7890 */ /* 0x000fe2000fffe03f */
[C---:B------:R-:W-:Y:S01]  /*4a80*/  LEA R203, R0.reuse, R200, 0x1 ;  /* 0x000000c800cb7211 */ /* 0x040fe200078e08ff */
[----:B------:R-:W-:Y:S01]  /*4a90*/  UIADD3 UR11, UR39, 0x32370b8f, URZ ;  /* 0x32370b8f270b7890 */ /* 0x000fe2000fffe03f */
[----:B------:R-:W-:Y:S01]  /*4aa0*/  FMNMX.FTZ R2, R63, R2, !PT ;  /* 0x000000023f027209 */ /* 0x000fe20007810000 */
[----:B------:R-:W-:Y:S01]  /*4ab0*/  UIADD3 UR10, UR38, 0x78dde6e4, URZ ;  /* 0x78dde6e4260a7890 */ /* 0x000fe2000fffe03f */
[----:B------:R-:W-:Y:S01]  /*4ac0*/  IMAD R202, R0, 0x2, R201 ;  /* 0x0000000200ca7824 */ /* 0x000fe200078e02c9 */
[----:B------:R-:W-:Y:S01]  /*4ad0*/  UIADD3 UR12, UR38, -0x255992d5, URZ ;  /* 0xdaa66d2b260c7890 */ /* 0x000fe2000fffe03f */
[----:B------:R-:W-:Y:S01]  /*4ae0*/  FMNMX.FTZ R2, R62, R2, !PT ;  /* 0x000000023e027209 */ /* 0x000fe20007810000 */
[----:B------:R-:W-:Y:S01]  /*4af0*/  UIADD3 UR5, UR39, -0x56f99767, URZ ;  /* 0xa906689927057890 */ /* 0x000fe2000fffe03f */
[----:B------:R-:W-:Y:S01]  /*4b00*/  LDSM.16.MT88.4 R32, [R201+0x1a000] ;  /* 0x01a00000c920783b */ /* 0x000fe20000004200 */
[----:B------:R-:W-:Y:S01]  /*4b10*/  UIADD3 UR9, UR39, -0x126145ec, URZ ;  /* 0xed9eba1427097890 */ /* 0x000fe2000fffe03f */
[----:B------:R-:W-:Y:S01]  /*4b20*/  FMNMX.FTZ R3, R227, R2, !PT ;  /* 0x00000002e3037209 */ /* 0x000fe20007810000 */
[----:B------:R-:W-:Y:S01]  /*4b30*/  UIADD3 UR17, UR38, -0x4ab325aa, URZ ;  /* 0xb54cda5626117890 */ /* 0x000fe2000fffe03f */
        /* <DEDUP_REMOVED lines=15> */
[----:B--2---:R-:W-:-:S02]  /*4c30*/  PRMT R17, R105, 0x7054, R105 ;  /* 0x0000705469117816 */ /* 0x004fc40000000069 */
[----:B------:R-:W-:Y:S01]  /*4c40*/  FMNMX.FTZ R2, R152, R2, !PT ;  /* 0x0000000298027209 */ /* 0x000fe20007810000 */
[----:B------:R-:W-:Y:S03]  /*4c50*/  LDSM.16.MT88.4 R52, [R200+0x1e000] ;  /* 0x01e00000c834783b */ /* 0x000fe60000004200 */
[----:B------:R-:W-:Y:S01]  /*4c60*/  FMNMX.FTZ R2, R149, R2, !PT ;  /* 0x0000000295027209 */ /* 0x000fe20007810000 */
[----:B------:R-:W-:Y:S03]  /*4c70*/  LDSM.16.MT88.4 R36, [R200+0x1a000] ;  /* 0x01a00000c824783b */ /* 0x000fe60000004200 */
[----:B------:R-:W-:-:S04]  /*4c80*/  FMNMX.FTZ R2, R237, R2, !PT ;  /* 0x00000002ed027209 */ /* 0x000fc80007810000 */
[----:B------:R-:W-:-:S04]  /*4c90*/  FMNMX.FTZ R2, R195, R2, !PT ;  /* 0x00000002c3027209 */ /* 0x000fc80007810000 */
[----:B------:R-:W-:-:S04]  /*4ca0*/  FMNMX.FTZ R2, R233, R2, !PT ;  /* 0x00000002e9027209 */ /* 0x000fc80007810000 */
[----:B------:R-:W-:Y:S02]  /*4cb0*/  FMNMX.FTZ R2, R252, R2, !PT ;  /* 0x00000002fc027209 */ /* 0x000fe40007810000 */
[----:B---3--:R-:W-:-:S04]  /*4cc0*/  FMNMX.FTZ R148, R206, R148, !PT ;  /* 0x00000094ce947209 */ /* 0x008fc80007810000 */
[----:B------:R-:W-:-:S04]  /*4cd0*/  FMNMX.FTZ R148, R229, R148, !PT ;  /* 0x00000094e5947209 */ /* 0x000fc80007810000 */
[----:B------:R-:W-:-:S05]  /*4ce0*/  FMNMX.FTZ R148, R173, R148, !PT ;  /* 0x00000094ad947209 */ /* 0x000fca0007810000 */
[----:B------:R-:W2:Y:S01]  /*4cf0*/  SHFL.BFLY PT, R3, R148, 0x2, 0x1f ;  /* 0x0c401f0094037f89 */ /* 0x000ea200000e0000 */
[----:B----4-:R-:W-:-:S04]  /*4d00*/  FMNMX.FTZ R2, R205, R2, !PT ;  /* 0x00000002cd027209 */ /* 0x010fc80007810000 */
        /* <DEDUP_REMOVED lines=45> */
[----:B------:R-:W-:Y:S01]  /*4fe0*/  LOP3.LUT R6, R19, UR5, R6, 0x96, !PT ;  /* 0x0000000513067c12 */ /* 0x000fe2000f8e9606 */
[----:B------:R-:W-:Y:S01]  /*4ff0*/  IMAD.MOV.U32 R19, RZ, RZ, R17 ;  /* 0x000000ffff137224 */ /* 0x000fe200078e0011 */
        /* <DEDUP_REMOVED lines=13> */
[----:B------:R-:W1:Y:S01]  /*50d0*/  LDSM.16.MT88.4 R48, [R201+0x18000] ;  /* 0x01800000c930783b */ /* 0x000e620000004200 */
[----:B------:R-:W-:Y:S01]  /*50e0*/  PRMT R7, R11, 0x5410, R9 ;  /* 0x000054100b077816 */ /* 0x000fe20000000009 */
[----:B------:R2:W-:Y:S01]  /*50f0*/  MUFU.EX2 R193, R8 ;  /* 0x0000000800c17308 */ /* 0x0005e20000000800 */
[----:B------:R-:W-:Y:S02]  /*5100*/  LOP3.LUT R11, R5, 0xff, RZ, 0xc0, !PT ;  /* 0x000000ff050b7812 */ /* 0x000fe400078ec0ff */
[----:B------:R-:W-:Y:S02]  /*5110*/  SHF.R.U32.HI R9, RZ, 0x18, R5 ;  /* 0x00000018ff097819 */ /* 0x000fe40000011605 */
[----:B------:R-:W-:-:S04]  /*5120*/  LOP3.LUT R5, R4, 0xff, RZ, 0xc0, !PT ;  /* 0x000000ff04057812 */ /* 0x000fc800078ec0ff */
[----:B------:R-:W-:-:S05]  /*5130*/  PRMT R5, R5, 0x5410, R9 ;  /* 0x0000541005057816 */ /* 0x000fca0000000009 */
[----:B------:R-:W-:Y:S01]  /*5140*/  HSET2.LE.AND R5, R5, R17, PT ;  /* 0x0000001105057233 */ /* 0x000fe20003803000 */
[----:B--2---:R-:W-:Y:S01]  /*5150*/  SHF.R.U32.HI R8, RZ, 0x10, R6 ;  /* 0x00000010ff087819 */ /* 0x004fe20000011606 */
[----:B------:R-:W-:-:S03]  /*5160*/  FFMA.FTZ R6, R22, c[0x0][0x23c], -R2 ;  /* 0x00008f0016067a23 */ /* 0x000fc60000010802 */
[----:B------:R-:W-:Y:S01]  /*5170*/  LOP3.LUT R8, R8, 0xff, RZ, 0xc0, !PT ;  /* 0x000000ff08087812 */ /* 0x000fe200078ec0ff */
[----:B------:R2:W3:Y:S03]  /*5180*/  MUFU.EX2 R183, R6 ;  /* 0x0000000600b77308 */ /* 0x0004e60000000800 */
[----:B------:R-:W-:Y:S02]  /*5190*/  PRMT R10, R8, 0x5410, R10 ;  /* 0x00005410080a7816 */ /* 0x000fe4000000000a */
[----:B------:R-:W-:Y:S01]  /*51a0*/  SHF.R.U32.HI R8, RZ, 0x8, R0 ;  /* 0x00000008ff087819 */ /* 0x000fe20000011600 */
[--C-:B------:R-:W-:Y:S02]  /*51b0*/  HSET2.LE.AND R0, R7, R17.reuse, PT ;  /* 0x0000001107007233 */ /* 0x100fe40003803000 */
[----:B------:R-:W-:Y:S01]  /*51c0*/  HSET2.LE.AND R7, R10, R17, PT ;  /* 0x000000110a077233 */ /* 0x000fe20003803000 */
[----:B------:R-:W-:Y:S01]  /*51d0*/  PRMT R8, R11, 0x5410, R8 ;  /* 0x000054100b087816 */ /* 0x000fe20000000008 */
[----:B--2---:R-:W-:Y:S01]  /*51e0*/  FFMA.FTZ R6, R21, c[0x0][0x23c], -R2 ;  /* 0x00008f0015067a23 */ /* 0x004fe20000010802 */
[----:B---3--:R-:W-:Y:S01]  /*51f0*/  F2FP.PACK_AB R4, R183, R193 ;  /* 0x000000c1b704723e */ /* 0x008fe200000000ff */
[----:B------:R-:W2:Y:S02]  /*5200*/  LDSM.16.MT88.4 R20, [R200+0x1c000] ;  /* 0x01c00000c814783b */ /* 0x000ea40000004200 */
[----:B------:R3:W-:Y:S01]  /*5210*/  MUFU.EX2 R197, R6 ;  /* 0x0000000600c57308 */ /* 0x0007e20000000800 */
[----:B------:R-:W-:-:S02]  /*5220*/  LOP3.LUT R7, R7, R4, RZ, 0xc0, !PT ;  /* 0x0000000407077212 */ /* 0x000fc400078ec0ff */
[----:B------:R-:W-:Y:S01]  /*5230*/  F2FP.PACK_AB R4, R16, R151 ;  /* 0x000000971004723e */ /* 0x000fe200000000ff */
[----:B---3--:R-:W-:-:S04]  /*5240*/  FFMA.FTZ R6, R65, c[0x0][0x23c], -R2 ;  /* 0x00008f0041067a23 */ /* 0x008fc80000010802 */
[----:B------:R3:W4:Y:S02]  /*5250*/  MUFU.EX2 R204, R6 ;  /* 0x0000000600cc7308 */ /* 0x0007240000000800 */
[----:B---3--:R-:W-:-:S04]  /*5260*/  F2FP.PACK_AB R6, R192, R194 ;  /* 0x000000c2c006723e */ /* 0x008fc800000000ff */
[----:B------:R-:W-:Y:S01]  /*5270*/  LOP3.LUT R6, R0, R6, RZ, 0xc0, !PT ;  /* 0x0000000600067212 */ /* 0x000fe200078ec0ff */
[----:B------:R-:W-:Y:S01]  /*5280*/  HSET2.LE.AND R0, R8, R17, PT ;  /* 0x0000001108007233 */ /* 0x000fe20003803000 */
[----:B----4-:R-:W-:-:S04]  /*5290*/  F2FP.PACK_AB R8, R204, R197 ;  /* 0x000000c5cc08723e */ /* 0x010fc800000000ff */
[----:B------:R-:W-:Y:S02]  /*52a0*/  LOP3.LUT R5, R5, R8, RZ, 0xc0, !PT ;  /* 0x0000000805057212 */ /* 0x000fe400078ec0ff */
[----:B------:R-:W3:Y:S01]  /*52b0*/  LDSM.16.MT88.4 R8, [R201+0x1c000] ;  /* 0x01c00000c908783b */ /* 0x000ee20000004200 */
[----:B------:R-:W-:Y:S01]  /*52c0*/  LOP3.LUT R4, R0, R4, RZ, 0xc0, !PT ;  /* 0x0000000400047212 */ /* 0x000fe200078ec0ff */
[----:B------:R-:W-:-:S04]  /*52d0*/  FFMA.FTZ R0, R150, c[0x0][0x23c], -R12 ;  /* 0x00008f0096007a23 */ /* 0x000fc8000001080c */
[----:B------:R4:W-:Y:S02]  /*52e0*/  MUFU.EX2 R231, R0 ;  /* 0x0000000000e77308 */ /* 0x0009e40000000800 */
[C---:B------:R-:W-:Y:S08]  /*52f0*/  HMMA.16816.F32 R136, R4.reuse, R32, RZ ;  /* 0x000000200488723c */ /* 0x040ff000000018ff */
[----:B------:R-:W-:Y:S01]  /*5300*/  HMMA.16816.F32 R120, R4, R34, RZ ;  /* 0x000000220478723c */ /* 0x000fe200000018ff */
[----:B------:R-:W2:Y:S01]  /*5310*/  LDSM.16.MT88.4 R32, [R201+0x1e000] ;  /* 0x01e00000c920783b */ /* 0x000ea20000004200 */
[----:B----4-:R-:W-:-:S06]  /*5320*/  LOP3.LUT R0, R15, UR8, R156, 0x96, !PT ;  /* 0x000000080f007c12 */ /* 0x010fcc000f8e969c */
[C---:B------:R-:W-:Y:S08]  /*5330*/  HMMA.16816.F32 R140, R4.reuse, R40, RZ ;  /* 0x00000028048c723c */ /* 0x040ff000000018ff */
[C---:B------:R-:W-:Y:S01]  /*5340*/  HMMA.16816.F32 R128, R4.reuse, R42, RZ ;  /* 0x0000002a0480723c */ /* 0x040fe200000018ff */
[----:B------:R-:W4:Y:S07]  /*5350*/  LDSM.16.MT88.4 R40, [R203+0x1c000] ;  /* 0x01c00000cb28783b */ /* 0x000f2e0000004200 */
[C---:B-1----:R-:W-:Y:S08]  /*5360*/  HMMA.16816.F32 R116, R4.reuse, R48, RZ ;  /* 0x000000300474723c */ /* 0x042ff000000018ff */
[C---:B------:R-:W-:Y:S01]  /*5370*/  HMMA.16816.F32 R108, R4.reuse, R50, RZ ;  /* 0x00000032046c723c */ /* 0x040fe200000018ff */
[----:B------:R-:W1:Y:S07]  /*5380*/  LDSM.16.MT88.4 R48, [R202+0x1c000] ;  /* 0x01c00000ca30783b */ /* 0x000e6e0000004200 */
[C---:B------:R-:W-:Y:S08]  /*5390*/  HMMA.16816.F32 R96, R4.reuse, R24, RZ ;  /* 0x000000180460723c */ /* 0x040ff000000018ff */
[C---:B------:R-:W-:Y:S01]  /*53a0*/  HMMA.16816.F32 R84, R4.reuse, R26, RZ ;  /* 0x0000001a0454723c */ /* 0x040fe200000018ff */
[----:B------:R-:W-:Y:S07]  /*53b0*/  LDSM.16.MT88.4 R24, [R202+0x1e000] ;  /* 0x01e00000ca18783b */ /* 0x000fee0000004200 */
[C---:B--2---:R-:W-:Y:S08]  /*53c0*/  HMMA.16816.F32 R64, R4.reuse, R20, RZ ;  /* 0x000000140440723c */ /* 0x044ff000000018ff */
[C---:B------:R-:W-:Y:S01]  /*53d0*/  HMMA.16816.F32 R80, R4.reuse, R22, RZ ;  /* 0x000000160450723c */ /* 0x040fe200000018ff */
[----:B------:R-:W2:Y:S07]  /*53e0*/  LDSM.16.MT88.4 R20, [R203+0x1e000] ;  /* 0x01e00000cb14783b */ /* 0x000eae0000004200 */
[C---:B------:R-:W-:Y:S08]  /*53f0*/  HMMA.16816.F32 R100, R4.reuse, R56, RZ ;  /* 0x000000380464723c */ /* 0x040ff000000018ff */
[C---:B------:R-:W-:Y:S08]  /*5400*/  HMMA.16816.F32 R88, R4.reuse, R58, RZ ;  /* 0x0000003a0458723c */ /* 0x040ff000000018ff */
[C---:B---3--:R-:W-:Y:S07]  /*5410*/  HMMA.16816.F32 R56, R4.reuse, R8, RZ ;  /* 0x000000080438723c */ /* 0x048fee00000018ff */
[--C-:B------:R-:W-:Y:S01]  /*5420*/  FFMA.FTZ R8, R153, c[0x0][0x23c], -R12.reuse ;  /* 0x00008f0099087a23 */ /* 0x100fe2000001080c */
[C---:B------:R-:W-:Y:S03]  /*5430*/  HMMA.16816.F32 R76, R4.reuse, R10, RZ ;  /* 0x0000000a044c723c */ /* 0x040fe600000018ff */
[----:B------:R3:W-:Y:S04]  /*5440*/  MUFU.EX2 R174, R8 ;  /* 0x0000000800ae7308 */ /* 0x0007e80000000800 */
[----:B------:R-:W-:Y:S01]  /*5450*/  FFMA.FTZ R11, R62, c[0x0][0x23c], -R12 ;  /* 0x00008f003e0b7a23 */ /* 0x000fe2000001080c */
[C---:B------:R-:W-:Y:S03]  /*5460*/  HMMA.16816.F32 R112, R4.reuse, R28, RZ ;  /* 0x0000001c0470723c */ /* 0x040fe600000018ff */
[----:B------:R-:W-:Y:S05]  /*5470*/  MUFU.EX2 R228, R11 ;  /* 0x0000000b00e47308 */ /* 0x000fea0000000800 */
[----:B------:R-:W-:Y:S01]  /*5480*/  HMMA.16816.F32 R104, R4, R30, RZ ;  /* 0x0000001e0468723c */ /* 0x000fe200000018ff */
[----:B------:R-:W-:Y:S01]  /*5490*/  LDSM.16.MT88.4 R28, [R201+0x18800] ;  /* 0x01880000c91c783b */ /* 0x000fe20000004200 */
[----:B---3--:R-:W-:-:S04]  /*54a0*/  IMAD.WIDE.U32 R8, R0, -0x2daee0ad, RZ ;  /* 0xd2511f5300087825 */ /* 0x008fc800078e00ff */
[----:B------:R-:W-:Y:S01]  /*54b0*/  FFMA.FTZ R0, R63, c[0x0][0x23c], -R12 ;  /* 0x00008f003f007a23 */ /* 0x000fe2000001080c */
[--C-:B------:R-:W-:Y:S01]  /*54c0*/  SHF.R.U32.HI R10, RZ, 0x10, R8.reuse ;  /* 0x00000010ff0a7819 */ /* 0x100fe20000011608 */
[----:B------:R-:W-:Y:S01]  /*54d0*/  HMMA.16816.F32 R156, R4, R32, RZ ;  /* 0x00000020049c723c */ /* 0x000fe200000018ff */
[----:B------:R-:W-:Y:S01]  /*54e0*/  LOP3.LUT R14, R8, 0xff, RZ, 0xc0, !PT ;  /* 0x000000ff080e7812 */ /* 0x000fe200078ec0ff */
[----:B------:R3:W1:Y:S01]  /*54f0*/  MUFU.EX2 R236, R0 ;  /* 0x0000000000ec7308 */ /* 0x0006620000000800 */
[----:B------:R-:W-:-:S05]  /*5500*/  SHF.R.U32.HI R13, RZ, 0x18, R8 ;  /* 0x00000018ff0d7819 */ /* 0x000fca0000011608 */
[C---:B------:R-:W-:Y:S01]  /*5510*/  HMMA.16816.F32 R160, R4.reuse, R34, RZ ;  /* 0x0000002204a0723c */ /* 0x040fe200000018ff */
[----:B------:R-:W2:Y:S07]  /*5520*/  LDSM.16.MT88.4 R32, [R200+0x18800] ;  /* 0x01880000c820783b */ /* 0x000eae0000004200 */
[----:B------:R-:W-:Y:S01]  /*5530*/  HMMA.16816.F32 R72, R4, R44, RZ ;  /* 0x0000002c0448723c */ /* 0x000fe200000018ff */
[----:B---3--:R-:W-:Y:S02]  /*5540*/  LOP3.LUT R0, R8, 0xffff, RZ, 0xc0, !PT ;  /* 0x0000ffff08007812 */ /* 0x008fe400078ec0ff */
[----:B------:R-:W-:Y:S01]  /*5550*/  LOP3.LUT R8, R10, 0xff, RZ, 0xc0, !PT ;  /* 0x000000ff0a087812 */ /* 0x000fe200078ec0ff */
[----:B------:R-:W-:Y:S01]  /*5560*/  FFMA.FTZ R10, R154, c[0x0][0x23c], -R2 ;  /* 0x00008f009a0a7a23 */ /* 0x000fe20000010802 */
[----:B------:R-:W-:-:S02]  /*5570*/  SHF.R.U32.HI R11, RZ, 0x8, R0 ;  /* 0x00000008ff0b7819 */ /* 0x000fc40000011600 */
[----:B------:R-:W-:Y:S01]  /*5580*/  LOP3.LUT R0, R9, UR18, R18, 0x96, !PT ;  /* 0x0000001209007c12 */ /* 0x000fe2000f8e9612 */
[----:B------:R3:W-:Y:S01]  /*5590*/  MUFU.EX2 R175, R10 ;  /* 0x0000000a00af7308 */ /* 0x0007e20000000800 */
[----:B------:R-:W-:Y:S01]  /*55a0*/  PRMT R18, R8, 0x5410, R13 ;  /* 0x0000541008127816 */ /* 0x000fe2000000000d */
[C---:B----4-:R-:W-:Y:S01]  /*55b0*/  HMMA.16816.F32 R92, R4.reuse, R40, RZ ;  /* 0x00000028045c723c */ /* 0x050fe200000018ff */
[----:B------:R-:W-:Y:S02]  /*55c0*/  LOP3.LUT R8, R0, 0xffff, RZ, 0xc0, !PT ;  /* 0x0000ffff00087812 */ /* 0x000fe400078ec0ff */
[----:B------:R-:W-:Y:S02]  /*55d0*/  SHF.R.U32.HI R9, RZ, 0x10, R0 ;  /* 0x00000010ff097819 */ /* 0x000fe40000011600 */
[----:B------:R-:W-:Y:S02]  /*55e0*/  PRMT R15, R14, 0x5410, R11 ;  /* 0x000054100e0f7816 */ /* 0x000fe4000000000b */
[----:B------:R-:W-:Y:S01]  /*55f0*/  SHF.R.U32.HI R11, RZ, 0x8, R8 ;  /* 0x00000008ff0b7819 */ /* 0x000fe20000011608 */
[----:B-1----:R-:W-:Y:S01]  /*5600*/  HMMA.16816.F32 R132, R4, R48, RZ ;  /* 0x000000300484723c */ /* 0x002fe200000018ff */
[----:B------:R-:W-:Y:S01]  /*5610*/  LOP3.LUT R8, R9, 0xff, RZ, 0xc0, !PT ;  /* 0x000000ff09087812 */ /* 0x000fe200078ec0ff */
[----:B------:R-:W-:Y:S01]  /*5620*/  FFMA.FTZ R9, R149, c[0x0][0x23c], -R2 ;  /* 0x00008f0095097a23 */ /* 0x000fe20000010802 */
[----:B------:R-:W-:-:S02]  /*5630*/  LOP3.LUT R14, R0, 0xff, RZ, 0xc0, !PT ;  /* 0x000000ff000e7812 */ /* 0x000fc400078ec0ff */
[----:B------:R-:W-:Y:S01]  /*5640*/  SHF.R.U32.HI R13, RZ, 0x18, R0 ;  /* 0x00000018ff0d7819 */ /* 0x000fe20000011600 */
[----:B---3--:R-:W-:Y:S01]  /*5650*/  FFMA.FTZ R10, R152, c[0x0][0x23c], -R2 ;  /* 0x00008f00980a7a23 */ /* 0x008fe20000010802 */
[----:B------:R1:W-:Y:S01]  /*5660*/  MUFU.EX2 R172, R9 ;  /* 0x0000000900ac7308 */ /* 0x0003e20000000800 */
[----:B------:R-:W-:Y:S01]  /*5670*/  HMMA.16816.F32 R144, R4, R52, RZ ;  /* 0x000000340490723c */ /* 0x000fe200000018ff */
[----:B------:R-:W-:Y:S01]  /*5680*/  HSET2.LE.AND R0, R15, R19, PT ;  /* 0x000000130f007233 */ /* 0x000fe20003803000 */
[----:B------:R-:W-:Y:S02]  /*5690*/  PRMT R14, R14, 0x5410, R11 ;  /* 0x000054100e0e7816 */ /* 0x000fe4000000000b */
[----:B------:R-:W-:-:S03]  /*56a0*/  MOV R149, R230 ;  /* 0x000000e600957202 */ /* 0x000fc60000000f00 */
[----:B------:R3:W4:Y:S01]  /*56b0*/  MUFU.EX2 R150, R10 ;  /* 0x0000000a00967308 */ /* 0x0007220000000800 */
[----:B------:R-:W-:Y:S01]  /*56c0*/  HMMA.16816.F32 R44, R4, R46, RZ ;  /* 0x0000002e042c723c */ /* 0x000fe200000018ff */
[----:B-1----:R-:W-:-:S07]  /*56d0*/  PRMT R9, R8, 0x5410, R13 ;  /* 0x0000541008097816 */ /* 0x002fce000000000d */
[----:B------:R-:W-:Y:S01]  /*56e0*/  HMMA.16816.F32 R68, R4, R36, RZ ;  /* 0x000000240444723c */ /* 0x000fe200000018ff */
[----:B---3--:R-:W-:-:S07]  /*56f0*/  F2FP.PACK_AB R10, R228, R236 ;  /* 0x000000ece40a723e */ /* 0x008fce00000000ff */
[----:B------:R-:W-:Y:S01]  /*5700*/  HMMA.16816.F32 R124, R4, R38, RZ ;  /* 0x00000026047c723c */ /* 0x000fe200000018ff */
[----:B------:R-:W-:Y:S01]  /*5710*/  LDSM.16.MT88.4 R36, [R200+0x1a800] ;  /* 0x01a80000c824783b */ /* 0x000fe20000004200 */
[----:B------:R-:W-:Y:S01]  /*5720*/  LOP3.LUT R10, R0, R10, RZ, 0xc0, !PT ;  /* 0x0000000a000a7212 */ /* 0x000fe200078ec0ff */
[----:B------:R-:W-:-:S05]  /*5730*/  HSET2.LE.AND R0, R18, R19, PT ;  /* 0x0000001312007233 */ /* 0x000fca0003803000 */
[C---:B------:R-:W-:Y:S08]  /*5740*/  HMMA.16816.F32 R40, R4.reuse, R42, RZ ;  /* 0x0000002a0428723c */ /* 0x040ff000000018ff */
[C---:B------:R-:W-:Y:S08]  /*5750*/  HMMA.16816.F32 R48, R4.reuse, R50, RZ ;  /* 0x000000320430723c */ /* 0x040ff000000018ff */
[C---:B------:R-:W-:Y:S08]  /*5760*/  HMMA.16816.F32 R52, R4.reuse, R54, RZ ;  /* 0x000000360434723c */ /* 0x040ff000000018ff */
[C---:B--2---:R-:W-:Y:S08]  /*5770*/  HMMA.16816.F32 R176, R4.reuse, R20, RZ ;  /* 0x0000001404b0723c */ /* 0x044ff000000018ff */
[C---:B------:R-:W-:Y:S01]  /*5780*/  HMMA.16816.F32 R168, R4.reuse, R22, RZ ;  /* 0x0000001604a8723c */ /* 0x040fe200000018ff */
[----:B------:R-:W-:Y:S07]  /*5790*/  LDSM.16.MT88.4 R20, [R202+0x18800] ;  /* 0x01880000ca14783b */ /* 0x000fee0000004200 */
[C---:B------:R-:W-:Y:S08]  /*57a0*/  HMMA.16816.F32 R184, R4.reuse, R24, RZ ;  /* 0x0000001804b8723c */ /* 0x040ff000000018ff */
[----:B------:R-:W-:Y:S01]  /*57b0*/  HMMA.16816.F32 R188, R4, R26, RZ ;  /* 0x0000001a04bc723c */ /* 0x000fe200000018ff */
[----:B------:R-:W1:Y:S06]  /*57c0*/  LDSM.16.MT88.4 R24, [R203+0x18800] ;  /* 0x01880000cb18783b */ /* 0x000e6c0000004200 */
[----:B------:R-:W-:-:S04]  /*57d0*/  FFMA.FTZ R4, R155, c[0x0][0x23c], -R2 ;  /* 0x00008f009b047a23 */ /* 0x000fc80000010802 */
        /* <DEDUP_REMOVED lines=9> */
[----:B------:R-:W-:Y:S01]  /*5870*/  IMAD.MOV.U32 R0, RZ, RZ, R150 ;  /* 0x000000ffff007224 */ /* 0x000fe200078e0096 */
[----:B------:R-:W-:-:S05]  /*5880*/  MOV R150, R238 ;  /* 0x000000ee00967202 */ /* 0x000fca0000000f00 */
[C---:B------:R-:W-:Y:S07]  /*5890*/  HMMA.16816.F32 R152, R8.reuse, R32, R140 ;  /* 0x000000200898723c */ /* 0x040fee000000188c */
[----:B------:R-:W-:Y:S01]  /*58a0*/  IMAD.MOV.U32 R143, RZ, RZ, R237 ;  /* 0x000000ffff8f7224 */ /* 0x000fe200078e00ed */
[----:B------:R-:W-:Y:S01]  /*58b0*/  HMMA.16816.F32 R128, R8, R34, R128 ;  /* 0x000000220880723c */ /* 0x000fe20000001880 */
[----:B------:R-:W-:Y:S02]  /*58c0*/  IMAD.MOV.U32 R142, RZ, RZ, R236 ;  /* 0x000000ffff8e7224 */ /* 0x000fe400078e00ec */
[----:B------:R-:W-:-:S02]  /*58d0*/  IMAD.MOV.U32 R141, RZ, RZ, R231 ;  /* 0x000000ffff8d7224 */ /* 0x000fc400078e00e7 */
[----:B------:R-:W-:-:S03]  /*58e0*/  IMAD.MOV.U32 R140, RZ, RZ, R229 ;  /* 0x000000ffff8c7224 */ /* 0x000fc600078e00e5 */
[C---:B------:R-:W-:Y:S08]  /*58f0*/  HMMA.16816.F32 R4, R8.reuse, R28, R116 ;  /* 0x0000001c0804723c */ /* 0x040ff00000001874 */
[C---:B------:R-:W-:Y:S08]  /*5900*/  HMMA.16816.F32 R32, R8.reuse, R30, R108 ;  /* 0x0000001e0820723c */ /* 0x040ff0000000186c */
        /* <DEDUP_REMOVED lines=9> */
[C---:B------:R-:W-:Y:S01]  /*59a0*/  HMMA.16816.F32 R108, R8.reuse, R20, R72 ;  /* 0x00000014086c723c */ /* 0x040fe20000001848 */
[----:B------:R-:W-:Y:S01]  /*59b0*/  IMAD.MOV.U32 R29, RZ, RZ, R7 ;  /* 0x000000ffff1d7224 */ /* 0x000fe200078e0007 */
[----:B------:R-:W-:Y:S01]  /*59c0*/  MOV R15, R4 ;  /* 0x00000004000f7202 */ /* 0x000fe20000000f00 */
[----:B------:R-:W-:Y:S02]  /*59d0*/  IMAD.MOV.U32 R28, RZ, RZ, R6 ;  /* 0x000000ffff1c7224 */ /* 0x000fe400078e0006 */
[----:B------:R-:W-:Y:S01]  /*59e0*/  IMAD.MOV.U32 R14, RZ, RZ, R5 ;  /* 0x000000ffff0e7224 */ /* 0x000fe200078e0005 */
[----:B------:R-:W-:Y:S01]  /*59f0*/  MOV R6, R33 ;  /* 0x0000002100067202 */ /* 0x000fe20000000f00 */
[----:B------:R-:W-:Y:S01]  /*5a00*/  IMAD.MOV.U32 R7, RZ, RZ, R32 ;  /* 0x000000ffff077224 */ /* 0x000fe200078e0020 */
[----:B------:R-:W-:Y:S01]  /*5a10*/  HMMA.16816.F32 R196, R8, R22, R44 ;  /* 0x0000001608c4723c */ /* 0x000fe2000000182c */
[----:B------:R-:W1:Y:S01]  /*5a20*/  LDSM.16.MT88.4 R20, [R203+0x1a800] ;  /* 0x01a80000cb14783b */ /* 0x000e620000004200 */
[----:B------:R-:W-:Y:S01]  /*5a30*/  IMAD.MOV.U32 R5, RZ, RZ, R34 ;  /* 0x000000ffff057224 */ /* 0x000fe200078e0022 */
[----:B------:R-:W-:Y:S01]  /*5a40*/  MOV R74, R28 ;  /* 0x0000001c004a7202 */ /* 0x000fe20000000f00 */
[----:B------:R-:W-:-:S02]  /*5a50*/  IMAD.MOV.U32 R4, RZ, RZ, R35 ;  /* 0x000000ffff047224 */ /* 0x000fc400078e0023 */
[----:B------:R-:W-:Y:S01]  /*5a60*/  IMAD.MOV.U32 R72, RZ, RZ, R7 ;  /* 0x000000ffff487224 */ /* 0x000fe200078e0007 */
[----:B------:R-:W-:Y:S01]  /*5a70*/  MOV R44, R5 ;  /* 0x00000005002c7202 */ /* 0x000fe20000000f00 */
[C---:B------:R-:W-:Y:S01]  /*5a80*/  HMMA.16816.F32 R116, R8.reuse, R36, R68 ;  /* 0x000000240874723c */ /* 0x040fe20000001844 */
[----:B------:R-:W-:Y:S01]  /*5a90*/  IMAD.MOV.U32 R73, RZ, RZ, R6 ;  /* 0x000000ffff497224 */ /* 0x000fe200078e0006 */
[----:B------:R-:W-:Y:S01]  /*5aa0*/  LDSM.16.MT88.4 R32, [R201+0x1c800] ;  /* 0x01c80000c920783b */ /* 0x000fe20000004200 */
[----:B------:R-:W-:Y:S01]  /*5ab0*/  IMAD.MOV.U32 R47, RZ, RZ, R228 ;  /* 0x000000ffff2f7224 */ /* 0x000fe200078e00e4 */
[----:B------:R-:W-:Y:S01]  /*5ac0*/  MOV R46, R182 ;  /* 0x000000b6002e7202 */ /* 0x000fe20000000f00 */
[----:B------:R-:W-:Y:S02]  /*5ad0*/  IMAD.MOV.U32 R45, RZ, RZ, R195 ;  /* 0x000000ffff2d7224 */ /* 0x000fe400078e00c3 */
[----:B------:R-:W-:Y:S01]  /*5ae0*/  MOV R71, R4 ;  /* 0x0000000400477202 */ /* 0x000fe20000000f00 */
[----:B------:R-:W-:Y:S01]  /*5af0*/  HMMA.16816.F32 R236, R8, R26, R88 ;  /* 0x0000001a08ec723c */ /* 0x000fe20000001858 */
[----:B------:R-:W2:Y:S01]  /*5b00*/  LDSM.16.MT88.4 R4, [R202+0x1a800] ;  /* 0x01a80000ca04783b */ /* 0x000ea20000004200 */
[----:B------:R-:W-:-:S02]  /*5b10*/  IMAD.MOV.U32 R75, RZ, RZ, R29 ;  /* 0x000000ffff4b7224 */ /* 0x000fc400078e001d */
[----:B------:R-:W-:Y:S01]  /*5b20*/  IMAD.MOV.U32 R69, RZ, RZ, R181 ;  /* 0x000000ffff457224 */ /* 0x000fe200078e00b5 */
[----:B------:R-:W3:Y:S01]  /*5b30*/  LDSM.16.MT88.4 R24, [R201+0x1a800] ;  /* 0x01a80000c918783b */ /* 0x000ee20000004200 */
[----:B------:R-:W-:Y:S01]  /*5b40*/  IMAD.MOV.U32 R68, RZ, RZ, R180 ;  /* 0x000000ffff447224 */ /* 0x000fe200078e00b4 */
[----:B------:R-:W-:Y:S01]  /*5b50*/  MOV R90, R193 ;  /* 0x000000c1005a7202 */ /* 0x000fe20000000f00 */
[----:B------:R-:W-:Y:S01]  /*5b60*/  IMAD.MOV.U32 R91, RZ, RZ, R194 ;  /* 0x000000ffff5b7224 */ /* 0x000fe200078e00c2 */
[----:B------:R-:W4:Y:S01]  /*5b70*/  LDSM.16.MT88.4 R28, [R200+0x1c800] ;  /* 0x01c80000c81c783b */ /* 0x000f220000004200 */
[----:B------:R-:W-:Y:S01]  /*5b80*/  IMAD.MOV.U32 R89, RZ, RZ, R192 ;  /* 0x000000ffff597224 */ /* 0x000fe200078e00c0 */
[----:B------:R-:W-:Y:S01]  /*5b90*/  HMMA.16816.F32 R124, R8, R38, R124 ;  /* 0x00000026087c723c */ /* 0x000fe2000000187c */
[----:B------:R-:W-:Y:S02]  /*5ba0*/  IMAD.MOV.U32 R88, RZ, RZ, R183 ;  /* 0x000000ffff587224 */ /* 0x000fe400078e00b7 */
[----:B------:R-:W-:-:S02]  /*5bb0*/  IMAD.MOV.U32 R70, RZ, RZ, R44 ;  /* 0x000000ffff467224 */ /* 0x000fc400078e002c */
[----:B------:R-:W-:-:S03]  /*5bc0*/  IMAD.MOV.U32 R44, RZ, RZ, R172 ;  /* 0x000000ffff2c7224 */ /* 0x000fc600078e00ac */
[C---:B-1----:R-:W-:Y:S08]  /*5bd0*/  HMMA.16816.F32 R112, R8.reuse, R20, R112 ;  /* 0x000000140870723c */ /* 0x042ff00000001870 */
[C---:B------:R-:W-:Y:S01]  /*5be0*/  HMMA.16816.F32 R244, R8.reuse, R22, R104 ;  /* 0x0000001608f4723c */ /* 0x040fe20000001868 */
[----:B------:R-:W1:Y:S06]  /*5bf0*/  LDSM.16.MT88.4 R20, [R203+0x1c800] ;  /* 0x01c80000cb14783b */ /* 0x000e6c0000004200 */
[----:B------:R-:W-:Y:S01]  /*5c00*/  MOV R106, R100 ;  /* 0x00000064006a7202 */ /* 0x000fe20000000f00 */
[----:B--2---:R-:W-:Y:S01]  /*5c10*/  HMMA.16816.F32 R228, R8, R4, R96 ;  /* 0x0000000408e4723c */ /* 0x004fe20000001860 */
[----:B------:R-:W-:Y:S01]  /*5c20*/  IMAD.MOV.U32 R107, RZ, RZ, R101 ;  /* 0x000000ffff6b7224 */ /* 0x000fe200078e0065 */
[----:B------:R-:W-:-:S06]  /*5c30*/  MOV R104, R74 ;  /* 0x0000004a00687202 */ /* 0x000fcc0000000f00 */
[C---:B------:R-:W-:Y:S01]  /*5c40*/  HMMA.16816.F32 R192, R8.reuse, R6, R84 ;  /* 0x0000000608c0723c */ /* 0x040fe20000001854 */
[----:B------:R-:W2:Y:S01]  /*5c50*/  LDSM.16.MT88.4 R4, [R202+0x1c800] ;  /* 0x01c80000ca04783b */ /* 0x000ea20000004200 */
[----:B------:R-:W-:Y:S01]  /*5c60*/  IMAD.MOV.U32 R39, RZ, RZ, R112 ;  /* 0x000000ffff277224 */ /* 0x000fe200078e0070 */
[----:B------:R-:W-:Y:S01]  /*5c70*/  MOV R37, R114 ;  /* 0x0000007200257202 */ /* 0x000fe20000000f00 */
[----:B------:R-:W-:Y:S02]  /*5c80*/  IMAD.MOV.U32 R112, RZ, RZ, R103 ;  /* 0x000000ffff707224 */ /* 0x000fe400078e0067 */
[----:B------:R-:W-:Y:S02]  /*5c90*/  IMAD.MOV.U32 R114, RZ, RZ, R141 ;  /* 0x000000ffff727224 */ /* 0x000fe400078e008d */
[----:B---3--:R-:W-:Y:S01]  /*5ca0*/  HMMA.16816.F32 R128, R8, R24, R136 ;  /* 0x000000180880723c */ /* 0x008fe20000001888 */
[----:B------:R-:W-:Y:S02]  /*5cb0*/  IMAD.MOV.U32 R36, RZ, RZ, R115 ;  /* 0x000000ffff247224 */ /* 0x000fe400078e0073 */
[----:B------:R-:W-:-:S02]  /*5cc0*/  IMAD.MOV.U32 R115, RZ, RZ, R142 ;  /* 0x000000ffff737224 */ /* 0x000fc400078e008e */
[----:B------:R-:W-:Y:S01]  /*5cd0*/  IMAD.MOV.U32 R38, RZ, RZ, R113 ;  /* 0x000000ffff267224 */ /* 0x000fe200078e0071 */
[----:B------:R-:W-:Y:S02]  /*5ce0*/  MOV R113, R140 ;  /* 0x0000008c00717202 */ /* 0x000fe40000000f00 */
[C---:B------:R-:W-:Y:S01]  /*5cf0*/  HMMA.16816.F32 R248, R8.reuse, R26, R120 ;  /* 0x0000001a08f8723c */ /* 0x040fe20000001878 */
[----:B------:R-:W3:Y:S01]  /*5d00*/  LDSM.16.MT88.4 R24, [R200+0x1e800] ;  /* 0x01e80000c818783b */ /* 0x000ee20000004200 */
[----:B------:R-:W-:Y:S01]  /*5d10*/  MOV R105, R115 ;  /* 0x0000007300697202 */ /* 0x000fe20000000f00 */
[----:B------:R-:W-:Y:S02]  /*5d20*/  IMAD.MOV.U32 R107, RZ, RZ, R113 ;  /* 0x000000ffff6b7224 */ /* 0x000fe400078e0071 */
[----:B------:R-:W-:Y:S02]  /*5d30*/  IMAD.MOV.U32 R113, RZ, RZ, R75 ;  /* 0x000000ffff717224 */ /* 0x000fe400078e004b */
[----:B------:R-:W-:Y:S01]  /*5d40*/  IMAD.MOV.U32 R122, RZ, RZ, R102 ;  /* 0x000000ffff7a7224 */ /* 0x000fe200078e0066 */
[C---:B----4-:R-:W-:Y:S01]  /*5d50*/  HMMA.16816.F32 R180, R8.reuse, R28, R64 ;  /* 0x0000001c08b4723c */ /* 0x050fe20000001840 */
[----:B------:R-:W-:Y:S01]  /*5d60*/  IMAD.MOV.U32 R121, RZ, RZ, R0 ;  /* 0x000000ffff797224 */ /* 0x000fe200078e0000 */
[----:B------:R-:W-:Y:S01]  /*5d70*/  MOV R0, UR6 ;  /* 0x0000000600007c02 */ /* 0x000fe20008000f00 */
[----:B------:R-:W-:Y:S01]  /*5d80*/  IMAD.MOV.U32 R123, RZ, RZ, R47 ;  /* 0x000000ffff7b7224 */ /* 0x000fe200078e002f */
[----:B------:R-:W-:Y:S01]  /*5d90*/  MOV R120, R143 ;  /* 0x0000008f00787202 */ /* 0x000fe20000000f00 */
[----:B------:R-:W-:Y:S01]  /*5da0*/  IMAD.MOV.U32 R115, RZ, RZ, R121 ;  /* 0x000000ffff737224 */ /* 0x000fe200078e0079 */
[----:B------:R-:W-:Y:S01]  /*5db0*/  LOP3.LUT R0, R165, UR39, R0, 0x96, !PT ;  /* 0x00000027a5007c12 */ /* 0x000fe2000f8e9600 */
[----:B------:R-:W-:Y:S01]  /*5dc0*/  IMAD.MOV.U32 R64, RZ, RZ, R68 ;  /* 0x000000ffff407224 */ /* 0x000fe200078e0044 */
[C---:B-1----:R-:W-:Y:S01]  /*5dd0*/  HMMA.16816.F32 R100, R8.reuse, R20, R92 ;  /* 0x000000140864723c */ /* 0x042fe2000000185c */
[----:B------:R-:W-:Y:S01]  /*5de0*/  MOV R65, R69 ;  /* 0x0000004500417202 */ /* 0x000fe20000000f00 */
[----:B------:R-:W-:Y:S01]  /*5df0*/  IMAD.MOV.U32 R69, RZ, RZ, R45 ;  /* 0x000000ffff457224 */ /* 0x000fe200078e002d */
[----:B------:R-:W-:Y:S01]  /*5e00*/  MOV R67, R14 ;  /* 0x0000000e00437202 */ /* 0x000fe20000000f00 */
[----:B------:R-:W-:Y:S01]  /*5e10*/  IMAD.MOV.U32 R66, RZ, RZ, R120 ;  /* 0x000000ffff427224 */ /* 0x000fe200078e0078 */
[----:B------:R-:W-:Y:S01]  /*5e20*/  MOV R68, R46 ;  /* 0x0000002e00447202 */ /* 0x000fe20000000f00 */
[----:B------:R-:W-:Y:S01]  /*5e30*/  IMAD.MOV.U32 R47, RZ, RZ, R175 ;  /* 0x000000ffff2f7224 */ /* 0x000fe200078e00af */
[----:B------:R-:W-:Y:S01]  /*5e40*/  MOV R121, R122 ;  /* 0x0000007a00797202 */ /* 0x000fe20000000f00 */
        /* <DEDUP_REMOVED lines=8> */
[----:B--2---:R-:W-:Y:S01]  /*5ed0*/  HMMA.16816.F32 R96, R8, R4, R132 ;  /* 0x000000040860723c */ /* 0x004fe20000001884 */
[----:B------:R-:W-:Y:S01]  /*5ee0*/  IMAD.MOV.U32 R68, RZ, RZ, R72 ;  /* 0x000000ffff447224 */ /* 0x000fe200078e0048 */
[----:B------:R2:W5:Y:S01]  /*5ef0*/  LDL.LU R206, [R1+0x78] ;  /* 0x0000780001ce7983 */ /* 0x0005620000300800 */
[----:B------:R-:W-:-:S04]  /*5f00*/  IMAD.MOV.U32 R69, RZ, RZ, R73 ;  /* 0x000000ffff457224 */ /* 0x000fc800078e0049 */
[----:B------:R-:W-:Y:S01]  /*5f10*/  IMAD.WIDE.U32 R4, R0, -0x326172a9, RZ ;  /* 0xcd9e8d5700047825 */ /* 0x000fe200078e00ff */
[C---:B------:R-:W-:Y:S04]  /*5f20*/  HMMA.16816.F32 R140, R8.reuse, R32, R56 ;  /* 0x00000020088c723c */ /* 0x040fe80000001838 */
[----:B------:R-:W-:Y:S01]  /*5f30*/  LOP3.LUT R5, R5, UR16, R106, 0x96, !PT ;  /* 0x0000001005057c12 */ /* 0x000fe2000f8e966a */
[----:B------:R-:W-:Y:S01]  /*5f40*/  IMAD.MOV.U32 R106, RZ, RZ, R114 ;  /* 0x000000ffff6a7224 */ /* 0x000fe200078e0072 */
[----:B------:R-:W-:Y:S01]  /*5f50*/  LOP3.LUT R0, R65, UR14, R4, 0x96, !PT ;  /* 0x0000000e41007c12 */ /* 0x000fe2000f8e9604 */
[----:B------:R-:W-:Y:S01]  /*5f60*/  IMAD.MOV.U32 R114, RZ, RZ, R15 ;  /* 0x000000ffff727224 */ /* 0x000fe200078e000f */
[----:B---3--:R-:W-:Y:S01]  /*5f70*/  HMMA.16816.F32 R92, R8, R24, R144 ;  /* 0x00000018085c723c */ /* 0x008fe20000001890 */
[----:B------:R-:W-:-:S04]  /*5f80*/  IMAD.WIDE.U32 R4, R5, -0x2daee0ad, RZ ;  /* 0xd2511f5305047825 */ /* 0x000fc800078e00ff */
[----:B------:R-:W-:Y:S01]  /*5f90*/  IMAD.WIDE.U32 R14, R0, -0x2daee0ad, RZ ;  /* 0xd2511f53000e7825 */ /* 0x000fe200078e00ff */
[----:B------:R-:W-:Y:S02]  /*5fa0*/  LOP3.LUT R5, R5, UR13, R60, 0x96, !PT ;  /* 0x0000000d05057c12 */ /* 0x000fe4000f8e963c */
[----:B------:R-:W-:Y:S01]  /*5fb0*/  HMMA.16816.F32 R172, R8, R30, R80 ;  /* 0x0000001e08ac723c */ /* 0x000fe20000001850 */
[----:B------:R-:W3:Y:S01]  /*5fc0*/  LDSM.16.MT88.4 R28, [R203+0x1e800] ;  /* 0x01e80000cb1c783b */ /* 0x000ee20000004200 */
[----:B------:R-:W-:Y:S01]  /*5fd0*/  LOP3.LUT R0, R15, UR11, R4, 0x96, !PT ;  /* 0x0000000b0f007c12 */ /* 0x000fe2000f8e9604 */
[----:B------:R-:W-:-:S04]  /*5fe0*/  IMAD.WIDE.U32 R4, R5, -0x326172a9, RZ ;  /* 0xcd9e8d5705047825 */ /* 0x000fc800078e00ff */
[----:B------:R-:W-:Y:S01]  /*5ff0*/  IMAD.WIDE.U32 R146, R0, -0x326172a9, RZ ;  /* 0xcd9e8d5700927825 */ /* 0x000fe200078e00ff */
[----:B------:R-:W-:Y:S01]  /*6000*/  LOP3.LUT R0, R5, UR12, R64, 0x96, !PT ;  /* 0x0000000c05007c12 */ /* 0x000fe2000f8e9640 */
[C---:B-1----:R-:W-:Y:S02]  /*6010*/  HMMA.16816.F32 R72, R8.reuse, R20, R156 ;  /* 0x000000140848723c */ /* 0x042fe4000000189c */
[----:B------:R-:W-:Y:S02]  /*6020*/  FFMA.FTZ R5, R227, c[0x0][0x23c], -R12 ;  /* 0x00008f00e3057a23 */ /* 0x000fe4000001080c */
[----:B------:R-:W-:Y:S01]  /*6030*/  IMAD.MOV.U32 R33, RZ, RZ, R66 ;  /* 0x000000ffff217224 */ /* 0x000fe200078e0042 */
[----:B------:R-:W-:Y:S01]  /*6040*/  MOV R66, R18 ;  /* 0x0000001200427202 */ /* 0x000fe20000000f00 */
[----:B------:R1:W-:Y:S01]  /*6050*/  MUFU.EX2 R24, R5 ;  /* 0x0000000500187308 */ /* 0x0003e20000000800 */
[----:B------:R-:W-:Y:S01]  /*6060*/  IMAD.MOV.U32 R64, RZ, RZ, R19 ;  /* 0x000000ffff407224 */ /* 0x000fe200078e0013 */
[----:B------:R-:W-:Y:S01]  /*6070*/  HMMA.16816.F32 R56, R8, R22, R160 ;  /* 0x000000160838723c */ /* 0x000fe200000018a0 */
[----:B------:R-:W4:Y:S01]  /*6080*/  LDSM.16.MT88.4 R20, [R202+0x1e800] ;  /* 0x01e80000ca14783b */ /* 0x000f220000004200 */
[----:B------:R-:W-:-:S02]  /*6090*/  IMAD.MOV.U32 R65, RZ, RZ, R13 ;  /* 0x000000ffff417224 */ /* 0x000fc400078e000d */
[----:B------:R-:W-:Y:S01]  /*60a0*/  IMAD.MOV.U32 R32, RZ, RZ, R66 ;  /* 0x000000ffff207224 */ /* 0x000fe200078e0042 */
[----:B------:R-:W-:Y:S02]  /*60b0*/  MOV R66, R104 ;  /* 0x0000006800427202 */ /* 0x000fe40000000f00 */
[----:B------:R-:W-:Y:S01]  /*60c0*/  MOV R104, R115 ;  /* 0x0000007300687202 */ /* 0x000fe20000000f00 */
[----:B------:R-:W-:Y:S01]  /*60d0*/  HMMA.16816.F32 R80, R8, R6, R48 ;  /* 0x000000060850723c */ /* 0x000fe20000001830 */
[----:B------:R-:W-:Y:S01]  /*60e0*/  MOV R115, R45 ;  /* 0x0000002d00737202 */ /* 0x000fe20000000f00 */
[----:B------:R-:W-:-:S06]  /*60f0*/  IMAD.MOV.U32 R160, RZ, RZ, R150 ;  /* 0x000000ffffa07224 */ /* 0x000fcc00078e0096 */
[----:B------:R-:W-:Y:S01]  /*6100*/  HMMA.16816.F32 R136, R8, R34, R76 ;  /* 0x000000220888723c */ /* 0x000fe2000000184c */
[----:B------:R-:W-:Y:S01]  /*6110*/  LOP3.LUT R6, R147, UR10, R4, 0x96, !PT ;  /* 0x0000000a93067c12 */ /* 0x000fe2000f8e9604 */
[----:B-1----:R-:W-:Y:S01]  /*6120*/  IMAD.WIDE.U32 R4, R0, -0x2daee0ad, RZ ;  /* 0xd2511f5300047825 */ /* 0x002fe200078e00ff */
[----:B------:R-:W-:-:S03]  /*6130*/  MOV R162, R151 ;  /* 0x0000009700a27202 */ /* 0x000fc60000000f00 */
[----:B------:R-:W-:Y:S01]  /*6140*/  IMAD.MOV.U32 R164, RZ, RZ, R16 ;  /* 0x000000ffffa47224 */ /* 0x000fe200078e0010 */
[----:B------:R-:W-:Y:S01]  /*6150*/  MOV R132, R39 ;  /* 0x0000002700847202 */ /* 0x000fe20000000f00 */
[----:B------:R-:W-:Y:S01]  /*6160*/  FFMA.FTZ R0, R232, c[0x0][0x23c], -R12 ;  /* 0x00008f00e8007a23 */ /* 0x000fe2000001080c */
[C---:B------:R-:W-:Y:S01]  /*6170*/  HMMA.16816.F32 R76, R8.reuse, R26, R52 ;  /* 0x0000001a084c723c */ /* 0x040fe20000001834 */
[----:B------:R-:W-:Y:S01]  /*6180*/  IMAD.WIDE.U32 R144, R6, -0x2daee0ad, RZ ;  /* 0xd2511f5306907825 */ /* 0x000fe200078e00ff */
[----:B------:R-:W-:Y:S01]  /*6190*/  LOP3.LUT R6, R5, UR9, R14, 0x96, !PT ;  /* 0x0000000905067c12 */ /* 0x000fe2000f8e960e */
[----:B------:R1:W-:Y:S01]  /*61a0*/  MUFU.EX2 R157, R0 ;  /* 0x00000000009d7308 */ /* 0x0003e20000000800 */
[----:B------:R-:W-:Y:S01]  /*61b0*/  MOV R135, R36 ;  /* 0x0000002400877202 */ /* 0x000fe20000000f00 */
[----:B------:R-:W-:Y:S01]  /*61c0*/  IMAD.MOV.U32 R34, RZ, RZ, R64 ;  /* 0x000000ffff227224 */ /* 0x000fe200078e0040 */
[----:B------:R-:W-:Y:S01]  /*61d0*/  MOV R60, R32 ;  /* 0x00000020003c7202 */ /* 0x000fe20000000f00 */
[----:B------:R-:W-:Y:S01]  /*61e0*/  IMAD.WIDE.U32 R18, R6, -0x326172a9, RZ ;  /* 0xcd9e8d5706127825 */ /* 0x000fe200078e00ff */
[----:B---3--:R-:W-:Y:S03]  /*61f0*/  HMMA.16816.F32 R52, R8, R28, R176 ;  /* 0x0000001c0834723c */ /* 0x008fe600000018b0 */
[----:B------:R-:W-:-:S02]  /*6200*/  IMAD.MOV.U32 R64, RZ, RZ, R114 ;  /* 0x000000ffff407224 */ /* 0x000fc400078e0072 */
[----:B------:R-:W-:Y:S02]  /*6210*/  IMAD.MOV.U32 R35, RZ, RZ, R120 ;  /* 0x000000ffff237224 */ /* 0x000fe400078e0078 */
[----:B------:R-:W-:Y:S01]  /*6220*/  IMAD.MOV.U32 R120, RZ, RZ, R44 ;  /* 0x000000ffff787224 */ /* 0x000fe200078e002c */
[----:B------:R-:W-:Y:S01]  /*6230*/  HMMA.16816.F32 R48, R8, R30, R168 ;  /* 0x0000001e0830723c */ /* 0x000fe200000018a8 */
[----:B------:R-:W-:Y:S01]  /*6240*/  IMAD.MOV.U32 R114, RZ, RZ, R46 ;  /* 0x000000ffff727224 */ /* 0x000fe200078e002e */
[----:B------:R-:W-:Y:S01]  /*6250*/  LDSM.16.MT88.4 R28, [R201+0x19000] ;  /* 0x01900000c91c783b */ /* 0x000fe20000004200 */
[----:B-1----:R-:W-:Y:S01]  /*6260*/  LOP3.LUT R0, R145, UR5, R4, 0x96, !PT ;  /* 0x0000000591007c12 */ /* 0x002fe2000f8e9604 */
[----:B------:R-:W-:-:S04]  /*6270*/  FFMA.FTZ R4, R166, c[0x0][0x23c], -R12 ;  /* 0x00008f00a6047a23 */ /* 0x000fc8000001080c */
[----:B------:R1:W-:Y:S01]  /*6280*/  MUFU.EX2 R158, R4 ;  /* 0x00000004009e7308 */ /* 0x0003e20000000800 */
[----:B----4-:R-:W-:Y:S01]  /*6290*/  HMMA.16816.F32 R40, R8, R22, R188 ;  /* 0x000000160828723c */ /* 0x010fe200000018bc */
[----:B-1----:R-:W-:-:S04]  /*62a0*/  IMAD.WIDE.U32 R4, R0, -0x326172a9, RZ ;  /* 0xcd9e8d5700047825 */ /* 0x002fc800078e00ff */
[----:B------:R-:W-:Y:S01]  /*62b0*/  FFMA.FTZ R0, R167, c[0x0][0x23c], -R12 ;  /* 0x00008f00a7007a23 */ /* 0x000fe2000001080c */
[----:B------:R-:W-:Y:S02]  /*62c0*/  SHF.R.U32.HI R6, RZ, 0x10, R4 ;  /* 0x00000010ff067819 */ /* 0x000fe40000011604 */
[C---:B------:R-:W-:Y:S01]  /*62d0*/  LOP3.LUT R7, R4.reuse, 0xffff, RZ, 0xc0, !PT ;  /* 0x0000ffff04077812 */ /* 0x040fe200078ec0ff */
[----:B------:R1:W3:Y:S01]  /*62e0*/  MUFU.EX2 R25, R0 ;  /* 0x0000000000197308 */ /* 0x0002e20000000800 */
[----:B------:R-:W-:Y:S02]  /*62f0*/  LOP3.LUT R13, R4, 0xff, RZ, 0xc0, !PT ;  /* 0x000000ff040d7812 */ /* 0x000fe400078ec0ff */
[----:B------:R-:W-:Y:S01]  /*6300*/  LOP3.LUT R14, R6, 0xff, RZ, 0xc0, !PT ;  /* 0x000000ff060e7812 */ /* 0x000fe200078ec0ff */
[----:B------:R-:W-:Y:S01]  /*6310*/  FFMA.FTZ R6, R33, c[0x0][0x23c], -R2 ;  /* 0x00008f0021067a23 */ /* 0x000fe20000010802 */
[----:B------:R-:W-:Y:S02]  /*6320*/  SHF.R.U32.HI R4, RZ, 0x18, R4 ;  /* 0x00000018ff047819 */ /* 0x000fe40000011604 */
[----:B------:R-:W-:Y:S01]  /*6330*/  SHF.R.U32.HI R7, RZ, 0x8, R7 ;  /* 0x00000008ff077819 */ /* 0x000fe20000011607 */
[----:B------:R4:W-:Y:S01]  /*6340*/  MUFU.EX2 R156, R6 ;  /* 0x00000006009c7308 */ /* 0x0009e20000000800 */
[----:B------:R-:W-:Y:S01]  /*6350*/  MOV R33, R65 ;  /* 0x0000004100217202 */ /* 0x000fe20000000f00 */
[----:B------:R-:W-:Y:S01]  /*6360*/  IMAD.MOV.U32 R65, RZ, RZ, R67 ;  /* 0x000000ffff417224 */ /* 0x000fe200078e0043 */
[----:B------:R-:W-:Y:S01]  /*6370*/  PRMT R13, R13, 0x5410, R7 ;  /* 0x000054100d0d7816 */ /* 0x000fe20000000007 */
[----:B------:R-:W-:-:S02]  /*6380*/  IMAD.MOV.U32 R67, RZ, RZ, R113 ;  /* 0x000000ffff437224 */ /* 0x000fc400078e0071 */
[----:B------:R-:W-:Y:S01]  /*6390*/  IMAD.MOV.U32 R113, RZ, RZ, R47 ;  /* 0x000000ffff717224 */ /* 0x000fe200078e002f */
[----:B-1----:R-:W-:Y:S01]  /*63a0*/  LOP3.LUT R0, R5, UR17, R18, 0x96, !PT ;  /* 0x0000001105007c12 */ /* 0x002fe2000f8e9612 */
[----:B------:R-:W-:Y:S01]  /*63b0*/  HMMA.16816.F32 R44, R8, R20, R184 ;  /* 0x00000014082c723c */ /* 0x000fe200000018b8 */
[----:B------:R-:W-:Y:S01]  /*63c0*/  PRMT R18, R14, 0x5410, R4 ;  /* 0x000054100e127816 */ /* 0x000fe20000000004 */
[----:B------:R-:W1:Y:S01]  /*63d0*/  LDSM.16.MT88.4 R8, [R200+0x1b000] ;  /* 0x01b00000c808783b */ /* 0x000e620000004200 */
[----:B------:R-:W-:Y:S01]  /*63e0*/  LOP3.LUT R4, R0, 0xffff, RZ, 0xc0, !PT ;  /* 0x0000ffff00047812 */ /* 0x000fe200078ec0ff */
[----:B------:R-:W-:Y:S01]  /*63f0*/  IMAD.MOV.U32 R150, RZ, RZ, R205 ;  /* 0x000000ffff967224 */ /* 0x000fe200078e00cd */
[----:B------:R-:W-:Y:S01]  /*6400*/  SHF.R.U32.HI R5, RZ, 0x10, R0 ;  /* 0x00000010ff057819 */ /* 0x000fe20000011600 */
[----:B------:R2:W5:Y:S01]  /*6410*/  LDL.LU R205, [R1+0x74] ;  /* 0x0000740001cd7983 */ /* 0x0005620000300800 */
[----:B------:R-:W-:Y:S01]  /*6420*/  SHF.R.U32.HI R7, RZ, 0x8, R4 ;  /* 0x00000008ff077819 */ /* 0x000fe20000011604 */
[--C-:B----4-:R-:W-:Y:S01]  /*6430*/  FFMA.FTZ R6, R233, c[0x0][0x23c], -R2.reuse ;  /* 0x00008f00e9067a23 */ /* 0x110fe20000010802 */
[----:B------:R-:W-:Y:S01]  /*6440*/  LOP3.LUT R4, R5, 0xff, RZ, 0xc0, !PT ;  /* 0x000000ff05047812 */ /* 0x000fe200078ec0ff */
[----:B------:R-:W-:Y:S01]  /*6450*/  FFMA.FTZ R5, R252, c[0x0][0x23c], -R2 ;  /* 0x00008f00fc057a23 */ /* 0x000fe20000010802 */
[----:B------:R-:W-:Y:S01]  /*6460*/  SHF.R.U32.HI R14, RZ, 0x18, R0 ;  /* 0x00000018ff0e7819 */ /* 0x000fe20000011600 */
[----:B------:R4:W-:Y:S01]  /*6470*/  MUFU.EX2 R159, R6 ;  /* 0x00000006009f7308 */ /* 0x0009e20000000800 */
[----:B------:R-:W-:Y:S01]  /*6480*/  MOV R186, R34 ;  /* 0x0000002200ba7202 */ /* 0x000fe20000000f00 */
[----:B---3--:R-:W-:Y:S01]  /*6490*/  IMAD.MOV.U32 R252, RZ, RZ, R25 ;  /* 0x000000fffffc7224 */ /* 0x008fe200078e0019 */
[----:B------:R-:W-:Y:S01]  /*64a0*/  LOP3.LUT R15, R0, 0xff, RZ, 0xc0, !PT ;  /* 0x000000ff000f7812 */ /* 0x000fe200078ec0ff */
[----:B------:R-:W-:Y:S01]  /*64b0*/  IMAD.MOV.U32 R161, RZ, RZ, R204 ;  /* 0x000000ffffa17224 */ /* 0x000fe200078e00cc */
[----:B------:R-:W3:Y:S01]  /*64c0*/  LDSM.16.MT88.4 R20, [R202+0x19000] ;  /* 0x01900000ca14783b */ /* 0x000ee20000004200 */
[----:B------:R-:W-:Y:S01]  /*64d0*/  HSET2.LE.AND R0, R13, R186, PT ;  /* 0x000000ba0d007233 */ /* 0x000fe20003803000 */
[----:B------:R-:W-:Y:S01]  /*64e0*/  PRMT R15, R15, 0x5410, R7 ;  /* 0x000054100f0f7816 */ /* 0x000fe20000000007 */
[----:B------:R2:W2:Y:S01]  /*64f0*/  MUFU.EX2 R233, R5 ;  /* 0x0000000500e97308 */ /* 0x0004a20000000800 */
[----:B------:R1:W5:Y:S01]  /*6500*/  LDL.LU R204, [R1+0x70] ;  /* 0x0000700001cc7983 */ /* 0x0003620000300800 */
[----:B------:R-:W-:-:S02]  /*6510*/  IMAD.MOV.U32 R163, RZ, RZ, R17 ;  /* 0x000000ffffa37224 */ /* 0x000fc400078e0011 */
[----:B------:R-:W-:Y:S01]  /*6520*/  IMAD.MOV.U32 R133, RZ, RZ, R38 ;  /* 0x000000ffff857224 */ /* 0x000fe200078e0026 */
[----:B------:R1:W5:Y:S01]  /*6530*/  LDL.LU R151, [R1+0x6c] ;  /* 0x00006c0001977983 */ /* 0x0003620000300800 */
[----:B------:R-:W-:Y:S01]  /*6540*/  IMAD.MOV.U32 R134, RZ, RZ, R37 ;  /* 0x000000ffff867224 */ /* 0x000fe200078e0025 */
[----:B----4-:R-:W-:Y:S02]  /*6550*/  F2FP.PACK_AB R6, R252, R158 ;  /* 0x0000009efc06723e */ /* 0x010fe400000000ff */
[----:B------:R4:W5:Y:S01]  /*6560*/  LDL.LU R17, [R1+0x68] ;  /* 0x0000680001117983 */ /* 0x0009620000300800 */
[----:B------:R-:W-:Y:S01]  /*6570*/  IMAD.MOV.U32 R61, RZ, RZ, R33 ;  /* 0x000000ffff3d7224 */ /* 0x000fe200078e0021 */
[----:B------:R-:W-:Y:S02]  /*6580*/  LOP3.LUT R6, R0, R6, RZ, 0xc0, !PT ;  /* 0x0000000600067212 */ /* 0x000fe400078ec0ff */
[----:B--2---:R-:W-:Y:S01]  /*6590*/  PRMT R5, R4, 0x5410, R14 ;  /* 0x0000541004057816 */ /* 0x004fe2000000000e */
[----:B------:R-:W-:Y:S01]  /*65a0*/  FFMA.FTZ R4, R35, c[0x0][0x23c], -R2 ;  /* 0x00008f0023047a23 */ /* 0x000fe20000010802 */
[--C-:B------:R-:W-:Y:S01]  /*65b0*/  HSET2.LE.AND R0, R18, R186.reuse, PT ;  /* 0x000000ba12007233 */ /* 0x100fe20003803000 */
[----:B------:R-:W-:Y:S01]  /*65c0*/  F2FP.PACK_AB R7, R233, R159 ;  /* 0x0000009fe907723e */ /* 0x000fe200000000ff */
[----:B------:R-:W-:Y:S01]  /*65d0*/  IMAD.MOV.U32 R14, RZ, RZ, R24 ;  /* 0x000000ffff0e7224 */ /* 0x000fe200078e0018 */
[----:B------:R2:W1:Y:S01]  /*65e0*/  MUFU.EX2 R232, R4 ;  /* 0x0000000400e87308 */ /* 0x0004620000000800 */
[----:B------:R4:W5:Y:S01]  /*65f0*/  LDL.LU R16, [R1+0x64] ;  /* 0x0000640001107983 */ /* 0x0009620000300800 */
[----:B------:R-:W-:Y:S01]  /*6600*/  LOP3.LUT R7, R0, R7, RZ, 0xc0, !PT ;  /* 0x0000000700077212 */ /* 0x000fe200078ec0ff */
[----:B------:R-:W-:-:S02]  /*6610*/  HSET2.LE.AND R0, R15, R186, PT ;  /* 0x000000ba0f007233 */ /* 0x000fc40003803000 */
[----:B------:R-:W3:Y:S01]  /*6620*/  LDSM.16.MT88.4 R24, [R203+0x19000] ;  /* 0x01900000cb18783b */ /* 0x000ee20000004200 */
[----:B------:R-:W-:Y:S01]  /*6630*/  IMAD.MOV.U32 R169, RZ, RZ, R120 ;  /* 0x000000ffffa97224 */ /* 0x000fe200078e0078 */
[----:B------:R-:W-:Y:S01]  /*6640*/  MOV R176, R122 ;  /* 0x0000007a00b07202 */ /* 0x000fe20000000f00 */
[----:B------:R-:W-:Y:S01]  /*6650*/  IMAD.MOV.U32 R170, RZ, RZ, R121 ;  /* 0x000000ffffaa7224 */ /* 0x000fe200078e0079 */
[----:B------:R-:W3:Y:S01]  /*6660*/  LDSM.16.MT88.4 R36, [R201+0x1b000] ;  /* 0x01b00000c924783b */ /* 0x000ee20000004200 */
[----:B------:R-:W-:-:S03]  /*6670*/  IMAD.MOV.U32 R177, RZ, RZ, R123 ;  /* 0x000000ffffb17224 */ /* 0x000fc600078e007b */
[----:B------:R-:W4:Y:S01]  /*6680*/  LDSM.16.MT88.4 R32, [R200+0x19000] ;  /* 0x01900000c820783b */ /* 0x000f220000004200 */
[----:B--2---:R-:W-:-:S04]  /*6690*/  F2FP.PACK_AB R4, R157, R14 ;  /* 0x0000000e9d04723e */ /* 0x004fc800000000ff */
[----:B------:R-:W-:Y:S01]  /*66a0*/  LOP3.LUT R4, R0, R4, RZ, 0xc0, !PT ;  /* 0x0000000400047212 */ /* 0x000fe200078ec0ff */
[----:B------:R-:W-:Y:S01]  /*66b0*/  HSET2.LE.AND R0, R5, R186, PT ;  /* 0x000000ba05007233 */ /* 0x000fe20003803000 */
[----:B-1----:R-:W-:-:S04]  /*66c0*/  F2FP.PACK_AB R5, R232, R156 ;  /* 0x0000009ce805723e */ /* 0x002fc800000000ff */
[----:B------:R-:W-:-:S07]  /*66d0*/  LOP3.LUT R5, R0, R5, RZ, 0xc0, !PT ;  /* 0x0000000500057212 */ /* 0x000fce00078ec0ff */
[C---:B------:R-:W-:Y:S08]  /*66e0*/  HMMA.16816.F32 R116, R4.reuse, R8, R116 ;  /* 0x000000080474723c */ /* 0x040ff00000001874 */
[----:B------:R-:W-:Y:S01]  /*66f0*/  HMMA.16816.F32 R120, R4, R10, R124 ;  /* 0x0000000a0478723c */ /* 0x000fe2000000187c */
[----:B------:R-:W1:Y:S01]  /*6700*/  LDSM.16.MT88.4 R8, [R200+0x1d000] ;  /* 0x01d00000c808783b */ /* 0x000e620000004200 */
[----:B------:R-:W-:Y:S01]  /*6710*/  MOV R167, R112 ;  /* 0x0000007000a77202 */ /* 0x000fe20000000f00 */
[----:B------:R-:W-:Y:S01]  /*6720*/  IMAD.MOV.U32 R13, RZ, RZ, R113 ;  /* 0x000000ffff0d7224 */ /* 0x000fe200078e0071 */
[----:B------:R-:W-:Y:S01]  /*6730*/  MOV R168, R115 ;  /* 0x0000007300a87202 */ /* 0x000fe20000000f00 */
[----:B------:R-:W-:-:S03]  /*6740*/  IMAD.MOV.U32 R184, RZ, RZ, R114 ;  /* 0x000000ffffb87224 */ /* 0x000fc600078e0072 */
[C---:B---3--:R-:W-:Y:S08]  /*6750*/  HMMA.16816.F32 R108, R4.reuse, R20, R108 ;  /* 0x00000014046c723c */ /* 0x048ff0000000186c */
[----:B------:R-:W-:Y:S01]  /*6760*/  HMMA.16816.F32 R112, R4, R22, R196 ;  /* 0x000000160470723c */ /* 0x000fe200000018c4 */
[----:B------:R-:W2:Y:S01]  /*6770*/  LDSM.16.MT88.4 R20, [R202+0x1b000] ;  /* 0x01b00000ca14783b */ /* 0x000ea20000004200 */
        /* <DEDUP_REMOVED lines=10> */
[----:B------:R-:W-:Y:S01]  /*6820*/  HMMA.16816.F32 R104, R4, R26, R236 ;  /* 0x0000001a0468723c */ /* 0x000fe200000018ec */
[----:B------:R-:W-:Y:S02]  /*6830*/  IMAD.MOV.U32 R160, RZ, RZ, R90 ;  /* 0x000000ffffa07224 */ /* 0x000fe400078e005a */
[----:B------:R-:W-:Y:S01]  /*6840*/  IMAD.MOV.U32 R161, RZ, RZ, R91 ;  /* 0x000000ffffa17224 */ /* 0x000fe200078e005b */
[----:B------:R-:W-:Y:S01]  /*6850*/  MOV R189, R191 ;  /* 0x000000bf00bd7202 */ /* 0x000fe20000000f00 */
[----:B------:R-:W-:-:S03]  /*6860*/  IMAD.MOV.U32 R190, RZ, RZ, R13 ;  /* 0x000000ffffbe7224 */ /* 0x000fc600078e000d */
[----:B------:R-:W-:Y:S01]  /*6870*/  HMMA.16816.F32 R88, R4, R24, R240 ;  /* 0x000000180458723c */ /* 0x000fe200000018f0 */
[----:B------:R-:W3:Y:S01]  /*6880*/  LDSM.16.MT88.4 R24, [R203+0x1b000] ;  /* 0x01b00000cb18783b */ /* 0x000ee20000004200 */
[----:B------:R-:W-:Y:S01]  /*6890*/  IMAD.MOV.U32 R191, RZ, RZ, R184 ;  /* 0x000000ffffbf7224 */ /* 0x000fe200078e00b8 */
[----:B------:R-:W-:-:S05]  /*68a0*/  MOV R13, R185 ;  /* 0x000000b9000d7202 */ /* 0x000fca0000000f00 */
[C---:B------:R-:W-:Y:S08]  /*68b0*/  HMMA.16816.F32 R64, R4.reuse, R28, R64 ;  /* 0x0000001c0440723c */ /* 0x040ff00000001840 */
[C---:B------:R-:W-:Y:S01]  /*68c0*/  HMMA.16816.F32 R68, R4.reuse, R30, R68 ;  /* 0x0000001e0444723c */ /* 0x040fe20000001844 */
[----:B------:R-:W2:Y:S07]  /*68d0*/  LDSM.16.MT88.4 R28, [R201+0x1d000] ;  /* 0x01d00000c91c783b */ /* 0x000eae0000004200 */
[C---:B------:R-:W-:Y:S08]  /*68e0*/  HMMA.16816.F32 R124, R4.reuse, R36, R128 ;  /* 0x00000024047c723c */ /* 0x040ff00000001880 */
[C---:B----4-:R-:W-:Y:S08]  /*68f0*/  HMMA.16816.F32 R152, R4.reuse, R32, R152 ;  /* 0x000000200498723c */ /* 0x050ff00000001898 */
[C---:B------:R-:W-:Y:S01]  /*6900*/  HMMA.16816.F32 R60, R4.reuse, R34, R60 ;  /* 0x00000022043c723c */ /* 0x040fe2000000183c */
[----:B------:R-:W4:Y:S07]  /*6910*/  LDSM.16.MT88.4 R32, [R203+0x1d000] ;  /* 0x01d00000cb20783b */ /* 0x000f2e0000004200 */
[C---:B------:R-:W-:Y:S07]  /*6920*/  HMMA.16816.F32 R128, R4.reuse, R38, R248 ;  /* 0x000000260480723c */ /* 0x040fee00000018f8 */
[----:B------:R-:W-:Y:S01]  /*6930*/  IMAD.MOV.U32 R249, RZ, RZ, R186 ;  /* 0x000000fffff97224 */ /* 0x000fe200078e00ba */
[----:B-1----:R-:W-:Y:S01]  /*6940*/  HMMA.16816.F32 R236, R4, R10, R172 ;  /* 0x0000000a04ec723c */ /* 0x002fe200000018ac */
[----:B------:R-:W-:-:S07]  /*6950*/  IMAD.MOV.U32 R248, RZ, RZ, R187 ;  /* 0x000000fffff87224 */ /* 0x000fce00078e00bb */
[C---:B------:R-:W-:Y:S01]  /*6960*/  HMMA.16816.F32 R184, R4.reuse, R8, R180 ;  /* 0x0000000804b8723c */ /* 0x040fe200000018b4 */
[----:B------:R-:W1:Y:S07]  /*6970*/  LDSM.16.MT88.4 R8, [R202+0x1d000] ;  /* 0x01d00000ca08783b */ /* 0x000e6e0000004200 */
[C---:B--2---:R-:W-:Y:S08]  /*6980*/  HMMA.16816.F32 R228, R4.reuse, R20, R228 ;  /* 0x0000001404e4723c */ /* 0x044ff000000018e4 */
[----:B------:R-:W-:Y:S01]  /*6990*/  HMMA.16816.F32 R192, R4, R22, R192 ;  /* 0x0000001604c0723c */ /* 0x000fe200000018c0 */
[----:B------:R-:W2:Y:S01]  /*69a0*/  LDSM.16.MT88.4 R20, [R200+0x1f000] ;  /* 0x01f00000c814783b */ /* 0x000ea20000004200 */
[----:B------:R-:W-:Y:S01]  /*69b0*/  MOV R250, R176 ;  /* 0x000000b000fa7202 */ /* 0x000fe20000000f00 */
[----:B------:R-:W-:Y:S01]  /*69c0*/  IMAD.MOV.U32 R37, RZ, RZ, R178 ;  /* 0x000000ffff257224 */ /* 0x000fe200078e00b2 */
[----:B------:R-:W-:-:S04]  /*69d0*/  MOV R36, R179 ;  /* 0x000000b300247202 */ /* 0x000fc80000000f00 */
[C---:B---3--:R-:W-:Y:S08]  /*69e0*/  HMMA.16816.F32 R240, R4.reuse, R26, R244 ;  /* 0x0000001a04f0723c */ /* 0x048ff000000018f4 */
[C---:B------:R-:W-:Y:S08]  /*69f0*/  HMMA.16816.F32 R244, R4.reuse, R28, R140 ;  /* 0x0000001c04f4723c */ /* 0x040ff0000000188c */
[C---:B----4-:R-:W-:Y:S07]  /*6a00*/  HMMA.16816.F32 R140, R4.reuse, R32, R100 ;  /* 0x00000020048c723c */ /* 0x050fee0000001864 */
[----:B------:R-:W-:Y:S01]  /*6a10*/  IMAD.MOV.U32 R102, RZ, RZ, R177 ;  /* 0x000000ffff667224 */ /* 0x000fe200078e00b1 */
[C---:B-1----:R-:W-:Y:S08]  /*6a20*/  HMMA.16816.F32 R180, R4.reuse, R8, R96 ;  /* 0x0000000804b4723c */ /* 0x042ff00000001860 */
[C---:B------:R-:W-:Y:S01]  /*6a30*/  HMMA.16816.F32 R176, R4.reuse, R10, R80 ;  /* 0x0000000a04b0723c */ /* 0x040fe20000001850 */
[----:B------:R-:W-:Y:S07]  /*6a40*/  LDSM.16.MT88.4 R8, [R203+0x1f000] ;  /* 0x01f00000cb08783b */ /* 0x000fee0000004200 */
[----:B------:R-:W-:Y:S01]  /*6a50*/  HMMA.16816.F32 R132, R4, R24, R132 ;  /* 0x000000180484723c */ /* 0x000fe20000001884 */
[----:B------:R-:W1:Y:S01]  /*6a60*/  LDSM.16.MT88.4 R24, [R201+0x1f000] ;  /* 0x01f00000c918783b */ /* 0x000e620000004200 */
[----:B------:R-:W-:-:S02]  /*6a70*/  IMAD.MOV.U32 R39, RZ, RZ, R160 ;  /* 0x000000ffff277224 */ /* 0x000fc400078e00a0 */
[----:B------:R-:W-:-:S04]  /*6a80*/  IMAD.MOV.U32 R38, RZ, RZ, R161 ;  /* 0x000000ffff267224 */ /* 0x000fc800078e00a1 */
[C---:B------:R-:W-:Y:S01]  /*6a90*/  HMMA.16816.F32 R196, R4.reuse, R30, R136 ;  /* 0x0000001e04c4723c */ /* 0x040fe20000001888 */
[----:B------:R-:W-:Y:S01]  /*6aa0*/  FFMA.FTZ R0, R227, c[0x0][0x23c], -R12 ;  /* 0x00008f00e3007a23 */ /* 0x000fe2000001080c */
[----:B------:R-:W-:Y:S01]  /*6ab0*/  MOV R101, R168 ;  /* 0x000000a800657202 */ /* 0x000fe20000000f00 */
[----:B------:R-:W-:Y:S02]  /*6ac0*/  IMAD.MOV.U32 R103, RZ, RZ, R190 ;  /* 0x000000ffff677224 */ /* 0x000fe400078e00be */
[----:B------:R-:W-:Y:S02]  /*6ad0*/  IMAD.MOV.U32 R251, RZ, RZ, R169 ;  /* 0x000000fffffb7224 */ /* 0x000fe400078e00a9 */
[----:B------:R-:W-:Y:S01]  /*6ae0*/  IMAD.MOV.U32 R15, RZ, RZ, R170 ;  /* 0x000000ffff0f7224 */ /* 0x000fe200078e00aa */
[----:B------:R-:W-:Y:S01]  /*6af0*/  MOV R138, R162 ;  /* 0x000000a2008a7202 */ /* 0x000fe20000000f00 */
[----:B------:R-:W-:Y:S01]  /*6b00*/  IMAD.MOV.U32 R137, RZ, RZ, R163 ;  /* 0x000000ffff897224 */ /* 0x000fe200078e00a3 */
[C---:B--2---:R-:W-:Y:S01]  /*6b10*/  HMMA.16816.F32 R28, R4.reuse, R22, R76 ;  /* 0x00000016041c723c */ /* 0x044fe2000000184c */
[----:B------:R-:W-:Y:S01]  /*6b20*/  MOV R100, R167 ;  /* 0x000000a700647202 */ /* 0x000fe20000000f00 */
[----:B------:R-:W-:Y:S01]  /*6b30*/  IMAD.MOV.U32 R99, RZ, RZ, R14 ;  /* 0x000000ffff637224 */ /* 0x000fe200078e000e */
[----:B------:R-:W-:Y:S05]  /*6b40*/  LDSM.16.MT88.4 R80, [R203+0x1b800] ;  /* 0x01b80000cb50783b */ /* 0x000fea0000004200 */
[----:B------:R-:W-:Y:S01]  /*6b50*/  HMMA.16816.F32 R160, R4, R20, R92 ;  /* 0x0000001404a0723c */ /* 0x000fe2000000185c */
[----:B------:R-:W2:Y:S01]  /*6b60*/  LDSM.16.MT88.4 R20, [R202+0x1f000] ;  /* 0x01f00000ca14783b */ /* 0x000ea20000004200 */
[----:B------:R3:W-:Y:S01]  /*6b70*/  MUFU.EX2 R227, R0 ;  /* 0x0000000000e37308 */ /* 0x0007e20000000800 */
[----:B------:R-:W-:Y:S01]  /*6b80*/  MOV R139, R189 ;  /* 0x000000bd008b7202 */ /* 0x000fe20000000f00 */
[----:B------:R-:W-:-:S04]  /*6b90*/  IMAD.MOV.U32 R136, RZ, RZ, R191 ;  /* 0x000000ffff887224 */ /* 0x000fc800078e00bf */
[C---:B------:R-:W-:Y:S01]  /*6ba0*/  HMMA.16816.F32 R188, R4.reuse, R34, R84 ;  /* 0x0000002204bc723c */ /* 0x040fe20000001854 */
[----:B---3--:R-:W-:Y:S02]  /*6bb0*/  FFMA.FTZ R0, R165, c[0x0][0x23c], -R12 ;  /* 0x00008f00a5007a23 */ /* 0x008fe4000001080c */
[----:B------:R-:W-:Y:S02]  /*6bc0*/  IMAD.MOV.U32 R165, RZ, RZ, R150 ;  /* 0x000000ffffa57224 */ /* 0x000fe400078e0096 */
[----:B------:R3:W4:Y:S02]  /*6bd0*/  MUFU.EX2 R150, R0 ;  /* 0x0000000000967308 */ /* 0x0007240000000800 */
[----:B------:R-:W-:Y:S01]  /*6be0*/  MOV R85, R149 ;  /* 0x0000009500557202 */ /* 0x000fe20000000f00 */
[C---:B-1----:R-:W-:Y:S08]  /*6bf0*/  HMMA.16816.F32 R32, R4.reuse, R24, R72 ;  /* 0x000000180420723c */ /* 0x042ff00000001848 */
[----:B------:R-:W-:Y:S01]  /*6c00*/  HMMA.16816.F32 R172, R4, R26, R56 ;  /* 0x0000001a04ac723c */ /* 0x000fe20000001838 */
[----:B------:R-:W-:Y:S01]  /*6c10*/  IMAD.MOV.U32 R86, RZ, RZ, R102 ;  /* 0x000000ffff567224 */ /* 0x000fe200078e0066 */
[----:B------:R-:W-:Y:S01]  /*6c20*/  LDSM.16.MT88.4 R56, [R202+0x19800] ;  /* 0x01980000ca38783b */ /* 0x000fe20000004200 */
[----:B---3--:R-:W-:-:S03]  /*6c30*/  FFMA.FTZ R0, R171, c[0x0][0x23c], -R12 ;  /* 0x00008f00ab007a23 */ /* 0x008fc6000001080c */
[----:B------:R-:W-:Y:S02]  /*6c40*/  LDSM.16.MT88.4 R72, [R201+0x1b800] ;  /* 0x01b80000c948783b */ /* 0x000fe40000004200 */
[C---:B------:R-:W-:Y:S01]  /*6c50*/  HMMA.16816.F32 R168, R4.reuse, R8, R52 ;  /* 0x0000000804a8723c */ /* 0x040fe20000001834 */
[----:B------:R1:W-:Y:S06]  /*6c60*/  MUFU.EX2 R149, R0 ;  /* 0x0000000000957308 */ /* 0x0003ec0000000800 */
[----:B------:R-:W-:Y:S01]  /*6c70*/  FFMA.FTZ R8, R101, c[0x0][0x23c], -R12 ;  /* 0x00008f0065087a23 */ /* 0x000fe2000001080c */
[----:B------:R-:W-:Y:S01]  /*6c80*/  HMMA.16816.F32 R24, R4, R10, R48 ;  /* 0x0000000a0418723c */ /* 0x000fe20000001830 */
[----:B------:R-:W3:Y:S01]  /*6c90*/  LDSM.16.MT88.4 R48, [R203+0x19800] ;  /* 0x01980000cb30783b */ /* 0x000ee20000004200 */
[----:B-1----:R-:W-:-:S05]  /*6ca0*/  LOP3.LUT R0, R19, UR8, R146, 0x96, !PT ;  /* 0x0000000813007c12 */ /* 0x002fca000f8e9692 */
[----:B------:R-:W-:Y:S01]  /*6cb0*/  FFMA.FTZ R10, R165, c[0x0][0x23c], -R2 ;  /* 0x00008f00a50a7a23 */ /* 0x000fe20000010802 */
[----:B------:R1:W-:Y:S01]  /*6cc0*/  MUFU.EX2 R19, R8 ;  /* 0x0000000800137308 */ /* 0x0003e20000000800 */
[----:B------:R-:W-:Y:S02]  /*6cd0*/  IMAD.MOV.U32 R101, RZ, RZ, R13 ;  /* 0x000000ffff657224 */ /* 0x000fe400078e000d */
[----:B------:R-:W-:Y:S01]  /*6ce0*/  IMAD.MOV.U32 R102, RZ, RZ, R139 ;  /* 0x000000ffff667224 */ /* 0x000fe200078e008b */
[----:B------:R-:W-:-:S04]  /*6cf0*/  MOV R139, R248 ;  /* 0x000000f8008b7202 */ /* 0x000fc80000000f00 */
[----:B------:R2:W-:Y:S01]  /*6d00*/  MUFU.EX2 R18, R10 ;  /* 0x0000000a00127308 */ /* 0x0005e20000000800 */
[----:B------:R-:W-:Y:S02]  /*6d10*/  IMAD.MOV.U32 R87, RZ, RZ, R249 ;  /* 0x000000ffff577224 */ /* 0x000fe400078e00f9 */
[----:B-1----:R-:W-:-:S05]  /*6d20*/  IMAD.WIDE.U32 R8, R0, -0x2daee0ad, RZ ;  /* 0xd2511f5300087825 */ /* 0x002fca00078e00ff */
[----:B------:R-:W-:Y:S01]  /*6d30*/  LOP3.LUT R0, R9, UR18, R144, 0x96, !PT ;  /* 0x0000001209007c12 */ /* 0x000fe2000f8e9690 */
[----:B--2---:R-:W-:Y:S01]  /*6d40*/  FFMA.FTZ R10, R85, c[0x0][0x23c], -R2 ;  /* 0x00008f00550a7a23 */ /* 0x004fe20000010802 */
[C---:B------:R-:W-:Y:S02]  /*6d50*/  LOP3.LUT R9, R8.reuse, 0xffff, RZ, 0xc0, !PT ;  /* 0x0000ffff08097812 */ /* 0x040fe400078ec0ff */
[----:B------:R-:W-:Y:S02]  /*6d60*/  LOP3.LUT R13, R8, 0xff, RZ, 0xc0, !PT ;  /* 0x000000ff080d7812 */ /* 0x000fe400078ec0ff */
[--C-:B------:R-:W-:Y:S02]  /*6d70*/  SHF.R.U32.HI R11, RZ, 0x10, R8.reuse ;  /* 0x00000010ff0b7819 */ /* 0x100fe40000011608 */
[----:B------:R-:W-:Y:S01]  /*6d80*/  SHF.R.U32.HI R12, RZ, 0x18, R8 ;  /* 0x00000018ff0c7819 */ /* 0x000fe20000011608 */
[----:B------:R-:W-:Y:S02]  /*6d90*/  FFMA.FTZ R8, R15, c[0x0][0x23c], -R2 ;  /* 0x00008f000f087a23 */ /* 0x000fe40000010802 */
[----:B------:R-:W-:Y:S01]  /*6da0*/  IMAD.MOV.U32 R248, RZ, RZ, R166 ;  /* 0x000000fffff87224 */ /* 0x000fe200078e00a6 */
[----:B------:R1:W2:Y:S01]  /*6db0*/  MUFU.EX2 R15, R10 ;  /* 0x0000000a000f7308 */ /* 0x0002a20000000800 */
[----:B------:R-:W-:-:S02]  /*6dc0*/  IMAD.MOV.U32 R249, RZ, RZ, R164 ;  /* 0x000000fffff97224 */ /* 0x000fc400078e00a4 */
[C---:B------:R-:W-:Y:S05]  /*6dd0*/  HMMA.16816.F32 R164, R4.reuse, R20, R44 ;  /* 0x0000001404a4723c */ /* 0x040fea000000182c */
[----:B------:R2:W-:Y:S03]  /*6de0*/  MUFU.EX2 R14, R8 ;  /* 0x00000008000e7308 */ /* 0x0005e60000000800 */
[----:B------:R-:W-:Y:S01]  /*6df0*/  HMMA.16816.F32 R20, R4, R22, R40 ;  /* 0x000000160414723c */ /* 0x000fe20000001828 */
[----:B------:R-:W3:Y:S01]  /*6e00*/  LDSM.16.MT88.4 R40, [R201+0x19800] ;  /* 0x01980000c928783b */ /* 0x000ee20000004200 */
[----:B-1----:R-:W-:Y:S01]  /*6e10*/  FFMA.FTZ R10, R86, c[0x0][0x23c], -R2 ;  /* 0x00008f00560a7a23 */ /* 0x002fe20000010802 */
[----:B------:R-:W-:-:S04]  /*6e20*/  LOP3.LUT R2, R0, 0xffff, RZ, 0xc0, !PT ;  /* 0x0000ffff00027812 */ /* 0x000fc800078ec0ff */
[--C-:B------:R-:W-:Y:S02]  /*6e30*/  SHF.R.U32.HI R5, RZ, 0x10, R0.reuse ;  /* 0x00000010ff057819 */ /* 0x100fe40000011600 */
[----:B------:R-:W-:Y:S01]  /*6e40*/  SHF.R.U32.HI R7, RZ, 0x18, R0 ;  /* 0x00000018ff077819 */ /* 0x000fe20000011600 */
[----:B------:R-:W1:Y:S01]  /*6e50*/  MUFU.EX2 R10, R10 ;  /* 0x0000000a000a7308 */ /* 0x000e620000000800 */
[----:B--2---:R-:W-:Y:S02]  /*6e60*/  LOP3.LUT R8, R0, 0xff, RZ, 0xc0, !PT ;  /* 0x000000ff00087812 */ /* 0x004fe400078ec0ff */
[----:B------:R-:W-:Y:S02]  /*6e70*/  SHF.R.U32.HI R0, RZ, 0x8, R2 ;  /* 0x00000008ff007819 */ /* 0x000fe40000011602 */
[----:B------:R-:W-:Y:S02]  /*6e80*/  LOP3.LUT R2, R5, 0xff, RZ, 0xc0, !PT ;  /* 0x000000ff05027812 */ /* 0x000fe400078ec0ff */
[----:B------:R-:W-:-:S02]  /*6e90*/  SHF.R.U32.HI R6, RZ, 0x8, R9 ;  /* 0x00000008ff067819 */ /* 0x000fc40000011609 */
[----:B------:R-:W-:Y:S02]  /*6ea0*/  MOV R98, R87 ;  /* 0x0000005700627202 */ /* 0x000fe40000000f00 */
[----:B------:R-:W-:Y:S02]  /*6eb0*/  LOP3.LUT R4, R11, 0xff, RZ, 0xc0, !PT ;  /* 0x000000ff0b047812 */ /* 0x000fe400078ec0ff */
[----:B------:R-:W-:Y:S02]  /*6ec0*/  PRMT R0, R8, 0x5410, R0 ;  /* 0x0000541008007816 */ /* 0x000fe40000000000 */
[----:B------:R-:W-:Y:S02]  /*6ed0*/  PRMT R2, R2, 0x5410, R7 ;  /* 0x0000541002027816 */ /* 0x000fe40000000007 */
[----:B------:R-:W-:Y:S01]  /*6ee0*/  PRMT R9, R13, 0x5410, R6 ;  /* 0x000054100d097816 */ /* 0x000fe20000000006 */
[--C-:B------:R-:W-:Y:S01]  /*6ef0*/  HSET2.LE.AND R0, R0, R98.reuse, PT ;  /* 0x0000006200007233 */ /* 0x100fe20003803000 */
[----:B------:R-:W-:Y:S01]  /*6f00*/  PRMT R6, R4, 0x5410, R12 ;  /* 0x0000541004067816 */ /* 0x000fe2000000000c */
[----:B------:R-:W-:Y:S01]  /*6f10*/  HSET2.LE.AND R4, R2, R98, PT ;  /* 0x0000006202047233 */ /* 0x000fe20003803000 */
[----:B----4-:R-:W-:-:S02]  /*6f20*/  F2FP.PACK_AB R2, R150, R227 ;  /* 0x000000e39602723e */ /* 0x010fc400000000ff */
[----:B------:R-:W-:Y:S02]  /*6f30*/  F2FP.PACK_AB R5, R15, R18 ;  /* 0x000000120f05723e */ /* 0x000fe400000000ff */
[----:B------:R-:W-:Y:S01]  /*6f40*/  LOP3.LUT R144, R0, R2, RZ, 0xc0, !PT ;  /* 0x0000000200907212 */ /* 0x000fe200078ec0ff */
[--C-:B------:R-:W-:Y:S01]  /*6f50*/  HSET2.LE.AND R0, R9, R98.reuse, PT ;  /* 0x0000006209007233 */ /* 0x100fe20003803000 */
[----:B------:R-:W-:Y:S01]  /*6f60*/  LOP3.LUT R145, R4, R5, RZ, 0xc0, !PT ;  /* 0x0000000504917212 */ /* 0x000fe200078ec0ff */
[----:B------:R-:W-:Y:S01]  /*6f70*/  HSET2.LE.AND R4, R6, R98, PT ;  /* 0x0000006206047233 */ /* 0x000fe20003803000 */
[----:B------:R-:W-:Y:S02]  /*6f80*/  F2FP.PACK_AB R2, R19, R149 ;  /* 0x000000951302723e */ /* 0x000fe400000000ff */
[----:B-1----:R-:W-:Y:S02]  /*6f90*/  F2FP.PACK_AB R5, R10, R14 ;  /* 0x0000000e0a05723e */ /* 0x002fe400000000ff */
[----:B------:R-:W-:-:S02]  /*6fa0*/  LOP3.LUT R146, R0, R2, RZ, 0xc0, !PT ;  /* 0x0000000200927212 */ /* 0x000fc400078ec0ff */
[----:B------:R-:W-:Y:S01]  /*6fb0*/  LOP3.LUT R147, R4, R5, RZ, 0xc0, !PT ;  /* 0x0000000504937212 */ /* 0x000fe200078ec0ff */
[----:B------:R-:W-:Y:S02]  /*6fc0*/  IMAD.MOV.U32 R87, RZ, RZ, R248 ;  /* 0x000000ffff577224 */ /* 0x000fe400078e00f8 */
[----:B------:R-:W-:Y:S01]  /*6fd0*/  IMAD.MOV.U32 R86, RZ, RZ, R249 ;  /* 0x000000ffff567224 */ /* 0x000fe200078e00f9 */
[----:B------:R-:W-:Y:S01]  /*6fe0*/  MOV R85, R250 ;  /* 0x000000fa00557202 */ /* 0x000fe20000000f00 */
[----:B------:R-:W-:Y:S01]  /*6ff0*/  IMAD.MOV.U32 R84, RZ, RZ, R251 ;  /* 0x000000ffff547224 */ /* 0x000fe200078e00fb */
[----:B------:R-:W-:Y:S01]  /*7000*/  MOV R0, R100 ;  /* 0x0000006400007202 */ /* 0x000fe20000000f00 */
[----:B---3--:R-:W-:Y:S01]  /*7010*/  HMMA.16816.F32 R44, R144, R48, R88 ;  /* 0x00000030902c723c */ /* 0x008fe20000001858 */
[----:B------:R-:W1:Y:S01]  /*7020*/  LDSM.16.MT88.4 R88, [R202+0x1b800] ;  /* 0x01b80000ca58783b */ /* 0x000e620000004200 */
[----:B------:R-:W-:Y:S01]  /*7030*/  IMAD.MOV.U32 R8, RZ, RZ, R86 ;  /* 0x000000ffff087224 */ /* 0x000fe200078e0056 */
[----:B------:R-:W-:Y:S01]  /*7040*/  MOV R251, R159 ;  /* 0x0000009f00fb7202 */ /* 0x000fe20000000f00 */
        /* <DEDUP_REMOVED lines=8> */
[----:B------:R-:W2:Y:S01]  /*70d0*/  LDSM.16.MT88.4 R156, [R200+0x19800] ;  /* 0x01980000c89c783b */ /* 0x000ea20000004200 */
[----:B------:R-:W-:Y:S01]  /*70e0*/  IMAD.MOV.U32 R100, RZ, RZ, R136 ;  /* 0x000000ffff647224 */ /* 0x000fe200078e0088 */
[----:B------:R-:W-:Y:S01]  /*70f0*/  MOV R102, R38 ;  /* 0x0000002600667202 */ /* 0x000fe20000000f00 */
[----:B------:R-:W-:Y:S01]  /*7100*/  IMAD.MOV.U32 R101, RZ, RZ, R137 ;  /* 0x000000ffff657224 */ /* 0x000fe200078e0089 */
[----:B------:R-:W-:Y:S01]  /*7110*/  MOV R137, R37 ;  /* 0x0000002500897202 */ /* 0x000fe20000000f00 */
[----:B------:R-:W-:Y:S01]  /*7120*/  IMAD.MOV.U32 R103, RZ, RZ, R39 ;  /* 0x000000ffff677224 */ /* 0x000fe200078e0027 */
[----:B------:R-:W-:Y:S01]  /*7130*/  HMMA.16816.F32 R52, R144, R56, R108 ;  /* 0x000000389034723c */ /* 0x000fe2000000186c */
[----:B------:R-:W-:-:S07]  /*7140*/  IMAD.MOV.U32 R136, RZ, RZ, R36 ;  /* 0x000000ffff887224 */ /* 0x000fce00078e0024 */
[C---:B------:R-:W-:Y:S01]  /*7150*/  HMMA.16816.F32 R36, R144.reuse, R40, R64 ;  /* 0x000000289024723c */ /* 0x040fe20000001840 */
[----:B------:R-:W3:Y:S07]  /*7160*/  LDSM.16.MT88.4 R64, [R200+0x1b800] ;  /* 0x01b80000c840783b */ /* 0x000eee0000004200 */
[----:B------:R-:W-:Y:S01]  /*7170*/  HMMA.16816.F32 R56, R144, R58, R112 ;  /* 0x0000003a9038723c */ /* 0x000fe20000001870 */
[----:B------:R-:W4:Y:S01]  /*7180*/  LDSM.16.MT88.4 R112, [R203+0x1d800] ;  /* 0x01d80000cb70783b */ /* 0x000f220000004200 */
[----:B------:R-:W-:Y:S01]  /*7190*/  IMAD.MOV.U32 R13, RZ, RZ, R84 ;  /* 0x000000ffff0d7224 */ /* 0x000fe200078e0054 */
[----:B------:R-:W-:-:S05]  /*71a0*/  MOV R12, R85 ;  /* 0x00000055000c7202 */ /* 0x000fca0000000f00 */
[C---:B------:R-:W-:Y:S08]  /*71b0*/  HMMA.16816.F32 R76, R144.reuse, R80, R132 ;  /* 0x00000050904c723c */ /* 0x040ff00000001884 */
[----:B------:R-:W-:Y:S07]  /*71c0*/  HMMA.16816.F32 R80, R144, R82, R240 ;  /* 0x000000529050723c */ /* 0x000fee00000018f0 */
[----:B------:R-:W-:-:S02]  /*71d0*/  IMAD.MOV.U32 R240, RZ, RZ, R86 ;  /* 0x000000fffff07224 */ /* 0x000fc400078e0056 */
[----:B------:R-:W-:Y:S02]  /*71e0*/  IMAD.MOV.U32 R241, RZ, RZ, R87 ;  /* 0x000000fffff17224 */ /* 0x000fe400078e0057 */
[C---:B-1----:R-:W-:Y:S08]  /*71f0*/  HMMA.16816.F32 R84, R144.reuse, R88, R228 ;  /* 0x000000589054723c */ /* 0x042ff000000018e4 */
[----:B------:R-:W-:Y:S01]  /*7200*/  HMMA.16816.F32 R88, R144, R90, R192 ;  /* 0x0000005a9058723c */ /* 0x000fe200000018c0 */
[----:B------:R-:W-:Y:S01]  /*7210*/  MOV R229, R103 ;  /* 0x0000006700e57202 */ /* 0x000fe20000000f00 */
[----:B------:R-:W-:-:S05]  /*7220*/  IMAD.MOV.U32 R228, RZ, RZ, R102 ;  /* 0x000000ffffe47224 */ /* 0x000fca00078e0066 */
[----:B------:R-:W-:Y:S01]  /*7230*/  MOV R194, R138 ;  /* 0x0000008a00c27202 */ /* 0x000fe20000000f00 */
[----:B------:R-:W-:-:S04]  /*7240*/  IMAD.MOV.U32 R195, RZ, RZ, R139 ;  /* 0x000000ffffc37224 */ /* 0x000fc800078e008b */
[----:B------:R-:W-:Y:S02]  /*7250*/  FADD.FTZ R2, R2, R194 ;  /* 0x000000c202027221 */ /* 0x000fe40000010000 */
[----:B------:R-:W-:Y:S02]  /*7260*/  FADD.FTZ R0, R0, R195 ;  /* 0x000000c300007221 */ /* 0x000fe40000010000 */
[----:B------:R-:W-:Y:S02]  /*7270*/  IMAD.MOV.U32 R230, RZ, RZ, R136 ;  /* 0x000000ffffe67224 */ /* 0x000fe400078e0088 */
[----:B------:R-:W-:Y:S02]  /*7280*/  IMAD.MOV.U32 R231, RZ, RZ, R137 ;  /* 0x000000ffffe77224 */ /* 0x000fe400078e0089 */
[----:B------:R-:W-:Y:S01]  /*7290*/  FADD.FTZ R2, R228, R2 ;  /* 0x00000002e4027221 */ /* 0x000fe20000010000 */
[----:B--2---:R-:W-:Y:S01]  /*72a0*/  HMMA.16816.F32 R152, R144, R156, R152 ;  /* 0x0000009c9098723c */ /* 0x004fe20000001898 */
[----:B------:R-:W-:Y:S01]  /*72b0*/  FADD.FTZ R0, R229, R0 ;  /* 0x00000000e5007221 */ /* 0x000fe20000010000 */
[----:B------:R-:W-:Y:S01]  /*72c0*/  MOV R242, R100 ;  /* 0x0000006400f27202 */ /* 0x000fe20000000f00 */
[----:B------:R-:W-:Y:S01]  /*72d0*/  FADD.FTZ R2, R230, R2 ;  /* 0x00000002e6027221 */ /* 0x000fe20000010000 */
[----:B------:R-:W-:Y:S01]  /*72e0*/  LDSM.16.MT88.4 R136, [R201+0x1f800] ;  /* 0x01f80000c988783b */ /* 0x000fe20000004200 */
[----:B------:R-:W-:-:S03]  /*72f0*/  FADD.FTZ R0, R231, R0 ;  /* 0x00000000e7007221 */ /* 0x000fc60000010000 */
[----:B------:R-:W-:Y:S01]  /*7300*/  HMMA.16816.F32 R40, R144, R42, R68 ;  /* 0x0000002a9028723c */ /* 0x000fe20000001844 */
[----:B------:R-:W-:Y:S02]  /*7310*/  IMAD.MOV.U32 R11, RZ, RZ, R99 ;  /* 0x000000ffff0b7224 */ /* 0x000fe400078e0063 */
[----:B------:R-:W-:Y:S01]  /*7320*/  LDSM.16.MT88.4 R96, [R200+0x1d800] ;  /* 0x01d80000c860783b */ /* 0x000fe20000004200 */
[----:B------:R-:W-:-:S04]  /*7330*/  IMAD.MOV.U32 R243, RZ, RZ, R101 ;  /* 0x000000fffff37224 */ /* 0x000fc800078e0065 */
[----:B------:R-:W-:Y:S01]  /*7340*/  HMMA.16816.F32 R156, R144, R158, R60 ;  /* 0x0000009e909c723c */ /* 0x000fe2000000183c */
[----:B------:R-:W-:Y:S02]  /*7350*/  FADD.FTZ R2, R240, R2 ;  /* 0x00000002f0027221 */ /* 0x000fe40000010000 */
[----:B------:R-:W-:-:S05]  /*7360*/  FADD.FTZ R0, R241, R0 ;  /* 0x00000000f1007221 */ /* 0x000fca0000010000 */
[----:B------:R-:W-:Y:S01]  /*7370*/  HMMA.16816.F32 R68, R144, R72, R124 ;  /* 0x000000489044723c */ /* 0x000fe2000000187c */
[----:B------:R-:W-:-:S07]  /*7380*/  FADD.FTZ R2, R242, R2 ;  /* 0x00000002f2027221 */ /* 0x000fce0000010000 */
[----:B---3--:R-:W-:Y:S01]  /*7390*/  HMMA.16816.F32 R60, R144, R64, R116 ;  /* 0x00000040903c723c */ /* 0x008fe20000001874 */
[----:B------:R-:W-:-:S07]  /*73a0*/  FADD.FTZ R0, R243, R0 ;  /* 0x00000000f3007221 */ /* 0x000fce0000010000 */
[C---:B------:R-:W-:Y:S01]  /*73b0*/  HMMA.16816.F32 R72, R144.reuse, R74, R128 ;  /* 0x0000004a9048723c */ /* 0x040fe20000001880 */
[----:B------:R-:W1:Y:S07]  /*73c0*/  LDSM.16.MT88.4 R128, [R200+0x1f800] ;  /* 0x01f80000c880783b */ /* 0x000e6e0000004200 */
[C---:B------:R-:W-:Y:S01]  /*73d0*/  HMMA.16816.F32 R48, R144.reuse, R50, R104 ;  /* 0x000000329030723c */ /* 0x040fe20000001868 */
[----:B------:R-:W2:Y:S07]  /*73e0*/  LDSM.16.MT88.4 R104, [R201+0x1d800] ;  /* 0x01d80000c968783b */ /* 0x000eae0000004200 */
[C---:B------:R-:W-:Y:S01]  /*73f0*/  HMMA.16816.F32 R64, R144.reuse, R66, R120 ;  /* 0x000000429040723c */ /* 0x040fe20000001878 */
[----:B------:R-:W3:Y:S07]  /*7400*/  LDSM.16.MT88.4 R120, [R202+0x1d800] ;  /* 0x01d80000ca78783b */ /* 0x000eee0000004200 */
        /* <DEDUP_REMOVED lines=19> */
[----:B------:R-:W-:Y:S02]  /*7540*/  FADD.FTZ R2, R149, R2 ;  /* 0x0000000295027221 */ /* 0x000fe40000010000 */
[----:B------:R-:W-:-:S05]  /*7550*/  FADD.FTZ R0, R14, R0 ;  /* 0x000000000e007221 */ /* 0x000fca0000010000 */
[C---:B------:R-:W-:Y:S08]  /*7560*/  HMMA.16816.F32 R92, R144.reuse, R96, R184 ;  /* 0x00000060905c723c */ /* 0x040ff000000018b8 */
[C---:B--2---:R-:W-:Y:S08]  /*7570*/  HMMA.16816.F32 R100, R144.reuse, R104, R244 ;  /* 0x000000689064723c */ /* 0x044ff000000018f4 */
[----:B---3--:R-:W-:Y:S01]  /*7580*/  HMMA.16816.F32 R116, R144, R120, R180 ;  /* 0x000000789074723c */ /* 0x008fe200000018b4 */
[----:B------:R-:W-:-:S02]  /*7590*/  FADD.FTZ R244, R19, R2 ;  /* 0x0000000213f47221 */ /* 0x000fc40000010000 */
[----:B------:R-:W-:-:S05]  /*75a0*/  FADD.FTZ R245, R10, R0 ;  /* 0x000000000af57221 */ /* 0x000fca0000010000 */
        /* <DEDUP_REMOVED lines=12> */
[----:B------:R-:W2:Y:S01]  /*7670*/  LDL.64 R8, [R1+0x8] ;  /* 0x0000080001087983 */ /* 0x000ea20000100a00 */
        /* <DEDUP_REMOVED lines=102> */
[C---:B------:R-:W-:Y:S01]  /*7ce0*/  HMMA.16816.F32 R188, R8.reuse, R34, R24 ;  /* 0x0000002208bc723c */ /* 0x040fe20000001818 */
[----:B------:R-:W1:Y:S07]  /*7cf0*/  LDSM.16.M88.4 R32, [R205+0x10800] ;  /* 0x01080000cd20783b */ /* 0x000e6e0000000200 */
[C---:B--2---:R-:W-:Y:S01]  /*7d00*/  HMMA.16816.F32 R236, R8.reuse, R180, R12 ;  /* 0x000000b408ec723c */ /* 0x044fe2000000180c */
[----:B------:R-:W2:Y:S07]  /*7d10*/  LDSM.16.M88.4 R12, [R205+0x11000] ;  /* 0x01100000cd0c783b */ /* 0x000eae0000000200 */
[C---:B------:R-:W-:Y:S08]  /*7d20*/  HMMA.16816.F32 R28, R8.reuse, R182, R20 ;  /* 0x000000b6081c723c */ /* 0x040ff00000001814 */
[C---:B---3--:R-:W-:Y:S01]  /*7d30*/  HMMA.16816.F32 R24, R8.reuse, R196, R176 ;  /* 0x000000c40818723c */ /* 0x048fe200000018b0 */
[----:B------:R-:W3:Y:S07]  /*7d40*/  LDSM.16.M88.4 R176, [R205+0x11800] ;  /* 0x01180000cdb0783b */ /* 0x000eee0000000200 */
[C---:B------:R-:W-:Y:S08]  /*7d50*/  HMMA.16816.F32 R20, R8.reuse, R198, R172 ;  /* 0x000000c60814723c */ /* 0x040ff000000018ac */
[C---:B----4-:R-:W-:Y:S08]  /*7d60*/  HMMA.16816.F32 R172, R8.reuse, R240, R184 ;  /* 0x000000f008ac723c */ /* 0x050ff000000018b8 */
[----:B------:R-:W-:Y:S01]  /*7d70*/  HMMA.16816.F32 R184, R8, R242, R192 ;  /* 0x000000f208b8723c */ /* 0x000fe200000018c0 */
[----:B------:R-:W-:Y:S04]  /*7d80*/  LDSM.16.M88.4 R8, [R208] ;  /* 0x00000000d008783b */ /* 0x000fe80000000200 */
[----:B------:R-:W4:Y:S03]  /*7d90*/  LDSM.16.M88.4 R192, [R204] ;  /* 0x00000000ccc0783b */ /* 0x000f260000000200 */
[C---:B-1----:R-:W-:Y:S08]  /*7da0*/  HMMA.16816.F32 R196, R4.reuse, R168, R228 ;  /* 0x000000a804c4723c */ /* 0x042ff000000018e4 */
[C---:B------:R-:W-:Y:S01]  /*7db0*/  HMMA.16816.F32 R188, R4.reuse, R170, R188 ;  /* 0x000000aa04bc723c */ /* 0x040fe200000018bc */
[----:B------:R-:W1:Y:S07]  /*7dc0*/  LDSM.16.M88.4 R168, [R204+0x800] ;  /* 0x00080000cca8783b */ /* 0x000e6e0000000200 */
[C---:B------:R-:W-:Y:S08]  /*7dd0*/  HMMA.16816.F32 R236, R4.reuse, R32, R236 ;  /* 0x0000002004ec723c */ /* 0x040ff000000018ec */
[C---:B------:R-:W-:Y:S08]  /*7de0*/  HMMA.16816.F32 R228, R4.reuse, R34, R28 ;  /* 0x0000002204e4723c */ /* 0x040ff0000000181c */
[C---:B--2---:R-:W-:Y:S01]  /*7df0*/  HMMA.16816.F32 R32, R4.reuse, R14, R20 ;  /* 0x0000000e0420723c */ /* 0x044fe20000001814 */
[----:B------:R-:W2:Y:S07]  /*7e00*/  LDSM.16.M88.4 R20, [R204+0x1800] ;  /* 0x00180000cc14783b */ /* 0x000eae0000000200 */
[C---:B------:R-:W-:Y:S01]  /*7e10*/  HMMA.16816.F32 R180, R4.reuse, R12, R24 ;  /* 0x0000000c04b4723c */ /* 0x040fe20000001818 */
[----:B------:R-:W2:Y:S07]  /*7e20*/  LDSM.16.M88.4 R24, [R204+0x1000] ;  /* 0x00100000cc18783b */ /* 0x000eae0000000200 */
[C---:B---3--:R-:W-:Y:S01]  /*7e30*/  HMMA.16816.F32 R28, R4.reuse, R176, R172 ;  /* 0x000000b0041c723c */ /* 0x048fe200000018ac */
[----:B------:R-:W-:Y:S07]  /*7e40*/  LDSM.16.M88.4 R172, [R151+0x12000] ;  /* 0x0120000097ac783b */ /* 0x000fee0000000200 */
[----:B------:R-:W-:Y:S01]  /*7e50*/  HMMA.16816.F32 R12, R4, R178, R184 ;  /* 0x000000b2040c723c */ /* 0x000fe200000018b8 */
[----:B------:R-:W3:Y:S04]  /*7e60*/  LDSM.16.M88.4 R4, [R206+0x4000] ;  /* 0x00400000ce04783b */ /* 0x000ee80000000200 */
[----:B------:R-:W3:Y:S03]  /*7e70*/  LDSM.16.M88.4 R176, [R151+0x12800] ;  /* 0x0128000097b0783b */ /* 0x000ee60000000200 */
[C---:B----4-:R-:W-:Y:S08]  /*7e80*/  HMMA.16816.F32 R196, R8.reuse, R192, R196 ;  /* 0x000000c008c4723c */ /* 0x050ff000000018c4 */
[C---:B------:R-:W-:Y:S08]  /*7e90*/  HMMA.16816.F32 R184, R8.reuse, R194, R188 ;  /* 0x000000c208b8723c */ /* 0x040ff000000018bc */
[C---:B-1----:R-:W-:Y:S08]  /*7ea0*/  HMMA.16816.F32 R236, R8.reuse, R168, R236 ;  /* 0x000000a808ec723c */ /* 0x042ff000000018ec */
[C---:B------:R-:W-:Y:S08]  /*7eb0*/  HMMA.16816.F32 R192, R8.reuse, R170, R228 ;  /* 0x000000aa08c0723c */ /* 0x040ff000000018e4 */
[C---:B--2---:R-:W-:Y:S01]  /*7ec0*/  HMMA.16816.F32 R168, R8.reuse, R20, R28 ;  /* 0x0000001408a8723c */ /* 0x044fe2000000181c */
[----:B------:R-:W1:Y:S07]  /*7ed0*/  LDSM.16.M88.4 R28, [R151+0x13000] ;  /* 0x01300000971c783b */ /* 0x000e6e0000000200 */
[C---:B------:R-:W-:Y:S08]  /*7ee0*/  HMMA.16816.F32 R188, R8.reuse, R24, R180 ;  /* 0x0000001808bc723c */ /* 0x040ff000000018b4 */
[C---:B------:R-:W-:Y:S01]  /*7ef0*/  HMMA.16816.F32 R180, R8.reuse, R26, R32 ;  /* 0x0000001a08b4723c */ /* 0x040fe20000001820 */
[----:B------:R-:W2:Y:S04]  /*7f00*/  LDSM.16.M88.4 R24, [R151+0x13800] ;  /* 0x013800009718783b */ /* 0x000ea80000000200 */
[----:B------:R-:W-:Y:S03]  /*7f10*/  LDSM.16.M88.4 R32, [R222] ;  /* 0x00000000de20783b */ /* 0x000fe60000000200 */
[----:B------:R-:W-:Y:S01]  /*7f20*/  HMMA.16816.F32 R20, R8, R22, R12 ;  /* 0x000000160814723c */ /* 0x000fe2000000180c */
[----:B------:R-:W4:Y:S07]  /*7f30*/  LDSM.16.M88.4 R8, [R207+0x4000] ;  /* 0x00400000cf08783b */ /* 0x000f2e0000000200 */
[C---:B---3--:R-:W-:Y:S08]  /*7f40*/  HMMA.16816.F32 R12, R4.reuse, R172, R196 ;  /* 0x000000ac040c723c */ /* 0x048ff000000018c4 */
[C---:B------:R-:W-:Y:S08]  /*7f50*/  HMMA.16816.F32 R196, R4.reuse, R178, R192 ;  /* 0x000000b204c4723c */ /* 0x040ff000000018c0 */
[C---:B-1----:R-:W-:Y:S01]  /*7f60*/  HMMA.16816.F32 R192, R4.reuse, R28, R188 ;  /* 0x0000001c04c0723c */ /* 0x042fe200000018bc */
[----:B------:R-:W1:Y:S07]  /*7f70*/  LDSM.16.M88.4 R188, [R221] ;  /* 0x00000000ddbc783b */ /* 0x000e6e0000000200 */
[C---:B------:R-:W-:Y:S08]  /*7f80*/  HMMA.16816.F32 R172, R4.reuse, R174, R184 ;  /* 0x000000ae04ac723c */ /* 0x040ff000000018b8 */
[C---:B------:R-:W-:Y:S01]  /*7f90*/  HMMA.16816.F32 R184, R4.reuse, R30, R180 ;  /* 0x0000001e04b8723c */ /* 0x040fe200000018b4 */
[----:B------:R-:W3:Y:S04]  /*7fa0*/  LDSM.16.M88.4 R180, [R220] ;  /* 0x00000000dcb4783b */ /* 0x000ee80000000200 */
[----:B------:R-:W1:Y:S03]  /*7fb0*/  LDSM.16.M88.4 R28, [R219] ;  /* 0x00000000db1c783b */ /* 0x000e660000000200 */
[C---:B------:R-:W-:Y:S08]  /*7fc0*/  HMMA.16816.F32 R228, R4.reuse, R176, R236 ;  /* 0x000000b004e4723c */ /* 0x040ff000000018ec */
[C---:B--2---:R-:W-:Y:S08]  /*7fd0*/  HMMA.16816.F32 R176, R4.reuse, R24, R168 ;  /* 0x0000001804b0723c */ /* 0x044ff000000018a8 */
[----:B------:R-:W-:Y:S01]  /*7fe0*/  HMMA.16816.F32 R168, R4, R26, R20 ;  /* 0x0000001a04a8723c */ /* 0x000fe20000001814 */
[----:B------:R-:W-:Y:S04]  /*7ff0*/  LDSM.16.M88.4 R4, [R209+0x4000] ;  /* 0x00400000d104783b */ /* 0x000fe80000000200 */
[----:B------:R-:W2:Y:S03]  /*8000*/  LDSM.16.M88.4 R24, [R205+0x12000] ;  /* 0x01200000cd18783b */ /* 0x000ea60000000200 */
[C---:B----4-:R-:W-:Y:S08]  /*8010*/  HMMA.16816.F32 R20, R8.reuse, R32, R12 ;  /* 0x000000200814723c */ /* 0x050ff0000000180c */
[C---:B------:R-:W-:Y:S01]  /*8020*/  HMMA.16816.F32 R12, R8.reuse, R34, R172 ;  /* 0x00000022080c723c */ /* 0x040fe200000018ac */
[----:B------:R-:W-:Y:S07]  /*8030*/  LDSM.16.M88.4 R172, [R204+0x2800] ;  /* 0x00280000ccac783b */ /* 0x000fee0000000200 */
[C---:B-1----:R-:W-:Y:S08]  /*8040*/  HMMA.16816.F32 R236, R8.reuse, R188, R228 ;  /* 0x000000bc08ec723c */ /* 0x042ff000000018e4 */
[C---:B------:R-:W-:Y:S08]  /*8050*/  HMMA.16816.F32 R228, R8.reuse, R190, R196 ;  /* 0x000000be08e4723c */ /* 0x040ff000000018c4 */
[C---:B---3--:R-:W-:Y:S01]  /*8060*/  HMMA.16816.F32 R196, R8.reuse, R180, R192 ;  /* 0x000000b408c4723c */ /* 0x048fe200000018c0 */
[----:B------:R-:W1:Y:S07]  /*8070*/  LDSM.16.M88.4 R192, [R205+0x12800] ;  /* 0x01280000cdc0783b */ /* 0x000e6e0000000200 */
[C---:B------:R-:W-:Y:S08]  /*8080*/  HMMA.16816.F32 R188, R8.reuse, R182, R184 ;  /* 0x000000b608bc723c */ /* 0x040ff000000018b8 */
[C---:B------:R-:W-:Y:S08]  /*8090*/  HMMA.16816.F32 R180, R8.reuse, R28, R176 ;  /* 0x0000001c08b4723c */ /* 0x040ff000000018b0 */
[----:B------:R-:W-:Y:S01]  /*80a0*/  HMMA.16816.F32 R176, R8, R30, R168 ;  /* 0x0000001e08b0723c */ /* 0x000fe200000018a8 */
[----:B------:R-:W3:Y:S04]  /*80b0*/  LDSM.16.M88.4 R168, [R205+0x13000] ;  /* 0x01300000cda8783b */ /* 0x000ee80000000200 */
[----:B------:R-:W4:Y:S03]  /*80c0*/  LDSM.16.M88.4 R28, [R205+0x13800] ;  /* 0x01380000cd1c783b */ /* 0x000f260000000200 */
[C---:B--2---:R-:W-:Y:S01]  /*80d0*/  HMMA.16816.F32 R32, R4.reuse, R24, R20 ;  /* 0x000000180420723c */ /* 0x044fe20000001814 */
[----:B------:R-:W-:Y:S07]  /*80e0*/  LDSM.16.M88.4 R8, [R208+0x4000] ;  /* 0x00400000d008783b */ /* 0x000fee0000000200 */
[C---:B------:R-:W-:Y:S01]  /*80f0*/  HMMA.16816.F32 R20, R4.reuse, R26, R12 ;  /* 0x0000001a0414723c */ /* 0x040fe2000000180c */
[----:B------:R-:W2:Y:S07]  /*8100*/  LDSM.16.M88.4 R24, [R204+0x2000] ;  /* 0x00200000cc18783b */ /* 0x000eae0000000200 */
[C---:B-1----:R-:W-:Y:S08]  /*8110*/  HMMA.16816.F32 R184, R4.reuse, R194, R228 ;  /* 0x000000c204b8723c */ /* 0x042ff000000018e4 */
[C---:B------:R-:W-:Y:S01]  /*8120*/  HMMA.16816.F32 R12, R4.reuse, R192, R236 ;  /* 0x000000c0040c723c */ /* 0x040fe200000018ec */
[----:B------:R-:W-:Y:S07]  /*8130*/  LDSM.16.M88.4 R236, [R151+0x15000] ;  /* 0x0150000097ec783b */ /* 0x000fee0000000200 */
[C---:B---3--:R-:W-:Y:S08]  /*8140*/  HMMA.16816.F32 R228, R4.reuse, R168, R196 ;  /* 0x000000a804e4723c */ /* 0x048ff000000018c4 */
[C---:B------:R-:W-:Y:S01]  /*8150*/  HMMA.16816.F32 R196, R4.reuse, R170, R188 ;  /* 0x000000aa04c4723c */ /* 0x040fe200000018bc */
[----:B------:R-:W-:Y:S07]  /*8160*/  LDSM.16.M88.4 R168, [R151+0x14800] ;  /* 0x0148000097a8783b */ /* 0x000fee0000000200 */
[C---:B----4-:R-:W-:Y:S08]  /*8170*/  HMMA.16816.F32 R192, R4.reuse, R28, R180 ;  /* 0x0000001c04c0723c */ /* 0x050ff000000018b4 */
[----:B------:R-:W-:Y:S01]  /*8180*/  HMMA.16816.F32 R188, R4, R30, R176 ;  /* 0x0000001e04bc723c */ /* 0x000fe200000018b0 */
[----:B------:R-:W1:Y:S04]  /*8190*/  LDSM.16.M88.4 R28, [R204+0x3000] ;  /* 0x00300000cc1c783b */ /* 0x000e680000000200 */
[----:B------:R-:W-:Y:S03]  /*81a0*/  LDSM.16.M88.4 R4, [R206+0x8000] ;  /* 0x00800000ce04783b */ /* 0x000fe60000000200 */
[C---:B--2---:R-:W-:Y:S08]  /*81b0*/  HMMA.16816.F32 R180, R8.reuse, R24, R32 ;  /* 0x0000001808b4723c */ /* 0x044ff00000001820 */
[C---:B------:R-:W-:Y:S01]  /*81c0*/  HMMA.16816.F32 R32, R8.reuse, R26, R20 ;  /* 0x0000001a0820723c */ /* 0x040fe20000001814 */
[----:B------:R-:W2:Y:S04]  /*81d0*/  LDSM.16.M88.4 R20, [R151+0x14000] ;  /* 0x014000009714783b */ /* 0x000ea80000000200 */
[----:B------:R-:W3:Y:S03]  /*81e0*/  LDSM.16.M88.4 R24, [R204+0x3800] ;  /* 0x00380000cc18783b */ /* 0x000ee60000000200 */
[C---:B------:R-:W-:Y:S08]  /*81f0*/  HMMA.16816.F32 R12, R8.reuse, R172, R12 ;  /* 0x000000ac080c723c */ /* 0x040ff0000000180c */
[C---:B------:R-:W-:Y:S08]  /*8200*/  HMMA.16816.F32 R176, R8.reuse, R174, R184 ;  /* 0x000000ae08b0723c */ /* 0x040ff000000018b8 */
[C---:B-1----:R-:W-:Y:S08]  /*8210*/  HMMA.16816.F32 R184, R8.reuse, R28, R228 ;  /* 0x0000001c08b8723c */ /* 0x042ff000000018e4 */
[----:B------:R-:W-:Y:S01]  /*8220*/  HMMA.16816.F32 R228, R8, R30, R196 ;  /* 0x0000001e08e4723c */ /* 0x000fe200000018c4 */
[----:B------:R-:W-:Y:S07]  /*8230*/  LDSM.16.M88.4 R28, [R218] ;  /* 0x00000000da1c783b */ /* 0x000fee0000000200 */
[----:B--2---:R-:W-:Y:S01]  /*8240*/  HMMA.16816.F32 R172, R4, R22, R32 ;  /* 0x0000001604ac723c */ /* 0x004fe20000001820 */
[----:B------:R-:W1:Y:S07]  /*8250*/  LDSM.16.M88.4 R32, [R151+0x15800] ;  /* 0x015800009720783b */ /* 0x000e6e0000000200 */
[C---:B---3--:R-:W-:Y:S08]  /*8260*/  HMMA.16816.F32 R196, R8.reuse, R24, R192 ;  /* 0x0000001808c4723c */ /* 0x048ff000000018c0 */
[----:B------:R-:W-:Y:S01]  /*8270*/  HMMA.16816.F32 R188, R8, R26, R188 ;  /* 0x0000001a08bc723c */ /* 0x000fe200000018bc */
[----:B------:R-:W2:Y:S04]  /*8280*/  LDSM.16.M88.4 R8, [R207+0x8000] ;  /* 0x00800000cf08783b */ /* 0x000ea80000000200 */
[----:B------:R-:W3:Y:S03]  /*8290*/  LDSM.16.M88.4 R24, [R217] ;  /* 0x00000000d918783b */ /* 0x000ee60000000200 */
[C---:B------:R-:W-:Y:S08]  /*82a0*/  HMMA.16816.F32 R180, R4.reuse, R20, R180 ;  /* 0x0000001404b4723c */ /* 0x040ff000000018b4 */
[C---:B------:R-:W-:Y:S08]  /*82b0*/  HMMA.16816.F32 R20, R4.reuse, R168, R12 ;  /* 0x000000a80414723c */ /* 0x040ff0000000180c */
[C---:B------:R-:W-:Y:S08]  /*82c0*/  HMMA.16816.F32 R12, R4.reuse, R170, R176 ;  /* 0x000000aa040c723c */ /* 0x040ff000000018b0 */
[C---:B------:R-:W-:Y:S01]  /*82d0*/  HMMA.16816.F32 R168, R4.reuse, R236, R184 ;  /* 0x000000ec04a8723c */ /* 0x040fe200000018b8 */
[----:B------:R-:W4:Y:S07]  /*82e0*/  LDSM.16.M88.4 R184, [R216] ;  /* 0x00000000d8b8783b */ /* 0x000f2e0000000200 */
[C---:B------:R-:W-:Y:S01]  /*82f0*/  HMMA.16816.F32 R192, R4.reuse, R238, R228 ;  /* 0x000000ee04c0723c */ /* 0x040fe200000018e4 */
[----:B------:R-:W-:Y:S07]  /*8300*/  LDSM.16.M88.4 R236, [R205+0x15800] ;  /* 0x01580000cdec783b */ /* 0x000fee0000000200 */
[C---:B-1----:R-:W-:Y:S01]  /*8310*/  HMMA.16816.F32 R228, R4.reuse, R32, R196 ;  /* 0x0000002004e4723c */ /* 0x042fe200000018c4 */
[----:B------:R-:W1:Y:S07]  /*8320*/  LDSM.16.M88.4 R196, [R215] ;  /* 0x00000000d7c4783b */ /* 0x000e6e0000000200 */
        /* <DEDUP_REMOVED lines=9> */
[C---:B----4-:R-:W-:Y:S08]  /*83c0*/  HMMA.16816.F32 R12, R8.reuse, R184, R168 ;  /* 0x000000b8080c723c */ /* 0x050ff000000018a8 */
[C---:B------:R-:W-:Y:S08]  /*83d0*/  HMMA.16816.F32 R168, R8.reuse, R186, R192 ;  /* 0x000000ba08a8723c */ /* 0x040ff000000018c0 */
[C---:B-1----:R-:W-:Y:S08]  /*83e0*/  HMMA.16816.F32 R228, R8.reuse, R196, R228 ;  /* 0x000000c408e4723c */ /* 0x042ff000000018e4 */
[----:B------:R-:W-:Y:S08]  /*83f0*/  HMMA.16816.F32 R192, R8, R198, R188 ;  /* 0x000000c608c0723c */ /* 0x000ff000000018bc */
[C---:B--2---:R-:W-:Y:S08]  /*8400*/  HMMA.16816.F32 R196, R4.reuse, R28, R180 ;  /* 0x0000001c04c4723c */ /* 0x044ff000000018b4 */
[C---:B------:R-:W-:Y:S01]  /*8410*/  HMMA.16816.F32 R188, R4.reuse, R30, R176 ;  /* 0x0000001e04bc723c */ /* 0x040fe200000018b0 */
[----:B------:R-:W-:Y:S07]  /*8420*/  LDSM.16.M88.4 R28, [R204+0x5000] ;  /* 0x00500000cc1c783b */ /* 0x000fee0000000200 */
[C---:B------:R-:W-:Y:S01]  /*8430*/  HMMA.16816.F32 R8, R4.reuse, R32, R12 ;  /* 0x000000200408723c */ /* 0x040fe2000000180c */
[----:B------:R-:W1:Y:S07]  /*8440*/  LDSM.16.M88.4 R12, [R208+0x8000] ;  /* 0x00800000d00c783b */ /* 0x000e6e0000000200 */
[C---:B---3--:R-:W-:Y:S01]  /*8450*/  HMMA.16816.F32 R184, R4.reuse, R24, R172 ;  /* 0x0000001804b8723c */ /* 0x048fe200000018ac */
[----:B------:R-:W-:Y:S07]  /*8460*/  LDSM.16.M88.4 R172, [R204+0x5800] ;  /* 0x00580000ccac783b */ /* 0x000fee0000000200 */
[C---:B------:R-:W-:Y:S01]  /*8470*/  HMMA.16816.F32 R180, R4.reuse, R26, R20 ;  /* 0x0000001a04b4723c */ /* 0x040fe20000001814 */
[----:B------:R-:W2:Y:S04]  /*8480*/  LDSM.16.M88.4 R24, [R204+0x4000] ;  /* 0x00400000cc18783b */ /* 0x000ea80000000200 */
[----:B------:R-:W3:Y:S03]  /*8490*/  LDSM.16.M88.4 R20, [R204+0x4800] ;  /* 0x00480000cc14783b */ /* 0x000ee60000000200 */
[C---:B------:R-:W-:Y:S08]  /*84a0*/  HMMA.16816.F32 R168, R4.reuse, R34, R168 ;  /* 0x0000002204a8723c */ /* 0x040ff000000018a8 */
[C---:B------:R-:W-:Y:S08]  /*84b0*/  HMMA.16816.F32 R176, R4.reuse, R236, R228 ;  /* 0x000000ec04b0723c */ /* 0x040ff000000018e4 */
[----:B------:R-:W-:Y:S01]  /*84c0*/  HMMA.16816.F32 R32, R4, R238, R192 ;  /* 0x000000ee0420723c */ /* 0x000fe200000018c0 */
[----:B------:R-:W-:Y:S07]  /*84d0*/  LDSM.16.M88.4 R4, [R151+0x16800] ;  /* 0x016800009704783b */ /* 0x000fee0000000200 */
[C---:B-1----:R-:W-:Y:S01]  /*84e0*/  HMMA.16816.F32 R228, R12.reuse, R28, R8 ;  /* 0x0000001c0ce4723c */ /* 0x042fe20000001808 */
[----:B------:R-:W1:Y:S07]  /*84f0*/  LDSM.16.M88.4 R8, [R206+0xc000] ;  /* 0x00c00000ce08783b */ /* 0x000e6e0000000200 */
[C---:B--2---:R-:W-:Y:S08]  /*8500*/  HMMA.16816.F32 R236, R12.reuse, R24, R196 ;  /* 0x000000180cec723c */ /* 0x044ff000000018c4 */
[C---:B------:R-:W-:Y:S08]  /*8510*/  HMMA.16816.F32 R196, R12.reuse, R26, R188 ;  /* 0x0000001a0cc4723c */ /* 0x040ff000000018bc */
[C---:B---3--:R-:W-:Y:S08]  /*8520*/  HMMA.16816.F32 R192, R12.reuse, R20, R184 ;  /* 0x000000140cc0723c */ /* 0x048ff000000018b8 */
[C---:B------:R-:W-:Y:S01]  /*8530*/  HMMA.16816.F32 R188, R12.reuse, R22, R180 ;  /* 0x000000160cbc723c */ /* 0x040fe200000018b4 */
[----:B------:R-:W2:Y:S07]  /*8540*/  LDSM.16.M88.4 R20, [R151+0x16000] ;  /* 0x016000009714783b */ /* 0x000eae0000000200 */
[C---:B------:R-:W-:Y:S08]  /*8550*/  HMMA.16816.F32 R240, R12.reuse, R30, R168 ;  /* 0x0000001e0cf0723c */ /* 0x040ff000000018a8 */
[C---:B------:R-:W-:Y:S01]  /*8560*/  HMMA.16816.F32 R184, R12.reuse, R172, R176 ;  /* 0x000000ac0cb8723c */ /* 0x040fe200000018b0 */
[----:B------:R-:W3:Y:S07]  /*8570*/  LDSM.16.M88.4 R176, [R151+0x17000] ;  /* 0x0170000097b0783b */ /* 0x000eee0000000200 */
[----:B------:R-:W-:Y:S01]  /*8580*/  HMMA.16816.F32 R28, R12, R174, R32 ;  /* 0x000000ae0c1c723c */ /* 0x000fe20000001820 */
[----:B------:R-:W4:Y:S04]  /*8590*/  LDSM.16.M88.4 R32, [R151+0x17800] ;  /* 0x017800009720783b */ /* 0x000f280000000200 */
[----:B------:R-:W-:Y:S03]  /*85a0*/  LDSM.16.M88.4 R12, [R214] ;  /* 0x00000000d60c783b */ /* 0x000fe60000000200 */
[C---:B-1----:R-:W-:Y:S01]  /*85b0*/  HMMA.16816.F32 R180, R8.reuse, R4, R192 ;  /* 0x0000000408b4723c */ /* 0x042fe200000018c0 */
[----:B------:R-:W-:Y:S07]  /*85c0*/  LDSM.16.M88.4 R172, [R213] ;  /* 0x00000000d5ac783b */ /* 0x000fee0000000200 */
[C---:B------:R-:W-:Y:S01]  /*85d0*/  HMMA.16816.F32 R188, R8.reuse, R6, R188 ;  /* 0x0000000608bc723c */ /* 0x040fe200000018bc */
[----:B------:R-:W1:Y:S07]  /*85e0*/  LDSM.16.M88.4 R4, [R207+0xc000] ;  /* 0x00c00000cf04783b */ /* 0x000e6e0000000200 */
[C---:B--2---:R-:W-:Y:S08]  /*85f0*/  HMMA.16816.F32 R24, R8.reuse, R20, R236 ;  /* 0x000000140818723c */ /* 0x044ff000000018ec */
[C---:B------:R-:W-:Y:S08]  /*8600*/  HMMA.16816.F32 R168, R8.reuse, R22, R196 ;  /* 0x0000001608a8723c */ /* 0x040ff000000018c4 */
[C---:B---3--:R-:W-:Y:S08]  /*8610*/  HMMA.16816.F32 R192, R8.reuse, R176, R228 ;  /* 0x000000b008c0723c */ /* 0x048ff000000018e4 */
[C---:B----4-:R-:W-:Y:S01]  /*8620*/  HMMA.16816.F32 R228, R8.reuse, R32, R184 ;  /* 0x0000002008e4723c */ /* 0x050fe200000018b8 */
[----:B------:R-:W2:Y:S07]  /*8630*/  LDSM.16.M88.4 R184, [R212] ;  /* 0x00000000d4b8783b */ /* 0x000eae0000000200 */
[----:B------:R-:W-:Y:S08]  /*8640*/  HMMA.16816.F32 R32, R8, R34, R28 ;  /* 0x000000220820723c */ /* 0x000ff0000000181c */
[----:B-1----:R-:W-:Y:S01]  /*8650*/  HMMA.16816.F32 R20, R4, R12, R24 ;  /* 0x0000000c0414723c */ /* 0x002fe20000001818 */
[----:B------:R-:W1:Y:S07]  /*8660*/  LDSM.16.M88.4 R24, [R211] ;  /* 0x00000000d318783b */ /* 0x000e6e0000000200 */
[----:B------:R-:W-:Y:S01]  /*8670*/  HMMA.16816.F32 R196, R8, R178, R240 ;  /* 0x000000b208c4723c */ /* 0x000fe200000018f0 */
[----:B------:R-:W-:Y:S07]  /*8680*/  LDSM.16.M88.4 R8, [R209+0xc000] ;  /* 0x00c00000d108783b */ /* 0x000fee0000000200 */
[C---:B------:R-:W-:Y:S01]  /*8690*/  HMMA.16816.F32 R28, R4.reuse, R14, R168 ;  /* 0x0000000e041c723c */ /* 0x040fe200000018a8 */
[----:B------:R-:W3:Y:S04]  /*86a0*/  LDSM.16.M88.4 R12, [R205+0x16000] ;  /* 0x01600000cd0c783b */ /* 0x000ee80000000200 */
[----:B------:R-:W4:Y:S03]  /*86b0*/  LDSM.16.M88.4 R168, [R205+0x17000] ;  /* 0x01700000cda8783b */ /* 0x000f260000000200 */
[C---:B------:R-:W-:Y:S08]  /*86c0*/  HMMA.16816.F32 R176, R4.reuse, R172, R180 ;  /* 0x000000ac04b0723c */ /* 0x040ff000000018b4 */
[C---:B--2---:R-:W-:Y:S08]  /*86d0*/  HMMA.16816.F32 R192, R4.reuse, R184, R192 ;  /* 0x000000b804c0723c */ /* 0x044ff000000018c0 */
[C---:B------:R-:W-:Y:S01]  /*86e0*/  HMMA.16816.F32 R180, R4.reuse, R174, R188 ;  /* 0x000000ae04b4723c */ /* 0x040fe200000018bc */
[----:B------:R-:W2:Y:S07]  /*86f0*/  LDSM.16.M88.4 R172, [R205+0x16800] ;  /* 0x01680000cdac783b */ /* 0x000eae0000000200 */
[C---:B------:R-:W-:Y:S08]  /*8700*/  HMMA.16816.F32 R184, R4.reuse, R186, R196 ;  /* 0x000000ba04b8723c */ /* 0x040ff000000018c4 */
[C---:B-1----:R-:W-:Y:S08]  /*8710*/  HMMA.16816.F32 R196, R4.reuse, R24, R228 ;  /* 0x0000001804c4723c */ /* 0x042ff000000018e4 */
[----:B------:R-:W-:Y:S01]  /*8720*/  HMMA.16816.F32 R188, R4, R26, R32 ;  /* 0x0000001a04bc723c */ /* 0x000fe20000001820 */
[----:B------:R-:W-:Y:S07]  /*8730*/  LDSM.16.M88.4 R4, [R208+0xc000] ;  /* 0x00c00000d004783b */ /* 0x000fee0000000200 */
[C---:B---3--:R-:W-:Y:S08]  /*8740*/  HMMA.16816.F32 R24, R8.reuse, R12, R20 ;  /* 0x0000000c0818723c */ /* 0x048ff00000001814 */
[C---:B------:R-:W-:Y:S01]  /*8750*/  HMMA.16816.F32 R20, R8.reuse, R14, R28 ;  /* 0x0000000e0814723c */ /* 0x040fe2000000181c */
[----:B------:R-:W1:Y:S04]  /*8760*/  LDSM.16.M88.4 R12, [R204+0x6000] ;  /* 0x00600000cc0c783b */ /* 0x000e680000000200 */
[----:B------:R-:W3:Y:S03]  /*8770*/  LDSM.16.M88.4 R28, [R205+0x17800] ;  /* 0x01780000cd1c783b */ /* 0x000ee60000000200 */
[C---:B----4-:R-:W-:Y:S08]  /*8780*/  HMMA.16816.F32 R192, R8.reuse, R168, R192 ;  /* 0x000000a808c0723c */ /* 0x050ff000000018c0 */
[----:B------:R-:W-:Y:S01]  /*8790*/  HMMA.16816.F32 R228, R8, R170, R184 ;  /* 0x000000aa08e4723c */ /* 0x000fe200000018b8 */
[----:B------:R-:W4:Y:S01]  /*87a0*/  LDSM.16.M88.4 R168, [R204+0x6800] ;  /* 0x00680000cca8783b */ /* 0x000f220000000200 */
[----:B------:R-:W-:-:S05]  /*87b0*/  IMAD.SHL.U32 R252, R252, 0x2, RZ ;  /* 0x00000002fcfc7824 */ /* 0x000fca00078e00ff */
[----:B------:R-:W-:Y:S01]  /*87c0*/  LOP3.LUT R252, R252, 0x6, RZ, 0xc0, !PT ;  /* 0x00000006fcfc7812 */ /* 0x000fe200078ec0ff */
[----:B--2---:R-:W-:Y:S04]  /*87d0*/  HMMA.16816.F32 R32, R8, R172, R176 ;  /* 0x000000ac0820723c */ /* 0x004fe800000018b0 */
[----:B------:R-:W-:-:S04]  /*87e0*/  IMAD R0, R0, 0x40, R252 ;  /* 0x0000004000007824 */ /* 0x000fc800078e02fc */
[----:B------:R-:W-:Y:S01]  /*87f0*/  HMMA.16816.F32 R180, R8, R174, R180 ;  /* 0x000000ae08b4723c */ /* 0x000fe200000018b4 */
[----:B------:R-:W2:Y:S07]  /*8800*/  LDSM.16.M88.4 R172, [R204+0x7000] ;  /* 0x00700000ccac783b */ /* 0x000eae0000000200 */
[C---:B-1----:R-:W-:Y:S07]  /*8810*/  HMMA.16816.F32 R184, R4.reuse, R12, R24 ;  /* 0x0000000c04b8723c */ /* 0x042fee0000001818 */
[C---:B------:R-:W-:Y:S01]  /*8820*/  IADD3 R12, R0.reuse, 0x1, RZ ;  /* 0x00000001000c7810 */ /* 0x040fe20007ffe0ff */
[----:B------:R-:W-:Y:S01]  /*8830*/  HMMA.16816.F32 R20, R4, R14, R20 ;  /* 0x0000000e0414723c */ /* 0x000fe20000001814 */
[----:B------:R-:W-:-:S02]  /*8840*/  IADD3 R13, R0, 0x8, RZ ;  /* 0x00000008000d7810 */ /* 0x000fc40007ffe0ff */
[----:B------:R-:W1:Y:S01]  /*8850*/  I2F R14, R12 ;  /* 0x0000000c000e7306 */ /* 0x000e620000201400 */
[----:B------:R-:W-:-:S07]  /*8860*/  IADD3 R2, R0, 0x9, RZ ;  /* 0x0000000900027810 */ /* 0x000fce0007ffe0ff */
[----:B------:R-:W1:Y:S01]  /*8870*/  I2F R15, R13 ;  /* 0x0000000d000f7306 */ /* 0x000e620000201400 */
[C---:B---3--:R-:W-:Y:S08]  /*8880*/  HMMA.16816.F32 R196, R8.reuse, R28, R196 ;  /* 0x0000001c08c4723c */ /* 0x048ff000000018c4 */
[----:B------:R-:W-:Y:S01]  /*8890*/  HMMA.16816.F32 R188, R8, R30, R188 ;  /* 0x0000001e08bc723c */ /* 0x000fe200000018bc */
[----:B------:R-:W3:Y:S07]  /*88a0*/  I2F R9, R2 ;  /* 0x0000000200097306 */ /* 0x000eee0000201400 */
[C---:B----4-:R-:W-:Y:S01]  /*88b0*/  HMMA.16816.F32 R28, R4.reuse, R168, R32 ;  /* 0x000000a8041c723c */ /* 0x050fe20000001820 */
[----:B------:R-:W-:Y:S01]  /*88c0*/  IADD3 R8, R0, 0x10, RZ ;  /* 0x0000001000087810 */ /* 0x000fe20007ffe0ff */
[----:B-1----:R-:W-:Y:S01]  /*88d0*/  FFMA.FTZ R10, R14, UR4, R185 ;  /* 0x000000040e0a7c23 */ /* 0x002fe200080100b9 */
[-C--:B------:R-:W-:Y:S01]  /*88e0*/  ISETP.GE.AND P0, PT, R12, R16.reuse, PT ;  /* 0x000000100c00720c */ /* 0x080fe20003f06270 */
[----:B------:R-:W-:Y:S01]  /*88f0*/  FFMA.FTZ R11, R14, UR4, R187 ;  /* 0x000000040e0b7c23 */ /* 0x000fe200080100bb */
[----:B------:R-:W-:Y:S01]  /*8900*/  ISETP.GE.AND P2, PT, R12, R17, PT ;  /* 0x000000110c00720c */ /* 0x000fe20003f46270 */
[----:B------:R-:W1:Y:S01]  /*8910*/  I2F R14, R8 ;  /* 0x00000008000e7306 */ /* 0x000e620000201400 */
[----:B------:R-:W-:Y:S01]  /*8920*/  FFMA.FTZ R12, R15, UR4, R20 ;  /* 0x000000040f0c7c23 */ /* 0x000fe20008010014 */
[----:B------:R-:W-:Y:S01]  /*8930*/  ISETP.GE.AND P1, PT, R13, R16, PT ;  /* 0x000000100d00720c */ /* 0x000fe20003f26270 */
[----:B------:R-:W-:Y:S01]  /*8940*/  HMMA.16816.F32 R24, R4, R170, R180 ;  /* 0x000000aa0418723c */ /* 0x000fe200000018b4 */
[----:B------:R-:W4:Y:S01]  /*8950*/  LDSM.16.M88.4 R32, [R204+0x7800] ;  /* 0x00780000cc20783b */ /* 0x000f220000000200 */
[----:B------:R-:W-:Y:S01]  /*8960*/  FSEL R150, R10, -INF , !P0 ;  /* 0xff8000000a967808 */ /* 0x000fe20004000000 */
[----:B------:R-:W-:Y:S01]  /*8970*/  UISETP.GE.AND UP0, UPT, UR35, 0x3, UPT ;  /* 0x000000032300788c */ /* 0x000fe2000bf06270 */
[----:B------:R-:W-:Y:S01]  /*8980*/  FSEL R168, R12, -INF , !P1 ;  /* 0xff8000000ca87808 */ /* 0x000fe20004800000 */
[----:B---3--:R-:W-:Y:S01]  /*8990*/  FFMA.FTZ R12, R9, UR4, R21 ;  /* 0x00000004090c7c23 */ /* 0x008fe20008010015 */
[----:B------:R-:W-:Y:S01]  /*89a0*/  FSEL R176, R11, -INF , !P2 ;  /* 0xff8000000bb07808 */ /* 0x000fe20005000000 */
[----:B------:R-:W-:Y:S01]  /*89b0*/  FFMA.FTZ R11, R15, UR4, R22 ;  /* 0x000000040f0b7c23 */ /* 0x000fe20008010016 */
[----:B------:R-:W-:Y:S01]  /*89c0*/  IADD3 R10, R0, 0x11, RZ ;  /* 0x00000011000a7810 */ /* 0x000fe20007ffe0ff */
[----:B------:R-:W-:-:S04]  /*89d0*/  DEPBAR.LE SB0, 0x0 ;  /* 0x000080000000791a */ /* 0x000fc80000000000 */
[----:B------:R-:W-:Y:S01]  /*89e0*/  BAR.SYNC.DEFER_BLOCKING 0x0 ;  /* 0x0000000000007b1d */ /* 0x000fe20000010000 */
[C---:B------:R-:W-:Y:S02]  /*89f0*/  ISETP.GE.AND P2, PT, R2.reuse, R16, PT ;  /* 0x000000100200720c */ /* 0x040fe40003f46270 */
[-C--:B------:R-:W-:Y:S02]  /*8a00*/  ISETP.GE.AND P1, PT, R2, R17.reuse, PT ;  /* 0x000000110200720c */ /* 0x080fe40003f26270 */
[----:B------:R-:W-:Y:S02]  /*8a10*/  IADD3 R2, R0, 0x18, RZ ;  /* 0x0000001800027810 */ /* 0x000fe40007ffe0ff */
[----:B------:R-:W-:Y:S02]  /*8a20*/  ISETP.GE.AND P0, PT, R13, R17, PT ;  /* 0x000000110d00720c */ /* 0x000fe40003f06270 */
[----:B------:R3:W3:Y:S01]  /*8a30*/  I2F R13, R10 ;  /* 0x0000000a000d7306 */ /* 0x0006e20000201400 */
[----:B------:R-:W-:-:S02]  /*8a40*/  FSEL R149, R12, -INF , !P2 ;  /* 0xff8000000c957808 */ /* 0x000fc40005000000 */
[----:B------:R-:W-:Y:S01]  /*8a50*/  FSEL R169, R11, -INF , !P0 ;  /* 0xff8000000ba97808 */ /* 0x000fe20004000000 */
[----:B-1----:R-:W-:Y:S01]  /*8a60*/  FFMA.FTZ R11, R14, UR4, R28 ;  /* 0x000000040e0b7c23 */ /* 0x002fe2000801001c */
[----:B------:R-:W-:-:S03]  /*8a70*/  ISETP.GE.AND P0, PT, R8, R16, PT ;  /* 0x000000100800720c */ /* 0x000fc60003f06270 */
[----:B------:R-:W1:Y:S01]  /*8a80*/  I2F R12, R2 ;  /* 0x00000002000c7306 */ /* 0x000e620000201400 */
[-C--:B------:R-:W-:Y:S01]  /*8a90*/  ISETP.GE.AND P2, PT, R8, R17.reuse, PT ;  /* 0x000000110800720c */ /* 0x080fe20003f46270 */
[----:B------:R-:W-:Y:S01]  /*8aa0*/  FFMA.FTZ R8, R9, UR4, R23 ;  /* 0x0000000409087c23 */ /* 0x000fe20008010017 */
[----:B------:R-:W-:Y:S01]  /*8ab0*/  IADD3 R9, R0, 0x19, RZ ;  /* 0x0000001900097810 */ /* 0x000fe20007ffe0ff */
[----:B--2---:R-:W-:Y:S01]  /*8ac0*/  HMMA.16816.F32 R20, R4, R172, R192 ;  /* 0x000000ac0414723c */ /* 0x004fe200000018c0 */
[----:B------:R-:W-:Y:S02]  /*8ad0*/  FSEL R179, R11, -INF , !P0 ;  /* 0xff8000000bb37808 */ /* 0x000fe40004000000 */
[----:B------:R-:W-:Y:S01]  /*8ae0*/  FSEL R170, R8, -INF , !P1 ;  /* 0xff80000008aa7808 */ /* 0x000fe20004800000 */
[----:B------:R2:W2:Y:S01]  /*8af0*/  I2F R11, R9 ;  /* 0x00000009000b7306 */ /* 0x0004a20000201400 */
[----:B------:R-:W-:Y:S01]  /*8b00*/  ISETP.GE.AND P1, PT, R10, R16, PT ;  /* 0x000000100a00720c */ /* 0x000fe20003f26270 */
[----:B------:R-:W-:Y:S01]  /*8b10*/  FFMA.FTZ R8, R14, UR4, R30 ;  /* 0x000000040e087c23 */ /* 0x000fe2000801001e */
[----:B------:R-:W-:-:S02]  /*8b20*/  ISETP.GE.AND P0, PT, R10, R17, PT ;  /* 0x000000110a00720c */ /* 0x000fc40003f06270 */
[----:B---3--:R-:W-:Y:S01]  /*8b30*/  IADD3 R10, R0, 0x20, RZ ;  /* 0x00000020000a7810 */ /* 0x008fe20007ffe0ff */
[C---:B------:R-:W-:Y:S01]  /*8b40*/  FFMA.FTZ R18, R13.reuse, UR4, R29 ;  /* 0x000000040d127c23 */ /* 0x040fe2000801001d */
[----:B------:R-:W-:Y:S01]  /*8b50*/  FSEL R178, R8, -INF , !P2 ;  /* 0xff80000008b27808 */ /* 0x000fe20005000000 */
[----:B------:R-:W-:Y:S01]  /*8b60*/  FFMA.FTZ R14, R13, UR4, R31 ;  /* 0x000000040d0e7c23 */ /* 0x000fe2000801001f */
[----:B------:R-:W3:Y:S01]  /*8b70*/  I2F R15, R10 ;  /* 0x0000000a000f7306 */ /* 0x000ee20000201400 */
[----:B-1----:R-:W-:Y:S01]  /*8b80*/  FFMA.FTZ R13, R12, UR4, R24 ;  /* 0x000000040c0d7c23 */ /* 0x002fe20008010018 */
[----:B------:R-:W-:Y:S01]  /*8b90*/  ISETP.GE.AND P2, PT, R2, R16, PT ;  /* 0x000000100200720c */ /* 0x000fe20003f46270 */
[----:B------:R-:W-:Y:S01]  /*8ba0*/  HMMA.16816.F32 R28, R4, R174, R228 ;  /* 0x000000ae041c723c */ /* 0x000fe200000018e4 */
[----:B------:R-:W-:Y:S02]  /*8bb0*/  FSEL R185, R14, -INF , !P0 ;  /* 0xff8000000eb97808 */ /* 0x000fe40004000000 */
[----:B------:R-:W-:-:S02]  /*8bc0*/  FSEL R173, R13, -INF , !P2 ;  /* 0xff8000000dad7808 */ /* 0x000fc40005000000 */
[----:B------:R-:W-:Y:S02]  /*8bd0*/  FSEL R177, R18, -INF , !P1 ;  /* 0xff80000012b17808 */ /* 0x000fe40004800000 */
[C---:B------:R-:W-:Y:S02]  /*8be0*/  ISETP.GE.AND P0, PT, R9.reuse, R16, PT ;  /* 0x000000100900720c */ /* 0x040fe40003f06270 */
[-C--:B------:R-:W-:Y:S01]  /*8bf0*/  ISETP.GE.AND P2, PT, R9, R17.reuse, PT ;  /* 0x000000110900720c */ /* 0x080fe20003f46270 */
[----:B--2---:R-:W-:Y:S01]  /*8c00*/  FFMA.FTZ R9, R12, UR4, R26 ;  /* 0x000000040c097c23 */ /* 0x004fe2000801001a */
[----:B------:R-:W-:Y:S01]  /*8c10*/  ISETP.GE.AND P1, PT, R2, R17, PT ;  /* 0x000000110200720c */ /* 0x000fe20003f26270 */
[----:B------:R-:W-:Y:S01]  /*8c20*/  FFMA.FTZ R12, R11, UR4, R25 ;  /* 0x000000040b0c7c23 */ /* 0x000fe20008010019 */
[C---:B------:R-:W-:Y:S02]  /*8c30*/  IADD3 R8, R0.reuse, 0x21, RZ ;  /* 0x0000002100087810 */ /* 0x040fe40007ffe0ff */
[----:B------:R-:W-:-:S02]  /*8c40*/  IADD3 R2, R0, 0x28, RZ ;  /* 0x0000002800027810 */ /* 0x000fc40007ffe0ff */
[----:B------:R1:W2:Y:S01]  /*8c50*/  I2F R13, R8 ;  /* 0x00000008000d7306 */ /* 0x0002a20000201400 */
[----:B------:R-:W-:Y:S01]  /*8c60*/  FFMA.FTZ R11, R11, UR4, R27 ;  /* 0x000000040b0b7c23 */ /* 0x000fe2000801001b */
[----:B------:R-:W-:Y:S02]  /*8c70*/  FSEL R174, R9, -INF , !P1 ;  /* 0xff80000009ae7808 */ /* 0x000fe40004800000 */
[----:B------:R-:W-:Y:S01]  /*8c80*/  FSEL R172, R12, -INF , !P0 ;  /* 0xff8000000cac7808 */ /* 0x000fe20004000000 */
[----:B---3--:R-:W-:Y:S01]  /*8c90*/  FFMA.FTZ R9, R15, UR4, R20 ;  /* 0x000000040f097c23 */ /* 0x008fe20008010014 */
[C---:B------:R-:W-:Y:S02]  /*8ca0*/  ISETP.GE.AND P1, PT, R10.reuse, R16, PT ;  /* 0x000000100a00720c */ /* 0x040fe40003f26270 */
[----:B------:R-:W3:Y:S01]  /*8cb0*/  I2F R14, R2 ;  /* 0x00000002000e7306 */ /* 0x000ee20000201400 */
[----:B------:R-:W-:Y:S02]  /*8cc0*/  ISETP.GE.AND P0, PT, R10, R17, PT ;  /* 0x000000110a00720c */ /* 0x000fe40003f06270 */
[----:B------:R-:W-:Y:S01]  /*8cd0*/  IADD3 R10, R0, 0x29, RZ ;  /* 0x00000029000a7810 */ /* 0x000fe20007ffe0ff */
[----:B----4-:R-:W-:Y:S01]  /*8ce0*/  HMMA.16816.F32 R24, R4, R32, R196 ;  /* 0x000000200418723c */ /* 0x010fe200000018c4 */
[----:B------:R-:W-:-:S02]  /*8cf0*/  FSEL R175, R11, -INF , !P2 ;  /* 0xff8000000baf7808 */ /* 0x000fc40005000000 */
[----:B------:R-:W-:Y:S01]  /*8d00*/  FSEL R181, R9, -INF , !P1 ;  /* 0xff80000009b57808 */ /* 0x000fe20004800000 */
[----:B------:R-:W4:Y:S01]  /*8d10*/  I2F R11, R10 ;  /* 0x0000000a000b7306 */ /* 0x000f220000201400 */
[----:B------:R-:W-:Y:S02]  /*8d20*/  IADD3 R9, R0, 0x30, RZ ;  /* 0x0000003000097810 */ /* 0x000fe40007ffe0ff */
[C---:B------:R-:W-:Y:S02]  /*8d30*/  ISETP.GE.AND P2, PT, R8.reuse, R16, PT ;  /* 0x000000100800720c */ /* 0x040fe40003f46270 */
[----:B------:R-:W-:Y:S01]  /*8d40*/  ISETP.GE.AND P1, PT, R8, R17, PT ;  /* 0x000000110800720c */ /* 0x000fe20003f26270 */
[----:B-1----:R-:W-:Y:S02]  /*8d50*/  FFMA.FTZ R8, R15, UR4, R22 ;  /* 0x000000040f087c23 */ /* 0x002fe40008010016 */
[----:B------:R-:W1:Y:S01]  /*8d60*/  I2F R12, R9 ;  /* 0x00000009000c7306 */ /* 0x000e620000201400 */
[----:B--2---:R-:W-:-:S02]  /*8d70*/  FFMA.FTZ R18, R13, UR4, R21 ;  /* 0x000000040d127c23 */ /* 0x004fc40008010015 */
[----:B------:R-:W-:Y:S01]  /*8d80*/  FFMA.FTZ R15, R13, UR4, R23 ;  /* 0x000000040d0f7c23 */ /* 0x000fe20008010017 */
[----:B------:R-:W-:Y:S01]  /*8d90*/  FSEL R171, R8, -INF , !P0 ;  /* 0xff80000008ab7808 */ /* 0x000fe20004000000 */
[----:B---3--:R-:W-:Y:S01]  /*8da0*/  FFMA.FTZ R13, R14, UR4, R28 ;  /* 0x000000040e0d7c23 */ /* 0x008fe2000801001c */
[-C--:B------:R-:W-:Y:S02]  /*8db0*/  ISETP.GE.AND P0, PT, R2, R16.reuse, PT ;  /* 0x000000100200720c */ /* 0x080fe40003f06270 */
[----:B------:R-:W-:Y:S01]  /*8dc0*/  IADD3 R8, R0, 0x31, RZ ;  /* 0x0000003100087810 */ /* 0x000fe20007ffe0ff */
[----:B------:R-:W-:Y:S01]  /*8dd0*/  HMMA.16816.F32 R20, R4, R34, R188 ;  /* 0x000000220414723c */ /* 0x000fe200000018bc */
[----:B------:R-:W-:Y:S02]  /*8de0*/  FSEL R194, R15, -INF , !P1 ;  /* 0xff8000000fc27808 */ /* 0x000fe40004800000 */
[----:B------:R-:W-:Y:S02]  /*8df0*/  FSEL R183, R13, -INF , !P0 ;  /* 0xff8000000db77808 */ /* 0x000fe40004000000 */
[----:B------:R-:W-:-:S02]  /*8e00*/  ISETP.GE.AND P1, PT, R10, R16, PT ;  /* 0x000000100a00720c */ /* 0x000fc40003f26270 */
[-C--:B------:R-:W-:Y:S01]  /*8e10*/  ISETP.GE.AND P0, PT, R10, R17.reuse, PT ;  /* 0x000000110a00720c */ /* 0x080fe20003f06270 */
[----:B----4-:R-:W-:Y:S01]  /*8e20*/  FFMA.FTZ R5, R11, UR4, R29 ;  /* 0x000000040b057c23 */ /* 0x010fe2000801001d */
[----:B------:R-:W2:Y:S01]  /*8e30*/  I2F R10, R8 ;  /* 0x00000008000a7306 */ /* 0x000ea20000201400 */
[----:B------:R-:W-:Y:S02]  /*8e40*/  FSEL R187, R18, -INF , !P2 ;  /* 0xff80000012bb7808 */ /* 0x000fe40005000000 */
[-C--:B------:R-:W-:Y:S02]  /*8e50*/  ISETP.GE.AND P2, PT, R2, R17.reuse, PT ;  /* 0x000000110200720c */ /* 0x080fe40003f46270 */
[----:B------:R-:W-:Y:S01]  /*8e60*/  FSEL R247, R5, -INF , !P1 ;  /* 0xff80000005f77808 */ /* 0x000fe20004800000 */
[----:B-1----:R-:W-:Y:S01]  /*8e70*/  FFMA.FTZ R5, R12, UR4, R26 ;  /* 0x000000040c057c23 */ /* 0x002fe2000801001a */
[----:B------:R-:W-:Y:S02]  /*8e80*/  IADD3 R2, R0, 0x38, RZ ;  /* 0x0000003800027810 */ /* 0x000fe40007ffe0ff */
[----:B------:R-:W-:Y:S01]  /*8e90*/  ISETP.GE.AND P1, PT, R9, R17, PT ;  /* 0x000000110900720c */ /* 0x000fe20003f26270 */
[----:B------:R-:W-:Y:S01]  /*8ea0*/  FFMA.FTZ R6, R11, UR4, R31 ;  /* 0x000000040b067c23 */ /* 0x000fe2000801001f */
[----:B------:R-:W1:Y:S02]  /*8eb0*/  I2F R4, R2 ;  /* 0x0000000200047306 */ /* 0x000e640000201400 */
[----:B------:R-:W-:Y:S01]  /*8ec0*/  FSEL R180, R5, -INF , !P1 ;  /* 0xff80000005b47808 */ /* 0x000fe20004800000 */
[----:B------:R-:W-:Y:S01]  /*8ed0*/  FFMA.FTZ R14, R14, UR4, R30 ;  /* 0x000000040e0e7c23 */ /* 0x000fe2000801001e */
[----:B------:R-:W-:-:S04]  /*8ee0*/  FSEL R195, R6, -INF , !P0 ;  /* 0xff80000006c37808 */ /* 0x000fc80004000000 */
[----:B------:R3:W4:Y:S01]  /*8ef0*/  I2F R5, R0 ;  /* 0x0000000000057306 */ /* 0x0007220000201400 */
[----:B--2---:R-:W-:Y:S01]  /*8f00*/  FFMA.FTZ R6, R10, UR4, R25 ;  /* 0x000000040a067c23 */ /* 0x004fe20008010019 */
[-C--:B------:R-:W-:Y:S01]  /*8f10*/  ISETP.GE.AND P0, PT, R8, R16.reuse, PT ;  /* 0x000000100800720c */ /* 0x080fe20003f06270 */
[----:B------:R-:W-:Y:S01]  /*8f20*/  FFMA.FTZ R7, R12, UR4, R24 ;  /* 0x000000040c077c23 */ /* 0x000fe20008010018 */
[----:B------:R-:W-:Y:S02]  /*8f30*/  FSEL R229, R14, -INF , !P2 ;  /* 0xff8000000ee57808 */ /* 0x000fe40005000000 */
[-C--:B------:R-:W-:Y:S02]  /*8f40*/  ISETP.GE.AND P2, PT, R9, R16.reuse, PT ;  /* 0x000000100900720c */ /* 0x080fe40003f46270 */
[----:B------:R-:W-:Y:S02]  /*8f50*/  FSEL R32, R6, -INF , !P0 ;  /* 0xff80000006207808 */ /* 0x000fe40004000000 */
[----:B------:R-:W-:-:S02]  /*8f60*/  ISETP.GE.AND P1, PT, R0, R16, PT ;  /* 0x000000100000720c */ /* 0x000fc40003f26270 */
[-C--:B------:R-:W-:Y:S01]  /*8f70*/  ISETP.GE.AND P0, PT, R0, R17.reuse, PT ;  /* 0x000000110000720c */ /* 0x080fe20003f06270 */
[----:B------:R-:W-:Y:S01]  /*8f80*/  FFMA.FTZ R10, R10, UR4, R27 ;  /* 0x000000040a0a7c23 */ /* 0x000fe2000801001b */
[----:B------:R-:W-:Y:S02]  /*8f90*/  FSEL R182, R7, -INF , !P2 ;  /* 0xff80000007b67808 */ /* 0x000fe40005000000 */
[----:B---3--:R-:W-:Y:S01]  /*8fa0*/  IADD3 R0, R0, 0x39, RZ ;  /* 0x0000003900007810 */ /* 0x008fe20007ffe0ff */
[----:B-1----:R-:W-:Y:S01]  /*8fb0*/  FFMA.FTZ R6, R4, UR4, R20 ;  /* 0x0000000404067c23 */ /* 0x002fe20008010014 */
[----:B------:R-:W-:Y:S01]  /*8fc0*/  ISETP.GE.AND P2, PT, R8, R17, PT ;  /* 0x000000110800720c */ /* 0x000fe20003f46270 */
[----:B------:R-:W-:Y:S02]  /*8fd0*/  FFMA.FTZ R7, R4, UR4, R22 ;  /* 0x0000000404077c23 */ /* 0x000fe40008010016 */
[----:B------:R-:W1:Y:S01]  /*8fe0*/  I2F R4, R0 ;  /* 0x0000000000047306 */ /* 0x000e620000201400 */
[----:B----4-:R-:W-:Y:S01]  /*8ff0*/  FFMA.FTZ R19, R5, UR4, R186 ;  /* 0x0000000405137c23 */ /* 0x010fe200080100ba */
[----:B------:R-:W-:-:S02]  /*9000*/  FSEL R30, R10, -INF , !P2 ;  /* 0xff8000000a1e7808 */ /* 0x000fc40005000000 */
[----:B------:R-:W-:Y:S02]  /*9010*/  ISETP.GE.AND P2, PT, R2, R16, PT ;  /* 0x000000100200720c */ /* 0x000fe40003f46270 */
[----:B------:R-:W-:Y:S02]  /*9020*/  FSEL R19, R19, -INF , !P0 ;  /* 0xff80000013137808 */ /* 0x000fe40004000000 */
[----:B------:R-:W-:Y:S01]  /*9030*/  PLOP3.LUT P0, PT, PT, PT, UP0, 0x80, 0x0 ;  /* 0x000000000000781c */ /* 0x000fe20003f0f008 */
[----:B------:R-:W-:Y:S01]  /*9040*/  FFMA.FTZ R18, R5, UR4, R184 ;  /* 0x0000000405127c23 */ /* 0x000fe200080100b8 */
[----:B------:R-:W-:Y:S02]  /*9050*/  FSEL R35, R6, -INF , !P2 ;  /* 0xff80000006237808 */ /* 0x000fe40005000000 */
[----:B------:R-:W-:Y:S02]  /*9060*/  ISETP.GE.AND P2, PT, R2, R17, PT ;  /* 0x000000110200720c */ /* 0x000fe40003f46270 */
[----:B------:R-:W-:-:S02]  /*9070*/  FSEL R18, R18, -INF , !P1 ;  /* 0xff80000012127808 */ /* 0x000fc40004800000 */
        /* <DEDUP_REMOVED lines=82> */
.L_x_833:
[----:B------:R-:W-:Y:S05]  /*95a0*/  BSYNC B0 ;  /* 0x0000000000007941 */ /* 0x000fea0003800000 */
.L_x_832:
[----:B------:R-:W0:Y:S02]  /*95b0*/  LDGDEPBAR ;  /* 0x00000000000079af */ /* 0x000e240000000000 */
.L_x_831:
[----:B------:R-:W2:Y:S04]  /*95c0*/  LDL.LU.64 R192, [R1+0x18] ;  /* 0x0000180001c07983 */ /* 0x000ea80000300a00 */
[----:B-1----:R-:W3:Y:S04]  /*95d0*/  LDL R9, [R1+0x60] ;  /* 0x0000600001097983 */ /* 0x002ee80000100800 */
[----:B------:R-:W4:Y:S04]  /*95e0*/  LDL R5, [R1+0x44] ;  /* 0x0000440001057983 */ /* 0x000f280000100800 */
[----:B------:R-:W5:Y:S01]  /*95f0*/  LDL R6, [R1+0x50] ;  /* 0x0000500001067983 */ /* 0x000f620000100800 */
[----:B------:R-:W-:Y:S01]  /*9600*/  FMNMX.FTZ R0, R148, R18, !PT ;  /* 0x0000001294007209 */ /* 0x000fe20007810000 */
[----:B------:R-:W-:Y:S01]  /*9610*/  USHF.L.U32 UR6, UR37, 0x1, URZ ;  /* 0x0000000125067899 */ /* 0x000fe2000800063f */
[----:B------:R-:W1:Y:S01]  /*9620*/  LDC.U8 R186, c[0x0][0x2d8] ;  /* 0x0000b600ffba7b82 */ /* 0x000e620000000000 */
[----:B------:R-:W-:Y:S01]  /*9630*/  LDSM.16.MT88.4 R20, [R200+0x18000] ;  /* 0x01800000c814783b */ /* 0x000fe20000004200 */
[----:B------:R-:W-:-:S04]  /*9640*/  FMNMX.FTZ R0, R150, R0, !PT ;  /* 0x0000000096007209 */ /* 0x000fc80007810000 */
[----:B------:R-:W-:Y:S02]  /*9650*/  FMNMX.FTZ R0, R168, R0, !PT ;  /* 0x00000000a8007209 */ /* 0x000fe40007810000 */
[----:B------:R-:W1:Y:S02]  /*9660*/  LDC.U8 R184, c[0x0][0x2d8] ;  /* 0x0000b600ffb87b82 */ /* 0x000e640000000000 */
        /* <DEDUP_REMOVED lines=23> */
[----:B-1----:R-:W-:Y:S01]  /*97e0*/  PRMT R184, R184, 0x7054, R186 ;  /* 0x00007054b8b87816 */ /* 0x002fe200000000ba */
[----:B------:R-:W1:Y:S01]  /*97f0*/  SHFL.BFLY PT, R4, R0, 0x2, 0x1f ;  /* 0x0c401f0000047f89 */ /* 0x000e6200000e0000 */
[----:B------:R-:W-:Y:S02]  /*9800*/  FMNMX.FTZ R2, R229, R2, !PT ;  /* 0x00000002e5027209 */ /* 0x000fe40007810000 */
[----:B------:R-:W-:Y:S02]  /*9810*/  MOV R186, R182 ;  /* 0x000000b600ba7202 */ /* 0x000fe40000000f00 */
        /* <DEDUP_REMOVED lines=17> */
[----:B------:R-:W-:Y:S01]  /*9930*/  MUFU.EX2 R34, R18 ;  /* 0x0000001200227308 */ /* 0x000fe20000000800 */
        /* <DEDUP_REMOVED lines=16> */
[----:B------:R-:W1:Y:S03]  /*9a40*/  MUFU.EX2 R15, R6 ;  /* 0x00000006000f7308 */ /* 0x000e660000000800 */
[----:B------:R-:W-:Y:S01]  /*9a50*/  IMAD.WIDE.U32 R10, R0, -0x2daee0ad, RZ ;  /* 0xd2511f53000a7825 */ /* 0x000fe200078e00ff */
[----:B------:R-:W-:-:S04]  /*9a60*/  LOP3.LUT R5, R5, UR13, R227, 0x96, !PT ;  /* 0x0000000d05057c12 */ /* 0x000fc8000f8e96e3 */
[----:B------:R-:W-:Y:S01]  /*9a70*/  LOP3.LUT R0, R11, UR11, R4, 0x96, !PT ;  /* 0x0000000b0b007c12 */ /* 0x000fe2000f8e9604 */
[----:B------:R-:W-:-:S04]  /*9a80*/  IMAD.WIDE.U32 R4, R5, -0x326172a9, RZ ;  /* 0xcd9e8d5705047825 */ /* 0x000fc800078e00ff */
[----:B------:R-:W-:Y:S01]  /*9a90*/  IMAD.WIDE.U32 R8, R0, -0x326172a9, RZ ;  /* 0xcd9e8d5700087825 */ /* 0x000fe200078e00ff */
[----:B------:R-:W-:-:S03]  /*9aa0*/  LOP3.LUT R5, R5, UR12, R192, 0x96, !PT ;  /* 0x0000000c05057c12 */ /* 0x000fc6000f8e96c0 */
[----:B-1----:R-:W-:Y:S01]  /*9ab0*/  IMAD.MOV.U32 R19, RZ, RZ, R15 ;  /* 0x000000ffff137224 */ /* 0x002fe200078e000f */
[----:B------:R-:W-:Y:S01]  /*9ac0*/  LOP3.LUT R0, R9, UR10, R4, 0x96, !PT ;  /* 0x0000000a09007c12 */ /* 0x000fe2000f8e9604 */
[----:B------:R-:W-:-:S04]  /*9ad0*/  IMAD.WIDE.U32 R4, R5, -0x2daee0ad, RZ ;  /* 0xd2511f5305047825 */ /* 0x000fc800078e00ff */
[----:B------:R-:W-:Y:S01]  /*9ae0*/  IMAD.WIDE.U32 R24, R0, -0x2daee0ad, RZ ;  /* 0xd2511f5300187825 */ /* 0x000fe200078e00ff */
[----:B------:R-:W-:-:S03]  /*9af0*/  LOP3.LUT R6, R5, UR9, R10, 0x96, !PT ;  /* 0x0000000905067c12 */ /* 0x000fc6000f8e960a */
[----:B------:R-:W-:Y:S01]  /*9b00*/  FFMA.FTZ R0, R168, c[0x0][0x23c], -R12 ;  /* 0x00008f00a8007a23 */ /* 0x000fe2000001080c */
[----:B------:R-:W-:Y:S01]  /*9b10*/  LOP3.LUT R4, R25, UR5, R4, 0x96, !PT ;  /* 0x0000000519047c12 */ /* 0x000fe2000f8e9604 */
[----:B------:R-:W-:Y:S02]  /*9b20*/  IMAD.WIDE.U32 R6, R6, -0x326172a9, RZ ;  /* 0xcd9e8d5706067825 */ /* 0x000fe400078e00ff */
[----:B------:R1:W2:Y:S02]  /*9b30*/  MUFU.EX2 R14, R0 ;  /* 0x00000000000e7308 */ /* 0x0002a40000000800 */
[----:B------:R-:W-:Y:S01]  /*9b40*/  IMAD.WIDE.U32 R4, R4, -0x326172a9, RZ ;  /* 0xcd9e8d5704047825 */ /* 0x000fe200078e00ff */
[----:B------:R-:W-:-:S03]  /*9b50*/  LOP3.LUT R18, R7, UR8, R8, 0x96, !PT ;  /* 0x0000000807127c12 */ /* 0x000fc6000f8e9608 */
[----:B------:R-:W-:Y:S01]  /*9b60*/  IMAD.MOV.U32 R168, RZ, RZ, R195 ;  /* 0x000000ffffa87224 */ /* 0x000fe200078e00c3 */
        /* <DEDUP_REMOVED lines=13> */
[----:B------:R1:W3:Y:S01]  /*9c40*/  MUFU.EX2 R11, R4 ;  /* 0x00000004000b7308 */ /* 0x0002e20000000800 */
[----:B------:R-:W-:-:S02]  /*9c50*/  SHF.R.U32.HI R2, RZ, 0x8, R2 ;  /* 0x00000008ff027819 */ /* 0x000fc40000011602 */
[----:B------:R-:W-:Y:S01]  /*9c60*/  PRMT R8, R8, 0x5410, R6 ;  /* 0x0000541008087816 */ /* 0x000fe20000000006 */
[----:B------:R-:W-:Y:S01]  /*9c70*/  FFMA.FTZ R6, R170, c[0x0][0x23c], -R13 ;  /* 0x00008f00aa067a23 */ /* 0x000fe2000001080d */
[----:B------:R-:W-:Y:S02]  /*9c80*/  PRMT R10, R5, 0x5410, R2 ;  /* 0x00005410050a7816 */ /* 0x000fe40000000002 */
[----:B------:R-:W-:Y:S01]  /*9c90*/  SHF.R.U32.HI R2, RZ, 0x18, R0 ;  /* 0x00000018ff027819 */ /* 0x000fe20000011600 */
[----:B------:R4:W-:Y:S01]  /*9ca0*/  MUFU.EX2 R150, R6 ;  /* 0x0000000600967308 */ /* 0x0009e20000000800 */
[----:B--2---:R-:W-:Y:S02]  /*9cb0*/  MOV R170, R14 ;  /* 0x0000000e00aa7202 */ /* 0x004fe40000000f00 */
[----:B------:R-:W-:Y:S02]  /*9cc0*/  FSEL R5, R246, RZ, P1 ;  /* 0x000000fff6057208 */ /* 0x000fe40000800000 */
[----:B------:R-:W-:-:S02]  /*9cd0*/  MOV R169, R194 ;  /* 0x000000c200a97202 */ /* 0x000fc40000000f00 */
[----:B-1----:R-:W-:Y:S01]  /*9ce0*/  SHF.R.U32.HI R4, RZ, 0x10, R0 ;  /* 0x00000010ff047819 */ /* 0x002fe20000011600 */
[----:B------:R-:W-:-:S03]  /*9cf0*/  FADD.FTZ R3, R3, -R5 ;  /* 0x8000000503037221 */ /* 0x000fc60000010000 */
[----:B------:R-:W-:Y:S01]  /*9d00*/  LOP3.LUT R0, R4, 0xff, RZ, 0xc0, !PT ;  /* 0x000000ff04007812 */ /* 0x000fe200078ec0ff */
[----:B------:R-:W-:Y:S01]  /*9d10*/  FMUL.FTZ R3, R3, c[0x0][0x23c] ;  /* 0x00008f0003037a20 */ /* 0x000fe20000410000 */
[----:B------:R-:W-:Y:S02]  /*9d20*/  FSEL R4, R252, RZ, P2 ;  /* 0x000000fffc047208 */ /* 0x000fe40001000000 */
[----:B------:R-:W-:Y:S01]  /*9d30*/  PRMT R9, R0, 0x5410, R2 ;  /* 0x0000541000097816 */ /* 0x000fe20000000002 */
[----:B----4-:R-:W-:Y:S01]  /*9d40*/  FFMA.FTZ R6, R176, c[0x0][0x23c], -R13 ;  /* 0x00008f00b0067a23 */ /* 0x010fe2000001080d */
[----:B------:R-:W-:Y:S01]  /*9d50*/  HSET2.LE.AND R0, R7, R184, PT ;  /* 0x000000b807007233 */ /* 0x000fe20003803000 */
[----:B------:R-:W-:Y:S01]  /*9d60*/  FADD.FTZ R2, R148, -R4 ;  /* 0x8000000494027221 */ /* 0x000fe20000010000 */
[----:B------:R-:W1:Y:S01]  /*9d70*/  MUFU.EX2 R14, R3 ;  /* 0x00000003000e7308 */ /* 0x000e620000000800 */
[----:B---3--:R-:W-:Y:S02]  /*9d80*/  IMAD.MOV.U32 R176, RZ, RZ, R11 ;  /* 0x000000ffffb07224 */ /* 0x008fe400078e000b */
[----:B------:R-:W-:Y:S01]  /*9d90*/  FMUL.FTZ R15, R2, c[0x0][0x23c] ;  /* 0x00008f00020f7a20 */ /* 0x000fe20000410000 */
[----:B------:R-:W-:-:S04]  /*9da0*/  F2FP.PACK_AB R2, R190, R170 ;  /* 0x000000aabe02723e */ /* 0x000fc800000000ff */
[----:B------:R2:W-:Y:S08]  /*9db0*/  MUFU.EX2 R149, R6 ;  /* 0x0000000600957308 */ /* 0x0005f00000000800 */
[----:B------:R-:W3:Y:S01]  /*9dc0*/  MUFU.EX2 R15, R15 ;  /* 0x0000000f000f7308 */ /* 0x000ee20000000800 */
[----:B-1----:R-:W-:Y:S01]  /*9dd0*/  FMUL.FTZ R158, R158, R14 ;  /* 0x0000000e9e9e7220 */ /* 0x002fe20000410000 */
[----:B------:R-:W-:Y:S01]  /*9de0*/  MOV R3, R150 ;  /* 0x0000009600037202 */ /* 0x000fe20000000f00 */
[----:B------:R-:W-:-:S02]  /*9df0*/  FMUL.FTZ R159, R159, R14 ;  /* 0x0000000e9f9f7220 */ /* 0x000fc40000410000 */
[-C--:B------:R-:W-:Y:S02]  /*9e00*/  FMUL.FTZ R38, R38, R14.reuse ;  /* 0x0000000e26267220 */ /* 0x080fe40000410000 */
[----:B------:R-:W-:Y:S01]  /*9e10*/  FMUL.FTZ R39, R39, R14 ;  /* 0x0000000e27277220 */ /* 0x000fe20000410000 */
[----:B--2---:R-:W-:Y:S01]  /*9e20*/  LOP3.LUT R6, R0, R2, RZ, 0xc0, !PT ;  /* 0x0000000200067212 */ /* 0x004fe200078ec0ff */
[--C-:B------:R-:W-:Y:S01]  /*9e30*/  HSET2.LE.AND R0, R8, R184.reuse, PT ;  /* 0x000000b808007233 */ /* 0x100fe20003803000 */
[----:B------:R-:W-:Y:S01]  /*9e40*/  F2FP.PACK_AB R2, R150, R176 ;  /* 0x000000b09602723e */ /* 0x000fe200000000ff */
[-C--:B------:R-:W-:Y:S02]  /*9e50*/  FMUL.FTZ R42, R42, R14.reuse ;  /* 0x0000000e2a2a7220 */ /* 0x080fe40000410000 */
[----:B------:R-:W-:Y:S01]  /*9e60*/  FMUL.FTZ R43, R43, R14 ;  /* 0x0000000e2b2b7220 */ /* 0x000fe20000410000 */
[----:B------:R-:W-:Y:S01]  /*9e70*/  LOP3.LUT R7, R0, R2, RZ, 0xc0, !PT ;  /* 0x0000000200077212 */ /* 0x000fe200078ec0ff */
[----:B------:R-:W-:Y:S01]  /*9e80*/  HSET2.LE.AND R0, R10, R184, PT ;  /* 0x000000b80a007233 */ /* 0x000fe20003803000 */
[----:B------:R-:W-:Y:S01]  /*9e90*/  F2FP.PACK_AB R2, R19, R34 ;  /* 0x000000221302723e */ /* 0x000fe200000000ff */
[----:B---3--:R-:W-:-:S02]  /*9ea0*/  FMUL.FTZ R156, R156, R15 ;  /* 0x0000000f9c9c7220 */ /* 0x008fc40000410000 */
[----:B------:R-:W-:Y:S01]  /*9eb0*/  FMUL.FTZ R157, R157, R15 ;  /* 0x0000000f9d9d7220 */ /* 0x000fe20000410000 */
[----:B------:R-:W-:Y:S01]  /*9ec0*/  LOP3.LUT R4, R0, R2, RZ, 0xc0, !PT ;  /* 0x0000000200047212 */ /* 0x000fe200078ec0ff */
[----:B------:R-:W-:Y:S01]  /*9ed0*/  HSET2.LE.AND R0, R9, R184, PT ;  /* 0x000000b809007233 */ /* 0x000fe20003803000 */
[----:B------:R-:W-:Y:S01]  /*9ee0*/  F2FP.PACK_AB R2, R149, R31 ;  /* 0x0000001f9502723e */ /* 0x000fe200000000ff */
[----:B------:R-:W1:Y:S01]  /*9ef0*/  LDSM.16.MT88.4 R8, [R201+0x18000] ;  /* 0x01800000c908783b */ /* 0x000e620000004200 */
[-C--:B------:R-:W-:Y:S02]  /*9f00*/  FMUL.FTZ R36, R36, R15.reuse ;  /* 0x0000000f24247220 */ /* 0x080fe40000410000 */
[----:B------:R-:W-:Y:S01]  /*9f10*/  LOP3.LUT R5, R0, R2, RZ, 0xc0, !PT ;  /* 0x0000000200057212 */ /* 0x000fe200078ec0ff */
[-C--:B------:R-:W-:Y:S02]  /*9f20*/  FMUL.FTZ R37, R37, R15.reuse ;  /* 0x0000000f25257220 */ /* 0x080fe40000410000 */
[----:B------:R-:W-:-:S02]  /*9f30*/  FMUL.FTZ R40, R40, R15 ;  /* 0x0000000f28287220 */ /* 0x000fc40000410000 */
[-C--:B------:R-:W-:Y:S02]  /*9f40*/  FMUL.FTZ R41, R41, R15.reuse ;  /* 0x0000000f29297220 */ /* 0x080fe40000410000 */
[----:B------:R-:W-:Y:S01]  /*9f50*/  HMMA.16816.F32 R196, R4, R22, R156 ;  /* 0x0000001604c4723c */ /* 0x000fe2000000189c */
[-C--:B------:R-:W-:Y:S02]  /*9f60*/  FMUL.FTZ R152, R152, R15.reuse ;  /* 0x0000000f98987220 */ /* 0x080fe40000410000 */
[----:B------:R-:W-:Y:S02]  /*9f70*/  FMUL.FTZ R153, R153, R15 ;  /* 0x0000000f99997220 */ /* 0x000fe40000410000 */
[-C--:B------:R-:W-:Y:S02]  /*9f80*/  FMUL.FTZ R154, R154, R14.reuse ;  /* 0x0000000e9a9a7220 */ /* 0x080fe40000410000 */
[----:B------:R-:W-:Y:S01]  /*9f90*/  FMUL.FTZ R155, R155, R14 ;  /* 0x0000000e9b9b7220 */ /* 0x000fe20000410000 */
[----:B------:R-:W-:Y:S01]  /*9fa0*/  MOV R157, R189 ;  /* 0x000000bd009d7202 */ /* 0x000fe20000000f00 */
[----:B------:R-:W-:-:S02]  /*9fb0*/  FMUL.FTZ R44, R44, R15 ;  /* 0x0000000f2c2c7220 */ /* 0x000fc40000410000 */
[-C--:B------:R-:W-:Y:S02]  /*9fc0*/  FMUL.FTZ R45, R45, R15.reuse ;  /* 0x0000000f2d2d7220 */ /* 0x080fe40000410000 */
[-C--:B------:R-:W-:Y:S01]  /*9fd0*/  FMUL.FTZ R46, R46, R14.reuse ;  /* 0x0000000e2e2e7220 */ /* 0x080fe20000410000 */
[----:B------:R-:W-:Y:S01]  /*9fe0*/  HMMA.16816.F32 R152, R4, R20, R152 ;  /* 0x000000140498723c */ /* 0x000fe20000001898 */
[----:B------:R-:W2:Y:S01]  /*9ff0*/  LDSM.16.MT88.4 R20, [R203+0x18000] ;  /* 0x01800000cb14783b */ /* 0x000ea20000004200 */
[-C--:B------:R-:W-:Y:S02]  /*a000*/  FMUL.FTZ R47, R47, R14.reuse ;  /* 0x0000000e2f2f7220 */ /* 0x080fe40000410000 */
[-C--:B------:R-:W-:Y:S02]  /*a010*/  FMUL.FTZ R48, R48, R15.reuse ;  /* 0x0000000f30307220 */ /* 0x080fe40000410000 */
[----:B------:R-:W-:Y:S02]  /*a020*/  FMUL.FTZ R49, R49, R15 ;  /* 0x0000000f31317220 */ /* 0x000fe40000410000 */
[----:B------:R-:W-:-:S02]  /*a030*/  FMUL.FTZ R50, R50, R14 ;  /* 0x0000000e32327220 */ /* 0x000fc40000410000 */
[----:B------:R-:W-:Y:S01]  /*a040*/  MOV R29, R196 ;  /* 0x000000c4001d7202 */ /* 0x000fe20000000f00 */
[----:B------:R-:W-:Y:S01]  /*a050*/  IMAD.MOV.U32 R28, RZ, RZ, R197 ;  /* 0x000000ffff1c7224 */ /* 0x000fe200078e00c5 */
[----:B------:R-:W-:Y:S01]  /*a060*/  MOV R27, R198 ;  /* 0x000000c6001b7202 */ /* 0x000fe20000000f00 */
[----:B------:R-:W-:Y:S02]  /*a070*/  IMAD.MOV.U32 R26, RZ, RZ, R199 ;  /* 0x000000ffff1a7224 */ /* 0x000fe400078e00c7 */
[-C--:B------:R-:W-:Y:S01]  /*a080*/  FMUL.FTZ R51, R51, R14.reuse ;  /* 0x0000000e33337220 */ /* 0x080fe20000410000 */
[----:B-1----:R-:W-:Y:S01]  /*a090*/  HMMA.16816.F32 R196, R4, R8, R36 ;  /* 0x0000000804c4723c */ /* 0x002fe20000001824 */
[-C--:B------:R-:W-:Y:S02]  /*a0a0*/  FMUL.FTZ R52, R52, R15.reuse ;  /* 0x0000000f34347220 */ /* 0x080fe40000410000 */
[----:B------:R-:W-:Y:S02]  /*a0b0*/  FMUL.FTZ R53, R53, R15 ;  /* 0x0000000f35357220 */ /* 0x000fe40000410000 */
[----:B------:R-:W-:-:S02]  /*a0c0*/  FMUL.FTZ R54, R54, R14 ;  /* 0x0000000e36367220 */ /* 0x000fc40000410000 */
[-C--:B------:R-:W-:Y:S01]  /*a0d0*/  FMUL.FTZ R55, R55, R14.reuse ;  /* 0x0000000e37377220 */ /* 0x080fe20000410000 */
[----:B------:R-:W-:Y:S01]  /*a0e0*/  HMMA.16816.F32 R8, R4, R10, R40 ;  /* 0x0000000a0408723c */ /* 0x000fe20000001828 */
        /* <DEDUP_REMOVED lines=10> */
[----:B------:R-:W-:Y:S01]  /*a190*/  MOV R36, R199 ;  /* 0x000000c700247202 */ /* 0x000fe20000000f00 */
[----:B------:R-:W-:Y:S01]  /*a1a0*/  IMAD.MOV.U32 R148, RZ, RZ, R196 ;  /* 0x000000ffff947224 */ /* 0x000fe200078e00c4 */
[----:B--2---:R-:W-:Y:S01]  /*a1b0*/  HMMA.16816.F32 R248, R4, R22, R48 ;  /* 0x0000001604f8723c */ /* 0x004fe20000001830 */
[----:B------:R-:W-:-:S02]  /*a1c0*/  FMUL.FTZ R64, R64, R15 ;  /* 0x0000000f40407220 */ /* 0x000fc40000410000 */
[----:B------:R-:W-:Y:S01]  /*a1d0*/  FMUL.FTZ R65, R65, R15 ;  /* 0x0000000f41417220 */ /* 0x000fe20000410000 */
[----:B------:R-:W-:Y:S01]  /*a1e0*/  MOV R41, R9 ;  /* 0x0000000900297202 */ /* 0x000fe20000000f00 */
[----:B------:R-:W-:Y:S01]  /*a1f0*/  IMAD.MOV.U32 R42, RZ, RZ, R11 ;  /* 0x000000ffff2a7224 */ /* 0x000fe200078e000b */
[----:B------:R-:W-:Y:S01]  /*a200*/  MOV R39, R8 ;  /* 0x0000000800277202 */ /* 0x000fe20000000f00 */
[----:B------:R-:W-:Y:S01]  /*a210*/  IMAD.MOV.U32 R40, RZ, RZ, R10 ;  /* 0x000000ffff287224 */ /* 0x000fe200078e000a */
[----:B------:R-:W-:Y:S01]  /*a220*/  HMMA.16816.F32 R196, R4, R20, R44 ;  /* 0x0000001404c4723c */ /* 0x000fe2000000182c */
[----:B------:R-:W1:Y:S01]  /*a230*/  LDSM.16.MT88.4 R8, [R202+0x18000] ;  /* 0x01800000ca08783b */ /* 0x000e620000004200 */
[-C--:B------:R-:W-:Y:S02]  /*a240*/  FMUL.FTZ R66, R66, R14.reuse ;  /* 0x0000000e42427220 */ /* 0x080fe40000410000 */
[----:B------:R-:W-:Y:S01]  /*a250*/  FMUL.FTZ R67, R67, R14 ;  /* 0x0000000e43437220 */ /* 0x000fe20000410000 */
[----:B------:R-:W2:Y:S01]  /*a260*/  LDSM.16.MT88.4 R20, [R200+0x1a000] ;  /* 0x01a00000c814783b */ /* 0x000ea20000004200 */
[-C--:B------:R-:W-:Y:S01]  /*a270*/  FMUL.FTZ R68, R68, R15.reuse ;  /* 0x0000000f44447220 */ /* 0x080fe20000410000 */
[----:B------:R-:W-:Y:S01]  /*a280*/  MOV R47, R150 ;  /* 0x00000096002f7202 */ /* 0x000fe20000000f00 */
[----:B------:R-:W-:Y:S01]  /*a290*/  FMUL.FTZ R69, R69, R15 ;  /* 0x0000000f45457220 */ /* 0x000fe20000410000 */
[----:B------:R-:W-:Y:S01]  /*a2a0*/  MOV R150, R230 ;  /* 0x000000e600967202 */ /* 0x000fe20000000f00 */
[----:B------:R-:W-:Y:S01]  /*a2b0*/  FMUL.FTZ R70, R70, R14 ;  /* 0x0000000e46467220 */ /* 0x000fe20000410000 */
[----:B------:R-:W-:Y:S01]  /*a2c0*/  MOV R44, R42 ;  /* 0x0000002a002c7202 */ /* 0x000fe20000000f00 */
[----:B------:R-:W-:-:S02]  /*a2d0*/  FMUL.FTZ R71, R71, R14 ;  /* 0x0000000e47477220 */ /* 0x000fc40000410000 */
[-C--:B------:R-:W-:Y:S02]  /*a2e0*/  FMUL.FTZ R72, R72, R15.reuse ;  /* 0x0000000f48487220 */ /* 0x080fe40000410000 */
[----:B------:R-:W-:Y:S02]  /*a2f0*/  FMUL.FTZ R73, R73, R15 ;  /* 0x0000000f49497220 */ /* 0x000fe40000410000 */
[-C--:B------:R-:W-:Y:S02]  /*a300*/  FMUL.FTZ R74, R74, R14.reuse ;  /* 0x0000000e4a4a7220 */ /* 0x080fe40000410000 */
[----:B------:R-:W-:Y:S02]  /*a310*/  FMUL.FTZ R75, R75, R14 ;  /* 0x0000000e4b4b7220 */ /* 0x000fe40000410000 */
[----:B------:R-:W-:Y:S02]  /*a320*/  IMAD.MOV.U32 R46, RZ, RZ, R156 ;  /* 0x000000ffff2e7224 */ /* 0x000fe400078e009c */
[----:B------:R-:W-:Y:S01]  /*a330*/  MOV R0, R196 ;  /* 0x000000c400007202 */ /* 0x000fe20000000f00 */
[----:B------:R-:W-:Y:S01]  /*a340*/  IMAD.MOV.U32 R38, RZ, RZ, R199 ;  /* 0x000000ffff267224 */ /* 0x000fe200078e00c7 */
[----:B------:R-:W-:Y:S01]  /*a350*/  MOV R37, R197 ;  /* 0x000000c500257202 */ /* 0x000fe20000000f00 */
[----:B------:R-:W-:-:S02]  /*a360*/  IMAD.MOV.U32 R2, RZ, RZ, R198 ;  /* 0x000000ffff027224 */ /* 0x000fc400078e00c6 */
[----:B------:R-:W-:Y:S02]  /*a370*/  IMAD.MOV.U32 R156, RZ, RZ, R188 ;  /* 0x000000ffff9c7224 */ /* 0x000fe400078e00bc */
[----:B------:R-:W-:Y:S02]  /*a380*/  IMAD.MOV.U32 R159, RZ, RZ, R181 ;  /* 0x000000ffff9f7224 */ /* 0x000fe400078e00b5 */
[----:B------:R-:W-:Y:S02]  /*a390*/  IMAD.MOV.U32 R158, RZ, RZ, R183 ;  /* 0x000000ffff9e7224 */ /* 0x000fe400078e00b7 */
        /* <DEDUP_REMOVED lines=10> */
[----:B------:R-:W-:Y:S01]  /*a440*/  FMUL.FTZ R83, R83, R14 ;  /* 0x0000000e53537220 */ /* 0x000fe20000410000 */
[----:B------:R-:W-:Y:S01]  /*a450*/  MOV R55, R40 ;  /* 0x0000002800377202 */ /* 0x000fe20000000f00 */
[-C--:B------:R-:W-:Y:S01]  /*a460*/  FMUL.FTZ R84, R84, R15.reuse ;  /* 0x0000000f54547220 */ /* 0x080fe20000410000 */
[----:B------:R-:W-:Y:S01]  /*a470*/  MOV R52, R38 ;  /* 0x0000002600347202 */ /* 0x000fe20000000f00 */
[----:B------:R-:W-:-:S02]  /*a480*/  FMUL.FTZ R85, R85, R15 ;  /* 0x0000000f55557220 */ /* 0x000fc40000410000 */
[C---:B--2---:R-:W-:Y:S01]  /*a490*/  HMMA.16816.F32 R196, R4.reuse, R20, R60 ;  /* 0x0000001404c4723c */ /* 0x044fe2000000183c */
[-C--:B------:R-:W-:Y:S02]  /*a4a0*/  FMUL.FTZ R86, R86, R14.reuse ;  /* 0x0000000e56567220 */ /* 0x080fe40000410000 */
[----:B------:R-:W-:Y:S02]  /*a4b0*/  FMUL.FTZ R87, R87, R14 ;  /* 0x0000000e57577220 */ /* 0x000fe40000410000 */
[-C--:B------:R-:W-:Y:S02]  /*a4c0*/  FMUL.FTZ R88, R88, R15.reuse ;  /* 0x0000000f58587220 */ /* 0x080fe40000410000 */
[----:B------:R-:W-:Y:S01]  /*a4d0*/  IMAD.MOV.U32 R60, RZ, RZ, R190 ;  /* 0x000000ffff3c7224 */ /* 0x000fe200078e00be */
[----:B------:R-:W-:Y:S01]  /*a4e0*/  MOV R63, R2 ;  /* 0x00000002003f7202 */ /* 0x000fe20000000f00 */
[----:B------:R-:W-:Y:S01]  /*a4f0*/  IMAD.MOV.U32 R61, RZ, RZ, R0 ;  /* 0x000000ffff3d7224 */ /* 0x000fe200078e0000 */
[----:B------:R-:W-:Y:S01]  /*a500*/  HMMA.16816.F32 R188, R4, R22, R64 ;  /* 0x0000001604bc723c */ /* 0x000fe20000001840 */
[----:B------:R-:W-:Y:S01]  /*a510*/  MOV R0, R180 ;  /* 0x000000b400007202 */ /* 0x000fe20000000f00 */
[----:B------:R-:W2:Y:S01]  /*a520*/  LDSM.16.MT88.4 R20, [R203+0x1a000] ;  /* 0x01a00000cb14783b */ /* 0x000ea20000004200 */
[----:B------:R-:W-:-:S02]  /*a530*/  FMUL.FTZ R89, R89, R15 ;  /* 0x0000000f59597220 */ /* 0x000fc40000410000 */
[----:B------:R-:W-:Y:S01]  /*a540*/  FMUL.FTZ R90, R90, R14 ;  /* 0x0000000e5a5a7220 */ /* 0x000fe20000410000 */
[----:B------:R-:W-:Y:S01]  /*a550*/  MOV R38, R0 ;  /* 0x0000000000267202 */ /* 0x000fe20000000f00 */
[----:B------:R-:W-:Y:S02]  /*a560*/  FMUL.FTZ R91, R91, R14 ;  /* 0x0000000e5b5b7220 */ /* 0x000fe40000410000 */
[----:B------:R-:W-:Y:S01]  /*a570*/  IMAD.MOV.U32 R45, RZ, RZ, R148 ;  /* 0x000000ffff2d7224 */ /* 0x000fe200078e0094 */
[----:B------:R-:W-:Y:S01]  /*a580*/  MOV R148, R229 ;  /* 0x000000e500947202 */ /* 0x000fe20000000f00 */
[----:B------:R-:W-:Y:S02]  /*a590*/  IMAD.MOV.U32 R2, RZ, RZ, R231 ;  /* 0x000000ffff027224 */ /* 0x000fe400078e00e7 */
[----:B------:R-:W-:Y:S02]  /*a5a0*/  IMAD.MOV.U32 R62, RZ, RZ, R37 ;  /* 0x000000ffff3e7224 */ /* 0x000fe400078e0025 */
[----:B------:R-:W-:-:S02]  /*a5b0*/  IMAD.MOV.U32 R37, RZ, RZ, R159 ;  /* 0x000000ffff257224 */ /* 0x000fc400078e009f */
[-C--:B------:R-:W-:Y:S02]  /*a5c0*/  FMUL.FTZ R100, R100, R15.reuse ;  /* 0x0000000f64647220 */ /* 0x080fe40000410000 */
[-C--:B------:R-:W-:Y:S02]  /*a5d0*/  FMUL.FTZ R101, R101, R15.reuse ;  /* 0x0000000f65657220 */ /* 0x080fe40000410000 */
[-C--:B------:R-:W-:Y:S01]  /*a5e0*/  FMUL.FTZ R102, R102, R14.reuse ;  /* 0x0000000e66667220 */ /* 0x080fe20000410000 */
[----:B-1----:R-:W-:Y:S01]  /*a5f0*/  HMMA.16816.F32 R180, R4, R8, R68 ;  /* 0x0000000804b4723c */ /* 0x002fe20000001844 */
[----:B------:R-:W-:Y:S02]  /*a600*/  FMUL.FTZ R103, R103, R14 ;  /* 0x0000000e67677220 */ /* 0x000fe40000410000 */
[-C--:B------:R-:W-:Y:S02]  /*a610*/  FMUL.FTZ R104, R104, R15.reuse ;  /* 0x0000000f68687220 */ /* 0x080fe40000410000 */
[----:B------:R-:W-:-:S02]  /*a620*/  FMUL.FTZ R105, R105, R15 ;  /* 0x0000000f69697220 */ /* 0x000fc40000410000 */
[----:B------:R-:W-:Y:S01]  /*a630*/  MOV R68, R192 ;  /* 0x000000c000447202 */ /* 0x000fe20000000f00 */
[----:B------:R-:W-:Y:S01]  /*a640*/  IMAD.MOV.U32 R69, RZ, RZ, R193 ;  /* 0x000000ffff457224 */ /* 0x000fe200078e00c1 */
[----:B------:R-:W-:Y:S01]  /*a650*/  MOV R71, R170 ;  /* 0x000000aa00477202 */ /* 0x000fe20000000f00 */
[C---:B------:R-:W-:Y:S01]  /*a660*/  HMMA.16816.F32 R192, R4.reuse, R10, R72 ;  /* 0x0000000a04c0723c */ /* 0x040fe20000001848 */
[----:B------:R-:W1:Y:S01]  /*a670*/  LDSM.16.MT88.4 R8, [R202+0x1a000] ;  /* 0x01a00000ca08783b */ /* 0x000e620000004200 */
[----:B------:R-:W-:Y:S02]  /*a680*/  IMAD.MOV.U32 R70, RZ, RZ, R169 ;  /* 0x000000ffff467224 */ /* 0x000fe400078e00a9 */
[-C--:B------:R-:W-:Y:S02]  /*a690*/  FMUL.FTZ R106, R106, R14.reuse ;  /* 0x0000000e6a6a7220 */ /* 0x080fe40000410000 */
[----:B------:R-:W-:Y:S02]  /*a6a0*/  FMUL.FTZ R107, R107, R14 ;  /* 0x0000000e6b6b7220 */ /* 0x000fe40000410000 */
[----:B------:R-:W-:Y:S01]  /*a6b0*/  IMAD.MOV.U32 R54, RZ, RZ, R41 ;  /* 0x000000ffff367224 */ /* 0x000fe200078e0029 */
[----:B--2---:R-:W-:Y:S01]  /*a6c0*/  HMMA.16816.F32 R228, R4, R20, R76 ;  /* 0x0000001404e4723c */ /* 0x004fe2000000184c */
[----:B------:R-:W-:-:S02]  /*a6d0*/  FMUL.FTZ R92, R92, R15 ;  /* 0x0000000f5c5c7220 */ /* 0x000fc40000410000 */
[----:B------:R-:W-:Y:S02]  /*a6e0*/  FMUL.FTZ R93, R93, R15 ;  /* 0x0000000f5d5d7220 */ /* 0x000fe40000410000 */
[----:B------:R-:W-:Y:S02]  /*a6f0*/  FMUL.FTZ R94, R94, R14 ;  /* 0x0000000e5e5e7220 */ /* 0x000fe40000410000 */
[----:B------:R-:W-:Y:S01]  /*a700*/  MOV R77, R168 ;  /* 0x000000a8004d7202 */ /* 0x000fe20000000f00 */
[----:B------:R-:W-:Y:S01]  /*a710*/  IMAD.MOV.U32 R76, RZ, RZ, R171 ;  /* 0x000000ffff4c7224 */ /* 0x000fe200078e00ab */
[----:B------:R-:W-:Y:S01]  /*a720*/  MOV R78, R156 ;  /* 0x0000009c004e7202 */ /* 0x000fe20000000f00 */
[----:B------:R-:W-:Y:S01]  /*a730*/  HMMA.16816.F32 R168, R4, R22, R80 ;  /* 0x0000001604a8723c */ /* 0x000fe20000001850 */
[----:B------:R-:W-:Y:S01]  /*a740*/  IMAD.MOV.U32 R79, RZ, RZ, R157 ;  /* 0x000000ffff4f7224 */ /* 0x000fe200078e009d */
[----:B------:R-:W2:Y:S01]  /*a750*/  LDSM.16.MT88.4 R20, [R200+0x1c000] ;  /* 0x01c00000c814783b */ /* 0x000ea20000004200 */
[----:B------:R-:W-:-:S02]  /*a760*/  FMUL.FTZ R95, R95, R14 ;  /* 0x0000000e5f5f7220 */ /* 0x000fc40000410000 */
[-C--:B------:R-:W-:Y:S02]  /*a770*/  FMUL.FTZ R96, R96, R15.reuse ;  /* 0x0000000f60607220 */ /* 0x080fe40000410000 */
[----:B------:R-:W-:Y:S01]  /*a780*/  MOV R83, R158 ;  /* 0x0000009e00537202 */ /* 0x000fe20000000f00 */
[-C--:B------:R-:W-:Y:S02]  /*a790*/  FMUL.FTZ R97, R97, R15.reuse ;  /* 0x0000000f61617220 */ /* 0x080fe40000410000 */
[-C--:B------:R-:W-:Y:S02]  /*a7a0*/  FMUL.FTZ R98, R98, R14.reuse ;  /* 0x0000000e62627220 */ /* 0x080fe40000410000 */
[----:B------:R-:W-:Y:S02]  /*a7b0*/  FMUL.FTZ R99, R99, R14 ;  /* 0x0000000e63637220 */ /* 0x000fe40000410000 */
[-C--:B------:R-:W-:Y:S02]  /*a7c0*/  FMUL.FTZ R116, R116, R15.reuse ;  /* 0x0000000f74747220 */ /* 0x080fe40000410000 */
[----:B------:R-:W-:-:S02]  /*a7d0*/  FMUL.FTZ R117, R117, R15 ;  /* 0x0000000f75757220 */ /* 0x000fc40000410000 */
[-C--:B------:R-:W-:Y:S02]  /*a7e0*/  FMUL.FTZ R118, R118, R14.reuse ;  /* 0x0000000e76767220 */ /* 0x080fe40000410000 */
        /* <DEDUP_REMOVED lines=8> */
[----:B------:R-:W-:Y:S01]  /*a870*/  FMUL.FTZ R108, R108, R15 ;  /* 0x0000000f6c6c7220 */ /* 0x000fe20000410000 */
[----:B------:R-:W-:Y:S01]  /*a880*/  MOV R84, R31 ;  /* 0x0000001f00547202 */ /* 0x000fe20000000f00 */
[----:B------:R-:W-:Y:S01]  /*a890*/  FMUL.FTZ R109, R109, R15 ;  /* 0x0000000f6d6d7220 */ /* 0x000fe20000410000 */
[----:B------:R-:W-:Y:S01]  /*a8a0*/  MOV R86, R34 ;  /* 0x0000002200567202 */ /* 0x000fe20000000f00 */
[----:B------:R-:W-:Y:S01]  /*a8b0*/  FMUL.FTZ R110, R110, R14 ;  /* 0x0000000e6e6e7220 */ /* 0x000fe20000410000 */
[----:B------:R-:W-:Y:S01]  /*a8c0*/  MOV R91, R32 ;  /* 0x00000020005b7202 */ /* 0x000fe20000000f00 */
[----:B------:R-:W-:-:S02]  /*a8d0*/  FMUL.FTZ R111, R111, R14 ;  /* 0x0000000e6f6f7220 */ /* 0x000fc40000410000 */
[-C--:B------:R-:W-:Y:S01]  /*a8e0*/  FMUL.FTZ R112, R112, R15.reuse ;  /* 0x0000000f70707220 */ /* 0x080fe20000410000 */
[C---:B--2---:R-:W-:Y:S01]  /*a8f0*/  HMMA.16816.F32 R64, R4.reuse, R20, R92 ;  /* 0x000000140440723c */ /* 0x044fe2000000185c */
[-C--:B------:R-:W-:Y:S02]  /*a900*/  FMUL.FTZ R113, R113, R15.reuse ;  /* 0x0000000f71717220 */ /* 0x080fe40000410000 */
[-C--:B------:R-:W-:Y:S02]  /*a910*/  FMUL.FTZ R114, R114, R14.reuse ;  /* 0x0000000e72727220 */ /* 0x080fe40000410000 */
[----:B------:R-:W-:Y:S02]  /*a920*/  FMUL.FTZ R115, R115, R14 ;  /* 0x0000000e73737220 */ /* 0x000fe40000410000 */
[-C--:B------:R-:W-:Y:S01]  /*a930*/  FMUL.FTZ R132, R132, R15.reuse ;  /* 0x0000000f84847220 */ /* 0x080fe20000410000 */
[----:B------:R-:W-:Y:S01]  /*a940*/  HMMA.16816.F32 R56, R4, R22, R96 ;  /* 0x000000160438723c */ /* 0x000fe20000001860 */
[----:B------:R-:W2:Y:S01]  /*a950*/  LDSM.16.MT88.4 R20, [R203+0x1c000] ;  /* 0x01c00000cb14783b */ /* 0x000ea20000004200 */
        /* <DEDUP_REMOVED lines=19> */
[--C-:B------:R-:W-:Y:S02]  /*aa90*/  FFMA.FTZ R0, R179, c[0x0][0x23c], -R12.reuse ;  /* 0x00008f00b3007a23 */ /* 0x100fe4000001080c */
[----:B------:R-:W-:Y:S01]  /*aaa0*/  IMAD.MOV.U32 R82, RZ, RZ, R83 ;  /* 0x000000ffff527224 */ /* 0x000fe200078e0053 */
[----:B------:R-:W-:Y:S01]  /*aab0*/  MOV R83, R76 ;  /* 0x0000004c00537202 */ /* 0x000fe20000000f00 */
[----:B------:R3:W4:Y:S01]  /*aac0*/  MUFU.EX2 R80, R0 ;  /* 0x0000000000507308 */ /* 0x0007220000000800 */
[----:B------:R-:W-:Y:S01]  /*aad0*/  IMAD.MOV.U32 R76, RZ, RZ, R77 ;  /* 0x000000ffff4c7224 */ /* 0x000fe200078e004d */
[----:B------:R-:W-:Y:S01]  /*aae0*/  MOV R77, R70 ;  /* 0x00000046004d7202 */ /* 0x000fe20000000f00 */
[----:B------:R-:W-:Y:S01]  /*aaf0*/  IMAD.MOV.U32 R70, RZ, RZ, R71 ;  /* 0x000000ffff467224 */ /* 0x000fe200078e0047 */
[C---:B--2---:R-:W-:Y:S01]  /*ab00*/  HMMA.16816.F32 R108, R4.reuse, R20, R108 ;  /* 0x00000014046c723c */ /* 0x044fe2000000186c */
        /* <DEDUP_REMOVED lines=9> */
[----:B------:R-:W-:Y:S01]  /*aba0*/  FMUL.FTZ R164, R164, R15 ;  /* 0x0000000fa4a47220 */ /* 0x000fe20000410000 */
[----:B------:R-:W-:Y:S01]  /*abb0*/  MOV R77, R61 ;  /* 0x0000003d004d7202 */ /* 0x000fe20000000f00 */
[----:B---3--:R-:W-:Y:S01]  /*abc0*/  FFMA.FTZ R0, R177, c[0x0][0x23c], -R12 ;  /* 0x00008f00b1007a23 */ /* 0x008fe2000001080c */
[----:B------:R-:W-:Y:S01]  /*abd0*/  MOV R99, R83 ;  /* 0x0000005300637202 */ /* 0x000fe20000000f00 */
[----:B------:R-:W-:Y:S01]  /*abe0*/  FMUL.FTZ R165, R165, R15 ;  /* 0x0000000fa5a57220 */ /* 0x000fe20000410000 */
[----:B------:R-:W-:Y:S01]  /*abf0*/  MOV R102, R71 ;  /* 0x0000004700667202 */ /* 0x000fe20000000f00 */
[----:B------:R3:W-:Y:S01]  /*ac00*/  MUFU.EX2 R95, R0 ;  /* 0x00000000005f7308 */ /* 0x0007e20000000800 */
[----:B------:R-:W-:-:S02]  /*ac10*/  FMUL.FTZ R166, R166, R14 ;  /* 0x0000000ea6a67220 */ /* 0x000fc40000410000 */
[----:B------:R-:W-:Y:S02]  /*ac20*/  FMUL.FTZ R167, R167, R14 ;  /* 0x0000000ea7a77220 */ /* 0x000fe40000410000 */
[----:B------:R-:W-:Y:S01]  /*ac30*/  IMAD.MOV.U32 R52, RZ, RZ, R53 ;  /* 0x000000ffff347224 */ /* 0x000fe200078e0035 */
[----:B------:R-:W-:Y:S01]  /*ac40*/  MOV R53, R54 ;  /* 0x0000003600357202 */ /* 0x000fe20000000f00 */
[----:B------:R-:W-:Y:S01]  /*ac50*/  IMAD.MOV.U32 R54, RZ, RZ, R55 ;  /* 0x000000ffff367224 */ /* 0x000fe200078e0037 */
[----:B------:R-:W-:Y:S01]  /*ac60*/  MOV R55, R44 ;  /* 0x0000002c00377202 */ /* 0x000fe20000000f00 */
[----:B------:R-:W-:Y:S02]  /*ac70*/  IMAD.MOV.U32 R39, RZ, RZ, R2 ;  /* 0x000000ffff277224 */ /* 0x000fe400078e0002 */
[--C-:B------:R-:W-:Y:S01]  /*ac80*/  FFMA.FTZ R2, R173, c[0x0][0x23c], -R12.reuse ;  /* 0x00008f00ad027a23 */ /* 0x100fe2000001080c */
[----:B------:R-:W-:Y:S01]  /*ac90*/  MOV R71, R55 ;  /* 0x0000003700477202 */ /* 0x000fe20000000f00 */
[C---:B-1----:R-:W-:Y:S01]  /*aca0*/  HMMA.16816.F32 R116, R4.reuse, R8, R116 ;  /* 0x000000080474723c */ /* 0x042fe20000001874 */
[----:B------:R-:W-:Y:S01]  /*acb0*/  IMAD.MOV.U32 R44, RZ, RZ, R45 ;  /* 0x000000ffff2c7224 */ /* 0x000fe200078e002d */
[----:B------:R-:W-:Y:S01]  /*acc0*/  MOV R45, R46 ;  /* 0x0000002e002d7202 */ /* 0x000fe20000000f00 */
[----:B---3--:R-:W-:Y:S01]  /*acd0*/  FFMA.FTZ R0, R172, c[0x0][0x23c], -R12 ;  /* 0x00008f00ac007a23 */ /* 0x008fe2000001080c */
[----:B------:R1:W-:Y:S01]  /*ace0*/  MUFU.EX2 R94, R2 ;  /* 0x00000002005e7308 */ /* 0x0003e20000000800 */
[----:B------:R-:W-:Y:S01]  /*acf0*/  IMAD.MOV.U32 R46, RZ, RZ, R47 ;  /* 0x000000ffff2e7224 */ /* 0x000fe200078e002f */
[----:B------:R-:W-:Y:S01]  /*ad00*/  MOV R47, R36 ;  /* 0x00000024002f7202 */ /* 0x000fe20000000f00 */
[----:B------:R-:W-:Y:S01]  /*ad10*/  IMAD.MOV.U32 R36, RZ, RZ, R3 ;  /* 0x000000ffff247224 */ /* 0x000fe200078e0003 */
[----:B------:R-:W-:Y:S01]  /*ad20*/  HMMA.16816.F32 R120, R4, R10, R120 ;  /* 0x0000000a0478723c */ /* 0x000fe20000001878 */
[----:B------:R-:W3:Y:S01]  /*ad30*/  LDSM.16.MT88.4 R8, [R201+0x1e000] ;  /* 0x01e00000c908783b */ /* 0x000ee20000004200 */
[----:B------:R-:W-:Y:S01]  /*ad40*/  FMUL.FTZ R160, R160, R15 ;  /* 0x0000000fa0a07220 */ /* 0x000fe20000410000 */
[----:B------:R-:W-:Y:S01]  /*ad50*/  MOV R61, R45 ;  /* 0x0000002d003d7202 */ /* 0x000fe20000000f00 */
[----:B------:R-:W5:Y:S01]  /*ad60*/  MUFU.EX2 R0, R0 ;  /* 0x0000000000007308 */ /* 0x000f620000000800 */
[----:B------:R-:W-:Y:S01]  /*ad70*/  FMUL.FTZ R161, R161, R15 ;  /* 0x0000000fa1a17220 */ /* 0x000fe20000410000 */
[----:B----4-:R-:W-:Y:S01]  /*ad80*/  MOV R172, R80 ;  /* 0x0000005000ac7202 */ /* 0x010fe20000000f00 */
[-C--:B------:R-:W-:Y:S01]  /*ad90*/  FMUL.FTZ R162, R162, R14.reuse ;  /* 0x0000000ea2a27220 */ /* 0x080fe20000410000 */
        /* <DEDUP_REMOVED lines=12> */
[----:B------:R-:W-:Y:S02]  /*ae60*/  FMUL.FTZ R147, R147, R14 ;  /* 0x0000000e93937220 */ /* 0x000fe40000410000 */
[----:B-1----:R-:W-:Y:S01]  /*ae70*/  IMAD.WIDE.U32 R2, R18, -0x2daee0ad, RZ ;  /* 0xd2511f5312027825 */ /* 0x002fe200078e00ff */
[----:B-----5:R-:W-:-:S03]  /*ae80*/  MOV R18, R0 ;  /* 0x0000000000127202 */ /* 0x020fc60000000f00 */
[----:B------:R-:W-:Y:S01]  /*ae90*/  IMAD.MOV.U32 R98, RZ, RZ, R76 ;  /* 0x000000ffff627224 */ /* 0x000fe200078e004c */
[----:B------:R-:W-:Y:S01]  /*aea0*/  LOP3.LUT R0, R3, UR18, R24, 0x96, !PT ;  /* 0x0000001203007c12 */ /* 0x000fe2000f8e9618 */
[----:B------:R-:W-:Y:S01]  /*aeb0*/  IMAD.MOV.U32 R101, RZ, RZ, R79 ;  /* 0x000000ffff657224 */ /* 0x000fe200078e004f */
[----:B------:R-:W-:Y:S01]  /*aec0*/  MOV R79, R63 ;  /* 0x0000003f004f7202 */ /* 0x000fe20000000f00 */
[----:B------:R-:W-:Y:S01]  /*aed0*/  IMAD.MOV.U32 R76, RZ, RZ, R60 ;  /* 0x000000ffff4c7224 */ /* 0x000fe200078e003c */
[----:B------:R-:W-:Y:S01]  /*aee0*/  MOV R63, R47 ;  /* 0x0000002f003f7202 */ /* 0x000fe20000000f00 */
[----:B------:R-:W-:Y:S01]  /*aef0*/  IMAD.MOV.U32 R78, RZ, RZ, R62 ;  /* 0x000000ffff4e7224 */ /* 0x000fe200078e003e */
[----:B------:R-:W-:Y:S01]  /*af00*/  LOP3.LUT R3, R2, 0xffff, RZ, 0xc0, !PT ;  /* 0x0000ffff02037812 */ /* 0x000fe200078ec0ff */
[----:B------:R-:W-:Y:S01]  /*af10*/  IMAD.MOV.U32 R60, RZ, RZ, R44 ;  /* 0x000000ffff3c7224 */ /* 0x000fe200078e002c */
[----:B---3--:R-:W-:Y:S01]  /*af20*/  HMMA.16816.F32 R132, R4, R8, R132 ;  /* 0x000000080484723c */ /* 0x008fe20000001884 */
[----:B------:R-:W-:Y:S01]  /*af30*/  IMAD.MOV.U32 R62, RZ, RZ, R46 ;  /* 0x000000ffff3e7224 */ /* 0x000fe200078e002e */
[----:B------:R-:W-:Y:S01]  /*af40*/  SHF.R.U32.HI R3, RZ, 0x8, R3 ;  /* 0x00000008ff037819 */ /* 0x000fe20000011603 */
[----:B------:R-:W-:Y:S01]  /*af50*/  IMAD.MOV.U32 R89, RZ, RZ, R82 ;  /* 0x000000ffff597224 */ /* 0x000fe200078e0052 */
[----:B------:R-:W-:Y:S01]  /*af60*/  MOV R82, R37 ;  /* 0x0000002500527202 */ /* 0x000fe20000000f00 */
[----:B------:R-:W-:-:S02]  /*af70*/  IMAD.MOV.U32 R87, RZ, RZ, R150 ;  /* 0x000000ffff577224 */ /* 0x000fc400078e0096 */
[----:B------:R-:W-:Y:S01]  /*af80*/  IMAD.MOV.U32 R83, RZ, RZ, R36 ;  /* 0x000000ffff537224 */ /* 0x000fe200078e0024 */
[C---:B------:R-:W-:Y:S01]  /*af90*/  HMMA.16816.F32 R136, R4.reuse, R10, R136 ;  /* 0x0000000a0488723c */ /* 0x040fe20000001888 */
[----:B------:R-:W1:Y:S01]  /*afa0*/  LDSM.16.MT88.4 R8, [R202+0x1e000] ;  /* 0x01e00000ca08783b */ /* 0x000e620000004200 */
[----:B------:R-:W-:Y:S02]  /*afb0*/  IMAD.MOV.U32 R81, RZ, RZ, R38 ;  /* 0x000000ffff517224 */ /* 0x000fe400078e0026 */
[----:B------:R-:W-:Y:S01]  /*afc0*/  IMAD.MOV.U32 R150, RZ, RZ, R30 ;  /* 0x000000ffff967224 */ /* 0x000fe200078e001e */
[----:B------:R-:W3:Y:S01]  /*afd0*/  LDSM.16.MT88.4 R36, [R200+0x18800] ;  /* 0x01880000c824783b */ /* 0x000ee20000004200 */
[----:B------:R-:W-:Y:S02]  /*afe0*/  IMAD.MOV.U32 R103, RZ, RZ, R70 ;  /* 0x000000ffff677224 */ /* 0x000fe400078e0046 */
[----:B------:R-:W-:Y:S01]  /*aff0*/  IMAD.MOV.U32 R70, RZ, RZ, R54 ;  /* 0x000000ffff467224 */ /* 0x000fe200078e0036 */
[----:B------:R-:W-:Y:S01]  /*b000*/  MOV R54, R27 ;  /* 0x0000001b00367202 */ /* 0x000fe20000000f00 */
[----:B------:R-:W-:Y:S01]  /*b010*/  IMAD.MOV.U32 R55, RZ, RZ, R26 ;  /* 0x000000ffff377224 */ /* 0x000fe200078e001a */
[----:B------:R-:W-:Y:S01]  /*b020*/  MOV R179, R103 ;  /* 0x0000006700b37202 */ /* 0x000fe20000000f00 */
[----:B--2---:R-:W-:Y:S01]  /*b030*/  HMMA.16816.F32 R160, R4, R20, R160 ;  /* 0x0000001404a0723c */ /* 0x004fe200000018a0 */
[----:B------:R-:W-:Y:S01]  /*b040*/  LDSM.16.MT88.4 R24, [R203+0x18800] ;  /* 0x01880000cb18783b */ /* 0x000fe20000004200 */
[----:B------:R-:W-:-:S02]  /*b050*/  IMAD.MOV.U32 R85, RZ, RZ, R35 ;  /* 0x000000ffff557224 */ /* 0x000fc400078e0023 */
[----:B------:R-:W-:Y:S02]  /*b060*/  IMAD.MOV.U32 R90, RZ, RZ, R33 ;  /* 0x000000ffff5a7224 */ /* 0x000fe400078e0021 */
[----:B------:R-:W-:Y:S01]  /*b070*/  LDSM.16.MT88.4 R32, [R201+0x1a800] ;  /* 0x01a80000c920783b */ /* 0x000fe20000004200 */
[----:B------:R-:W-:Y:S01]  /*b080*/  IMAD.MOV.U32 R173, RZ, RZ, R83 ;  /* 0x000000ffffad7224 */ /* 0x000fe200078e0053 */
[C---:B------:R-:W-:Y:S01]  /*b090*/  HMMA.16816.F32 R48, R4.reuse, R22, R140 ;  /* 0x000000160430723c */ /* 0x040fe2000000188c */
[----:B------:R-:W-:Y:S01]  /*b0a0*/  IMAD.MOV.U32 R177, RZ, RZ, R101 ;  /* 0x000000ffffb17224 */ /* 0x000fe200078e0065 */
[----:B------:R-:W-:Y:S05]  /*b0b0*/  LDSM.16.MT88.4 R20, [R202+0x18800] ;  /* 0x01880000ca14783b */ /* 0x000fea0000004200 */
[----:B------:R-:W-:Y:S01]  /*b0c0*/  MOV R140, R68 ;  /* 0x00000044008c7202 */ /* 0x000fe20000000f00 */
[----:B------:R-:W-:Y:S01]  /*b0d0*/  IMAD.MOV.U32 R141, RZ, RZ, R69 ;  /* 0x000000ffff8d7224 */ /* 0x000fe200078e0045 */
[----:B------:R-:W-:Y:S01]  /*b0e0*/  MOV R69, R53 ;  /* 0x0000003500457202 */ /* 0x000fe20000000f00 */
[----:B------:R-:W-:Y:S01]  /*b0f0*/  IMAD.MOV.U32 R68, RZ, RZ, R52 ;  /* 0x000000ffff447224 */ /* 0x000fe200078e0034 */
[----:B------:R-:W-:Y:S01]  /*b100*/  MOV R52, R29 ;  /* 0x0000001d00347202 */ /* 0x000fe20000000f00 */
[----:B------:R-:W-:Y:S01]  /*b110*/  IMAD.MOV.U32 R53, RZ, RZ, R28 ;  /* 0x000000ffff357224 */ /* 0x000fe200078e001c */
[----:B------:R-:W-:Y:S01]  /*b120*/  MOV R143, R102 ;  /* 0x00000066008f7202 */ /* 0x000fe20000000f00 */
[----:B------:R-:W2:Y:S01]  /*b130*/  LDSM.16.MT88.4 R28, [R201+0x18800] ;  /* 0x01880000c91c783b */ /* 0x000ea20000004200 */
[----:B------:R-:W-:Y:S01]  /*b140*/  IMAD.MOV.U32 R142, RZ, RZ, R176 ;  /* 0x000000ffff8e7224 */ /* 0x000fe200078e00b0 */
[----:B------:R-:W-:Y:S01]  /*b150*/  MOV R176, R100 ;  /* 0x0000006400b07202 */ /* 0x000fe20000000f00 */
[C---:B-1----:R-:W-:Y:S07]  /*b160*/  HMMA.16816.F32 R164, R4.reuse, R8, R164 ;  /* 0x0000000804a4723c */ /* 0x042fee00000018a4 */
[----:B------:R-:W-:Y:S01]  /*b170*/  FFMA.FTZ R8, R178, c[0x0][0x23c], -R13 ;  /* 0x00008f00b2087a23 */ /* 0x000fe2000001080d */
[----:B------:R-:W-:Y:S01]  /*b180*/  HMMA.16816.F32 R44, R4, R10, R144 ;  /* 0x0000000a042c723c */ /* 0x000fe20000001890 */
[----:B------:R-:W-:-:S02]  /*b190*/  MOV R178, R82 ;  /* 0x0000005200b27202 */ /* 0x000fc40000000f00 */
[----:B------:R1:W-:Y:S04]  /*b1a0*/  MUFU.EX2 R92, R8 ;  /* 0x00000008005c7308 */ /* 0x0003e80000000800 */
[----:B------:R-:W-:Y:S01]  /*b1b0*/  LOP3.LUT R6, R2, 0xff, RZ, 0xc0, !PT ;  /* 0x000000ff02067812 */ /* 0x000fe200078ec0ff */
[----:B------:R-:W-:Y:S01]  /*b1c0*/  FFMA.FTZ R4, R174, c[0x0][0x23c], -R13 ;  /* 0x00008f00ae047a23 */ /* 0x000fe2000001080d */
[----:B------:R-:W-:Y:S01]  /*b1d0*/  SHF.R.U32.HI R7, RZ, 0x10, R2 ;  /* 0x00000010ff077819 */ /* 0x000fe20000011602 */
[----:B------:R-:W-:Y:S01]  /*b1e0*/  IMAD.MOV.U32 R144, RZ, RZ, R85 ;  /* 0x000000ffff907224 */ /* 0x000fe200078e0055 */
[----:B------:R-:W-:Y:S01]  /*b1f0*/  PRMT R6, R6, 0x5410, R3 ;  /* 0x0000541006067816 */ /* 0x000fe20000000003 */
[----:B------:R4:W-:Y:S01]  /*b200*/  MUFU.EX2 R96, R4 ;  /* 0x0000000400607308 */ /* 0x0009e20000000800 */
[----:B------:R-:W-:Y:S01]  /*b210*/  SHF.R.U32.HI R3, RZ, 0x10, R0 ;  /* 0x00000010ff037819 */ /* 0x000fe20000011600 */
[----:B------:R-:W-:Y:S01]  /*b220*/  IMAD.MOV.U32 R147, RZ, RZ, R80 ;  /* 0x000000ffff937224 */ /* 0x000fe200078e0050 */
[----:B------:R-:W-:-:S02]  /*b230*/  MOV R174, R84 ;  /* 0x0000005400ae7202 */ /* 0x000fc40000000f00 */
[----:B------:R-:W-:Y:S01]  /*b240*/  LOP3.LUT R3, R3, 0xff, RZ, 0xc0, !PT ;  /* 0x000000ff03037812 */ /* 0x000fe200078ec0ff */
[----:B-1----:R-:W-:Y:S01]  /*b250*/  FFMA.FTZ R8, R185, c[0x0][0x23c], -R13 ;  /* 0x00008f00b9087a23 */ /* 0x002fe2000001080d */
[----:B------:R-:W-:Y:S02]  /*b260*/  MOV R145, R86 ;  /* 0x0000005600917202 */ /* 0x000fe40000000f00 */
[----:B------:R-:W-:Y:S01]  /*b270*/  MOV R146, R87 ;  /* 0x0000005700927202 */ /* 0x000fe20000000f00 */
[----:B------:R1:W-:Y:S01]  /*b280*/  MUFU.EX2 R93, R8 ;  /* 0x00000008005d7308 */ /* 0x0003e20000000800 */
[----:B------:R-:W-:Y:S02]  /*b290*/  MOV R185, R81 ;  /* 0x0000005100b97202 */ /* 0x000fe40000000f00 */
[----:B----4-:R-:W-:Y:S02]  /*b2a0*/  LOP3.LUT R4, R0, 0xff, RZ, 0xc0, !PT ;  /* 0x000000ff00047812 */ /* 0x010fe400078ec0ff */
[----:B-1----:R-:W-:-:S02]  /*b2b0*/  SHF.R.U32.HI R8, RZ, 0x18, R2 ;  /* 0x00000018ff087819 */ /* 0x002fc40000011602 */
[----:B------:R-:W-:-:S04]  /*b2c0*/  LOP3.LUT R2, R0, 0xffff, RZ, 0xc0, !PT ;  /* 0x0000ffff00027812 */ /* 0x000fc800078ec0ff */
[----:B------:R-:W-:Y:S01]  /*b2d0*/  SHF.R.U32.HI R5, RZ, 0x8, R2 ;  /* 0x00000008ff057819 */ /* 0x000fe20000011602 */
[----:B------:R-:W-:Y:S01]  /*b2e0*/  FFMA.FTZ R2, R175, c[0x0][0x23c], -R13 ;  /* 0x00008f00af027a23 */ /* 0x000fe2000001080d */
[----:B------:R-:W-:-:S03]  /*b2f0*/  MOV R175, R91 ;  /* 0x0000005b00af7202 */ /* 0x000fc60000000f00 */
[----:B------:R1:W4:Y:S02]  /*b300*/  MUFU.EX2 R88, R2 ;  /* 0x0000000200587308 */ /* 0x0003240000000800 */
[----:B-1----:R-:W-:Y:S02]  /*b310*/  PRMT R2, R4, 0x5410, R5 ;  /* 0x0000541004027816 */ /* 0x002fe40000000005 */
[----:B------:R-:W-:Y:S02]  /*b320*/  SHF.R.U32.HI R4, RZ, 0x18, R0 ;  /* 0x00000018ff047819 */ /* 0x000fe40000011600 */
[----:B------:R-:W-:Y:S01]  /*b330*/  LOP3.LUT R5, R7, 0xff, RZ, 0xc0, !PT ;  /* 0x000000ff07057812 */ /* 0x000fe200078ec0ff */
[--C-:B------:R-:W-:Y:S01]  /*b340*/  HSET2.LE.AND R0, R2, R184.reuse, PT ;  /* 0x000000b802007233 */ /* 0x100fe20003803000 */
[----:B------:R-:W-:Y:S02]  /*b350*/  F2FP.PACK_AB R2, R95, R172 ;  /* 0x000000ac5f02723e */ /* 0x000fe400000000ff */
[----:B------:R-:W-:Y:S01]  /*b360*/  PRMT R4, R3, 0x5410, R4 ;  /* 0x0000541003047816 */ /* 0x000fe20000000004 */
[----:B------:R-:W-:Y:S01]  /*b370*/  HSET2.LE.AND R3, R6, R184, PT ;  /* 0x000000b806037233 */ /* 0x000fe20003803000 */
[----:B------:R-:W-:-:S02]  /*b380*/  PRMT R5, R5, 0x5410, R8 ;  /* 0x0000541005057816 */ /* 0x000fc40000000008 */
[----:B------:R-:W-:Y:S01]  /*b390*/  LOP3.LUT R8, R0, R2, RZ, 0xc0, !PT ;  /* 0x0000000200087212 */ /* 0x000fe200078ec0ff */
[--C-:B------:R-:W-:Y:S01]  /*b3a0*/  HSET2.LE.AND R0, R4, R184.reuse, PT ;  /* 0x000000b804007233 */ /* 0x100fe20003803000 */
[----:B------:R-:W-:Y:S01]  /*b3b0*/  F2FP.PACK_AB R4, R18, R94 ;  /* 0x0000005e1204723e */ /* 0x000fe200000000ff */
[----:B------:R-:W-:Y:S01]  /*b3c0*/  HSET2.LE.AND R5, R5, R184, PT ;  /* 0x000000b805057233 */ /* 0x000fe20003803000 */
[----:B----4-:R-:W-:Y:S02]  /*b3d0*/  F2FP.PACK_AB R6, R88, R96 ;  /* 0x000000605806723e */ /* 0x010fe400000000ff */
[----:B------:R-:W-:Y:S01]  /*b3e0*/  LOP3.LUT R10, R3, R4, RZ, 0xc0, !PT ;  /* 0x00000004030a7212 */ /* 0x000fe200078ec0ff */
[----:B------:R-:W-:Y:S01]  /*b3f0*/  IMAD.MOV.U32 R3, RZ, RZ, R89 ;  /* 0x000000ffff037224 */ /* 0x000fe200078e0059 */
[----:B------:R-:W-:Y:S02]  /*b400*/  LOP3.LUT R11, R5, R6, RZ, 0xc0, !PT ;  /* 0x00000006050b7212 */ /* 0x000fe400078ec0ff */
[----:B------:R-:W1:Y:S01]  /*b410*/  LDSM.16.MT88.4 R4, [R200+0x1a800] ;  /* 0x01a80000c804783b */ /* 0x000e620000004200 */
[----:B------:R-:W-:-:S04]  /*b420*/  F2FP.PACK_AB R2, R93, R92 ;  /* 0x0000005c5d02723e */ /* 0x000fc800000000ff */
[----:B------:R-:W-:Y:S01]  /*b430*/  LOP3.LUT R9, R0, R2, RZ, 0xc0, !PT ;  /* 0x0000000200097212 */ /* 0x000fe200078ec0ff */
[----:B------:R-:W-:Y:S01]  /*b440*/  IMAD.MOV.U32 R2, RZ, RZ, R90 ;  /* 0x000000ffff027224 */ /* 0x000fe200078e005a */
[----:B------:R-:W-:-:S05]  /*b450*/  MOV R0, R88 ;  /* 0x0000005800007202 */ /* 0x000fca0000000f00 */
[C---:B---3--:R-:W-:Y:S07]  /*b460*/  HMMA.16816.F32 R152, R8.reuse, R36, R152 ;  /* 0x000000240898723c */ /* 0x048fee0000001898 */
[----:B------:R-:W-:Y:S01]  /*b470*/  IMAD.MOV.U32 R36, RZ, RZ, R95 ;  /* 0x000000ffff247224 */ /* 0x000fe200078e005f */
[----:B------:R-:W-:Y:S01]  /*b480*/  HMMA.16816.F32 R52, R8, R38, R52 ;  /* 0x000000260834723c */ /* 0x000fe20000001834 */
[----:B------:R-:W-:-:S06]  /*b490*/  MOV R37, R92 ;  /* 0x0000005c00257202 */ /* 0x000fcc0000000f00 */
[----:B------:R-:W-:Y:S01]  /*b4a0*/  IMAD.MOV.U32 R38, RZ, RZ, R94 ;  /* 0x000000ffff267224 */ /* 0x000fe200078e005e */
[----:B--2---:R-:W-:Y:S01]  /*b4b0*/  HMMA.16816.F32 R60, R8, R28, R60 ;  /* 0x0000001c083c723c */ /* 0x004fe2000000183c */
[----:B------:R-:W-:-:S06]  /*b4c0*/  MOV R39, R93 ;  /* 0x0000005d00277202 */ /* 0x000fcc0000000f00 */
[----:B------:R-:W-:Y:S01]  /*b4d0*/  MOV R29, R98 ;  /* 0x00000062001d7202 */ /* 0x000fe20000000f00 */
[----:B------:R-:W-:Y:S01]  /*b4e0*/  HMMA.16816.F32 R68, R8, R30, R68 ;  /* 0x0000001e0844723c */ /* 0x000fe20000001844 */
[----:B------:R-:W-:-:S06]  /*b4f0*/  MOV R28, R96 ;  /* 0x00000060001c7202 */ /* 0x000fcc0000000f00 */
[----:B------:R-:W-:Y:S01]  /*b500*/  IMAD.MOV.U32 R30, RZ, RZ, R97 ;  /* 0x000000ffff1e7224 */ /* 0x000fe200078e0061 */
[----:B------:R-:W-:Y:S01]  /*b510*/  HMMA.16816.F32 R84, R8, R20, R240 ;  /* 0x000000140854723c */ /* 0x000fe200000018f0 */
[----:B------:R-:W-:-:S06]  /*b520*/  IMAD.MOV.U32 R31, RZ, RZ, R99 ;  /* 0x000000ffff1f7224 */ /* 0x000fcc00078e0063 */
[----:B------:R-:W-:Y:S01]  /*b530*/  MOV R241, R2 ;  /* 0x0000000200f17202 */ /* 0x000fe20000000f00 */
        /* <DEDUP_REMOVED lines=9> */
[----:B------:R-:W-:-:S02]  /*b5d0*/  MOV R240, R175 ;  /* 0x000000af00f07202 */ /* 0x000fc40000000f00 */
[----:B------:R-:W-:Y:S02]  /*b5e0*/  MOV R38, R173 ;  /* 0x000000ad00267202 */ /* 0x000fe40000000f00 */
[----:B------:R-:W-:Y:S01]  /*b5f0*/  MOV R178, R176 ;  /* 0x000000b000b27202 */ /* 0x000fe20000000f00 */
[----:B------:R-:W-:Y:S01]  /*b600*/  IMAD.MOV.U32 R176, RZ, RZ, R140 ;  /* 0x000000ffffb07224 */ /* 0x000fe200078e008c */
[----:B------:R-:W-:Y:S01]  /*b610*/  MOV R179, R177 ;  /* 0x000000b100b37202 */ /* 0x000fe20000000f00 */
[----:B------:R-:W-:Y:S01]  /*b620*/  HMMA.16816.F32 R96, R8, R6, R188 ;  /* 0x000000060860723c */ /* 0x000fe200000018bc */
[----:B------:R-:W1:Y:S01]  /*b630*/  LDSM.16.MT88.4 R4, [R200+0x1c800] ;  /* 0x01c80000c804783b */ /* 0x000e620000004200 */
[----:B------:R-:W-:Y:S02]  /*b640*/  MOV R177, R141 ;  /* 0x0000008d00b17202 */ /* 0x000fe40000000f00 */
[----:B------:R-:W-:Y:S01]  /*b650*/  MOV R238, R3 ;  /* 0x0000000300ee7202 */ /* 0x000fe20000000f00 */
[----:B------:R-:W-:-:S03]  /*b660*/  IMAD.MOV.U32 R3, RZ, RZ, R146 ;  /* 0x000000ffff037224 */ /* 0x000fc600078e0092 */
[----:B------:R-:W-:Y:S02]  /*b670*/  HMMA.16816.F32 R76, R8, R24, R76 ;  /* 0x00000018084c723c */ /* 0x000fe4000000184c */
[----:B------:R-:W-:-:S06]  /*b680*/  MOV R236, R3 ;  /* 0x0000000300ec7202 */ /* 0x000fcc0000000f00 */
[C---:B------:R-:W-:Y:S01]  /*b690*/  HMMA.16816.F32 R80, R8.reuse, R26, R248 ;  /* 0x0000001a0850723c */ /* 0x040fe200000018f8 */
[----:B------:R-:W3:Y:S06]  /*b6a0*/  LDSM.16.MT88.4 R24, [R203+0x1a800] ;  /* 0x01a80000cb18783b */ /* 0x000eec0000004200 */
[----:B------:R-:W-:Y:S01]  /*b6b0*/  IMAD.MOV.U32 R248, RZ, RZ, R28 ;  /* 0x000000fffff87224 */ /* 0x000fe200078e001c */
        /* <DEDUP_REMOVED lines=8> */
[----:B--2---:R-:W-:Y:S01]  /*b740*/  HMMA.16816.F32 R172, R8, R20, R156 ;  /* 0x0000001408ac723c */ /* 0x004fe2000000189c */
[----:B------:R-:W-:Y:S01]  /*b750*/  MOV R31, R37 ;  /* 0x00000025001f7202 */ /* 0x000fe20000000f00 */
[----:B------:R-:W-:Y:S01]  /*b760*/  IMAD.MOV.U32 R37, RZ, RZ, R143 ;  /* 0x000000ffff257224 */ /* 0x000fe200078e008f */
[----:B------:R-:W-:Y:S01]  /*b770*/  MOV R36, R142 ;  /* 0x0000008e00247202 */ /* 0x000fe20000000f00 */
[----:B------:R-:W-:Y:S01]  /*b780*/  IMAD.MOV.U32 R237, RZ, RZ, R251 ;  /* 0x000000ffffed7224 */ /* 0x000fe200078e00fb */
[----:B------:R-:W-:-:S02]  /*b790*/  MOV R249, R144 ;  /* 0x0000009000f97202 */ /* 0x000fc40000000f00 */
[----:B------:R-:W-:Y:S01]  /*b7a0*/  MOV R251, R184 ;  /* 0x000000b800fb7202 */ /* 0x000fe20000000f00 */
[C---:B-1----:R-:W-:Y:S08]  /*b7b0*/  HMMA.16816.F32 R156, R8.reuse, R4, R64 ;  /* 0x00000004089c723c */ /* 0x042ff00000001840 */
[C---:B------:R-:W-:Y:S01]  /*b7c0*/  HMMA.16816.F32 R140, R8.reuse, R6, R56 ;  /* 0x00000006088c723c */ /* 0x040fe20000001838 */
[----:B------:R-:W1:Y:S07]  /*b7d0*/  LDSM.16.MT88.4 R4, [R203+0x1c800] ;  /* 0x01c80000cb04783b */ /* 0x000e6e0000004200 */
[C---:B---3--:R-:W-:Y:S08]  /*b7e0*/  HMMA.16816.F32 R228, R8.reuse, R24, R228 ;  /* 0x0000001808e4723c */ /* 0x048ff000000018e4 */
[C---:B------:R-:W-:Y:S01]  /*b7f0*/  HMMA.16816.F32 R188, R8.reuse, R26, R168 ;  /* 0x0000001a08bc723c */ /* 0x040fe200000018a8 */
[----:B------:R-:W2:Y:S07]  /*b800*/  LDSM.16.MT88.4 R24, [R201+0x1c800] ;  /* 0x01c80000c918783b */ /* 0x000eae0000004200 */
[C---:B------:R-:W-:Y:S07]  /*b810*/  HMMA.16816.F32 R100, R8.reuse, R32, R180 ;  /* 0x000000200864723c */ /* 0x040fee00000018b4 */
[----:B------:R-:W-:Y:S01]  /*b820*/  MOV R33, R0 ;  /* 0x0000000000217202 */ /* 0x000fe20000000f00 */
[----:B------:R-:W-:Y:S01]  /*b830*/  IMAD.U32 R0, RZ, RZ, UR6 ;  /* 0x00000006ff007e24 */ /* 0x000fe2000f8e00ff */
[----:B------:R-:W-:Y:S01]  /*b840*/  HMMA.16816.F32 R168, R8, R22, R72 ;  /* 0x0000001608a8723c */ /* 0x000fe20000001848 */
[----:B------:R-:W-:Y:S01]  /*b850*/  IMAD.MOV.U32 R32, RZ, RZ, R2 ;  /* 0x000000ffff207224 */ /* 0x000fe200078e0002 */
[----:B------:R-:W3:Y:S02]  /*b860*/  LDSM.16.MT88.4 R20, [R202+0x1c800] ;  /* 0x01c80000ca14783b */ /* 0x000ee40000004200 */
[----:B------:R-:W-:-:S04]  /*b870*/  LOP3.LUT R0, R233, UR39, R0, 0x96, !PT ;  /* 0x00000027e9007c12 */ /* 0x000fc8000f8e9600 */
[----:B-1----:R-:W-:Y:S01]  /*b880*/  HMMA.16816.F32 R196, R8, R4, R108 ;  /* 0x0000000408c4723c */ /* 0x002fe2000000186c */
[----:B------:R-:W-:-:S07]  /*b890*/  IMAD.WIDE.U32 R2, R0, -0x326172a9, RZ ;  /* 0xcd9e8d5700027825 */ /* 0x000fce00078e00ff */
[C---:B------:R-:W-:Y:S01]  /*b8a0*/  HMMA.16816.F32 R180, R8.reuse, R6, R112 ;  /* 0x0000000608b4723c */ /* 0x040fe20000001870 */
[----:B------:R-:W1:Y:S07]  /*b8b0*/  LDSM.16.MT88.4 R4, [R201+0x1e800] ;  /* 0x01e80000c904783b */ /* 0x000e6e0000004200 */
[----:B--2---:R-:W-:Y:S07]  /*b8c0*/  HMMA.16816.F32 R144, R8, R24, R40 ;  /* 0x000000180890723c */ /* 0x004fee0000001828 */
[----:B------:R-:W-:Y:S01]  /*b8d0*/  MOV R43, R238 ;  /* 0x000000ee002b7202 */ /* 0x000fe20000000f00 */
[----:B------:R-:W-:Y:S01]  /*b8e0*/  IMAD.MOV.U32 R42, RZ, RZ, R187 ;  /* 0x000000ffff2a7224 */ /* 0x000fe200078e00bb */
[----:B------:R-:W-:-:S02]  /*b8f0*/  MOV R238, R249 ;  /* 0x000000f900ee7202 */ /* 0x000fc40000000f00 */
[----:B------:R-:W-:Y:S02]  /*b900*/  MOV R41, R185 ;  /* 0x000000b900297202 */ /* 0x000fe40000000f00 */
[----:B------:R-:W-:Y:S02]  /*b910*/  MOV R249, R186 ;  /* 0x000000ba00f97202 */ /* 0x000fe40000000f00 */
[----:B------:R-:W-:Y:S01]  /*b920*/  HMMA.16816.F32 R184, R8, R26, R104 ;  /* 0x0000001a08b8723c */ /* 0x000fe20000001868 */
[----:B------:R-:W2:Y:S01]  /*b930*/  LDSM.16.MT88.4 R24, [R200+0x1e800] ;  /* 0x01e80000c818783b */ /* 0x000ea20000004200 */
[----:B------:R-:W-:Y:S01]  /*b940*/  MOV R40, R42 ;  /* 0x0000002a00287202 */ /* 0x000fe20000000f00 */
[----:B------:R-:W-:Y:S01]  /*b950*/  IMAD.MOV.U32 R42, RZ, RZ, R34 ;  /* 0x000000ffff2a7224 */ /* 0x000fe200078e0022 */
[----:B------:R-:W-:-:S03]  /*b960*/  MOV R34, R148 ;  /* 0x0000009400227202 */ /* 0x000fc60000000f00 */
[----:B------:R-:W-:Y:S01]  /*b970*/  MOV R107, R177 ;  /* 0x000000b1006b7202 */ /* 0x000fe20000000f00 */
[----:B------:R-:W-:Y:S01]  /*b980*/  IMAD.MOV.U32 R105, RZ, RZ, R179 ;  /* 0x000000ffff697224 */ /* 0x000fe200078e00b3 */
[----:B------:R-:W-:Y:S01]  /*b990*/  MOV R104, R178 ;  /* 0x000000b200687202 */ /* 0x000fe20000000f00 */
[C---:B---3--:R-:W-:Y:S01]  /*b9a0*/  HMMA.16816.F32 R72, R8.reuse, R22, R120 ;  /* 0x000000160848723c */ /* 0x048fe20000001878 */
[----:B------:R-:W-:Y:S01]  /*b9b0*/  MOV R105, R107 ;  /* 0x0000006b00697202 */ /* 0x000fe20000000f00 */
[----:B------:R-:W-:Y:S01]  /*b9c0*/  IMAD.MOV.U32 R107, RZ, RZ, R41 ;  /* 0x000000ffff6b7224 */ /* 0x000fe200078e0029 */
[----:B------:R-:W-:Y:S02]  /*b9d0*/  LOP3.LUT R3, R3, UR16, R104, 0x96, !PT ;  /* 0x0000001003037c12 */ /* 0x000fe4000f8e9668 */
[----:B------:R-:W-:Y:S02]  /*b9e0*/  LOP3.LUT R0, R105, UR14, R2, 0x96, !PT ;  /* 0x0000000e69007c12 */ /* 0x000fe4000f8e9602 */
[----:B------:R-:W-:Y:S01]  /*b9f0*/  MOV R41, R43 ;  /* 0x0000002b00297202 */ /* 0x000fe20000000f00 */
[----:B-1----:R-:W-:Y:S01]  /*ba00*/  HMMA.16816.F32 R136, R8, R6, R136 ;  /* 0x000000060888723c */ /* 0x002fe20000001888 */
[----:B------:R-:W-:Y:S01]  /*ba10*/  IMAD.WIDE.U32 R2, R3, -0x2daee0ad, RZ ;  /* 0xd2511f5303027825 */ /* 0x000fe200078e00ff */
[----:B------:R-:W-:-:S02]  /*ba20*/  MOV R43, R35 ;  /* 0x00000023002b7202 */ /* 0x000fc40000000f00 */
[----:B------:R-:W-:Y:S01]  /*ba30*/  MOV R106, R176 ;  /* 0x000000b0006a7202 */ /* 0x000fe20000000f00 */
[----:B------:R-:W-:Y:S01]  /*ba40*/  IMAD.MOV.U32 R35, RZ, RZ, R149 ;  /* 0x000000ffff237224 */ /* 0x000fe200078e0095 */
[----:B------:R-:W-:Y:S01]  /*ba50*/  LOP3.LUT R3, R3, UR13, R227, 0x96, !PT ;  /* 0x0000000d03037c12 */ /* 0x000fe2000f8e96e3 */
[----:B------:R-:W-:Y:S01]  /*ba60*/  IMAD.WIDE.U32 R6, R0, -0x2daee0ad, RZ ;  /* 0xd2511f5300067825 */ /* 0x000fe200078e00ff */
[----:B------:R-:W-:Y:S01]  /*ba70*/  MOV R104, R106 ;  /* 0x0000006a00687202 */ /* 0x000fe20000000f00 */
[----:B------:R-:W-:Y:S01]  /*ba80*/  HMMA.16816.F32 R132, R8, R4, R132 ;  /* 0x000000040884723c */ /* 0x000fe20000001884 */
[----:B------:R-:W-:Y:S02]  /*ba90*/  MOV R123, R37 ;  /* 0x00000025007b7202 */ /* 0x000fe40000000f00 */
[----:B------:R-:W-:Y:S01]  /*baa0*/  LOP3.LUT R0, R7, UR11, R2, 0x96, !PT ;  /* 0x0000000b07007c12 */ /* 0x000fe2000f8e9602 */
[----:B------:R-:W-:-:S04]  /*bab0*/  IMAD.WIDE.U32 R2, R3, -0x326172a9, RZ ;  /* 0xcd9e8d5703027825 */ /* 0x000fc800078e00ff */
[----:B------:R-:W-:Y:S01]  /*bac0*/  IMAD.WIDE.U32 R148, R0, -0x326172a9, RZ ;  /* 0xcd9e8d5700947825 */ /* 0x000fe200078e00ff */
[----:B------:R-:W-:Y:S01]  /*bad0*/  LOP3.LUT R3, R3, UR12, R104, 0x96, !PT ;  /* 0x0000000c03037c12 */ /* 0x000fe2000f8e9668 */
[C---:B------:R-:W-:Y:S01]  /*bae0*/  HMMA.16816.F32 R176, R8.reuse, R20, R116 ;  /* 0x0000001408b0723c */ /* 0x040fe20000001874 */
[----:B------:R-:W1:Y:S01]  /*baf0*/  LDSM.16.MT88.4 R20, [R203+0x1e800] ;  /* 0x01e80000cb14783b */ /* 0x000e620000004200 */
[----:B------:R-:W-:Y:S01]  /*bb00*/  FFMA.FTZ R0, R107, c[0x0][0x23c], -R12 ;  /* 0x00008f006b007a23 */ /* 0x000fe2000001080c */
[----:B------:R-:W-:Y:S02]  /*bb10*/  MOV R107, R40 ;  /* 0x00000028006b7202 */ /* 0x000fe40000000f00 */
[----:B------:R-:W-:Y:S01]  /*bb20*/  MOV R40, R41 ;  /* 0x0000002900287202 */ /* 0x000fe20000000f00 */
[----:B------:R-:W-:Y:S01]  /*bb30*/  IMAD.MOV.U32 R41, RZ, RZ, R42 ;  /* 0x000000ffff297224 */ /* 0x000fe200078e002a */
[----:B------:R-:W-:Y:S01]  /*bb40*/  MOV R42, R43 ;  /* 0x0000002b002a7202 */ /* 0x000fe20000000f00 */
        /* <DEDUP_REMOVED lines=11> */
[----:B------:R-:W-:Y:S01]  /*bc00*/  LOP3.LUT R4, R149, UR10, R2, 0x96, !PT ;  /* 0x0000000a95047c12 */ /* 0x000fe2000f8e9602 */
[----:B------:R-:W-:Y:S01]  /*bc10*/  IMAD.WIDE.U32 R2, R3, -0x2daee0ad, RZ ;  /* 0xd2511f5303027825 */ /* 0x000fe200078e00ff */
[----:B------:R-:W-:Y:S01]  /*bc20*/  MOV R239, R240 ;  /* 0x000000f000ef7202 */ /* 0x000fe20000000f00 */
[----:B------:R-:W-:Y:S01]  /*bc30*/  HMMA.16816.F32 R56, R8, R26, R128 ;  /* 0x0000001a0838723c */ /* 0x000fe20000001880 */
[----:B------:R-:W-:Y:S01]  /*bc40*/  MOV R34, R35 ;  /* 0x0000002300227202 */ /* 0x000fe20000000f00 */
[----:B------:R2:W-:Y:S01]  /*bc50*/  MUFU.EX2 R240, R0 ;  /* 0x0000000000f07308 */ /* 0x0005e20000000800 */
[----:B------:R-:W-:Y:S01]  /*bc60*/  MOV R35, R32 ;  /* 0x0000002000237202 */ /* 0x000fe20000000f00 */
[----:B------:R-:W-:Y:S01]  /*bc70*/  IMAD.MOV.U32 R32, RZ, RZ, R33 ;  /* 0x000000ffff207224 */ /* 0x000fe200078e0021 */
[----:B------:R-:W-:Y:S01]  /*bc80*/  MOV R105, R40 ;  /* 0x0000002800697202 */ /* 0x000fe20000000f00 */
[----:B------:R-:W3:Y:S01]  /*bc90*/  LDSM.16.MT88.4 R24, [R202+0x1e800] ;  /* 0x01e80000ca18783b */ /* 0x000ee20000004200 */
[----:B------:R-:W-:-:S02]  /*bca0*/  MOV R40, R43 ;  /* 0x0000002b00287202 */ /* 0x000fc40000000f00 */
[----:B------:R-:W-:Y:S02]  /*bcb0*/  MOV R33, R236 ;  /* 0x000000ec00217202 */ /* 0x000fe40000000f00 */
[----:B------:R-:W-:Y:S01]  /*bcc0*/  MOV R236, R237 ;  /* 0x000000ed00ec7202 */ /* 0x000fe20000000f00 */
[----:B------:R-:W-:Y:S01]  /*bcd0*/  IMAD.MOV.U32 R237, RZ, RZ, R238 ;  /* 0x000000ffffed7224 */ /* 0x000fe200078e00ee */
[----:B------:R-:W-:Y:S02]  /*bce0*/  MOV R238, R239 ;  /* 0x000000ef00ee7202 */ /* 0x000fe40000000f00 */
[----:B------:R-:W-:Y:S02]  /*bcf0*/  MOV R111, R40 ;  /* 0x00000028006f7202 */ /* 0x000fe40000000f00 */
[----:B------:R-:W-:Y:S01]  /*bd00*/  MOV R104, R41 ;  /* 0x0000002900687202 */ /* 0x000fe20000000f00 */
[--C-:B--2---:R-:W-:Y:S01]  /*bd10*/  FFMA.FTZ R0, R107, c[0x0][0x23c], -R12.reuse ;  /* 0x00008f006b007a23 */ /* 0x104fe2000001080c */
[----:B------:R-:W-:Y:S01]  /*bd20*/  MOV R107, R42 ;  /* 0x0000002a006b7202 */ /* 0x000fe20000000f00 */
[----:B------:R-:W-:Y:S01]  /*bd30*/  IMAD.WIDE.U32 R42, R4, -0x2daee0ad, RZ ;  /* 0xd2511f53042a7825 */ /* 0x000fe200078e00ff */
[----:B------:R-:W-:Y:S01]  /*bd40*/  MOV R109, R106 ;  /* 0x0000006a006d7202 */ /* 0x000fe20000000f00 */
[----:B------:R2:W4:Y:S01]  /*bd50*/  MUFU.EX2 R239, R0 ;  /* 0x0000000000ef7308 */ /* 0x0005220000000800 */
[----:B------:R-:W-:Y:S01]  /*bd60*/  MOV R106, R35 ;  /* 0x00000023006a7202 */ /* 0x000fe20000000f00 */
[----:B------:R-:W-:Y:S01]  /*bd70*/  FFMA.FTZ R4, R105, c[0x0][0x23c], -R12 ;  /* 0x00008f0069047a23 */ /* 0x000fe2000001080c */
        /* <DEDUP_REMOVED lines=12> */
[----:B-1----:R-:W-:Y:S01]  /*be40*/  HMMA.16816.F32 R160, R8, R20, R160 ;  /* 0x0000001408a0723c */ /* 0x002fe200000018a0 */
[----:B--2---:R-:W-:Y:S01]  /*be50*/  LOP3.LUT R0, R3, UR9, R6, 0x96, !PT ;  /* 0x0000000903007c12 */ /* 0x004fe2000f8e9606 */
[----:B------:R-:W-:-:S04]  /*be60*/  IMAD.WIDE.U32 R2, R2, -0x326172a9, RZ ;  /* 0xcd9e8d5702027825 */ /* 0x000fc800078e00ff */
[----:B------:R-:W-:Y:S01]  /*be70*/  IMAD.WIDE.U32 R40, R0, -0x326172a9, RZ ;  /* 0xcd9e8d5700287825 */ /* 0x000fe200078e00ff */
[----:B------:R-:W-:Y:S01]  /*be80*/  SHF.R.U32.HI R6, RZ, 0x10, R2 ;  /* 0x00000010ff067819 */ /* 0x000fe20000011602 */
[C---:B------:R-:W-:Y:S01]  /*be90*/  HMMA.16816.F32 R48, R8.reuse, R22, R48 ;  /* 0x000000160830723c */ /* 0x040fe20000001830 */
[C---:B------:R-:W-:Y:S01]  /*bea0*/  LOP3.LUT R18, R2.reuse, 0xff, RZ, 0xc0, !PT ;  /* 0x000000ff02127812 */ /* 0x040fe200078ec0ff */
[----:B------:R-:W-:Y:S01]  /*beb0*/  FFMA.FTZ R0, R247, c[0x0][0x23c], -R12 ;  /* 0x00008f00f7007a23 */ /* 0x000fe2000001080c */
[----:B------:R-:W-:Y:S01]  /*bec0*/  SHF.R.U32.HI R7, RZ, 0x18, R2 ;  /* 0x00000018ff077819 */ /* 0x000fe20000011602 */
[----:B------:R-:W-:Y:S01]  /*bed0*/  LDSM.16.MT88.4 R20, [R203+0x19000] ;  /* 0x01900000cb14783b */ /* 0x000fe20000004200 */
[----:B-----5:R-:W-:Y:S01]  /*bee0*/  LOP3.LUT R4, R2, 0xffff, RZ, 0xc0, !PT ;  /* 0x0000ffff02047812 */ /* 0x020fe200078ec0ff */
[----:B------:R1:W-:Y:S02]  /*bef0*/  MUFU.EX2 R237, R0 ;  /* 0x0000000000ed7308 */ /* 0x0003e40000000800 */
[----:B---3--:R-:W-:Y:S01]  /*bf00*/  HMMA.16816.F32 R164, R8, R24, R164 ;  /* 0x0000001808a4723c */ /* 0x008fe200000018a4 */
[----:B------:R-:W-:-:S02]  /*bf10*/  SHF.R.U32.HI R5, RZ, 0x8, R4 ;  /* 0x00000008ff057819 */ /* 0x000fc40000011604 */
[----:B------:R-:W-:Y:S02]  /*bf20*/  LOP3.LUT R4, R6, 0xff, RZ, 0xc0, !PT ;  /* 0x000000ff06047812 */ /* 0x000fe400078ec0ff */
[----:B------:R-:W-:Y:S02]  /*bf30*/  PRMT R6, R18, 0x5410, R5 ;  /* 0x0000541012067816 */ /* 0x000fe40000000005 */
[----:B------:R-:W-:Y:S01]  /*bf40*/  PRMT R7, R4, 0x5410, R7 ;  /* 0x0000541004077816 */ /* 0x000fe20000000007 */
[----:B------:R-:W-:Y:S01]  /*bf50*/  HMMA.16816.F32 R44, R8, R26, R44 ;  /* 0x0000001a082c723c */ /* 0x000fe2000000182c */
[----:B------:R-:W-:Y:S04]  /*bf60*/  LDSM.16.MT88.4 R24, [R201+0x19000] ;  /* 0x01900000c918783b */ /* 0x000fe80000004200 */
[----:B------:R-:W-:Y:S01]  /*bf70*/  LDSM.16.MT88.4 R8, [R202+0x19000] ;  /* 0x01900000ca08783b */ /* 0x000fe20000004200 */
[----:B-1----:R-:W-:Y:S01]  /*bf80*/  LOP3.LUT R0, R3, UR17, R40, 0x96, !PT ;  /* 0x0000001103007c12 */ /* 0x002fe2000f8e9628 */
[----:B------:R-:W-:Y:S01]  /*bf90*/  FFMA.FTZ R3, R109, c[0x0][0x23c], -R13 ;  /* 0x00008f006d037a23 */ /* 0x000fe2000001080d */
[----:B------:R-:W-:-:S02]  /*bfa0*/  MOV R109, R110 ;  /* 0x0000006e006d7202 */ /* 0x000fc40000000f00 */
[----:B------:R-:W-:Y:S01]  /*bfb0*/  MOV R110, R111 ;  /* 0x0000006f006e7202 */ /* 0x000fe20000000f00 */
[----:B------:R-:W-:Y:S01]  /*bfc0*/  IMAD.MOV.U32 R111, RZ, RZ, R104 ;  /* 0x000000ffff6f7224 */ /* 0x000fe200078e0068 */
[----:B------:R-:W-:Y:S01]  /*bfd0*/  MOV R104, R105 ;  /* 0x0000006900687202 */ /* 0x000fe20000000f00 */
[----:B------:R-:W-:Y:S01]  /*bfe0*/  FFMA.FTZ R4, R109, c[0x0][0x23c], -R13 ;  /* 0x00008f006d047a23 */ /* 0x000fe2000001080d */
[----:B------:R-:W-:Y:S01]  /*bff0*/  MOV R105, R106 ;  /* 0x0000006a00697202 */ /* 0x000fe20000000f00 */
[----:B------:R-:W-:Y:S01]  /*c000*/  IMAD.MOV.U32 R106, RZ, RZ, R107 ;  /* 0x000000ffff6a7224 */ /* 0x000fe200078e006b */
[----:B------:R-:W-:Y:S01]  /*c010*/  MOV R107, R34 ;  /* 0x00000022006b7202 */ /* 0x000fe20000000f00 */
[----:B------:R1:W-:Y:S01]  /*c020*/  MUFU.EX2 R233, R4 ;  /* 0x0000000400e97308 */ /* 0x0003e20000000800 */
[----:B------:R-:W-:Y:S01]  /*c030*/  MOV R34, R35 ;  /* 0x0000002300227202 */ /* 0x000fe20000000f00 */
[----:B------:R-:W-:Y:S01]  /*c040*/  IMAD.MOV.U32 R35, RZ, RZ, R32 ;  /* 0x000000ffff237224 */ /* 0x000fe200078e0020 */
[----:B------:R-:W-:Y:S01]  /*c050*/  LOP3.LUT R2, R0, 0xffff, RZ, 0xc0, !PT ;  /* 0x0000ffff00027812 */ /* 0x000fe200078ec0ff */
[----:B------:R-:W-:Y:S01]  /*c060*/  IMAD.MOV.U32 R108, RZ, RZ, R111 ;  /* 0x000000ffff6c7224 */ /* 0x000fe200078e006f */
[----:B------:R-:W-:Y:S01]  /*c070*/  MOV R32, R33 ;  /* 0x0000002100207202 */ /* 0x000fe20000000f00 */
[----:B------:R-:W-:Y:S01]  /*c080*/  IMAD.MOV.U32 R111, RZ, RZ, R106 ;  /* 0x000000ffff6f7224 */ /* 0x000fe200078e006a */
[----:B------:R-:W-:Y:S01]  /*c090*/  MOV R33, R236 ;  /* 0x000000ec00217202 */ /* 0x000fe20000000f00 */
[----:B------:R-:W-:Y:S01]  /*c0a0*/  IMAD.MOV.U32 R106, RZ, RZ, R35 ;  /* 0x000000ffff6a7224 */ /* 0x000fe200078e0023 */
[----:B------:R2:W3:Y:S01]  /*c0b0*/  MUFU.EX2 R236, R3 ;  /* 0x0000000300ec7308 */ /* 0x0004e20000000800 */
[----:B------:R-:W-:Y:S01]  /*c0c0*/  SHF.R.U32.HI R2, RZ, 0x8, R2 ;  /* 0x00000008ff027819 */ /* 0x000fe20000011602 */
[----:B------:R-:W-:Y:S01]  /*c0d0*/  IMAD.MOV.U32 R35, RZ, RZ, R241 ;  /* 0x000000ffff237224 */ /* 0x000fe200078e00f1 */
[----:B------:R-:W-:-:S02]  /*c0e0*/  SHF.R.U32.HI R5, RZ, 0x10, R0 ;  /* 0x00000010ff057819 */ /* 0x000fc40000011600 */
[----:B------:R-:W-:Y:S02]  /*c0f0*/  MOV R109, R104 ;  /* 0x00000068006d7202 */ /* 0x000fe40000000f00 */
[----:B-1----:R-:W-:Y:S02]  /*c100*/  SHF.R.U32.HI R4, RZ, 0x18, R0 ;  /* 0x00000018ff047819 */ /* 0x002fe40000011600 */
[----:B------:R-:W-:Y:S02]  /*c110*/  MOV R104, R107 ;  /* 0x0000006b00687202 */ /* 0x000fe40000000f00 */
[----:B------:R-:W-:Y:S02]  /*c120*/  MOV R107, R32 ;  /* 0x00000020006b7202 */ /* 0x000fe40000000f00 */
[----:B------:R-:W-:Y:S02]  /*c130*/  MOV R241, R30 ;  /* 0x0000001e00f17202 */ /* 0x000fe40000000f00 */
[----:B------:R-:W-:-:S02]  /*c140*/  MOV R32, R31 ;  /* 0x0000001f00207202 */ /* 0x000fc40000000f00 */
[----:B--2---:R-:W-:Y:S02]  /*c150*/  LOP3.LUT R3, R0, 0xff, RZ, 0xc0, !PT ;  /* 0x000000ff00037812 */ /* 0x004fe400078ec0ff */
[----:B------:R-:W-:Y:S02]  /*c160*/  MOV R118, R106 ;  /* 0x0000006a00767202 */ /* 0x000fe40000000f00 */
[----:B------:R-:W-:Y:S02]  /*c170*/  PRMT R2, R3, 0x5410, R2 ;  /* 0x0000541003027816 */ /* 0x000fe40000000002 */
[----:B------:R-:W-:Y:S01]  /*c180*/  LOP3.LUT R3, R5, 0xff, RZ, 0xc0, !PT ;  /* 0x000000ff05037812 */ /* 0x000fe200078ec0ff */
[----:B------:R-:W-:Y:S01]  /*c190*/  FFMA.FTZ R5, R110, c[0x0][0x23c], -R13 ;  /* 0x00008f006e057a23 */ /* 0x000fe2000001080d */
[----:B------:R-:W-:Y:S01]  /*c1a0*/  MOV R110, R105 ;  /* 0x00000069006e7202 */ /* 0x000fe20000000f00 */
[----:B------:R-:W-:Y:S01]  /*c1b0*/  HSET2.LE.AND R0, R2, R251, PT ;  /* 0x000000fb02007233 */ /* 0x000fe20003803000 */
[----:B----4-:R-:W-:Y:S01]  /*c1c0*/  F2FP.PACK_AB R2, R239, R240 ;  /* 0x000000f0ef02723e */ /* 0x010fe200000000ff */
[----:B------:R-:W-:Y:S01]  /*c1d0*/  MUFU.EX2 R232, R5 ;  /* 0x0000000500e87308 */ /* 0x000fe20000000800 */
[----:B------:R-:W-:Y:S01]  /*c1e0*/  MOV R105, R34 ;  /* 0x0000002200697202 */ /* 0x000fe20000000f00 */
[----:B------:R-:W-:Y:S01]  /*c1f0*/  IMAD.MOV.U32 R114, RZ, RZ, R110 ;  /* 0x000000ffff727224 */ /* 0x000fe200078e006e */
[----:B------:R-:W-:-:S02]  /*c200*/  PRMT R3, R3, 0x5410, R4 ;  /* 0x0000541003037816 */ /* 0x000fc40000000004 */
[----:B------:R-:W-:Y:S01]  /*c210*/  MOV R34, R33 ;  /* 0x0000002100227202 */ /* 0x000fe20000000f00 */
[----:B------:R-:W-:Y:S01]  /*c220*/  IMAD.MOV.U32 R33, RZ, RZ, R28 ;  /* 0x000000ffff217224 */ /* 0x000fe200078e001c */
[----:B------:R-:W-:Y:S01]  /*c230*/  LOP3.LUT R4, R0, R2, RZ, 0xc0, !PT ;  /* 0x0000000200047212 */ /* 0x000fe200078ec0ff */
[----:B------:R-:W-:Y:S01]  /*c240*/  FFMA.FTZ R2, R29, c[0x0][0x23c], -R13 ;  /* 0x00008f001d027a23 */ /* 0x000fe2000001080d */
[----:B------:R-:W-:Y:S01]  /*c250*/  HSET2.LE.AND R0, R3, R251, PT ;  /* 0x000000fb03007233 */ /* 0x000fe20003803000 */
[----:B------:R-:W1:Y:S01]  /*c260*/  LDSM.16.MT88.4 R28, [R200+0x19000] ;  /* 0x01900000c81c783b */ /* 0x000e620000004200 */
[----:B------:R-:W-:Y:S01]  /*c270*/  MOV R3, R108 ;  /* 0x0000006c00037202 */ /* 0x000fe20000000f00 */
[----:B------:R3:W2:Y:S01]  /*c280*/  MUFU.EX2 R227, R2 ;  /* 0x0000000200e37308 */ /* 0x0006a20000000800 */
[----:B------:R-:W-:Y:S01]  /*c290*/  MOV R117, R107 ;  /* 0x0000006b00757202 */ /* 0x000fe20000000f00 */
[----:B------:R-:W-:Y:S01]  /*c2a0*/  IMAD.MOV.U32 R107, RZ, RZ, R36 ;  /* 0x000000ffff6b7224 */ /* 0x000fe200078e0024 */
[----:B------:R-:W-:Y:S01]  /*c2b0*/  MOV R108, R38 ;  /* 0x00000026006c7202 */ /* 0x000fe20000000f00 */
[----:B------:R-:W-:Y:S01]  /*c2c0*/  IMAD.MOV.U32 R119, RZ, RZ, R105 ;  /* 0x000000ffff777224 */ /* 0x000fe200078e0069 */
[----:B------:R-:W-:Y:S01]  /*c2d0*/  MOV R106, R39 ;  /* 0x00000027006a7202 */ /* 0x000fe20000000f00 */
[----:B------:R-:W-:Y:S01]  /*c2e0*/  IMAD.MOV.U32 R116, RZ, RZ, R34 ;  /* 0x000000ffff747224 */ /* 0x000fe200078e0022 */
[----:B------:R-:W4:Y:S01]  /*c2f0*/  LDSM.16.MT88.4 R36, [R200+0x1b000] ;  /* 0x01b00000c824783b */ /* 0x000f220000004200 */
[----:B------:R-:W-:Y:S01]  /*c300*/  MOV R115, R109 ;  /* 0x0000006d00737202 */ /* 0x000fe20000000f00 */
[----:B------:R-:W-:Y:S01]  /*c310*/  IMAD.MOV.U32 R109, RZ, RZ, R33 ;  /* 0x000000ffff6d7224 */ /* 0x000fe200078e0021 */
[----:B------:R-:W-:-:S02]  /*c320*/  MOV R113, R111 ;  /* 0x0000006f00717202 */ /* 0x000fc40000000f00 */
[----:B------:R-:W-:Y:S02]  /*c330*/  MOV R111, R35 ;  /* 0x00000023006f7202 */ /* 0x000fe40000000f00 */
[----:B------:R-:W-:Y:S02]  /*c340*/  MOV R110, R32 ;  /* 0x00000020006e7202 */ /* 0x000fe40000000f00 */
[----:B---3--:R-:W-:Y:S01]  /*c350*/  F2FP.PACK_AB R2, R233, R236 ;  /* 0x000000ece902723e */ /* 0x008fe200000000ff */
[----:B------:R-:W-:Y:S01]  /*c360*/  LDSM.16.MT88.4 R32, [R201+0x1d000] ;  /* 0x01d00000c920783b */ /* 0x000fe20000004200 */
[----:B------:R-:W-:Y:S02]  /*c370*/  MOV R112, R104 ;  /* 0x0000006800707202 */ /* 0x000fe40000000f00 */
[----:B------:R-:W-:Y:S01]  /*c380*/  LOP3.LUT R5, R0, R2, RZ, 0xc0, !PT ;  /* 0x0000000200057212 */ /* 0x000fe200078ec0ff */
[----:B------:R-:W-:Y:S01]  /*c390*/  HSET2.LE.AND R0, R6, R251, PT ;  /* 0x000000fb06007233 */ /* 0x000fe20003803000 */
[----:B------:R-:W-:-:S02]  /*c3a0*/  F2FP.PACK_AB R2, R237, R238 ;  /* 0x000000eeed02723e */ /* 0x000fc400000000ff */
[----:B------:R-:W-:Y:S02]  /*c3b0*/  MOV R247, R110 ;  /* 0x0000006e00f77202 */ /* 0x000fe40000000f00 */
[----:B------:R-:W-:Y:S01]  /*c3c0*/  LOP3.LUT R6, R0, R2, RZ, 0xc0, !PT ;  /* 0x0000000200067212 */ /* 0x000fe200078ec0ff */
[----:B------:R-:W-:Y:S01]  /*c3d0*/  HSET2.LE.AND R0, R7, R251, PT ;  /* 0x000000fb07007233 */ /* 0x000fe20003803000 */
[----:B--2---:R-:W-:Y:S02]  /*c3e0*/  F2FP.PACK_AB R2, R227, R232 ;  /* 0x000000e8e302723e */ /* 0x004fe400000000ff */
[----:B------:R-:W-:Y:S02]  /*c3f0*/  MOV R149, R111 ;  /* 0x0000006f00957202 */ /* 0x000fe40000000f00 */
[----:B------:R-:W-:Y:S02]  /*c400*/  LOP3.LUT R7, R0, R2, RZ, 0xc0, !PT ;  /* 0x0000000200077212 */ /* 0x000fe400078ec0ff */
[----:B------:R-:W-:Y:S01]  /*c410*/  MOV R18, R117 ;  /* 0x0000007500127202 */ /* 0x000fe20000000f00 */
[----:B------:R-:W-:Y:S01]  /*c420*/  FFMA.FTZ R0, R149, c[0x0][0x23c], -R12 ;  /* 0x00008f0095007a23 */ /* 0x000fe2000001080c */
[----:B------:R-:W-:-:S03]  /*c430*/  MOV R2, R113 ;  /* 0x0000007100027202 */ /* 0x000fc60000000f00 */
[C---:B-1----:R-:W-:Y:S01]  /*c440*/  HMMA.16816.F32 R152, R4.reuse, R28, R152 ;  /* 0x0000001c0498723c */ /* 0x042fe20000001898 */
[----:B------:R1:W-:Y:S07]  /*c450*/  MUFU.EX2 R149, R0 ;  /* 0x0000000000957308 */ /* 0x0003ee0000000800 */
[C---:B------:R-:W-:Y:S01]  /*c460*/  HMMA.16816.F32 R52, R4.reuse, R30, R52 ;  /* 0x0000001e0434723c */ /* 0x040fe20000001834 */
[----:B------:R-:W2:Y:S07]  /*c470*/  LDSM.16.MT88.4 R28, [R201+0x1b000] ;  /* 0x01b00000c91c783b */ /* 0x000eae0000004200 */
[----:B------:R-:W-:Y:S01]  /*c480*/  HMMA.16816.F32 R60, R4, R24, R60 ;  /* 0x00000018043c723c */ /* 0x000fe2000000183c */
[----:B-1----:R-:W-:Y:S01]  /*c490*/  FFMA.FTZ R0, R18, c[0x0][0x23c], -R12 ;  /* 0x00008f0012007a23 */ /* 0x002fe2000001080c */
[----:B------:R-:W-:-:S03]  /*c4a0*/  MOV R18, R150 ;  /* 0x0000009600127202 */ /* 0x000fc60000000f00 */
[----:B------:R1:W-:Y:S03]  /*c4b0*/  MUFU.EX2 R150, R0 ;  /* 0x0000000000967308 */ /* 0x0003e60000000800 */
[C---:B------:R-:W-:Y:S01]  /*c4c0*/  HMMA.16816.F32 R68, R4.reuse, R26, R68 ;  /* 0x0000001a0444723c */ /* 0x040fe20000001844 */
[----:B------:R-:W3:Y:S07]  /*c4d0*/  LDSM.16.MT88.4 R24, [R203+0x1b000] ;  /* 0x01b00000cb18783b */ /* 0x000eee0000004200 */
[C---:B------:R-:W-:Y:S08]  /*c4e0*/  HMMA.16816.F32 R76, R4.reuse, R20, R76 ;  /* 0x00000014044c723c */ /* 0x040ff0000000184c */
[C---:B------:R-:W-:Y:S01]  /*c4f0*/  HMMA.16816.F32 R80, R4.reuse, R22, R80 ;  /* 0x000000160450723c */ /* 0x040fe20000001850 */
[----:B------:R-:W5:Y:S07]  /*c500*/  LDSM.16.MT88.4 R20, [R202+0x1b000] ;  /* 0x01b00000ca14783b */ /* 0x000f6e0000004200 */
[C---:B------:R-:W-:Y:S08]  /*c510*/  HMMA.16816.F32 R84, R4.reuse, R8, R84 ;  /* 0x000000080454723c */ /* 0x040ff00000001854 */
[C---:B------:R-:W-:Y:S01]  /*c520*/  HMMA.16816.F32 R88, R4.reuse, R10, R88 ;  /* 0x0000000a0458723c */ /* 0x040fe20000001858 */
[----:B------:R-:W5:Y:S07]  /*c530*/  LDSM.16.MT88.4 R8, [R200+0x1d000] ;  /* 0x01d00000c808783b */ /* 0x000f6e0000004200 */
[C---:B----4-:R-:W-:Y:S07]  /*c540*/  HMMA.16816.F32 R96, R4.reuse, R38, R96 ;  /* 0x000000260460723c */ /* 0x050fee0000001860 */
[----:B------:R-:W-:Y:S01]  /*c550*/  MOV R39, R106 ;  /* 0x0000006a00277202 */ /* 0x000fe20000000f00 */
[----:B------:R-:W-:Y:S01]  /*c560*/  IMAD.MOV.U32 R38, RZ, RZ, R107 ;  /* 0x000000ffff267224 */ /* 0x000fe200078e006b */
[C---:B------:R-:W-:Y:S07]  /*c570*/  HMMA.16816.F32 R92, R4.reuse, R36, R92 ;  /* 0x00000024045c723c */ /* 0x040fee000000185c */
[----:B------:R-:W-:Y:S01]  /*c580*/  MOV R36, R118 ;  /* 0x0000007600247202 */ /* 0x000fe20000000f00 */
[----:B--2---:R-:W-:Y:S01]  /*c590*/  HMMA.16816.F32 R104, R4, R30, R192 ;  /* 0x0000001e0468723c */ /* 0x004fe200000018c0 */
[----:B------:R-:W-:-:S06]  /*c5a0*/  MOV R37, R112 ;  /* 0x0000007000257202 */ /* 0x000fcc0000000f00 */
[----:B------:R-:W-:Y:S01]  /*c5b0*/  MOV R194, R108 ;  /* 0x0000006c00c27202 */ /* 0x000fe20000000f00 */
[----:B------:R-:W-:Y:S01]  /*c5c0*/  IMAD.MOV.U32 R195, RZ, RZ, R109 ;  /* 0x000000ffffc37224 */ /* 0x000fe200078e006d */
[----:B------:R-:W-:Y:S01]  /*c5d0*/  MOV R193, R123 ;  /* 0x0000007b00c17202 */ /* 0x000fe20000000f00 */
[----:B---3--:R-:W-:Y:S01]  /*c5e0*/  HMMA.16816.F32 R108, R4, R24, R228 ;  /* 0x00000018046c723c */ /* 0x008fe200000018e4 */
[----:B------:R-:W-:-:S04]  /*c5f0*/  IMAD.MOV.U32 R192, RZ, RZ, R119 ;  /* 0x000000ffffc07224 */ /* 0x000fc800078e0077 */
[----:B-1----:R-:W-:Y:S02]  /*c600*/  FFMA.FTZ R0, R192, c[0x0][0x23c], -R12 ;  /* 0x00008f00c0007a23 */ /* 0x002fe4000001080c */
[----:B------:R-:W-:Y:S01]  /*c610*/  IMAD.MOV.U32 R231, RZ, RZ, R116 ;  /* 0x000000ffffe77224 */ /* 0x000fe200078e0074 */
[C---:B-----5:R-:W-:Y:S01]  /*c620*/  HMMA.16816.F32 R120, R4.reuse, R22, R168 ;  /* 0x000000160478723c */ /* 0x060fe200000018a8 */
[----:B------:R-:W-:Y:S01]  /*c630*/  IMAD.MOV.U32 R230, RZ, RZ, R114 ;  /* 0x000000ffffe67224 */ /* 0x000fe200078e0072 */
[----:B------:R-:W-:Y:S01]  /*c640*/  MOV R229, R115 ;  /* 0x0000007300e57202 */ /* 0x000fe20000000f00 */
[----:B------:R1:W-:Y:S02]  /*c650*/  MUFU.EX2 R192, R0 ;  /* 0x0000000000c07308 */ /* 0x0003e40000000800 */
[----:B------:R-:W-:Y:S02]  /*c660*/  IMAD.MOV.U32 R228, RZ, RZ, R230 ;  /* 0x000000ffffe47224 */ /* 0x000fe400078e00e6 */
[----:B------:R-:W-:Y:S01]  /*c670*/  IMAD.MOV.U32 R230, RZ, RZ, R39 ;  /* 0x000000ffffe67224 */ /* 0x000fe200078e0027 */
[----:B------:R-:W-:Y:S01]  /*c680*/  HMMA.16816.F32 R116, R4, R20, R172 ;  /* 0x000000140474723c */ /* 0x000fe200000018ac */
[----:B------:R-:W2:Y:S01]  /*c690*/  LDSM.16.MT88.4 R20, [R203+0x1d000] ;  /* 0x01d00000cb14783b */ /* 0x000ea20000004200 */
[----:B------:R-:W-:-:S06]  /*c6a0*/  MOV R39, R19 ;  /* 0x0000001300277202 */ /* 0x000fcc0000000f00 */
[----:B------:R-:W-:Y:S01]  /*c6b0*/  HMMA.16816.F32 R124, R4, R8, R156 ;  /* 0x00000008047c723c */ /* 0x000fe2000000189c */
[----:B------:R-:W-:Y:S01]  /*c6c0*/  LDSM.16.MT88.4 R156, [R200+0x19800] ;  /* 0x01980000c89c783b */ /* 0x000fe20000004200 */
[----:B-1----:R-:W-:Y:S01]  /*c6d0*/  FFMA.FTZ R0, R2, c[0x0][0x23c], -R12 ;  /* 0x00008f0002007a23 */ /* 0x002fe2000001080c */
[----:B------:R-:W-:-:S03]  /*c6e0*/  LOP3.LUT R2, R41, UR8, R148, 0x96, !PT ;  /* 0x0000000829027c12 */ /* 0x000fc6000f8e9694 */
[----:B------:R1:W-:Y:S02]  /*c6f0*/  MUFU.EX2 R148, R0 ;  /* 0x0000000000947308 */ /* 0x0003e40000000800 */
[C---:B------:R-:W-:Y:S01]  /*c700*/  HMMA.16816.F32 R128, R4.reuse, R10, R140 ;  /* 0x0000000a0480723c */ /* 0x040fe2000000188c */
[----:B------:R-:W3:Y:S07]  /*c710*/  LDSM.16.MT88.4 R8, [R202+0x1d000] ;  /* 0x01d00000ca08783b */ /* 0x000eee0000004200 */
[----:B------:R-:W-:Y:S01]  /*c720*/  HMMA.16816.F32 R140, R4, R32, R144 ;  /* 0x00000020048c723c */ /* 0x000fe20000001890 */
[----:B-1----:R-:W-:-:S07]  /*c730*/  FFMA.FTZ R0, R229, c[0x0][0x23c], -R13 ;  /* 0x00008f00e5007a23 */ /* 0x002fce000001080d */
[C---:B------:R-:W-:Y:S01]  /*c740*/  HMMA.16816.F32 R100, R4.reuse, R28, R100 ;  /* 0x0000001c0464723c */ /* 0x040fe20000001864 */
[----:B------:R-:W1:Y:S01]  /*c750*/  LDSM.16.MT88.4 R28, [R201+0x1f000] ;  /* 0x01f00000c91c783b */ /* 0x000e620000004200 */
[----:B------:R-:W-:Y:S01]  /*c760*/  MOV R229, R231 ;  /* 0x000000e700e57202 */ /* 0x000fe20000000f00 */
[----:B------:R4:W-:Y:S01]  /*c770*/  MUFU.EX2 R19, R0 ;  /* 0x0000000000137308 */ /* 0x0009e20000000800 */
[----:B------:R-:W-:Y:S02]  /*c780*/  MOV R231, R38 ;  /* 0x0000002600e77202 */ /* 0x000fe40000000f00 */
[----:B------:R-:W-:Y:S01]  /*c790*/  MOV R38, R3 ;  /* 0x0000000300267202 */ /* 0x000fe20000000f00 */
[----:B------:R-:W-:Y:S01]  /*c7a0*/  IMAD.WIDE.U32 R2, R2, -0x2daee0ad, RZ ;  /* 0xd2511f5302027825 */ /* 0x000fe200078e00ff */
[----:B------:R-:W-:Y:S04]  /*c7b0*/  HMMA.16816.F32 R32, R4, R34, R184 ;  /* 0x000000220420723c */ /* 0x000fe800000018b8 */
[----:B------:R-:W-:-:S04]  /*c7c0*/  LOP3.LUT R12, R2, 0xff, RZ, 0xc0, !PT ;  /* 0x000000ff020c7812 */ /* 0x000fc800078ec0ff */
[----:B--2---:R-:W-:Y:S01]  /*c7d0*/  HMMA.16816.F32 R172, R4, R22, R180 ;  /* 0x0000001604ac723c */ /* 0x004fe200000018b4 */
[----:B----4-:R-:W-:-:S07]  /*c7e0*/  LOP3.LUT R0, R2, 0xffff, RZ, 0xc0, !PT ;  /* 0x0000ffff02007812 */ /* 0x010fce00078ec0ff */
[C---:B------:R-:W-:Y:S01]  /*c7f0*/  HMMA.16816.F32 R112, R4.reuse, R26, R188 ;  /* 0x0000001a0470723c */ /* 0x040fe200000018bc */
[----:B------:R-:W2:Y:S07]  /*c800*/  LDSM.16.MT88.4 R24, [R200+0x1f000] ;  /* 0x01f00000c818783b */ /* 0x000eae0000004200 */
[C---:B---3--:R-:W-:Y:S08]  /*c810*/  HMMA.16816.F32 R184, R4.reuse, R8, R176 ;  /* 0x0000000804b8723c */ /* 0x048ff000000018b0 */
[C---:B------:R-:W-:Y:S01]  /*c820*/  HMMA.16816.F32 R180, R4.reuse, R10, R72 ;  /* 0x0000000a04b4723c */ /* 0x040fe20000001848 */
[----:B------:R-:W3:Y:S04]  /*c830*/  LDSM.16.MT88.4 R8, [R203+0x1f000] ;  /* 0x01f00000cb08783b */ /* 0x000ee80000004200 */
[----:B------:R-:W-:Y:S03]  /*c840*/  LDSM.16.MT88.4 R72, [R201+0x1b800] ;  /* 0x01b80000c948783b */ /* 0x000fe60000004200 */
[C---:B------:R-:W-:Y:S01]  /*c850*/  HMMA.16816.F32 R168, R4.reuse, R20, R196 ;  /* 0x0000001404a8723c */ /* 0x040fe200000018c4 */
[----:B------:R-:W4:Y:S06]  /*c860*/  LDSM.16.MT88.4 R20, [R202+0x1f000] ;  /* 0x01f00000ca14783b */ /* 0x000f2c0000004200 */
[----:B------:R-:W-:Y:S01]  /*c870*/  MOV R199, R36 ;  /* 0x0000002400c77202 */ /* 0x000fe20000000f00 */
[----:B-1----:R-:W-:Y:S01]  /*c880*/  HMMA.16816.F32 R132, R4, R28, R132 ;  /* 0x0000001c0484723c */ /* 0x002fe20000001884 */
[----:B------:R-:W-:-:S07]  /*c890*/  IMAD.MOV.U32 R198, RZ, RZ, R37 ;  /* 0x000000ffffc67224 */ /* 0x000fce00078e0025 */
[C---:B------:R-:W-:Y:S01]  /*c8a0*/  HMMA.16816.F32 R188, R4.reuse, R30, R136 ;  /* 0x0000001e04bc723c */ /* 0x040fe20000001888 */
[----:B------:R-:W-:Y:S07]  /*c8b0*/  LDSM.16.MT88.4 R136, [R201+0x1f800] ;  /* 0x01f80000c988783b */ /* 0x000fee0000004200 */
[C---:B--2---:R-:W-:Y:S01]  /*c8c0*/  HMMA.16816.F32 R176, R4.reuse, R24, R64 ;  /* 0x0000001804b0723c */ /* 0x044fe20000001840 */
[----:B------:R-:W-:Y:S07]  /*c8d0*/  LDSM.16.MT88.4 R64, [R200+0x1b800] ;  /* 0x01b80000c840783b */ /* 0x000fee0000004200 */
[C---:B------:R-:W-:Y:S01]  /*c8e0*/  HMMA.16816.F32 R24, R4.reuse, R26, R56 ;  /* 0x0000001a0418723c */ /* 0x040fe20000001838 */
[----:B------:R-:W-:Y:S07]  /*c8f0*/  LDSM.16.MT88.4 R56, [R202+0x19800] ;  /* 0x01980000ca38783b */ /* 0x000fee0000004200 */
[C---:B---3--:R-:W-:Y:S07]  /*c900*/  HMMA.16816.F32 R160, R4.reuse, R8, R160 ;  /* 0x0000000804a0723c */ /* 0x048fee00000018a0 */
[----:B------:R-:W-:Y:S01]  /*c910*/  SHF.R.U32.HI R8, RZ, 0x10, R2 ;  /* 0x00000010ff087819 */ /* 0x000fe20000011602 */
[----:B------:R-:W-:Y:S01]  /*c920*/  HMMA.16816.F32 R28, R4, R10, R48 ;  /* 0x0000000a041c723c */ /* 0x000fe20000001830 */
[----:B------:R-:W-:Y:S01]  /*c930*/  LDSM.16.MT88.4 R48, [R203+0x19800] ;  /* 0x01980000cb30783b */ /* 0x000fe20000004200 */
[----:B------:R-:W-:Y:S01]  /*c940*/  FFMA.FTZ R9, R18, c[0x0][0x23c], -R13 ;  /* 0x00008f0012097a23 */ /* 0x000fe2000001080d */
[----:B------:R-:W-:-:S03]  /*c950*/  LOP3.LUT R8, R8, 0xff, RZ, 0xc0, !PT ;  /* 0x000000ff08087812 */ /* 0x000fc600078ec0ff */
[----:B------:R1:W2:Y:S01]  /*c960*/  MUFU.EX2 R18, R9 ;  /* 0x0000000900127308 */ /* 0x0002a20000000800 */
[----:B------:R-:W-:Y:S01]  /*c970*/  SHF.R.U32.HI R11, RZ, 0x18, R2 ;  /* 0x00000018ff0b7819 */ /* 0x000fe20000011602 */
[C---:B----4-:R-:W-:Y:S01]  /*c980*/  HMMA.16816.F32 R164, R4.reuse, R20, R164 ;  /* 0x0000001404a4723c */ /* 0x050fe200000018a4 */
[----:B------:R-:W-:Y:S02]  /*c990*/  LOP3.LUT R2, R3, UR18, R42, 0x96, !PT ;  /* 0x0000001203027c12 */ /* 0x000fe4000f8e962a */
[----:B------:R-:W3:Y:S01]  /*c9a0*/  LDSM.16.MT88.4 R40, [R201+0x19800] ;  /* 0x01980000c928783b */ /* 0x000ee20000004200 */
[----:B------:R-:W-:Y:S01]  /*c9b0*/  SHF.R.U32.HI R10, RZ, 0x8, R0 ;  /* 0x00000008ff0a7819 */ /* 0x000fe20000011600 */
[--C-:B------:R-:W-:Y:S01]  /*c9c0*/  FFMA.FTZ R0, R228, c[0x0][0x23c], -R13.reuse ;  /* 0x00008f00e4007a23 */ /* 0x100fe2000001080d */
[----:B------:R-:W-:Y:S02]  /*c9d0*/  SHF.R.U32.HI R3, RZ, 0x10, R2 ;  /* 0x00000010ff037819 */ /* 0x000fe40000011602 */
[----:B------:R-:W-:Y:S01]  /*c9e0*/  PRMT R12, R12, 0x5410, R10 ;  /* 0x000054100c0c7816 */ /* 0x000fe2000000000a */
[----:B------:R-:W-:Y:S01]  /*c9f0*/  FFMA.FTZ R10, R229, c[0x0][0x23c], -R13 ;  /* 0x00008f00e50a7a23 */ /* 0x000fe2000001080d */
[----:B------:R-:W-:Y:S01]  /*ca00*/  PRMT R11, R8, 0x5410, R11 ;  /* 0x00005410080b7816 */ /* 0x000fe2000000000b */
[----:B------:R4:W-:Y:S01]  /*ca10*/  MUFU.EX2 R13, R0 ;  /* 0x00000000000d7308 */ /* 0x0009e20000000800 */
[----:B------:R-:W-:Y:S01]  /*ca20*/  SHF.R.U32.HI R8, RZ, 0x18, R2 ;  /* 0x00000018ff087819 */ /* 0x000fe20000011602 */
[----:B------:R-:W-:Y:S01]  /*ca30*/  HMMA.16816.F32 R20, R4, R22, R44 ;  /* 0x000000160414723c */ /* 0x000fe2000000182c */
[----:B-1----:R-:W-:Y:S01]  /*ca40*/  LOP3.LUT R9, R2, 0xff, RZ, 0xc0, !PT ;  /* 0x000000ff02097812 */ /* 0x002fe200078ec0ff */
[----:B------:R-:W-:Y:S01]  /*ca50*/  IMAD.MOV.U32 R229, RZ, RZ, R38 ;  /* 0x000000ffffe57224 */ /* 0x000fe200078e0026 */
[----:B------:R-:W-:-:S03]  /*ca60*/  MOV R228, R39 ;  /* 0x0000002700e47202 */ /* 0x000fc60000000f00 */
[----:B------:R-:W1:Y:S01]  /*ca70*/  MUFU.EX2 R10, R10 ;  /* 0x0000000a000a7308 */ /* 0x000e620000000800 */
[--C-:B------:R-:W-:Y:S01]  /*ca80*/  HSET2.LE.AND R5, R12, R251.reuse, PT ;  /* 0x000000fb0c057233 */ /* 0x100fe20003803000 */
[----:B--2---:R-:W-:Y:S01]  /*ca90*/  F2FP.PACK_AB R4, R18, R19 ;  /* 0x000000131204723e */ /* 0x004fe200000000ff */
        /* <DEDUP_REMOVED lines=8> */
[----:B-1----:R-:W-:Y:S01]  /*cb20*/  F2FP.PACK_AB R8, R10, R13 ;  /* 0x0000000d0a08723e */ /* 0x002fe200000000ff */
        /* <DEDUP_REMOVED lines=22> */
[C---:B---3--:R-:W-:Y:S01]  /*cc90*/  HMMA.16816.F32 R36, R144.reuse, R40, R60 ;  /* 0x000000289024723c */ /* 0x048fe2000000183c */
        /* <DEDUP_REMOVED lines=22> */
[----:B------:R-:W-:Y:S01]  /*ce00*/  FADD.FTZ R244, R148, R2 ;  /* 0x0000000294f47221 */ /* 0x000fe20000010000 */
[----:B------:R-:W-:Y:S01]  /*ce10*/  MOV R148, R252 ;  /* 0x000000fc00947202 */ /* 0x000fe20000000f00 */
        /* <DEDUP_REMOVED lines=24> */
[C---:B-1----:R-:W-:Y:S08]  /*cfa0*/  HMMA.16816.F32 R108, R144.reuse, R112, R168 ;  /* 0x00000070906c723c */ /* 0x042ff000000018a8 */
        /* <DEDUP_REMOVED lines=97> */
[----:B------:R-:W-:Y:S04]  /*d5c0*/  LDSM.16.M88.4 R176, [R151+0x11000] ;  /* 0x0110000097b0783b */ /* 0x000fe80000000200 */
[----:B------:R-:W-:Y:S04]  /*d5d0*/  LDSM.16.M88.4 R172, [R151+0x11800] ;  /* 0x0118000097ac783b */ /* 0x000fe80000000200 */
[----:B----4-:R-:W-:Y:S04]  /*d5e0*/  LDSM.16.M88.4 R8, [R207] ;  /* 0x00000000cf08783b */ /* 0x010fe80000000200 */
[----:B------:R-:W-:Y:S04]  /*d5f0*/  LDSM.16.M88.4 R168, [R210] ;  /* 0x00000000d2a8783b */ /* 0x000fe80000000200 */
[----:B-----5:R-:W3:Y:S04]  /*d600*/  LDSM.16.M88.4 R4, [R206] ;  /* 0x00000000ce04783b */ /* 0x020ee80000000200 */
[----:B------:R-:W4:Y:S04]  /*d610*/  LDSM.16.M88.4 R180, [R225] ;  /* 0x00000000e1b4783b */ /* 0x000f280000000200 */
[----:B------:R-:W5:Y:S04]  /*d620*/  LDSM.16.M88.4 R192, [R224] ;  /* 0x00000000e0c0783b */ /* 0x000f680000000200 */
[----:B------:R-:W1:Y:S04]  /*d630*/  LDSM.16.M88.4 R236, [R223] ;  /* 0x00000000dfec783b */ /* 0x000e680000000200 */
[----:B------:R-:W-:Y:S04]  /*d640*/  LDSM.16.M88.4 R240, [R219] ;  /* 0x00000000dbf0783b */ /* 0x000fe80000000200 */
[----:B------:R-:W0:Y:S01]  /*d650*/  LDGDEPBAR ;  /* 0x00000000000079af */ /* 0x000e220000000000 */
[C---:B---3--:R-:W-:Y:S08]  /*d660*/  HMMA.16816.F32 R32, R4.reuse, R12, RZ ;  /* 0x0000000c0420723c */ /* 0x048ff000000018ff */
[C---:B------:R-:W-:Y:S08]  /*d670*/  HMMA.16816.F32 R28, R4.reuse, R14, RZ ;  /* 0x0000000e041c723c */ /* 0x040ff000000018ff */
[C---:B-1----:R-:W-:Y:S08]  /*d680*/  HMMA.16816.F32 R20, R4.reuse, R24, RZ ;  /* 0x000000180414723c */ /* 0x042ff000000018ff */
[C---:B------:R-:W-:Y:S08]  /*d690*/  HMMA.16816.F32 R188, R4.reuse, R176, RZ ;  /* 0x000000b004bc723c */ /* 0x040ff000000018ff */
[C---:B------:R-:W-:Y:S01]  /*d6a0*/  HMMA.16816.F32 R12, R4.reuse, R26, RZ ;  /* 0x0000001a040c723c */ /* 0x040fe200000018ff */
[----:B------:R-:W-:Y:S07]  /*d6b0*/  LDSM.16.M88.4 R24, [R205+0x10000] ;  /* 0x01000000cd18783b */ /* 0x000fee0000000200 */
[C---:B------:R-:W-:Y:S08]  /*d6c0*/  HMMA.16816.F32 R184, R4.reuse, R178, RZ ;  /* 0x000000b204b8723c */ /* 0x040ff000000018ff */
[C---:B------:R-:W-:Y:S08]  /*d6d0*/  HMMA.16816.F32 R176, R4.reuse, R172, RZ ;  /* 0x000000ac04b0723c */ /* 0x040ff000000018ff */
[----:B------:R-:W-:Y:S01]  /*d6e0*/  HMMA.16816.F32 R172, R4, R174, RZ ;  /* 0x000000ae04ac723c */ /* 0x000fe200000018ff */
[----:B------:R-:W1:Y:S07]  /*d6f0*/  LDSM.16.M88.4 R4, [R209] ;  /* 0x00000000d104783b */ /* 0x000e6e0000000200 */
[C---:B------:R-:W-:Y:S08]  /*d700*/  HMMA.16816.F32 R196, R8.reuse, R168, R32 ;  /* 0x000000a808c4723c */ /* 0x040ff00000001820 */
[C---:B------:R-:W-:Y:S08]  /*d710*/  HMMA.16816.F32 R32, R8.reuse, R170, R28 ;  /* 0x000000aa0820723c */ /* 0x040ff0000000181c */
[C---:B----4-:R-:W-:Y:S01]  /*d720*/  HMMA.16816.F32 R28, R8.reuse, R180, R20 ;  /* 0x000000b4081c723c */ /* 0x050fe20000001814 */
[----:B------:R-:W3:Y:S07]  /*d730*/  LDSM.16.M88.4 R20, [R205+0x10800] ;  /* 0x01080000cd14783b */ /* 0x000eee0000000200 */
[C---:B-----5:R-:W-:Y:S08]  /*d740*/  HMMA.16816.F32 R228, R8.reuse, R192, R188 ;  /* 0x000000c008e4723c */ /* 0x060ff000000018bc */
[C---:B------:R-:W-:Y:S01]  /*d750*/  HMMA.16816.F32 R12, R8.reuse, R182, R12 ;  /* 0x000000b6080c723c */ /* 0x040fe2000000180c */
[----:B------:R-:W4:Y:S07]  /*d760*/  LDSM.16.M88.4 R180, [R205+0x11000] ;  /* 0x01100000cdb4783b */ /* 0x000f2e0000000200 */
[C---:B------:R-:W-:Y:S08]  /*d770*/  HMMA.16816.F32 R188, R8.reuse, R194, R184 ;  /* 0x000000c208bc723c */ /* 0x040ff000000018b8 */
[C---:B------:R-:W-:Y:S01]  /*d780*/  HMMA.16816.F32 R184, R8.reuse, R236, R176 ;  /* 0x000000ec08b8723c */ /* 0x040fe200000018b0 */
[----:B------:R-:W5:Y:S07]  /*d790*/  LDSM.16.M88.4 R176, [R205+0x11800] ;  /* 0x01180000cdb0783b */ /* 0x000f6e0000000200 */
[----:B------:R-:W-:Y:S01]  /*d7a0*/  HMMA.16816.F32 R172, R8, R238, R172 ;  /* 0x000000ee08ac723c */ /* 0x000fe200000018ac */
[----:B------:R-:W-:Y:S04]  /*d7b0*/  LDSM.16.M88.4 R8, [R208] ;  /* 0x00000000d008783b */ /* 0x000fe80000000200 */
[----:B------:R-:W-:Y:S03]  /*d7c0*/  LDSM.16.M88.4 R236, [R151+0x13800] ;  /* 0x0138000097ec783b */ /* 0x000fe60000000200 */
[C---:B-1----:R-:W-:Y:S01]  /*d7d0*/  HMMA.16816.F32 R168, R4.reuse, R24, R196 ;  /* 0x0000001804a8723c */ /* 0x042fe200000018c4 */
[----:B------:R-:W-:Y:S07]  /*d7e0*/  LDSM.16.M88.4 R196, [R204+0x1800] ;  /* 0x00180000ccc4783b */ /* 0x000fee0000000200 */
[C---:B------:R-:W-:Y:S01]  /*d7f0*/  HMMA.16816.F32 R32, R4.reuse, R26, R32 ;  /* 0x0000001a0420723c */ /* 0x040fe20000001820 */
[----:B------:R-:W1:Y:S07]  /*d800*/  LDSM.16.M88.4 R24, [R204] ;  /* 0x00000000cc18783b */ /* 0x000e6e0000000200 */
[C---:B---3--:R-:W-:Y:S08]  /*d810*/  HMMA.16816.F32 R28, R4.reuse, R20, R28 ;  /* 0x00000014041c723c */ /* 0x048ff0000000181c */
[C---:B------:R-:W-:Y:S01]  /*d820*/  HMMA.16816.F32 R12, R4.reuse, R22, R12 ;  /* 0x00000016040c723c */ /* 0x040fe2000000180c */
[----:B------:R-:W3:Y:S07]  /*d830*/  LDSM.16.M88.4 R20, [R204+0x800] ;  /* 0x00080000cc14783b */ /* 0x000eee0000000200 */
[C---:B----4-:R-:W-:Y:S08]  /*d840*/  HMMA.16816.F32 R192, R4.reuse, R180, R228 ;  /* 0x000000b404c0723c */ /* 0x050ff000000018e4 */
[C---:B------:R-:W-:Y:S08]  /*d850*/  HMMA.16816.F32 R188, R4.reuse, R182, R188 ;  /* 0x000000b604bc723c */ /* 0x040ff000000018bc */
[C---:B-----5:R-:W-:Y:S01]  /*d860*/  HMMA.16816.F32 R180, R4.reuse, R176, R184 ;  /* 0x000000b004b4723c */ /* 0x060fe200000018b8 */
[----:B------:R-:W4:Y:S07]  /*d870*/  LDSM.16.M88.4 R184, [R204+0x1000] ;  /* 0x00100000ccb8783b */ /* 0x000f2e0000000200 */
[----:B------:R-:W-:Y:S01]  /*d880*/  HMMA.16816.F32 R176, R4, R178, R172 ;  /* 0x000000b204b0723c */ /* 0x000fe200000018ac */
[----:B------:R-:W-:Y:S07]  /*d890*/  LDSM.16.M88.4 R4, [R206+0x4000] ;  /* 0x00400000ce04783b */ /* 0x000fee0000000200 */
[C---:B-1----:R-:W-:Y:S08]  /*d8a0*/  HMMA.16816.F32 R172, R8.reuse, R24, R168 ;  /* 0x0000001808ac723c */ /* 0x042ff000000018a8 */
[C---:B------:R-:W-:Y:S08]  /*d8b0*/  HMMA.16816.F32 R168, R8.reuse, R26, R32 ;  /* 0x0000001a08a8723c */ /* 0x040ff00000001820 */
[C---:B---3--:R-:W-:Y:S01]  /*d8c0*/  HMMA.16816.F32 R32, R8.reuse, R22, R12 ;  /* 0x000000160820723c */ /* 0x048fe2000000180c */
[----:B------:R-:W1:Y:S07]  /*d8d0*/  LDSM.16.M88.4 R12, [R151+0x12000] ;  /* 0x01200000970c783b */ /* 0x000e6e0000000200 */
[C---:B------:R-:W-:Y:S01]  /*d8e0*/  HMMA.16816.F32 R24, R8.reuse, R20, R28 ;  /* 0x000000140818723c */ /* 0x040fe2000000181c */
[----:B------:R-:W3:Y:S07]  /*d8f0*/  LDSM.16.M88.4 R20, [R151+0x12800] ;  /* 0x012800009714783b */ /* 0x000eee0000000200 */
[C---:B----4-:R-:W-:Y:S08]  /*d900*/  HMMA.16816.F32 R28, R8.reuse, R184, R192 ;  /* 0x000000b8081c723c */ /* 0x050ff000000018c0 */
[C---:B------:R-:W-:Y:S01]  /*d910*/  HMMA.16816.F32 R192, R8.reuse, R196, R180 ;  /* 0x000000c408c0723c */ /* 0x040fe200000018b4 */
[----:B------:R-:W4:Y:S07]  /*d920*/  LDSM.16.M88.4 R180, [R151+0x13000] ;  /* 0x0130000097b4783b */ /* 0x000f2e0000000200 */
[C---:B------:R-:W-:Y:S08]  /*d930*/  HMMA.16816.F32 R184, R8.reuse, R186, R188 ;  /* 0x000000ba08b8723c */ /* 0x040ff000000018bc */
[----:B------:R-:W-:Y:S01]  /*d940*/  HMMA.16816.F32 R196, R8, R198, R176 ;  /* 0x000000c608c4723c */ /* 0x000fe200000018b0 */
[----:B------:R-:W-:Y:S07]  /*d950*/  LDSM.16.M88.4 R8, [R207+0x4000] ;  /* 0x00400000cf08783b */ /* 0x000fee0000000200 */
[C---:B-1----:R-:W-:Y:S08]  /*d960*/  HMMA.16816.F32 R188, R4.reuse, R12, R172 ;  /* 0x0000000c04bc723c */ /* 0x042ff000000018ac */
[C---:B---3--:R-:W-:Y:S01]  /*d970*/  HMMA.16816.F32 R172, R4.reuse, R22, R32 ;  /* 0x0000001604ac723c */ /* 0x048fe20000001820 */
[----:B------:R-:W1:Y:S07]  /*d980*/  LDSM.16.M88.4 R32, [R220] ;  /* 0x00000000dc20783b */ /* 0x000e6e0000000200 */
[C---:B------:R-:W-:Y:S01]  /*d990*/  HMMA.16816.F32 R176, R4.reuse, R14, R168 ;  /* 0x0000000e04b0723c */ /* 0x040fe200000018a8 */
[----:B------:R-:W3:Y:S04]  /*d9a0*/  LDSM.16.M88.4 R12, [R222] ;  /* 0x00000000de0c783b */ /* 0x000ee80000000200 */
[----:B------:R-:W5:Y:S03]  /*d9b0*/  LDSM.16.M88.4 R168, [R221] ;  /* 0x00000000dda8783b */ /* 0x000f660000000200 */
[C---:B----4-:R-:W-:Y:S08]  /*d9c0*/  HMMA.16816.F32 R28, R4.reuse, R180, R28 ;  /* 0x000000b4041c723c */ /* 0x050ff0000000181c */
[C---:B------:R-:W-:Y:S01]  /*d9d0*/  HMMA.16816.F32 R228, R4.reuse, R20, R24 ;  /* 0x0000001404e4723c */ /* 0x040fe20000001818 */
[----:B------:R-:W-:Y:S07]  /*d9e0*/  LDSM.16.M88.4 R20, [R205+0x12000] ;  /* 0x01200000cd14783b */ /* 0x000fee0000000200 */
[C---:B------:R-:W-:Y:S08]  /*d9f0*/  HMMA.16816.F32 R24, R4.reuse, R182, R184 ;  /* 0x000000b60418723c */ /* 0x040ff000000018b8 */
[C---:B------:R-:W-:Y:S08]  /*da00*/  HMMA.16816.F32 R192, R4.reuse, R236, R192 ;  /* 0x000000ec04c0723c */ /* 0x040ff000000018c0 */
[----:B------:R-:W-:Y:S01]  /*da10*/  HMMA.16816.F32 R196, R4, R238, R196 ;  /* 0x000000ee04c4723c */ /* 0x000fe200000018c4 */
[----:B------:R-:W4:Y:S04]  /*da20*/  LDSM.16.M88.4 R4, [R209+0x4000] ;  /* 0x00400000d104783b */ /* 0x000f280000000200 */
[----:B------:R-:W-:Y:S03]  /*da30*/  LDSM.16.M88.4 R236, [R205+0x13800] ;  /* 0x01380000cdec783b */ /* 0x000fe60000000200 */
[C---:B-1----:R-:W-:Y:S01]  /*da40*/  HMMA.16816.F32 R180, R8.reuse, R32, R28 ;  /* 0x0000002008b4723c */ /* 0x042fe2000000181c */
[----:B------:R-:W1:Y:S07]  /*da50*/  LDSM.16.M88.4 R28, [R205+0x13000] ;  /* 0x01300000cd1c783b */ /* 0x000e6e0000000200 */
[C---:B---3--:R-:W-:Y:S08]  /*da60*/  HMMA.16816.F32 R184, R8.reuse, R12, R188 ;  /* 0x0000000c08b8723c */ /* 0x048ff000000018bc */
[C---:B------:R-:W-:Y:S08]  /*da70*/  HMMA.16816.F32 R12, R8.reuse, R14, R176 ;  /* 0x0000000e080c723c */ /* 0x040ff000000018b0 */
[C---:B------:R-:W-:Y:S01]  /*da80*/  HMMA.16816.F32 R176, R8.reuse, R34, R24 ;  /* 0x0000002208b0723c */ /* 0x040fe20000001818 */
[----:B------:R-:W3:Y:S07]  /*da90*/  LDSM.16.M88.4 R24, [R205+0x12800] ;  /* 0x01280000cd18783b */ /* 0x000eee0000000200 */
[C---:B-----5:R-:W-:Y:S08]  /*daa0*/  HMMA.16816.F32 R228, R8.reuse, R168, R228 ;  /* 0x000000a808e4723c */ /* 0x060ff000000018e4 */
[C---:B------:R-:W-:Y:S01]  /*dab0*/  HMMA.16816.F32 R188, R8.reuse, R170, R172 ;  /* 0x000000aa08bc723c */ /* 0x040fe200000018ac */
[----:B------:R-:W-:Y:S07]  /*dac0*/  LDSM.16.M88.4 R172, [R204+0x2000] ;  /* 0x00200000ccac783b */ /* 0x000fee0000000200 */
[C---:B------:R-:W-:Y:S08]  /*dad0*/  HMMA.16816.F32 R192, R8.reuse, R240, R192 ;  /* 0x000000f008c0723c */ /* 0x040ff000000018c0 */
[----:B------:R-:W-:Y:S01]  /*dae0*/  HMMA.16816.F32 R196, R8, R242, R196 ;  /* 0x000000f208c4723c */ /* 0x000fe200000018c4 */
[----:B------:R-:W5:Y:S04]  /*daf0*/  LDSM.16.M88.4 R8, [R208+0x4000] ;  /* 0x00400000d008783b */ /* 0x000f680000000200 */
[----:B------:R-:W-:Y:S03]  /*db00*/  LDSM.16.M88.4 R240, [R204+0x3800] ;  /* 0x00380000ccf0783b */ /* 0x000fe60000000200 */
[C---:B----4-:R-:W-:Y:S08]  /*db10*/  HMMA.16816.F32 R184, R4.reuse, R20, R184 ;  /* 0x0000001404b8723c */ /* 0x050ff000000018b8 */
[C---:B------:R-:W-:Y:S08]  /*db20*/  HMMA.16816.F32 R168, R4.reuse, R22, R12 ;  /* 0x0000001604a8723c */ /* 0x040ff0000000180c */
        /* <DEDUP_REMOVED lines=8> */
[----:B------:R-:W-:Y:S07]  /*dbb0*/  LDSM.16.M88.4 R4, [R206+0x8000] ;  /* 0x00800000ce04783b */ /* 0x000fee0000000200 */
[C---:B-----5:R-:W-:Y:S01]  /*dbc0*/  HMMA.16816.F32 R192, R8.reuse, R172, R184 ;  /* 0x000000ac08c0723c */ /* 0x060fe200000018b8 */
[----:B------:R-:W4:Y:S07]  /*dbd0*/  LDSM.16.M88.4 R184, [R151+0x14000] ;  /* 0x0140000097b8783b */ /* 0x000f2e0000000200 */
[C---:B-1----:R-:W-:Y:S01]  /*dbe0*/  HMMA.16816.F32 R176, R8.reuse, R30, R32 ;  /* 0x0000001e08b0723c */ /* 0x042fe20000001820 */
[----:B------:R-:W1:Y:S07]  /*dbf0*/  LDSM.16.M88.4 R32, [R151+0x15000] ;  /* 0x015000009720783b */ /* 0x000e6e0000000200 */
[C---:B------:R-:W-:Y:S01]  /*dc00*/  HMMA.16816.F32 R180, R8.reuse, R174, R168 ;  /* 0x000000ae08b4723c */ /* 0x040fe200000018a8 */
[----:B------:R-:W5:Y:S07]  /*dc10*/  LDSM.16.M88.4 R168, [R151+0x14800] ;  /* 0x0148000097a8783b */ /* 0x000f6e0000000200 */
[C---:B---3--:R-:W-:Y:S08]  /*dc20*/  HMMA.16816.F32 R172, R8.reuse, R24, R20 ;  /* 0x0000001808ac723c */ /* 0x048ff00000001814 */
[C---:B------:R-:W-:Y:S01]  /*dc30*/  HMMA.16816.F32 R196, R8.reuse, R28, R228 ;  /* 0x0000001c08c4723c */ /* 0x040fe200000018e4 */
[----:B------:R-:W3:Y:S07]  /*dc40*/  LDSM.16.M88.4 R28, [R151+0x15800] ;  /* 0x01580000971c783b */ /* 0x000eee0000000200 */
[C---:B------:R-:W-:Y:S08]  /*dc50*/  HMMA.16816.F32 R24, R8.reuse, R26, R12 ;  /* 0x0000001a0818723c */ /* 0x040ff0000000180c */
[C---:B------:R-:W-:Y:S08]  /*dc60*/  HMMA.16816.F32 R20, R8.reuse, R240, R188 ;  /* 0x000000f00814723c */ /* 0x040ff000000018bc */
[----:B------:R-:W-:Y:S01]  /*dc70*/  HMMA.16816.F32 R12, R8, R242, R236 ;  /* 0x000000f2080c723c */ /* 0x000fe200000018ec */
[----:B------:R-:W-:Y:S07]  /*dc80*/  LDSM.16.M88.4 R8, [R207+0x8000] ;  /* 0x00800000cf08783b */ /* 0x000fee0000000200 */
[C---:B----4-:R-:W-:Y:S01]  /*dc90*/  HMMA.16816.F32 R188, R4.reuse, R184, R192 ;  /* 0x000000b804bc723c */ /* 0x050fe200000018c0 */
[----:B------:R-:W4:Y:S07]  /*dca0*/  LDSM.16.M88.4 R192, [R218] ;  /* 0x00000000dac0783b */ /* 0x000f2e0000000200 */
[C---:B------:R-:W-:Y:S08]  /*dcb0*/  HMMA.16816.F32 R236, R4.reuse, R186, R180 ;  /* 0x000000ba04ec723c */ /* 0x040ff000000018b4 */
[C---:B-1----:R-:W-:Y:S01]  /*dcc0*/  HMMA.16816.F32 R184, R4.reuse, R32, R172 ;  /* 0x0000002004b8723c */ /* 0x042fe200000018ac */
[----:B------:R-:W1:Y:S07]  /*dcd0*/  LDSM.16.M88.4 R172, [R216] ;  /* 0x00000000d8ac783b */ /* 0x000e6e0000000200 */
[C---:B-----5:R-:W-:Y:S08]  /*dce0*/  HMMA.16816.F32 R228, R4.reuse, R168, R196 ;  /* 0x000000a804e4723c */ /* 0x060ff000000018c4 */
[C---:B------:R-:W-:Y:S01]  /*dcf0*/  HMMA.16816.F32 R196, R4.reuse, R170, R176 ;  /* 0x000000aa04c4723c */ /* 0x040fe200000018b0 */
[----:B------:R-:W5:Y:S07]  /*dd00*/  LDSM.16.M88.4 R176, [R217] ;  /* 0x00000000d9b0783b */ /* 0x000f6e0000000200 */
[C---:B------:R-:W-:Y:S01]  /*dd10*/  HMMA.16816.F32 R180, R4.reuse, R34, R24 ;  /* 0x0000002204b4723c */ /* 0x040fe20000001818 */
[----:B------:R-:W2:Y:S04]  /*dd20*/  LDSM.16.M88.4 R32, [R215] ;  /* 0x00000000d720783b */ /* 0x000ea80000000200 */
[----:B------:R-:W-:Y:S03]  /*dd30*/  LDSM.16.M88.4 R24, [R205+0x14000] ;  /* 0x01400000cd18783b */ /* 0x000fe60000000200 */
[C---:B---3--:R-:W-:Y:S08]  /*dd40*/  HMMA.16816.F32 R168, R4.reuse, R28, R20 ;  /* 0x0000001c04a8723c */ /* 0x048ff00000001814 */
[----:B------:R-:W-:Y:S01]  /*dd50*/  HMMA.16816.F32 R28, R4, R30, R12 ;  /* 0x0000001e041c723c */ /* 0x000fe2000000180c */
[----:B------:R-:W3:Y:S07]  /*dd60*/  LDSM.16.M88.4 R4, [R209+0x8000] ;  /* 0x00800000d104783b */ /* 0x000eee0000000200 */
[C---:B----4-:R-:W-:Y:S08]  /*dd70*/  HMMA.16816.F32 R20, R8.reuse, R192, R188 ;  /* 0x000000c00814723c */ /* 0x050ff000000018bc */
[C---:B------:R-:W-:Y:S08]  /*dd80*/  HMMA.16816.F32 R12, R8.reuse, R194, R236 ;  /* 0x000000c2080c723c */ /* 0x040ff000000018ec */
[C---:B-1----:R-:W-:Y:S01]  /*dd90*/  HMMA.16816.F32 R192, R8.reuse, R172, R184 ;  /* 0x000000ac08c0723c */ /* 0x042fe200000018b8 */
[----:B------:R-:W1:Y:S07]  /*dda0*/  LDSM.16.M88.4 R184, [R205+0x14800] ;  /* 0x01480000cdb8783b */ /* 0x000e6e0000000200 */
[C---:B------:R-:W-:Y:S01]  /*ddb0*/  HMMA.16816.F32 R188, R8.reuse, R174, R180 ;  /* 0x000000ae08bc723c */ /* 0x040fe200000018b4 */
[----:B------:R-:W4:Y:S07]  /*ddc0*/  LDSM.16.M88.4 R180, [R205+0x15000] ;  /* 0x01500000cdb4783b */ /* 0x000f2e0000000200 */
[C---:B-----5:R-:W-:Y:S08]  /*ddd0*/  HMMA.16816.F32 R228, R8.reuse, R176, R228 ;  /* 0x000000b008e4723c */ /* 0x060ff000000018e4 */
[C---:B--2---:R-:W-:Y:S08]  /*dde0*/  HMMA.16816.F32 R172, R8.reuse, R32, R168 ;  /* 0x0000002008ac723c */ /* 0x044ff000000018a8 */
[----:B------:R-:W-:Y:S01]  /*ddf0*/  HMMA.16816.F32 R168, R8, R34, R28 ;  /* 0x0000002208a8723c */ /* 0x000fe2000000181c */
[----:B------:R-:W2:Y:S07]  /*de00*/  LDSM.16.M88.4 R28, [R205+0x15800] ;  /* 0x01580000cd1c783b */ /* 0x000eae0000000200 */
[C---:B---3--:R-:W-:Y:S08]  /*de10*/  HMMA.16816.F32 R32, R4.reuse, R24, R20 ;  /* 0x000000180420723c */ /* 0x048ff00000001814 */
[----:B------:R-:W-:Y:S01]  /*de20*/  HMMA.16816.F32 R20, R4, R26, R12 ;  /* 0x0000001a0414723c */ /* 0x000fe2000000180c */
[----:B------:R-:W-:Y:S04]  /*de30*/  LDSM.16.M88.4 R12, [R208+0x8000] ;  /* 0x00800000d00c783b */ /* 0x000fe80000000200 */
[----:B------:R-:W3:Y:S03]  /*de40*/  LDSM.16.M88.4 R24, [R204+0x4000] ;  /* 0x00400000cc18783b */ /* 0x000ee60000000200 */
[----:B------:R-:W-:Y:S01]  /*de50*/  HMMA.16816.F32 R196, R8, R178, R196 ;  /* 0x000000b208c4723c */ /* 0x000fe200000018c4 */
[----:B------:R-:W5:Y:S07]  /*de60*/  LDSM.16.M88.4 R176, [R204+0x4800] ;  /* 0x00480000ccb0783b */ /* 0x000f6e0000000200 */
[C---:B-1----:R-:W-:Y:S08]  /*de70*/  HMMA.16816.F32 R8, R4.reuse, R184, R228 ;  /* 0x000000b80408723c */ /* 0x042ff000000018e4 */
[C---:B----4-:R-:W-:Y:S01]  /*de80*/  HMMA.16816.F32 R228, R4.reuse, R180, R192 ;  /* 0x000000b404e4723c */ /* 0x050fe200000018c0 */
[----:B------:R-:W1:Y:S07]  /*de90*/  LDSM.16.M88.4 R192, [R204+0x5000] ;  /* 0x00500000ccc0783b */ /* 0x000e6e0000000200 */
[C---:B------:R-:W-:Y:S08]  /*dea0*/  HMMA.16816.F32 R196, R4.reuse, R186, R196 ;  /* 0x000000ba04c4723c */ /* 0x040ff000000018c4 */
[C---:B------:R-:W-:Y:S08]  /*deb0*/  HMMA.16816.F32 R188, R4.reuse, R182, R188 ;  /* 0x000000b604bc723c */ /* 0x040ff000000018bc */
[C---:B--2---:R-:W-:Y:S08]  /*dec0*/  HMMA.16816.F32 R184, R4.reuse, R28, R172 ;  /* 0x0000001c04b8723c */ /* 0x044ff000000018ac */
[----:B------:R-:W-:Y:S01]  /*ded0*/  HMMA.16816.F32 R180, R4, R30, R168 ;  /* 0x0000001e04b4723c */ /* 0x000fe200000018a8 */
[----:B------:R-:W-:Y:S07]  /*dee0*/  LDSM.16.M88.4 R28, [R151+0x16000] ;  /* 0x01600000971c783b */ /* 0x000fee0000000200 */
[C---:B---3--:R-:W-:Y:S01]  /*def0*/  HMMA.16816.F32 R172, R12.reuse, R24, R32 ;  /* 0x000000180cac723c */ /* 0x048fe20000001820 */
[----:B------:R-:W2:Y:S07]  /*df00*/  LDSM.16.M88.4 R32, [R204+0x5800] ;  /* 0x00580000cc20783b */ /* 0x000eae0000000200 */
[C---:B------:R-:W-:Y:S01]  /*df10*/  HMMA.16816.F32 R168, R12.reuse, R26, R20 ;  /* 0x0000001a0ca8723c */ /* 0x040fe20000001814 */
[----:B------:R-:W-:Y:S07]  /*df20*/  LDSM.16.M88.4 R24, [R151+0x16800] ;  /* 0x016800009718783b */ /* 0x000fee0000000200 */
[C---:B-----5:R-:W-:Y:S01]  /*df30*/  HMMA.16816.F32 R20, R12.reuse, R176, R8 ;  /* 0x000000b00c14723c */ /* 0x060fe20000001808 */
[----:B------:R-:W3:Y:S07]  /*df40*/  LDSM.16.M88.4 R8, [R206+0xc000] ;  /* 0x00c00000ce08783b */ /* 0x000eee0000000200 */
[C---:B------:R-:W-:Y:S01]  /*df50*/  HMMA.16816.F32 R4, R12.reuse, R178, R196 ;  /* 0x000000b20c04723c */ /* 0x040fe200000018c4 */
[----:B------:R-:W-:Y:S07]  /*df60*/  LDSM.16.M88.4 R176, [R151+0x17800] ;  /* 0x0178000097b0783b */ /* 0x000fee0000000200 */
[C---:B-1----:R-:W-:Y:S08]  /*df70*/  HMMA.16816.F32 R228, R12.reuse, R192, R228 ;  /* 0x000000c00ce4723c */ /* 0x042ff000000018e4 */
[C---:B------:R-:W-:Y:S01]  /*df80*/  HMMA.16816.F32 R196, R12.reuse, R194, R188 ;  /* 0x000000c20cc4723c */ /* 0x040fe200000018bc */
[----:B------:R-:W1:Y:S07]  /*df90*/  LDSM.16.M88.4 R192, [R151+0x17000] ;  /* 0x0170000097c0783b */ /* 0x000e6e0000000200 */
[C---:B--2---:R-:W-:Y:S08]  /*dfa0*/  HMMA.16816.F32 R236, R12.reuse, R32, R184 ;  /* 0x000000200cec723c */ /* 0x044ff000000018b8 */
[----:B------:R-:W-:Y:S01]  /*dfb0*/  HMMA.16816.F32 R188, R12, R34, R180 ;  /* 0x000000220cbc723c */ /* 0x000fe200000018b4 */
[----:B------:R-:W-:Y:S07]  /*dfc0*/  LDSM.16.M88.4 R12, [R214] ;  /* 0x00000000d60c783b */ /* 0x000fee0000000200 */
[C---:B---3--:R-:W-:Y:S01]  /*dfd0*/  HMMA.16816.F32 R32, R8.reuse, R26, R4 ;  /* 0x0000001a0820723c */ /* 0x048fe20000001804 */
[----:B------:R-:W2:Y:S07]  /*dfe0*/  LDSM.16.M88.4 R4, [R207+0xc000] ;  /* 0x00c00000cf04783b */ /* 0x000eae0000000200 */
[C---:B------:R-:W-:Y:S08]  /*dff0*/  HMMA.16816.F32 R184, R8.reuse, R28, R172 ;  /* 0x0000001c08b8723c */ /* 0x040ff000000018ac */
[C---:B------:R-:W-:Y:S01]  /*e000*/  HMMA.16816.F32 R180, R8.reuse, R30, R168 ;  /* 0x0000001e08b4723c */ /* 0x040fe200000018a8 */
[----:B------:R-:W3:Y:S07]  /*e010*/  LDSM.16.M88.4 R168, [R212] ;  /* 0x00000000d4a8783b */ /* 0x000eee0000000200 */
[C---:B-1----:R-:W-:Y:S01]  /*e020*/  HMMA.16816.F32 R28, R8.reuse, R192, R228 ;  /* 0x000000c0081c723c */ /* 0x042fe200000018e4 */
[----:B------:R-:W1:Y:S07]  /*e030*/  LDSM.16.M88.4 R228, [R211] ;  /* 0x00000000d3e4783b */ /* 0x000e6e0000000200 */
[C---:B------:R-:W-:Y:S01]  /*e040*/  HMMA.16816.F32 R172, R8.reuse, R24, R20 ;  /* 0x0000001808ac723c */ /* 0x040fe20000001814 */
[----:B------:R-:W4:Y:S07]  /*e050*/  LDSM.16.M88.4 R20, [R213] ;  /* 0x00000000d514783b */ /* 0x000f2e0000000200 */
[C---:B------:R-:W-:Y:S08]  /*e060*/  HMMA.16816.F32 R24, R8.reuse, R194, R196 ;  /* 0x000000c20818723c */ /* 0x040ff000000018c4 */
[C---:B------:R-:W-:Y:S08]  /*e070*/  HMMA.16816.F32 R196, R8.reuse, R176, R236 ;  /* 0x000000b008c4723c */ /* 0x040ff000000018ec */
[----:B------:R-:W-:Y:S01]  /*e080*/  HMMA.16816.F32 R188, R8, R178, R188 ;  /* 0x000000b208bc723c */ /* 0x000fe200000018bc */
[----:B------:R-:W-:Y:S07]  /*e090*/  LDSM.16.M88.4 R8, [R209+0xc000] ;  /* 0x00c00000d108783b */ /* 0x000fee0000000200 */
[C---:B--2---:R-:W-:Y:S08]  /*e0a0*/  HMMA.16816.F32 R192, R4.reuse, R12, R184 ;  /* 0x0000000c04c0723c */ /* 0x044ff000000018b8 */
[C---:B------:R-:W-:Y:S01]  /*e0b0*/  HMMA.16816.F32 R176, R4.reuse, R14, R180 ;  /* 0x0000000e04b0723c */ /* 0x040fe200000018b4 */
[----:B------:R-:W2:Y:S07]  /*e0c0*/  LDSM.16.M88.4 R12, [R205+0x16000] ;  /* 0x01600000cd0c783b */ /* 0x000eae0000000200 */
[C---:B---3--:R-:W-:Y:S08]  /*e0d0*/  HMMA.16816.F32 R180, R4.reuse, R168, R28 ;  /* 0x000000a804b4723c */ /* 0x048ff0000000181c */
[C---:B------:R-:W-:Y:S01]  /*e0e0*/  HMMA.16816.F32 R28, R4.reuse, R170, R24 ;  /* 0x000000aa041c723c */ /* 0x040fe20000001818 */
[----:B------:R-:W3:Y:S04]  /*e0f0*/  LDSM.16.M88.4 R168, [R205+0x16800] ;  /* 0x01680000cda8783b */ /* 0x000ee80000000200 */
[----:B------:R-:W-:Y:S03]  /*e100*/  LDSM.16.M88.4 R24, [R204+0x6000] ;  /* 0x00600000cc18783b */ /* 0x000fe60000000200 */
[C---:B-1----:R-:W-:Y:S08]  /*e110*/  HMMA.16816.F32 R196, R4.reuse, R228, R196 ;  /* 0x000000e404c4723c */ /* 0x042ff000000018c4 */
[C---:B----4-:R-:W-:Y:S08]  /*e120*/  HMMA.16816.F32 R172, R4.reuse, R20, R172 ;  /* 0x0000001404ac723c */ /* 0x050ff000000018ac */
[C---:B------:R-:W-:Y:S01]  /*e130*/  HMMA.16816.F32 R184, R4.reuse, R22, R32 ;  /* 0x0000001604b8723c */ /* 0x040fe20000001820 */
[----:B------:R-:W1:Y:S07]  /*e140*/  LDSM.16.M88.4 R32, [R205+0x17000] ;  /* 0x01700000cd20783b */ /* 0x000e6e0000000200 */
[----:B------:R-:W-:Y:S01]  /*e150*/  HMMA.16816.F32 R228, R4, R230, R188 ;  /* 0x000000e604e4723c */ /* 0x000fe200000018bc */
[----:B------:R-:W4:Y:S07]  /*e160*/  LDSM.16.M88.4 R4, [R208+0xc000] ;  /* 0x00c00000d004783b */ /* 0x000f2e0000000200 */
[C---:B--2---:R-:W-:Y:S08]  /*e170*/  HMMA.16816.F32 R20, R8.reuse, R12, R192 ;  /* 0x0000000c0814723c */ /* 0x044ff000000018c0 */
[C---:B------:R-:W-:Y:S01]  /*e180*/  HMMA.16816.F32 R12, R8.reuse, R14, R176 ;  /* 0x0000000e080c723c */ /* 0x040fe200000018b0 */
[----:B------:R-:W2:Y:S07]  /*e190*/  LDSM.16.M88.4 R176, [R204+0x6800] ;  /* 0x00680000ccb0783b */ /* 0x000eae0000000200 */
[C---:B---3--:R-:W-:Y:S08]  /*e1a0*/  HMMA.16816.F32 R172, R8.reuse, R168, R172 ;  /* 0x000000a808ac723c */ /* 0x048ff000000018ac */
[C---:B------:R-:W-:Y:S01]  /*e1b0*/  HMMA.16816.F32 R168, R8.reuse, R170, R184 ;  /* 0x000000aa08a8723c */ /* 0x040fe200000018b8 */
[----:B------:R-:W3:Y:S07]  /*e1c0*/  LDSM.16.M88.4 R184, [R205+0x17800] ;  /* 0x01780000cdb8783b */ /* 0x000eee0000000200 */
[----:B-1----:R-:W-:Y:S08]  /*e1d0*/  HMMA.16816.F32 R180, R8, R32, R180 ;  /* 0x0000002008b4723c */ /* 0x002ff000000018b4 */
[C---:B----4-:R-:W-:Y:S01]  /*e1e0*/  HMMA.16816.F32 R192, R4.reuse, R24, R20 ;  /* 0x0000001804c0723c */ /* 0x050fe20000001814 */
[----:B------:R-:W1:Y:S07]  /*e1f0*/  LDSM.16.M88.4 R20, [R204+0x7000] ;  /* 0x00700000cc14783b */ /* 0x000e6e0000000200 */
[----:B------:R-:W-:Y:S01]  /*e200*/  HMMA.16816.F32 R24, R4, R26, R12 ;  /* 0x0000001a0418723c */ /* 0x000fe2000000180c */
[----:B------:R-:W4:Y:S06]  /*e210*/  I2F R12, R2 ;  /* 0x00000002000c7306 */ /* 0x000f2c0000201400 */
[----:B------:R-:W-:Y:S01]  /*e220*/  IADD3 R13, R0, 0x9, RZ ;  /* 0x00000009000d7810 */ /* 0x000fe20007ffe0ff */
[----:B------:R-:W-:Y:S01]  /*e230*/  HMMA.16816.F32 R32, R8, R34, R28 ;  /* 0x000000220820723c */ /* 0x000fe2000000181c */
[----:B------:R5:W1:Y:S07]  /*e240*/  I2F R14, R3 ;  /* 0x00000003000e7306 */ /* 0x000a6e0000201400 */
[----:B--2---:R-:W-:Y:S01]  /*e250*/  HMMA.16816.F32 R28, R4, R176, R172 ;  /* 0x000000b0041c723c */ /* 0x004fe200000018ac */
[----:B------:R-:W2:Y:S01]  /*e260*/  I2F R19, R13 ;  /* 0x0000000d00137306 */ /* 0x000ea20000201400 */
[----:B----4-:R-:W-:Y:S01]  /*e270*/  FFMA.FTZ R15, R12, UR4, R193 ;  /* 0x000000040c0f7c23 */ /* 0x010fe200080100c1 */
[----:B------:R-:W-:-:S05]  /*e280*/  IADD3 R2, R0, 0x10, RZ ;  /* 0x0000001000027810 */ /* 0x000fca0007ffe0ff */
[----:B---3--:R-:W-:Y:S01]  /*e290*/  HMMA.16816.F32 R188, R8, R184, R196 ;  /* 0x000000b808bc723c */ /* 0x008fe200000018c4 */
[----:B------:R-:W3:Y:S06]  /*e2a0*/  I2F R18, R2 ;  /* 0x0000000200127306 */ /* 0x000eec0000201400 */
[----:B------:R-:W-:Y:S01]  /*e2b0*/  FSEL R184, R15, -INF , !P0 ;  /* 0xff8000000fb87808 */ /* 0x000fe20004000000 */
[----:B------:R-:W-:Y:S01]  /*e2c0*/  HMMA.16816.F32 R168, R4, R178, R168 ;  /* 0x000000b204a8723c */ /* 0x000fe200000018a8 */
[----:B------:R-:W-:Y:S01]  /*e2d0*/  ISETP.GE.AND P0, PT, R3, R17, PT ;  /* 0x000000110300720c */ /* 0x000fe20003f06270 */
[----:B-----5:R-:W-:Y:S01]  /*e2e0*/  FFMA.FTZ R3, R12, UR4, R195 ;  /* 0x000000040c037c23 */ /* 0x020fe200080100c3 */
[----:B------:R-:W-:-:S04]  /*e2f0*/  IADD3 R12, R0, 0x11, RZ ;  /* 0x00000011000c7810 */ /* 0x000fc80007ffe0ff */
[----:B------:R-:W4:Y:S01]  /*e300*/  I2F R15, R12 ;  /* 0x0000000c000f7306 */ /* 0x000f220000201400 */
[C---:B-1----:R-:W-:Y:S07]  /*e310*/  HMMA.16816.F32 R172, R4.reuse, R20, R180 ;  /* 0x0000001404ac723c */ /* 0x042fee00000018b4 */
[C---:B------:R-:W-:Y:S01]  /*e320*/  FFMA.FTZ R20, R14.reuse, UR4, R24 ;  /* 0x000000040e147c23 */ /* 0x040fe20008010018 */
[----:B------:R-:W-:Y:S01]  /*e330*/  HMMA.16816.F32 R176, R4, R22, R32 ;  /* 0x0000001604b0723c */ /* 0x000fe20000001820 */
[----:B------:R-:W1:Y:S01]  /*e340*/  LDSM.16.M88.4 R32, [R204+0x7800] ;  /* 0x00780000cc20783b */ /* 0x000e620000000200 */
[----:B------:R-:W-:Y:S01]  /*e350*/  FFMA.FTZ R14, R14, UR4, R26 ;  /* 0x000000040e0e7c23 */ /* 0x000fe2000801001a */
[----:B------:R-:W-:Y:S01]  /*e360*/  FSEL R180, R3, -INF , !P2 ;  /* 0xff80000003b47808 */ /* 0x000fe20005000000 */
[----:B--2---:R-:W-:Y:S01]  /*e370*/  FFMA.FTZ R3, R19, UR4, R25 ;  /* 0x0000000413037c23 */ /* 0x004fe20008010019 */
[----:B------:R-:W-:Y:S01]  /*e380*/  FSEL R149, R20, -INF , !P1 ;  /* 0xff80000014957808 */ /* 0x000fe20004800000 */
[----:B---3--:R-:W-:Y:S01]  /*e390*/  FFMA.FTZ R20, R18, UR4, R30 ;  /* 0x0000000412147c23 */ /* 0x008fe2000801001e */
[----:B------:R-:W-:Y:S01]  /*e3a0*/  ISETP.GE.AND P2, PT, R13, R16, PT ;  /* 0x000000100d00720c */ /* 0x000fe20003f46270 */
[----:B------:R-:W-:-:S04]  /*e3b0*/  DEPBAR.LE SB0, 0x0 ;  /* 0x000080000000791a */ /* 0x000fc80000000000 */
[----:B------:R-:W-:Y:S01]  /*e3c0*/  BAR.SYNC.DEFER_BLOCKING 0x0 ;  /* 0x0000000000007b1d */ /* 0x000fe20000010000 */
[----:B------:R-:W-:Y:S02]  /*e3d0*/  ISETP.GE.AND P1, PT, R13, R17, PT ;  /* 0x000000110d00720c */ /* 0x000fe40003f26270 */
[----:B------:R-:W-:Y:S02]  /*e3e0*/  IADD3 R13, R0, 0x18, RZ ;  /* 0x00000018000d7810 */ /* 0x000fe40007ffe0ff */
[----:B------:R-:W-:Y:S02]  /*e3f0*/  FSEL R181, R14, -INF , !P0 ;  /* 0xff8000000eb57808 */ /* 0x000fe40004000000 */
[----:B------:R-:W2:Y:S01]  /*e400*/  I2F R14, R13 ;  /* 0x0000000d000e7306 */ /* 0x000ea20000201400 */
[----:B------:R-:W-:Y:S02]  /*e410*/  FSEL R150, R3, -INF , !P2 ;  /* 0xff80000003967808 */ /* 0x000fe40005000000 */
[----:B------:R-:W-:-:S02]  /*e420*/  IADD3 R3, R0, 0x19, RZ ;  /* 0x0000001900037810 */ /* 0x000fc40007ffe0ff */
[CC--:B------:R-:W-:Y:S02]  /*e430*/  ISETP.GE.AND P0, PT, R2.reuse, R16.reuse, PT ;  /* 0x000000100200720c */ /* 0x0c0fe40003f06270 */
[-C--:B------:R-:W-:Y:S01]  /*e440*/  ISETP.GE.AND P2, PT, R2, R17.reuse, PT ;  /* 0x000000110200720c */ /* 0x080fe20003f46270 */
[----:B------:R-:W-:Y:S02]  /*e450*/  FFMA.FTZ R2, R19, UR4, R27 ;  /* 0x0000000413027c23 */ /* 0x000fe4000801001b */
[----:B------:R-:W-:Y:S01]  /*e460*/  FFMA.FTZ R19, R18, UR4, R28 ;  /* 0x0000000412137c23 */ /* 0x000fe2000801001c */
[----:B------:R-:W-:Y:S01]  /*e470*/  FSEL R232, R20, -INF , !P2 ;  /* 0xff80000014e87808 */ /* 0x000fe20005000000 */
[----:B------:R-:W3:Y:S01]  /*e480*/  I2F R18, R3 ;  /* 0x0000000300127306 */ /* 0x000ee20000201400 */
[----:B------:R-:W-:Y:S02]  /*e490*/  FSEL R28, R2, -INF , !P1 ;  /* 0xff800000021c7808 */ /* 0x000fe40004800000 */
[----:B------:R-:W-:Y:S01]  /*e4a0*/  FSEL R185, R19, -INF , !P0 ;  /* 0xff80000013b97808 */ /* 0x000fe20004000000 */
[C---:B----4-:R-:W-:Y:S01]  /*e4b0*/  FFMA.FTZ R19, R15.reuse, UR4, R31 ;  /* 0x000000040f137c23 */ /* 0x050fe2000801001f */
[-C--:B------:R-:W-:Y:S01]  /*e4c0*/  ISETP.GE.AND P1, PT, R12, R16.reuse, PT ;  /* 0x000000100c00720c */ /* 0x080fe20003f26270 */
[----:B--2---:R-:W-:Y:S01]  /*e4d0*/  FFMA.FTZ R20, R14, UR4, R168 ;  /* 0x000000040e147c23 */ /* 0x004fe200080100a8 */
[----:B------:R-:W-:Y:S01]  /*e4e0*/  ISETP.GE.AND P0, PT, R12, R17, PT ;  /* 0x000000110c00720c */ /* 0x000fe20003f06270 */
[----:B------:R-:W-:Y:S01]  /*e4f0*/  FFMA.FTZ R12, R15, UR4, R29 ;  /* 0x000000040f0c7c23 */ /* 0x000fe2000801001d */
[----:B------:R-:W-:Y:S01]  /*e500*/  IADD3 R2, R0, 0x20, RZ ;  /* 0x0000002000027810 */ /* 0x000fe20007ffe0ff */
[----:B------:R-:W-:Y:S01]  /*e510*/  FFMA.FTZ R14, R14, UR4, R170 ;  /* 0x000000040e0e7c23 */ /* 0x000fe200080100aa */
[----:B------:R-:W-:Y:S01]  /*e520*/  ISETP.GE.AND P2, PT, R13, R16, PT ;  /* 0x000000100d00720c */ /* 0x000fe20003f46270 */
[----:B-1----:R-:W-:Y:S01]  /*e530*/  HMMA.16816.F32 R24, R4, R32, R188 ;  /* 0x000000200418723c */ /* 0x002fe200000018bc */
[----:B------:R-:W1:Y:S01]  /*e540*/  I2F R15, R2 ;  /* 0x00000002000f7306 */ /* 0x000e620000201400 */
[----:B------:R-:W-:-:S02]  /*e550*/  FSEL R195, R12, -INF , !P1 ;  /* 0xff8000000cc37808 */ /* 0x000fc40004800000 */
[----:B------:R-:W-:Y:S02]  /*e560*/  IADD3 R12, R0, 0x21, RZ ;  /* 0x00000021000c7810 */ /* 0x000fe40007ffe0ff */
[-C--:B------:R-:W-:Y:S02]  /*e570*/  ISETP.GE.AND P1, PT, R13, R17.reuse, PT ;  /* 0x000000110d00720c */ /* 0x080fe40003f26270 */
[----:B------:R-:W-:Y:S01]  /*e580*/  FSEL R227, R19, -INF , !P0 ;  /* 0xff80000013e37808 */ /* 0x000fe20004000000 */
[----:B------:R-:W2:Y:S01]  /*e590*/  I2F R13, R12 ;  /* 0x0000000c000d7306 */ /* 0x000ea20000201400 */
[----:B------:R-:W-:Y:S01]  /*e5a0*/  FSEL R193, R20, -INF , !P2 ;  /* 0xff80000014c17808 */ /* 0x000fe20005000000 */
[C---:B---3--:R-:W-:Y:S01]  /*e5b0*/  FFMA.FTZ R19, R18.reuse, UR4, R169 ;  /* 0x0000000412137c23 */ /* 0x048fe200080100a9 */
[C---:B------:R-:W-:Y:S01]  /*e5c0*/  ISETP.GE.AND P0, PT, R3.reuse, R16, PT ;  /* 0x000000100300720c */ /* 0x040fe20003f06270 */
[----:B------:R-:W-:Y:S01]  /*e5d0*/  HMMA.16816.F32 R20, R8, R186, R228 ;  /* 0x000000ba0814723c */ /* 0x000fe200000018e4 */
[----:B------:R-:W-:Y:S01]  /*e5e0*/  ISETP.GE.AND P2, PT, R3, R17, PT ;  /* 0x000000110300720c */ /* 0x000fe20003f46270 */
[----:B------:R-:W-:Y:S01]  /*e5f0*/  FFMA.FTZ R18, R18, UR4, R171 ;  /* 0x0000000412127c23 */ /* 0x000fe200080100ab */
[----:B------:R-:W-:-:S02]  /*e600*/  IADD3 R3, R0, 0x28, RZ ;  /* 0x0000002800037810 */ /* 0x000fc40007ffe0ff */
[----:B------:R-:W-:Y:S02]  /*e610*/  FSEL R240, R14, -INF , !P1 ;  /* 0xff8000000ef07808 */ /* 0x000fe40004800000 */
[----:B------:R-:W-:Y:S01]  /*e620*/  FSEL R233, R19, -INF , !P0 ;  /* 0xff80000013e97808 */ /* 0x000fe20004000000 */
[----:B------:R3:W-:Y:S01]  /*e630*/  I2F R14, R3 ;  /* 0x00000003000e7306 */ /* 0x0007e20000201400 */
[C---:B------:R-:W-:Y:S01]  /*e640*/  ISETP.GE.AND P1, PT, R2.reuse, R16, PT ;  /* 0x000000100200720c */ /* 0x040fe20003f26270 */
[C---:B-1----:R-:W-:Y:S01]  /*e650*/  FFMA.FTZ R19, R15.reuse, UR4, R172 ;  /* 0x000000040f137c23 */ /* 0x042fe200080100ac */
[----:B------:R-:W-:Y:S01]  /*e660*/  ISETP.GE.AND P0, PT, R2, R17, PT ;  /* 0x000000110200720c */ /* 0x000fe20003f06270 */
[----:B------:R-:W-:Y:S01]  /*e670*/  FFMA.FTZ R9, R15, UR4, R174 ;  /* 0x000000040f097c23 */ /* 0x000fe200080100ae */
[C---:B------:R-:W-:Y:S02]  /*e680*/  IADD3 R2, R0.reuse, 0x29, RZ ;  /* 0x0000002900027810 */ /* 0x040fe40007ffe0ff */
[----:B------:R-:W-:-:S02]  /*e690*/  IADD3 R8, R0, 0x30, RZ ;  /* 0x0000003000087810 */ /* 0x000fc40007ffe0ff */
[----:B------:R-:W1:Y:S01]  /*e6a0*/  I2F R10, R2 ;  /* 0x00000002000a7306 */ /* 0x000e620000201400 */
[----:B------:R-:W-:Y:S02]  /*e6b0*/  FSEL R186, R18, -INF , !P2 ;  /* 0xff80000012ba7808 */ /* 0x000fe40005000000 */
[----:B------:R-:W-:Y:S02]  /*e6c0*/  FSEL R247, R19, -INF , !P1 ;  /* 0xff80000013f77808 */ /* 0x000fe40004800000 */
[CC--:B------:R-:W-:Y:S02]  /*e6d0*/  ISETP.GE.AND P2, PT, R12.reuse, R16.reuse, PT ;  /* 0x000000100c00720c */ /* 0x0c0fe40003f46270 */
[----:B------:R-:W-:Y:S01]  /*e6e0*/  ISETP.GE.AND P1, PT, R12, R17, PT ;  /* 0x000000110c00720c */ /* 0x000fe20003f26270 */
[----:B--2---:R-:W-:Y:S01]  /*e6f0*/  FFMA.FTZ R12, R13, UR4, R173 ;  /* 0x000000040d0c7c23 */ /* 0x004fe200080100ad */
[----:B------:R-:W-:Y:S01]  /*e700*/  FSEL R9, R9, -INF , !P0 ;  /* 0xff80000009097808 */ /* 0x000fe20004000000 */
[----:B------:R-:W2:Y:S01]  /*e710*/  I2F R11, R8 ;  /* 0x00000008000b7306 */ /* 0x000ea20000201400 */
[----:B------:R-:W-:Y:S01]  /*e720*/  FFMA.FTZ R13, R13, UR4, R175 ;  /* 0x000000040d0d7c23 */ /* 0x000fe200080100af */
[----:B------:R-:W-:Y:S01]  /*e730*/  ISETP.GE.AND P0, PT, R3, R16, PT ;  /* 0x000000100300720c */ /* 0x000fe20003f06270 */
[----:B------:R-:W-:Y:S01]  /*e740*/  HMMA.16816.F32 R20, R4, R34, R20 ;  /* 0x000000220414723c */ /* 0x000fe20000001814 */
[----:B------:R4:W-:Y:S01]  /*e750*/  STL [R1+0x10], R9 ;  /* 0x0000100901007387 */ /* 0x0009e20000100800 */
[----:B------:R-:W-:-:S02]  /*e760*/  FSEL R242, R12, -INF , !P2 ;  /* 0xff8000000cf27808 */ /* 0x000fc40005000000 */
[----:B------:R-:W-:Y:S02]  /*e770*/  ISETP.GE.AND P2, PT, R3, R17, PT ;  /* 0x000000110300720c */ /* 0x000fe40003f46270 */
[----:B---3--:R-:W-:Y:S01]  /*e780*/  IADD3 R3, R0, 0x31, RZ ;  /* 0x0000003100037810 */ /* 0x008fe20007ffe0ff */
[C---:B-1----:R-:W-:Y:S01]  /*e790*/  FFMA.FTZ R4, R10.reuse, UR4, R177 ;  /* 0x000000040a047c23 */ /* 0x042fe200080100b1 */
[----:B------:R-:W-:Y:S01]  /*e7a0*/  FSEL R12, R13, -INF , !P1 ;  /* 0xff8000000d0c7808 */ /* 0x000fe20004800000 */
[----:B------:R-:W-:Y:S01]  /*e7b0*/  FFMA.FTZ R6, R10, UR4, R179 ;  /* 0x000000040a067c23 */ /* 0x000fe200080100b3 */
[----:B------:R-:W-:-:S03]  /*e7c0*/  ISETP.GE.AND P1, PT, R2, R16, PT ;  /* 0x000000100200720c */ /* 0x000fc60003f26270 */
[----:B------:R-:W-:Y:S01]  /*e7d0*/  STL [R1+0x4], R12 ;  /* 0x0000040c01007387 */ /* 0x000fe20000100800 */
[----:B------:R-:W-:Y:S01]  /*e7e0*/  FSEL R241, R4, -INF , !P1 ;  /* 0xff80000004f17808 */ /* 0x000fe20004800000 */
[----:B--2---:R-:W-:Y:S01]  /*e7f0*/  FFMA.FTZ R4, R11, UR4, R26 ;  /* 0x000000040b047c23 */ /* 0x004fe2000801001a */
[----:B------:R-:W-:-:S04]  /*e800*/  ISETP.GE.AND P1, PT, R8, R17, PT ;  /* 0x000000110800720c */ /* 0x000fc80003f26270 */
[----:B------:R-:W-:Y:S02]  /*e810*/  FSEL R168, R4, -INF , !P1 ;  /* 0xff80000004a87808 */ /* 0x000fe40004800000 */
[----:B------:R-:W1:Y:S01]  /*e820*/  I2F R4, R0 ;  /* 0x0000000000047306 */ /* 0x000e620000201400 */
[----:B------:R-:W-:Y:S01]  /*e830*/  ISETP.GE.AND P1, PT, R0, R16, PT ;  /* 0x000000100000720c */ /* 0x000fe20003f26270 */
[C---:B----4-:R-:W-:Y:S02]  /*e840*/  FFMA.FTZ R9, R14.reuse, UR4, R176 ;  /* 0x000000040e097c23 */ /* 0x050fe400080100b0 */
[----:B------:R-:W-:-:S03]  /*e850*/  FFMA.FTZ R14, R14, UR4, R178 ;  /* 0x000000040e0e7c23 */ /* 0x000fc600080100b2 */
[----:B------:R-:W-:Y:S02]  /*e860*/  FSEL R243, R9, -INF , !P0 ;  /* 0xff80000009f37808 */ /* 0x000fe40004000000 */
[----:B------:R-:W-:Y:S01]  /*e870*/  I2F R9, R3 ;  /* 0x0000000300097306 */ /* 0x000fe20000201400 */
[----:B------:R-:W-:Y:S02]  /*e880*/  FSEL R7, R14, -INF , !P2 ;  /* 0xff8000000e077808 */ /* 0x000fe40005000000 */
[----:B------:R-:W-:Y:S02]  /*e890*/  ISETP.GE.AND P0, PT, R2, R17, PT ;  /* 0x000000110200720c */ /* 0x000fe40003f06270 */
[-C--:B------:R-:W-:Y:S01]  /*e8a0*/  ISETP.GE.AND P2, PT, R8, R16.reuse, PT ;  /* 0x000000100800720c */ /* 0x080fe20003f46270 */
[----:B------:R2:W-:Y:S01]  /*e8b0*/  STL [R1], R7 ;  /* 0x0000000701007387 */ /* 0x0005e20000100800 */
[----:B------:R-:W-:Y:S01]  /*e8c0*/  IADD3 R2, R0, 0x38, RZ ;  /* 0x0000003800027810 */ /* 0x000fe20007ffe0ff */
[----:B-1----:R-:W-:Y:S01]  /*e8d0*/  FFMA.FTZ R15, R4, UR4, R194 ;  /* 0x00000004040f7c23 */ /* 0x002fe200080100c2 */
[----:B------:R-:W-:Y:S01]  /*e8e0*/  FSEL R171, R6, -INF , !P0 ;  /* 0xff80000006ab7808 */ /* 0x000fe20004000000 */
[----:B------:R-:W-:Y:S01]  /*e8f0*/  FFMA.FTZ R14, R4, UR4, R192 ;  /* 0x00000004040e7c23 */ /* 0x000fe200080100c0 */
[----:B------:R-:W1:Y:S01]  /*e900*/  I2F R5, R2 ;  /* 0x0000000200057306 */ /* 0x000e620000201400 */
[----:B------:R-:W-:-:S03]  /*e910*/  ISETP.GE.AND P0, PT, R3, R16, PT ;  /* 0x000000100300720c */ /* 0x000fc60003f06270 */
[----:B------:R-:W-:Y:S01]  /*e920*/  FSEL R14, R14, -INF , !P1 ;  /* 0xff8000000e0e7808 */ /* 0x000fe20004800000 */
[C---:B-1----:R-:W-:Y:S02]  /*e930*/  FFMA.FTZ R6, R5.reuse, UR4, R20 ;  /* 0x0000000405067c23 */ /* 0x042fe40008010014 */
[----:B------:R-:W-:Y:S02]  /*e940*/  FFMA.FTZ R5, R5, UR4, R22 ;  /* 0x0000000405057c23 */ /* 0x000fe40008010016 */
[----:B--2---:R-:W-:-:S05]  /*e950*/  FFMA.FTZ R7, R11, UR4, R24 ;  /* 0x000000040b077c23 */ /* 0x004fca0008010018 */
[----:B------:R-:W-:Y:S01]  /*e960*/  FSEL R18, R7, -INF , !P2 ;  /* 0xff80000007127808 */ /* 0x000fe20005000000 */
[----:B------:R-:W-:Y:S01]  /*e970*/  FFMA.FTZ R7, R9, UR4, R27 ;  /* 0x0000000409077c23 */ /* 0x000fe2000801001b */
[----:B------:R-:W-:Y:S01]  /*e980*/  ISETP.GE.AND P2, PT, R3, R17, PT ;  /* 0x000000110300720c */ /* 0x000fe20003f46270 */
[----:B------:R-:W-:-:S03]  /*e990*/  FFMA.FTZ R3, R9, UR4, R25 ;  /* 0x0000000409037c23 */ /* 0x000fc60008010019 */
[----:B------:R-:W-:Y:S02]  /*e9a0*/  FSEL R172, R7, -INF , !P2 ;  /* 0xff80000007ac7808 */ /* 0x000fe40005000000 */
[----:B------:R-:W-:Y:S02]  /*e9b0*/  FSEL R169, R3, -INF , !P0 ;  /* 0xff80000003a97808 */ /* 0x000fe40004000000 */
[C---:B------:R-:W-:Y:S02]  /*e9c0*/  ISETP.GE.AND P0, PT, R0.reuse, R17, PT ;  /* 0x000000110000720c */ /* 0x040fe40003f06270 */
[----:B------:R-:W-:Y:S02]  /*e9d0*/  IADD3 R0, R0, 0x39, RZ ;  /* 0x0000003900007810 */ /* 0x000fe40007ffe0ff */
[----:B------:R-:W-:Y:S02]  /*e9e0*/  ISETP.GE.AND P2, PT, R2, R16, PT ;  /* 0x000000100200720c */ /* 0x000fe40003f46270 */
[----:B------:R-:W1:Y:S01]  /*e9f0*/  I2F R3, R0 ;  /* 0x0000000000037306 */ /* 0x000e620000201400 */
[----:B------:R-:W-:-:S02]  /*ea00*/  FSEL R15, R15, -INF , !P0 ;  /* 0xff8000000f0f7808 */ /* 0x000fc40004000000 */
[----:B------:R-:W-:Y:S02]  /*ea10*/  PLOP3.LUT P0, PT, PT, PT, UP0, 0x80, 0x0 ;  /* 0x000000000000781c */ /* 0x000fe40003f0f008 */
[----:B------:R-:W-:Y:S02]  /*ea20*/  FSEL R170, R6, -INF , !P2 ;  /* 0xff80000006aa7808 */ /* 0x000fe40005000000 */
[-C--:B------:R-:W-:Y:S02]  /*ea30*/  ISETP.GE.AND P2, PT, R2, R17.reuse, PT ;  /* 0x000000110200720c */ /* 0x080fe40003f46270 */
[C---:B------:R-:W-:Y:S02]  /*ea40*/  ISETP.GE.AND P1, PT, R0.reuse, R17, PT ;  /* 0x000000110000720c */ /* 0x040fe40003f26270 */
[----:B------:R-:W-:Y:S02]  /*ea50*/  FSEL R189, R5, -INF , !P2 ;  /* 0xff80000005bd7808 */ /* 0x000fe40005000000 */
[----:B------:R-:W-:Y:S01]  /*ea60*/  ISETP.GE.AND P2, PT, R0, R16, PT ;  /* 0x000000100000720c */ /* 0x000fe20003f46270 */
[----:B-1----:R-:W-:-:S02]  /*ea70*/  FFMA.FTZ R0, R3, UR4, R21 ;  /* 0x0000000403007c23 */ /* 0x002fc40008010015 */
        /* <DEDUP_REMOVED lines=78> */
.L_x_836:
[----:B------:R-:W-:Y:S05]  /*ef60*/  BSYNC B0 ;  /* 0x0000000000007941 */ /* 0x000fea0003800000 */
.L_x_835:
[----:B------:R-:W0:Y:S02]  /*ef70*/  LDGDEPBAR ;  /* 0x00000000000079af */ /* 0x000e240000000000 */
.L_x_834:
[----:B------:R2:W-:Y:S01]  /*ef80*/  STL [R1+0x6c], R205 ;  /* 0x00006ccd01007387 */ /* 0x0005e20000100800 */
[----:B------:R-:W-:Y:S02]  /*ef90*/  FMNMX.FTZ R0, R252, R14, !PT ;  /* 0x0000000efc007209 */ /* 0x000fe40007810000 */
[----:B------:R-:W-:Y:S01]  /*efa0*/  MOV R194, R18 ;  /* 0x0000001200c27202 */ /* 0x000fe20000000f00 */
[----:B------:R-:W-:Y:S01]  /*efb0*/  USHF.L.U32 UR6, UR37, 0x1, URZ ;  /* 0x0000000125067899 */ /* 0x000fe2000800063f */
[----:B------:R-:W-:Y:S04]  /*efc0*/  LDSM.16.MT88.4 R20, [R200+0x18000] ;  /* 0x01800000c814783b */ /* 0x000fe80000004200 */
[----:B--2---:R-:W2:Y:S04]  /*efd0*/  LDL.LU R205, [R1+0x10] ;  /* 0x0000100001cd7983 */ /* 0x004ea80000300800 */
[----:B------:R3:W-:Y:S04]  /*efe0*/  STL [R1+0x68], R204 ;  /* 0x000068cc01007387 */ /* 0x0007e80000100800 */
[----:B---3--:R-:W3:Y:S04]  /*eff0*/  LDL.LU R204, [R1+0x4] ;  /* 0x0000040001cc7983 */ /* 0x008ee80000300800 */
[----:B------:R4:W-:Y:S04]  /*f000*/  STL [R1+0x64], R151 ;  /* 0x0000649701007387 */ /* 0x0009e80000100800 */
[----:B----4-:R-:W4:Y:S04]  /*f010*/  LDL.LU R151, [R1] ;  /* 0x0000000001977983 */ /* 0x010f280000300800 */
[----:B-1----:R-:W4:Y:S04]  /*f020*/  LDL R7, [R1+0x44] ;  /* 0x0000440001077983 */ /* 0x002f280000100800 */
[----:B------:R-:W4:Y:S04]  /*f030*/  LDL R3, [R1+0x50] ;  /* 0x0000500001037983 */ /* 0x000f280000100800 */
        /* <DEDUP_REMOVED lines=22> */
[----:B------:R-:W-:-:S04]  /*f1a0*/  FMNMX.FTZ R148, R170, R148, !PT ;  /* 0x00000094aa947209 */ /* 0x000fc80007810000 */
[----:B------:R-:W-:-:S05]  /*f1b0*/  FMNMX.FTZ R148, R182, R148, !PT ;  /* 0x00000094b6947209 */ /* 0x000fca0007810000 */
[----:B------:R-:W1:Y:S02]  /*f1c0*/  SHFL.BFLY PT, R2, R148, 0x2, 0x1f ;  /* 0x0c401f0094027f89 */ /* 0x000e6400000e0000 */
[----:B-1----:R-:W-:Y:S01]  /*f1d0*/  FMNMX.FTZ R148, R148, R2, !PT ;  /* 0x0000000294947209 */ /* 0x002fe20007810000 */
[----:B------:R-:W-:-:S04]  /*f1e0*/  IMAD.U32 R2, RZ, RZ, UR6 ;  /* 0x00000006ff027e24 */ /* 0x000fc8000f8e00ff */
[----:B------:R-:W1:Y:S02]  /*f1f0*/  SHFL.BFLY PT, R5, R148, 0x1, 0x1f ;  /* 0x0c201f0094057f89 */ /* 0x000e6400000e0000 */
[----:B-1----:R-:W-:-:S04]  /*f200*/  FMNMX.FTZ R148, R148, R5, !PT ;  /* 0x0000000594947209 */ /* 0x002fc80007810000 */
[----:B------:R-:W-:Y:S02]  /*f210*/  FSETP.NEU.FTZ.AND P2, PT, R148, -INF , PT ;  /* 0xff8000009400780b */ /* 0x000fe40003f5d000 */
[----:B--2---:R-:W-:-:S04]  /*f220*/  FMNMX.FTZ R0, R205, R0, !PT ;  /* 0x00000000cd007209 */ /* 0x004fc80007810000 */
[----:B---3--:R-:W-:-:S04]  /*f230*/  FMNMX.FTZ R0, R204, R0, !PT ;  /* 0x00000000cc007209 */ /* 0x008fc80007810000 */
[----:B----4-:R-:W-:-:S04]  /*f240*/  FMNMX.FTZ R0, R151, R0, !PT ;  /* 0x0000000097007209 */ /* 0x010fc80007810000 */
[----:B------:R-:W-:Y:S01]  /*f250*/  FMNMX.FTZ R0, R171, R0, !PT ;  /* 0x00000000ab007209 */ /* 0x000fe20007810000 */
[----:B------:R-:W-:-:S03]  /*f260*/  IMAD.WIDE.U32 R174, R7, -0x326172a9, RZ ;  /* 0xcd9e8d5707ae7825 */ /* 0x000fc600078e00ff */
[----:B------:R-:W-:Y:S02]  /*f270*/  FMNMX.FTZ R0, R168, R0, !PT ;  /* 0x00000000a8007209 */ /* 0x000fe40007810000 */
[----:B------:R-:W-:Y:S02]  /*f280*/  LOP3.LUT R3, R175, R3, RZ, 0x3c, !PT ;  /* 0x00000003af037212 */ /* 0x000fe400078e3cff */
[----:B------:R-:W-:Y:S01]  /*f290*/  FMNMX.FTZ R0, R172, R0, !PT ;  /* 0x00000000ac007209 */ /* 0x000fe20007810000 */
[----:B------:R-:W-:-:S03]  /*f2a0*/  IMAD.WIDE.U32 R34, R6, -0x2daee0ad, RZ ;  /* 0xd2511f5306227825 */ /* 0x000fc600078e00ff */
[----:B------:R-:W-:Y:S01]  /*f2b0*/  FMNMX.FTZ R0, R189, R0, !PT ;  /* 0x00000000bd007209 */ /* 0x000fe20007810000 */
[----:B------:R-:W-:Y:S01]  /*f2c0*/  IMAD.WIDE.U32 R32, R3, -0x2daee0ad, RZ ;  /* 0xd2511f5303207825 */ /* 0x000fe200078e00ff */
[----:B------:R-:W-:Y:S02]  /*f2d0*/  LOP3.LUT R2, R35, UR39, R2, 0x96, !PT ;  /* 0x0000002723027c12 */ /* 0x000fe4000f8e9602 */
[----:B------:R-:W-:Y:S02]  /*f2e0*/  FMNMX.FTZ R0, R192, R0, !PT ;  /* 0x00000000c0007209 */ /* 0x000fe40007810000 */
[----:B------:R-:W-:Y:S01]  /*f2f0*/  LOP3.LUT R6, R33, UR15, R34, 0x96, !PT ;  /* 0x0000000f21067c12 */ /* 0x000fe2000f8e9622 */
[----:B------:R-:W-:Y:S02]  /*f300*/  IMAD.WIDE.U32 R2, R2, -0x326172a9, RZ ;  /* 0xcd9e8d5702027825 */ /* 0x000fe400078e00ff */
[----:B------:R-:W1:Y:S02]  /*f310*/  SHFL.BFLY PT, R4, R0, 0x2, 0x1f ;  /* 0x0c401f0000047f89 */ /* 0x000e6400000e0000 */
[----:B------:R-:W-:Y:S01]  /*f320*/  IMAD.WIDE.U32 R30, R6, -0x326172a9, RZ ;  /* 0xcd9e8d57061e7825 */ /* 0x000fe200078e00ff */
[----:B------:R-:W-:-:S04]  /*f330*/  LOP3.LUT R5, R3, UR16, R174, 0x96, !PT ;  /* 0x0000001003057c12 */ /* 0x000fc8000f8e96ae */
[----:B------:R-:W-:-:S05]  /*f340*/  LOP3.LUT R6, R31, UR14, R2, 0x96, !PT ;  /* 0x0000000e1f067c12 */ /* 0x000fca000f8e9602 */
[----:B------:R-:W-:Y:S01]  /*f350*/  IMAD.WIDE.U32 R6, R6, -0x2daee0ad, RZ ;  /* 0xd2511f5306067825 */ /* 0x000fe200078e00ff */
[----:B-1----:R-:W-:-:S03]  /*f360*/  FMNMX.FTZ R0, R0, R4, !PT ;  /* 0x0000000400007209 */ /* 0x002fc60007810000 */
[----:B------:R-:W-:Y:S02]  /*f370*/  FMUL.FTZ R4, R148, c[0x0][0x23c] ;  /* 0x00008f0094047a20 */ /* 0x000fe40000410000 */
[----:B------:R-:W1:Y:S03]  /*f380*/  SHFL.BFLY PT, R10, R0, 0x1, 0x1f ;  /* 0x0c201f00000a7f89 */ /* 0x000e6600000e0000 */
[----:B------:R-:W-:Y:S01]  /*f390*/  FSEL R2, R4, RZ, P2 ;  /* 0x000000ff04027208 */ /* 0x000fe20001000000 */
[----:B------:R-:W-:-:S04]  /*f3a0*/  IMAD.WIDE.U32 R4, R5, -0x2daee0ad, RZ ;  /* 0xd2511f5305047825 */ /* 0x000fc800078e00ff */
[----:B------:R-:W-:Y:S01]  /*f3b0*/  FFMA.FTZ R3, R184, c[0x0][0x23c], -R2 ;  /* 0x00008f00b8037a23 */ /* 0x000fe20000010802 */
[----:B------:R-:W-:Y:S01]  /*f3c0*/  LOP3.LUT R5, R5, UR13, R32, 0x96, !PT ;  /* 0x0000000d05057c12 */ /* 0x000fe2000f8e9620 */
[----:B------:R-:W-:Y:S01]  /*f3d0*/  FFMA.FTZ R14, R14, c[0x0][0x23c], -R2 ;  /* 0x00008f000e0e7a23 */ /* 0x000fe20000010802 */
[----:B------:R-:W-:Y:S01]  /*f3e0*/  LOP3.LUT R8, R7, UR11, R4, 0x96, !PT ;  /* 0x0000000b07087c12 */ /* 0x000fe2000f8e9604 */
[----:B------:R1:W-:Y:S01]  /*f3f0*/  MUFU.EX2 R187, R3 ;  /* 0x0000000300bb7308 */ /* 0x0003e20000000800 */
[----:B------:R-:W-:Y:S01]  /*f400*/  FFMA.FTZ R7, R149, c[0x0][0x23c], -R2 ;  /* 0x00008f0095077a23 */ /* 0x000fe20000010802 */
[----:B------:R-:W-:Y:S01]  /*f410*/  MOV R149, R251 ;  /* 0x000000fb00957202 */ /* 0x000fe20000000f00 */
[----:B------:R-:W-:-:S04]  /*f420*/  IMAD.WIDE.U32 R4, R5, -0x326172a9, RZ ;  /* 0xcd9e8d5705047825 */ /* 0x000fc800078e00ff */
[----:B------:R-:W-:Y:S01]  /*f430*/  IMAD.WIDE.U32 R8, R8, -0x326172a9, RZ ;  /* 0xcd9e8d5708087825 */ /* 0x000fe200078e00ff */
[----:B------:R-:W-:Y:S01]  /*f440*/  LOP3.LUT R5, R5, UR12, R30, 0x96, !PT ;  /* 0x0000000c05057c12 */ /* 0x000fe2000f8e961e */
[----:B------:R2:W-:Y:S01]  /*f450*/  MUFU.EX2 R188, R7 ;  /* 0x0000000700bc7308 */ /* 0x0005e20000000800 */
[----:B-1----:R-:W-:-:S07]  /*f460*/  FMNMX.FTZ R3, R0, R10, !PT ;  /* 0x0000000a00037209 */ /* 0x002fce0007810000 */
[----:B------:R-:W1:Y:S01]  /*f470*/  MUFU.EX2 R16, R14 ;  /* 0x0000000e00107308 */ /* 0x000e620000000800 */
[----:B------:R-:W-:Y:S01]  /*f480*/  LOP3.LUT R0, R9, UR10, R4, 0x96, !PT ;  /* 0x0000000a09007c12 */ /* 0x000fe2000f8e9604 */
[----:B------:R-:W-:Y:S01]  /*f490*/  IMAD.WIDE.U32 R4, R5, -0x2daee0ad, RZ ;  /* 0xd2511f5305047825 */ /* 0x000fe200078e00ff */
[----:B------:R-:W-:-:S03]  /*f4a0*/  FSETP.NEU.FTZ.AND P1, PT, R3, -INF , PT ;  /* 0xff8000000300780b */ /* 0x000fc60003f3d000 */
[----:B------:R-:W-:Y:S01]  /*f4b0*/  IMAD.WIDE.U32 R24, R0, -0x2daee0ad, RZ ;  /* 0xd2511f5300187825 */ /* 0x000fe200078e00ff */
[----:B------:R-:W-:-:S03]  /*f4c0*/  LOP3.LUT R6, R5, UR9, R6, 0x96, !PT ;  /* 0x0000000905067c12 */ /* 0x000fc6000f8e9606 */
[----:B------:R-:W-:Y:S01]  /*f4d0*/  FFMA.FTZ R0, R150, c[0x0][0x23c], -R2 ;  /* 0x00008f0096007a23 */ /* 0x000fe20000010802 */
[----:B------:R-:W-:Y:S01]  /*f4e0*/  LOP3.LUT R4, R25, UR5, R4, 0x96, !PT ;  /* 0x0000000519047c12 */ /* 0x000fe2000f8e9604 */
[----:B------:R-:W-:Y:S02]  /*f4f0*/  FMUL.FTZ R12, R3, c[0x0][0x23c] ;  /* 0x00008f00030c7a20 */ /* 0x000fe40000410000 */
[----:B--2---:R-:W-:Y:S01]  /*f500*/  IMAD.WIDE.U32 R6, R6, -0x326172a9, RZ ;  /* 0xcd9e8d5706067825 */ /* 0x004fe200078e00ff */
[----:B------:R2:W-:Y:S02]  /*f510*/  MUFU.EX2 R26, R0 ;  /* 0x00000000001a7308 */ /* 0x0005e40000000800 */
[----:B------:R-:W-:Y:S01]  /*f520*/  FSEL R12, R12, RZ, P1 ;  /* 0x000000ff0c0c7208 */ /* 0x000fe20000800000 */
[----:B------:R-:W-:Y:S01]  /*f530*/  IMAD.WIDE.U32 R4, R4, -0x326172a9, RZ ;  /* 0xcd9e8d5704047825 */ /* 0x000fe200078e00ff */
[----:B------:R-:W-:-:S03]  /*f540*/  LOP3.LUT R13, R7, UR8, R8, 0x96, !PT ;  /* 0x00000008070d7c12 */ /* 0x000fc6000f8e9608 */
[--C-:B------:R-:W-:Y:S01]  /*f550*/  FFMA.FTZ R9, R180, c[0x0][0x23c], -R12.reuse ;  /* 0x00008f00b4097a23 */ /* 0x100fe2000001080c */
[C---:B------:R-:W-:Y:S01]  /*f560*/  LOP3.LUT R10, R4.reuse, 0xff, RZ, 0xc0, !PT ;  /* 0x000000ff040a7812 */ /* 0x040fe200078ec0ff */
[----:B------:R-:W-:Y:S01]  /*f570*/  FFMA.FTZ R15, R15, c[0x0][0x23c], -R12 ;  /* 0x00008f000f0f7a23 */ /* 0x000fe2000001080c */
[--C-:B------:R-:W-:Y:S01]  /*f580*/  SHF.R.U32.HI R7, RZ, 0x10, R4.reuse ;  /* 0x00000010ff077819 */ /* 0x100fe20000011604 */
[----:B------:R3:W-:Y:S01]  /*f590*/  MUFU.EX2 R183, R9 ;  /* 0x0000000900b77308 */ /* 0x0007e20000000800 */
[----:B------:R-:W-:Y:S02]  /*f5a0*/  SHF.R.U32.HI R11, RZ, 0x18, R4 ;  /* 0x00000018ff0b7819 */ /* 0x000fe40000011604 */
[----:B------:R-:W-:Y:S02]  /*f5b0*/  LOP3.LUT R7, R7, 0xff, RZ, 0xc0, !PT ;  /* 0x000000ff07077812 */ /* 0x000fe400078ec0ff */
[----:B--2---:R-:W-:Y:S02]  /*f5c0*/  LOP3.LUT R0, R4, 0xffff, RZ, 0xc0, !PT ;  /* 0x0000ffff04007812 */ /* 0x004fe400078ec0ff */
[----:B------:R-:W-:Y:S01]  /*f5d0*/  PRMT R11, R7, 0x5410, R11 ;  /* 0x00005410070b7816 */ /* 0x000fe2000000000b */
[----:B------:R-:W-:Y:S01]  /*f5e0*/  MUFU.EX2 R27, R15 ;  /* 0x0000000f001b7308 */ /* 0x000fe20000000800 */
[----:B------:R-:W-:-:S02]  /*f5f0*/  SHF.R.U32.HI R8, RZ, 0x8, R0 ;  /* 0x00000008ff087819 */ /* 0x000fc40000011600 */
[----:B------:R-:W-:Y:S01]  /*f600*/  LOP3.LUT R0, R5, UR17, R6, 0x96, !PT ;  /* 0x0000001105007c12 */ /* 0x000fe2000f8e9606 */
[----:B------:R-:W-:Y:S01]  /*f610*/  FFMA.FTZ R5, R181, c[0x0][0x23c], -R12 ;  /* 0x00008f00b5057a23 */ /* 0x000fe2000001080c */
[----:B------:R-:W-:Y:S02]  /*f620*/  PRMT R10, R10, 0x5410, R8 ;  /* 0x000054100a0a7816 */ /* 0x000fe40000000008 */
[----:B------:R-:W-:Y:S01]  /*f630*/  LOP3.LUT R4, R0, 0xffff, RZ, 0xc0, !PT ;  /* 0x0000ffff00047812 */ /* 0x000fe200078ec0ff */
[----:B------:R2:W-:Y:S01]  /*f640*/  MUFU.EX2 R184, R5 ;  /* 0x0000000500b87308 */ /* 0x0005e20000000800 */
[----:B---3--:R-:W-:Y:S01]  /*f650*/  FFMA.FTZ R9, R28, c[0x0][0x23c], -R12 ;  /* 0x00008f001c097a23 */ /* 0x008fe2000001080c */
[----:B------:R-:W-:Y:S02]  /*f660*/  LOP3.LUT R8, R0, 0xff, RZ, 0xc0, !PT ;  /* 0x000000ff00087812 */ /* 0x000fe400078ec0ff */
[----:B------:R-:W-:-:S04]  /*f670*/  SHF.R.U32.HI R4, RZ, 0x8, R4 ;  /* 0x00000008ff047819 */ /* 0x000fc80000011604 */
[----:B------:R-:W3:Y:S01]  /*f680*/  MUFU.EX2 R150, R9 ;  /* 0x0000000900967308 */ /* 0x000ee20000000800 */
[----:B------:R-:W-:Y:S02]  /*f690*/  PRMT R7, R8, 0x5410, R4 ;  /* 0x0000541008077816 */ /* 0x000fe40000000004 */
[----:B------:R-:W-:Y:S02]  /*f6a0*/  SHF.R.U32.HI R4, RZ, 0x10, R0 ;  /* 0x00000010ff047819 */ /* 0x000fe40000011600 */
[----:B--2---:R-:W-:-:S05]  /*f6b0*/  FSEL R5, R148, RZ, P2 ;  /* 0x000000ff94057208 */ /* 0x004fca0001000000 */
[----:B------:R-:W-:Y:S01]  /*f6c0*/  FADD.FTZ R6, R252, -R5 ;  /* 0x80000005fc067221 */ /* 0x000fe20000010000 */
[----:B------:R-:W-:Y:S01]  /*f6d0*/  FSEL R5, R3, RZ, P1 ;  /* 0x000000ff03057208 */ /* 0x000fe20000800000 */
[----:B-1----:R-:W-:Y:S01]  /*f6e0*/  IMAD.MOV.U32 R252, RZ, RZ, R16 ;  /* 0x000000fffffc7224 */ /* 0x002fe200078e0010 */
[----:B---3--:R-:W-:Y:S01]  /*f6f0*/  F2FP.PACK_AB R8, R150, R184 ;  /* 0x000000b89608723e */ /* 0x008fe200000000ff */
[----:B------:R-:W1:Y:S01]  /*f700*/  LDSM.16.MT88.4 R16, [R201+0x18000] ;  /* 0x01800000c910783b */ /* 0x000e620000004200 */
[----:B------:R-:W-:Y:S02]  /*f710*/  FMUL.FTZ R29, R6, c[0x0][0x23c] ;  /* 0x00008f00061d7a20 */ /* 0x000fe40000410000 */
[----:B------:R-:W-:Y:S01]  /*f720*/  FADD.FTZ R6, R246, -R5 ;  /* 0x80000005f6067221 */ /* 0x000fe20000010000 */
[----:B------:R-:W-:Y:S02]  /*f730*/  SHF.R.U32.HI R5, RZ, 0x18, R0 ;  /* 0x00000018ff057819 */ /* 0x000fe40000011600 */
[----:B------:R-:W-:Y:S01]  /*f740*/  LOP3.LUT R0, R4, 0xff, RZ, 0xc0, !PT ;  /* 0x000000ff04007812 */ /* 0x000fe200078ec0ff */
[----:B------:R-:W-:Y:S01]  /*f750*/  FMUL.FTZ R6, R6, c[0x0][0x23c] ;  /* 0x00008f0006067a20 */ /* 0x000fe20000410000 */
[----:B------:R-:W2:Y:S01]  /*f760*/  MUFU.EX2 R29, R29 ;  /* 0x0000001d001d7308 */ /* 0x000ea20000000800 */
[----:B------:R-:W-:-:S02]  /*f770*/  F2FP.PACK_AB R4, R187, R252 ;  /* 0x000000fcbb04723e */ /* 0x000fc400000000ff */
[----:B------:R-:W-:Y:S01]  /*f780*/  PRMT R5, R0, 0x5410, R5 ;  /* 0x0000541000057816 */ /* 0x000fe20000000005 */
[--C-:B------:R-:W-:Y:S02]  /*f790*/  HSET2.LE.AND R0, R7, R149.reuse, PT ;  /* 0x0000009507007233 */ /* 0x100fe40003803000 */
[--C-:B------:R-:W-:Y:S02]  /*f7a0*/  HSET2.LE.AND R7, R11, R149.reuse, PT ;  /* 0x000000950b077233 */ /* 0x100fe40003803000 */
[----:B------:R3:W4:Y:S01]  /*f7b0*/  MUFU.EX2 R28, R6 ;  /* 0x00000006001c7308 */ /* 0x0007220000000800 */
[--C-:B------:R-:W-:Y:S01]  /*f7c0*/  HSET2.LE.AND R5, R5, R149.reuse, PT ;  /* 0x0000009505057233 */ /* 0x100fe20003803000 */
[----:B------:R-:W-:Y:S01]  /*f7d0*/  LOP3.LUT R4, R0, R4, RZ, 0xc0, !PT ;  /* 0x0000000400047212 */ /* 0x000fe200078ec0ff */
[----:B------:R-:W-:Y:S01]  /*f7e0*/  HSET2.LE.AND R0, R10, R149, PT ;  /* 0x000000950a007233 */ /* 0x000fe20003803000 */
[----:B------:R-:W-:Y:S02]  /*f7f0*/  LOP3.LUT R7, R7, R8, RZ, 0xc0, !PT ;  /* 0x0000000807077212 */ /* 0x000fe400078ec0ff */
[----:B------:R-:W1:Y:S01]  /*f800*/  LDSM.16.MT88.4 R8, [R203+0x18000] ;  /* 0x01800000cb08783b */ /* 0x000e620000004200 */
[----:B--2---:R-:W-:-:S02]  /*f810*/  FMUL.FTZ R152, R152, R29 ;  /* 0x0000001d98987220 */ /* 0x004fc40000410000 */
[-C--:B------:R-:W-:Y:S02]  /*f820*/  FMUL.FTZ R153, R153, R29.reuse ;  /* 0x0000001d99997220 */ /* 0x080fe40000410000 */
[-C--:B------:R-:W-:Y:S02]  /*f830*/  FMUL.FTZ R156, R156, R29.reuse ;  /* 0x0000001d9c9c7220 */ /* 0x080fe40000410000 */
[----:B------:R-:W-:Y:S01]  /*f840*/  FMUL.FTZ R157, R157, R29 ;  /* 0x0000001d9d9d7220 */ /* 0x000fe20000410000 */
[----:B---3--:R-:W-:Y:S01]  /*f850*/  F2FP.PACK_AB R6, R183, R27 ;  /* 0x0000001bb706723e */ /* 0x008fe200000000ff */
[-C--:B----4-:R-:W-:Y:S02]  /*f860*/  FMUL.FTZ R154, R154, R28.reuse ;  /* 0x0000001c9a9a7220 */ /* 0x090fe40000410000 */
[----:B------:R-:W-:Y:S01]  /*f870*/  FMUL.FTZ R155, R155, R28 ;  /* 0x0000001c9b9b7220 */ /* 0x000fe20000410000 */
[----:B------:R-:W-:Y:S01]  /*f880*/  LOP3.LUT R5, R5, R6, RZ, 0xc0, !PT ;  /* 0x0000000605057212 */ /* 0x000fe200078ec0ff */
[----:B------:R-:W-:Y:S01]  /*f890*/  FMUL.FTZ R158, R158, R28 ;  /* 0x0000001c9e9e7220 */ /* 0x000fe20000410000 */
[----:B------:R-:W-:Y:S01]  /*f8a0*/  F2FP.PACK_AB R6, R26, R188 ;  /* 0x000000bc1a06723e */ /* 0x000fe200000000ff */
[----:B------:R-:W-:-:S02]  /*f8b0*/  FMUL.FTZ R159, R159, R28 ;  /* 0x0000001c9f9f7220 */ /* 0x000fc40000410000 */
[-C--:B------:R-:W-:Y:S01]  /*f8c0*/  FMUL.FTZ R36, R36, R29.reuse ;  /* 0x0000001d24247220 */ /* 0x080fe20000410000 */
[----:B------:R-:W-:Y:S01]  /*f8d0*/  LOP3.LUT R6, R0, R6, RZ, 0xc0, !PT ;  /* 0x0000000600067212 */ /* 0x000fe200078ec0ff */
[-C--:B------:R-:W-:Y:S02]  /*f8e0*/  FMUL.FTZ R37, R37, R29.reuse ;  /* 0x0000001d25257220 */ /* 0x080fe40000410000 */
[-C--:B------:R-:W-:Y:S02]  /*f8f0*/  FMUL.FTZ R38, R38, R28.reuse ;  /* 0x0000001c26267220 */ /* 0x080fe40000410000 */
[----:B------:R-:W-:Y:S02]  /*f900*/  FMUL.FTZ R39, R39, R28 ;  /* 0x0000001c27277220 */ /* 0x000fe40000410000 */
[----:B------:R-:W-:Y:S01]  /*f910*/  HMMA.16816.F32 R152, R4, R20, R152 ;  /* 0x000000140498723c */ /* 0x000fe20000001898 */
[-C--:B------:R-:W-:Y:S02]  /*f920*/  FMUL.FTZ R40, R40, R29.reuse ;  /* 0x0000001d28287220 */ /* 0x080fe40000410000 */
[----:B------:R-:W-:-:S02]  /*f930*/  FMUL.FTZ R41, R41, R29 ;  /* 0x0000001d29297220 */ /* 0x000fc40000410000 */
[-C--:B------:R-:W-:Y:S02]  /*f940*/  FMUL.FTZ R42, R42, R28.reuse ;  /* 0x0000001c2a2a7220 */ /* 0x080fe40000410000 */
[-C--:B------:R-:W-:Y:S01]  /*f950*/  FMUL.FTZ R43, R43, R28.reuse ;  /* 0x0000001c2b2b7220 */ /* 0x080fe20000410000 */
[C---:B------:R-:W-:Y:S01]  /*f960*/  HMMA.16816.F32 R196, R4.reuse, R22, R156 ;  /* 0x0000001604c4723c */ /* 0x040fe2000000189c */
[-C--:B------:R-:W-:Y:S02]  /*f970*/  FMUL.FTZ R44, R44, R29.reuse ;  /* 0x0000001d2c2c7220 */ /* 0x080fe40000410000 */
        /* <DEDUP_REMOVED lines=9> */
[-C--:B------:R-:W-:Y:S02]  /*fa10*/  FMUL.FTZ R52, R52, R29.reuse ;  /* 0x0000001d34347220 */ /* 0x080fe40000410000 */
[----:B------:R-:W-:Y:S02]  /*fa20*/  FMUL.FTZ R53, R53, R29 ;  /* 0x0000001d35357220 */ /* 0x000fe40000410000 */
[----:B------:R-:W-:-:S02]  /*fa30*/  FMUL.FTZ R54, R54, R28 ;  /* 0x0000001c36367220 */ /* 0x000fc40000410000 */
[-C--:B------:R-:W-:Y:S01]  /*fa40*/  FMUL.FTZ R55, R55, R28.reuse ;  /* 0x0000001c37377220 */ /* 0x080fe20000410000 */
[C---:B------:R-:W-:Y:S01]  /*fa50*/  HMMA.16816.F32 R36, R4.reuse, R10, R48 ;  /* 0x0000000a0424723c */ /* 0x040fe20000001830 */
[----:B------:R-:W-:Y:S01]  /*fa60*/  FMUL.FTZ R56, R56, R29 ;  /* 0x0000001d38387220 */ /* 0x000fe20000410000 */
[----:B------:R-:W-:Y:S01]  /*fa70*/  MOV R180, R199 ;  /* 0x000000c700b47202 */ /* 0x000fe20000000f00 */
[----:B------:R-:W-:Y:S01]  /*fa80*/  FMUL.FTZ R57, R57, R29 ;  /* 0x0000001d39397220 */ /* 0x000fe20000410000 */
[----:B------:R-:W-:Y:S01]  /*fa90*/  MOV R178, R197 ;  /* 0x000000c500b27202 */ /* 0x000fe20000000f00 */
[-C--:B------:R-:W-:Y:S02]  /*faa0*/  FMUL.FTZ R58, R58, R28.reuse ;  /* 0x0000001c3a3a7220 */ /* 0x080fe40000410000 */
[----:B------:R-:W-:Y:S01]  /*fab0*/  FMUL.FTZ R59, R59, R28 ;  /* 0x0000001c3b3b7220 */ /* 0x000fe20000410000 */
[----:B------:R-:W-:Y:S01]  /*fac0*/  MOV R176, R23 ;  /* 0x0000001700b07202 */ /* 0x000fe20000000f00 */
[----:B------:R-:W-:Y:S01]  /*fad0*/  IMAD.MOV.U32 R173, RZ, RZ, R20 ;  /* 0x000000ffffad7224 */ /* 0x000fe200078e0014 */
[----:B------:R-:W-:Y:S01]  /*fae0*/  MOV R159, R21 ;  /* 0x00000015009f7202 */ /* 0x000fe20000000f00 */
[----:B------:R-:W-:Y:S01]  /*faf0*/  IMAD.MOV.U32 R158, RZ, RZ, R22 ;  /* 0x000000ffff9e7224 */ /* 0x000fe200078e0016 */
[----:B------:R-:W-:Y:S01]  /*fb00*/  MOV R50, R174 ;  /* 0x000000ae00327202 */ /* 0x000fe20000000f00 */
[----:B------:R-:W-:Y:S01]  /*fb10*/  HMMA.16816.F32 R20, R4, R8, R44 ;  /* 0x000000080414723c */ /* 0x000fe2000000182c */
[----:B------:R-:W-:Y:S01]  /*fb20*/  FMUL.FTZ R60, R60, R29 ;  /* 0x0000001d3c3c7220 */ /* 0x000fe20000410000 */
[----:B------:R-:W-:Y:S01]  /*fb30*/  MOV R41, R176 ;  /* 0x000000b000297202 */ /* 0x000fe20000000f00 */
[----:B------:R-:W-:Y:S01]  /*fb40*/  IMAD.MOV.U32 R14, RZ, RZ, R16 ;  /* 0x000000ffff0e7224 */ /* 0x000fe200078e0010 */
[----:B------:R-:W-:Y:S01]  /*fb50*/  MOV R15, R18 ;  /* 0x00000012000f7202 */ /* 0x000fe20000000f00 */
        /* <DEDUP_REMOVED lines=13> */
[----:B------:R-:W-:Y:S02]  /*fc30*/  IMAD.MOV.U32 R46, RZ, RZ, R188 ;  /* 0x000000ffff2e7224 */ /* 0x000fe400078e00bc */
[----:B------:R-:W-:Y:S01]  /*fc40*/  FMUL.FTZ R68, R68, R29 ;  /* 0x0000001d44447220 */ /* 0x000fe20000410000 */
[----:B------:R-:W-:Y:S01]  /*fc50*/  MOV R9, R20 ;  /* 0x0000001400097202 */ /* 0x000fe20000000f00 */
[----:B------:R-:W-:Y:S01]  /*fc60*/  IMAD.MOV.U32 R8, RZ, RZ, R21 ;  /* 0x000000ffff087224 */ /* 0x000fe200078e0015 */
[----:B------:R-:W-:Y:S01]  /*fc70*/  MOV R157, R23 ;  /* 0x00000017009d7202 */ /* 0x000fe20000000f00 */
[----:B------:R-:W-:Y:S01]  /*fc80*/  FMUL.FTZ R69, R69, R29 ;  /* 0x0000001d45457220 */ /* 0x000fe20000410000 */
[----:B------:R-:W-:Y:S01]  /*fc90*/  MOV R48, R9 ;  /* 0x0000000900307202 */ /* 0x000fe20000000f00 */
[----:B------:R-:W-:Y:S01]  /*fca0*/  IMAD.MOV.U32 R49, RZ, RZ, R8 ;  /* 0x000000ffff317224 */ /* 0x000fe200078e0008 */
[----:B------:R-:W-:Y:S01]  /*fcb0*/  MOV R23, R36 ;  /* 0x0000002400177202 */ /* 0x000fe20000000f00 */
[----:B------:R-:W2:Y:S01]  /*fcc0*/  LDSM.16.MT88.4 R8, [R200+0x1a000] ;  /* 0x01a00000c808783b */ /* 0x000ea20000004200 */
        /* <DEDUP_REMOVED lines=8> */
[----:B------:R-:W-:Y:S01]  /*fd50*/  IMAD.MOV.U32 R22, RZ, RZ, R37 ;  /* 0x000000ffff167224 */ /* 0x000fe200078e0025 */
[----:B------:R-:W-:Y:S01]  /*fd60*/  MOV R37, R180 ;  /* 0x000000b400257202 */ /* 0x000fe20000000f00 */
[----:B-1----:R-:W-:Y:S01]  /*fd70*/  HMMA.16816.F32 R248, R4, R16, R52 ;  /* 0x0000001004f8723c */ /* 0x002fe20000001834 */
[----:B------:R-:W-:-:S02]  /*fd80*/  IMAD.MOV.U32 R44, RZ, RZ, R182 ;  /* 0x000000ffff2c7224 */ /* 0x000fc400078e00b6 */
[----:B------:R-:W-:Y:S02]  /*fd90*/  IMAD.MOV.U32 R42, RZ, RZ, R173 ;  /* 0x000000ffff2a7224 */ /* 0x000fe400078e00ad */
[----:B------:R-:W-:Y:S02]  /*fda0*/  IMAD.MOV.U32 R51, RZ, RZ, R175 ;  /* 0x000000ffff337224 */ /* 0x000fe400078e00af */
[----:B------:R-:W-:Y:S01]  /*fdb0*/  MOV R53, R172 ;  /* 0x000000ac00357202 */ /* 0x000fe20000000f00 */
[----:B------:R-:W-:Y:S01]  /*fdc0*/  HMMA.16816.F32 R236, R4, R18, R56 ;  /* 0x0000001204ec723c */ /* 0x000fe20000001838 */
[----:B------:R-:W1:Y:S01]  /*fdd0*/  LDSM.16.MT88.4 R16, [R201+0x1a000] ;  /* 0x01a00000c910783b */ /* 0x000e620000004200 */
[----:B------:R-:W-:Y:S01]  /*fde0*/  FMUL.FTZ R76, R76, R29 ;  /* 0x0000001d4c4c7220 */ /* 0x000fe20000410000 */
[----:B------:R-:W-:Y:S01]  /*fdf0*/  MOV R55, R157 ;  /* 0x0000009d00377202 */ /* 0x000fe20000000f00 */
[----:B------:R-:W-:Y:S02]  /*fe00*/  FMUL.FTZ R77, R77, R29 ;  /* 0x0000001d4d4d7220 */ /* 0x000fe40000410000 */
[----:B------:R-:W-:Y:S01]  /*fe10*/  FMUL.FTZ R78, R78, R28 ;  /* 0x0000001c4e4e7220 */ /* 0x000fe20000410000 */
[----:B------:R-:W-:Y:S01]  /*fe20*/  MOV R59, R150 ;  /* 0x00000096003b7202 */ /* 0x000fe20000000f00 */
[----:B------:R-:W-:Y:S01]  /*fe30*/  FMUL.FTZ R79, R79, R28 ;  /* 0x0000001c4f4f7220 */ /* 0x000fe20000410000 */
[----:B------:R-:W-:Y:S01]  /*fe40*/  MOV R150, R169 ;  /* 0x000000a900967202 */ /* 0x000fe20000000f00 */
[----:B------:R-:W-:-:S02]  /*fe50*/  FMUL.FTZ R80, R80, R29 ;  /* 0x0000001d50507220 */ /* 0x000fc40000410000 */
[----:B------:R-:W-:Y:S02]  /*fe60*/  FMUL.FTZ R81, R81, R29 ;  /* 0x0000001d51517220 */ /* 0x000fe40000410000 */
[-C--:B------:R-:W-:Y:S01]  /*fe70*/  FMUL.FTZ R82, R82, R28.reuse ;  /* 0x0000001c52527220 */ /* 0x080fe20000410000 */
[C---:B--2---:R-:W-:Y:S01]  /*fe80*/  HMMA.16816.F32 R228, R4.reuse, R8, R60 ;  /* 0x0000000804e4723c */ /* 0x044fe2000000183c */
[----:B------:R-:W-:Y:S02]  /*fe90*/  FMUL.FTZ R83, R83, R28 ;  /* 0x0000001c53537220 */ /* 0x000fe40000410000 */
[----:B------:R-:W-:Y:S02]  /*fea0*/  IMAD.MOV.U32 R179, RZ, RZ, R196 ;  /* 0x000000ffffb37224 */ /* 0x000fe400078e00c4 */
[----:B------:R-:W-:Y:S02]  /*feb0*/  IMAD.MOV.U32 R177, RZ, RZ, R198 ;  /* 0x000000ffffb17224 */ /* 0x000fe400078e00c6 */
[----:B------:R-:W-:Y:S01]  /*fec0*/  IMAD.MOV.U32 R20, RZ, RZ, R39 ;  /* 0x000000ffff147224 */ /* 0x000fe200078e0027 */
[----:B------:R-:W-:Y:S01]  /*fed0*/  HMMA.16816.F32 R188, R4, R10, R64 ;  /* 0x0000000a04bc723c */ /* 0x000fe20000001840 */
[----:B------:R-:W2:Y:S01]  /*fee0*/  LDSM.16.MT88.4 R8, [R203+0x1a000] ;  /* 0x01a00000cb08783b */ /* 0x000ea20000004200 */
[----:B------:R-:W-:Y:S01]  /*fef0*/  IMAD.MOV.U32 R38, RZ, RZ, R179 ;  /* 0x000000ffff267224 */ /* 0x000fe200078e00b3 */
[----:B------:R-:W-:Y:S01]  /*ff00*/  MOV R39, R178 ;  /* 0x000000b200277202 */ /* 0x000fe20000000f00 */
[----:B------:R-:W-:Y:S01]  /*ff10*/  IMAD.MOV.U32 R36, RZ, RZ, R177 ;  /* 0x000000ffff247224 */ /* 0x000fe200078e00b1 */
[----:B------:R-:W-:Y:S01]  /*ff20*/  MOV R63, R37 ;  /* 0x00000025003f7202 */ /* 0x000fe20000000f00 */
[----:B------:R-:W-:Y:S01]  /*ff30*/  FMUL.FTZ R84, R84, R29 ;  /* 0x0000001d54547220 */ /* 0x000fe20000410000 */
[----:B------:R-:W-:Y:S01]  /*ff40*/  MOV R67, R41 ;  /* 0x0000002900437202 */ /* 0x000fe20000000f00 */
[----:B------:R-:W-:Y:S01]  /*ff50*/  FMUL.FTZ R85, R85, R29 ;  /* 0x0000001d55557220 */ /* 0x000fe20000410000 */
[----:B------:R-:W-:Y:S01]  /*ff60*/  MOV R64, R42 ;  /* 0x0000002a00407202 */ /* 0x000fe20000000f00 */
[----:B------:R-:W-:Y:S01]  /*ff70*/  FMUL.FTZ R86, R86, R28 ;  /* 0x0000001c56567220 */ /* 0x000fe20000410000 */
[----:B------:R-:W-:Y:S01]  /*ff80*/  MOV R62, R36 ;  /* 0x00000024003e7202 */ /* 0x000fe20000000f00 */
[----:B------:R-:W-:Y:S01]  /*ff90*/  FMUL.FTZ R87, R87, R28 ;  /* 0x0000001c57577220 */ /* 0x000fe20000410000 */
[----:B------:R-:W-:Y:S01]  /*ffa0*/  MOV R61, R39 ;  /* 0x00000027003d7202 */ /* 0x000fe20000000f00 */
[----:B------:R-:W-:-:S02]  /*ffb0*/  IMAD.MOV.U32 R40, RZ, RZ, R158 ;  /* 0x000000ffff287224 */ /* 0x000fc400078e009e */
[-C--:B------:R-:W-:Y:S01]  /*ffc0*/  FMUL.FTZ R88, R88, R29.reuse ;  /* 0x0000001d58587220 */ /* 0x080fe20000410000 */
[C---:B-1----:R-:W-:Y:S01]  /*ffd0*/  HMMA.16816.F32 R180, R4.reuse, R16, R68 ;  /* 0x0000001004b4723c */ /* 0x042fe20000001844 */
[----:B------:R-:W-:Y:S02]  /*ffe0*/  FMUL.FTZ R89, R89, R29 ;  /* 0x0000001d59597220 */ /* 0x000fe40000410000 */
[-C--:B------:R-:W-:Y:S02]  /*fff0*/  FMUL.FTZ R90, R90, R28.reuse ;  /* 0x0000001c5a5a7220 */ /* 0x080fe40000410000 */
[----:B------:R-:W-:Y:S02]  /*10000*/  FMUL.FTZ R91, R91, R28 ;  /* 0x0000001c5b5b7220 */ /* 0x000fe40000410000 */
[----:B------:R-:W-:Y:S01]  /*10010*/  IMAD.MOV.U32 R158, RZ, RZ, R168 ;  /* 0x000000ffff9e7224 */ /* 0x000fe200078e00a8 */
[----:B------:R-:W-:Y:S01]  /*10020*/  HMMA.16816.F32 R172, R4, R18, R72 ;  /* 0x0000001204ac723c */ /* 0x000fe20000001848 */
[----:B------:R-:W1:Y:S01]  /*10030*/  LDSM.16.MT88.4 R16, [R202+0x1a000] ;  /* 0x01a00000ca10783b */ /* 0x000e620000004200 */
[----:B------:R-:W-:Y:S01]  /*10040*/  IMAD.MOV.U32 R159, RZ, RZ, R170 ;  /* 0x000000ffff9f7224 */ /* 0x000fe200078e00aa */
[----:B------:R-:W-:Y:S01]  /*10050*/  MOV R68, R55 ;  /* 0x0000003700447202 */ /* 0x000fe20000000f00 */
[----:B------:R-:W-:Y:S01]  /*10060*/  IMAD.MOV.U32 R52, RZ, RZ, R171 ;  /* 0x000000ffff347224 */ /* 0x000fe200078e00ab */
[----:B------:R-:W-:Y:S01]  /*10070*/  MOV R70, R0 ;  /* 0x0000000000467202 */ /* 0x000fe20000000f00 */
[----:B------:R-:W-:Y:S01]  /*10080*/  IMAD.MOV.U32 R54, RZ, RZ, R156 ;  /* 0x000000ffff367224 */ /* 0x000fe200078e009c */
[----:B------:R-:W-:Y:S01]  /*10090*/  MOV R69, R14 ;  /* 0x0000000e00457202 */ /* 0x000fe20000000f00 */
        /* <DEDUP_REMOVED lines=9> */
[----:B------:R-:W-:Y:S01]  /*10130*/  HMMA.16816.F32 R176, R4, R10, R80 ;  /* 0x0000000a04b0723c */ /* 0x000fe20000001850 */
[----:B------:R-:W2:Y:S01]  /*10140*/  LDSM.16.MT88.4 R8, [R200+0x1c000] ;  /* 0x01c00000c808783b */ /* 0x000ea20000004200 */
[----:B------:R-:W-:Y:S01]  /*10150*/  FMUL.FTZ R100, R100, R29 ;  /* 0x0000001d64647220 */ /* 0x000fe20000410000 */
[----:B------:R-:W-:Y:S01]  /*10160*/  MOV R76, R53 ;  /* 0x00000035004c7202 */ /* 0x000fe20000000f00 */
[----:B------:R-:W-:Y:S01]  /*10170*/  FMUL.FTZ R101, R101, R29 ;  /* 0x0000001d65657220 */ /* 0x000fe20000410000 */
[----:B------:R-:W-:Y:S01]  /*10180*/  MOV R78, R49 ;  /* 0x00000031004e7202 */ /* 0x000fe20000000f00 */
[-C--:B------:R-:W-:Y:S02]  /*10190*/  FMUL.FTZ R102, R102, R28.reuse ;  /* 0x0000001c66667220 */ /* 0x080fe40000410000 */
[----:B------:R-:W-:Y:S02]  /*101a0*/  FMUL.FTZ R103, R103, R28 ;  /* 0x0000001c67677220 */ /* 0x000fe40000410000 */
[----:B------:R-:W-:-:S02]  /*101b0*/  FMUL.FTZ R104, R104, R29 ;  /* 0x0000001d68687220 */ /* 0x000fc40000410000 */
[-C--:B------:R-:W-:Y:S02]  /*101c0*/  FMUL.FTZ R105, R105, R29.reuse ;  /* 0x0000001d69697220 */ /* 0x080fe40000410000 */
[-C--:B------:R-:W-:Y:S02]  /*101d0*/  FMUL.FTZ R106, R106, R28.reuse ;  /* 0x0000001c6a6a7220 */ /* 0x080fe40000410000 */
[----:B------:R-:W-:Y:S01]  /*101e0*/  FMUL.FTZ R107, R107, R28 ;  /* 0x0000001c6b6b7220 */ /* 0x000fe20000410000 */
[----:B-1----:R-:W-:Y:S01]  /*101f0*/  HMMA.16816.F32 R168, R4, R16, R84 ;  /* 0x0000001004a8723c */ /* 0x002fe20000001854 */
[----:B------:R-:W-:Y:S02]  /*10200*/  IMAD.MOV.U32 R66, RZ, RZ, R40 ;  /* 0x000000ffff427224 */ /* 0x000fe400078e0028 */
[----:B------:R-:W-:Y:S02]  /*10210*/  IMAD.MOV.U32 R65, RZ, RZ, R43 ;  /* 0x000000ffff417224 */ /* 0x000fe400078e002b */
[----:B------:R-:W-:-:S02]  /*10220*/  FMUL.FTZ R108, R108, R29 ;  /* 0x0000001d6c6c7220 */ /* 0x000fc40000410000 */
[----:B------:R-:W-:Y:S01]  /*10230*/  MOV R85, R158 ;  /* 0x0000009e00557202 */ /* 0x000fe20000000f00 */
[----:B------:R-:W-:Y:S01]  /*10240*/  IMAD.MOV.U32 R84, RZ, RZ, R159 ;  /* 0x000000ffff547224 */ /* 0x000fe200078e009f */
[----:B------:R-:W-:Y:S01]  /*10250*/  MOV R87, R51 ;  /* 0x0000003300577202 */ /* 0x000fe20000000f00 */
[----:B------:R-:W-:Y:S01]  /*10260*/  HMMA.16816.F32 R156, R4, R18, R88 ;  /* 0x00000012049c723c */ /* 0x000fe20000001858 */
[----:B------:R-:W1:Y:S01]  /*10270*/  LDSM.16.MT88.4 R16, [R201+0x1c000] ;  /* 0x01c00000c910783b */ /* 0x000e620000004200 */
[----:B------:R-:W-:Y:S02]  /*10280*/  FMUL.FTZ R109, R109, R29 ;  /* 0x0000001d6d6d7220 */ /* 0x000fe40000410000 */
[-C--:B------:R-:W-:Y:S02]  /*10290*/  FMUL.FTZ R110, R110, R28.reuse ;  /* 0x0000001c6e6e7220 */ /* 0x080fe40000410000 */
        /* <DEDUP_REMOVED lines=8> */
[----:B------:R-:W-:Y:S02]  /*10320*/  IMAD.MOV.U32 R60, RZ, RZ, R38 ;  /* 0x000000ffff3c7224 */ /* 0x000fe400078e0026 */
        /* <DEDUP_REMOVED lines=8> */
[----:B------:R-:W-:-:S02]  /*103b0*/  FMUL.FTZ R120, R120, R29 ;  /* 0x0000001d78787220 */ /* 0x000fc40000410000 */
[-C--:B------:R-:W-:Y:S02]  /*103c0*/  FMUL.FTZ R121, R121, R29.reuse ;  /* 0x0000001d79797220 */ /* 0x080fe40000410000 */
[-C--:B------:R-:W-:Y:S02]  /*103d0*/  FMUL.FTZ R122, R122, R28.reuse ;  /* 0x0000001c7a7a7220 */ /* 0x080fe40000410000 */
[-C--:B------:R-:W-:Y:S02]  /*103e0*/  FMUL.FTZ R123, R123, R28.reuse ;  /* 0x0000001c7b7b7220 */ /* 0x080fe40000410000 */
        /* <DEDUP_REMOVED lines=32> */
[----:B------:R-:W-:Y:S02]  /*105f0*/  IMAD.MOV.U32 R89, RZ, RZ, R52 ;  /* 0x000000ffff597224 */ /* 0x000fe400078e0034 */
[----:B------:R-:W-:Y:S01]  /*10600*/  IMAD.MOV.U32 R79, RZ, RZ, R54 ;  /* 0x000000ffff4f7224 */ /* 0x000fe200078e0036 */
[C---:B-1----:R-:W-:Y:S01]  /*10610*/  HMMA.16816.F32 R116, R4.reuse, R16, R116 ;  /* 0x000000100474723c */ /* 0x042fe20000001874 */
[----:B------:R-:W-:Y:S01]  /*10620*/  FFMA.FTZ R0, R185, c[0x0][0x23c], -R2 ;  /* 0x00008f00b9007a23 */ /* 0x000fe20000010802 */
[----:B------:R-:W-:Y:S01]  /*10630*/  MOV R93, R89 ;  /* 0x00000059005d7202 */ /* 0x000fe20000000f00 */
[----:B------:R-:W-:Y:S02]  /*10640*/  IMAD.MOV.U32 R71, RZ, RZ, R15 ;  /* 0x000000ffff477224 */ /* 0x000fe400078e000f */
[----:B------:R1:W-:Y:S01]  /*10650*/  MUFU.EX2 R91, R0 ;  /* 0x00000000005b7308 */ /* 0x0003e20000000800 */
[-C--:B------:R-:W-:Y:S02]  /*10660*/  FMUL.FTZ R164, R164, R29.reuse ;  /* 0x0000001da4a47220 */ /* 0x080fe40000410000 */
[----:B------:R-:W-:Y:S01]  /*10670*/  HMMA.16816.F32 R120, R4, R18, R120 ;  /* 0x000000120478723c */ /* 0x000fe20000001878 */
[----:B------:R-:W3:Y:S01]  /*10680*/  LDSM.16.MT88.4 R16, [R201+0x1e000] ;  /* 0x01e00000c910783b */ /* 0x000ee20000004200 */
[----:B------:R-:W-:-:S02]  /*10690*/  FMUL.FTZ R165, R165, R29 ;  /* 0x0000001da5a57220 */ /* 0x000fc40000410000 */
[-C--:B------:R-:W-:Y:S02]  /*106a0*/  FMUL.FTZ R166, R166, R28.reuse ;  /* 0x0000001ca6a67220 */ /* 0x080fe40000410000 */
[----:B------:R-:W-:Y:S02]  /*106b0*/  FMUL.FTZ R167, R167, R28 ;  /* 0x0000001ca7a77220 */ /* 0x000fe40000410000 */
[----:B------:R-:W-:Y:S02]  /*106c0*/  IMAD.MOV.U32 R77, RZ, RZ, R48 ;  /* 0x000000ffff4d7224 */ /* 0x000fe400078e0030 */
[----:B------:R-:W-:Y:S02]  /*106d0*/  IMAD.MOV.U32 R86, RZ, RZ, R50 ;  /* 0x000000ffff567224 */ /* 0x000fe400078e0032 */
[----:B------:R-:W-:Y:S01]  /*106e0*/  IMAD.MOV.U32 R85, RZ, RZ, R47 ;  /* 0x000000ffff557224 */ /* 0x000fe200078e002f */
[C---:B--2---:R-:W-:Y:S01]  /*106f0*/  HMMA.16816.F32 R124, R4.reuse, R8, R124 ;  /* 0x00000008047c723c */ /* 0x044fe2000000187c */
[----:B------:R-:W-:Y:S01]  /*10700*/  FMUL.FTZ R144, R144, R29 ;  /* 0x0000001d90907220 */ /* 0x000fe20000410000 */
[----:B------:R-:W-:Y:S01]  /*10710*/  MOV R106, R86 ;  /* 0x00000056006a7202 */ /* 0x000fe20000000f00 */
[----:B------:R-:W-:Y:S01]  /*10720*/  IMAD.MOV.U32 R86, RZ, RZ, R21 ;  /* 0x000000ffff567224 */ /* 0x000fe200078e0015 */
[----:B------:R-:W-:Y:S01]  /*10730*/  MOV R109, R85 ;  /* 0x00000055006d7202 */ /* 0x000fe20000000f00 */
[----:B------:R-:W-:Y:S01]  /*10740*/  FMUL.FTZ R145, R145, R29 ;  /* 0x0000001d91917220 */ /* 0x000fe20000410000 */
[----:B------:R-:W-:Y:S01]  /*10750*/  MOV R85, R22 ;  /* 0x0000001600557202 */ /* 0x000fe20000000f00 */
[-C--:B------:R-:W-:Y:S01]  /*10760*/  FMUL.FTZ R146, R146, R28.reuse ;  /* 0x0000001c92927220 */ /* 0x080fe20000410000 */
[----:B------:R-:W-:Y:S01]  /*10770*/  HMMA.16816.F32 R128, R4, R10, R128 ;  /* 0x0000000a0480723c */ /* 0x000fe20000001880 */
[----:B------:R-:W2:Y:S01]  /*10780*/  LDSM.16.MT88.4 R8, [R203+0x1e000] ;  /* 0x01e00000cb08783b */ /* 0x000ea20000004200 */
[----:B------:R-:W-:-:S02]  /*10790*/  FMUL.FTZ R147, R147, R28 ;  /* 0x0000001c93937220 */ /* 0x000fc40000410000 */
        /* <DEDUP_REMOVED lines=8> */
[----:B------:R-:W-:Y:S02]  /*10820*/  MOV R77, R78 ;  /* 0x0000004e004d7202 */ /* 0x000fe40000000f00 */
[----:B------:R-:W-:Y:S01]  /*10830*/  MOV R78, R79 ;  /* 0x0000004f004e7202 */ /* 0x000fe20000000f00 */
[----:B------:R-:W-:Y:S01]  /*10840*/  IMAD.MOV.U32 R79, RZ, RZ, R68 ;  /* 0x000000ffff4f7224 */ /* 0x000fe200078e0044 */
[----:B------:R-:W-:Y:S01]  /*10850*/  MOV R102, R94 ;  /* 0x0000005e00667202 */ /* 0x000fe20000000f00 */
[----:B------:R-:W-:Y:S01]  /*10860*/  IMAD.MOV.U32 R68, RZ, RZ, R69 ;  /* 0x000000ffff447224 */ /* 0x000fe200078e0045 */
[----:B------:R-:W-:Y:S01]  /*10870*/  MOV R69, R70 ;  /* 0x0000004600457202 */ /* 0x000fe20000000f00 */
[----:B---3--:R-:W-:Y:S01]  /*10880*/  HMMA.16816.F32 R132, R4, R16, R132 ;  /* 0x000000100484723c */ /* 0x008fe20000001884 */
[----:B------:R-:W-:Y:S01]  /*10890*/  MOV R70, R71 ;  /* 0x0000004700467202 */ /* 0x000fe20000000f00 */
[----:B------:R-:W-:Y:S01]  /*108a0*/  IMAD.MOV.U32 R71, RZ, RZ, R246 ;  /* 0x000000ffff477224 */ /* 0x000fe200078e00f6 */
[----:B------:R-:W-:-:S05]  /*108b0*/  MOV R104, R89 ;  /* 0x0000005900687202 */ /* 0x000fca0000000f00 */
[C---:B------:R-:W-:Y:S01]  /*108c0*/  HMMA.16816.F32 R136, R4.reuse, R18, R136 ;  /* 0x000000120488723c */ /* 0x040fe20000001888 */
[----:B------:R-:W3:Y:S07]  /*108d0*/  LDSM.16.MT88.4 R16, [R202+0x1e000] ;  /* 0x01e00000ca10783b */ /* 0x000eee0000004200 */
[C---:B--2---:R-:W-:Y:S08]  /*108e0*/  HMMA.16816.F32 R52, R4.reuse, R10, R140 ;  /* 0x0000000a0434723c */ /* 0x044ff0000000188c */
[C---:B------:R-:W-:Y:S01]  /*108f0*/  HMMA.16816.F32 R56, R4.reuse, R8, R160 ;  /* 0x000000080438723c */ /* 0x040fe200000018a0 */
[----:B------:R-:W-:Y:S01]  /*10900*/  FFMA.FTZ R11, R195, c[0x0][0x23c], -R2 ;  /* 0x00008f00c30b7a23 */ /* 0x000fe20000010802 */
[----:B------:R-:W-:Y:S01]  /*10910*/  MOV R94, R151 ;  /* 0x00000097005e7202 */ /* 0x000fe20000000f00 */
[----:B------:R-:W-:Y:S01]  /*10920*/  IMAD.MOV.U32 R93, RZ, RZ, R204 ;  /* 0x000000ffff5d7224 */ /* 0x000fe200078e00cc */
[----:B------:R-:W-:Y:S01]  /*10930*/  UIADD3 UR6, UR6, 0x1, URZ ;  /* 0x0000000106067890 */ /* 0x000fe2000fffe03f */
[----:B------:R2:W4:Y:S01]  /*10940*/  MUFU.EX2 R95, R11 ;  /* 0x0000000b005f7308 */ /* 0x0005220000000800 */
[----:B------:R-:W-:Y:S01]  /*10950*/  IMAD.MOV.U32 R88, RZ, RZ, R27 ;  /* 0x000000ffff587224 */ /* 0x000fe200078e001b */
[----:B------:R-:W-:Y:S01]  /*10960*/  MOV R246, R205 ;  /* 0x000000cd00f67202 */ /* 0x000fe20000000f00 */
[----:B------:R-:W-:Y:S01]  /*10970*/  IMAD.WIDE.U32 R8, R13, -0x2daee0ad, RZ ;  /* 0xd2511f530d087825 */ /* 0x000fe200078e00ff */
[----:B---3--:R-:W-:Y:S04]  /*10980*/  HMMA.16816.F32 R48, R4, R16, R164 ;  /* 0x000000100430723c */ /* 0x008fe800000018a4 */
[----:B------:R-:W-:-:S02]  /*10990*/  LOP3.LUT R10, R8, 0xffff, RZ, 0xc0, !PT ;  /* 0x0000ffff080a7812 */ /* 0x000fc400078ec0ff */
[----:B------:R-:W-:Y:S01]  /*109a0*/  MOV R89, R26 ;  /* 0x0000001a00597202 */ /* 0x000fe20000000f00 */
[----:B------:R-:W-:Y:S01]  /*109b0*/  IMAD.MOV.U32 R160, RZ, RZ, R106 ;  /* 0x000000ffffa07224 */ /* 0x000fe200078e006a */
[----:B-1----:R-:W-:Y:S01]  /*109c0*/  LOP3.LUT R0, R9, UR18, R24, 0x96, !PT ;  /* 0x0000001209007c12 */ /* 0x002fe2000f8e9618 */
[----:B------:R-:W-:Y:S01]  /*109d0*/  FFMA.FTZ R9, R193, c[0x0][0x23c], -R2 ;  /* 0x00008f00c1097a23 */ /* 0x000fe20000010802 */
[----:B------:R-:W-:Y:S01]  /*109e0*/  SHF.R.U32.HI R13, RZ, 0x8, R10 ;  /* 0x00000008ff0d7819 */ /* 0x000fe2000001160a */
[----:B------:R1:W5:Y:S01]  /*109f0*/  LDL.LU R205, [R1+0x6c] ;  /* 0x00006c0001cd7983 */ /* 0x0003620000300800 */
[----:B------:R-:W-:Y:S01]  /*10a00*/  LOP3.LUT R14, R8, 0xff, RZ, 0xc0, !PT ;  /* 0x000000ff080e7812 */ /* 0x000fe200078ec0ff */
[----:B------:R3:W-:Y:S01]  /*10a10*/  MUFU.EX2 R149, R9 ;  /* 0x0000000900957308 */ /* 0x0007e20000000800 */
[--C-:B------:R-:W-:Y:S02]  /*10a20*/  SHF.R.U32.HI R10, RZ, 0x10, R8.reuse ;  /* 0x00000010ff0a7819 */ /* 0x100fe40000011608 */
[----:B------:R-:W-:-:S02]  /*10a30*/  SHF.R.U32.HI R15, RZ, 0x18, R8 ;  /* 0x00000018ff0f7819 */ /* 0x000fc40000011608 */
[----:B------:R-:W-:Y:S01]  /*10a40*/  MOV R165, R111 ;  /* 0x0000006f00a57202 */ /* 0x000fe20000000f00 */
[----:B------:R-:W-:Y:S01]  /*10a50*/  IMAD.MOV.U32 R166, RZ, RZ, R104 ;  /* 0x000000ffffa67224 */ /* 0x000fe200078e0068 */
[----:B------:R-:W-:Y:S01]  /*10a60*/  LOP3.LUT R8, R0, 0xffff, RZ, 0xc0, !PT ;  /* 0x0000ffff00087812 */ /* 0x000fe200078ec0ff */
[----:B------:R-:W-:Y:S01]  /*10a70*/  LDSM.16.MT88.4 R24, [R203+0x18800] ;  /* 0x01880000cb18783b */ /* 0x000fe20000004200 */
[----:B------:R-:W-:Y:S02]  /*10a80*/  PRMT R14, R14, 0x5410, R13 ;  /* 0x000054100e0e7816 */ /* 0x000fe4000000000d */
[----:B--2---:R-:W-:Y:S01]  /*10a90*/  SHF.R.U32.HI R11, RZ, 0x8, R8 ;  /* 0x00000008ff0b7819 */ /* 0x004fe20000011608 */
[----:B------:R-:W-:Y:S01]  /*10aa0*/  FFMA.FTZ R8, R232, c[0x0][0x23c], -R12 ;  /* 0x00008f00e8087a23 */ /* 0x000fe2000001080c */
[----:B------:R-:W-:Y:S01]  /*10ab0*/  SHF.R.U32.HI R13, RZ, 0x18, R0 ;  /* 0x00000018ff0d7819 */ /* 0x000fe20000011600 */
[----:B----4-:R-:W-:Y:S01]  /*10ac0*/  IMAD.MOV.U32 R232, RZ, RZ, R95 ;  /* 0x000000ffffe87224 */ /* 0x010fe200078e005f */
[----:B------:R-:W-:Y:S01]  /*10ad0*/  MOV R95, R84 ;  /* 0x00000054005f7202 */ /* 0x000fe20000000f00 */
[----:B------:R2:W4:Y:S01]  /*10ae0*/  MUFU.EX2 R16, R8 ;  /* 0x0000000800107308 */ /* 0x0005220000000800 */
[----:B---3--:R-:W-:Y:S01]  /*10af0*/  LOP3.LUT R9, R10, 0xff, RZ, 0xc0, !PT ;  /* 0x000000ff0a097812 */ /* 0x008fe200078ec0ff */
[----:B------:R1:W5:Y:S01]  /*10b00*/  LDL.LU R204, [R1+0x68] ;  /* 0x0000680001cc7983 */ /* 0x0003620000300800 */
[----:B------:R-:W-:-:S02]  /*10b10*/  LOP3.LUT R10, R0, 0xff, RZ, 0xc0, !PT ;  /* 0x000000ff000a7812 */ /* 0x000fc400078ec0ff */
[----:B------:R-:W-:Y:S01]  /*10b20*/  MOV R84, R46 ;  /* 0x0000002e00547202 */ /* 0x000fe20000000f00 */
[----:B------:R1:W5:Y:S01]  /*10b30*/  LDL.LU R151, [R1+0x64] ;  /* 0x0000640001977983 */ /* 0x0003620000300800 */
[----:B------:R-:W-:Y:S01]  /*10b40*/  PRMT R15, R9, 0x5410, R15 ;  /* 0x00005410090f7816 */ /* 0x000fe2000000000f */
[----:B------:R-:W-:Y:S01]  /*10b50*/  HMMA.16816.F32 R44, R4, R18, R144 ;  /* 0x00000012042c723c */ /* 0x000fe20000001890 */
[----:B------:R-:W-:Y:S01]  /*10b60*/  SHF.R.U32.HI R9, RZ, 0x10, R0 ;  /* 0x00000010ff097819 */ /* 0x000fe20000011600 */
[----:B------:R-:W-:Y:S01]  /*10b70*/  IMAD.MOV.U32 R110, RZ, RZ, R84 ;  /* 0x000000ffff6e7224 */ /* 0x000fe200078e0054 */
[----:B------:R-:W-:Y:S02]  /*10b80*/  MOV R84, R23 ;  /* 0x0000001700547202 */ /* 0x000fe40000000f00 */
[----:B------:R-:W3:Y:S01]  /*10b90*/  LDSM.16.MT88.4 R20, [R200+0x18800] ;  /* 0x01880000c814783b */ /* 0x000ee20000004200 */
[----:B------:R-:W-:Y:S02]  /*10ba0*/  F2FP.PACK_AB R0, R232, R91 ;  /* 0x0000005be800723e */ /* 0x000fe400000000ff */
[----:B--2---:R-:W-:Y:S01]  /*10bb0*/  PRMT R8, R10, 0x5410, R11 ;  /* 0x000054100a087816 */ /* 0x004fe2000000000b */
[----:B------:R-:W-:Y:S01]  /*10bc0*/  FFMA.FTZ R10, R227, c[0x0][0x23c], -R12 ;  /* 0x00008f00e30a7a23 */ /* 0x000fe2000001080c */
[----:B------:R-:W-:Y:S01]  /*10bd0*/  LOP3.LUT R11, R9, 0xff, RZ, 0xc0, !PT ;  /* 0x000000ff090b7812 */ /* 0x000fe200078ec0ff */
[----:B------:R-:W-:Y:S01]  /*10be0*/  FFMA.FTZ R9, R233, c[0x0][0x23c], -R2 ;  /* 0x00008f00e9097a23 */ /* 0x000fe20000010802 */
[----:B------:R-:W-:Y:S01]  /*10bf0*/  MOV R147, R92 ;  /* 0x0000005c00937202 */ /* 0x000fe20000000f00 */
[----:B------:R-:W2:Y:S01]  /*10c00*/  MUFU.EX2 R100, R10 ;  /* 0x0000000a00647308 */ /* 0x000ea20000000800 */
[----:B------:R-:W-:Y:S01]  /*10c10*/  HSET2.LE.AND R8, R8, R92, PT ;  /* 0x0000005c08087233 */ /* 0x000fe20003803000 */
[----:B------:R-:W-:Y:S01]  /*10c20*/  FFMA.FTZ R5, R186, c[0x0][0x23c], -R12 ;  /* 0x00008f00ba057a23 */ /* 0x000fe2000001080c */
[----:B------:R-:W-:-:S02]  /*10c30*/  PRMT R11, R11, 0x5410, R13 ;  /* 0x000054100b0b7816 */ /* 0x000fc4000000000d */
[----:B------:R-:W-:Y:S02]  /*10c40*/  MOV R101, R95 ;  /* 0x0000005f00657202 */ /* 0x000fe40000000f00 */
[----:B------:R-:W-:Y:S01]  /*10c50*/  LOP3.LUT R8, R8, R0, RZ, 0xc0, !PT ;  /* 0x0000000008087212 */ /* 0x000fe200078ec0ff */
[----:B------:R-:W1:Y:S01]  /*10c60*/  MUFU.EX2 R142, R9 ;  /* 0x00000009008e7308 */ /* 0x000e620000000800 */
[----:B------:R-:W-:Y:S01]  /*10c70*/  FFMA.FTZ R0, R240, c[0x0][0x23c], -R12 ;  /* 0x00008f00f0007a23 */ /* 0x000fe2000001080c */
[----:B------:R-:W-:Y:S02]  /*10c80*/  MOV R95, R252 ;  /* 0x000000fc005f7202 */ /* 0x000fe40000000f00 */
[----:B----4-:R-:W-:Y:S02]  /*10c90*/  MOV R146, R16 ;  /* 0x0000001000927202 */ /* 0x010fe40000000f00 */
[----:B------:R-:W4:Y:S02]  /*10ca0*/  LDSM.16.MT88.4 R16, [R201+0x18800] ;  /* 0x01880000c910783b */ /* 0x000f240000004200 */
[----:B------:R1:W-:Y:S01]  /*10cb0*/  MUFU.EX2 R252, R0 ;  /* 0x0000000000fc7308 */ /* 0x0003e20000000800 */
[----:B--2---:R-:W-:-:S07]  /*10cc0*/  F2FP.PACK_AB R4, R100, R146 ;  /* 0x000000926404723e */ /* 0x004fce00000000ff */
[----:B------:R-:W2:Y:S01]  /*10cd0*/  MUFU.EX2 R141, R5 ;  /* 0x00000005008d7308 */ /* 0x000ea20000000800 */
[----:B-1----:R-:W-:-:S05]  /*10ce0*/  HSET2.LE.AND R0, R11, R147, PT ;  /* 0x000000930b007233 */ /* 0x002fca0003803000 */
[----:B------:R-:W-:Y:S01]  /*10cf0*/  LOP3.LUT R9, R0, R4, RZ, 0xc0, !PT ;  /* 0x0000000400097212 */ /* 0x000fe200078ec0ff */
[----:B------:R-:W-:Y:S01]  /*10d00*/  HSET2.LE.AND R0, R14, R147, PT ;  /* 0x000000930e007233 */ /* 0x000fe20003803000 */
[----:B------:R-:W-:-:S04]  /*10d10*/  F2FP.PACK_AB R4, R142, R149 ;  /* 0x000000958e04723e */ /* 0x000fc800000000ff */
[----:B------:R-:W-:Y:S01]  /*10d20*/  LOP3.LUT R10, R0, R4, RZ, 0xc0, !PT ;  /* 0x00000004000a7212 */ /* 0x000fe200078ec0ff */
[----:B------:R-:W-:Y:S01]  /*10d30*/  HSET2.LE.AND R0, R15, R147, PT ;  /* 0x000000930f007233 */ /* 0x000fe20003803000 */
[----:B--2---:R-:W-:-:S04]  /*10d40*/  F2FP.PACK_AB R4, R141, R252 ;  /* 0x000000fc8d04723e */ /* 0x004fc800000000ff */
[----:B------:R-:W-:Y:S02]  /*10d50*/  LOP3.LUT R11, R0, R4, RZ, 0xc0, !PT ;  /* 0x00000004000b7212 */ /* 0x000fe400078ec0ff */
[----:B------:R-:W-:Y:S05]  /*10d60*/  LDSM.16.MT88.4 R4, [R201+0x1a800] ;  /* 0x01a80000c904783b */ /* 0x000fea0000004200 */
[C---:B---3--:R-:W-:Y:S08]  /*10d70*/  HMMA.16816.F32 R152, R8.reuse, R20, R152 ;  /* 0x000000140898723c */ /* 0x048ff00000001898 */
[C---:B------:R-:W-:Y:S01]  /*10d80*/  HMMA.16816.F32 R60, R8.reuse, R22, R60 ;  /* 0x00000016083c723c */ /* 0x040fe2000000183c */
[----:B------:R-:W1:Y:S07]  /*10d90*/  LDSM.16.MT88.4 R20, [R202+0x18800] ;  /* 0x01880000ca14783b */ /* 0x000e6e0000004200 */
[C---:B----4-:R-:W-:Y:S08]  /*10da0*/  HMMA.16816.F32 R64, R8.reuse, R16, R64 ;  /* 0x000000100840723c */ /* 0x050ff00000001840 */
[----:B------:R-:W-:Y:S01]  /*10db0*/  HMMA.16816.F32 R68, R8, R18, R68 ;  /* 0x000000120844723c */ /* 0x000fe20000001844 */
[----:B------:R-:W2:Y:S01]  /*10dc0*/  LDSM.16.MT88.4 R16, [R200+0x1a800] ;  /* 0x01a80000c810783b */ /* 0x000ea20000004200 */
[----:B------:R-:W-:Y:S01]  /*10dd0*/  MOV R13, R93 ;  /* 0x0000005d000d7202 */ /* 0x000fe20000000f00 */
[----:B------:R-:W-:Y:S01]  /*10de0*/  IMAD.MOV.U32 R240, RZ, RZ, R94 ;  /* 0x000000fffff07224 */ /* 0x000fe200078e005e */
[----:B------:R-:W-:Y:S01]  /*10df0*/  MOV R233, R95 ;  /* 0x0000005f00e97202 */ /* 0x000fe20000000f00 */
[----:B------:R-:W-:Y:S01]  /*10e00*/  IMAD.MOV.U32 R15, RZ, RZ, R89 ;  /* 0x000000ffff0f7224 */ /* 0x000fe200078e0059 */
[----:B------:R-:W-:-:S02]  /*10e10*/  MOV R14, R88 ;  /* 0x00000058000e7202 */ /* 0x000fc40000000f00 */
[----:B------:R-:W-:Y:S02]  /*10e20*/  MOV R227, R90 ;  /* 0x0000005a00e37202 */ /* 0x000fe40000000f00 */
[----:B------:R-:W-:Y:S02]  /*10e30*/  MOV R145, R91 ;  /* 0x0000005b00917202 */ /* 0x000fe40000000f00 */
[C---:B-1----:R-:W-:Y:S08]  /*10e40*/  HMMA.16816.F32 R88, R8.reuse, R20, R248 ;  /* 0x000000140858723c */ /* 0x042ff000000018f8 */
[----:B------:R-:W-:Y:S01]  /*10e50*/  HMMA.16816.F32 R92, R8, R22, R236 ;  /* 0x00000016085c723c */ /* 0x000fe200000018ec */
[----:B------:R-:W1:Y:S01]  /*10e60*/  LDSM.16.MT88.4 R20, [R203+0x1a800] ;  /* 0x01a80000cb14783b */ /* 0x000e620000004200 */
[----:B------:R-:W-:-:S05]  /*10e70*/  MOV R164, R110 ;  /* 0x0000006e00a47202 */ /* 0x000fca0000000f00 */
[----:B------:R-:W-:Y:S01]  /*10e80*/  IMAD.MOV.U32 R239, RZ, RZ, R109 ;  /* 0x000000ffffef7224 */ /* 0x000fe200078e006d */
[----:B------:R-:W-:Y:S01]  /*10e90*/  HMMA.16816.F32 R172, R8, R6, R172 ;  /* 0x0000000608ac723c */ /* 0x000fe200000018ac */
[----:B------:R-:W-:-:S07]  /*10ea0*/  MOV R167, R105 ;  /* 0x0000006900a77202 */ /* 0x000fce0000000f00 */
[C---:B------:R-:W-:Y:S01]  /*10eb0*/  HMMA.16816.F32 R108, R8.reuse, R4, R180 ;  /* 0x00000004086c723c */ /* 0x040fe200000018b4 */
[----:B------:R-:W3:Y:S01]  /*10ec0*/  LDSM.16.MT88.4 R4, [R200+0x1c800] ;  /* 0x01c80000c804783b */ /* 0x000ee20000004200 */
[----:B------:R-:W-:Y:S01]  /*10ed0*/  MOV R140, R101 ;  /* 0x00000065008c7202 */ /* 0x000fe20000000f00 */
[----:B------:R-:W-:Y:S01]  /*10ee0*/  IMAD.MOV.U32 R248, RZ, RZ, R100 ;  /* 0x000000fffff87224 */ /* 0x000fe200078e0064 */
[----:B------:R-:W-:Y:S02]  /*10ef0*/  MOV R238, R102 ;  /* 0x0000006600ee7202 */ /* 0x000fe40000000f00 */
[----:B------:R-:W-:Y:S02]  /*10f00*/  MOV R143, R103 ;  /* 0x00000067008f7202 */ /* 0x000fe40000000f00 */
[----:B------:R-:W-:Y:S01]  /*10f10*/  MOV R161, R107 ;  /* 0x0000006b00a17202 */ /* 0x000fe20000000f00 */
[C---:B--2---:R-:W-:Y:S08]  /*10f20*/  HMMA.16816.F32 R100, R8.reuse, R16, R228 ;  /* 0x000000100864723c */ /* 0x044ff000000018e4 */
[----:B------:R-:W-:Y:S01]  /*10f30*/  HMMA.16816.F32 R104, R8, R18, R188 ;  /* 0x000000120868723c */ /* 0x000fe200000018bc */
[----:B------:R-:W2:Y:S01]  /*10f40*/  LDSM.16.MT88.4 R16, [R202+0x1a800] ;  /* 0x01a80000ca10783b */ /* 0x000ea20000004200 */
[----:B------:R-:W-:-:S02]  /*10f50*/  MOV R231, R194 ;  /* 0x000000c200e77202 */ /* 0x000fc40000000f00 */
[----:B------:R-:W-:-:S04]  /*10f60*/  MOV R163, R192 ;  /* 0x000000c000a37202 */ /* 0x000fc80000000f00 */
[C---:B-1----:R-:W-:Y:S08]  /*10f70*/  HMMA.16816.F32 R196, R8.reuse, R20, R196 ;  /* 0x0000001408c4723c */ /* 0x042ff000000018c4 */
[C---:B------:R-:W-:Y:S01]  /*10f80*/  HMMA.16816.F32 R192, R8.reuse, R22, R176 ;  /* 0x0000001608c0723c */ /* 0x040fe200000018b0 */
[----:B------:R-:W1:Y:S07]  /*10f90*/  LDSM.16.MT88.4 R20, [R201+0x1c800] ;  /* 0x01c80000c914783b */ /* 0x000e6e0000004200 */
[----:B---3--:R-:W-:Y:S01]  /*10fa0*/  HMMA.16816.F32 R180, R8, R4, R80 ;  /* 0x0000000408b4723c */ /* 0x008fe20000001850 */
[----:B------:R-:W-:-:S07]  /*10fb0*/  IMAD.MOV.U32 R236, RZ, RZ, R184 ;  /* 0x000000ffffec7224 */ /* 0x000fce00078e00b8 */
[----:B------:R-:W-:Y:S01]  /*10fc0*/  HMMA.16816.F32 R176, R8, R6, R96 ;  /* 0x0000000608b0723c */ /* 0x000fe20000001860 */
[----:B------:R-:W3:Y:S01]  /*10fd0*/  LDSM.16.MT88.4 R4, [R202+0x1c800] ;  /* 0x01c80000ca04783b */ /* 0x000ee20000004200 */
[----:B------:R-:W-:-:S06]  /*10fe0*/  MOV R162, R187 ;  /* 0x000000bb00a27202 */ /* 0x000fcc0000000f00 */
[C---:B--2---:R-:W-:Y:S08]  /*10ff0*/  HMMA.16816.F32 R188, R8.reuse, R16, R168 ;  /* 0x0000001008bc723c */ /* 0x044ff000000018a8 */
[----:B------:R-:W-:Y:S01]  /*11000*/  HMMA.16816.F32 R184, R8, R18, R156 ;  /* 0x0000001208b8723c */ /* 0x000fe2000000189c */
[----:B------:R-:W2:Y:S01]  /*11010*/  LDSM.16.MT88.4 R16, [R203+0x1c800] ;  /* 0x01c80000cb10783b */ /* 0x000ea20000004200 */
[----:B------:R-:W-:Y:S01]  /*11020*/  IMAD.MOV.U32 R249, RZ, RZ, R232 ;  /* 0x000000fffff97224 */ /* 0x000fe200078e00e8 */
[----:B------:R-:W-:Y:S01]  /*11030*/  MOV R237, R164 ;  /* 0x000000a400ed7202 */ /* 0x000fe20000000f00 */
[----:B------:R-:W-:Y:S01]  /*11040*/  IMAD.MOV.U32 R230, RZ, RZ, R166 ;  /* 0x000000ffffe67224 */ /* 0x000fe200078e00a6 */
[----:B------:R-:W-:-:S02]  /*11050*/  MOV R229, R165 ;  /* 0x000000a500e57202 */ /* 0x000fc40000000f00 */
[----:B------:R-:W-:Y:S01]  /*11060*/  MOV R232, R167 ;  /* 0x000000a700e87202 */ /* 0x000fe20000000f00 */
[C---:B-1----:R-:W-:Y:S08]  /*11070*/  HMMA.16816.F32 R168, R8.reuse, R20, R72 ;  /* 0x0000001408a8723c */ /* 0x042ff00000001848 */
[----:B------:R-:W-:Y:S01]  /*11080*/  HMMA.16816.F32 R164, R8, R22, R40 ;  /* 0x0000001608a4723c */ /* 0x000fe20000001828 */
[----:B------:R-:W1:Y:S01]  /*11090*/  LDSM.16.MT88.4 R20, [R200+0x1e800] ;  /* 0x01e80000c814783b */ /* 0x000e620000004200 */
[----:B------:R-:W-:Y:S01]  /*110a0*/  MOV R0, UR6 ;  /* 0x0000000600007c02 */ /* 0x000fe20008000f00 */
[----:B------:R-:W-:-:S03]  /*110b0*/  IMAD.MOV.U32 R83, RZ, RZ, R145 ;  /* 0x000000ffff537224 */ /* 0x000fc600078e0091 */
[----:B------:R-:W-:Y:S02]  /*110c0*/  LOP3.LUT R0, R35, UR39, R0, 0x96, !PT ;  /* 0x0000002723007c12 */ /* 0x000fe4000f8e9600 */
[----:B------:R-:W-:Y:S02]  /*110d0*/  MOV R82, R146 ;  /* 0x0000009200527202 */ /* 0x000fe40000000f00 */
[----:B------:R-:W-:Y:S01]  /*110e0*/  MOV R228, R147 ;  /* 0x0000009300e47202 */ /* 0x000fe20000000f00 */
[----:B------:R-:W-:Y:S01]  /*110f0*/  IMAD.MOV.U32 R72, RZ, RZ, R160 ;  /* 0x000000ffff487224 */ /* 0x000fe200078e00a0 */
[----:B---3--:R-:W-:Y:S01]  /*11100*/  HMMA.16816.F32 R144, R8, R4, R116 ;  /* 0x000000040890723c */ /* 0x008fe20000001874 */
[----:B------:R-:W-:-:S06]  /*11110*/  MOV R73, R161 ;  /* 0x000000a100497202 */ /* 0x000fcc0000000f00 */
[----:B------:R-:W-:Y:S01]  /*11120*/  IMAD.WIDE.U32 R4, R0, -0x326172a9, RZ ;  /* 0xcd9e8d5700047825 */ /* 0x000fe200078e00ff */
[----:B------:R-:W-:-:S03]  /*11130*/  MOV R74, R162 ;  /* 0x000000a2004a7202 */ /* 0x000fc60000000f00 */
[----:B------:R-:W-:Y:S01]  /*11140*/  IMAD.MOV.U32 R75, RZ, RZ, R163 ;  /* 0x000000ffff4b7224 */ /* 0x000fe200078e00a3 */
[----:B------:R-:W-:Y:S02]  /*11150*/  LOP3.LUT R5, R5, UR16, R72, 0x96, !PT ;  /* 0x0000001005057c12 */ /* 0x000fe4000f8e9648 */
[----:B------:R-:W-:Y:S01]  /*11160*/  LOP3.LUT R0, R31, UR14, R4, 0x96, !PT ;  /* 0x0000000e1f007c12 */ /* 0x000fe2000f8e9604 */
[----:B--2---:R-:W-:Y:S01]  /*11170*/  HMMA.16816.F32 R160, R8, R16, R36 ;  /* 0x0000001008a0723c */ /* 0x004fe20000001824 */
[----:B------:R-:W-:Y:S01]  /*11180*/  MOV R80, R140 ;  /* 0x0000008c00507202 */ /* 0x000fe20000000f00 */
[----:B------:R-:W-:Y:S01]  /*11190*/  IMAD.MOV.U32 R251, RZ, RZ, R141 ;  /* 0x000000fffffb7224 */ /* 0x000fe200078e008d */
[----:B------:R-:W-:Y:S02]  /*111a0*/  MOV R250, R142 ;  /* 0x0000008e00fa7202 */ /* 0x000fe40000000f00 */
[----:B------:R-:W-:-:S03]  /*111b0*/  MOV R81, R143 ;  /* 0x0000008f00517202 */ /* 0x000fc60000000f00 */
[----:B------:R-:W-:Y:S01]  /*111c0*/  HMMA.16816.F32 R156, R8, R18, R112 ;  /* 0x00000012089c723c */ /* 0x000fe20000001870 */
[----:B------:R-:W2:Y:S01]  /*111d0*/  LDSM.16.MT88.4 R16, [R201+0x1e800] ;  /* 0x01e80000c910783b */ /* 0x000ea20000004200 */
[----:B------:R-:W-:-:S06]  /*111e0*/  IMAD.WIDE.U32 R4, R5, -0x2daee0ad, RZ ;  /* 0xd2511f5305047825 */ /* 0x000fcc00078e00ff */
[----:B------:R-:W-:Y:S01]  /*111f0*/  HMMA.16816.F32 R140, R8, R6, R120 ;  /* 0x00000006088c723c */ /* 0x000fe20000001878 */
[----:B------:R-:W-:Y:S01]  /*11200*/  LOP3.LUT R5, R5, UR13, R32, 0x96, !PT ;  /* 0x0000000d05057c12 */ /* 0x000fe2000f8e9620 */
[----:B------:R-:W-:Y:S01]  /*11210*/  IMAD.MOV.U32 R113, RZ, RZ, R82 ;  /* 0x000000ffff717224 */ /* 0x000fe200078e0052 */
[----:B------:R-:W-:-:S05]  /*11220*/  MOV R118, R80 ;  /* 0x0000005000767202 */ /* 0x000fca0000000f00 */
[----:B-1----:R-:W-:Y:S01]  /*11230*/  HMMA.16816.F32 R96, R8, R20, R124 ;  /* 0x000000140860723c */ /* 0x002fe2000000187c */
[----:B------:R-:W-:Y:S01]  /*11240*/  IMAD.WIDE.U32 R6, R0, -0x2daee0ad, RZ ;  /* 0xd2511f5300067825 */ /* 0x000fe200078e00ff */
[----:B------:R-:W-:Y:S01]  /*11250*/  MOV R117, R81 ;  /* 0x0000005100757202 */ /* 0x000fe20000000f00 */
[----:B------:R-:W-:Y:S03]  /*11260*/  LDSM.16.MT88.4 R32, [R200+0x19000] ;  /* 0x01900000c820783b */ /* 0x000fe60000004200 */
[----:B------:R-:W-:Y:S01]  /*11270*/  LOP3.LUT R0, R7, UR11, R4, 0x96, !PT ;  /* 0x0000000b07007c12 */ /* 0x000fe2000f8e9604 */
[----:B------:R-:W-:Y:S01]  /*11280*/  IMAD.WIDE.U32 R4, R5, -0x326172a9, RZ ;  /* 0xcd9e8d5705047825 */ /* 0x000fe200078e00ff */
[----:B------:R-:W-:-:S03]  /*11290*/  MOV R114, R83 ;  /* 0x0000005300727202 */ /* 0x000fc60000000f00 */
[----:B------:R-:W-:Y:S01]  /*112a0*/  IMAD.WIDE.U32 R42, R0, -0x326172a9, RZ ;  /* 0xcd9e8d57002a7825 */ /* 0x000fe200078e00ff */
[----:B------:R-:W-:Y:S01]  /*112b0*/  HMMA.16816.F32 R80, R8, R22, R128 ;  /* 0x000000160850723c */ /* 0x000fe20000001880 */
[----:B------:R-:W-:Y:S01]  /*112c0*/  LOP3.LUT R5, R5, UR12, R30, 0x96, !PT ;  /* 0x0000000c05057c12 */ /* 0x000fe2000f8e961e */
[----:B------:R-:W1:Y:S02]  /*112d0*/  LDSM.16.MT88.4 R20, [R202+0x1e800] ;  /* 0x01e80000ca14783b */ /* 0x000e640000004200 */
[----:B------:R-:W-:-:S04]  /*112e0*/  LOP3.LUT R0, R43, UR10, R4, 0x96, !PT ;  /* 0x0000000a2b007c12 */ /* 0x000fc8000f8e9604 */
[----:B------:R-:W-:Y:S01]  /*112f0*/  HMMA.16816.F32 R76, R8, R24, R76 ;  /* 0x00000018084c723c */ /* 0x000fe2000000184c */
[----:B------:R-:W-:-:S07]  /*11300*/  IMAD.WIDE.U32 R4, R5, -0x2daee0ad, RZ ;  /* 0xd2511f5305047825 */ /* 0x000fce00078e00ff */
[----:B------:R-:W-:Y:S01]  /*11310*/  HMMA.16816.F32 R84, R8, R26, R84 ;  /* 0x0000001a0854723c */ /* 0x000fe20000001854 */
[----:B------:R-:W3:Y:S01]  /*11320*/  LDSM.16.MT88.4 R24, [R203+0x1e800] ;  /* 0x01e80000cb18783b */ /* 0x000ee20000004200 */
[----:B------:R-:W-:-:S04]  /*11330*/  IMAD.WIDE.U32 R40, R0, -0x2daee0ad, RZ ;  /* 0xd2511f5300287825 */ /* 0x000fc800078e00ff */
[----:B------:R-:W-:Y:S01]  /*11340*/  FFMA.FTZ R0, R242, c[0x0][0x23c], -R2 ;  /* 0x00008f00f2007a23 */ /* 0x000fe20000010802 */
[----:B------:R-:W-:-:S03]  /*11350*/  LOP3.LUT R4, R41, UR5, R4, 0x96, !PT ;  /* 0x0000000529047c12 */ /* 0x000fc6000f8e9604 */
[----:B------:R4:W-:Y:S01]  /*11360*/  MUFU.EX2 R242, R0 ;  /* 0x0000000000f27308 */ /* 0x0009e20000000800 */
[----:B------:R-:W-:Y:S02]  /*11370*/  MOV R38, R240 ;  /* 0x000000f000267202 */ /* 0x000fe40000000f00 */
[----:B------:R-:W-:Y:S01]  /*11380*/  MOV R115, R231 ;  /* 0x000000e700737202 */ /* 0x000fe20000000f00 */
[----:B------:R-:W-:Y:S01]  /*11390*/  IMAD.MOV.U32 R231, RZ, RZ, R236 ;  /* 0x000000ffffe77224 */ /* 0x000fe200078e00ec */
[----:B------:R-:W-:Y:S01]  /*113a0*/  MOV R112, R74 ;  /* 0x0000004a00707202 */ /* 0x000fe20000000f00 */
[----:B------:R-:W-:Y:S01]  /*113b0*/  IMAD.MOV.U32 R236, RZ, RZ, R15 ;  /* 0x000000ffffec7224 */ /* 0x000fe200078e000f */
[----:B----4-:R-:W-:Y:S01]  /*113c0*/  LOP3.LUT R0, R5, UR9, R6, 0x96, !PT ;  /* 0x0000000905007c12 */ /* 0x010fe2000f8e9606 */
[----:B------:R-:W-:Y:S02]  /*113d0*/  FFMA.FTZ R6, R243, c[0x0][0x23c], -R2 ;  /* 0x00008f00f3067a23 */ /* 0x000fe40000010802 */
[----:B------:R-:W-:-:S04]  /*113e0*/  IMAD.WIDE.U32 R4, R4, -0x326172a9, RZ ;  /* 0xcd9e8d5704047825 */ /* 0x000fc800078e00ff */
[----:B------:R-:W-:Y:S01]  /*113f0*/  IMAD.WIDE.U32 R30, R0, -0x326172a9, RZ ;  /* 0xcd9e8d57001e7825 */ /* 0x000fe200078e00ff */
[----:B------:R4:W-:Y:S01]  /*11400*/  MUFU.EX2 R240, R6 ;  /* 0x0000000600f07308 */ /* 0x0009e20000000800 */
[----:B------:R-:W-:Y:S02]  /*11410*/  MOV R15, R246 ;  /* 0x000000f6000f7202 */ /* 0x000fe40000000f00 */
[----:B------:R-:W-:Y:S01]  /*11420*/  IMAD.MOV.U32 R119, RZ, RZ, R75 ;  /* 0x000000ffff777224 */ /* 0x000fe200078e004b */
[----:B------:R-:W-:Y:S01]  /*11430*/  LOP3.LUT R0, R5, UR17, R30, 0x96, !PT ;  /* 0x0000001105007c12 */ /* 0x000fe2000f8e961e */
[----:B------:R-:W-:Y:S01]  /*11440*/  IMAD.MOV.U32 R116, RZ, RZ, R13 ;  /* 0x000000ffff747224 */ /* 0x000fe200078e000d */
[----:B------:R-:W-:Y:S01]  /*11450*/  MOV R39, R14 ;  /* 0x0000000e00277202 */ /* 0x000fe20000000f00 */
[----:B--2---:R-:W-:Y:S01]  /*11460*/  HMMA.16816.F32 R72, R8, R16, R132 ;  /* 0x000000100848723c */ /* 0x004fe20000001884 */
[----:B------:R-:W-:Y:S02]  /*11470*/  LOP3.LUT R13, R4, 0xff, RZ, 0xc0, !PT ;  /* 0x000000ff040d7812 */ /* 0x000fe400078ec0ff */
[----:B------:R-:W-:-:S02]  /*11480*/  SHF.R.U32.HI R14, RZ, 0x10, R4 ;  /* 0x00000010ff0e7819 */ /* 0x000fc40000011604 */
[----:B----4-:R-:W-:Y:S02]  /*11490*/  LOP3.LUT R6, R4, 0xffff, RZ, 0xc0, !PT ;  /* 0x0000ffff04067812 */ /* 0x010fe400078ec0ff */
[----:B------:R-:W-:Y:S02]  /*114a0*/  SHF.R.U32.HI R16, RZ, 0x18, R4 ;  /* 0x00000018ff107819 */ /* 0x000fe40000011604 */
[----:B------:R-:W-:Y:S02]  /*114b0*/  SHF.R.U32.HI R5, RZ, 0x8, R6 ;  /* 0x00000008ff057819 */ /* 0x000fe40000011606 */
[----:B------:R-:W-:Y:S01]  /*114c0*/  LOP3.LUT R4, R0, 0xffff, RZ, 0xc0, !PT ;  /* 0x0000ffff00047812 */ /* 0x000fe200078ec0ff */
[----:B------:R-:W-:Y:S01]  /*114d0*/  FFMA.FTZ R6, R15, c[0x0][0x23c], -R12 ;  /* 0x00008f000f067a23 */ /* 0x000fe2000001080c */
[----:B------:R-:W-:Y:S01]  /*114e0*/  PRMT R15, R13, 0x5410, R5 ;  /* 0x000054100d0f7816 */ /* 0x000fe20000000005 */
[----:B------:R-:W-:Y:S01]  /*114f0*/  FFMA.FTZ R7, R247, c[0x0][0x23c], -R2 ;  /* 0x00008f00f7077a23 */ /* 0x000fe20000010802 */
[----:B------:R-:W-:-:S02]  /*11500*/  SHF.R.U32.HI R5, RZ, 0x8, R4 ;  /* 0x00000008ff057819 */ /* 0x000fc40000011604 */
[----:B------:R-:W-:Y:S01]  /*11510*/  LOP3.LUT R4, R0, 0xff, RZ, 0xc0, !PT ;  /* 0x000000ff00047812 */ /* 0x000fe200078ec0ff */
[----:B------:R2:W4:Y:S01]  /*11520*/  MUFU.EX2 R246, R7 ;  /* 0x0000000700f67308 */ /* 0x0005220000000800 */
[----:B------:R-:W-:Y:S02]  /*11530*/  MOV R36, R238 ;  /* 0x000000ee00247202 */ /* 0x000fe40000000f00 */
[----:B------:R-:W-:Y:S02]  /*11540*/  PRMT R4, R4, 0x5410, R5 ;  /* 0x0000541004047816 */ /* 0x000fe40000000005 */
[----:B------:R-:W-:-:S03]  /*11550*/  SHF.R.U32.HI R5, RZ, 0x10, R0 ;  /* 0x00000010ff057819 */ /* 0x000fc60000011600 */
[----:B------:R3:W-:Y:S01]  /*11560*/  MUFU.EX2 R238, R6 ;  /* 0x0000000600ee7308 */ /* 0x0007e20000000800 */
[----:B------:R-:W-:Y:S01]  /*11570*/  MOV R37, R239 ;  /* 0x000000ef00257202 */ /* 0x000fe20000000f00 */
[----:B-1----:R-:W-:Y:S01]  /*11580*/  HMMA.16816.F32 R48, R8, R20, R48 ;  /* 0x000000140830723c */ /* 0x002fe20000001830 */
[----:B------:R-:W-:Y:S01]  /*11590*/  LOP3.LUT R5, R5, 0xff, RZ, 0xc0, !PT ;  /* 0x000000ff05057812 */ /* 0x000fe200078ec0ff */
[----:B--2---:R-:W-:-:S06]  /*115a0*/  FFMA.FTZ R7, R241, c[0x0][0x23c], -R2 ;  /* 0x00008f00f1077a23 */ /* 0x004fcc0000010802 */
[C---:B------:R-:W-:Y:S01]  /*115b0*/  HMMA.16816.F32 R44, R8.reuse, R22, R44 ;  /* 0x00000016082c723c */ /* 0x040fe2000000182c */
[----:B------:R-:W1:Y:S01]  /*115c0*/  LDSM.16.MT88.4 R20, [R203+0x19000] ;  /* 0x01900000cb14783b */ /* 0x000e620000004200 */
[----:B------:R2:W1:Y:S01]  /*115d0*/  MUFU.EX2 R239, R7 ;  /* 0x0000000700ef7308 */ /* 0x0004620000000800 */
[----:B---3--:R-:W-:Y:S01]  /*115e0*/  FFMA.FTZ R6, R116, c[0x0][0x23c], -R12 ;  /* 0x00008f0074067a23 */ /* 0x008fe2000001080c */
[----:B------:R-:W-:Y:S01]  /*115f0*/  MOV R116, R117 ;  /* 0x0000007500747202 */ /* 0x000fe20000000f00 */
[----:B------:R-:W-:Y:S01]  /*11600*/  IMAD.MOV.U32 R117, RZ, RZ, R118 ;  /* 0x000000ffff757224 */ /* 0x000fe200078e0076 */
[----:B------:R-:W-:Y:S02]  /*11610*/  MOV R118, R119 ;  /* 0x0000007700767202 */ /* 0x000fe40000000f00 */
[----:B------:R-:W-:Y:S01]  /*11620*/  HMMA.16816.F32 R136, R8, R18, R136 ;  /* 0x000000120888723c */ /* 0x000fe20000001888 */
[----:B------:R-:W-:Y:S01]  /*11630*/  MOV R119, R112 ;  /* 0x0000007000777202 */ /* 0x000fe20000000f00 */
[----:B------:R-:W-:Y:S01]  /*11640*/  IMAD.MOV.U32 R112, RZ, RZ, R229 ;  /* 0x000000ffff707224 */ /* 0x000fe200078e00e5 */
[----:B------:R-:W-:-:S02]  /*11650*/  MOV R229, R237 ;  /* 0x000000ed00e57202 */ /* 0x000fc40000000f00 */
[----:B------:R-:W-:Y:S02]  /*11660*/  LOP3.LUT R13, R14, 0xff, RZ, 0xc0, !PT ;  /* 0x000000ff0e0d7812 */ /* 0x000fe400078ec0ff */
[----:B--2---:R-:W-:Y:S01]  /*11670*/  SHF.R.U32.HI R7, RZ, 0x18, R0 ;  /* 0x00000018ff077819 */ /* 0x004fe20000011600 */
[----:B------:R-:W-:Y:S01]  /*11680*/  HMMA.16816.F32 R56, R8, R24, R56 ;  /* 0x000000180838723c */ /* 0x000fe20000001838 */
[----:B------:R2:W-:Y:S02]  /*11690*/  MUFU.EX2 R237, R6 ;  /* 0x0000000600ed7308 */ /* 0x0005e40000000800 */
[----:B------:R-:W-:Y:S01]  /*116a0*/  PRMT R14, R5, 0x5410, R7 ;  /* 0x00005410050e7816 */ /* 0x000fe20000000007 */
[----:B------:R-:W-:-:S04]  /*116b0*/  FFMA.FTZ R5, R116, c[0x0][0x23c], -R12 ;  /* 0x00008f0074057a23 */ /* 0x000fc8000001080c */
[----:B------:R-:W-:Y:S01]  /*116c0*/  HMMA.16816.F32 R52, R8, R26, R52 ;  /* 0x0000001a0834723c */ /* 0x000fe20000001834 */
[----:B------:R-:W3:Y:S01]  /*116d0*/  LDSM.16.MT88.4 R8, [R200+0x1b000] ;  /* 0x01b00000c808783b */ /* 0x000ee20000004200 */
[----:B------:R-:W-:Y:S02]  /*116e0*/  MOV R243, R114 ;  /* 0x0000007200f37202 */ /* 0x000fe40000000f00 */
[----:B------:R-:W-:Y:S01]  /*116f0*/  MOV R114, R233 ;  /* 0x000000e900727202 */ /* 0x000fe20000000f00 */
[----:B--2---:R-:W-:Y:S01]  /*11700*/  FFMA.FTZ R6, R38, c[0x0][0x23c], -R12 ;  /* 0x00008f0026067a23 */ /* 0x004fe2000001080c */
[----:B------:R-:W-:Y:S01]  /*11710*/  MOV R38, R236 ;  /* 0x000000ec00267202 */ /* 0x000fe20000000f00 */
[----:B------:R-:W-:Y:S01]  /*11720*/  MUFU.EX2 R233, R5 ;  /* 0x0000000500e97308 */ /* 0x000fe20000000800 */
[--C-:B------:R-:W-:Y:S01]  /*11730*/  HSET2.LE.AND R0, R4, R228.reuse, PT ;  /* 0x000000e404007233 */ /* 0x100fe20003803000 */
[----:B----4-:R-:W-:Y:S02]  /*11740*/  F2FP.PACK_AB R4, R242, R246 ;  /* 0x000000f6f204723e */ /* 0x010fe400000000ff */
[----:B------:R-:W-:Y:S01]  /*11750*/  PRMT R13, R13, 0x5410, R16 ;  /* 0x000054100d0d7816 */ /* 0x000fe20000000010 */
[----:B------:R-:W-:Y:S01]  /*11760*/  IMAD.MOV.U32 R116, RZ, RZ, R117 ;  /* 0x000000ffff747224 */ /* 0x000fe200078e0075 */
[----:B------:R-:W2:Y:S02]  /*11770*/  LDSM.16.MT88.4 R16, [R202+0x19000] ;  /* 0x01900000ca10783b */ /* 0x000ea40000004200 */
[----:B------:R1:W4:Y:S01]  /*11780*/  MUFU.EX2 R236, R6 ;  /* 0x0000000600ec7308 */ /* 0x0003220000000800 */
[----:B------:R-:W-:Y:S01]  /*11790*/  LOP3.LUT R4, R0, R4, RZ, 0xc0, !PT ;  /* 0x0000000400047212 */ /* 0x000fe200078ec0ff */
[----:B------:R-:W-:Y:S01]  /*117a0*/  HSET2.LE.AND R0, R15, R228, PT ;  /* 0x000000e40f007233 */ /* 0x000fe20003803000 */
[----:B------:R-:W-:Y:S01]  /*117b0*/  MOV R247, R113 ;  /* 0x0000007100f77202 */ /* 0x000fe20000000f00 */
[----:B------:R-:W-:Y:S01]  /*117c0*/  LDSM.16.MT88.4 R24, [R201+0x19000] ;  /* 0x01900000c918783b */ /* 0x000fe20000004200 */
[----:B-1----:R-:W-:-:S02]  /*117d0*/  F2FP.PACK_AB R6, R239, R240 ;  /* 0x000000f0ef06723e */ /* 0x002fc400000000ff */
[----:B----4-:R-:W-:Y:S02]  /*117e0*/  F2FP.PACK_AB R7, R233, R236 ;  /* 0x000000ece907723e */ /* 0x010fe400000000ff */
[----:B------:R-:W-:Y:S01]  /*117f0*/  LOP3.LUT R6, R0, R6, RZ, 0xc0, !PT ;  /* 0x0000000600067212 */ /* 0x000fe200078ec0ff */
[----:B------:R-:W-:Y:S01]  /*11800*/  HSET2.LE.AND R0, R13, R228, PT ;  /* 0x000000e40d007233 */ /* 0x000fe20003803000 */
[----:B------:R-:W-:-:S04]  /*11810*/  F2FP.PACK_AB R5, R237, R238 ;  /* 0x000000eeed05723e */ /* 0x000fc800000000ff */
[----:B------:R-:W-:Y:S01]  /*11820*/  LOP3.LUT R7, R0, R7, RZ, 0xc0, !PT ;  /* 0x0000000700077212 */ /* 0x000fe200078ec0ff */
[----:B------:R-:W-:Y:S01]  /*11830*/  HSET2.LE.AND R0, R14, R228, PT ;  /* 0x000000e40e007233 */ /* 0x000fe20003803000 */
[----:B------:R-:W-:Y:S02]  /*11840*/  MOV R117, R118 ;  /* 0x0000007600757202 */ /* 0x000fe40000000f00 */
[----:B------:R-:W-:Y:S01]  /*11850*/  MOV R118, R119 ;  /* 0x0000007700767202 */ /* 0x000fe20000000f00 */
[----:B------:R-:W-:Y:S01]  /*11860*/  IMAD.MOV.U32 R119, RZ, RZ, R112 ;  /* 0x000000ffff777224 */ /* 0x000fe200078e0070 */
[----:B------:R-:W-:Y:S01]  /*11870*/  LOP3.LUT R5, R0, R5, RZ, 0xc0, !PT ;  /* 0x0000000500057212 */ /* 0x000fe200078ec0ff */
[----:B------:R-:W-:Y:S01]  /*11880*/  IMAD.MOV.U32 R112, RZ, RZ, R115 ;  /* 0x000000ffff707224 */ /* 0x000fe200078e0073 */
[----:B------:R-:W-:Y:S01]  /*11890*/  MOV R241, R36 ;  /* 0x0000002400f17202 */ /* 0x000fe20000000f00 */
[----:B------:R-:W-:Y:S01]  /*118a0*/  IMAD.MOV.U32 R15, RZ, RZ, R38 ;  /* 0x000000ffff0f7224 */ /* 0x000fe200078e0026 */
[----:B------:R-:W-:-:S02]  /*118b0*/  MOV R113, R37 ;  /* 0x0000002500717202 */ /* 0x000fc40000000f00 */
[----:B------:R-:W-:Y:S02]  /*118c0*/  MOV R115, R39 ;  /* 0x0000002700737202 */ /* 0x000fe40000000f00 */
[----:B------:R-:W1:Y:S01]  /*118d0*/  LDSM.16.MT88.4 R36, [R201+0x1b000] ;  /* 0x01b00000c924783b */ /* 0x000e620000004200 */
[C---:B------:R-:W-:Y:S08]  /*118e0*/  HMMA.16816.F32 R76, R4.reuse, R20, R76 ;  /* 0x00000014044c723c */ /* 0x040ff0000000184c */
[C---:B------:R-:W-:Y:S01]  /*118f0*/  HMMA.16816.F32 R84, R4.reuse, R22, R84 ;  /* 0x000000160454723c */ /* 0x040fe20000001854 */
[----:B------:R-:W4:Y:S07]  /*11900*/  LDSM.16.MT88.4 R20, [R203+0x1b000] ;  /* 0x01b00000cb14783b */ /* 0x000f2e0000004200 */
[C---:B---3--:R-:W-:Y:S08]  /*11910*/  HMMA.16816.F32 R100, R4.reuse, R8, R100 ;  /* 0x000000080464723c */ /* 0x048ff00000001864 */
[C---:B------:R-:W-:Y:S01]  /*11920*/  HMMA.16816.F32 R104, R4.reuse, R10, R104 ;  /* 0x0000000a0468723c */ /* 0x040fe20000001868 */
[----:B------:R-:W3:Y:S07]  /*11930*/  LDSM.16.MT88.4 R8, [R200+0x1d000] ;  /* 0x01d00000c808783b */ /* 0x000eee0000004200 */
[C---:B--2---:R-:W-:Y:S08]  /*11940*/  HMMA.16816.F32 R88, R4.reuse, R16, R88 ;  /* 0x000000100458723c */ /* 0x044ff00000001858 */
[----:B------:R-:W-:Y:S01]  /*11950*/  HMMA.16816.F32 R92, R4, R18, R92 ;  /* 0x00000012045c723c */ /* 0x000fe2000000185c */
[----:B------:R-:W2:Y:S01]  /*11960*/  LDSM.16.MT88.4 R16, [R202+0x1b000] ;  /* 0x01b00000ca10783b */ /* 0x000ea20000004200 */
[----:B------:R-:W-:-:S02]  /*11970*/  MOV R14, R112 ;  /* 0x00000070000e7202 */ /* 0x000fc40000000f00 */
[----:B------:R-:W-:Y:S01]  /*11980*/  MOV R0, R113 ;  /* 0x0000007100007202 */ /* 0x000fe20000000f00 */
[----:B------:R-:W-:-:S03]  /*11990*/  IMAD.MOV.U32 R13, RZ, RZ, R116 ;  /* 0x000000ffff0d7224 */ /* 0x000fc600078e0074 */
[C---:B-1----:R-:W-:Y:S07]  /*119a0*/  HMMA.16816.F32 R108, R4.reuse, R36, R108 ;  /* 0x00000024046c723c */ /* 0x042fee000000186c */
[----:B------:R-:W-:Y:S01]  /*119b0*/  IMAD.MOV.U32 R37, RZ, RZ, R114 ;  /* 0x000000ffff257224 */ /* 0x000fe200078e0072 */
[----:B------:R-:W-:Y:S02]  /*119c0*/  MOV R36, R115 ;  /* 0x0000007300247202 */ /* 0x000fe40000000f00 */
[C---:B------:R-:W-:Y:S07]  /*119d0*/  HMMA.16816.F32 R112, R4.reuse, R38, R172 ;  /* 0x000000260470723c */ /* 0x040fee00000018ac */
[----:B------:R-:W-:Y:S01]  /*119e0*/  MOV R38, R117 ;  /* 0x0000007500267202 */ /* 0x000fe20000000f00 */
[----:B------:R-:W-:Y:S01]  /*119f0*/  IMAD.MOV.U32 R39, RZ, RZ, R118 ;  /* 0x000000ffff277224 */ /* 0x000fe200078e0076 */
[----:B------:R-:W-:Y:S01]  /*11a00*/  MOV R172, R119 ;  /* 0x0000007700ac7202 */ /* 0x000fe20000000f00 */
[C---:B------:R-:W-:Y:S08]  /*11a10*/  HMMA.16816.F32 R152, R4.reuse, R32, R152 ;  /* 0x000000200498723c */ /* 0x040ff00000001898 */
[C---:B------:R-:W-:Y:S01]  /*11a20*/  HMMA.16816.F32 R60, R4.reuse, R34, R60 ;  /* 0x00000022043c723c */ /* 0x040fe2000000183c */
[----:B------:R-:W1:Y:S07]  /*11a30*/  LDSM.16.MT88.4 R32, [R203+0x1d000] ;  /* 0x01d00000cb20783b */ /* 0x000e6e0000004200 */
[C---:B----4-:R-:W-:Y:S08]  /*11a40*/  HMMA.16816.F32 R116, R4.reuse, R20, R196 ;  /* 0x000000140474723c */ /* 0x050ff000000018c4 */
[C---:B---3--:R-:W-:Y:S08]  /*11a50*/  HMMA.16816.F32 R132, R4.reuse, R8, R180 ;  /* 0x000000080484723c */ /* 0x048ff000000018b4 */
[C---:B------:R-:W-:Y:S01]  /*11a60*/  HMMA.16816.F32 R196, R4.reuse, R10, R176 ;  /* 0x0000000a04c4723c */ /* 0x040fe200000018b0 */
[----:B------:R-:W3:Y:S07]  /*11a70*/  LDSM.16.MT88.4 R8, [R202+0x1d000] ;  /* 0x01d00000ca08783b */ /* 0x000eee0000004200 */
[C---:B------:R-:W-:Y:S08]  /*11a80*/  HMMA.16816.F32 R64, R4.reuse, R24, R64 ;  /* 0x000000180440723c */ /* 0x040ff00000001840 */
[C---:B------:R-:W-:Y:S01]  /*11a90*/  HMMA.16816.F32 R68, R4.reuse, R26, R68 ;  /* 0x0000001a0444723c */ /* 0x040fe20000001844 */
[----:B------:R-:W4:Y:S07]  /*11aa0*/  LDSM.16.MT88.4 R24, [R201+0x1d000] ;  /* 0x01d00000c918783b */ /* 0x000f2e0000004200 */
[C---:B--2---:R-:W-:Y:S08]  /*11ab0*/  HMMA.16816.F32 R124, R4.reuse, R16, R188 ;  /* 0x00000010047c723c */ /* 0x044ff000000018bc */
[----:B------:R-:W-:Y:S01]  /*11ac0*/  HMMA.16816.F32 R128, R4, R18, R184 ;  /* 0x000000120480723c */ /* 0x000fe200000018b8 */
[----:B------:R-:W2:Y:S01]  /*11ad0*/  LDSM.16.MT88.4 R16, [R200+0x1f000] ;  /* 0x01f00000c810783b */ /* 0x000ea20000004200 */
[----:B------:R-:W-:-:S06]  /*11ae0*/  MOV R21, R231 ;  /* 0x000000e700157202 */ /* 0x000fcc0000000f00 */
[C---:B-1----:R-:W-:Y:S08]  /*11af0*/  HMMA.16816.F32 R184, R4.reuse, R32, R160 ;  /* 0x0000002004b8723c */ /* 0x042ff000000018a0 */
[C---:B---3--:R-:W-:Y:S08]  /*11b00*/  HMMA.16816.F32 R180, R4.reuse, R8, R144 ;  /* 0x0000000804b4723c */ /* 0x048ff00000001890 */
[----:B------:R-:W-:Y:S01]  /*11b10*/  HMMA.16816.F32 R160, R4, R10, R140 ;  /* 0x0000000a04a0723c */ /* 0x000fe2000000188c */
[----:B------:R-:W-:Y:S01]  /*11b20*/  LDSM.16.MT88.4 R8, [R203+0x1f000] ;  /* 0x01f00000cb08783b */ /* 0x000fe20000004200 */
[----:B------:R-:W-:Y:S01]  /*11b30*/  MOV R173, R228 ;  /* 0x000000e400ad7202 */ /* 0x000fe20000000f00 */
[----:B------:R-:W-:Y:S01]  /*11b40*/  IMAD.MOV.U32 R174, RZ, RZ, R229 ;  /* 0x000000ffffae7224 */ /* 0x000fe200078e00e5 */
[----:B------:R-:W-:-:S04]  /*11b50*/  MOV R175, R230 ;  /* 0x000000e600af7202 */ /* 0x000fc80000000f00 */
[C---:B------:R-:W-:Y:S08]  /*11b60*/  HMMA.16816.F32 R120, R4.reuse, R22, R192 ;  /* 0x000000160478723c */ /* 0x040ff000000018c0 */
[C---:B----4-:R-:W-:Y:S07]  /*11b70*/  HMMA.16816.F32 R192, R4.reuse, R26, R164 ;  /* 0x0000001a04c0723c */ /* 0x050fee00000018a4 */
[----:B------:R-:W-:Y:S01]  /*11b80*/  IMAD.MOV.U32 R167, RZ, RZ, R21 ;  /* 0x000000ffffa77224 */ /* 0x000fe200078e0015 */
[C---:B------:R-:W-:Y:S01]  /*11b90*/  HMMA.16816.F32 R228, R4.reuse, R24, R168 ;  /* 0x0000001804e4723c */ /* 0x040fe200000018a8 */
[----:B------:R-:W1:Y:S07]  /*11ba0*/  LDSM.16.MT88.4 R20, [R201+0x1f000] ;  /* 0x01f00000c914783b */ /* 0x000e6e0000004200 */
[C---:B------:R-:W-:Y:S08]  /*11bb0*/  HMMA.16816.F32 R188, R4.reuse, R34, R156 ;  /* 0x0000002204bc723c */ /* 0x040ff0000000189c */
[C---:B--2---:R-:W-:Y:S08]  /*11bc0*/  HMMA.16816.F32 R32, R4.reuse, R16, R96 ;  /* 0x000000100420723c */ /* 0x044ff00000001860 */
[----:B------:R-:W-:Y:S01]  /*11bd0*/  HMMA.16816.F32 R24, R4, R18, R80 ;  /* 0x000000120418723c */ /* 0x000fe20000001850 */
[----:B------:R-:W2:Y:S01]  /*11be0*/  LDSM.16.MT88.4 R16, [R202+0x1f000] ;  /* 0x01f00000ca10783b */ /* 0x000ea20000004200 */
[----:B------:R-:W-:-:S02]  /*11bf0*/  IMAD.MOV.U32 R159, RZ, RZ, R0 ;  /* 0x000000ffff9f7224 */ /* 0x000fc400078e0000 */
[--C-:B------:R-:W-:Y:S01]  /*11c00*/  FFMA.FTZ R0, R14, c[0x0][0x23c], -R2.reuse ;  /* 0x00008f000e007a23 */ /* 0x100fe20000010802 */
[----:B------:R-:W-:Y:S01]  /*11c10*/  MOV R14, R232 ;  /* 0x000000e8000e7202 */ /* 0x000fe20000000f00 */
[----:B------:R-:W-:Y:S01]  /*11c20*/  IMAD.MOV.U32 R165, RZ, RZ, R173 ;  /* 0x000000ffffa57224 */ /* 0x000fe200078e00ad */
[----:B------:R-:W-:Y:S01]  /*11c30*/  MOV R158, R175 ;  /* 0x000000af009e7202 */ /* 0x000fe20000000f00 */
[----:B------:R3:W-:Y:S01]  /*11c40*/  MUFU.EX2 R232, R0 ;  /* 0x0000000000e87308 */ /* 0x0007e20000000800 */
[----:B------:R-:W-:Y:S01]  /*11c50*/  IMAD.MOV.U32 R146, RZ, RZ, R159 ;  /* 0x000000ffff927224 */ /* 0x000fe200078e009f */
[----:B------:R-:W-:Y:S01]  /*11c60*/  MOV R159, R15 ;  /* 0x0000000f009f7202 */ /* 0x000fe20000000f00 */
[----:B------:R-:W-:Y:S01]  /*11c70*/  IMAD.MOV.U32 R15, RZ, RZ, R241 ;  /* 0x000000ffff0f7224 */ /* 0x000fe200078e00f1 */
[----:B------:R-:W-:Y:S01]  /*11c80*/  MOV R164, R38 ;  /* 0x0000002600a47202 */ /* 0x000fe20000000f00 */
[----:B------:R-:W-:Y:S01]  /*11c90*/  LDSM.16.MT88.4 R80, [R203+0x1b800] ;  /* 0x01b80000cb50783b */ /* 0x000fe20000004200 */
[----:B------:R-:W-:Y:S01]  /*11ca0*/  MOV R166, R174 ;  /* 0x000000ae00a67202 */ /* 0x000fe20000000f00 */
[----:B-1----:R-:W-:Y:S02]  /*11cb0*/  HMMA.16816.F32 R168, R4, R20, R72 ;  /* 0x0000001404a8723c */ /* 0x002fe40000001848 */
[----:B------:R-:W-:Y:S01]  /*11cc0*/  LDSM.16.MT88.4 R96, [R200+0x1d800] ;  /* 0x01d80000c860783b */ /* 0x000fe20000004200 */
[----:B---3--:R-:W-:Y:S01]  /*11cd0*/  FFMA.FTZ R0, R150, c[0x0][0x23c], -R2 ;  /* 0x00008f0096007a23 */ /* 0x008fe20000010802 */
[----:B------:R-:W-:-:S02]  /*11ce0*/  MOV R38, R172 ;  /* 0x000000ac00267202 */ /* 0x000fc40000000f00 */
[----:B------:R-:W-:Y:S01]  /*11cf0*/  MOV R241, R243 ;  /* 0x000000f300f17202 */ /* 0x000fe20000000f00 */
[----:B------:R1:W3:Y:S01]  /*11d00*/  MUFU.EX2 R150, R0 ;  /* 0x0000000000967308 */ /* 0x0002e20000000800 */
[C---:B------:R-:W-:Y:S01]  /*11d10*/  HMMA.16816.F32 R172, R4.reuse, R8, R56 ;  /* 0x0000000804ac723c */ /* 0x040fe20000001838 */
[----:B------:R-:W-:Y:S01]  /*11d20*/  MOV R243, R247 ;  /* 0x000000f700f37202 */ /* 0x000fe20000000f00 */
[----:B------:R-:W-:Y:S01]  /*11d30*/  IMAD.MOV.U32 R247, RZ, RZ, R249 ;  /* 0x000000fffff77224 */ /* 0x000fe200078e00f9 */
[----:B------:R-:W-:Y:S01]  /*11d40*/  MOV R249, R149 ;  /* 0x0000009500f97202 */ /* 0x000fe20000000f00 */
[----:B------:R-:W4:Y:S01]  /*11d50*/  LDSM.16.MT88.4 R56, [R202+0x19800] ;  /* 0x01980000ca38783b */ /* 0x000f220000004200 */
[----:B------:R-:W-:Y:S01]  /*11d60*/  MOV R147, R164 ;  /* 0x000000a400937202 */ /* 0x000fe20000000f00 */
[----:B------:R-:W-:Y:S01]  /*11d70*/  IMAD.MOV.U32 R157, RZ, RZ, R166 ;  /* 0x000000ffff9d7224 */ /* 0x000fe200078e00a6 */
[----:B------:R-:W-:Y:S01]  /*11d80*/  MOV R156, R165 ;  /* 0x000000a5009c7202 */ /* 0x000fe20000000f00 */
[----:B------:R-:W-:Y:S01]  /*11d90*/  HMMA.16816.F32 R176, R4, R22, R136 ;  /* 0x0000001604b0723c */ /* 0x000fe20000001888 */
[----:B------:R-:W-:Y:S01]  /*11da0*/  IMAD.MOV.U32 R142, RZ, RZ, R15 ;  /* 0x000000ffff8e7224 */ /* 0x000fe200078e000f */
[----:B------:R-:W-:Y:S01]  /*11db0*/  MOV R143, R159 ;  /* 0x0000009f008f7202 */ /* 0x000fe20000000f00 */
[----:B------:R-:W-:Y:S01]  /*11dc0*/  LDSM.16.MT88.4 R72, [R201+0x1b800] ;  /* 0x01b80000c948783b */ /* 0x000fe20000004200 */
[----:B-1----:R-:W-:Y:S01]  /*11dd0*/  FFMA.FTZ R0, R13, c[0x0][0x23c], -R2 ;  /* 0x00008f000d007a23 */ /* 0x002fe20000010802 */
[----:B------:R-:W-:-:S03]  /*11de0*/  MOV R13, R227 ;  /* 0x000000e3000d7202 */ /* 0x000fc60000000f00 */
[----:B------:R-:W-:Y:S01]  /*11df0*/  HMMA.16816.F32 R20, R4, R10, R52 ;  /* 0x0000000a0414723c */ /* 0x000fe20000001834 */
[----:B------:R-:W-:Y:S01]  /*11e00*/  MOV R141, R156 ;  /* 0x0000009c008d7202 */ /* 0x000fe20000000f00 */
[----:B------:R1:W-:Y:S01]  /*11e10*/  MUFU.EX2 R227, R0 ;  /* 0x0000000000e37308 */ /* 0x0003e20000000800 */
[----:B------:R-:W-:Y:S01]  /*11e20*/  FFMA.FTZ R2, R158, c[0x0][0x23c], -R2 ;  /* 0x00008f009e027a23 */ /* 0x000fe20000010802 */
[----:B------:R-:W-:Y:S06]  /*11e30*/  LDSM.16.MT88.4 R136, [R201+0x1f800] ;  /* 0x01f80000c988783b */ /* 0x000fec0000004200 */
[----:B------:R2:W-:Y:S01]  /*11e40*/  MUFU.EX2 R149, R2 ;  /* 0x0000000200957308 */ /* 0x0005e20000000800 */
[----:B-1----:R-:W-:-:S05]  /*11e50*/  LOP3.LUT R0, R31, UR8, R42, 0x96, !PT ;  /* 0x000000081f007c12 */ /* 0x002fca000f8e962a */
[----:B------:R-:W-:-:S04]  /*11e60*/  IMAD.WIDE.U32 R8, R0, -0x2daee0ad, RZ ;  /* 0xd2511f5300087825 */ /* 0x000fc800078e00ff */
[----:B--2---:R-:W-:Y:S01]  /*11e70*/  FFMA.FTZ R2, R14, c[0x0][0x23c], -R12 ;  /* 0x00008f000e027a23 */ /* 0x004fe2000001080c */
[----:B------:R-:W-:Y:S02]  /*11e80*/  LOP3.LUT R0, R9, UR18, R40, 0x96, !PT ;  /* 0x0000001209007c12 */ /* 0x000fe4000f8e9628 */
[----:B------:R-:W1:Y:S01]  /*11e90*/  LDSM.16.MT88.4 R40, [R201+0x19800] ;  /* 0x01980000c928783b */ /* 0x000e620000004200 */
[----:B------:R2:W-:Y:S01]  /*11ea0*/  MUFU.EX2 R31, R2 ;  /* 0x00000002001f7308 */ /* 0x0005e20000000800 */
[----:B------:R-:W-:Y:S02]  /*11eb0*/  MOV R158, R167 ;  /* 0x000000a7009e7202 */ /* 0x000fe40000000f00 */
[----:B------:R-:W-:Y:S01]  /*11ec0*/  HMMA.16816.F32 R164, R4, R16, R48 ;  /* 0x0000001004a4723c */ /* 0x000fe20000001830 */
[----:B------:R-:W-:Y:S01]  /*11ed0*/  LOP3.LUT R14, R8, 0xff, RZ, 0xc0, !PT ;  /* 0x000000ff080e7812 */ /* 0x000fe200078ec0ff */
[----:B------:R-:W-:Y:S01]  /*11ee0*/  FFMA.FTZ R11, R147, c[0x0][0x23c], -R12 ;  /* 0x00008f00930b7a23 */ /* 0x000fe2000001080c */
[----:B------:R-:W-:-:S05]  /*11ef0*/  SHF.R.U32.HI R10, RZ, 0x10, R8 ;  /* 0x00000010ff0a7819 */ /* 0x000fca0000011608 */
[----:B------:R-:W-:Y:S01]  /*11f00*/  HMMA.16816.F32 R16, R4, R18, R44 ;  /* 0x000000120410723c */ /* 0x000fe2000000182c */
[----:B------:R-:W1:Y:S01]  /*11f10*/  LDSM.16.MT88.4 R48, [R203+0x19800] ;  /* 0x01980000cb30783b */ /* 0x000e620000004200 */
[----:B--2---:R-:W-:Y:S01]  /*11f20*/  LOP3.LUT R2, R8, 0xffff, RZ, 0xc0, !PT ;  /* 0x0000ffff08027812 */ /* 0x004fe200078ec0ff */
[----:B------:R-:W-:Y:S01]  /*11f30*/  FFMA.FTZ R9, R13, c[0x0][0x23c], -R12 ;  /* 0x00008f000d097a23 */ /* 0x000fe2000001080c */
[----:B------:R-:W-:Y:S01]  /*11f40*/  SHF.R.U32.HI R13, RZ, 0x18, R8 ;  /* 0x00000018ff0d7819 */ /* 0x000fe20000011608 */
[----:B------:R-:W-:Y:S02]  /*11f50*/  FFMA.FTZ R8, R146, c[0x0][0x23c], -R12 ;  /* 0x00008f0092087a23 */ /* 0x000fe4000001080c */
[----:B------:R-:W-:Y:S01]  /*11f60*/  SHF.R.U32.HI R6, RZ, 0x8, R2 ;  /* 0x00000008ff067819 */ /* 0x000fe20000011602 */
[----:B------:R-:W2:Y:S01]  /*11f70*/  MUFU.EX2 R30, R9 ;  /* 0x00000009001e7308 */ /* 0x000ea20000000800 */
[----:B------:R-:W-:Y:S02]  /*11f80*/  LOP3.LUT R2, R0, 0xffff, RZ, 0xc0, !PT ;  /* 0x0000ffff00027812 */ /* 0x000fe400078ec0ff */
[----:B------:R-:W-:-:S02]  /*11f90*/  SHF.R.U32.HI R5, RZ, 0x10, R0 ;  /* 0x00000010ff057819 */ /* 0x000fc40000011600 */
[----:B------:R-:W-:-:S03]  /*11fa0*/  SHF.R.U32.HI R7, RZ, 0x18, R0 ;  /* 0x00000018ff077819 */ /* 0x000fc60000011600 */
[----:B------:R2:W-:Y:S01]  /*11fb0*/  MUFU.EX2 R15, R8 ;  /* 0x00000008000f7308 */ /* 0x0005e20000000800 */
[----:B------:R-:W-:-:S07]  /*11fc0*/  LOP3.LUT R4, R10, 0xff, RZ, 0xc0, !PT ;  /* 0x000000ff0a047812 */ /* 0x000fce00078ec0ff */
[----:B------:R-:W1:Y:S01]  /*11fd0*/  MUFU.EX2 R12, R11 ;  /* 0x0000000b000c7308 */ /* 0x000e620000000800 */
[----:B--2---:R-:W-:Y:S02]  /*11fe0*/  LOP3.LUT R8, R0, 0xff, RZ, 0xc0, !PT ;  /* 0x000000ff00087812 */ /* 0x004fe400078ec0ff */
[----:B------:R-:W-:Y:S02]  /*11ff0*/  SHF.R.U32.HI R0, RZ, 0x8, R2 ;  /* 0x00000008ff007819 */ /* 0x000fe40000011602 */
[----:B------:R-:W-:Y:S02]  /*12000*/  LOP3.LUT R2, R5, 0xff, RZ, 0xc0, !PT ;  /* 0x000000ff05027812 */ /* 0x000fe400078ec0ff */
[----:B------:R-:W-:Y:S02]  /*12010*/  PRMT R0, R8, 0x5410, R0 ;  /* 0x0000541008007816 */ /* 0x000fe40000000000 */
[----:B------:R-:W-:Y:S02]  /*12020*/  PRMT R2, R2, 0x5410, R7 ;  /* 0x0000541002027816 */ /* 0x000fe40000000007 */
[----:B------:R-:W-:Y:S01]  /*12030*/  PRMT R9, R14, 0x5410, R6 ;  /* 0x000054100e097816 */ /* 0x000fe20000000006 */
[--C-:B------:R-:W-:Y:S01]  /*12040*/  HSET2.LE.AND R0, R0, R141.reuse, PT ;  /* 0x0000008d00007233 */ /* 0x100fe20003803000 */
[----:B------:R-:W-:Y:S01]  /*12050*/  PRMT R6, R4, 0x5410, R13 ;  /* 0x0000541004067816 */ /* 0x000fe2000000000d */
[----:B------:R-:W-:Y:S01]  /*12060*/  HSET2.LE.AND R4, R2, R141, PT ;  /* 0x0000008d02047233 */ /* 0x000fe20003803000 */
[----:B---3--:R-:W-:-:S02]  /*12070*/  F2FP.PACK_AB R2, R150, R232 ;  /* 0x000000e89602723e */ /* 0x008fc400000000ff */
[----:B------:R-:W-:Y:S01]  /*12080*/  F2FP.PACK_AB R5, R30, R31 ;  /* 0x0000001f1e05723e */ /* 0x000fe200000000ff */
[----:B------:R-:W-:Y:S01]  /*12090*/  IMAD.MOV.U32 R147, RZ, RZ, R157 ;  /* 0x000000ffff937224 */ /* 0x000fe200078e009d */
[----:B------:R-:W-:Y:S02]  /*120a0*/  MOV R146, R158 ;  /* 0x0000009e00927202 */ /* 0x000fe40000000f00 */
[----:B------:R-:W-:Y:S01]  /*120b0*/  LOP3.LUT R144, R0, R2, RZ, 0xc0, !PT ;  /* 0x0000000200907212 */ /* 0x000fe200078ec0ff */
[--C-:B------:R-:W-:Y:S01]  /*120c0*/  HSET2.LE.AND R0, R9, R141.reuse, PT ;  /* 0x0000008d09007233 */ /* 0x100fe20003803000 */
[----:B------:R-:W-:Y:S01]  /*120d0*/  LOP3.LUT R145, R4, R5, RZ, 0xc0, !PT ;  /* 0x0000000504917212 */ /* 0x000fe200078ec0ff */
[----:B------:R-:W-:Y:S01]  /*120e0*/  HSET2.LE.AND R4, R6, R141, PT ;  /* 0x0000008d06047233 */ /* 0x000fe20003803000 */
[----:B------:R-:W-:Y:S01]  /*120f0*/  F2FP.PACK_AB R2, R149, R227 ;  /* 0x000000e39502723e */ /* 0x000fe200000000ff */
[----:B------:R-:W-:Y:S01]  /*12100*/  IMAD.MOV.U32 R7, RZ, RZ, R146 ;  /* 0x000000ffff077224 */ /* 0x000fe200078e0092 */
[----:B-1----:R-:W-:Y:S01]  /*12110*/  F2FP.PACK_AB R5, R12, R15 ;  /* 0x0000000f0c05723e */ /* 0x002fe200000000ff */
[----:B------:R-:W1:Y:S01]  /*12120*/  LDSM.16.MT88.4 R156, [R200+0x19800] ;  /* 0x01980000c89c783b */ /* 0x000e620000004200 */
[----:B------:R-:W-:-:S02]  /*12130*/  MOV R6, R147 ;  /* 0x0000009300067202 */ /* 0x000fc40000000f00 */
[----:B------:R-:W-:Y:S01]  /*12140*/  LOP3.LUT R146, R0, R2, RZ, 0xc0, !PT ;  /* 0x0000000200927212 */ /* 0x000fe200078ec0ff */
[----:B------:R-:W-:Y:S01]  /*12150*/  LDSM.16.MT88.4 R8, [R202+0x1f800] ;  /* 0x01f80000ca08783b */ /* 0x000fe20000004200 */
[----:B------:R-:W-:Y:S01]  /*12160*/  LOP3.LUT R147, R4, R5, RZ, 0xc0, !PT ;  /* 0x0000000504937212 */ /* 0x000fe200078ec0ff */
[----:B------:R-:W-:Y:S01]  /*12170*/  IMAD.MOV.U32 R4, RZ, RZ, R39 ;  /* 0x000000ffff047224 */ /* 0x000fe200078e0027 */
[----:B------:R-:W-:Y:S02]  /*12180*/  MOV R5, R38 ;  /* 0x0000002600057202 */ /* 0x000fe40000000f00 */
[----:B------:R-:W-:Y:S02]  /*12190*/  MOV R2, R36 ;  /* 0x0000002400027202 */ /* 0x000fe40000000f00 */
[----:B------:R-:W-:Y:S01]  /*121a0*/  MOV R0, R37 ;  /* 0x0000002500007202 */ /* 0x000fe20000000f00 */
[C---:B----4-:R-:W-:Y:S01]  /*121b0*/  HMMA.16816.F32 R52, R144.reuse, R56, R88 ;  /* 0x000000389034723c */ /* 0x050fe20000001858 */
[----:B------:R-:W-:Y:S07]  /*121c0*/  LDSM.16.MT88.4 R88, [R202+0x1b800] ;  /* 0x01b80000ca58783b */ /* 0x000fee0000004200 */
[----:B------:R-:W-:Y:S01]  /*121d0*/  HMMA.16816.F32 R36, R144, R40, R64 ;  /* 0x000000289024723c */ /* 0x000fe20000001840 */
[----:B------:R-:W2:Y:S01]  /*121e0*/  LDSM.16.MT88.4 R64, [R200+0x1b800] ;  /* 0x01b80000c840783b */ /* 0x000ea20000004200 */
[----:B------:R-:W-:-:S02]  /*121f0*/  FFMA.FTZ R0, R244, R29, R0 ;  /* 0x0000001df4007223 */ /* 0x000fc40000010000 */
[----:B------:R-:W-:Y:S02]  /*12200*/  FFMA.FTZ R2, R245, R28, R2 ;  /* 0x0000001cf5027223 */ /* 0x000fe40000010002 */
[----:B------:R-:W-:Y:S02]  /*12210*/  FADD.FTZ R0, R4, R0 ;  /* 0x0000000004007221 */ /* 0x000fe40000010000 */
[----:B------:R-:W-:Y:S01]  /*12220*/  FADD.FTZ R2, R5, R2 ;  /* 0x0000000205027221 */ /* 0x000fe20000010000 */
[----:B------:R-:W-:Y:S01]  /*12230*/  MOV R13, R143 ;  /* 0x0000008f000d7202 */ /* 0x000fe20000000f00 */
[----:B------:R-:W-:Y:S01]  /*12240*/  FADD.FTZ R0, R6, R0 ;  /* 0x0000000006007221 */ /* 0x000fe20000010000 */
[----:B------:R-:W-:Y:S01]  /*12250*/  MOV R14, R142 ;  /* 0x0000008e000e7202 */ /* 0x000fe20000000f00 */
[----:B------:R-:W-:Y:S01]  /*12260*/  FADD.FTZ R2, R7, R2 ;  /* 0x0000000207027221 */ /* 0x000fe20000010000 */
[----:B------:R-:W-:Y:S01]  /*12270*/  HMMA.16816.F32 R44, R144, R48, R76 ;  /* 0x00000030902c723c */ /* 0x000fe2000000184c */
[----:B------:R-:W-:Y:S01]  /*12280*/  FADD.FTZ R0, R13, R0 ;  /* 0x000000000d007221 */ /* 0x000fe20000010000 */
[----:B------:R-:W-:Y:S01]  /*12290*/  LDSM.16.MT88.4 R140, [R203+0x1f800] ;  /* 0x01f80000cb8c783b */ /* 0x000fe20000004200 */
[----:B------:R-:W-:-:S05]  /*122a0*/  FADD.FTZ R2, R14, R2 ;  /* 0x000000020e027221 */ /* 0x000fca0000010000 */
[----:B-1----:R-:W-:Y:S01]  /*122b0*/  HMMA.16816.F32 R152, R144, R156, R152 ;  /* 0x0000009c9098723c */ /* 0x002fe20000001898 */
[----:B------:R-:W-:Y:S02]  /*122c0*/  FADD.FTZ R0, R241, R0 ;  /* 0x00000000f1007221 */ /* 0x000fe40000010000 */
[----:B------:R-:W-:-:S05]  /*122d0*/  FADD.FTZ R2, R243, R2 ;  /* 0x00000002f3027221 */ /* 0x000fca0000010000 */
[----:B------:R-:W-:Y:S01]  /*122e0*/  HMMA.16816.F32 R76, R144, R80, R116 ;  /* 0x00000050904c723c */ /* 0x000fe20000001874 */
[----:B------:R-:W-:-:S07]  /*122f0*/  FADD.FTZ R0, R247, R0 ;  /* 0x00000000f7007221 */ /* 0x000fce0000010000 */
[C---:B------:R-:W-:Y:S08]  /*12300*/  HMMA.16816.F32 R156, R144.reuse, R158, R60 ;  /* 0x0000009e909c723c */ /* 0x040ff0000000183c */
[C---:B------:R-:W-:Y:S08]  /*12310*/  HMMA.16816.F32 R40, R144.reuse, R42, R68 ;  /* 0x0000002a9028723c */ /* 0x040ff00000001844 */
[C---:B------:R-:W-:Y:S08]  /*12320*/  HMMA.16816.F32 R48, R144.reuse, R50, R84 ;  /* 0x000000329030723c */ /* 0x040ff00000001854 */
[C---:B------:R-:W-:Y:S01]  /*12330*/  HMMA.16816.F32 R80, R144.reuse, R82, R120 ;  /* 0x000000529050723c */ /* 0x040fe20000001878 */
[----:B------:R-:W1:Y:S07]  /*12340*/  LDSM.16.MT88.4 R120, [R202+0x1d800] ;  /* 0x01d80000ca78783b */ /* 0x000e6e0000004200 */
[----:B--2---:R-:W-:Y:S01]  /*12350*/  HMMA.16816.F32 R60, R144, R64, R100 ;  /* 0x00000040903c723c */ /* 0x004fe20000001864 */
[----:B------:R-:W-:-:S07]  /*12360*/  FADD.FTZ R2, R248, R2 ;  /* 0x00000002f8027221 */ /* 0x000fce0000010000 */
[C---:B------:R-:W-:Y:S08]  /*12370*/  HMMA.16816.F32 R68, R144.reuse, R72, R108 ;  /* 0x000000489044723c */ /* 0x040ff0000000186c */
[C---:B------:R-:W-:Y:S08]  /*12380*/  HMMA.16816.F32 R84, R144.reuse, R88, R124 ;  /* 0x000000589054723c */ /* 0x040ff0000000187c */
[C---:B------:R-:W-:Y:S01]  /*12390*/  HMMA.16816.F32 R64, R144.reuse, R66, R104 ;  /* 0x000000429040723c */ /* 0x040fe20000001868 */
[----:B------:R-:W2:Y:S07]  /*123a0*/  LDSM.16.MT88.4 R104, [R201+0x1d800] ;  /* 0x01d80000c968783b */ /* 0x000eae0000004200 */
        /* <DEDUP_REMOVED lines=23> */
[----:B-1----:R-:W-:Y:S01]  /*12520*/  HMMA.16816.F32 R116, R144, R120, R180 ;  /* 0x000000789074723c */ /* 0x002fe200000018b4 */
[----:B------:R-:W-:-:S07]  /*12530*/  FADD.FTZ R0, R15, R0 ;  /* 0x000000000f007221 */ /* 0x000fce0000010000 */
[----:B------:R-:W-:Y:S01]  /*12540*/  HMMA.16816.F32 R92, R144, R96, R132 ;  /* 0x00000060905c723c */ /* 0x000fe20000001884 */
[----:B------:R-:W-:-:S07]  /*12550*/  FADD.FTZ R244, R149, R2 ;  /* 0x0000000295f47221 */ /* 0x000fce0000010000 */
[----:B------:R-:W-:Y:S01]  /*12560*/  HMMA.16816.F32 R120, R144, R122, R160 ;  /* 0x0000007a9078723c */ /* 0x000fe200000018a0 */
[----:B------:R-:W-:-:S07]  /*12570*/  FADD.FTZ R245, R12, R0 ;  /* 0x000000000cf57221 */ /* 0x000fce0000010000 */
        /* <DEDUP_REMOVED lines=14> */
.L_x_830:
[----:B------:R-:W-:-:S12]  /*12660*/  UIADD3 UR35, UR37, -0x1, URZ ;  /* 0xffffffff25237890 */ /* 0x000fd8000fffe03f */
.L_x_837:
        /* <DEDUP_REMOVED lines=30> */
[----:B------:R-:W-:Y:S02]  /*12850*/  IADD3 R6, P0, R6, UR34, RZ ;  /* 0x0000002206067c10 */ /* 0x000fe4000ff1e0ff */
        /* <DEDUP_REMOVED lines=9> */
[----:B------:R-:W-:Y:S01]  /*128f0*/  IADD3.X R238, R238, UR33, R5, P0, !PT ;  /* 0x00000021eeee7c10 */ /* 0x000fe200087fe405 */
[----:B----4-:R-:W-:Y:S01]  /*12900*/  IMAD.MOV.U32 R243, RZ, RZ, R13 ;  /* 0x000000fffff37224 */ /* 0x010fe200078e000d */
[----:B------:R-:W-:Y:S01]  /*12910*/  SHF.R.S32.HI R0, RZ, 0x1f, R0 ;  /* 0x0000001fff007819 */ /* 0x000fe20000011400 */
[----:B------:R-:W-:Y:S01]  /*12920*/  IMAD.MOV.U32 R242, RZ, RZ, R10 ;  /* 0x000000fffff27224 */ /* 0x000fe200078e000a */
[----:B------:R-:W-:Y:S01]  /*12930*/  LEA R239, P0, R2, c[0x0][0x170], 0x1 ;  /* 0x00005c0002ef7a11 */ /* 0x000fe200078008ff */
[----:B------:R-:W-:Y:S01]  /*12940*/  UIADD3 UR33, UR35, -0x1, URZ ;  /* 0xffffffff23217890 */ /* 0x000fe2000fffe03f */
[----:B------:R-:W-:Y:S01]  /*12950*/  IMAD.WIDE.U32 R236, R20, -0x326172a9, RZ ;  /* 0xcd9e8d5714ec7825 */ /* 0x000fe200078e00ff */
[----:B------:R-:W-:Y:S02]  /*12960*/  ISETP.GE.AND P3, PT, R18, c[0x0][0x220], PT ;  /* 0x0000880012007a0c */ /* 0x000fe40003f66270 */
[----:B------:R-:W-:Y:S01]  /*12970*/  LEA.HI.X R238, R2, c[0x0][0x174], R238, 0x1, P0 ;  /* 0x00005d0002ee7a11 */ /* 0x000fe200000f0cee */
[----:B------:R-:W-:Y:S01]  /*12980*/  IMAD.X R229, RZ, RZ, R0, P1 ;  /* 0x000000ffffe57224 */ /* 0x000fe200008e0600 */
[----:B------:R-:W-:-:S02]  /*12990*/  LOP3.LUT R230, R237, R14, RZ, 0x3c, !PT ;  /* 0x0000000eede67212 */ /* 0x000fc400078e3cff */
[----:B------:R-:W-:Y:S02]  /*129a0*/  ISETP.GE.AND P2, PT, R17, c[0x0][0x220], PT ;  /* 0x0000880011007a0c */ /* 0x000fe40003f46270 */
[----:B------:R-:W-:Y:S01]  /*129b0*/  ISETP.GE.AND P1, PT, R16, c[0x0][0x220], PT ;  /* 0x0000880010007a0c */ /* 0x000fe20003f26270 */
[----:B------:R-:W-:Y:S01]  /*129c0*/  IMAD.WIDE.U32 R230, R230, -0x2daee0ad, RZ ;  /* 0xd2511f53e6e67825 */ /* 0x000fe200078e00ff */
[----:B------:R-:W-:Y:S01]  /*129d0*/  ISETP.GE.AND P0, PT, R15, c[0x0][0x220], PT ;  /* 0x000088000f007a0c */ /* 0x000fe20003f06270 */
[----:B------:R-:W-:Y:S05]  /*129e0*/  BRA `(.L_x_839) ;  /* 0x000003d000007947 */ /* 0x000fea0003800000 */
.L_x_841:
        /* <DEDUP_REMOVED lines=61> */
.L_x_839:
        /* <DEDUP_REMOVED lines=22> */
[----:B------:R-:W-:Y:S01]  /*12f20*/  LEA R4, P6, R12, R239, 0x1 ;  /* 0x000000ef0c047211 */ /* 0x000fe200078c08ff */
        /* <DEDUP_REMOVED lines=10> */
[-C--:B------:R-:W-:Y:S01]  /*12fd0*/  LEA.HI.X R5, R12, R238.reuse, R5, 0x1, P6 ;  /* 0x000000ee0c057211 */ /* 0x080fe200030f0c05 */
        /* <DEDUP_REMOVED lines=44> */
[----:B-1----:R-:W2:Y:S04]  /*132a0*/  LDSM.16.M88.4 R8, [R151+0x10000] ;  /* 0x010000009708783b */ /* 0x002ea80000000200 */
[----:B------:R-:W1:Y:S04]  /*132b0*/  LDSM.16.M88.4 R16, [R151+0x10800] ;  /* 0x010800009710783b */ /* 0x000e680000000200 */
[----:B------:R-:W4:Y:S04]  /*132c0*/  LDSM.16.M88.4 R24, [R151+0x11000] ;  /* 0x011000009718783b */ /* 0x000f280000000200 */
[----:B------:R-:W0:Y:S04]  /*132d0*/  LDGDEPBAR ;  /* 0x00000000000079af */ /* 0x000e280000000000 */
[----:B------:R-:W5:Y:S01]  /*132e0*/  LDSM.16.M88.4 R168, [R151+0x11800] ;  /* 0x0118000097a8783b */ /* 0x000f620000000200 */
        /* <DEDUP_REMOVED lines=9> */
[----:B------:R-:W-:Y:S04]  /*13380*/  LDSM.16.M88.4 R192, [R209] ;  /* 0x00000000d1c0783b */ /* 0x000fe80000000200 */
[----:B------:R-:W2:Y:S01]  /*13390*/  LDSM.16.M88.4 R196, [R205+0x10000] ;  /* 0x01000000cdc4783b */ /* 0x000ea20000000200 */
[C---:B------:R-:W-:Y:S08]  /*133a0*/  HMMA.16816.F32 R8, R32.reuse, R10, RZ ;  /* 0x0000000a2008723c */ /* 0x040ff000000018ff */
[C---:B-1----:R-:W-:Y:S08]  /*133b0*/  HMMA.16816.F32 R12, R32.reuse, R16, RZ ;  /* 0x00000010200c723c */ /* 0x042ff000000018ff */
[C---:B------:R-:W-:Y:S08]  /*133c0*/  HMMA.16816.F32 R16, R32.reuse, R18, RZ ;  /* 0x000000122010723c */ /* 0x040ff000000018ff */
[C---:B----4-:R-:W-:Y:S08]  /*133d0*/  HMMA.16816.F32 R20, R32.reuse, R24, RZ ;  /* 0x000000182014723c */ /* 0x050ff000000018ff */
[C---:B------:R-:W-:Y:S08]  /*133e0*/  HMMA.16816.F32 R24, R32.reuse, R26, RZ ;  /* 0x0000001a2018723c */ /* 0x040ff000000018ff */
[C---:B-----5:R-:W-:Y:S08]  /*133f0*/  HMMA.16816.F32 R28, R32.reuse, R168, RZ ;  /* 0x000000a8201c723c */ /* 0x060ff000000018ff */
[----:B------:R-:W-:Y:S01]  /*13400*/  HMMA.16816.F32 R32, R32, R170, RZ ;  /* 0x000000aa2020723c */ /* 0x000fe200000018ff */
[----:B------:R-:W1:Y:S07]  /*13410*/  LDSM.16.M88.4 R168, [R205+0x10800] ;  /* 0x01080000cda8783b */ /* 0x000e6e0000000200 */
[C---:B---3--:R-:W-:Y:S08]  /*13420*/  HMMA.16816.F32 R4, R172.reuse, R176, R4 ;  /* 0x000000b0ac04723c */ /* 0x048ff00000001804 */
[C---:B------:R-:W-:Y:S01]  /*13430*/  HMMA.16816.F32 R8, R172.reuse, R178, R8 ;  /* 0x000000b2ac08723c */ /* 0x040fe20000001808 */
[----:B------:R-:W3:Y:S07]  /*13440*/  LDSM.16.M88.4 R176, [R205+0x11000] ;  /* 0x01100000cdb0783b */ /* 0x000eee0000000200 */
[C---:B------:R-:W-:Y:S08]  /*13450*/  HMMA.16816.F32 R12, R172.reuse, R180, R12 ;  /* 0x000000b4ac0c723c */ /* 0x040ff0000000180c */
[C---:B------:R-:W-:Y:S01]  /*13460*/  HMMA.16816.F32 R16, R172.reuse, R182, R16 ;  /* 0x000000b6ac10723c */ /* 0x040fe20000001810 */
[----:B------:R-:W4:Y:S07]  /*13470*/  LDSM.16.M88.4 R180, [R205+0x11800] ;  /* 0x01180000cdb4783b */ /* 0x000f2e0000000200 */
[C---:B------:R-:W-:Y:S08]  /*13480*/  HMMA.16816.F32 R20, R172.reuse, R184, R20 ;  /* 0x000000b8ac14723c */ /* 0x040ff00000001814 */
[C---:B------:R-:W-:Y:S01]  /*13490*/  HMMA.16816.F32 R24, R172.reuse, R186, R24 ;  /* 0x000000baac18723c */ /* 0x040fe20000001818 */
[----:B------:R-:W-:Y:S07]  /*134a0*/  LDSM.16.M88.4 R184, [R204] ;  /* 0x00000000ccb8783b */ /* 0x000fee0000000200 */
[C---:B------:R-:W-:Y:S08]  /*134b0*/  HMMA.16816.F32 R28, R172.reuse, R188, R28 ;  /* 0x000000bcac1c723c */ /* 0x040ff0000000181c */
[----:B------:R-:W-:Y:S01]  /*134c0*/  HMMA.16816.F32 R32, R172, R190, R32 ;  /* 0x000000beac20723c */ /* 0x000fe20000001820 */
[----:B------:R-:W5:Y:S04]  /*134d0*/  LDSM.16.M88.4 R172, [R208] ;  /* 0x00000000d0ac783b */ /* 0x000f680000000200 */
[----:B------:R-:W4:Y:S03]  /*134e0*/  LDSM.16.M88.4 R188, [R204+0x800] ;  /* 0x00080000ccbc783b */ /* 0x000f260000000200 */
[C---:B--2---:R-:W-:Y:S08]  /*134f0*/  HMMA.16816.F32 R4, R192.reuse, R196, R4 ;  /* 0x000000c4c004723c */ /* 0x044ff00000001804 */
[C---:B------:R-:W-:Y:S01]  /*13500*/  HMMA.16816.F32 R8, R192.reuse, R198, R8 ;  /* 0x000000c6c008723c */ /* 0x040fe20000001808 */
[----:B------:R-:W-:Y:S07]  /*13510*/  LDSM.16.M88.4 R196, [R204+0x1800] ;  /* 0x00180000ccc4783b */ /* 0x000fee0000000200 */
[C---:B-1----:R-:W-:Y:S08]  /*13520*/  HMMA.16816.F32 R12, R192.reuse, R168, R12 ;  /* 0x000000a8c00c723c */ /* 0x042ff0000000180c */
[C---:B------:R-:W-:Y:S01]  /*13530*/  HMMA.16816.F32 R16, R192.reuse, R170, R16 ;  /* 0x000000aac010723c */ /* 0x040fe20000001810 */
[----:B------:R-:W1:Y:S07]  /*13540*/  LDSM.16.M88.4 R168, [R204+0x1000] ;  /* 0x00100000cca8783b */ /* 0x000e6e0000000200 */
[C---:B---3--:R-:W-:Y:S08]  /*13550*/  HMMA.16816.F32 R20, R192.reuse, R176, R20 ;  /* 0x000000b0c014723c */ /* 0x048ff00000001814 */
[C---:B------:R-:W-:Y:S01]  /*13560*/  HMMA.16816.F32 R24, R192.reuse, R178, R24 ;  /* 0x000000b2c018723c */ /* 0x040fe20000001818 */
[----:B------:R-:W-:Y:S07]  /*13570*/  LDSM.16.M88.4 R176, [R206+0x4000] ;  /* 0x00400000ceb0783b */ /* 0x000fee0000000200 */
[C---:B----4-:R-:W-:Y:S08]  /*13580*/  HMMA.16816.F32 R28, R192.reuse, R180, R28 ;  /* 0x000000b4c01c723c */ /* 0x050ff0000000181c */
[----:B------:R-:W-:Y:S01]  /*13590*/  HMMA.16816.F32 R32, R192, R182, R32 ;  /* 0x000000b6c020723c */ /* 0x000fe20000001820 */
[----:B------:R-:W2:Y:S04]  /*135a0*/  LDSM.16.M88.4 R180, [R151+0x12000] ;  /* 0x0120000097b4783b */ /* 0x000ea80000000200 */
[----:B------:R-:W-:Y:S03]  /*135b0*/  LDSM.16.M88.4 R192, [R151+0x13000] ;  /* 0x0130000097c0783b */ /* 0x000fe60000000200 */
[C---:B-----5:R-:W-:Y:S08]  /*135c0*/  HMMA.16816.F32 R4, R172.reuse, R184, R4 ;  /* 0x000000b8ac04723c */ /* 0x060ff00000001804 */
        /* <DEDUP_REMOVED lines=10> */
[----:B------:R-:W4:Y:S04]  /*13670*/  LDSM.16.M88.4 R172, [R207+0x4000] ;  /* 0x00400000cfac783b */ /* 0x000f280000000200 */
[----:B------:R-:W-:Y:S03]  /*13680*/  LDSM.16.M88.4 R196, [R219] ;  /* 0x00000000dbc4783b */ /* 0x000fe60000000200 */
        /* <DEDUP_REMOVED lines=13> */
[C---:B----4-:R-:W-:Y:S08]  /*13760*/  HMMA.16816.F32 R4, R172.reuse, R188, R4 ;  /* 0x000000bcac04723c */ /* 0x050ff00000001804 */
[C---:B------:R-:W-:Y:S01]  /*13770*/  HMMA.16816.F32 R8, R172.reuse, R190, R8 ;  /* 0x000000beac08723c */ /* 0x040fe20000001808 */
[----:B------:R-:W4:Y:S07]  /*13780*/  LDSM.16.M88.4 R188, [R205+0x12800] ;  /* 0x01280000cdbc783b */ /* 0x000f2e0000000200 */
        /* <DEDUP_REMOVED lines=25> */
[----:B------:R-:W-:Y:S07]  /*13920*/  LDSM.16.M88.4 R192, [R151+0x15800] ;  /* 0x0158000097c0783b */ /* 0x000fee0000000200 */
[C---:B-1----:R-:W-:Y:S08]  /*13930*/  HMMA.16816.F32 R12, R184.reuse, R176, R12 ;  /* 0x000000b0b80c723c */ /* 0x042ff0000000180c */
[C---:B------:R-:W-:Y:S01]  /*13940*/  HMMA.16816.F32 R16, R184.reuse, R178, R16 ;  /* 0x000000b2b810723c */ /* 0x040fe20000001810 */
[----:B------:R-:W1:Y:S07]  /*13950*/  LDSM.16.M88.4 R176, [R151+0x15000] ;  /* 0x0150000097b0783b */ /* 0x000e6e0000000200 */
[C---:B------:R-:W-:Y:S08]  /*13960*/  HMMA.16816.F32 R20, R184.reuse, R196, R20 ;  /* 0x000000c4b814723c */ /* 0x040ff00000001814 */
[C---:B------:R-:W-:Y:S01]  /*13970*/  HMMA.16816.F32 R24, R184.reuse, R198, R24 ;  /* 0x000000c6b818723c */ /* 0x040fe20000001818 */
[----:B------:R-:W-:Y:S07]  /*13980*/  LDSM.16.M88.4 R196, [R216] ;  /* 0x00000000d8c4783b */ /* 0x000fee0000000200 */
[C---:B----4-:R-:W-:Y:S08]  /*13990*/  HMMA.16816.F32 R28, R184.reuse, R188, R28 ;  /* 0x000000bcb81c723c */ /* 0x050ff0000000181c */
[----:B------:R-:W-:Y:S01]  /*139a0*/  HMMA.16816.F32 R32, R184, R190, R32 ;  /* 0x000000beb820723c */ /* 0x000fe20000001820 */
[----:B------:R-:W-:Y:S04]  /*139b0*/  LDSM.16.M88.4 R184, [R207+0x8000] ;  /* 0x00800000cfb8783b */ /* 0x000fe80000000200 */
[----:B------:R-:W3:Y:S03]  /*139c0*/  LDSM.16.M88.4 R188, [R218] ;  /* 0x00000000dabc783b */ /* 0x000ee60000000200 */
        /* <DEDUP_REMOVED lines=12> */
[----:B------:R-:W4:Y:S03]  /*13a90*/  LDSM.16.M88.4 R192, [R205+0x14800] ;  /* 0x01480000cdc0783b */ /* 0x000f260000000200 */
        /* <DEDUP_REMOVED lines=13> */
[C---:B------:R-:W-:Y:S08]  /*13b70*/  HMMA.16816.F32 R4, R176.reuse, R180, R4 ;  /* 0x000000b4b004723c */ /* 0x040ff00000001804 */
[C---:B------:R-:W-:Y:S01]  /*13b80*/  HMMA.16816.F32 R8, R176.reuse, R182, R8 ;  /* 0x000000b6b008723c */ /* 0x040fe20000001808 */
[----:B------:R-:W1:Y:S07]  /*13b90*/  LDSM.16.M88.4 R180, [R204+0x4000] ;  /* 0x00400000ccb4783b */ /* 0x000e6e0000000200 */
[C---:B----4-:R-:W-:Y:S08]  /*13ba0*/  HMMA.16816.F32 R12, R176.reuse, R192, R12 ;  /* 0x000000c0b00c723c */ /* 0x050ff0000000180c */
[C---:B------:R-:W-:Y:S01]  /*13bb0*/  HMMA.16816.F32 R16, R176.reuse, R194, R16 ;  /* 0x000000c2b010723c */ /* 0x040fe20000001810 */
[----:B------:R-:W-:Y:S07]  /*13bc0*/  LDSM.16.M88.4 R192, [R151+0x17800] ;  /* 0x0178000097c0783b */ /* 0x000fee0000000200 */
[C---:B--2---:R-:W-:Y:S08]  /*13bd0*/  HMMA.16816.F32 R20, R176.reuse, R172, R20 ;  /* 0x000000acb014723c */ /* 0x044ff00000001814 */
[C---:B------:R-:W-:Y:S01]  /*13be0*/  HMMA.16816.F32 R24, R176.reuse, R174, R24 ;  /* 0x000000aeb018723c */ /* 0x040fe20000001818 */
[----:B------:R-:W2:Y:S07]  /*13bf0*/  LDSM.16.M88.4 R172, [R204+0x5800] ;  /* 0x00580000ccac783b */ /* 0x000eae0000000200 */
[C---:B------:R-:W-:Y:S08]  /*13c00*/  HMMA.16816.F32 R28, R176.reuse, R188, R28 ;  /* 0x000000bcb01c723c */ /* 0x040ff0000000181c */
        /* <DEDUP_REMOVED lines=15> */
[----:B------:R-:W2:Y:S03]  /*13d00*/  LDSM.16.M88.4 R172, [R214] ;  /* 0x00000000d6ac783b */ /* 0x000ea60000000200 */
[C---:B---3--:R-:W-:Y:S08]  /*13d10*/  HMMA.16816.F32 R4, R176.reuse, R188, R4 ;  /* 0x000000bcb004723c */ /* 0x048ff00000001804 */
[C---:B------:R-:W-:Y:S01]  /*13d20*/  HMMA.16816.F32 R8, R176.reuse, R190, R8 ;  /* 0x000000beb008723c */ /* 0x040fe20000001808 */
[----:B------:R-:W3:Y:S07]  /*13d30*/  LDSM.16.M88.4 R188, [R213] ;  /* 0x00000000d5bc783b */ /* 0x000eee0000000200 */
[C---:B-1----:R-:W-:Y:S08]  /*13d40*/  HMMA.16816.F32 R12, R176.reuse, R180, R12 ;  /* 0x000000b4b00c723c */ /* 0x042ff0000000180c */
[C---:B------:R-:W-:Y:S01]  /*13d50*/  HMMA.16816.F32 R16, R176.reuse, R182, R16 ;  /* 0x000000b6b010723c */ /* 0x040fe20000001810 */
[----:B------:R-:W1:Y:S07]  /*13d60*/  LDSM.16.M88.4 R180, [R212] ;  /* 0x00000000d4b4783b */ /* 0x000e6e0000000200 */
[C---:B----4-:R-:W-:Y:S08]  /*13d70*/  HMMA.16816.F32 R20, R176.reuse, R184, R20 ;  /* 0x000000b8b014723c */ /* 0x050ff00000001814 */
[C---:B------:R-:W-:Y:S01]  /*13d80*/  HMMA.16816.F32 R24, R176.reuse, R186, R24 ;  /* 0x000000bab018723c */ /* 0x040fe20000001818 */
[----:B------:R-:W-:Y:S07]  /*13d90*/  LDSM.16.M88.4 R184, [R209+0xc000] ;  /* 0x00c00000d1b8783b */ /* 0x000fee0000000200 */
[C---:B------:R-:W-:Y:S08]  /*13da0*/  HMMA.16816.F32 R28, R176.reuse, R192, R28 ;  /* 0x000000c0b01c723c */ /* 0x040ff0000000181c */
[----:B------:R-:W-:Y:S01]  /*13db0*/  HMMA.16816.F32 R32, R176, R194, R32 ;  /* 0x000000c2b020723c */ /* 0x000fe20000001820 */
[----:B------:R-:W4:Y:S04]  /*13dc0*/  LDSM.16.M88.4 R176, [R211] ;  /* 0x00000000d3b0783b */ /* 0x000f280000000200 */
[----:B------:R-:W5:Y:S03]  /*13dd0*/  LDSM.16.M88.4 R192, [R205+0x16000] ;  /* 0x01600000cdc0783b */ /* 0x000f660000000200 */
[C---:B--2---:R-:W-:Y:S08]  /*13de0*/  HMMA.16816.F32 R4, R168.reuse, R172, R4 ;  /* 0x000000aca804723c */ /* 0x044ff00000001804 */
[C---:B------:R-:W-:Y:S01]  /*13df0*/  HMMA.16816.F32 R8, R168.reuse, R174, R8 ;  /* 0x000000aea808723c */ /* 0x040fe20000001808 */
[----:B------:R-:W2:Y:S07]  /*13e00*/  LDSM.16.M88.4 R172, [R205+0x17000] ;  /* 0x01700000cdac783b */ /* 0x000eae0000000200 */
[C---:B---3--:R-:W-:Y:S08]  /*13e10*/  HMMA.16816.F32 R12, R168.reuse, R188, R12 ;  /* 0x000000bca80c723c */ /* 0x048ff0000000180c */
[C---:B------:R-:W-:Y:S01]  /*13e20*/  HMMA.16816.F32 R16, R168.reuse, R190, R16 ;  /* 0x000000bea810723c */ /* 0x040fe20000001810 */
[----:B------:R-:W-:Y:S07]  /*13e30*/  LDSM.16.M88.4 R188, [R204+0x6800] ;  /* 0x00680000ccbc783b */ /* 0x000fee0000000200 */
[C---:B-1----:R-:W-:Y:S08]  /*13e40*/  HMMA.16816.F32 R20, R168.reuse, R180, R20 ;  /* 0x000000b4a814723c */ /* 0x042ff00000001814 */
[C---:B------:R-:W-:Y:S01]  /*13e50*/  HMMA.16816.F32 R24, R168.reuse, R182, R24 ;  /* 0x000000b6a818723c */ /* 0x040fe20000001818 */
[----:B------:R-:W-:Y:S07]  /*13e60*/  LDSM.16.M88.4 R180, [R204+0x6000] ;  /* 0x00600000ccb4783b */ /* 0x000fee0000000200 */
[C---:B----4-:R-:W-:Y:S08]  /*13e70*/  HMMA.16816.F32 R28, R168.reuse, R176, R28 ;  /* 0x000000b0a81c723c */ /* 0x050ff0000000181c */
[----:B------:R-:W-:Y:S01]  /*13e80*/  HMMA.16816.F32 R32, R168, R178, R32 ;  /* 0x000000b2a820723c */ /* 0x000fe20000001820 */
[----:B------:R-:W1:Y:S04]  /*13e90*/  LDSM.16.M88.4 R168, [R205+0x17800] ;  /* 0x01780000cda8783b */ /* 0x000e680000000200 */
[----:B------:R-:W3:Y:S03]  /*13ea0*/  LDSM.16.M88.4 R176, [R208+0xc000] ;  /* 0x00c00000d0b0783b */ /* 0x000ee60000000200 */
[C---:B-----5:R-:W-:Y:S08]  /*13eb0*/  HMMA.16816.F32 R4, R184.reuse, R192, R4 ;  /* 0x000000c0b804723c */ /* 0x060ff00000001804 */
[C---:B------:R-:W-:Y:S01]  /*13ec0*/  HMMA.16816.F32 R8, R184.reuse, R194, R8 ;  /* 0x000000c2b808723c */ /* 0x040fe20000001808 */
[----:B------:R-:W4:Y:S07]  /*13ed0*/  LDSM.16.M88.4 R192, [R204+0x7000] ;  /* 0x00700000ccc0783b */ /* 0x000f2e0000000200 */
[C---:B------:R-:W-:Y:S08]  /*13ee0*/  HMMA.16816.F32 R12, R184.reuse, R196, R12 ;  /* 0x000000c4b80c723c */ /* 0x040ff0000000180c */
[C---:B------:R-:W-:Y:S01]  /*13ef0*/  HMMA.16816.F32 R16, R184.reuse, R198, R16 ;  /* 0x000000c6b810723c */ /* 0x040fe20000001810 */
[----:B------:R-:W5:Y:S01]  /*13f00*/  LDSM.16.M88.4 R196, [R204+0x7800] ;  /* 0x00780000ccc4783b */ /* 0x000f620000000200 */
        /* <DEDUP_REMOVED lines=10> */
[----:B------:R-:W-:Y:S01]  /*13fb0*/  LEA.HI.X.SX32 R169, R3, R235, 0x6, P5 ;  /* 0x000000eb03a97211 */ /* 0x000fe200028f36ff */
[----:B------:R-:W-:Y:S01]  /*13fc0*/  IMAD.WIDE.U32 R172, R168, c[0x0][0x198], RZ ;  /* 0x00006600a8ac7a25 */ /* 0x000fe200078e00ff */
[----:B------:R-:W-:Y:S01]  /*13fd0*/  LEA.HI.X.SX32 R3, R0, R229, 0x6, P4 ;  /* 0x000000e500037211 */ /* 0x000fe200020f36ff */
[C---:B------:R-:W-:Y:S01]  /*13fe0*/  HMMA.16816.F32 R8, R176.reuse, R182, R8 ;  /* 0x000000b6b008723c */ /* 0x040fe20000001808 */
[----:B------:R-:W-:Y:S03]  /*13ff0*/  ISETP.LT.AND P4, PT, RZ, UR29, PT ;  /* 0x0000001dff007c0c */ /* 0x000fe6000bf81270 */
[----:B------:R-:W-:Y:S02]  /*14000*/  IMAD R0, R169, c[0x0][0x198], RZ ;  /* 0x00006600a9007a24 */ /* 0x000fe400078e02ff */
[----:B------:R-:W-:Y:S02]  /*14010*/  IMAD R3, R3, c[0x0][0x198], RZ ;  /* 0x0000660003037a24 */ /* 0x000fe400078e02ff */
[C---:B------:R-:W-:Y:S04]  /*14020*/  HMMA.16816.F32 R12, R176.reuse, R188, R12 ;  /* 0x000000bcb00c723c */ /* 0x040fe8000000180c */
[----:B------:R-:W-:Y:S01]  /*14030*/  IMAD R0, R168, c[0x0][0x19c], R0 ;  /* 0x00006700a8007a24 */ /* 0x000fe200078e0200 */
[-C--:B------:R-:W-:Y:S01]  /*14040*/  LEA R168, P6, R172, R241.reuse, 0x1 ;  /* 0x000000f1aca87211 */ /* 0x080fe200078c08ff */
[----:B------:R-:W-:Y:S01]  /*14050*/  IMAD R3, R2, c[0x0][0x19c], R3 ;  /* 0x0000670002037a24 */ /* 0x000fe200078e0203 */
[----:B------:R-:W-:Y:S01]  /*14060*/  LEA R2, P5, R170, R241, 0x1 ;  /* 0x000000f1aa027211 */ /* 0x000fe200078a08ff */
[C---:B------:R-:W-:Y:S04]  /*14070*/  HMMA.16816.F32 R16, R176.reuse, R190, R16 ;  /* 0x000000beb010723c */ /* 0x040fe80000001810 */
[----:B------:R-:W-:Y:S02]  /*14080*/  IMAD.IADD R0, R173, 0x1, R0 ;  /* 0x00000001ad007824 */ /* 0x000fe400078e0200 */
[----:B------:R-:W-:Y:S02]  /*14090*/  IMAD.IADD R3, R171, 0x1, R3 ;  /* 0x00000001ab037824 */ /* 0x000fe400078e0203 */
[C---:B----4-:R-:W-:Y:S04]  /*140a0*/  HMMA.16816.F32 R20, R176.reuse, R192, R20 ;  /* 0x000000c0b014723c */ /* 0x050fe80000001814 */
[-C--:B------:R-:W-:Y:S02]  /*140b0*/  LEA.HI.X R169, R172, R240.reuse, R0, 0x1, P6 ;  /* 0x000000f0aca97211 */ /* 0x080fe400030f0c00 */
[----:B------:R-:W-:Y:S02]  /*140c0*/  LEA.HI.X R3, R170, R240, R3, 0x1, P5 ;  /* 0x000000f0aa037211 */ /* 0x000fe400028f0c03 */
[C---:B------:R-:W-:Y:S08]  /*140d0*/  HMMA.16816.F32 R24, R176.reuse, R194, R24 ;  /* 0x000000c2b018723c */ /* 0x040ff00000001818 */
[C---:B-----5:R-:W-:Y:S08]  /*140e0*/  HMMA.16816.F32 R28, R176.reuse, R196, R28 ;  /* 0x000000c4b01c723c */ /* 0x060ff0000000181c */
[----:B------:R-:W-:Y:S01]  /*140f0*/  HMMA.16816.F32 R32, R176, R198, R32 ;  /* 0x000000c6b020723c */ /* 0x000fe20000001820 */
[----:B------:R-:W-:-:S07]  /*14100*/  @P4 BRA `(.L_x_841) ;  /* 0xffffe8e000004947 */ /* 0x000fce000383ffff */
.L_x_840:
[----:B-1----:R-:W1:Y:S01]  /*14110*/  S2R R2, SR_TID.X ;  /* 0x0000000000027919 */ /* 0x002e620000002100 */
[----:B------:R-:W-:Y:S01]  /*14120*/  MOV R0, UR29 ;  /* 0x0000001d00007c02 */ /* 0x000fe20008000f00 */
[----:B------:R-:W-:Y:S01]  /*14130*/  USHF.L.U32 UR6, UR29, 0x1, URZ ;  /* 0x000000011d067899 */ /* 0x000fe2000800063f */
[----:B------:R-:W2:Y:S01]  /*14140*/  LDC.U8 R247, c[0x0][0x2d8] ;  /* 0x0000b600fff77b82 */ /* 0x000ea20000000000 */
[----:B------:R-:W-:Y:S07]  /*14150*/  UIADD3 UR36, UR36, 0x1, URZ ;  /* 0x0000000124247890 */ /* 0x000fee000fffe03f */
[----:B------:R-:W2:Y:S02]  /*14160*/  LDC.U8 R246, c[0x0][0x2d8] ;  /* 0x0000b600fff67b82 */ /* 0x000ea40000000000 */
[----:B--2---:R-:W-:Y:S02]  /*14170*/  PRMT R246, R246, 0x7054, R247 ;  /* 0x00007054f6f67816 */ /* 0x004fe400000000f7 */
        /* <DEDUP_REMOVED lines=42> */
[C---:B---3--:R-:W-:Y:S01]  /*14420*/  FFMA.FTZ R15, R172.reuse, UR4, R15 ;  /* 0x00000004ac0f7c23 */ /* 0x048fe2000801000f */
        /* <DEDUP_REMOVED lines=32> */
[----:B------:R-:W-:Y:S02]  /*14630*/  FFMA.FTZ R24, R176, UR4, R24 ;  /* 0x00000004b0187c23 */ /* 0x000fe40008010018 */
[----:B------:R-:W-:Y:S01]  /*14640*/  LDSM.16.MT88.4 R176, [R201+0x18000] ;  /* 0x01800000c9b0783b */ /* 0x000fe20000004200 */
        /* <DEDUP_REMOVED lines=30> */
[----:B------:R-:W-:Y:S01]  /*14830*/  FADD.FTZ R0, -R3, R149 ;  /* 0x0000009503007221 */ /* 0x000fe20000010100 */
[----:B------:R-:W-:Y:S01]  /*14840*/  LOP3.LUT R149, R231, UR15, R232, 0x96, !PT ;  /* 0x0000000fe7957c12 */ /* 0x000fe2000f8e96e8 */
[----:B------:R-:W-:Y:S01]  /*14850*/  FMUL.FTZ R181, R3, c[0x0][0x23c] ;  /* 0x00008f0003b57a20 */ /* 0x000fe20000410000 */
[----:B--2---:R-:W-:Y:S01]  /*14860*/  FMNMX.FTZ R148, R148, R168, !PT ;  /* 0x000000a894947209 */ /* 0x004fe20007810000 */
[----:B------:R-:W-:Y:S02]  /*14870*/  FMUL.FTZ R0, R0, c[0x0][0x23c] ;  /* 0x00008f0000007a20 */ /* 0x000fe40000410000 */
[----:B------:R-:W-:Y:S01]  /*14880*/  IMAD.WIDE.U32 R182, R149, -0x326172a9, RZ ;  /* 0xcd9e8d5795b67825 */ /* 0x000fe200078e00ff */
[C---:B------:R-:W-:Y:S01]  /*14890*/  FSETP.NEU.FTZ.AND P5, PT, R148.reuse, -INF , PT ;  /* 0xff8000009400780b */ /* 0x040fe20003fbd000 */
[----:B------:R1:W2:Y:S02]  /*148a0*/  MUFU.EX2 R2, R0 ;  /* 0x0000000000027308 */ /* 0x0002a40000000800 */
        /* <DEDUP_REMOVED lines=8> */
[--C-:B------:R-:W-:Y:S02]  /*14930*/  FFMA.FTZ R10, R10, c[0x0][0x23c], -R181.reuse ;  /* 0x00008f000a0a7a23 */ /* 0x100fe400000108b5 */
[--C-:B------:R-:W-:Y:S02]  /*14940*/  FFMA.FTZ R11, R11, c[0x0][0x23c], -R181.reuse ;  /* 0x00008f000b0b7a23 */ /* 0x100fe400000108b5 */
[----:B------:R-:W-:Y:S01]  /*14950*/  FFMA.FTZ R5, R5, c[0x0][0x23c], -R180 ;  /* 0x00008f0005057a23 */ /* 0x000fe200000108b4 */
[----:B-1----:R-:W-:Y:S01]  /*14960*/  MOV R0, UR39 ;  /* 0x0000002700007c02 */ /* 0x002fe20008000f00 */
[--C-:B------:R-:W-:Y:S01]  /*14970*/  FFMA.FTZ R6, R6, c[0x0][0x23c], -R181.reuse ;  /* 0x00008f0006067a23 */ /* 0x100fe200000108b5 */
[----:B------:R1:W-:Y:S01]  /*14980*/  MUFU.EX2 R199, R9 ;  /* 0x0000000900c77308 */ /* 0x0003e20000000800 */
[----:B------:R-:W-:Y:S01]  /*14990*/  FFMA.FTZ R7, R7, c[0x0][0x23c], -R181 ;  /* 0x00008f0007077a23 */ /* 0x000fe200000108b5 */
[----:B------:R-:W-:Y:S01]  /*149a0*/  LOP3.LUT R0, R233, UR6, R0, 0x96, !PT ;  /* 0x00000006e9007c12 */ /* 0x000fe2000f8e9600 */
[C---:B--2---:R-:W-:Y:S01]  /*149b0*/  FMUL.FTZ R38, R2.reuse, R38 ;  /* 0x0000002602267220 */ /* 0x044fe20000410000 */
[----:B------:R-:W-:Y:S01]  /*149c0*/  UIADD3 UR6, UR6, 0x1, URZ ;  /* 0x0000000106067890 */ /* 0x000fe2000fffe03f */
[----:B------:R-:W-:Y:S02]  /*149d0*/  FMUL.FTZ R39, R2, R39 ;  /* 0x0000002702277220 */ /* 0x000fe40000410000 */
[----:B------:R-:W-:Y:S03]  /*149e0*/  IMAD.WIDE.U32 R168, R0, -0x326172a9, RZ ;  /* 0xcd9e8d5700a87825 */ /* 0x000fe600078e00ff */
[----:B------:R2:W-:Y:S01]  /*149f0*/  MUFU.EX2 R198, R10 ;  /* 0x0000000a00c67308 */ /* 0x0005e20000000800 */
[C---:B------:R-:W-:Y:S01]  /*14a00*/  FMUL.FTZ R42, R2.reuse, R42 ;  /* 0x0000002a022a7220 */ /* 0x040fe20000410000 */
[----:B------:R-:W-:Y:S01]  /*14a10*/  LOP3.LUT R0, R169, UR16, R236, 0x96, !PT ;  /* 0x00000010a9007c12 */ /* 0x000fe2000f8e96ec */
[C---:B------:R-:W-:Y:S01]  /*14a20*/  FMUL.FTZ R43, R2.reuse, R43 ;  /* 0x0000002b022b7220 */ /* 0x040fe20000410000 */
[----:B---3--:R-:W-:Y:S01]  /*14a30*/  LOP3.LUT R8, R183, UR14, R168, 0x96, !PT ;  /* 0x0000000eb7087c12 */ /* 0x008fe2000f8e96a8 */
[----:B------:R-:W-:Y:S02]  /*14a40*/  FMUL.FTZ R46, R2, R46 ;  /* 0x0000002e022e7220 */ /* 0x000fe40000410000 */
[----:B------:R-:W-:Y:S03]  /*14a50*/  IMAD.WIDE.U32 R168, R0, -0x2daee0ad, RZ ;  /* 0xd2511f5300a87825 */ /* 0x000fe600078e00ff */
[----:B------:R3:W-:Y:S01]  /*14a60*/  MUFU.EX2 R197, R11 ;  /* 0x0000000b00c57308 */ /* 0x0007e20000000800 */
[C---:B------:R-:W-:Y:S02]  /*14a70*/  FMUL.FTZ R47, R2.reuse, R47 ;  /* 0x0000002f022f7220 */ /* 0x040fe40000410000 */
[----:B------:R-:W-:Y:S02]  /*14a80*/  FMUL.FTZ R50, R2, R50 ;  /* 0x0000003202327220 */ /* 0x000fe40000410000 */
[----:B-1----:R-:W-:Y:S04]  /*14a90*/  IMAD.WIDE.U32 R8, R8, -0x2daee0ad, RZ ;  /* 0xd2511f5308087825 */ /* 0x002fe800078e00ff */
[C---:B------:R-:W-:Y:S01]  /*14aa0*/  FMUL.FTZ R51, R2.reuse, R51 ;  /* 0x0000003302337220 */ /* 0x040fe20000410000 */
[----:B------:R1:W-:Y:S01]  /*14ab0*/  MUFU.EX2 R196, R4 ;  /* 0x0000000400c47308 */ /* 0x0003e20000000800 */
[----:B------:R-:W-:Y:S01]  /*14ac0*/  LOP3.LUT R0, R9, UR11, R168, 0x96, !PT ;  /* 0x0000000b09007c12 */ /* 0x000fe2000f8e96a8 */
[C---:B------:R-:W-:Y:S01]  /*14ad0*/  FMUL.FTZ R54, R2.reuse, R54 ;  /* 0x0000003602367220 */ /* 0x040fe20000410000 */
[----:B--2---:R-:W-:Y:S01]  /*14ae0*/  LOP3.LUT R10, R169, UR13, R230, 0x96, !PT ;  /* 0x0000000da90a7c12 */ /* 0x004fe2000f8e96e6 */
[----:B------:R-:W-:Y:S02]  /*14af0*/  FMUL.FTZ R55, R2, R55 ;  /* 0x0000003702377220 */ /* 0x000fe40000410000 */
[----:B------:R-:W-:Y:S04]  /*14b00*/  IMAD.WIDE.U32 R184, R0, -0x326172a9, RZ ;  /* 0xcd9e8d5700b87825 */ /* 0x000fe800078e00ff */
[----:B------:R2:W-:Y:S01]  /*14b10*/  MUFU.EX2 R195, R5 ;  /* 0x0000000500c37308 */ /* 0x0005e20000000800 */
[----:B------:R-:W-:Y:S04]  /*14b20*/  IMAD.WIDE.U32 R168, R10, -0x326172a9, RZ ;  /* 0xcd9e8d570aa87825 */ /* 0x000fe800078e00ff */
[C---:B------:R-:W-:Y:S01]  /*14b30*/  FMUL.FTZ R58, R2.reuse, R58 ;  /* 0x0000003a023a7220 */ /* 0x040fe20000410000 */
[----:B------:R-:W-:Y:S01]  /*14b40*/  LOP3.LUT R10, R169, UR12, R182, 0x96, !PT ;  /* 0x0000000ca90a7c12 */ /* 0x000fe2000f8e96b6 */
[C---:B------:R-:W-:Y:S01]  /*14b50*/  FMUL.FTZ R59, R2.reuse, R59 ;  /* 0x0000003b023b7220 */ /* 0x040fe20000410000 */
[----:B------:R-:W-:Y:S01]  /*14b60*/  LOP3.LUT R0, R185, UR10, R168, 0x96, !PT ;  /* 0x0000000ab9007c12 */ /* 0x000fe2000f8e96a8 */
[----:B------:R-:W-:Y:S01]  /*14b70*/  FMUL.FTZ R62, R2, R62 ;  /* 0x0000003e023e7220 */ /* 0x000fe20000410000 */
[----:B------:R4:W-:Y:S01]  /*14b80*/  MUFU.EX2 R194, R6 ;  /* 0x0000000600c27308 */ /* 0x0009e20000000800 */
[----:B---3--:R-:W-:Y:S04]  /*14b90*/  IMAD.WIDE.U32 R10, R10, -0x2daee0ad, RZ ;  /* 0xd2511f530a0a7825 */ /* 0x008fe800078e00ff */
[----:B------:R-:W-:Y:S01]  /*14ba0*/  IMAD.WIDE.U32 R186, R0, -0x2daee0ad, RZ ;  /* 0xd2511f5300ba7825 */ /* 0x000fe200078e00ff */
[----:B------:R-:W-:Y:S03]  /*14bb0*/  LOP3.LUT R8, R11, UR9, R8, 0x96, !PT ;  /* 0x000000090b087c12 */ /* 0x000fe6000f8e9608 */
[----:B------:R-:W-:Y:S01]  /*14bc0*/  FADD.FTZ R0, -R148, R150 ;  /* 0x0000009694007221 */ /* 0x000fe20000010100 */
[----:B------:R3:W-:Y:S01]  /*14bd0*/  MUFU.EX2 R193, R7 ;  /* 0x0000000700c17308 */ /* 0x0007e20000000800 */
[----:B-1----:R-:W-:Y:S01]  /*14be0*/  LOP3.LUT R4, R187, UR5, R10, 0x96, !PT ;  /* 0x00000005bb047c12 */ /* 0x002fe2000f8e960a */
[----:B------:R-:W-:Y:S04]  /*14bf0*/  IMAD.WIDE.U32 R188, R8, -0x326172a9, RZ ;  /* 0xcd9e8d5708bc7825 */ /* 0x000fe800078e00ff */
[----:B------:R-:W-:Y:S02]  /*14c00*/  FMUL.FTZ R0, R0, c[0x0][0x23c] ;  /* 0x00008f0000007a20 */ /* 0x000fe40000410000 */
[----:B--2---:R-:W-:Y:S04]  /*14c10*/  IMAD.WIDE.U32 R4, R4, -0x326172a9, RZ ;  /* 0xcd9e8d5704047825 */ /* 0x004fe800078e00ff */
[----:B------:R-:W1:Y:S01]  /*14c20*/  MUFU.EX2 R0, R0 ;  /* 0x0000000000007308 */ /* 0x000e620000000800 */
[----:B------:R-:W-:Y:S01]  /*14c30*/  SHF.R.U32.HI R11, RZ, 0x18, R4 ;  /* 0x00000018ff0b7819 */ /* 0x000fe20000011604 */
[----:B------:R-:W-:Y:S01]  /*14c40*/  FMUL.FTZ R63, R2, R63 ;  /* 0x0000003f023f7220 */ /* 0x000fe20000410000 */
[----:B----4-:R-:W-:Y:S01]  /*14c50*/  LOP3.LUT R6, R4, 0xffff, RZ, 0xc0, !PT ;  /* 0x0000ffff04067812 */ /* 0x010fe200078ec0ff */
[C---:B------:R-:W-:Y:S01]  /*14c60*/  FMUL.FTZ R66, R2.reuse, R66 ;  /* 0x0000004202427220 */ /* 0x040fe20000410000 */
[----:B------:R-:W-:Y:S01]  /*14c70*/  LOP3.LUT R5, R5, UR17, R188, 0x96, !PT ;  /* 0x0000001105057c12 */ /* 0x000fe2000f8e96bc */
[C---:B------:R-:W-:Y:S01]  /*14c80*/  FMUL.FTZ R67, R2.reuse, R67 ;  /* 0x0000004302437220 */ /* 0x040fe20000410000 */
[----:B------:R-:W-:Y:S01]  /*14c90*/  SHF.R.U32.HI R8, RZ, 0x10, R4 ;  /* 0x00000010ff087819 */ /* 0x000fe20000011604 */
[----:B------:R-:W-:Y:S01]  /*14ca0*/  FMUL.FTZ R70, R2, R70 ;  /* 0x0000004602467220 */ /* 0x000fe20000410000 */
[----:B------:R-:W-:Y:S01]  /*14cb0*/  LOP3.LUT R149, R4, 0xff, RZ, 0xc0, !PT ;  /* 0x000000ff04957812 */ /* 0x000fe200078ec0ff */
[C---:B------:R-:W-:Y:S01]  /*14cc0*/  FMUL.FTZ R71, R2.reuse, R71 ;  /* 0x0000004702477220 */ /* 0x040fe20000410000 */
[C---:B------:R-:W-:Y:S01]  /*14cd0*/  LOP3.LUT R4, R5.reuse, 0xffff, RZ, 0xc0, !PT ;  /* 0x0000ffff05047812 */ /* 0x040fe200078ec0ff */
[C---:B------:R-:W-:Y:S01]  /*14ce0*/  FMUL.FTZ R74, R2.reuse, R74 ;  /* 0x0000004a024a7220 */ /* 0x040fe20000410000 */
[----:B---3--:R-:W-:Y:S01]  /*14cf0*/  SHF.R.U32.HI R7, RZ, 0x10, R5 ;  /* 0x00000010ff077819 */ /* 0x008fe20000011605 */
[----:B------:R-:W-:Y:S01]  /*14d00*/  FMUL.FTZ R75, R2, R75 ;  /* 0x0000004b024b7220 */ /* 0x000fe20000410000 */
[----:B------:R-:W-:Y:S01]  /*14d10*/  SHF.R.U32.HI R10, RZ, 0x8, R6 ;  /* 0x00000008ff0a7819 */ /* 0x000fe20000011606 */
[----:B------:R-:W-:Y:S01]  /*14d20*/  FFMA.FTZ R26, R26, c[0x0][0x23c], -R181 ;  /* 0x00008f001a1a7a23 */ /* 0x000fe200000108b5 */
[----:B------:R-:W-:Y:S01]  /*14d30*/  LOP3.LUT R9, R8, 0xff, RZ, 0xc0, !PT ;  /* 0x000000ff08097812 */ /* 0x000fe200078ec0ff */
[--C-:B------:R-:W-:Y:S01]  /*14d40*/  FFMA.FTZ R28, R28, c[0x0][0x23c], -R180.reuse ;  /* 0x00008f001c1c7a23 */ /* 0x100fe200000108b4 */
[----:B------:R-:W-:Y:S01]  /*14d50*/  LOP3.LUT R8, R5, 0xff, RZ, 0xc0, !PT ;  /* 0x000000ff05087812 */ /* 0x000fe200078ec0ff */
[----:B------:R-:W-:Y:S01]  /*14d60*/  FFMA.FTZ R29, R29, c[0x0][0x23c], -R180 ;  /* 0x00008f001d1d7a23 */ /* 0x000fe200000108b4 */
[----:B------:R-:W-:Y:S01]  /*14d70*/  SHF.R.U32.HI R6, RZ, 0x18, R5 ;  /* 0x00000018ff067819 */ /* 0x000fe20000011605 */
[----:B------:R-:W-:Y:S01]  /*14d80*/  FFMA.FTZ R30, R30, c[0x0][0x23c], -R181 ;  /* 0x00008f001e1e7a23 */ /* 0x000fe200000108b5 */
[----:B------:R-:W-:Y:S01]  /*14d90*/  SHF.R.U32.HI R5, RZ, 0x8, R4 ;  /* 0x00000008ff057819 */ /* 0x000fe20000011604 */
[C---:B-1----:R-:W-:Y:S01]  /*14da0*/  FMUL.FTZ R36, R0.reuse, R36 ;  /* 0x0000002400247220 */ /* 0x042fe20000410000 */
[----:B------:R-:W-:Y:S01]  /*14db0*/  LOP3.LUT R4, R7, 0xff, RZ, 0xc0, !PT ;  /* 0x000000ff07047812 */ /* 0x000fe200078ec0ff */
[C---:B------:R-:W-:Y:S01]  /*14dc0*/  FMUL.FTZ R37, R0.reuse, R37 ;  /* 0x0000002500257220 */ /* 0x040fe20000410000 */
[----:B------:R-:W-:Y:S01]  /*14dd0*/  PRMT R10, R149, 0x5410, R10 ;  /* 0x00005410950a7816 */ /* 0x000fe2000000000a */
[----:B------:R-:W-:Y:S01]  /*14de0*/  FMUL.FTZ R40, R0, R40 ;  /* 0x0000002800287220 */ /* 0x000fe20000410000 */
        /* <DEDUP_REMOVED lines=22> */
[----:B------:R-:W-:Y:S01]  /*14f50*/  LOP3.LUT R149, R189, UR8, R184, 0x96, !PT ;  /* 0x00000008bd957c12 */ /* 0x000fe2000f8e96b8 */
[----:B------:R-:W1:Y:S01]  /*14f60*/  LDSM.16.MT88.4 R152, [R203+0x18000] ;  /* 0x01800000cb98783b */ /* 0x000e620000004200 */
[----:B------:R-:W-:Y:S02]  /*14f70*/  FMUL.FTZ R9, R0, R157 ;  /* 0x0000009d00097220 */ /* 0x000fe40000410000 */
[--C-:B------:R-:W-:Y:S02]  /*14f80*/  FFMA.FTZ R31, R31, c[0x0][0x23c], -R181.reuse ;  /* 0x00008f001f1f7a23 */ /* 0x100fe400000108b5 */
[C---:B------:R-:W-:Y:S03]  /*14f90*/  HMMA.16816.F32 R4, R168.reuse, R172, R4 ;  /* 0x000000aca804723c */ /* 0x040fe60000001804 */
[----:B------:R-:W2:Y:S02]  /*14fa0*/  LDSM.16.MT88.4 R156, [R202+0x18000] ;  /* 0x01800000ca9c783b */ /* 0x000ea40000004200 */
[--C-:B------:R-:W-:Y:S02]  /*14fb0*/  FFMA.FTZ R34, R34, c[0x0][0x23c], -R181.reuse ;  /* 0x00008f0022227a23 */ /* 0x100fe400000108b5 */
[C---:B------:R-:W-:Y:S01]  /*14fc0*/  FMUL.FTZ R41, R0.reuse, R41 ;  /* 0x0000002900297220 */ /* 0x040fe20000410000 */
[C---:B------:R-:W-:Y:S03]  /*14fd0*/  HMMA.16816.F32 R8, R168.reuse, R174, R8 ;  /* 0x000000aea808723c */ /* 0x040fe60000001808 */
[----:B------:R-:W3:Y:S01]  /*14fe0*/  LDSM.16.MT88.4 R172, [R200+0x1a000] ;  /* 0x01a00000c8ac783b */ /* 0x000ee20000004200 */
        /* <DEDUP_REMOVED lines=9> */
[C---:B------:R-:W-:Y:S01]  /*15080*/  FMUL.FTZ R56, R0.reuse, R56 ;  /* 0x0000003800387220 */ /* 0x040fe20000410000 */
[C---:B-1----:R-:W-:Y:S03]  /*15090*/  HMMA.16816.F32 R44, R168.reuse, R152, R44 ;  /* 0x00000098a82c723c */ /* 0x042fe6000000182c */
[C---:B------:R-:W-:Y:S02]  /*150a0*/  FMUL.FTZ R57, R0.reuse, R57 ;  /* 0x0000003900397220 */ /* 0x040fe40000410000 */
[C---:B------:R-:W-:Y:S02]  /*150b0*/  FMUL.FTZ R60, R0.reuse, R60 ;  /* 0x0000003c003c7220 */ /* 0x040fe40000410000 */
[C---:B------:R-:W-:Y:S01]  /*150c0*/  FMUL.FTZ R61, R0.reuse, R61 ;  /* 0x0000003d003d7220 */ /* 0x040fe20000410000 */
        /* <DEDUP_REMOVED lines=34> */
[C---:B---3--:R-:W-:Y:S04]  /*152f0*/  HMMA.16816.F32 R84, R168.reuse, R172, R84 ;  /* 0x000000aca854723c */ /* 0x048fe80000001854 */
[C---:B------:R-:W-:Y:S02]  /*15300*/  FMUL.FTZ R88, R0.reuse, R88 ;  /* 0x0000005800587220 */ /* 0x040fe40000410000 */
[----:B------:R-:W-:Y:S02]  /*15310*/  FMUL.FTZ R89, R0, R89 ;  /* 0x0000005900597220 */ /* 0x000fe40000410000 */
[C---:B------:R-:W-:Y:S04]  /*15320*/  FMUL.FTZ R94, R2.reuse, R94 ;  /* 0x0000005e025e7220 */ /* 0x040fe80000410000 */
[----:B------:R-:W-:Y:S01]  /*15330*/  FMUL.FTZ R95, R2, R95 ;  /* 0x0000005f025f7220 */ /* 0x000fe20000410000 */
        /* <DEDUP_REMOVED lines=43> */
[--C-:B------:R-:W-:Y:S02]  /*155f0*/  FFMA.FTZ R17, R17, c[0x0][0x23c], -R180.reuse ;  /* 0x00008f0011117a23 */ /* 0x100fe400000108b4 */
[----:B------:R1:W-:Y:S01]  /*15600*/  MUFU.EX2 R192, R16 ;  /* 0x0000001000c07308 */ /* 0x0003e20000000800 */
[C---:B------:R-:W-:Y:S01]  /*15610*/  HMMA.16816.F32 R120, R168.reuse, R154, R120 ;  /* 0x0000009aa878723c */ /* 0x040fe20000001878 */
[----:B------:R-:W4:Y:S02]  /*15620*/  LDSM.16.MT88.4 R152, [R203+0x1e000] ;  /* 0x01e00000cb98783b */ /* 0x000f240000004200 */
[C---:B------:R-:W-:Y:S02]  /*15630*/  FMUL.FTZ R126, R2.reuse, R126 ;  /* 0x0000007e027e7220 */ /* 0x040fe40000410000 */
[----:B------:R-:W-:Y:S02]  /*15640*/  FMUL.FTZ R127, R2, R127 ;  /* 0x0000007f027f7220 */ /* 0x000fe40000410000 */
[C---:B------:R-:W-:Y:S02]  /*15650*/  FMUL.FTZ R124, R0.reuse, R124 ;  /* 0x0000007c007c7220 */ /* 0x040fe40000410000 */
[----:B------:R5:W1:Y:S03]  /*15660*/  MUFU.EX2 R191, R17 ;  /* 0x0000001100bf7308 */ /* 0x000a660000000800 */
[----:B------:R-:W-:Y:S02]  /*15670*/  FMUL.FTZ R125, R0, R125 ;  /* 0x0000007d007d7220 */ /* 0x000fe40000410000 */
[----:B------:R-:W-:Y:S02]  /*15680*/  FFMA.FTZ R12, R12, c[0x0][0x23c], -R180 ;  /* 0x00008f000c0c7a23 */ /* 0x000fe400000108b4 */
[--C-:B------:R-:W-:Y:S02]  /*15690*/  FFMA.FTZ R18, R18, c[0x0][0x23c], -R181.reuse ;  /* 0x00008f0012127a23 */ /* 0x100fe400000108b5 */
[--C-:B------:R-:W-:Y:S01]  /*156a0*/  FFMA.FTZ R19, R19, c[0x0][0x23c], -R181.reuse ;  /* 0x00008f0013137a23 */ /* 0x100fe200000108b5 */
[C---:B--2---:R-:W-:Y:S01]  /*156b0*/  HMMA.16816.F32 R124, R168.reuse, R156, R124 ;  /* 0x0000009ca87c723c */ /* 0x044fe2000000187c */
[----:B------:R2:W-:Y:S02]  /*156c0*/  MUFU.EX2 R188, R12 ;  /* 0x0000000c00bc7308 */ /* 0x0005e40000000800 */
[C---:B------:R-:W-:Y:S02]  /*156d0*/  FMUL.FTZ R130, R2.reuse, R130 ;  /* 0x0000008202827220 */ /* 0x040fe40000410000 */
[----:B------:R-:W-:Y:S02]  /*156e0*/  FMUL.FTZ R131, R2, R131 ;  /* 0x0000008302837220 */ /* 0x000fe40000410000 */
[C---:B------:R-:W-:Y:S02]  /*156f0*/  FMUL.FTZ R128, R0.reuse, R128 ;  /* 0x0000008000807220 */ /* 0x040fe40000410000 */
[----:B------:R-:W-:Y:S02]  /*15700*/  FMUL.FTZ R129, R0, R129 ;  /* 0x0000008100817220 */ /* 0x000fe40000410000 */
[----:B------:R2:W-:Y:S01]  /*15710*/  MUFU.EX2 R190, R18 ;  /* 0x0000001200be7308 */ /* 0x0005e20000000800 */
[C---:B------:R-:W-:Y:S02]  /*15720*/  FMUL.FTZ R134, R2.reuse, R134 ;  /* 0x0000008602867220 */ /* 0x040fe40000410000 */
[----:B------:R-:W-:Y:S02]  /*15730*/  FMUL.FTZ R135, R2, R135 ;  /* 0x0000008702877220 */ /* 0x000fe40000410000 */
[C---:B------:R-:W-:Y:S01]  /*15740*/  HMMA.16816.F32 R128, R168.reuse, R158, R128 ;  /* 0x0000009ea880723c */ /* 0x040fe20000001880 */
[----:B------:R-:W4:Y:S02]  /*15750*/  LDSM.16.MT88.4 R156, [R202+0x1e000] ;  /* 0x01e00000ca9c783b */ /* 0x000f240000004200 */
[C---:B------:R-:W-:Y:S02]  /*15760*/  FMUL.FTZ R132, R0.reuse, R132 ;  /* 0x0000008400847220 */ /* 0x040fe40000410000 */
[----:B------:R4:W4:Y:S01]  /*15770*/  MUFU.EX2 R189, R19 ;  /* 0x0000001300bd7308 */ /* 0x0009220000000800 */
[C---:B------:R-:W-:Y:S02]  /*15780*/  FMUL.FTZ R133, R0.reuse, R133 ;  /* 0x0000008500857220 */ /* 0x040fe40000410000 */
[C---:B-1----:R-:W-:Y:S04]  /*15790*/  FMUL.FTZ R16, R0.reuse, R160 ;  /* 0x000000a000107220 */ /* 0x042fe80000410000 */
[----:B-----5:R-:W-:Y:S01]  /*157a0*/  FMUL.FTZ R17, R0, R161 ;  /* 0x000000a100117220 */ /* 0x020fe20000410000 */
[C---:B---3--:R-:W-:Y:S03]  /*157b0*/  HMMA.16816.F32 R132, R168.reuse, R172, R132 ;  /* 0x000000aca884723c */ /* 0x048fe60000001884 */
[----:B------:R-:W-:Y:S04]  /*157c0*/  IMAD.WIDE.U32 R160, R149, -0x2daee0ad, RZ ;  /* 0xd2511f5395a07825 */ /* 0x000fe800078e00ff */
[----:B------:R-:W-:Y:S01]  /*157d0*/  FMUL.FTZ R138, R2, R138 ;  /* 0x0000008a028a7220 */ /* 0x000fe20000410000 */
[----:B--2---:R-:W-:Y:S01]  /*157e0*/  LOP3.LUT R12, R160, 0xffff, RZ, 0xc0, !PT ;  /* 0x0000ffffa00c7812 */ /* 0x004fe200078ec0ff */
[----:B------:R-:W-:Y:S03]  /*157f0*/  FMUL.FTZ R139, R2, R139 ;  /* 0x0000008b028b7220 */ /* 0x000fe60000410000 */
[C---:B------:R-:W-:Y:S01]  /*15800*/  FMUL.FTZ R136, R0.reuse, R136 ;  /* 0x0000008800887220 */ /* 0x040fe20000410000 */
[----:B------:R-:W-:Y:S01]  /*15810*/  SHF.R.U32.HI R149, RZ, 0x8, R12 ;  /* 0x00000008ff957819 */ /* 0x000fe2000001160c */
[----:B------:R-:W-:Y:S01]  /*15820*/  FMUL.FTZ R137, R0, R137 ;  /* 0x0000008900897220 */ /* 0x000fe20000410000 */
[----:B------:R-:W-:Y:S01]  /*15830*/  LOP3.LUT R12, R161, UR18, R186, 0x96, !PT ;  /* 0x00000012a10c7c12 */ /* 0x000fe2000f8e96ba */
[----:B------:R-:W-:Y:S01]  /*15840*/  FFMA.FTZ R13, R13, c[0x0][0x23c], -R180 ;  /* 0x00008f000d0d7a23 */ /* 0x000fe200000108b4 */
[--C-:B------:R-:W-:Y:S01]  /*15850*/  SHF.R.U32.HI R150, RZ, 0x10, R160.reuse ;  /* 0x00000010ff967819 */ /* 0x100fe200000116a0 */
[--C-:B------:R-:W-:Y:S02]  /*15860*/  FFMA.FTZ R14, R14, c[0x0][0x23c], -R181.reuse ;  /* 0x00008f000e0e7a23 */ /* 0x100fe400000108b5 */
[----:B------:R1:W-:Y:S01]  /*15870*/  MUFU.EX2 R187, R13 ;  /* 0x0000000d00bb7308 */ /* 0x0003e20000000800 */
[C---:B------:R-:W-:Y:S03]  /*15880*/  HMMA.16816.F32 R136, R168.reuse, R174, R136 ;  /* 0x000000aea888723c */ /* 0x040fe60000001888 */
[C---:B------:R-:W-:Y:S02]  /*15890*/  FMUL.FTZ R18, R2.reuse, R162 ;  /* 0x000000a202127220 */ /* 0x040fe40000410000 */
[C---:B----4-:R-:W-:Y:S02]  /*158a0*/  FMUL.FTZ R19, R2.reuse, R163 ;  /* 0x000000a302137220 */ /* 0x050fe40000410000 */
[----:B------:R-:W-:Y:S02]  /*158b0*/  FFMA.FTZ R15, R15, c[0x0][0x23c], -R181 ;  /* 0x00008f000f0f7a23 */ /* 0x000fe400000108b5 */
[----:B------:R2:W-:Y:S03]  /*158c0*/  MUFU.EX2 R186, R14 ;  /* 0x0000000e00ba7308 */ /* 0x0005e60000000800 */
[C---:B------:R-:W-:Y:S03]  /*158d0*/  HMMA.16816.F32 R16, R168.reuse, R152, R16 ;  /* 0x00000098a810723c */ /* 0x040fe60000001810 */
[C---:B------:R-:W-:Y:S02]  /*158e0*/  FMUL.FTZ R142, R2.reuse, R142 ;  /* 0x0000008e028e7220 */ /* 0x040fe40000410000 */
[----:B------:R-:W-:Y:S02]  /*158f0*/  FMUL.FTZ R143, R2, R143 ;  /* 0x0000008f028f7220 */ /* 0x000fe40000410000 */
[----:B------:R3:W4:Y:S01]  /*15900*/  MUFU.EX2 R185, R15 ;  /* 0x0000000f00b97308 */ /* 0x0007220000000800 */
[----:B------:R-:W-:Y:S01]  /*15910*/  LOP3.LUT R152, R160, 0xff, RZ, 0xc0, !PT ;  /* 0x000000ffa0987812 */ /* 0x000fe200078ec0ff */
[C---:B------:R-:W-:Y:S03]  /*15920*/  FMUL.FTZ R140, R0.reuse, R140 ;  /* 0x0000008c008c7220 */ /* 0x040fe60000410000 */
[----:B------:R-:W-:Y:S01]  /*15930*/  SHF.R.U32.HI R153, RZ, 0x18, R160 ;  /* 0x00000018ff997819 */ /* 0x000fe200000116a0 */
[----:B------:R-:W-:Y:S01]  /*15940*/  FMUL.FTZ R141, R0, R141 ;  /* 0x0000008d008d7220 */ /* 0x000fe20000410000 */
[----:B------:R-:W5:Y:S01]  /*15950*/  LDSM.16.MT88.4 R160, [R200+0x18800] ;  /* 0x01880000c8a0783b */ /* 0x000f620000004200 */
[----:B-1----:R-:W-:Y:S01]  /*15960*/  LOP3.LUT R13, R150, 0xff, RZ, 0xc0, !PT ;  /* 0x000000ff960d7812 */ /* 0x002fe200078ec0ff */
[----:B------:R-:W-:Y:S01]  /*15970*/  FMUL.FTZ R146, R2, R146 ;  /* 0x0000009202927220 */ /* 0x000fe20000410000 */
[----:B------:R-:W-:Y:S01]  /*15980*/  PRMT R149, R152, 0x5410, R149 ;  /* 0x0000541098957816 */ /* 0x000fe20000000095 */
[----:B------:R-:W-:Y:S01]  /*15990*/  FMUL.FTZ R147, R2, R147 ;  /* 0x0000009302937220 */ /* 0x000fe20000410000 */
[----:B------:R-:W-:Y:S01]  /*159a0*/  PRMT R172, R13, 0x5410, R153 ;  /* 0x000054100dac7816 */ /* 0x000fe20000000099 */
[C---:B------:R-:W-:Y:S03]  /*159b0*/  HMMA.16816.F32 R140, R168.reuse, R154, R140 ;  /* 0x0000009aa88c723c */ /* 0x040fe6000000188c */
[----:B------:R-:W-:Y:S01]  /*159c0*/  LOP3.LUT R13, R12, 0xffff, RZ, 0xc0, !PT ;  /* 0x0000ffff0c0d7812 */ /* 0x000fe200078ec0ff */
[C---:B------:R-:W-:Y:S01]  /*159d0*/  FMUL.FTZ R144, R0.reuse, R144 ;  /* 0x0000009000907220 */ /* 0x040fe20000410000 */
[--C-:B--2---:R-:W-:Y:S01]  /*159e0*/  SHF.R.U32.HI R14, RZ, 0x10, R12.reuse ;  /* 0x00000010ff0e7819 */ /* 0x104fe2000001160c */
[----:B------:R-:W-:Y:S01]  /*159f0*/  FMUL.FTZ R145, R0, R145 ;  /* 0x0000009100917220 */ /* 0x000fe20000410000 */
[----:B------:R-:W-:Y:S01]  /*15a00*/  LOP3.LUT R153, R12, 0xff, RZ, 0xc0, !PT ;  /* 0x000000ff0c997812 */ /* 0x000fe200078ec0ff */
[--C-:B------:R-:W-:Y:S01]  /*15a10*/  HSET2.LE.AND R154, R149, R246.reuse, PT ;  /* 0x000000f6959a7233 */ /* 0x100fe20003803000 */
[----:B------:R-:W-:Y:S03]  /*15a20*/  SHF.R.U32.HI R155, RZ, 0x18, R12 ;  /* 0x00000018ff9b7819 */ /* 0x000fe6000001160c */
[----:B---3--:R-:W-:Y:S01]  /*15a30*/  FMUL.FTZ R15, R2, R167 ;  /* 0x000000a7020f7220 */ /* 0x008fe20000410000 */
[----:B------:R-:W-:Y:S01]  /*15a40*/  SHF.R.U32.HI R150, RZ, 0x8, R13 ;  /* 0x00000008ff967819 */ /* 0x000fe2000001160d */
[----:B------:R-:W-:Y:S01]  /*15a50*/  FMUL.FTZ R12, R0, R164 ;  /* 0x000000a4000c7220 */ /* 0x000fe20000410000 */
[----:B------:R-:W-:Y:S01]  /*15a60*/  LOP3.LUT R152, R14, 0xff, RZ, 0xc0, !PT ;  /* 0x000000ff0e987812 */ /* 0x000fe200078ec0ff */
[----:B------:R-:W-:Y:S01]  /*15a70*/  FMUL.FTZ R14, R2, R166 ;  /* 0x000000a6020e7220 */ /* 0x000fe20000410000 */
[----:B------:R-:W-:Y:S01]  /*15a80*/  F2FP.PACK_AB R149, R191, R192 ;  /* 0x000000c0bf95723e */ /* 0x000fe200000000ff */
[----:B------:R-:W-:Y:S01]  /*15a90*/  FMUL.FTZ R13, R0, R165 ;  /* 0x000000a5000d7220 */ /* 0x000fe20000410000 */
[----:B------:R-:W-:Y:S01]  /*15aa0*/  PRMT R150, R153, 0x5410, R150 ;  /* 0x0000541099967816 */ /* 0x000fe20000000096 */
[----:B------:R-:W1:Y:S01]  /*15ab0*/  LDSM.16.MT88.4 R164, [R201+0x18800] ;  /* 0x01880000c9a4783b */ /* 0x000e620000004200 */
[----:B------:R-:W-:Y:S01]  /*15ac0*/  PRMT R153, R152, 0x5410, R155 ;  /* 0x0000541098997816 */ /* 0x000fe2000000009b */
[--C-:B------:R-:W-:Y:S01]  /*15ad0*/  FFMA.FTZ R20, R20, c[0x0][0x23c], -R180.reuse ;  /* 0x00008f0014147a23 */ /* 0x100fe200000108b4 */
[----:B------:R-:W-:Y:S01]  /*15ae0*/  LOP3.LUT R154, R154, R149, RZ, 0xc0, !PT ;  /* 0x000000959a9a7212 */ /* 0x000fe200078ec0ff */
[--C-:B------:R-:W-:Y:S01]  /*15af0*/  HSET2.LE.AND R149, R172, R246.reuse, PT ;  /* 0x000000f6ac957233 */ /* 0x100fe20003803000 */
[C---:B------:R-:W-:Y:S01]  /*15b00*/  HMMA.16816.F32 R12, R168.reuse, R156, R12 ;  /* 0x0000009ca80c723c */ /* 0x040fe2000000180c */
[----:B------:R-:W-:Y:S02]  /*15b10*/  MUFU.EX2 R177, R20 ;  /* 0x0000001400b17308 */ /* 0x000fe40000000800 */
[----:B------:R-:W-:Y:S01]  /*15b20*/  F2FP.PACK_AB R155, R189, R190 ;  /* 0x000000bebd9b723e */ /* 0x000fe200000000ff */
[--C-:B------:R-:W-:Y:S01]  /*15b30*/  HSET2.LE.AND R152, R150, R246.reuse, PT ;  /* 0x000000f696987233 */ /* 0x100fe20003803000 */
[----:B----4-:R-:W-:Y:S01]  /*15b40*/  F2FP.PACK_AB R150, R185, R186 ;  /* 0x000000bab996723e */ /* 0x010fe200000000ff */
[--C-:B------:R-:W-:Y:S01]  /*15b50*/  HSET2.LE.AND R153, R153, R246.reuse, PT ;  /* 0x000000f699997233 */ /* 0x100fe20003803000 */
[----:B------:R-:W-:Y:S01]  /*15b60*/  LOP3.LUT R155, R149, R155, RZ, 0xc0, !PT ;  /* 0x0000009b959b7212 */ /* 0x000fe200078ec0ff */
[----:B------:R-:W-:Y:S01]  /*15b70*/  HMMA.16816.F32 R144, R168, R158, R144 ;  /* 0x0000009ea890723c */ /* 0x000fe20000001890 */
[----:B------:R-:W2:Y:S03]  /*15b80*/  LDSM.16.MT88.4 R172, [R203+0x18800] ;  /* 0x01880000cbac783b */ /* 0x000ea60000004200 */
[----:B------:R-:W-:Y:S01]  /*15b90*/  F2FP.PACK_AB R149, R187, R188 ;  /* 0x000000bcbb95723e */ /* 0x000fe200000000ff */
[--C-:B------:R-:W-:Y:S01]  /*15ba0*/  FFMA.FTZ R22, R22, c[0x0][0x23c], -R181.reuse ;  /* 0x00008f0016167a23 */ /* 0x100fe200000108b5 */
[----:B------:R-:W-:Y:S01]  /*15bb0*/  LOP3.LUT R153, R153, R150, RZ, 0xc0, !PT ;  /* 0x0000009699997212 */ /* 0x000fe200078ec0ff */
[----:B------:R-:W-:Y:S01]  /*15bc0*/  FFMA.FTZ R23, R23, c[0x0][0x23c], -R181 ;  /* 0x00008f0017177a23 */ /* 0x000fe200000108b5 */
[----:B------:R-:W-:Y:S01]  /*15bd0*/  LOP3.LUT R152, R152, R149, RZ, 0xc0, !PT ;  /* 0x0000009598987212 */ /* 0x000fe200078ec0ff */
[----:B------:R-:W3:Y:S03]  /*15be0*/  LDSM.16.MT88.4 R156, [R202+0x18800] ;  /* 0x01880000ca9c783b */ /* 0x000ee60000004200 */
[--C-:B------:R-:W-:Y:S01]  /*15bf0*/  FFMA.FTZ R32, R32, c[0x0][0x23c], -R180.reuse ;  /* 0x00008f0020207a23 */ /* 0x100fe200000108b4 */
[----:B------:R-:W-:Y:S01]  /*15c00*/  MOV R149, UR6 ;  /* 0x0000000600957c02 */ /* 0x000fe20008000f00 */
[--C-:B------:R-:W-:Y:S01]  /*15c10*/  FFMA.FTZ R24, R24, c[0x0][0x23c], -R180.reuse ;  /* 0x00008f0018187a23 */ /* 0x100fe200000108b4 */
[C---:B-----5:R-:W-:Y:S02]  /*15c20*/  HMMA.16816.F32 R4, R152.reuse, R160, R4 ;  /* 0x000000a09804723c */ /* 0x060fe40000001804 */
[----:B------:R-:W4:Y:S01]  /*15c30*/  LDSM.16.MT88.4 R168, [R200+0x1a800] ;  /* 0x01a80000c8a8783b */ /* 0x000f220000004200 */
[----:B------:R5:W-:Y:S02]  /*15c40*/  MUFU.EX2 R184, R24 ;  /* 0x0000001800b87308 */ /* 0x000be40000000800 */
[----:B------:R-:W-:Y:S01]  /*15c50*/  LOP3.LUT R149, R233, UR39, R149, 0x96, !PT ;  /* 0x00000027e9957c12 */ /* 0x000fe2000f8e9695 */
[--C-:B------:R-:W-:Y:S02]  /*15c60*/  FFMA.FTZ R25, R25, c[0x0][0x23c], -R180.reuse ;  /* 0x00008f0019197a23 */ /* 0x100fe400000108b4 */
[C---:B------:R-:W-:Y:S02]  /*15c70*/  HMMA.16816.F32 R8, R152.reuse, R162, R8 ;  /* 0x000000a29808723c */ /* 0x040fe40000001808 */
[----:B------:R-:W4:Y:S02]  /*15c80*/  LDSM.16.MT88.4 R160, [R201+0x1a800] ;  /* 0x01a80000c9a0783b */ /* 0x000f240000004200 */
[--C-:B------:R-:W-:Y:S02]  /*15c90*/  FFMA.FTZ R21, R21, c[0x0][0x23c], -R180.reuse ;  /* 0x00008f0015157a23 */ /* 0x100fe400000108b4 */
[----:B------:R-:W-:Y:S02]  /*15ca0*/  FFMA.FTZ R180, R33, c[0x0][0x23c], -R180 ;  /* 0x00008f0021b47a23 */ /* 0x000fe400000108b4 */
[C---:B-1----:R-:W-:Y:S01]  /*15cb0*/  HMMA.16816.F32 R36, R152.reuse, R164, R36 ;  /* 0x000000a49824723c */ /* 0x042fe20000001824 */
[----:B------:R-:W-:Y:S03]  /*15cc0*/  MUFU.EX2 R176, R21 ;  /* 0x0000001500b07308 */ /* 0x000fe60000000800 */
[----:B------:R-:W-:Y:S02]  /*15cd0*/  FFMA.FTZ R2, R2, R245, R194 ;  /* 0x000000f502027223 */ /* 0x000fe400000100c2 */
[----:B------:R-:W-:Y:S02]  /*15ce0*/  FFMA.FTZ R0, R0, R244, R196 ;  /* 0x000000f400007223 */ /* 0x000fe400000100c4 */
[C---:B------:R-:W-:Y:S01]  /*15cf0*/  HMMA.16816.F32 R40, R152.reuse, R166, R40 ;  /* 0x000000a69828723c */ /* 0x040fe20000001828 */
[----:B------:R-:W1:Y:S02]  /*15d00*/  LDSM.16.MT88.4 R164, [R203+0x1a800] ;  /* 0x01a80000cba4783b */ /* 0x000e640000004200 */
[----:B------:R-:W-:Y:S01]  /*15d10*/  MUFU.EX2 R180, R180 ;  /* 0x000000b400b47308 */ /* 0x000fe20000000800 */
[----:B------:R-:W-:Y:S04]  /*15d20*/  FADD.FTZ R2, R193, R2 ;  /* 0x00000002c1027221 */ /* 0x000fe80000010000 */
        /* <DEDUP_REMOVED lines=23> */
[----:B------:R-:W-:Y:S07]  /*15ea0*/  MUFU.EX2 R171, R30 ;  /* 0x0000001e00ab7308 */ /* 0x000fee0000000800 */
[C---:B------:R-:W-:Y:S03]  /*15eb0*/  HMMA.16816.F32 R108, R152.reuse, R160, R108 ;  /* 0x000000a0986c723c */ /* 0x040fe6000000186c */
[----:B------:R-:W-:Y:S05]  /*15ec0*/  MUFU.EX2 R170, R31 ;  /* 0x0000001f00aa7308 */ /* 0x000fea0000000800 */
[C---:B------:R-:W-:Y:S01]  /*15ed0*/  HMMA.16816.F32 R112, R152.reuse, R162, R112 ;  /* 0x000000a29870723c */ /* 0x040fe20000001870 */
[----:B------:R-:W4:Y:S07]  /*15ee0*/  LDSM.16.MT88.4 R160, [R203+0x1e800] ;  /* 0x01e80000cba0783b */ /* 0x000f2e0000004200 */
[C---:B-1----:R-:W-:Y:S07]  /*15ef0*/  HMMA.16816.F32 R116, R152.reuse, R164, R116 ;  /* 0x000000a49874723c */ /* 0x042fee0000001874 */
[----:B------:R-:W-:Y:S01]  /*15f00*/  IMAD.WIDE.U32 R164, R149, -0x326172a9, RZ ;  /* 0xcd9e8d5795a47825 */ /* 0x000fe200078e00ff */
[C---:B------:R-:W-:Y:S04]  /*15f10*/  HMMA.16816.F32 R120, R152.reuse, R166, R120 ;  /* 0x000000a69878723c */ /* 0x040fe80000001878 */
[----:B------:R-:W-:Y:S01]  /*15f20*/  LOP3.LUT R164, R183, UR14, R164, 0x96, !PT ;  /* 0x0000000eb7a47c12 */ /* 0x000fe2000f8e96a4 */
[--C-:B------:R-:W-:Y:S01]  /*15f30*/  FFMA.FTZ R149, R27, c[0x0][0x23c], -R181.reuse ;  /* 0x00008f001b957a23 */ /* 0x100fe200000108b5 */
[----:B------:R1:W1:Y:S01]  /*15f40*/  MUFU.EX2 R183, R25 ;  /* 0x0000001900b77308 */ /* 0x0002620000000800 */
[----:B-----5:R-:W-:Y:S01]  /*15f50*/  LOP3.LUT R24, R165, UR16, R236, 0x96, !PT ;  /* 0x00000010a5187c12 */ /* 0x020fe2000f8e96ec */
[C---:B--2---:R-:W-:Y:S04]  /*15f60*/  HMMA.16816.F32 R124, R152.reuse, R172, R124 ;  /* 0x000000ac987c723c */ /* 0x044fe8000000187c */
[----:B------:R-:W-:Y:S04]  /*15f70*/  IMAD.WIDE.U32 R164, R164, -0x2daee0ad, RZ ;  /* 0xd2511f53a4a47825 */ /* 0x000fe800078e00ff */
[C---:B------:R-:W-:Y:S01]  /*15f80*/  HMMA.16816.F32 R128, R152.reuse, R174, R128 ;  /* 0x000000ae9880723c */ /* 0x040fe20000001880 */
[----:B------:R2:W5:Y:S03]  /*15f90*/  MUFU.EX2 R178, R149 ;  /* 0x0000009500b27308 */ /* 0x0005660000000800 */
[----:B------:R-:W-:Y:S04]  /*15fa0*/  FFMA.FTZ R181, R35, c[0x0][0x23c], -R181 ;  /* 0x00008f0023b57a23 */ /* 0x000fe800000108b5 */
[C---:B---3--:R-:W-:Y:S03]  /*15fb0*/  HMMA.16816.F32 R132, R152.reuse, R156, R132 ;  /* 0x0000009c9884723c */ /* 0x048fe60000001884 */
[----:B------:R-:W-:Y:S01]  /*15fc0*/  MUFU.EX2 R173, R28 ;  /* 0x0000001c00ad7308 */ /* 0x000fe20000000800 */
[----:B-1----:R-:W-:Y:S04]  /*15fd0*/  IMAD.WIDE.U32 R24, R24, -0x2daee0ad, RZ ;  /* 0xd2511f5318187825 */ /* 0x002fe800078e00ff */
[C---:B------:R-:W-:Y:S04]  /*15fe0*/  HMMA.16816.F32 R136, R152.reuse, R158, R136 ;  /* 0x0000009e9888723c */ /* 0x040fe80000001888 */
[----:B------:R-:W-:Y:S01]  /*15ff0*/  LOP3.LUT R25, R25, UR13, R230, 0x96, !PT ;  /* 0x0000000d19197c12 */ /* 0x000fe2000f8e96e6 */
[----:B------:R-:W-:Y:S01]  /*16000*/  MUFU.EX2 R175, R22 ;  /* 0x0000001600af7308 */ /* 0x000fe20000000800 */
[----:B------:R-:W-:Y:S02]  /*16010*/  LOP3.LUT R24, R165, UR11, R24, 0x96, !PT ;  /* 0x0000000ba5187c12 */ /* 0x000fe4000f8e9618 */
[C---:B----4-:R-:W-:Y:S04]  /*16020*/  HMMA.16816.F32 R16, R152.reuse, R160, R16 ;  /* 0x000000a09810723c */ /* 0x050fe80000001810 */
[----:B------:R-:W-:Y:S03]  /*16030*/  IMAD.WIDE.U32 R166, R25, -0x326172a9, RZ ;  /* 0xcd9e8d5719a67825 */ /* 0x000fe600078e00ff */
[----:B------:R-:W1:Y:S01]  /*16040*/  MUFU.EX2 R174, R23 ;  /* 0x0000001700ae7308 */ /* 0x000e620000000800 */
[C---:B------:R-:W-:Y:S04]  /*16050*/  HMMA.16816.F32 R140, R152.reuse, R162, R140 ;  /* 0x000000a2988c723c */ /* 0x040fe8000000188c */
[----:B------:R-:W-:Y:S01]  /*16060*/  IMAD.WIDE.U32 R168, R24, -0x326172a9, RZ ;  /* 0xcd9e8d5718a87825 */ /* 0x000fe200078e00ff */
[----:B------:R-:W-:Y:S01]  /*16070*/  LOP3.LUT R150, R167, UR12, R182, 0x96, !PT ;  /* 0x0000000ca7967c12 */ /* 0x000fe2000f8e96b6 */
[----:B------:R-:W3:Y:S03]  /*16080*/  LDSM.16.MT88.4 R24, [R202+0x1e800] ;  /* 0x01e80000ca18783b */ /* 0x000ee60000004200 */
[----:B------:R-:W-:Y:S01]  /*16090*/  LOP3.LUT R165, R169, UR10, R166, 0x96, !PT ;  /* 0x0000000aa9a57c12 */ /* 0x000fe2000f8e96a6 */
[----:B------:R4:W1:Y:S02]  /*160a0*/  MUFU.EX2 R172, R29 ;  /* 0x0000001d00ac7308 */ /* 0x0008640000000800 */
[----:B------:R-:W-:Y:S04]  /*160b0*/  IMAD.WIDE.U32 R156, R150, -0x2daee0ad, RZ ;  /* 0xd2511f53969c7825 */ /* 0x000fe800078e00ff */
[----:B------:R-:W-:Y:S01]  /*160c0*/  IMAD.WIDE.U32 R166, R165, -0x2daee0ad, RZ ;  /* 0xd2511f53a5a67825 */ /* 0x000fe200078e00ff */
[----:B------:R-:W-:Y:S03]  /*160d0*/  LOP3.LUT R164, R157, UR9, R164, 0x96, !PT ;  /* 0x000000099da47c12 */ /* 0x000fe6000f8e96a4 */
[----:B------:R1:W1:Y:S01]  /*160e0*/  MUFU.EX2 R169, R32 ;  /* 0x0000002000a97308 */ /* 0x0002620000000800 */
[----:B------:R-:W-:Y:S01]  /*160f0*/  LOP3.LUT R156, R167, UR5, R156, 0x96, !PT ;  /* 0x00000005a79c7c12 */ /* 0x000fe2000f8e969c */
[----:B------:R-:W-:Y:S04]  /*16100*/  IMAD.WIDE.U32 R164, R164, -0x326172a9, RZ ;  /* 0xcd9e8d57a4a47825 */ /* 0x000fe800078e00ff */
[----:B------:R-:W-:Y:S04]  /*16110*/  IMAD.WIDE.U32 R156, R156, -0x326172a9, RZ ;  /* 0xcd9e8d579c9c7825 */ /* 0x000fe800078e00ff */
[----:B------:R-:W-:Y:S01]  /*16120*/  MUFU.EX2 R181, R181 ;  /* 0x000000b500b57308 */ /* 0x000fe20000000800 */
[----:B------:R-:W-:Y:S02]  /*16130*/  LOP3.LUT R20, R157, UR17, R164, 0x96, !PT ;  /* 0x000000119d147c12 */ /* 0x000fe4000f8e96a4 */
[C---:B--2---:R-:W-:Y:S01]  /*16140*/  LOP3.LUT R149, R156.reuse, 0xffff, RZ, 0xc0, !PT ;  /* 0x0000ffff9c957812 */ /* 0x044fe200078ec0ff */
[----:B----4-:R-:W-:Y:S01]  /*16150*/  LDSM.16.MT88.4 R28, [R202+0x1f000] ;  /* 0x01f00000ca1c783b */ /* 0x010fe20000004200 */
[--C-:B------:R-:W-:Y:S02]  /*16160*/  SHF.R.U32.HI R150, RZ, 0x10, R156.reuse ;  /* 0x00000010ff967819 */ /* 0x100fe4000001169c */
[----:B------:R-:W-:Y:S02]  /*16170*/  LOP3.LUT R164, R156, 0xff, RZ, 0xc0, !PT ;  /* 0x000000ff9ca47812 */ /* 0x000fe400078ec0ff */
[----:B------:R-:W-:Y:S02]  /*16180*/  SHF.R.U32.HI R160, RZ, 0x18, R156 ;  /* 0x00000018ffa07819 */ /* 0x000fe4000001169c */
[----:B------:R-:W-:Y:S01]  /*16190*/  LOP3.LUT R21, R20, 0xffff, RZ, 0xc0, !PT ;  /* 0x0000ffff14157812 */ /* 0x000fe200078ec0ff */
[----:B------:R-:W2:Y:S01]  /*161a0*/  LDSM.16.MT88.4 R156, [R200+0x19000] ;  /* 0x01900000c89c783b */ /* 0x000ea20000004200 */
[----:B------:R-:W-:Y:S02]  /*161b0*/  SHF.R.U32.HI R149, RZ, 0x8, R149 ;  /* 0x00000008ff957819 */ /* 0x000fe40000011695 */
[----:B------:R-:W-:Y:S01]  /*161c0*/  LOP3.LUT R22, R150, 0xff, RZ, 0xc0, !PT ;  /* 0x000000ff96167812 */ /* 0x000fe200078ec0ff */
[C---:B---3--:R-:W-:Y:S03]  /*161d0*/  HMMA.16816.F32 R12, R152.reuse, R24, R12 ;  /* 0x00000018980c723c */ /* 0x048fe6000000180c */
[----:B------:R-:W-:Y:S02]  /*161e0*/  LOP3.LUT R150, R20, 0xff, RZ, 0xc0, !PT ;  /* 0x000000ff14967812 */ /* 0x000fe400078ec0ff */
[----:B------:R-:W-:Y:S02]  /*161f0*/  SHF.R.U32.HI R21, RZ, 0x8, R21 ;  /* 0x00000008ff157819 */ /* 0x000fe40000011615 */
[----:B------:R-:W-:Y:S01]  /*16200*/  PRMT R164, R164, 0x5410, R149 ;  /* 0x00005410a4a47816 */ /* 0x000fe20000000095 */
[----:B------:R-:W-:Y:S01]  /*16210*/  HMMA.16816.F32 R144, R152, R26, R144 ;  /* 0x0000001a9890723c */ /* 0x000fe20000001890 */
[----:B------:R-:W-:Y:S03]  /*16220*/  LDSM.16.MT88.4 R152, [R202+0x19000] ;  /* 0x01900000ca98783b */ /* 0x000fe60000004200 */
[----:B------:R-:W-:Y:S01]  /*16230*/  PRMT R149, R22, 0x5410, R160 ;  /* 0x0000541016957816 */ /* 0x000fe200000000a0 */
[--C-:B------:R-:W-:Y:S01]  /*16240*/  HSET2.LE.AND R22, R164, R246.reuse, PT ;  /* 0x000000f6a4167233 */ /* 0x100fe20003803000 */
[----:B------:R-:W-:Y:S02]  /*16250*/  PRMT R150, R150, 0x5410, R21 ;  /* 0x0000541096967816 */ /* 0x000fe40000000015 */
[--C-:B------:R-:W-:Y:S01]  /*16260*/  SHF.R.U32.HI R21, RZ, 0x10, R20.reuse ;  /* 0x00000010ff157819 */ /* 0x100fe20000011614 */
[----:B------:R-:W3:Y:S03]  /*16270*/  LDSM.16.MT88.4 R160, [R201+0x19000] ;  /* 0x01900000c9a0783b */ /* 0x000ee60000004200 */
[----:B------:R-:W-:Y:S01]  /*16280*/  SHF.R.U32.HI R25, RZ, 0x18, R20 ;  /* 0x00000018ff197819 */ /* 0x000fe20000011614 */
[--C-:B------:R-:W-:Y:S01]  /*16290*/  HSET2.LE.AND R23, R149, R246.reuse, PT ;  /* 0x000000f695177233 */ /* 0x100fe20003803000 */
[----:B------:R-:W-:Y:S02]  /*162a0*/  LOP3.LUT R24, R21, 0xff, RZ, 0xc0, !PT ;  /* 0x000000ff15187812 */ /* 0x000fe400078ec0ff */
[----:B------:R-:W-:Y:S02]  /*162b0*/  F2FP.PACK_AB R20, R183, R184 ;  /* 0x000000b8b714723e */ /* 0x000fe400000000ff */
[----:B-----5:R-:W-:Y:S02]  /*162c0*/  F2FP.PACK_AB R21, R178, R179 ;  /* 0x000000b3b215723e */ /* 0x020fe400000000ff */
[----:B------:R-:W-:Y:S02]  /*162d0*/  PRMT R149, R24, 0x5410, R25 ;  /* 0x0000541018957816 */ /* 0x000fe40000000019 */
[----:B------:R-:W-:Y:S01]  /*162e0*/  LOP3.LUT R22, R22, R20, RZ, 0xc0, !PT ;  /* 0x0000001416167212 */ /* 0x000fe200078ec0ff */
[--C-:B------:R-:W-:Y:S01]  /*162f0*/  HSET2.LE.AND R20, R150, R246.reuse, PT ;  /* 0x000000f696147233 */ /* 0x100fe20003803000 */
[----:B------:R-:W-:Y:S01]  /*16300*/  LOP3.LUT R23, R23, R21, RZ, 0xc0, !PT ;  /* 0x0000001517177212 */ /* 0x000fe200078ec0ff */
[----:B------:R-:W4:Y:S01]  /*16310*/  LDSM.16.MT88.4 R24, [R203+0x19000] ;  /* 0x01900000cb18783b */ /* 0x000f220000004200 */
[----:B------:R-:W-:Y:S02]  /*16320*/  F2FP.PACK_AB R21, R176, R177 ;  /* 0x000000b1b015723e */ /* 0x000fe400000000ff */
[----:B-1----:R-:W-:Y:S02]  /*16330*/  LOP3.LUT R32, R165, UR8, R168, 0x96, !PT ;  /* 0x00000008a5207c12 */ /* 0x002fe4000f8e96a8 */
[----:B------:R-:W-:Y:S01]  /*16340*/  LOP3.LUT R20, R20, R21, RZ, 0xc0, !PT ;  /* 0x0000001514147212 */ /* 0x000fe200078ec0ff */
[--C-:B------:R-:W-:Y:S01]  /*16350*/  HSET2.LE.AND R21, R149, R246.reuse, PT ;  /* 0x000000f695157233 */ /* 0x100fe20003803000 */
[----:B------:R-:W-:Y:S01]  /*16360*/  F2FP.PACK_AB R149, R174, R175 ;  /* 0x000000afae95723e */ /* 0x000fe200000000ff */
[----:B------:R1:W5:Y:S01]  /*16370*/  MUFU.EX2 R168, R34 ;  /* 0x0000002200a87308 */ /* 0x0003620000000800 */
[----:B------:R-:W-:Y:S02]  /*16380*/  IMAD.WIDE.U32 R32, R32, -0x2daee0ad, RZ ;  /* 0xd2511f5320207825 */ /* 0x000fe400078e00ff */
[----:B------:R-:W-:Y:S03]  /*16390*/  LOP3.LUT R21, R21, R149, RZ, 0xc0, !PT ;  /* 0x0000009515157212 */ /* 0x000fe600078ec0ff */
[C---:B------:R-:W-:Y:S02]  /*163a0*/  LOP3.LUT R149, R32.reuse, 0xffff, RZ, 0xc0, !PT ;  /* 0x0000ffff20957812 */ /* 0x040fe400078ec0ff */
[----:B------:R-:W-:Y:S02]  /*163b0*/  SHF.R.U32.HI R150, RZ, 0x18, R32 ;  /* 0x00000018ff967819 */ /* 0x000fe40000011620 */
        /* <DEDUP_REMOVED lines=33> */
[C---:B-1----:R-:W-:Y:S07]  /*165d0*/  HMMA.16816.F32 R116, R20.reuse, R152, R116 ;  /* 0x000000981474723c */ /* 0x042fee0000001874 */
[----:B------:R-:W-:Y:S01]  /*165e0*/  LOP3.LUT R152, R32, 0xff, RZ, 0xc0, !PT ;  /* 0x000000ff20987812 */ /* 0x000fe200078ec0ff */
[C---:B------:R-:W-:Y:S08]  /*165f0*/  HMMA.16816.F32 R120, R20.reuse, R154, R120 ;  /* 0x0000009a1478723c */ /* 0x040ff00000001878 */
[C---:B--2---:R-:W-:Y:S08]  /*16600*/  HMMA.16816.F32 R124, R20.reuse, R156, R124 ;  /* 0x0000009c147c723c */ /* 0x044ff0000000187c */
[C---:B------:R-:W-:Y:S01]  /*16610*/  HMMA.16816.F32 R128, R20.reuse, R158, R128 ;  /* 0x0000009e1480723c */ /* 0x040fe20000001880 */
[----:B------:R-:W1:Y:S07]  /*16620*/  LDSM.16.MT88.4 R156, [R200+0x19800] ;  /* 0x01980000c89c783b */ /* 0x000e6e0000004200 */
[C---:B---3--:R-:W-:Y:S08]  /*16630*/  HMMA.16816.F32 R132, R20.reuse, R160, R132 ;  /* 0x000000a01484723c */ /* 0x048ff00000001884 */
[C---:B------:R-:W-:Y:S01]  /*16640*/  HMMA.16816.F32 R136, R20.reuse, R162, R136 ;  /* 0x000000a21488723c */ /* 0x040fe20000001888 */
[----:B------:R-:W-:Y:S07]  /*16650*/  LDSM.16.MT88.4 R160, [R200+0x1b800] ;  /* 0x01b80000c8a0783b */ /* 0x000fee0000004200 */
[C---:B----4-:R-:W-:Y:S07]  /*16660*/  HMMA.16816.F32 R16, R20.reuse, R24, R16 ;  /* 0x000000181410723c */ /* 0x050fee0000001810 */
[----:B------:R-:W-:Y:S01]  /*16670*/  LOP3.LUT R24, R33, UR18, R166, 0x96, !PT ;  /* 0x0000001221187c12 */ /* 0x000fe2000f8e96a6 */
[C---:B------:R-:W-:Y:S01]  /*16680*/  HMMA.16816.F32 R140, R20.reuse, R26, R140 ;  /* 0x0000001a148c723c */ /* 0x040fe2000000188c */
[----:B------:R-:W-:Y:S03]  /*16690*/  LDSM.16.MT88.4 R164, [R201+0x1b800] ;  /* 0x01b80000c9a4783b */ /* 0x000fe60000004200 */
[C---:B------:R-:W-:Y:S02]  /*166a0*/  LOP3.LUT R25, R24.reuse, 0xffff, RZ, 0xc0, !PT ;  /* 0x0000ffff18197812 */ /* 0x040fe400078ec0ff */
[----:B------:R-:W-:Y:S02]  /*166b0*/  LOP3.LUT R33, R24, 0xff, RZ, 0xc0, !PT ;  /* 0x000000ff18217812 */ /* 0x000fe400078ec0ff */
[C---:B------:R-:W-:Y:S04]  /*166c0*/  HMMA.16816.F32 R12, R20.reuse, R28, R12 ;  /* 0x0000001c140c723c */ /* 0x040fe8000000180c */
[--C-:B------:R-:W-:Y:S02]  /*166d0*/  SHF.R.U32.HI R27, RZ, 0x10, R24.reuse ;  /* 0x00000010ff1b7819 */ /* 0x100fe40000011618 */
[----:B------:R-:W-:Y:S02]  /*166e0*/  SHF.R.U32.HI R25, RZ, 0x8, R25 ;  /* 0x00000008ff197819 */ /* 0x000fe40000011619 */
[----:B------:R-:W-:Y:S01]  /*166f0*/  HMMA.16816.F32 R144, R20, R30, R144 ;  /* 0x0000001e1490723c */ /* 0x000fe20000001890 */
[----:B------:R-:W-:Y:S03]  /*16700*/  LDSM.16.MT88.4 R20, [R203+0x19800] ;  /* 0x01980000cb14783b */ /* 0x000fe60000004200 */
[----:B------:R-:W-:Y:S02]  /*16710*/  PRMT R25, R33, 0x5410, R25 ;  /* 0x0000541021197816 */ /* 0x000fe40000000019 */
[----:B------:R-:W-:Y:S02]  /*16720*/  SHF.R.U32.HI R26, RZ, 0x18, R24 ;  /* 0x00000018ff1a7819 */ /* 0x000fe40000011618 */
[----:B------:R-:W-:Y:S04]  /*16730*/  LOP3.LUT R24, R27, 0xff, RZ, 0xc0, !PT ;  /* 0x000000ff1b187812 */ /* 0x000fe800078ec0ff */
[----:B------:R-:W-:Y:S02]  /*16740*/  SHF.R.U32.HI R27, RZ, 0x10, R32 ;  /* 0x00000010ff1b7819 */ /* 0x000fe40000011620 */
[----:B------:R-:W2:Y:S01]  /*16750*/  LDSM.16.MT88.4 R32, [R201+0x19800] ;  /* 0x01980000c920783b */ /* 0x000ea20000004200 */
[----:B------:R-:W-:Y:S01]  /*16760*/  PRMT R26, R24, 0x5410, R26 ;  /* 0x00005410181a7816 */ /* 0x000fe2000000001a */
[--C-:B------:R-:W-:Y:S01]  /*16770*/  HSET2.LE.AND R24, R25, R246.reuse, PT ;  /* 0x000000f619187233 */ /* 0x100fe20003803000 */
[----:B------:R-:W-:Y:S02]  /*16780*/  SHF.R.U32.HI R29, RZ, 0x8, R149 ;  /* 0x00000008ff1d7819 */ /* 0x000fe40000011695 */
[----:B------:R-:W-:Y:S01]  /*16790*/  LOP3.LUT R28, R27, 0xff, RZ, 0xc0, !PT ;  /* 0x000000ff1b1c7812 */ /* 0x000fe200078ec0ff */
[--C-:B------:R-:W-:Y:S01]  /*167a0*/  HSET2.LE.AND R26, R26, R246.reuse, PT ;  /* 0x000000f61a1a7233 */ /* 0x100fe20003803000 */
[----:B------:R-:W-:Y:S02]  /*167b0*/  PRMT R149, R152, 0x5410, R29 ;  /* 0x0000541098957816 */ /* 0x000fe4000000001d */
[----:B------:R-:W-:Y:S02]  /*167c0*/  PRMT R150, R28, 0x5410, R150 ;  /* 0x000054101c967816 */ /* 0x000fe40000000096 */
[----:B------:R-:W-:Y:S01]  /*167d0*/  F2FP.PACK_AB R25, R172, R173 ;  /* 0x000000adac19723e */ /* 0x000fe200000000ff */
[----:B------:R-:W3:Y:S01]  /*167e0*/  LDSM.16.MT88.4 R28, [R202+0x19800] ;  /* 0x01980000ca1c783b */ /* 0x000ee20000004200 */
[----:B------:R-:W-:Y:S02]  /*167f0*/  F2FP.PACK_AB R27, R170, R171 ;  /* 0x000000abaa1b723e */ /* 0x000fe400000000ff */
[----:B------:R-:W-:Y:S02]  /*16800*/  LOP3.LUT R24, R24, R25, RZ, 0xc0, !PT ;  /* 0x0000001918187212 */ /* 0x000fe400078ec0ff */
[----:B------:R-:W-:Y:S01]  /*16810*/  LOP3.LUT R25, R26, R27, RZ, 0xc0, !PT ;  /* 0x0000001b1a197212 */ /* 0x000fe200078ec0ff */
[--C-:B------:R-:W-:Y:S01]  /*16820*/  HSET2.LE.AND R26, R149, R246.reuse, PT ;  /* 0x000000f6951a7233 */ /* 0x100fe20003803000 */
[----:B------:R-:W-:Y:S01]  /*16830*/  F2FP.PACK_AB R27, R180, R169 ;  /* 0x000000a9b41b723e */ /* 0x000fe200000000ff */
[----:B------:R-:W-:Y:S01]  /*16840*/  HSET2.LE.AND R149, R150, R246, PT ;  /* 0x000000f696957233 */ /* 0x000fe20003803000 */
[----:B-----5:R-:W-:Y:S02]  /*16850*/  F2FP.PACK_AB R150, R181, R168 ;  /* 0x000000a8b596723e */ /* 0x020fe400000000ff */
        /* <DEDUP_REMOVED lines=31> */
[C---:B---3--:R-:W-:Y:S07]  /*16a50*/  HMMA.16816.F32 R100, R24.reuse, R28, R100 ;  /* 0x0000001c1864723c */ /* 0x048fee0000001864 */
        /* <DEDUP_REMOVED lines=35> */
[----:B------:R-:W-:Y:S01]  /*16c90*/  FADD.FTZ R0, R170, R0 ;  /* 0x00000000aa007221 */ /* 0x000fe20000010000 */
[C---:B-1----:R-:W-:Y:S03]  /*16ca0*/  HMMA.16816.F32 R164, R24.reuse, R4, R12 ;  /* 0x0000000418a4723c */ /* 0x042fe6000000180c */
[----:B------:R-:W-:Y:S02]  /*16cb0*/  FADD.FTZ R2, R172, R2 ;  /* 0x00000002ac027221 */ /* 0x000fe40000010000 */
[----:B------:R-:W-:Y:S02]  /*16cc0*/  FADD.FTZ R0, R168, R0 ;  /* 0x00000000a8007221 */ /* 0x000fe40000010000 */
[----:B------:R-:W-:Y:S01]  /*16cd0*/  FADD.FTZ R2, R169, R2 ;  /* 0x00000002a9027221 */ /* 0x000fe20000010000 */
[----:B------:R-:W-:Y:S04]  /*16ce0*/  HMMA.16816.F32 R144, R24, R6, R144 ;  /* 0x000000061890723c */ /* 0x000fe80000001890 */
[----:B------:R-:W-:Y:S02]  /*16cf0*/  FADD.FTZ R245, R181, R0 ;  /* 0x00000000b5f57221 */ /* 0x000fe40000010000 */
[----:B------:R-:W-:Y:S02]  /*16d00*/  FADD.FTZ R244, R180, R2 ;  /* 0x00000002b4f47221 */ /* 0x000fe40000010000 */
[----:B------:R-:W-:-:S05]  /*16d10*/  @P4 BRA `(.L_x_839) ;  /* 0xffffc0a000004947 */ /* 0x000fca000383ffff */
.L_x_838:
        /* <DEDUP_REMOVED lines=409> */
.L_x_843:
[----:B---34-:R-:W-:Y:S05]  /*186b0*/  BSYNC B0 ;  /* 0x0000000000007941 */ /* 0x018fea0003800000 */
.L_x_842:
        /* <DEDUP_REMOVED lines=40> */
.L_x_845:
[----:B----4-:R-:W-:Y:S05]  /*18940*/  BSYNC B0 ;  /* 0x0000000000007941 */ /* 0x010fea0003800000 */
.L_x_844:
        /* <DEDUP_REMOVED lines=22> */
.L_x_847:
[----:B------:R-:W-:Y:S05]  /*18ab0*/  BSYNC B0 ;  /* 0x0000000000007941 */ /* 0x000fea0003800000 */
.L_x_846:
        /* <DEDUP_REMOVED lines=22> */
.L_x_849:
[----:B------:R-:W-:Y:S05]  /*18c20*/  BSYNC B0 ;  /* 0x0000000000007941 */ /* 0x000fea0003800000 */
.L_x_848:
        /* <DEDUP_REMOVED lines=23> */
.L_x_808:
        /* <DEDUP_REMOVED lines=8> */
[----:B------:R-:W-:Y:S01]  /*18e20*/  USHF.R.S32.HI UR13, URZ, 0x1f, UR10 ;  /* 0x0000001f3f0d7899 */ /* 0x000fe2000801140a */
[----:B------:R-:W-:Y:S01]  /*18e30*/  IMAD.U32 R4, RZ, RZ, UR27 ;  /* 0x0000001bff047e24 */ /* 0x000fe2000f8e00ff */
[----:B------:R-:W-:Y:S01]  /*18e40*/  UISETP.NE.AND UP2, UPT, UR16, URZ, UPT ;  /* 0x0000003f1000728c */ /* 0x000fe2000bf45270 */
        /* <DEDUP_REMOVED lines=13> */
[----:B------:R-:W-:Y:S01]  /*18f20*/  @!UP4 UIMAD.WIDE.U32 UR18, UR12, UR4, URZ ;  /* 0x000000040c12c2a5 */ /* 0x000fe2000f8e003f */
[----:B------:R-:W-:Y:S01]  /*18f30*/  IADD3 R17, R0, 0xc0, RZ ;  /* 0x000000c000117810 */ /* 0x000fe20007ffe0ff */
[----:B------:R-:W-:-:S02]  /*18f40*/  @!UP4 UIMAD UR17, UR12, UR5, UR17 ;  /* 0x000000050c11c2a4 */ /* 0x000fc4000f8e0211 */
[----:B------:R-:W-:Y:S02]  /*18f50*/  UISETP.EQ.AND UP2, UPT, UR15, URZ, UP2 ;  /* 0x0000003f0f00728c */ /* 0x000fe40009742270 */
[----:B------:R-:W-:Y:S02]  /*18f60*/  ULDC.64 UR4, c[0x0][0x1f0] ;  /* 0x00007c0000047ab9 */ /* 0x000fe40000000a00 */
[----:B------:R-:W-:Y:S02]  /*18f70*/  UIMAD UR4, UR13, UR4, URZ ;  /* 0x000000040d0472a4 */ /* 0x000fe4000f8e023f */
[----:B------:R-:W-:Y:S02]  /*18f80*/  @!UP3 UISETP.NE.AND UP1, UPT, UR16, URZ, UPT ;  /* 0x0000003f1000b28c */ /* 0x000fe4000bf25270 */
[----:B------:R-:W-:Y:S02]  /*18f90*/  ULDC UR11, c[0x0][0x214] ;  /* 0x00008500000b7ab9 */ /* 0x000fe40000000800 */
        /* <DEDUP_REMOVED lines=48> */
.L_x_851:
[----:B------:R-:W-:Y:S05]  /*192a0*/  BSYNC B0 ;  /* 0x0000000000007941 */ /* 0x000fea0003800000 */
.L_x_850:
        /* <DEDUP_REMOVED lines=22> */
.L_x_853:
[----:B------:R-:W-:Y:S05]  /*19410*/  BSYNC B0 ;  /* 0x0000000000007941 */ /* 0x000fea0003800000 */
.L_x_852:
        /* <DEDUP_REMOVED lines=22> */
.L_x_855:
[----:B------:R-:W-:Y:S05]  /*19580*/  BSYNC B0 ;  /* 0x0000000000007941 */ /* 0x000fea0003800000 */
.L_x_854:
        /* <DEDUP_REMOVED lines=21> */
.L_x_857:
[----:B------:R-:W-:Y:S05]  /*196e0*/  BSYNC B0 ;  /* 0x0000000000007941 */ /* 0x000fea0003800000 */
.L_x_856:
        /* <DEDUP_REMOVED lines=35> */
.L_x_858:
        /* <DEDUP_REMOVED lines=14> */
.L_x_1088:


//--------------------- .text._ZN5flash16flash_fwd_kernelI23Flash_fwd_kernel_traitsILi256ELi128ELi64ELi8ELb0ELb0EN7cutlass6half_tE19Flash_kernel_traitsILi256ELi128ELi64ELi8ES3_EELb1ELb1ELb0ELb0ELb0ELb0ELb0ELb1EEEvNS_16Flash_fwd_paramsE --------------------------
	.section	.text._ZN5flash16flash_fwd_kernelI23Flash_fwd_kernel_traitsILi256ELi128ELi64ELi8ELb0ELb0EN7cutlass6half_tE19Flash_kernel_traitsILi256ELi128ELi64ELi8ES3_EELb1ELb1ELb0ELb0ELb0ELb0ELb0ELb1EEEvNS_16Flash_fwd_paramsE,"ax",@progbits
	.sectioninfo	@"SHI_REGISTERS=255"
	.align	128
        .global         _ZN5flash16flash_fwd_kernelI23Flash_fwd_kernel_traitsILi256ELi128ELi64ELi8ELb0ELb0EN7cutlass6half_tE19Flash_kernel_traitsILi256ELi128ELi64ELi8ES3_EELb1ELb1ELb0ELb0ELb0ELb0ELb0ELb1EEEvNS_16Flash_fwd_paramsE
        .type           _ZN5flash16flash_fwd_kernelI23Flash_fwd_kernel_traitsILi256ELi128ELi64ELi8ELb0ELb0EN7cutlass6half_tE19Flash_kernel_traitsILi256ELi128ELi64ELi8ES3_EELb1ELb1ELb0ELb0ELb0ELb0ELb0ELb1EEEvNS_16Flash_fwd_paramsE,@function
        .size           _ZN5flash16flash_fwd_kernelI23Flash_fwd_kernel_traitsILi256ELi128ELi64ELi8ELb0ELb0EN7cutlass6half_tE19Flash_kernel_traitsILi256ELi128ELi64ELi8ES3_EELb1ELb1ELb0ELb0ELb0ELb0ELb0ELb1EEEvNS_16Flash_fwd_paramsE,(.L_x_1089 - _ZN5flash16flash_fwd_kernelI23Flash_fwd_kernel_traitsILi256ELi128ELi64ELi8ELb0ELb0EN7cutlass6half_tE19Flash_kernel_traitsILi256ELi128ELi64ELi8ES3_EELb1ELb1ELb0ELb0ELb0ELb0ELb0ELb1EEEvNS_16Flash_fwd_paramsE)
        .other          _ZN5flash16flash_fwd_kernelI23Flash_fwd_kernel_traitsILi256ELi128ELi64ELi8ELb0ELb0EN7cutlass6half_tE19Flash_kernel_traitsILi256ELi128ELi64ELi8ES3_EELb1ELb1ELb0ELb0ELb0ELb0ELb0ELb1EEEvNS_16Flash_fwd_paramsE,@"STO_CUDA_ENTRY STV_DEFAULT"
_ZN5flash16flash_fwd_kernelI23Flash_fwd_kernel_traitsILi256ELi128ELi64ELi8ELb0ELb0EN7cutlass6half_tE19Flash_kernel_traitsILi256ELi128ELi64ELi8ES3_EELb1ELb1ELb0ELb0ELb0ELb0ELb0ELb1EEEvNS_16Flash_fwd_paramsE:
.text._ZN5flash16flash_fwd_kernelI23Flash_fwd_kernel_traitsILi256ELi128ELi64ELi8ELb0ELb0EN7cutlass6half_tE19Flash_kernel_traitsILi256ELi128ELi64ELi8ES3_EELb1ELb1ELb0ELb0ELb0ELb0ELb0ELb1EEEvNS_16Flash_fwd_paramsE:
        /* <DEDUP_REMOVED lines=13> */
[----:B------:R-:W3:Y:S01]  /*00d0*/  @P2 LDG.E.64 R2, [R2.64] ;  /* 0x0000001802022981 */ /* 0x000ee2000c1e1b00 */
[----:B------:R-:W-:Y:S02]  /*00e0*/  @P2 IMAD.MOV.U32 R4, RZ, RZ, R8 ;  /* 0x000000ffff042224 */ /* 0x000fe400078e0008 */
[----:B------:R-:W-:-:S06]  /*00f0*/  @P2 IMAD.MOV.U32 R5, RZ, RZ, R6 ;  /* 0x000000ffff052224 */ /* 0x000fcc00078e0006 */
[----:B------:R-:W4:Y:S01]  /*0100*/  @P2 LDG.E.64 R4, [R4.64] ;  /* 0x0000001804042981 */ /* 0x000f22000c1e1b00 */
        /* <DEDUP_REMOVED lines=10> */
[----:B------:R-:W-:Y:S02]  /*01b0*/  UISETP.NE.AND.EX UP0, UPT, URZ, UR5, UPT, UP0 ;  /* 0x000000053f00728c */ /* 0x000fe4000bf05300 */
[----:B------:R-:W-:Y:S02]  /*01c0*/  UISETP.NE.AND UP3, UPT, UR9, URZ, UPT ;  /* 0x0000003f0900728c */ /* 0x000fe4000bf65270 */
[----:B------:R-:W-:Y:S02]  /*01d0*/  ULDC.64 UR4, c[0x0][0x250] ;  /* 0x0000940000047ab9 */ /* 0x000fe40000000a00 */
[----:B-----5:R-:W-:-:S02]  /*01e0*/  UIMAD.WIDE UR12, UR14, UR8, UR12 ;  /* 0x000000080e0c72a5 */ /* 0x020fc4000f8e020c */
        /* <DEDUP_REMOVED lines=10> */
[----:B---3--:R-:W1:Y:S08]  /*0290*/  @P2 R2UR UR32, R2 ;  /* 0x00000000022023c2 */ /* 0x008e7000000e0000 */
[----:B------:R-:W2:Y:S01]  /*02a0*/  @P2 R2UR UR33, R3 ;  /* 0x00000000032123c2 */ /* 0x000ea200000e0000 */
[----:B----4-:R-:W-:-:S05]  /*02b0*/  @P2 IADD3 R8, P1, R4, c[0x0][0x300], RZ ;  /* 0x0000c00004082a10 */ /* 0x010fca0007f3e0ff */
[----:B------:R-:W-:Y:S02]  /*02c0*/  @P2 IMAD.X R6, RZ, RZ, R5, P1 ;  /* 0x000000ffff062224 */ /* 0x000fe400008e0605 */
[----:B------:R-:W-:-:S03]  /*02d0*/  @!P3 IMAD.MOV.U32 R4, RZ, RZ, R8 ;  /* 0x000000ffff04b224 */ /* 0x000fc600078e0008 */
[----:B------:R-:W-:Y:S01]  /*02e0*/  @!P3 MOV R5, R6 ;  /* 0x000000060005b202 */ /* 0x000fe20000000f00 */
[----:B-1----:R-:W-:-:S04]  /*02f0*/  IMAD.U32 R2, RZ, RZ, UR32 ;  /* 0x00000020ff027e24 */ /* 0x002fc8000f8e00ff */
[----:B------:R-:W-:Y:S01]  /*0300*/  @!P3 STG.E.64 [R10.64+0x8], R4 ;  /* 0x000008040a00b986 */ /* 0x000fe2000c101b18 */
[----:B--2---:R-:W-:-:S05]  /*0310*/  IMAD.U32 R3, RZ, RZ, UR33 ;  /* 0x00000021ff037e24 */ /* 0x004fca000f8e00ff */
[----:B------:R1:W-:Y:S01]  /*0320*/  @!P3 STG.E.64 [R10.64], R2 ;  /* 0x000000020a00b986 */ /* 0x0003e2000c101b18 */
[----:B------:R-:W-:Y:S02]  /*0330*/  PLOP3.LUT P1, PT, PT, PT, UP0, 0x80, 0x0 ;  /* 0x000000000000781c */ /* 0x000fe40003f2f008 */
[----:B------:R-:W-:Y:S02]  /*0340*/  PLOP3.LUT P2, PT, PT, PT, UP1, 0x80, 0x0 ;  /* 0x000000000000781c */ /* 0x000fe40003f4f018 */
[----:B-1----:R-:W-:Y:S01]  /*0350*/  MOV R2, UR12 ;  /* 0x0000000c00027c02 */ /* 0x002fe20008000f00 */
[----:B------:R-:W-:-:S05]  /*0360*/  IMAD.U32 R3, RZ, RZ, UR13 ;  /* 0x0000000dff037e24 */ /* 0x000fca000f8e00ff */
[----:B------:R1:W2:Y:S04]  /*0370*/  @P0 LDG.E R4, [R2.64] ;  /* 0x0000001802040981 */ /* 0x0002a8000c1e1900 */
[----:B------:R1:W3:Y:S01]  /*0380*/  @P0 LDG.E R0, [R2.64+0x4] ;  /* 0x0000041802000981 */ /* 0x0002e2000c1e1900 */
[----:B------:R-:W-:Y:S01]  /*0390*/  MOV R10, UR6 ;  /* 0x00000006000a7c02 */ /* 0x000fe20008000f00 */
[----:B------:R-:W-:Y:S02]  /*03a0*/  IMAD.U32 R11, RZ, RZ, UR7 ;  /* 0x00000007ff0b7e24 */ /* 0x000fe4000f8e00ff */
[----:B-1----:R-:W-:Y:S02]  /*03b0*/  IMAD.U32 R2, RZ, RZ, UR4 ;  /* 0x00000004ff027e24 */ /* 0x002fe4000f8e00ff */
[----:B------:R-:W-:-:S05]  /*03c0*/  IMAD.U32 R3, RZ, RZ, UR5 ;  /* 0x00000005ff037e24 */ /* 0x000fca000f8e00ff */
[----:B------:R1:W4:Y:S04]  /*03d0*/  @P1 LDG.E R2, [R2.64] ;  /* 0x0000001802021981 */ /* 0x000328000c1e1900 */
[----:B-1----:R-:W5:Y:S01]  /*03e0*/  @!P2 LDG.E R3, [R10.64] ;  /* 0x000000180a03a981 */ /* 0x002f62000c1e1900 */
[----:B------:R-:W-:Y:S01]  /*03f0*/  UMOV UR20, 0xffffffff ;  /* 0xffffffff00147882 */ /* 0x000fe20000000000 */
[----:B------:R-:W1:Y:S01]  /*0400*/  LDC.U8 R243, c[0x0][0x2d8] ;  /* 0x0000b600fff37b82 */ /* 0x000e620000000000 */
[----:B------:R-:W-:Y:S01]  /*0410*/  UMOV UR15, URZ ;  /* 0x0000003f000f7c82 */ /* 0x000fe20008000000 */
[----:B------:R-:W-:Y:S01]  /*0420*/  SHF.R.S32.HI R5, RZ, 0x1f, R7 ;  /* 0x0000001fff057819 */ /* 0x000fe20000011407 */
[----:B------:R-:W-:-:S05]  /*0430*/  UMOV UR16, 0xffffffff ;  /* 0xffffffff00107882 */ /* 0x000fca0000000000 */
[----:B--2---:R-:W2:Y:S08]  /*0440*/  @P0 R2UR UR20, R4 ;  /* 0x00000000041403c2 */ /* 0x004eb000000e0000 */
[----:B---3--:R-:W2:Y:S01]  /*0450*/  @P0 R2UR UR22, R0 ;  /* 0x00000000001603c2 */ /* 0x008ea200000e0000 */
[----:B------:R-:W-:-:S04]  /*0460*/  ISETP.NE.U32.AND P0, PT, RZ, c[0x0][0x248], PT ;  /* 0x00009200ff007a0c */ /* 0x000fc80003f05070 */
[----:B------:R-:W-:Y:S01]  /*0470*/  ISETP.NE.AND.EX P0, PT, RZ, c[0x0][0x24c], PT, P0 ;  /* 0x00009300ff007a0c */ /* 0x000fe20003f05300 */
[----:B--2---:R-:W-:Y:S02]  /*0480*/  @UP2 UIADD3 UR22, UR22, -UR20, URZ ;  /* 0x8000001416162290 */ /* 0x004fe4000fffe03f */
[----:B----4-:R2:W3:Y:S05]  /*0490*/  @P1 R2UR UR15, R2 ;  /* 0x00000000020f13c2 */ /* 0x0104ea00000e0000 */
[----:B------:R-:W-:-:S03]  /*04a0*/  @!UP2 ULDC UR22, c[0x0][0x214] ;  /* 0x000085000016aab9 */ /* 0x000fc60000000800 */
[----:B-----5:R4:W1:Y:S02]  /*04b0*/  @!P2 R2UR UR16, R3 ;  /* 0x000000000310a3c2 */ /* 0x02086400000e0000 */
[----:B----4-:R-:W-:Y:S01]  /*04c0*/  LEA.HI R3, R5, R7, RZ, 0x5 ;  /* 0x0000000705037211 */ /* 0x010fe200078f28ff */
        /* <DEDUP_REMOVED lines=8> */
.L_x_859:
[----:B------:R-:W-:Y:S02]  /*0550*/  ULDC UR6, c[0x0][0x218] ;  /* 0x0000860000067ab9 */ /* 0x000fe40000000800 */
.L_x_860:
        /* <DEDUP_REMOVED lines=41> */
[----:B------:R-:W-:Y:S01]  /*07f0*/  PLOP3.LUT P0, PT, PT, PT, UP0, 0x80, 0x0 ;  /* 0x000000000000781c */ /* 0x000fe20003f0f008 */
[----:B------:R-:W-:Y:S01]  /*0800*/  ULDC.64 UR8, c[0x0][0x178] ;  /* 0x00005e0000087ab9 */ /* 0x000fe20000000a00 */
[----:B------:R-:W-:Y:S02]  /*0810*/  IMAD.IADD R14, R7, 0x1, -R14 ;  /* 0x00000001070e7824 */ /* 0x000fe400078e0a0e */
[----:B------:R-:W-:-:S02]  /*0820*/  @UP0 UIADD3 UR26, UR15, UR16, URZ ;  /* 0x000000100f1a0290 */ /* 0x000fc4000fffe03f */
[----:B------:R-:W-:Y:S01]  /*0830*/  @UP1 UIMAD.WIDE.U32 UR18, UR20, UR12, URZ ;  /* 0x0000000c141212a5 */ /* 0x000fe2000f8e003f */
[----:B------:R-:W-:Y:S01]  /*0840*/  SHF.R.S32.HI R0, RZ, 0x1f, R14 ;  /* 0x0000001fff007819 */ /* 0x000fe2000001140e */
[----:B------:R-:W-:Y:S02]  /*0850*/  @UP0 UIMAD.WIDE.U32 UR28, UR26, UR4, URZ ;  /* 0x000000041a1c02a5 */ /* 0x000fe4000f8e003f */
[----:B------:R-:W-:Y:S02]  /*0860*/  @!UP1 USHF.R.S32.HI UR12, URZ, 0x1f, UR14 ;  /* 0x0000001f3f0c9899 */ /* 0x000fe4000801140e */
[----:B------:R-:W-:Y:S02]  /*0870*/  @UP0 UIMAD UR26, UR26, UR5, UR29 ;  /* 0x000000051a1a02a4 */ /* 0x000fe4000f8e021d */
[----:B------:R-:W-:Y:S02]  /*0880*/  @!UP1 UIMAD UR12, UR12, UR8, URZ ;  /* 0x000000080c0c92a4 */ /* 0x000fe4000f8e023f */
[----:B------:R-:W-:-:S02]  /*0890*/  ULDC UR5, c[0x0][0x1c0] ;  /* 0x0000700000057ab9 */ /* 0x000fc40000000800 */
[----:B------:R-:W-:Y:S02]  /*08a0*/  UIMAD UR5, UR14, UR5, UR11 ;  /* 0x000000050e0572a4 */ /* 0x000fe4000f8e020b */
[----:B------:R-:W-:Y:S02]  /*08b0*/  ULDC UR4, c[0x0][0x224] ;  /* 0x0000890000047ab9 */ /* 0x000fe40000000800 */
[----:B------:R-:W-:Y:S02]  /*08c0*/  UIMAD UR4, UR5, UR4, UR7 ;  /* 0x00000004050472a4 */ /* 0x000fe4000f8e0207 */
[----:B------:R-:W-:Y:S02]  /*08d0*/  @!UP1 UIMAD UR9, UR14, UR9, UR12 ;  /* 0x000000090e0992a4 */ /* 0x000fe4000f8e020c */
[----:B------:R-:W-:Y:S02]  /*08e0*/  USHF.L.U32 UR5, UR5, 0x5, URZ ;  /* 0x0000000505057899 */ /* 0x000fe4000800063f */
[----:B------:R-:W-:-:S02]  /*08f0*/  ULDC UR12, c[0x0][0x228] ;  /* 0x00008a00000c7ab9 */ /* 0x000fc40000000800 */
[----:B------:R-:W-:Y:S02]  /*0900*/  @!UP1 UIMAD.WIDE.U32 UR30, UR14, UR8, URZ ;  /* 0x000000080e1e92a5 */ /* 0x000fe4000f8e003f */
[----:B------:R-:W-:Y:S01]  /*0910*/  UIMAD UR12, UR4, UR12, URZ ;  /* 0x0000000c040c72a4 */ /* 0x000fe2000f8e023f */
[----:B------:R-:W-:Y:S01]  /*0920*/  IADD3 R8, P2, P1, R8, UR5, R14 ;  /* 0x0000000508087c10 */ /* 0x000fe2000f95e00e */
[----:B------:R-:W-:Y:S02]  /*0930*/  USHF.R.S32.HI UR4, URZ, 0x1f, UR5 ;  /* 0x0000001f3f047899 */ /* 0x000fe40008011405 */
[----:B------:R-:W-:Y:S02]  /*0940*/  @UP1 UIMAD UR13, UR20, UR13, UR19 ;  /* 0x0000000d140d12a4 */ /* 0x000fe4000f8e0213 */
[----:B------:R-:W-:Y:S02]  /*0950*/  @UP1 UMOV UR8, UR18 ;  /* 0x0000001200081c82 */ /* 0x000fe40008000000 */
[----:B------:R-:W-:Y:S01]  /*0960*/  @!UP1 UIADD3 UR13, UR31, UR9, URZ ;  /* 0x000000091f0d9290 */ /* 0x000fe2000fffe03f */
[----:B------:R-:W-:Y:S01]  /*0970*/  IADD3.X R6, R6, UR4, R0, P2, P1 ;  /* 0x0000000406067c10 */ /* 0x000fe200097e2400 */
        /* <DEDUP_REMOVED lines=14> */
.L_x_862:
        /* <DEDUP_REMOVED lines=49> */
.L_x_863:
[CC--:B------:R-:W-:Y:S01]  /*0d70*/  LEA.HI R9, R5.reuse, R7.reuse, RZ, 0x4 ;  /* 0x0000000705097211 */ /* 0x0c0fe200078f20ff */
[----:B------:R-:W1:Y:S01]  /*0d80*/  S2R R18, SR_CTAID.Z ;  /* 0x0000000000127919 */ /* 0x000e620000002700 */
[-C--:B------:R-:W-:Y:S01]  /*0d90*/  LEA.HI R11, R5, R7.reuse, RZ, 0x3 ;  /* 0x00000007050b7211 */ /* 0x080fe200078f18ff */
[----:B------:R-:W-:Y:S01]  /*0da0*/  ULDC.64 UR4, c[0x0][0x1b8] ;  /* 0x00006e0000047ab9 */ /* 0x000fe20000000a00 */
[----:B------:R-:W-:Y:S01]  /*0db0*/  SHF.R.S32.HI R0, RZ, 0x4, R9 ;  /* 0x00000004ff007819 */ /* 0x000fe20000011409 */
[----:B------:R-:W-:Y:S01]  /*0dc0*/  UIMAD UR4, UR17, UR4, URZ ;  /* 0x00000004110472a4 */ /* 0x000fe2000f8e023f */
[----:B------:R-:W-:Y:S01]  /*0dd0*/  SHF.R.S32.HI R32, RZ, 0x3, R11 ;  /* 0x00000003ff207819 */ /* 0x000fe2000001140b */
[----:B------:R-:W-:Y:S01]  /*0de0*/  IMAD.U32 R248, RZ, RZ, UR23 ;  /* 0x00000017fff87e24 */ /* 0x000fe2000f8e00ff */
[----:B------:R-:W-:Y:S01]  /*0df0*/  LEA.HI R209, R9, R0, RZ, 0x1 ;  /* 0x0000000009d17211 */ /* 0x000fe200078f08ff */
[----:B------:R-:W-:Y:S01]  /*0e00*/  IMAD.U32 R22, RZ, RZ, UR21 ;  /* 0x00000015ff167e24 */ /* 0x000fe2000f8e00ff */
[----:B------:R-:W-:Y:S01]  /*0e10*/  LOP3.LUT R11, R11, 0xfffffff8, RZ, 0xc0, !PT ;  /* 0xfffffff80b0b7812 */ /* 0x000fe200078ec0ff */
[----:B------:R-:W-:Y:S01]  /*0e20*/  IMAD.SHL.U32 R244, R32, 0x40, RZ ;  /* 0x0000004020f47824 */ /* 0x000fe200078e00ff */
[----:B------:R-:W-:Y:S01]  /*0e30*/  LOP3.LUT R9, R9, 0xfffffff0, RZ, 0xc0, !PT ;  /* 0xfffffff009097812 */ /* 0x000fe200078ec0ff */
[----:B------:R-:W-:Y:S01]  /*0e40*/  BSSY B0, `(.L_x_864) ;  /* 0x0000074000007945 */ /* 0x000fe20003800000 */
[----:B------:R-:W-:Y:S01]  /*0e50*/  LOP3.LUT R209, R209, 0xfffffffe, RZ, 0xc0, !PT ;  /* 0xfffffffed1d17812 */ /* 0x000fe200078ec0ff */
[C---:B------:R-:W-:Y:S01]  /*0e60*/  IMAD.IADD R11, R7.reuse, 0x1, -R11 ;  /* 0x00000001070b7824 */ /* 0x040fe200078e0a0b */
[----:B------:R-:W-:Y:S01]  /*0e70*/  LOP3.LUT R244, R244, 0x1c0, RZ, 0xc0, !PT ;  /* 0x000001c0f4f47812 */ /* 0x000fe200078ec0ff */
[----:B------:R-:W-:Y:S01]  /*0e80*/  IMAD.IADD R9, R7, 0x1, -R9 ;  /* 0x0000000107097824 */ /* 0x000fe200078e0a09 */
[----:B------:R-:W-:Y:S01]  /*0e90*/  SHF.R.S32.HI R33, RZ, 0x1f, R32 ;  /* 0x0000001fff217819 */ /* 0x000fe20000011420 */
[----:B------:R-:W-:Y:S01]  /*0ea0*/  IMAD.SHL.U32 R104, R11, 0x8, RZ ;  /* 0x000000080b687824 */ /* 0x000fe200078e00ff */
[----:B------:R-:W-:Y:S01]  /*0eb0*/  LEA.HI R5, R5, R7, RZ, 0x6 ;  /* 0x0000000705057211 */ /* 0x000fe200078f30ff */
[----:B------:R-:W-:Y:S01]  /*0ec0*/  IMAD.IADD R209, R0, 0x1, -R209 ;  /* 0x0000000100d17824 */ /* 0x000fe200078e0ad1 */
[----:B------:R-:W-:Y:S01]  /*0ed0*/  SHF.R.S32.HI R0, RZ, 0x1f, R9 ;  /* 0x0000001fff007819 */ /* 0x000fe20000011409 */
[----:B------:R2:W-:Y:S01]  /*0ee0*/  STL.64 [R1+0x8], R32 ;  /* 0x0000082001007387 */ /* 0x0005e20000100a00 */
[----:B------:R-:W-:Y:S01]  /*0ef0*/  LOP3.LUT R2, R244, 0x38, R104, 0xf8, !PT ;  /* 0x00000038f4027812 */ /* 0x000fe200078ef868 */
[----:B------:R-:W-:Y:S01]  /*0f00*/  IMAD.SHL.U32 R5, R5, 0x8, RZ ;  /* 0x0000000805057824 */ /* 0x000fe200078e00ff */
[----:B------:R-:W-:Y:S01]  /*0f10*/  LEA.HI R0, R0, R9, RZ, 0x3 ;  /* 0x0000000900007211 */ /* 0x000fe200078f18ff */
[----:B------:R-:W-:Y:S01]  /*0f20*/  IMAD.WIDE R22, R22, 0x80, R32 ;  /* 0x0000008016167825 */ /* 0x000fe200078e0220 */
[----:B------:R-:W-:-:S02]  /*0f30*/  SHF.R.U32.HI R244, RZ, 0x3, R244 ;  /* 0x00000003fff47819 */ /* 0x000fc400000116f4 */
[--C-:B------:R-:W-:Y:S02]  /*0f40*/  SHF.R.S32.HI R105, RZ, 0x1f, R104.reuse ;  /* 0x0000001fff697819 */ /* 0x100fe40000011468 */
[----:B------:R-:W-:Y:S01]  /*0f50*/  IADD3 R12, P0, R104, UR8, RZ ;  /* 0x00000008680c7c10 */ /* 0x000fe2000ff1e0ff */
[----:B------:R-:W-:Y:S01]  /*0f60*/  ULDC.64 UR8, c[0x0][0x1b0] ;  /* 0x00006c0000087ab9 */ /* 0x000fe20000000a00 */
[----:B------:R-:W-:Y:S01]  /*0f70*/  LOP3.LUT R4, R0, 0xfffffff8, RZ, 0xc0, !PT ;  /* 0xfffffff800047812 */ /* 0x000fe200078ec0ff */
[----:B------:R-:W-:Y:S01]  /*0f80*/  UIMAD UR8, UR17, UR8, URZ ;  /* 0x00000008110872a4 */ /* 0x000fe2000f8e023f */
[----:B------:R-:W-:Y:S01]  /*0f90*/  LOP3.LUT R244, R2, R244, RZ, 0x3c, !PT ;  /* 0x000000f402f47212 */ /* 0x000fe200078e3cff */
[----:B------:R-:W-:Y:S01]  /*0fa0*/  IMAD R2, R33, c[0x0][0x198], RZ ;  /* 0x0000660021027a24 */ /* 0x000fe200078e02ff */
[----:B------:R-:W-:Y:S01]  /*0fb0*/  IADD3.X R13, R105, UR13, RZ, P0, !PT ;  /* 0x0000000d690d7c10 */ /* 0x000fe200087fe4ff */
[----:B------:R-:W-:Y:S01]  /*0fc0*/  IMAD.WIDE.U32 R16, R32, c[0x0][0x198], R104 ;  /* 0x0000660020107a25 */ /* 0x000fe200078e0068 */
[----:B------:R-:W-:Y:S01]  /*0fd0*/  UIMAD UR9, UR23, UR9, UR8 ;  /* 0x00000009170972a4 */ /* 0x000fe2000f8e0208 */
[----:B------:R-:W-:Y:S01]  /*0fe0*/  LOP3.LUT R244, R244, 0xfffffe00, R5, 0xf8, !PT ;  /* 0xfffffe00f4f47812 */ /* 0x000fe200078ef805 */
[----:B------:R-:W-:Y:S01]  /*0ff0*/  UIMAD UR8, UR23, UR5, UR4 ;  /* 0x00000005170872a4 */ /* 0x000fe2000f8e0204 */
[----:B------:R-:W-:Y:S01]  /*1000*/  IMAD.IADD R4, R9, 0x1, -R4 ;  /* 0x0000000109047824 */ /* 0x000fe200078e0a04 */
[----:B------:R-:W-:Y:S01]  /*1010*/  IADD3 R20, P0, R16, UR28, RZ ;  /* 0x0000001c10147c10 */ /* 0x000fe2000ff1e0ff */
[----:B------:R-:W-:Y:S01]  /*1020*/  IMAD R2, R32, c[0x0][0x19c], R2 ;  /* 0x0000670020027a24 */ /* 0x000fe200078e0202 */
[----:B------:R-:W-:Y:S01]  /*1030*/  ULDC.64 UR4, c[0x0][0x1a8] ;  /* 0x00006a0000047ab9 */ /* 0x000fe20000000a00 */
[----:B-1----:R-:W-:Y:S01]  /*1040*/  IMAD.WIDE.U32 R18, R18, c[0x0][0x1a8], R12 ;  /* 0x00006a0012127a25 */ /* 0x002fe200078e000c */
[----:B------:R-:W-:Y:S01]  /*1050*/  UIMAD UR4, UR16, UR4, URZ ;  /* 0x00000004100472a4 */ /* 0x000fe2000f8e023f */
[C---:B------:R-:W-:Y:S01]  /*1060*/  LOP3.LUT P2, RZ, R4.reuse, 0x4, RZ, 0xc0, !PT ;  /* 0x0000000404ff7812 */ /* 0x040fe2000784c0ff */
[----:B------:R2:W-:Y:S01]  /*1070*/  STL.64 [R1], R104 ;  /* 0x0000006801007387 */ /* 0x0005e20000100a00 */
[----:B------:R-:W-:Y:S01]  /*1080*/  IMAD R9, R33, c[0x0][0x1a0], RZ ;  /* 0x0000680021097a24 */ /* 0x000fe200078e02ff */
[----:B------:R-:W-:Y:S01]  /*1090*/  LOP3.LUT P1, RZ, R4, 0x2, RZ, 0xc0, !PT ;  /* 0x0000000204ff7812 */ /* 0x000fe2000782c0ff */
[----:B------:R-:W-:Y:S01]  /*10a0*/  IMAD.WIDE.U32 R12, R32, c[0x0][0x1a0], R104 ;  /* 0x00006800200c7a25 */ /* 0x000fe200078e0068 */
[----:B------:R-:W-:Y:S01]  /*10b0*/  IADD3.X R21, R17, UR26, R2, P0, !PT ;  /* 0x0000001a11157c10 */ /* 0x000fe200087fe402 */
[----:B------:R-:W-:Y:S01]  /*10c0*/  UIMAD UR4, UR11, UR5, UR4 ;  /* 0x000000050b0472a4 */ /* 0x000fe2000f8e0204 */
[----:B------:R-:W-:Y:S01]  /*10d0*/  SHF.R.S32.HI R210, RZ, 0x5, R3 ;  /* 0x00000005ffd27819 */ /* 0x000fe20000011403 */
[----:B------:R-:W-:Y:S01]  /*10e0*/  IMAD.SHL.U32 R5, R4, 0x40, RZ ;  /* 0x0000004004057824 */ /* 0x000fe200078e00ff */
[----:B------:R-:W-:Y:S01]  /*10f0*/  IADD3 R16, P0, R12, UR30, RZ ;  /* 0x0000001e0c107c10 */ /* 0x000fe2000ff1e0ff */
[----:B------:R-:W-:Y:S01]  /*1100*/  IMAD R4, R32, c[0x0][0x1a4], R9 ;  /* 0x0000690020047a24 */ /* 0x000fe200078e0209 */
[----:B------:R-:W-:Y:S01]  /*1110*/  UIADD3 UR5, -UR7, UR22, URZ ;  /* 0x0000001607057290 */ /* 0x000fe2000fffe13f */
[----:B------:R-:W-:Y:S01]  /*1120*/  IMAD.U32 R12, RZ, RZ, UR23 ;  /* 0x00000017ff0c7e24 */ /* 0x000fe2000f8e00ff */
[----:B------:R-:W-:Y:S01]  /*1130*/  SHF.R.S32.HI R3, RZ, 0x1f, R3 ;  /* 0x0000001fff037819 */ /* 0x000fe20000011403 */
[----:B------:R-:W-:Y:S01]  /*1140*/  IMAD.SHL.U32 R2, R209, 0x8, RZ ;  /* 0x00000008d1027824 */ /* 0x000fe200078e00ff */
[----:B------:R-:W-:Y:S01]  /*1150*/  IADD3.X R17, R13, UR27, R4, P0, !PT ;  /* 0x0000001b0d117c10 */ /* 0x000fe200087fe404 */
[----:B------:R-:W-:Y:S01]  /*1160*/  IMAD.WIDE.U32 R248, R248, c[0x0][0x1b0], R20 ;  /* 0x00006c00f8f87a25 */ /* 0x000fe200078e0014 */
[----:B------:R-:W-:-:S02]  /*1170*/  LOP3.LUT R5, R5, 0x1c0, RZ, 0xc0, !PT ;  /* 0x000001c005057812 */ /* 0x000fc400078ec0ff */
[----:B------:R-:W-:Y:S01]  /*1180*/  ISETP.GE.AND P0, PT, R32, UR5, PT ;  /* 0x0000000520007c0c */ /* 0x000fe2000bf06270 */
[----:B------:R-:W-:Y:S01]  /*1190*/  IMAD.WIDE.U32 R12, R12, c[0x0][0x1b8], R16 ;  /* 0x00006e000c0c7a25 */ /* 0x000fe200078e0010 */
[----:B------:R-:W-:Y:S02]  /*11a0*/  SHF.R.S32.HI R16, RZ, 0x1f, R14 ;  /* 0x0000001fff107819 */ /* 0x000fe4000001140e */
[----:B------:R-:W-:Y:S01]  /*11b0*/  LEA.HI R3, R3, R210, RZ, 0x3 ;  /* 0x000000d203037211 */ /* 0x000fe200078f18ff */
[----:B------:R-:W-:Y:S01]  /*11c0*/  IMAD.SHL.U32 R0, R0, 0x40, RZ ;  /* 0x0000004000007824 */ /* 0x000fe200078e00ff */
[----:B------:R-:W-:Y:S01]  /*11d0*/  LOP3.LUT R2, R5, 0x8, R2, 0xf8, !PT ;  /* 0x0000000805027812 */ /* 0x000fe200078ef802 */
[----:B------:R-:W-:Y:S01]  /*11e0*/  IMAD.MOV.U32 R4, RZ, RZ, 0x10 ;  /* 0x00000010ff047424 */ /* 0x000fe200078e00ff */
[----:B------:R-:W-:Y:S01]  /*11f0*/  SHF.R.U32.HI R5, RZ, 0x3, R5 ;  /* 0x00000003ff057819 */ /* 0x000fe20000011605 */
[----:B------:R-:W-:Y:S01]  /*1200*/  IMAD.SHL.U32 R244, R244, 0x2, RZ ;  /* 0x00000002f4f47824 */ /* 0x000fe200078e00ff */
[----:B------:R-:W-:-:S02]  /*1210*/  LEA.HI R16, R16, R14, RZ, 0x2 ;  /* 0x0000000e10107211 */ /* 0x000fc400078f10ff */
[----:B------:R-:W-:Y:S02]  /*1220*/  LOP3.LUT R3, R3, 0xffffff8, RZ, 0xc0, !PT ;  /* 0x0ffffff803037812 */ /* 0x000fe400078ec0ff */
[----:B------:R-:W-:Y:S01]  /*1230*/  LOP3.LUT R5, R2, R5, RZ, 0x3c, !PT ;  /* 0x0000000502057212 */ /* 0x000fe200078e3cff */
[----:B------:R-:W-:Y:S01]  /*1240*/  IMAD.MOV.U32 R2, RZ, RZ, 0x20 ;  /* 0x00000020ff027424 */ /* 0x000fe200078e00ff */
[----:B------:R-:W-:Y:S01]  /*1250*/  SHF.R.S32.HI R9, RZ, 0x2, R16 ;  /* 0x00000002ff097819 */ /* 0x000fe20000011410 */
[----:B------:R-:W-:Y:S01]  /*1260*/  IMAD.IADD R3, R210, 0x1, -R3 ;  /* 0x00000001d2037824 */ /* 0x000fe200078e0a03 */
[----:B------:R-:W-:Y:S02]  /*1270*/  IADD3 R21, R19, UR4, RZ ;  /* 0x0000000413157c10 */ /* 0x000fe4000fffe0ff */
[----:B------:R-:W-:Y:S01]  /*1280*/  IADD3 R251, R249, UR9, RZ ;  /* 0x00000009f9fb7c10 */ /* 0x000fe2000fffe0ff */
[----:B------:R-:W-:Y:S01]  /*1290*/  IMAD R3, R3, 0x10, R9 ;  /* 0x0000001003037824 */ /* 0x000fe200078e0209 */
[----:B------:R-:W-:-:S02]  /*12a0*/  IADD3 R15, R13, UR8, RZ ;  /* 0x000000080d0f7c10 */ /* 0x000fc4000fffe0ff */
[----:B------:R-:W-:Y:S02]  /*12b0*/  LOP3.LUT R5, R5, 0xfffffe00, R0, 0xf8, !PT ;  /* 0xfffffe0005057812 */ /* 0x000fe400078ef800 */
[C---:B------:R-:W-:Y:S02]  /*12c0*/  IADD3 R247, R104.reuse, 0x40, RZ ;  /* 0x0000004068f77810 */ /* 0x040fe40007ffe0ff */
[C---:B------:R-:W-:Y:S02]  /*12d0*/  IADD3 R246, R104.reuse, 0x80, RZ ;  /* 0x0000008068f67810 */ /* 0x040fe40007ffe0ff */
[----:B------:R-:W-:Y:S02]  /*12e0*/  IADD3 R245, R104, 0xc0, RZ ;  /* 0x000000c068f57810 */ /* 0x000fe40007ffe0ff */
[----:B------:R-:W-:Y:S02]  /*12f0*/  SEL R4, R4, 0xfffffff0, !P1 ;  /* 0xfffffff004047807 */ /* 0x000fe40004800000 */
        /* <DEDUP_REMOVED lines=40> */
.L_x_865:
[----:B--2---:R-:W-:Y:S05]  /*1580*/  BSYNC B0 ;  /* 0x0000000000007941 */ /* 0x004fea0003800000 */
.L_x_864:
[----:B------:R-:W-:Y:S01]  /*1590*/  LOP3.LUT R16, R16, 0x7ffffffc, RZ, 0xc0, !PT ;  /* 0x7ffffffc10107812 */ /* 0x000fe200078ec0ff */
[----:B------:R-:W-:Y:S01]  /*15a0*/  ULEA UR4, UR6, UR12, 0x6 ;  /* 0x0000000c06047291 */ /* 0x000fe2000f8e303f */
[----:B------:R-:W-:Y:S03]  /*15b0*/  BSSY B0, `(.L_x_866) ;  /* 0x0000035000007945 */ /* 0x000fe60003800000 */
[----:B------:R-:W-:Y:S01]  /*15c0*/  IMAD.IADD R10, R14, 0x1, -R16 ;  /* 0x000000010e0a7824 */ /* 0x000fe200078e0a10 */
[----:B------:R-:W-:Y:S01]  /*15d0*/  IADD3 R16, R32, 0x20, RZ ;  /* 0x0000002020107810 */ /* 0x000fe20007ffe0ff */
[----:B------:R-:W-:Y:S02]  /*15e0*/  UIADD3 UR4, UR4, -0x40, URZ ;  /* 0xffffffc004047890 */ /* 0x000fe4000fffe03f */
[----:B------:R-:W-:Y:S01]  /*15f0*/  IMAD.SHL.U32 R10, R10, 0x2, RZ ;  /* 0x000000020a0a7824 */ /* 0x000fe200078e00ff */
[----:B------:R-:W-:-:S03]  /*1600*/  ISETP.GE.AND P1, PT, R16, UR5, PT ;  /* 0x0000000510007c0c */ /* 0x000fc6000bf26270 */
        /* <DEDUP_REMOVED lines=47> */
.L_x_867:
[----:B------:R-:W-:Y:S05]  /*1900*/  BSYNC B0 ;  /* 0x0000000000007941 */ /* 0x000fea0003800000 */
.L_x_866:
        /* <DEDUP_REMOVED lines=45> */
.L_x_869:
[----:B------:R-:W-:Y:S05]  /*1be0*/  BSYNC B0 ;  /* 0x0000000000007941 */ /* 0x000fea0003800000 */
.L_x_868:
        /* <DEDUP_REMOVED lines=48> */
.L_x_871:
[----:B------:R-:W-:Y:S05]  /*1ef0*/  BSYNC B0 ;  /* 0x0000000000007941 */ /* 0x000fea0003800000 */
.L_x_870:
        /* <DEDUP_REMOVED lines=45> */
.L_x_873:
[----:B------:R-:W-:Y:S05]  /*21d0*/  BSYNC B0 ;  /* 0x0000000000007941 */ /* 0x000fea0003800000 */
.L_x_872:
[----:B------:R-:W-:Y:S01]  /*21e0*/  ISETP.GE.AND P0, PT, R16, UR9, PT ;  /* 0x0000000910007c0c */ /* 0x000fe2000bf06270 */
[----:B------:R-:W-:Y:S01]  /*21f0*/  ULDC.64 UR18, c[0x0][0x1a0] ;  /* 0x0000680000127ab9 */ /* 0x000fe20000000a00 */
[----:B------:R-:W-:Y:S01]  /*2200*/  BSSY B0, `(.L_x_874) ;  /* 0x000002b000007945 */ /* 0x000fe20003800000 */
[----:B------:R-:W-:Y:S02]  /*2210*/  UMOV UR8, 0x5 ;  /* 0x0000000500087882 */ /* 0x000fe40000000000 */
[----:B------:R-:W-:Y:S02]  /*2220*/  ULDC UR13, c[0x0][0x19c] ;  /* 0x00006700000d7ab9 */ /* 0x000fe40000000800 */
        /* <DEDUP_REMOVED lines=12> */
[C---:B------:R-:W-:Y:S02]  /*22f0*/  @!P5 LEA R22, P6, R17.reuse, c[0x0][0x168], 0x1 ;  /* 0x00005a001116da11 */ /* 0x040fe400078c08ff */
[C---:B--2---:R-:W-:Y:S02]  /*2300*/  @!P4 LEA R20, P3, R17.reuse, c[0x0][0x168], 0x1 ;  /* 0x00005a001114ca11 */ /* 0x044fe400078608ff */
        /* <DEDUP_REMOVED lines=26> */
.L_x_875:
[----:B------:R-:W-:Y:S05]  /*24b0*/  BSYNC B0 ;  /* 0x0000000000007941 */ /* 0x000fea0003800000 */
.L_x_874:
[----:B------:R-:W0:Y:S01]  /*24c0*/  LDGDEPBAR ;  /* 0x00000000000079af */ /* 0x000e220000000000 */
[----:B------:R-:W-:Y:S01]  /*24d0*/  ISETP.GE.AND P0, PT, R32, UR9, PT ;  /* 0x0000000920007c0c */ /* 0x000fe2000bf06270 */
[----:B------:R-:W-:Y:S01]  /*24e0*/  UIMAD UR19, UR19, UR31, URZ ;  /* 0x0000001f131372a4 */ /* 0x000fe2000f8e023f */
[----:B------:R-:W-:Y:S01]  /*24f0*/  LEA R10, R210, UR7, 0x4 ;  /* 0x00000007d20a7c11 */ /* 0x000fe2000f8e20ff */
[----:B--23--:R-:W-:Y:S01]  /*2500*/  IMAD.U32 R18, RZ, RZ, UR11 ;  /* 0x0000000bff127e24 */ /* 0x00cfe2000f8e00ff */
[----:B------:R-:W-:Y:S01]  /*2510*/  MOV R17, UR10 ;  /* 0x0000000a00117c02 */ /* 0x000fe20008000f00 */
[----:B------:R-:W-:Y:S01]  /*2520*/  IMAD.MOV.U32 R14, RZ, RZ, R12 ;  /* 0x000000ffff0e7224 */ /* 0x000fe200078e000c */
[----:B------:R-:W-:Y:S01]  /*2530*/  IADD3 R10, R10, 0x1, R9 ;  /* 0x000000010a0a7810 */ /* 0x000fe20007ffe009 */
[----:B------:R-:W-:Y:S01]  /*2540*/  IMAD.U32 R9, RZ, RZ, UR21 ;  /* 0x00000015ff097e24 */ /* 0x000fe2000f8e00ff */
[----:B------:R-:W-:Y:S01]  /*2550*/  UIMAD UR19, UR12, UR11, UR19 ;  /* 0x0000000b0c1372a4 */ /* 0x000fe2000f8e0213 */
[----:B------:R-:W-:Y:S01]  /*2560*/  IMAD.WIDE.U32 R18, R18, UR31, R14 ;  /* 0x0000001f12127c25 */ /* 0x000fe2000f8e000e */
[----:B------:R-:W-:Y:S01]  /*2570*/  IADD3 R10, R17, -UR22, R10 ;  /* 0x80000016110a7c10 */ /* 0x000fe2000fffe00a */
[----:B------:R-:W-:Y:S01]  /*2580*/  UIADD3 UR7, UR33, 0x646e171e, URZ ;  /* 0x646e171e21077890 */ /* 0x000fe2000fffe03f */
[----:B------:R-:W-:Y:S01]  /*2590*/  BSSY B0, `(.L_x_876) ;  /* 0x0000030000007945 */ /* 0x000fe20003800000 */
[----:B------:R-:W-:Y:S01]  /*25a0*/  IMAD R9, R9, 0x8, R210 ;  /* 0x0000000809097824 */ /* 0x000fe200078e02d2 */
[----:B------:R-:W-:Y:S01]  /*25b0*/  IADD3 R17, R19, UR19, RZ ;  /* 0x0000001313117c10 */ /* 0x000fe2000fffe0ff */
[----:B------:R-:W-:Y:S01]  /*25c0*/  IMAD.SHL.U32 R7, R7, 0x2, RZ ;  /* 0x0000000207077824 */ /* 0x000fe200078e00ff */
[----:B------:R-:W-:Y:S01]  /*25d0*/  IADD3 R10, R10, c[0x0][0x2e8], RZ ;  /* 0x0000ba000a0a7a10 */ /* 0x000fe20007ffe0ff */
[----:B------:R-:W-:-:S03]  /*25e0*/  IMAD R210, R210, 0x400, R5 ;  /* 0x00000400d2d27824 */ /* 0x000fc600078e0205 */
[----:B------:R-:W-:Y:S02]  /*25f0*/  LOP3.LUT R7, R7, 0x6, RZ, 0xc0, !PT ;  /* 0x0000000607077812 */ /* 0x000fe400078ec0ff */
[----:B------:R-:W-:Y:S01]  /*2600*/  SHF.L.U32 R210, R210, 0x1, RZ ;  /* 0x00000001d2d27819 */ /* 0x000fe200000006ff */
        /* <DEDUP_REMOVED lines=40> */
.L_x_877:
[----:B------:R-:W-:Y:S05]  /*2890*/  BSYNC B0 ;  /* 0x0000000000007941 */ /* 0x000fea0003800000 */
.L_x_876:
[----:B------:R-:W-:Y:S01]  /*28a0*/  ISETP.GE.AND P0, PT, R16, UR9, PT ;  /* 0x0000000910007c0c */ /* 0x000fe2000bf06270 */
[C---:B------:R-:W-:Y:S01]  /*28b0*/  IMAD.SHL.U32 R16, R11.reuse, 0x40, RZ ;  /* 0x000000400b107824 */ /* 0x040fe200078e00ff */
[----:B------:R-:W-:Y:S01]  /*28c0*/  ULDC UR9, c[0x0][0x1a4] ;  /* 0x0000690000097ab9 */ /* 0x000fe20000000800 */
[----:B---3--:R-:W-:Y:S01]  /*28d0*/  IMAD.SHL.U32 R20, R32, 0x8, RZ ;  /* 0x0000000820147824 */ /* 0x008fe200078e00ff */
[----:B------:R-:W-:Y:S01]  /*28e0*/  USHF.L.U32 UR19, UR18, 0x5, URZ ;  /* 0x0000000512137899 */ /* 0x000fe2000800063f */
[----:B------:R-:W-:Y:S01]  /*28f0*/  LOP3.LUT P1, RZ, R11, 0x4, RZ, 0xc0, !PT ;  /* 0x000000040bff7812 */ /* 0x000fe2000782c0ff */
[----:B------:R-:W-:Y:S01]  /*2900*/  USHF.L.U64.HI UR18, UR18, UR8, UR9 ;  /* 0x0000000812127299 */ /* 0x000fe20008010209 */
[----:B------:R-:W-:Y:S01]  /*2910*/  LOP3.LUT R16, R16, 0x1c0, RZ, 0xc0, !PT ;  /* 0x000001c010107812 */ /* 0x000fe200078ec0ff */
[----:B------:R-:W-:Y:S01]  /*2920*/  BSSY B0, `(.L_x_878) ;  /* 0x000002e000007945 */ /* 0x000fe20003800000 */
[----:B------:R-:W-:Y:S02]  /*2930*/  SEL R2, R2, 0xffffffe0, !P1 ;  /* 0xffffffe002027807 */ /* 0x000fe40004800000 */
[----:B------:R-:W-:-:S02]  /*2940*/  LOP3.LUT R20, R16, 0x8, R20, 0xf8, !PT ;  /* 0x0000000810147812 */ /* 0x000fc400078ef814 */
[----:B------:R3:W-:Y:S01]  /*2950*/  @P0 STS.128 [R244+0x19000], RZ ;  /* 0x019000fff4000388 */ /* 0x0007e20000000c00 */
[----:B------:R-:W-:-:S03]  /*2960*/  SHF.R.U32.HI R16, RZ, 0x3, R16 ;  /* 0x00000003ff107819 */ /* 0x000fc60000011610 */
[----:B------:R3:W-:Y:S01]  /*2970*/  @P0 STS.128 [R244+0x1b000], RZ ;  /* 0x01b000fff4000388 */ /* 0x0007e20000000c00 */
[----:B------:R-:W-:-:S03]  /*2980*/  LOP3.LUT R16, R20, R16, RZ, 0x3c, !PT ;  /* 0x0000001014107212 */ /* 0x000fc600078e3cff */
[----:B------:R3:W-:Y:S02]  /*2990*/  @P0 STS.128 [R244+0x1d000], RZ ;  /* 0x01d000fff4000388 */ /* 0x0007e40000000c00 */
[----:B------:R-:W-:Y:S02]  /*29a0*/  IMAD R209, R209, 0x200, R16 ;  /* 0x00000200d1d17824 */ /* 0x000fe400078e0210 */
[----:B------:R3:W-:Y:S01]  /*29b0*/  @P0 STS.128 [R244+0x1f000], RZ ;  /* 0x01f000fff4000388 */ /* 0x0007e20000000c00 */
        /* <DEDUP_REMOVED lines=36> */
.L_x_879:
[----:B------:R-:W-:Y:S05]  /*2c00*/  BSYNC B0 ;  /* 0x0000000000007941 */ /* 0x000fea0003800000 */
.L_x_878:
[----:B------:R-:W-:Y:S01]  /*2c10*/  IMAD.SHL.U32 R209, R209, 0x2, RZ ;  /* 0x00000002d1d17824 */ /* 0x000fe200078e00ff */
[----:B-1--4-:R-:W-:Y:S01]  /*2c20*/  LDSM.16.M88.4 R24, [R210] ;  /* 0x00000000d218783b */ /* 0x012fe20000000200 */
[----:B------:R-:W-:Y:S01]  /*2c30*/  LOP3.LUT P0, RZ, R11, 0x2, RZ, 0xc0, !PT ;  /* 0x000000020bff7812 */ /* 0x000fe2000780c0ff */
[--C-:B------:R-:W-:Y:S01]  /*2c40*/  IMAD R208, R4, 0x2, R210.reuse ;  /* 0x0000000204d07824 */ /* 0x100fe200078e02d2 */
[----:B------:R-:W-:Y:S01]  /*2c50*/  IMNMX R164, R10, UR10, PT ;  /* 0x0000000a0aa47c17 */ /* 0x000fe2000b800200 */
[----:B------:R-:W1:Y:S01]  /*2c60*/  LDSM.16.M88.4 R36, [R209+0x10000] ;  /* 0x01000000d124783b */ /* 0x000e620000000200 */
[C---:B------:R-:W-:Y:S01]  /*2c70*/  IADD3 R11, R209.reuse, 0x10000, RZ ;  /* 0x00010000d10b7810 */ /* 0x040fe20007ffe0ff */
[----:B------:R-:W-:Y:S01]  /*2c80*/  IMAD R206, R0, 0x2, R210 ;  /* 0x0000000200ce7824 */ /* 0x000fe200078e02d2 */
[----:B------:R-:W-:Y:S01]  /*2c90*/  IADD3 R207, R209, 0x10020, RZ ;  /* 0x00010020d1cf7810 */ /* 0x000fe20007ffe0ff */
[----:B------:R-:W4:Y:S01]  /*2ca0*/  LDSM.16.M88.4 R28, [R209+0x10800] ;  /* 0x01080000d11c783b */ /* 0x000f220000000200 */
[----:B------:R-:W-:Y:S01]  /*2cb0*/  IMAD R203, R2, 0x2, R209 ;  /* 0x0000000202cb7824 */ /* 0x000fe200078e02d1 */
[----:B------:R-:W-:Y:S01]  /*2cc0*/  UISETP.GE.AND UP0, UPT, UR6, 0x2, UPT ;  /* 0x000000020600788c */ /* 0x000fe2000bf06270 */
[----:B------:R-:W-:Y:S01]  /*2cd0*/  IMAD R205, R0, 0x2, R208 ;  /* 0x0000000200cd7824 */ /* 0x000fe200078e02d0 */
[----:B------:R-:W5:Y:S02]  /*2ce0*/  LDSM.16.M88.4 R72, [R209+0x11000] ;  /* 0x01100000d148783b */ /* 0x000f640000000200 */
[----:B------:R-:W-:-:S02]  /*2cf0*/  @P0 IADD3 R207, R11, -0x20, RZ ;  /* 0xffffffe00bcf0810 */ /* 0x000fc40007ffe0ff */
[----:B------:R-:W2:Y:S01]  /*2d00*/  LDSM.16.M88.4 R52, [R209+0x11800] ;  /* 0x01180000d134783b */ /* 0x000ea20000000200 */
[----:B------:R-:W-:Y:S02]  /*2d10*/  IADD3 R11, R10, 0x8, RZ ;  /* 0x000000080a0b7810 */ /* 0x000fe40007ffe0ff */
[----:B------:R-:W-:Y:S01]  /*2d20*/  IMAD R196, R2, 0x2, R207 ;  /* 0x0000000202c47824 */ /* 0x000fe200078e02cf */
[----:B------:R-:W-:Y:S01]  /*2d30*/  LDSM.16.M88.4 R16, [R208] ;  /* 0x00000000d010783b */ /* 0x000fe20000000200 */
[----:B------:R-:W-:Y:S01]  /*2d40*/  IMAD.U32 R2, RZ, RZ, UR31 ;  /* 0x0000001fff027e24 */ /* 0x000fe2000f8e00ff */
[----:B------:R-:W-:Y:S02]  /*2d50*/  IMNMX R11, R11, UR10, PT ;  /* 0x0000000a0b0b7c17 */ /* 0x000fe4000b800200 */
[----:B------:R-:W3:Y:S01]  /*2d60*/  LDSM.16.M88.4 R48, [R207] ;  /* 0x00000000cf30783b */ /* 0x000ee20000000200 */
[----:B------:R-:W-:Y:S01]  /*2d70*/  IMAD R2, R2, 0x40, R7 ;  /* 0x0000004002027824 */ /* 0x000fe200078e0207 */
[----:B------:R-:W-:-:S02]  /*2d80*/  IADD3 R199, R207, 0x800, RZ ;  /* 0x00000800cfc77810 */ /* 0x000fc40007ffe0ff */
[----:B------:R-:W2:Y:S01]  /*2d90*/  LDSM.16.M88.4 R44, [R207+0x800] ;  /* 0x00080000cf2c783b */ /* 0x000ea20000000200 */
[----:B------:R-:W-:Y:S02]  /*2da0*/  IADD3 R198, R207, 0x1000, RZ ;  /* 0x00001000cfc67810 */ /* 0x000fe40007ffe0ff */
[C---:B------:R-:W-:Y:S01]  /*2db0*/  IADD3 R7, R2.reuse, 0x1, RZ ;  /* 0x0000000102077810 */ /* 0x040fe20007ffe0ff */
[----:B------:R-:W2:Y:S01]  /*2dc0*/  LDSM.16.M88.4 R20, [R207+0x1000] ;  /* 0x00100000cf14783b */ /* 0x000ea20000000200 */
[----:B------:R-:W-:Y:S02]  /*2dd0*/  IADD3 R10, R2, 0x8, RZ ;  /* 0x00000008020a7810 */ /* 0x000fe40007ffe0ff */
[CC--:B------:R-:W-:Y:S01]  /*2de0*/  ISETP.GE.AND P5, PT, R7.reuse, R164.reuse, PT ;  /* 0x000000a40700720c */ /* 0x0c0fe20003fa6270 */
[----:B------:R-:W2:Y:S01]  /*2df0*/  LDSM.16.M88.4 R60, [R207+0x1800] ;  /* 0x00180000cf3c783b */ /* 0x000ea20000000200 */
[-C--:B------:R-:W-:Y:S02]  /*2e00*/  ISETP.GE.AND P3, PT, R7, R11.reuse, PT ;  /* 0x0000000b0700720c */ /* 0x080fe40003f66270 */
[C---:B------:R-:W-:Y:S01]  /*2e10*/  ISETP.GE.AND P1, PT, R10.reuse, R164, PT ;  /* 0x000000a40a00720c */ /* 0x040fe20003f26270 */
[----:B------:R-:W-:Y:S01]  /*2e20*/  LDSM.16.M88.4 R64, [R206] ;  /* 0x00000000ce40783b */ /* 0x000fe20000000200 */
[----:B------:R-:W-:-:S02]  /*2e30*/  ISETP.GE.AND P4, PT, R10, R11, PT ;  /* 0x0000000b0a00720c */ /* 0x000fc40003f86270 */
[C---:B------:R-:W-:Y:S01]  /*2e40*/  IADD3 R7, R2.reuse, 0x9, RZ ;  /* 0x0000000902077810 */ /* 0x040fe20007ffe0ff */
[C---:B-1----:R-:W-:Y:S01]  /*2e50*/  HMMA.16816.F32 R40, R24.reuse, R36, RZ ;  /* 0x000000241828723c */ /* 0x042fe200000018ff */
[----:B------:R-:W1:Y:S01]  /*2e60*/  LDSM.16.M88.4 R56, [R203+0x10000] ;  /* 0x01000000cb38783b */ /* 0x000e620000000200 */
[----:B------:R-:W-:Y:S02]  /*2e70*/  IADD3 R10, R2, 0x10, RZ ;  /* 0x00000010020a7810 */ /* 0x000fe40007ffe0ff */
[CC--:B------:R-:W-:Y:S01]  /*2e80*/  ISETP.GE.AND P6, PT, R7.reuse, R164.reuse, PT ;  /* 0x000000a40700720c */ /* 0x0c0fe20003fc6270 */
[----:B------:R-:W-:Y:S01]  /*2e90*/  LDSM.16.M88.4 R88, [R205] ;  /* 0x00000000cd58783b */ /* 0x000fe20000000200 */
[----:B------:R-:W-:Y:S02]  /*2ea0*/  ISETP.GE.AND P2, PT, R7, R11, PT ;  /* 0x0000000b0700720c */ /* 0x000fe40003f46270 */
[----:B------:R-:W-:Y:S01]  /*2eb0*/  HMMA.16816.F32 R36, R24, R38, RZ ;  /* 0x000000261824723c */ /* 0x000fe200000018ff */
[----:B------:R-:W-:Y:S01]  /*2ec0*/  LDSM.16.M88.4 R84, [R196+0x1000] ;  /* 0x00100000c454783b */ /* 0x000fe20000000200 */
[----:B------:R-:W-:-:S02]  /*2ed0*/  ISETP.GE.AND P0, PT, R10, R164, PT ;  /* 0x000000a40a00720c */ /* 0x000fc40003f06270 */
[----:B------:R-:W-:Y:S01]  /*2ee0*/  IADD3 R7, R2, 0x11, RZ ;  /* 0x0000001102077810 */ /* 0x000fe20007ffe0ff */
[----:B------:R-:W-:Y:S01]  /*2ef0*/  LDSM.16.M88.4 R80, [R196+0x1800] ;  /* 0x00180000c450783b */ /* 0x000fe20000000200 */
[C---:B------:R-:W-:Y:S02]  /*2f00*/  IADD3 R197, R207.reuse, 0x1800, RZ ;  /* 0x00001800cfc57810 */ /* 0x040fe40007ffe0ff */
[----:B----4-:R-:W-:Y:S01]  /*2f10*/  HMMA.16816.F32 R32, R24, R28, RZ ;  /* 0x0000001c1820723c */ /* 0x010fe200000018ff */
[----:B------:R-:W0:Y:S01]  /*2f20*/  LDGDEPBAR ;  /* 0x00000000000079af */ /* 0x000e220000000000 */
[C---:B------:R-:W-:Y:S02]  /*2f30*/  IADD3 R195, R207.reuse, 0x2000, RZ ;  /* 0x00002000cfc37810 */ /* 0x040fe40007ffe0ff */
[C---:B------:R-:W-:Y:S02]  /*2f40*/  IADD3 R194, R207.reuse, 0x2800, RZ ;  /* 0x00002800cfc27810 */ /* 0x040fe40007ffe0ff */
[----:B------:R-:W-:-:S02]  /*2f50*/  IADD3 R193, R207, 0x3000, RZ ;  /* 0x00003000cfc17810 */ /* 0x000fc40007ffe0ff */
[C---:B------:R-:W-:Y:S01]  /*2f60*/  HMMA.16816.F32 R28, R24.reuse, R30, RZ ;  /* 0x0000001e181c723c */ /* 0x040fe200000018ff */
[C---:B------:R-:W-:Y:S02]  /*2f70*/  IADD3 R192, R207.reuse, 0x3800, RZ ;  /* 0x00003800cfc07810 */ /* 0x040fe40007ffe0ff */
[C---:B------:R-:W-:Y:S02]  /*2f80*/  IADD3 R191, R207.reuse, 0x4000, RZ ;  /* 0x00004000cfbf7810 */ /* 0x040fe40007ffe0ff */
[C---:B------:R-:W-:Y:S02]  /*2f90*/  IADD3 R190, R207.reuse, 0x4800, RZ ;  /* 0x00004800cfbe7810 */ /* 0x040fe40007ffe0ff */
[C---:B------:R-:W-:Y:S01]  /*2fa0*/  IADD3 R189, R207.reuse, 0x5000, RZ ;  /* 0x00005000cfbd7810 */ /* 0x040fe20007ffe0ff */
[----:B-----5:R-:W-:Y:S01]  /*2fb0*/  HMMA.16816.F32 R76, R24, R72, RZ ;  /* 0x00000048184c723c */ /* 0x020fe200000018ff */
[C---:B------:R-:W-:Y:S02]  /*2fc0*/  IADD3 R188, R207.reuse, 0x5800, RZ ;  /* 0x00005800cfbc7810 */ /* 0x040fe40007ffe0ff */
[----:B------:R-:W-:-:S02]  /*2fd0*/  IADD3 R187, R207, 0x6000, RZ ;  /* 0x00006000cfbb7810 */ /* 0x000fc40007ffe0ff */
[C---:B------:R-:W-:Y:S02]  /*2fe0*/  IADD3 R186, R207.reuse, 0x6800, RZ ;  /* 0x00006800cfba7810 */ /* 0x040fe40007ffe0ff */
[C---:B------:R-:W-:Y:S01]  /*2ff0*/  IADD3 R185, R207.reuse, 0x7000, RZ ;  /* 0x00007000cfb97810 */ /* 0x040fe20007ffe0ff */
[----:B------:R-:W-:Y:S01]  /*3000*/  HMMA.16816.F32 R72, R24, R74, RZ ;  /* 0x0000004a1848723c */ /* 0x000fe200000018ff */
[----:B------:R-:W-:-:S07]  /*3010*/  IADD3 R184, R207, 0x7800, RZ ;  /* 0x00007800cfb87810 */ /* 0x000fce0007ffe0ff */
[C---:B--2---:R-:W-:Y:S08]  /*3020*/  HMMA.16816.F32 R68, R24.reuse, R52, RZ ;  /* 0x000000341844723c */ /* 0x044ff000000018ff */
[----:B------:R-:W-:Y:S01]  /*3030*/  HMMA.16816.F32 R24, R24, R54, RZ ;  /* 0x000000361818723c */ /* 0x000fe200000018ff */
[----:B------:R-:W2:Y:S07]  /*3040*/  LDSM.16.M88.4 R52, [R203+0x10800] ;  /* 0x01080000cb34783b */ /* 0x000eae0000000200 */
        /* <DEDUP_REMOVED lines=8> */
[----:B------:R-:W5:Y:S07]  /*30d0*/  LDSM.16.M88.4 R20, [R196] ;  /* 0x00000000c414783b */ /* 0x000f6e0000000200 */
        /* <DEDUP_REMOVED lines=17> */
[C---:B-----5:R-:W-:Y:S08]  /*31f0*/  HMMA.16816.F32 R40, R88.reuse, R20, R40 ;  /* 0x000000145828723c */ /* 0x060ff00000001828 */
[C---:B------:R-:W-:Y:S01]  /*3200*/  HMMA.16816.F32 R36, R88.reuse, R22, R36 ;  /* 0x000000165824723c */ /* 0x040fe20000001824 */
[----:B------:R-:W5:Y:S07]  /*3210*/  LDSM.16.M88.4 R20, [R207+0x2000] ;  /* 0x00200000cf14783b */ /* 0x000f6e0000000200 */
[C---:B------:R-:W-:Y:S08]  /*3220*/  HMMA.16816.F32 R32, R88.reuse, R16, R32 ;  /* 0x000000105820723c */ /* 0x040ff00000001820 */
[C---:B------:R-:W-:Y:S01]  /*3230*/  HMMA.16816.F32 R28, R88.reuse, R18, R28 ;  /* 0x00000012581c723c */ /* 0x040fe2000000181c */
[----:B------:R-:W2:Y:S07]  /*3240*/  LDSM.16.M88.4 R16, [R207+0x2800] ;  /* 0x00280000cf10783b */ /* 0x000eae0000000200 */
[C---:B------:R-:W-:Y:S08]  /*3250*/  HMMA.16816.F32 R76, R88.reuse, R84, R76 ;  /* 0x00000054584c723c */ /* 0x040ff0000000184c */
[C---:B------:R-:W-:Y:S08]  /*3260*/  HMMA.16816.F32 R72, R88.reuse, R86, R72 ;  /* 0x000000565848723c */ /* 0x040ff00000001848 */
[C---:B------:R-:W-:Y:S08]  /*3270*/  HMMA.16816.F32 R68, R88.reuse, R80, R68 ;  /* 0x000000505844723c */ /* 0x040ff00000001844 */
[----:B------:R-:W-:Y:S01]  /*3280*/  HMMA.16816.F32 R64, R88, R82, R64 ;  /* 0x000000525840723c */ /* 0x000fe20000001840 */
[----:B------:R-:W-:Y:S07]  /*3290*/  LDSM.16.M88.4 R80, [R203+0x13800] ;  /* 0x01380000cb50783b */ /* 0x000fee0000000200 */
[C---:B-1----:R-:W-:Y:S08]  /*32a0*/  HMMA.16816.F32 R40, R60.reuse, R56, R40 ;  /* 0x000000383c28723c */ /* 0x042ff00000001828 */
[C---:B------:R-:W-:Y:S01]  /*32b0*/  HMMA.16816.F32 R36, R60.reuse, R58, R36 ;  /* 0x0000003a3c24723c */ /* 0x040fe20000001824 */
[----:B------:R-:W-:Y:S07]  /*32c0*/  LDSM.16.M88.4 R56, [R207+0x3800] ;  /* 0x00380000cf38783b */ /* 0x000fee0000000200 */
[C---:B--2---:R-:W-:Y:S08]  /*32d0*/  HMMA.16816.F32 R32, R60.reuse, R52, R32 ;  /* 0x000000343c20723c */ /* 0x044ff00000001820 */
[C---:B------:R-:W-:Y:S01]  /*32e0*/  HMMA.16816.F32 R28, R60.reuse, R54, R28 ;  /* 0x000000363c1c723c */ /* 0x040fe2000000181c */
[----:B------:R-:W1:Y:S07]  /*32f0*/  LDSM.16.M88.4 R52, [R207+0x3000] ;  /* 0x00300000cf34783b */ /* 0x000e6e0000000200 */
        /* <DEDUP_REMOVED lines=9> */
[----:B------:R-:W2:Y:S07]  /*3390*/  LDSM.16.M88.4 R20, [R203+0x12000] ;  /* 0x01200000cb14783b */ /* 0x000eae0000000200 */
[C---:B------:R-:W-:Y:S08]  /*33a0*/  HMMA.16816.F32 R32, R24.reuse, R16, R32 ;  /* 0x000000101820723c */ /* 0x040ff00000001820 */
[C---:B------:R-:W-:Y:S01]  /*33b0*/  HMMA.16816.F32 R28, R24.reuse, R18, R28 ;  /* 0x00000012181c723c */ /* 0x040fe2000000181c */
[----:B------:R-:W3:Y:S07]  /*33c0*/  LDSM.16.M88.4 R16, [R203+0x12800] ;  /* 0x01280000cb10783b */ /* 0x000eee0000000200 */
[C---:B-1----:R-:W-:Y:S08]  /*33d0*/  HMMA.16816.F32 R76, R24.reuse, R52, R76 ;  /* 0x00000034184c723c */ /* 0x042ff0000000184c */
[C---:B------:R-:W-:Y:S01]  /*33e0*/  HMMA.16816.F32 R72, R24.reuse, R54, R72 ;  /* 0x000000361848723c */ /* 0x040fe20000001848 */
[----:B------:R-:W1:Y:S07]  /*33f0*/  LDSM.16.M88.4 R52, [R196+0x2000] ;  /* 0x00200000c434783b */ /* 0x000e6e0000000200 */
[C---:B------:R-:W-:Y:S08]  /*3400*/  HMMA.16816.F32 R68, R24.reuse, R56, R68 ;  /* 0x000000381844723c */ /* 0x040ff00000001844 */
[----:B------:R-:W-:Y:S01]  /*3410*/  HMMA.16816.F32 R64, R24, R58, R64 ;  /* 0x0000003a1840723c */ /* 0x000fe20000001840 */
[----:B------:R-:W4:Y:S04]  /*3420*/  LDSM.16.M88.4 R24, [R196+0x2800] ;  /* 0x00280000c418783b */ /* 0x000f280000000200 */
        /* <DEDUP_REMOVED lines=21> */
[----:B------:R-:W2:Y:S07]  /*3580*/  LDSM.16.M88.4 R20, [R209+0x15800] ;  /* 0x01580000d114783b */ /* 0x000eae0000000200 */
[C---:B---3--:R-:W-:Y:S08]  /*3590*/  HMMA.16816.F32 R68, R60.reuse, R16, R68 ;  /* 0x000000103c44723c */ /* 0x048ff00000001844 */
[----:B------:R-:W-:Y:S01]  /*35a0*/  HMMA.16816.F32 R64, R60, R18, R64 ;  /* 0x000000123c40723c */ /* 0x000fe20000001840 */
[----:B------:R-:W3:Y:S04]  /*35b0*/  LDSM.16.M88.4 R16, [R207+0x4000] ;  /* 0x00400000cf10783b */ /* 0x000ee80000000200 */
[----:B------:R-:W-:Y:S03]  /*35c0*/  LDSM.16.M88.4 R60, [R196+0x4000] ;  /* 0x00400000c43c783b */ /* 0x000fe60000000200 */
[C---:B-----5:R-:W-:Y:S08]  /*35d0*/  HMMA.16816.F32 R40, R48.reuse, R44, R40 ;  /* 0x0000002c3028723c */ /* 0x060ff00000001828 */
[C---:B------:R-:W-:Y:S01]  /*35e0*/  HMMA.16816.F32 R36, R48.reuse, R46, R36 ;  /* 0x0000002e3024723c */ /* 0x040fe20000001824 */
        /* <DEDUP_REMOVED lines=8> */
[----:B------:R-:W-:Y:S01]  /*3670*/  HMMA.16816.F32 R64, R48, R22, R64 ;  /* 0x000000163040723c */ /* 0x000fe20000001840 */
[----:B------:R-:W-:Y:S04]  /*3680*/  LDSM.16.M88.4 R48, [R206+0x8000] ;  /* 0x00800000ce30783b */ /* 0x000fe80000000200 */
[----:B------:R-:W2:Y:S03]  /*3690*/  LDSM.16.M88.4 R20, [R203+0x14000] ;  /* 0x01400000cb14783b */ /* 0x000ea60000000200 */
[C---:B---3--:R-:W-:Y:S08]  /*36a0*/  HMMA.16816.F32 R40, R56.reuse, R16, R40 ;  /* 0x000000103828723c */ /* 0x048ff00000001828 */
[C---:B------:R-:W-:Y:S01]  /*36b0*/  HMMA.16816.F32 R36, R56.reuse, R18, R36 ;  /* 0x000000123824723c */ /* 0x040fe20000001824 */
[----:B------:R-:W3:Y:S07]  /*36c0*/  LDSM.16.M88.4 R16, [R203+0x14800] ;  /* 0x01480000cb10783b */ /* 0x000eee0000000200 */
[C---:B-----5:R-:W-:Y:S08]  /*36d0*/  HMMA.16816.F32 R32, R56.reuse, R44, R32 ;  /* 0x0000002c3820723c */ /* 0x060ff00000001820 */
[C---:B------:R-:W-:Y:S01]  /*36e0*/  HMMA.16816.F32 R28, R56.reuse, R46, R28 ;  /* 0x0000002e381c723c */ /* 0x040fe2000000181c */
[----:B------:R-:W5:Y:S07]  /*36f0*/  LDSM.16.M88.4 R44, [R203+0x15000] ;  /* 0x01500000cb2c783b */ /* 0x000f6e0000000200 */
[C---:B-1----:R-:W-:Y:S08]  /*3700*/  HMMA.16816.F32 R76, R56.reuse, R52, R76 ;  /* 0x00000034384c723c */ /* 0x042ff0000000184c */
[C---:B------:R-:W-:Y:S01]  /*3710*/  HMMA.16816.F32 R72, R56.reuse, R54, R72 ;  /* 0x000000363848723c */ /* 0x040fe20000001848 */
[----:B------:R-:W1:Y:S07]  /*3720*/  LDSM.16.M88.4 R52, [R203+0x15800] ;  /* 0x01580000cb34783b */ /* 0x000e6e0000000200 */
[C---:B----4-:R-:W-:Y:S01]  /*3730*/  HMMA.16816.F32 R80, R56.reuse, R24, R68 ;  /* 0x000000183850723c */ /* 0x050fe20000001844 */
[----:B------:R-:W4:Y:S07]  /*3740*/  LDSM.16.M88.4 R68, [R205+0x8000] ;  /* 0x00800000cd44783b */ /* 0x000f2e0000000200 */
[----:B------:R-:W-:Y:S01]  /*3750*/  HMMA.16816.F32 R64, R56, R26, R64 ;  /* 0x0000001a3840723c */ /* 0x000fe20000001840 */
[----:B------:R-:W1:Y:S04]  /*3760*/  LDSM.16.M88.4 R24, [R196+0x4800] ;  /* 0x00480000c418783b */ /* 0x000e680000000200 */
[----:B------:R-:W-:Y:S03]  /*3770*/  LDSM.16.M88.4 R56, [R209+0x17000] ;  /* 0x01700000d138783b */ /* 0x000fe60000000200 */
[C---:B--2---:R-:W-:Y:S08]  /*3780*/  HMMA.16816.F32 R40, R48.reuse, R20, R40 ;  /* 0x000000143028723c */ /* 0x044ff00000001828 */
[C---:B------:R-:W-:Y:S01]  /*3790*/  HMMA.16816.F32 R36, R48.reuse, R22, R36 ;  /* 0x000000163024723c */ /* 0x040fe20000001824 */
[----:B------:R-:W2:Y:S07]  /*37a0*/  LDSM.16.M88.4 R20, [R196+0x5000] ;  /* 0x00500000c414783b */ /* 0x000eae0000000200 */
[C---:B---3--:R-:W-:Y:S08]  /*37b0*/  HMMA.16816.F32 R32, R48.reuse, R16, R32 ;  /* 0x000000103020723c */ /* 0x048ff00000001820 */
[C---:B------:R-:W-:Y:S01]  /*37c0*/  HMMA.16816.F32 R28, R48.reuse, R18, R28 ;  /* 0x00000012301c723c */ /* 0x040fe2000000181c */
[----:B------:R-:W-:Y:S07]  /*37d0*/  LDSM.16.M88.4 R16, [R209+0x16000] ;  /* 0x01600000d110783b */ /* 0x000fee0000000200 */
[C---:B-----5:R-:W-:Y:S08]  /*37e0*/  HMMA.16816.F32 R76, R48.reuse, R44, R76 ;  /* 0x0000002c304c723c */ /* 0x060ff0000000184c */
[C---:B------:R-:W-:Y:S01]  /*37f0*/  HMMA.16816.F32 R72, R48.reuse, R46, R72 ;  /* 0x0000002e3048723c */ /* 0x040fe20000001848 */
[----:B------:R-:W-:Y:S07]  /*3800*/  LDSM.16.M88.4 R44, [R210+0xc000] ;  /* 0x00c00000d22c783b */ /* 0x000fee0000000200 */
[C---:B-1----:R-:W-:Y:S08]  /*3810*/  HMMA.16816.F32 R80, R48.reuse, R52, R80 ;  /* 0x000000343050723c */ /* 0x042ff00000001850 */
[----:B------:R-:W-:Y:S01]  /*3820*/  HMMA.16816.F32 R64, R48, R54, R64 ;  /* 0x000000363040723c */ /* 0x000fe20000001840 */
[----:B------:R-:W1:Y:S04]  /*3830*/  LDSM.16.M88.4 R48, [R196+0x5800] ;  /* 0x00580000c430783b */ /* 0x000e680000000200 */
[----:B------:R-:W3:Y:S03]  /*3840*/  LDSM.16.M88.4 R52, [R209+0x16800] ;  /* 0x01680000d134783b */ /* 0x000ee60000000200 */
        /* <DEDUP_REMOVED lines=9> */
[C---:B-1----:R-:W-:Y:S08]  /*38e0*/  HMMA.16816.F32 R80, R68.reuse, R48, R80 ;  /* 0x000000304450723c */ /* 0x042ff00000001850 */
[----:B------:R-:W-:Y:S01]  /*38f0*/  HMMA.16816.F32 R64, R68, R50, R64 ;  /* 0x000000324440723c */ /* 0x000fe20000001840 */
[----:B------:R-:W1:Y:S04]  /*3900*/  LDSM.16.M88.4 R48, [R208+0xc000] ;  /* 0x00c00000d030783b */ /* 0x000e680000000200 */
[----:B------:R-:W-:Y:S03]  /*3910*/  LDSM.16.M88.4 R68, [R206+0xc000] ;  /* 0x00c00000ce44783b */ /* 0x000fe60000000200 */
        /* <DEDUP_REMOVED lines=14> */
[C---:B--2---:R-:W-:Y:S08]  /*3a00*/  HMMA.16816.F32 R32, R48.reuse, R16, R32 ;  /* 0x000000103020723c */ /* 0x044ff00000001820 */
[C---:B------:R-:W-:Y:S01]  /*3a10*/  HMMA.16816.F32 R28, R48.reuse, R18, R28 ;  /* 0x00000012301c723c */ /* 0x040fe2000000181c */
[----:B------:R-:W1:Y:S07]  /*3a20*/  LDSM.16.M88.4 R16, [R203+0x17000] ;  /* 0x01700000cb10783b */ /* 0x000e6e0000000200 */
[C---:B------:R-:W-:Y:S01]  /*3a30*/  HMMA.16816.F32 R40, R48.reuse, R20, R40 ;  /* 0x000000143028723c */ /* 0x040fe20000001828 */
[----:B------:R-:W2:Y:S07]  /*3a40*/  LDSM.16.M88.4 R20, [R205+0xc000] ;  /* 0x00c00000cd14783b */ /* 0x000eae0000000200 */
[C---:B---3--:R-:W-:Y:S01]  /*3a50*/  HMMA.16816.F32 R84, R48.reuse, R52, R80 ;  /* 0x000000343054723c */ /* 0x048fe20000001850 */
[----:B------:R-:W3:Y:S07]  /*3a60*/  LDSM.16.M88.4 R80, [R196+0x6800] ;  /* 0x00680000c450783b */ /* 0x000eee0000000200 */
[C---:B------:R-:W-:Y:S08]  /*3a70*/  HMMA.16816.F32 R76, R48.reuse, R60, R76 ;  /* 0x0000003c304c723c */ /* 0x040ff0000000184c */
[----:B------:R-:W-:Y:S01]  /*3a80*/  HMMA.16816.F32 R72, R48, R62, R72 ;  /* 0x0000003e3048723c */ /* 0x000fe20000001848 */
[----:B------:R-:W2:Y:S07]  /*3a90*/  LDSM.16.M88.4 R60, [R203+0x17800] ;  /* 0x01780000cb3c783b */ /* 0x000eae0000000200 */
[----:B-----5:R-:W-:Y:S08]  /*3aa0*/  HMMA.16816.F32 R36, R68, R58, R36 ;  /* 0x0000003a4424723c */ /* 0x020ff00000001824 */
[----:B------:R-:W-:Y:S01]  /*3ab0*/  HMMA.16816.F32 R64, R48, R54, R64 ;  /* 0x000000363040723c */ /* 0x000fe20000001840 */
[----:B------:R-:W5:Y:S07]  /*3ac0*/  LDSM.16.M88.4 R48, [R196+0x7000] ;  /* 0x00700000c430783b */ /* 0x000f6e0000000200 */
[C---:B----4-:R-:W-:Y:S07]  /*3ad0*/  HMMA.16816.F32 R32, R68.reuse, R24, R32 ;  /* 0x000000184420723c */ /* 0x050fee0000001820 */
[----:B------:R-:W-:Y:S01]  /*3ae0*/  IADD3 R25, R2, 0x20, RZ ;  /* 0x0000002002197810 */ /* 0x000fe20007ffe0ff */
[C---:B------:R-:W-:Y:S08]  /*3af0*/  HMMA.16816.F32 R28, R68.reuse, R26, R28 ;  /* 0x0000001a441c723c */ /* 0x040ff0000000181c */
[C---:B-1----:R-:W-:Y:S08]  /*3b00*/  HMMA.16816.F32 R76, R68.reuse, R16, R76 ;  /* 0x00000010444c723c */ /* 0x042ff0000000184c */
[----:B------:R-:W-:Y:S01]  /*3b10*/  HMMA.16816.F32 R72, R68, R18, R72 ;  /* 0x000000124448723c */ /* 0x000fe20000001848 */
[----:B------:R-:W1:Y:S01]  /*3b20*/  LDSM.16.M88.4 R16, [R196+0x7800] ;  /* 0x00780000c410783b */ /* 0x000e620000000200 */
[----:B------:R-:W-:-:S06]  /*3b30*/  DEPBAR.LE SB0, 0x0 ;  /* 0x000080000000791a */ /* 0x000fcc0000000000 */
[----:B--2---:R-:W-:Y:S08]  /*3b40*/  HMMA.16816.F32 R36, R20, R46, R36 ;  /* 0x0000002e1424723c */ /* 0x004ff00000001824 */
[----:B------:R-:W-:Y:S08]  /*3b50*/  HMMA.16816.F32 R40, R68, R56, R40 ;  /* 0x000000384428723c */ /* 0x000ff00000001828 */
[----:B---3--:R-:W-:Y:S08]  /*3b60*/  HMMA.16816.F32 R32, R20, R80, R32 ;  /* 0x000000501420723c */ /* 0x008ff00000001820 */
[----:B------:R-:W-:Y:S01]  /*3b70*/  HMMA.16816.F32 R64, R68, R62, R64 ;  /* 0x0000003e4440723c */ /* 0x000fe20000001840 */
[----:B------:R-:W-:-:S02]  /*3b80*/  FSEL R36, R36, -INF , !P1 ;  /* 0xff80000024247808 */ /* 0x000fc40004800000 */
[----:B------:R-:W-:Y:S02]  /*3b90*/  ISETP.GE.AND P1, PT, R10, R11, PT ;  /* 0x0000000b0a00720c */ /* 0x000fe40003f26270 */
[----:B------:R-:W-:Y:S02]  /*3ba0*/  IADD3 R10, R2, 0x18, RZ ;  /* 0x00000018020a7810 */ /* 0x000fe40007ffe0ff */
[----:B------:R-:W-:Y:S01]  /*3bb0*/  FSEL R38, R38, -INF , !P4 ;  /* 0xff80000026267808 */ /* 0x000fe20006000000 */
[----:B------:R-:W-:Y:S01]  /*3bc0*/  HMMA.16816.F32 R28, R20, R82, R28 ;  /* 0x00000052141c723c */ /* 0x000fe2000000181c */
[----:B------:R-:W-:Y:S02]  /*3bd0*/  FSEL R39, R39, -INF , !P2 ;  /* 0xff80000027277808 */ /* 0x000fe40005000000 */
[-C--:B------:R-:W-:Y:S02]  /*3be0*/  ISETP.GE.AND P4, PT, R7, R164.reuse, PT ;  /* 0x000000a40700720c */ /* 0x080fe40003f86270 */
[----:B------:R-:W-:-:S02]  /*3bf0*/  ISETP.GE.AND P2, PT, R10, R164, PT ;  /* 0x000000a40a00720c */ /* 0x000fc40003f46270 */
[----:B------:R-:W-:Y:S01]  /*3c00*/  FSEL R37, R37, -INF , !P6 ;  /* 0xff80000025257808 */ /* 0x000fe20007000000 */
[----:B-----5:R-:W-:Y:S01]  /*3c10*/  HMMA.16816.F32 R76, R20, R48, R76 ;  /* 0x00000030144c723c */ /* 0x020fe2000000184c */
[----:B------:R-:W-:Y:S02]  /*3c20*/  FSEL R24, R32, -INF , !P0 ;  /* 0xff80000020187808 */ /* 0x000fe40004000000 */
[-C--:B------:R-:W-:Y:S02]  /*3c30*/  ISETP.GE.AND P0, PT, R10, R11.reuse, PT ;  /* 0x0000000b0a00720c */ /* 0x080fe40003f06270 */
[----:B------:R-:W-:Y:S02]  /*3c40*/  IADD3 R10, R2, 0x19, RZ ;  /* 0x00000019020a7810 */ /* 0x000fe40007ffe0ff */
[----:B------:R-:W-:Y:S01]  /*3c50*/  ISETP.GE.AND P6, PT, R7, R11, PT ;  /* 0x0000000b0700720c */ /* 0x000fe20003fc6270 */
[----:B------:R-:W-:Y:S01]  /*3c60*/  HMMA.16816.F32 R84, R68, R60, R84 ;  /* 0x0000003c4454723c */ /* 0x000fe20000001854 */
[----:B------:R-:W-:-:S02]  /*3c70*/  FSEL R34, R34, -INF , !P1 ;  /* 0xff80000022227808 */ /* 0x000fc40004800000 */
[----:B------:R-:W-:Y:S02]  /*3c80*/  FSEL R7, R33, -INF , !P4 ;  /* 0xff80000021077808 */ /* 0x000fe40006000000 */
[C---:B------:R-:W-:Y:S02]  /*3c90*/  ISETP.GE.AND P1, PT, R10.reuse, R164, PT ;  /* 0x000000a40a00720c */ /* 0x040fe40003f26270 */
[----:B------:R-:W-:Y:S01]  /*3ca0*/  ISETP.GE.AND P4, PT, R10, R11, PT ;  /* 0x0000000b0a00720c */ /* 0x000fe20003f86270 */
[----:B------:R-:W-:Y:S01]  /*3cb0*/  HMMA.16816.F32 R72, R20, R50, R72 ;  /* 0x000000321448723c */ /* 0x000fe20000001848 */
[----:B------:R-:W-:Y:S02]  /*3cc0*/  IADD3 R10, R2, 0x21, RZ ;  /* 0x00000021020a7810 */ /* 0x000fe40007ffe0ff */
[----:B------:R-:W-:Y:S02]  /*3cd0*/  FSEL R35, R35, -INF , !P6 ;  /* 0xff80000023237808 */ /* 0x000fe40007000000 */
[----:B------:R-:W-:-:S02]  /*3ce0*/  FSEL R28, R28, -INF , !P2 ;  /* 0xff8000001c1c7808 */ /* 0x000fc40005000000 */
[----:B------:R-:W-:Y:S01]  /*3cf0*/  FSEL R30, R30, -INF , !P0 ;  /* 0xff8000001e1e7808 */ /* 0x000fe20004000000 */
[C---:B------:R-:W-:Y:S01]  /*3d00*/  HMMA.16816.F32 R40, R20.reuse, R44, R40 ;  /* 0x0000002c1428723c */ /* 0x040fe20000001828 */
[----:B------:R-:W-:Y:S02]  /*3d10*/  FSEL R29, R29, -INF , !P1 ;  /* 0xff8000001d1d7808 */ /* 0x000fe40004800000 */
[CC--:B------:R-:W-:Y:S02]  /*3d20*/  ISETP.GE.AND P6, PT, R25.reuse, R164.reuse, PT ;  /* 0x000000a41900720c */ /* 0x0c0fe40003fc6270 */
[-C--:B------:R-:W-:Y:S02]  /*3d30*/  ISETP.GE.AND P2, PT, R25, R11.reuse, PT ;  /* 0x0000000b1900720c */ /* 0x080fe40003f46270 */
[C---:B------:R-:W-:Y:S01]  /*3d40*/  ISETP.GE.AND P0, PT, R10.reuse, R164, PT ;  /* 0x000000a40a00720c */ /* 0x040fe20003f06270 */
[----:B-1----:R-:W-:Y:S01]  /*3d50*/  HMMA.16816.F32 R64, R20, R18, R64 ;  /* 0x000000121440723c */ /* 0x002fe20000001840 */
        /* <DEDUP_REMOVED lines=8> */
[CC--:B------:R-:W-:Y:S02]  /*3de0*/  ISETP.GE.AND P2, PT, R10.reuse, R164.reuse, PT ;  /* 0x000000a40a00720c */ /* 0x0c0fe40003f46270 */
[----:B------:R-:W-:Y:S02]  /*3df0*/  ISETP.GE.AND P0, PT, R10, R11, PT ;  /* 0x0000000b0a00720c */ /* 0x000fe40003f06270 */
[----:B------:R-:W-:Y:S02]  /*3e00*/  IADD3 R10, R2, 0x31, RZ ;  /* 0x00000031020a7810 */ /* 0x000fe40007ffe0ff */
[----:B------:R-:W-:Y:S02]  /*3e10*/  FSEL R97, R74, -INF , !P6 ;  /* 0xff8000004a617808 */ /* 0x000fe40007000000 */
[----:B------:R-:W-:Y:S02]  /*3e20*/  FSEL R98, R73, -INF , !P2 ;  /* 0xff80000049627808 */ /* 0x000fe40005000000 */
[----:B------:R-:W-:-:S02]  /*3e30*/  ISETP.GE.AND P6, PT, R10, R164, PT ;  /* 0x000000a40a00720c */ /* 0x000fc40003fc6270 */
[-C--:B------:R-:W-:Y:S02]  /*3e40*/  ISETP.GE.AND P2, PT, R10, R11.reuse, PT ;  /* 0x0000000b0a00720c */ /* 0x080fe40003f46270 */
[----:B------:R-:W-:Y:S02]  /*3e50*/  FSEL R96, R75, -INF , !P0 ;  /* 0xff8000004b607808 */ /* 0x000fe40004000000 */
[----:B------:R-:W-:Y:S02]  /*3e60*/  FSEL R43, R43, -INF , !P3 ;  /* 0xff8000002b2b7808 */ /* 0x000fe40005800000 */
[C---:B------:R-:W-:Y:S02]  /*3e70*/  IADD3 R16, R2.reuse, 0x30, RZ ;  /* 0x0000003002107810 */ /* 0x040fe40007ffe0ff */
[C---:B------:R-:W-:Y:S02]  /*3e80*/  ISETP.GE.AND P0, PT, R2.reuse, R164, PT ;  /* 0x000000a40200720c */ /* 0x040fe40003f06270 */
[C---:B------:R-:W-:Y:S01]  /*3e90*/  IADD3 R10, R2.reuse, 0x38, RZ ;  /* 0x00000038020a7810 */ /* 0x040fe20007ffe0ff */
[----:B------:R-:W-:Y:S01]  /*3ea0*/  BAR.SYNC.DEFER_BLOCKING 0x0 ;  /* 0x0000000000007b1d */ /* 0x000fe20000010000 */
[----:B------:R-:W-:-:S02]  /*3eb0*/  ISETP.GE.AND P3, PT, R2, R11, PT ;  /* 0x0000000b0200720c */ /* 0x000fc40003f66270 */
[----:B------:R-:W-:Y:S02]  /*3ec0*/  IADD3 R2, R2, 0x39, RZ ;  /* 0x0000003902027810 */ /* 0x000fe40007ffe0ff */
[----:B------:R-:W-:Y:S02]  /*3ed0*/  FSEL R31, R31, -INF , !P4 ;  /* 0xff8000001f1f7808 */ /* 0x000fe40006000000 */
[----:B------:R-:W-:Y:S02]  /*3ee0*/  ISETP.GE.AND P4, PT, R25, R164, PT ;  /* 0x000000a41900720c */ /* 0x000fe40003f86270 */
[----:B------:R-:W-:Y:S02]  /*3ef0*/  FSEL R40, R40, -INF , !P0 ;  /* 0xff80000028287808 */ /* 0x000fe40004000000 */
[----:B------:R-:W-:Y:S02]  /*3f00*/  ISETP.GE.AND P0, PT, R2, R11, PT ;  /* 0x0000000b0200720c */ /* 0x000fe40003f06270 */
[----:B------:R-:W-:-:S02]  /*3f10*/  FSEL R100, R79, -INF , !P1 ;  /* 0xff8000004f647808 */ /* 0x000fc40004800000 */
[----:B------:R-:W-:Y:S02]  /*3f20*/  FSEL R99, R72, -INF , !P4 ;  /* 0xff80000048637808 */ /* 0x000fe40006000000 */
[C---:B------:R-:W-:Y:S02]  /*3f30*/  ISETP.GE.AND P1, PT, R16.reuse, R164, PT ;  /* 0x000000a41000720c */ /* 0x040fe40003f26270 */
[----:B------:R-:W-:Y:S02]  /*3f40*/  ISETP.GE.AND P4, PT, R16, R11, PT ;  /* 0x0000000b1000720c */ /* 0x000fe40003f86270 */
[----:B------:R-:W-:Y:S02]  /*3f50*/  FSEL R16, R67, -INF , !P0 ;  /* 0xff80000043107808 */ /* 0x000fe40004000000 */
[----:B------:R-:W-:Y:S02]  /*3f60*/  PLOP3.LUT P0, PT, PT, PT, UP0, 0x80, 0x0 ;  /* 0x000000000000781c */ /* 0x000fe40003f0f008 */
[----:B------:R-:W-:-:S02]  /*3f70*/  FSEL R41, R41, -INF , !P5 ;  /* 0xff80000029297808 */ /* 0x000fc40006800000 */
[----:B------:R-:W-:Y:S02]  /*3f80*/  FSEL R95, R84, -INF , !P1 ;  /* 0xff800000545f7808 */ /* 0x000fe40004800000 */
[----:B------:R-:W-:Y:S02]  /*3f90*/  FSEL R93, R86, -INF , !P4 ;  /* 0xff800000565d7808 */ /* 0x000fe40006000000 */
[CC--:B------:R-:W-:Y:S02]  /*3fa0*/  ISETP.GE.AND P5, PT, R10.reuse, R164.reuse, PT ;  /* 0x000000a40a00720c */ /* 0x0c0fe40003fa6270 */
        /* <DEDUP_REMOVED lines=79> */
.L_x_882:
[----:B------:R-:W-:Y:S05]  /*44a0*/  BSYNC B0 ;  /* 0x0000000000007941 */ /* 0x000fea0003800000 */
.L_x_881:
[----:B------:R-:W0:Y:S02]  /*44b0*/  LDGDEPBAR ;  /* 0x00000000000079af */ /* 0x000e240000000000 */
.L_x_880:
        /* <DEDUP_REMOVED lines=27> */
[----:B------:R-:W-:Y:S01]  /*4670*/  UIADD3 UR9, UR32, 0x1715609d, URZ ;  /* 0x1715609d20097890 */ /* 0x000fe2000fffe03f */
[----:B------:R-:W-:Y:S01]  /*4680*/  FMNMX.FTZ R2, R101, R2, !PT ;  /* 0x0000000265027209 */ /* 0x000fe20007810000 */
[----:B------:R-:W-:Y:S01]  /*4690*/  IMAD.SHL.U32 R204, R5, 0x2, RZ ;  /* 0x0000000205cc7824 */ /* 0x000fe200078e00ff */
[----:B------:R-:W-:Y:S01]  /*46a0*/  FMNMX.FTZ R21, R103, R21, !PT ;  /* 0x0000001567157209 */ /* 0x000fe20007810000 */
[----:B------:R-:W-:Y:S01]  /*46b0*/  IMAD R236, R243, 0x10000, R243 ;  /* 0x00010000f3ec7824 */ /* 0x000fe200078e02f3 */
[----:B------:R-:W-:Y:S01]  /*46c0*/  FMNMX.FTZ R2, R100, R2, !PT ;  /* 0x0000000264027209 */ /* 0x000fe20007810000 */
[--C-:B------:R-:W-:Y:S01]  /*46d0*/  IMAD R201, R0, 0x2, R204.reuse ;  /* 0x0000000200c97824 */ /* 0x100fe200078e02cc */
        /* <DEDUP_REMOVED lines=23> */
[----:B------:R-:W-:Y:S01]  /*4850*/  LOP3.LUT R10, R6, UR32, RZ, 0x3c, !PT ;  /* 0x00000020060a7c12 */ /* 0x000fe2000f8e3cff */
[----:B------:R-:W1:Y:S01]  /*4860*/  SHFL.BFLY PT, R20, R2, 0x2, 0x1f ;  /* 0x0c401f0002147f89 */ /* 0x000e6200000e0000 */
[----:B------:R-:W-:Y:S01]  /*4870*/  LOP3.LUT R3, R85, UR8, RZ, 0x3c, !PT ;  /* 0x0000000855037c12 */ /* 0x000fe2000f8e3cff */
[----:B------:R-:W-:Y:S01]  /*4880*/  UIADD3 UR8, UR33, -0x56f99767, URZ ;  /* 0xa906689921087890 */ /* 0x000fe2000fffe03f */
[----:B------:R-:W-:Y:S01]  /*4890*/  LOP3.LUT R178, R181, R10, RZ, 0x3c, !PT ;  /* 0x0000000ab5b27212 */ /* 0x000fe200078e3cff */
[----:B------:R-:W2:Y:S02]  /*48a0*/  SHFL.BFLY PT, R19, R21, 0x2, 0x1f ;  /* 0x0c401f0015137f89 */ /* 0x000ea400000e0000 */
[----:B------:R-:W-:-:S02]  /*48b0*/  IMAD.WIDE.U32 R176, R3, -0x326172a9, RZ ;  /* 0xcd9e8d5703b07825 */ /* 0x000fc400078e00ff */
[----:B------:R-:W-:Y:S02]  /*48c0*/  LDSM.16.MT88.4 R72, [R204+0x1c000] ;  /* 0x01c00000cc48783b */ /* 0x000fe40000004200 */
[----:B------:R-:W-:Y:S02]  /*48d0*/  IMAD.WIDE.U32 R178, R178, -0x2daee0ad, RZ ;  /* 0xd2511f53b2b27825 */ /* 0x000fe400078e00ff */
[----:B------:R-:W-:Y:S03]  /*48e0*/  LDSM.16.MT88.4 R60, [R202+0x1a800] ;  /* 0x01a80000ca3c783b */ /* 0x000fe60000004200 */
[----:B------:R-:W-:Y:S01]  /*48f0*/  LOP3.LUT R18, R179, UR5, R84, 0x96, !PT ;  /* 0x00000005b3127c12 */ /* 0x000fe2000f8e9654 */
[----:B------:R-:W-:Y:S01]  /*4900*/  LDSM.16.MT88.4 R64, [R200+0x1a000] ;  /* 0x01a00000c840783b */ /* 0x000fe20000004200 */
[----:B------:R-:W-:-:S03]  /*4910*/  LOP3.LUT R84, R85, UR4, RZ, 0x3c, !PT ;  /* 0x0000000455547c12 */ /* 0x000fc6000f8e3cff */
[----:B------:R-:W-:Y:S01]  /*4920*/  LDSM.16.MT88.4 R80, [R202+0x1c000] ;  /* 0x01c00000ca50783b */ /* 0x000fe20000004200 */
[----:B-1----:R-:W-:-:S03]  /*4930*/  FMNMX.FTZ R20, R2, R20, !PT ;  /* 0x0000001402147209 */ /* 0x002fc60007810000 */
[----:B------:R-:W-:Y:S01]  /*4940*/  LDSM.16.MT88.4 R88, [R201+0x1c000] ;  /* 0x01c00000c958783b */ /* 0x000fe20000004200 */
[----:B--2---:R-:W-:-:S03]  /*4950*/  FMNMX.FTZ R6, R21, R19, !PT ;  /* 0x0000001315067209 */ /* 0x004fc60007810000 */
[----:B------:R-:W1:Y:S01]  /*4960*/  SHFL.BFLY PT, R2, R20, 0x1, 0x1f ;  /* 0x0c201f0014027f89 */ /* 0x000e6200000e0000 */
[----:B------:R-:W-:-:S03]  /*4970*/  IMAD.WIDE.U32 R18, R18, -0x326172a9, RZ ;  /* 0xcd9e8d5712127825 */ /* 0x000fc600078e00ff */
[----:B------:R-:W2:Y:S02]  /*4980*/  SHFL.BFLY PT, R3, R6, 0x1, 0x1f ;  /* 0x0c201f0006037f89 */ /* 0x000ea400000e0000 */
[----:B------:R-:W-:Y:S02]  /*4990*/  LOP3.LUT R176, R19, UR15, R176, 0x96, !PT ;  /* 0x0000000f13b07c12 */ /* 0x000fe4000f8e96b0 */
[----:B------:R-:W-:Y:S04]  /*49a0*/  STL [R1+0x58], R14 ;  /* 0x0000580e01007387 */ /* 0x000fe80000100800 */
[----:B------:R-:W-:Y:S04]  /*49b0*/  STL.64 [R1+0x50], R12 ;  /* 0x0000500c01007387 */ /* 0x000fe80000100a00 */
[----:B------:R-:W-:Y:S01]  /*49c0*/  STL [R1+0x4c], R11 ;  /* 0x00004c0b01007387 */ /* 0x000fe20000100800 */
[----:B-1----:R-:W-:-:S02]  /*49d0*/  FMNMX.FTZ R2, R20, R2, !PT ;  /* 0x0000000214027209 */ /* 0x002fc40007810000 */
[----:B------:R-:W-:Y:S01]  /*49e0*/  LOP3.LUT R20, R177, UR34, R180, 0x96, !PT ;  /* 0x00000022b1147c12 */ /* 0x000fe2000f8e96b4 */
[----:B------:R-:W-:Y:S01]  /*49f0*/  IMAD.WIDE.U32 R176, R176, -0x2daee0ad, RZ ;  /* 0xd2511f53b0b07825 */ /* 0x000fe200078e00ff */
[----:B--2---:R-:W-:Y:S02]  /*4a00*/  FMNMX.FTZ R3, R6, R3, !PT ;  /* 0x0000000306037209 */ /* 0x004fe40007810000 */
[----:B------:R-:W-:Y:S01]  /*4a10*/  FSETP.NEU.FTZ.AND P1, PT, R2, -INF , PT ;  /* 0xff8000000200780b */ /* 0x000fe20003f3d000 */
[----:B------:R-:W-:-:S04]  /*4a20*/  IMAD.WIDE.U32 R20, R20, -0x2daee0ad, RZ ;  /* 0xd2511f5314147825 */ /* 0x000fc800078e00ff */
[----:B------:R-:W-:Y:S01]  /*4a30*/  FMUL.FTZ R229, R2, c[0x0][0x23c] ;  /* 0x00008f0002e57a20 */ /* 0x000fe20000410000 */
[----:B------:R-:W-:Y:S01]  /*4a40*/  LOP3.LUT R21, R21, UR14, R178, 0x96, !PT ;  /* 0x0000000e15157c12 */ /* 0x000fe2000f8e96b2 */
[----:B------:R-:W-:Y:S01]  /*4a50*/  FMUL.FTZ R240, R3, c[0x0][0x23c] ;  /* 0x00008f0003f07a20 */ /* 0x000fe20000410000 */
[----:B------:R-:W-:Y:S02]  /*4a60*/  LOP3.LUT R20, R177, UR12, R20, 0x96, !PT ;  /* 0x0000000cb1147c12 */ /* 0x000fe4000f8e9614 */
[----:B------:R-:W-:Y:S01]  /*4a70*/  FSEL R229, R229, RZ, P1 ;  /* 0x000000ffe5e57208 */ /* 0x000fe20000800000 */
[----:B------:R-:W-:Y:S01]  /*4a80*/  IMAD.WIDE.U32 R172, R21, -0x326172a9, RZ ;  /* 0xcd9e8d5715ac7825 */ /* 0x000fe200078e00ff */
[----:B------:R-:W-:-:S03]  /*4a90*/  FSETP.NEU.FTZ.AND P1, PT, R3, -INF , PT ;  /* 0xff8000000300780b */ /* 0x000fc60003f3d000 */
[----:B------:R-:W-:Y:S01]  /*4aa0*/  IMAD.WIDE.U32 R20, R20, -0x326172a9, RZ ;  /* 0xcd9e8d5714147825 */ /* 0x000fe200078e00ff */
[----:B------:R-:W-:Y:S02]  /*4ab0*/  LOP3.LUT R6, R173, UR13, R18, 0x96, !PT ;  /* 0x0000000dad067c12 */ /* 0x000fe4000f8e9612 */
[----:B------:R-:W-:Y:S01]  /*4ac0*/  FSEL R240, R240, RZ, P1 ;  /* 0x000000fff0f07208 */ /* 0x000fe20000800000 */
[----:B------:R-:W-:Y:S01]  /*4ad0*/  FFMA.FTZ R239, R42, c[0x0][0x23c], -R229 ;  /* 0x00008f002aef7a23 */ /* 0x000fe200000108e5 */
[----:B------:R-:W-:Y:S01]  /*4ae0*/  LOP3.LUT R172, R21, UR11, R172, 0x96, !PT ;  /* 0x0000000b15ac7c12 */ /* 0x000fe2000f8e96ac */
[----:B------:R-:W-:-:S04]  /*4af0*/  IMAD.WIDE.U32 R22, R6, -0x2daee0ad, RZ ;  /* 0xd2511f5306167825 */ /* 0x000fc800078e00ff */
[----:B------:R-:W-:Y:S01]  /*4b00*/  IMAD.WIDE.U32 R172, R172, -0x2daee0ad, RZ ;  /* 0xd2511f53acac7825 */ /* 0x000fe200078e00ff */
[----:B------:R-:W-:Y:S01]  /*4b10*/  LOP3.LUT R176, R23, UR10, R176, 0x96, !PT ;  /* 0x0000000a17b07c12 */ /* 0x000fe2000f8e96b0 */
[----:B------:R-:W-:Y:S02]  /*4b20*/  MUFU.EX2 R239, R239 ;  /* 0x000000ef00ef7308 */ /* 0x000fe40000000800 */
[--C-:B------:R-:W-:Y:S01]  /*4b30*/  FFMA.FTZ R237, R43, c[0x0][0x23c], -R229.reuse ;  /* 0x00008f002bed7a23 */ /* 0x100fe200000108e5 */
[----:B------:R-:W-:Y:S01]  /*4b40*/  LOP3.LUT R174, R173, UR8, R22, 0x96, !PT ;  /* 0x00000008adae7c12 */ /* 0x000fe2000f8e9616 */
[--C-:B------:R-:W-:Y:S02]  /*4b50*/  FFMA.FTZ R226, R38, c[0x0][0x23c], -R229.reuse ;  /* 0x00008f0026e27a23 */ /* 0x100fe400000108e5 */
[----:B------:R-:W-:Y:S02]  /*4b60*/  FFMA.FTZ R227, R39, c[0x0][0x23c], -R229 ;  /* 0x00008f0027e37a23 */ /* 0x000fe400000108e5 */
[----:B------:R-:W-:Y:S01]  /*4b70*/  IMAD.WIDE.U32 R174, R174, -0x326172a9, RZ ;  /* 0xcd9e8d57aeae7825 */ /* 0x000fe200078e00ff */
[----:B------:R-:W1:Y:S03]  /*4b80*/  MUFU.EX2 R237, R237 ;  /* 0x000000ed00ed7308 */ /* 0x000e660000000800 */
[----:B------:R-:W-:Y:S01]  /*4b90*/  IMAD.WIDE.U32 R176, R176, -0x326172a9, RZ ;  /* 0xcd9e8d57b0b07825 */ /* 0x000fe200078e00ff */
[----:B------:R-:W-:-:S02]  /*4ba0*/  LOP3.LUT R6, R174, 0xffff, RZ, 0xc0, !PT ;  /* 0x0000ffffae067812 */ /* 0x000fc400078ec0ff */
[----:B------:R-:W-:Y:S01]  /*4bb0*/  LOP3.LUT R21, R174, 0xff, RZ, 0xc0, !PT ;  /* 0x000000ffae157812 */ /* 0x000fe200078ec0ff */
[--C-:B------:R-:W-:Y:S01]  /*4bc0*/  FFMA.FTZ R231, R36, c[0x0][0x23c], -R240.reuse ;  /* 0x00008f0024e77a23 */ /* 0x100fe200000108f0 */
[----:B------:R-:W-:Y:S01]  /*4bd0*/  MUFU.EX2 R226, R226 ;  /* 0x000000e200e27308 */ /* 0x000fe20000000800 */
[----:B------:R-:W-:Y:S01]  /*4be0*/  FFMA.FTZ R230, R37, c[0x0][0x23c], -R240 ;  /* 0x00008f0025e67a23 */ /* 0x000fe200000108f0 */
[----:B------:R-:W-:Y:S01]  /*4bf0*/  SHF.R.U32.HI R6, RZ, 0x8, R6 ;  /* 0x00000008ff067819 */ /* 0x000fe20000011606 */
[----:B------:R-:W-:Y:S01]  /*4c00*/  FFMA.FTZ R235, R40, c[0x0][0x23c], -R240 ;  /* 0x00008f0028eb7a23 */ /* 0x000fe200000108f0 */
[----:B------:R-:W-:Y:S01]  /*4c10*/  LOP3.LUT R25, R175, UR35, R176, 0x96, !PT ;  /* 0x00000023af197c12 */ /* 0x000fe2000f8e96b0 */
[----:B------:R-:W-:Y:S01]  /*4c20*/  FFMA.FTZ R228, R41, c[0x0][0x23c], -R240 ;  /* 0x00008f0029e47a23 */ /* 0x000fe200000108f0 */
[----:B------:R-:W-:Y:S01]  /*4c30*/  PRMT R21, R21, 0x5410, R6 ;  /* 0x0000541015157816 */ /* 0x000fe20000000006 */
[--C-:B------:R-:W-:Y:S01]  /*4c40*/  FFMA.FTZ R127, R35, c[0x0][0x23c], -R229.reuse ;  /* 0x00008f00237f7a23 */ /* 0x100fe200000108e5 */
[----:B------:R-:W2:Y:S01]  /*4c50*/  MUFU.EX2 R227, R227 ;  /* 0x000000e300e37308 */ /* 0x000ea20000000800 */
[----:B------:R-:W-:Y:S01]  /*4c60*/  LOP3.LUT R20, R177, UR9, R20, 0x96, !PT ;  /* 0x00000009b1147c12 */ /* 0x000fe2000f8e9614 */
[----:B------:R-:W-:Y:S01]  /*4c70*/  FFMA.FTZ R123, R34, c[0x0][0x23c], -R229 ;  /* 0x00008f00227b7a23 */ /* 0x000fe200000108e5 */
[----:B------:R-:W-:Y:S01]  /*4c80*/  SHF.R.U32.HI R6, RZ, 0x10, R174 ;  /* 0x00000010ff067819 */ /* 0x000fe200000116ae */
[--C-:B------:R-:W-:Y:S01]  /*4c90*/  FFMA.FTZ R232, R24, c[0x0][0x23c], -R240.reuse ;  /* 0x00008f0018e87a23 */ /* 0x100fe200000108f0 */
[--C-:B------:R-:W-:Y:S01]  /*4ca0*/  SHF.R.U32.HI R22, RZ, 0x10, R25.reuse ;  /* 0x00000010ff167819 */ /* 0x100fe20000011619 */
[----:B------:R-:W-:Y:S01]  /*4cb0*/  IMAD.WIDE.U32 R214, R20, -0x2daee0ad, RZ ;  /* 0xd2511f5314d67825 */ /* 0x000fe200078e00ff */
[C---:B------:R-:W-:Y:S01]  /*4cc0*/  LOP3.LUT R26, R25.reuse, 0xffff, RZ, 0xc0, !PT ;  /* 0x0000ffff191a7812 */ /* 0x040fe200078ec0ff */
[----:B------:R-:W-:Y:S01]  /*4cd0*/  MUFU.EX2 R231, R231 ;  /* 0x000000e700e77308 */ /* 0x000fe20000000800 */
[----:B------:R-:W-:Y:S01]  /*4ce0*/  LOP3.LUT R23, R25, 0xff, RZ, 0xc0, !PT ;  /* 0x000000ff19177812 */ /* 0x000fe200078ec0ff */
[----:B------:R-:W-:Y:S01]  /*4cf0*/  FFMA.FTZ R233, R7, c[0x0][0x23c], -R240 ;  /* 0x00008f0007e97a23 */ /* 0x000fe200000108f0 */
[----:B------:R-:W-:Y:S01]  /*4d00*/  SHF.R.U32.HI R27, RZ, 0x18, R174 ;  /* 0x00000018ff1b7819 */ /* 0x000fe200000116ae */
[--C-:B------:R-:W-:Y:S01]  /*4d10*/  HSET2.LE.AND R21, R21, R236.reuse, PT ;  /* 0x000000ec15157233 */ /* 0x100fe20003803000 */
[----:B------:R-:W-:Y:S01]  /*4d20*/  LOP3.LUT R6, R6, 0xff, RZ, 0xc0, !PT ;  /* 0x000000ff06067812 */ /* 0x000fe200078ec0ff */
[--C-:B------:R-:W-:Y:S01]  /*4d30*/  FFMA.FTZ R234, R28, c[0x0][0x23c], -R240.reuse ;  /* 0x00008f001cea7a23 */ /* 0x100fe200000108f0 */
[----:B------:R-:W-:Y:S01]  /*4d40*/  SHF.R.U32.HI R25, RZ, 0x18, R25 ;  /* 0x00000018ff197819 */ /* 0x000fe20000011619 */
[----:B------:R-:W3:Y:S01]  /*4d50*/  MUFU.EX2 R230, R230 ;  /* 0x000000e600e67308 */ /* 0x000ee20000000800 */
[----:B------:R-:W-:Y:S01]  /*4d60*/  LOP3.LUT R22, R22, 0xff, RZ, 0xc0, !PT ;  /* 0x000000ff16167812 */ /* 0x000fe200078ec0ff */
[----:B------:R-:W-:Y:S01]  /*4d70*/  FFMA.FTZ R171, R29, c[0x0][0x23c], -R240 ;  /* 0x00008f001dab7a23 */ /* 0x000fe200000108f0 */
[----:B-1----:R-:W-:Y:S01]  /*4d80*/  F2FP.PACK_AB R238, R237, R239 ;  /* 0x000000efedee723e */ /* 0x002fe200000000ff */
[--C-:B------:R-:W-:Y:S01]  /*4d90*/  FFMA.FTZ R126, R30, c[0x0][0x23c], -R229.reuse ;  /* 0x00008f001e7e7a23 */ /* 0x100fe200000108e5 */
[----:B--2---:R-:W-:Y:S01]  /*4da0*/  F2FP.PACK_AB R165, R227, R226 ;  /* 0x000000e2e3a5723e */ /* 0x004fe200000000ff */
[----:B------:R-:W-:Y:S01]  /*4db0*/  FFMA.FTZ R170, R31, c[0x0][0x23c], -R229 ;  /* 0x00008f001faa7a23 */ /* 0x000fe200000108e5 */
[----:B------:R-:W-:Y:S01]  /*4dc0*/  PRMT R6, R6, 0x5410, R27 ;  /* 0x0000541006067816 */ /* 0x000fe2000000001b */
[----:B------:R-:W-:Y:S01]  /*4dd0*/  MUFU.EX2 R235, R235 ;  /* 0x000000eb00eb7308 */ /* 0x000fe20000000800 */
[----:B------:R-:W-:Y:S01]  /*4de0*/  PRMT R22, R22, 0x5410, R25 ;  /* 0x0000541016167816 */ /* 0x000fe20000000019 */
[----:B------:R-:W-:Y:S01]  /*4df0*/  LDSM.16.MT88.4 R28, [R204+0x18800] ;  /* 0x01880000cc1c783b */ /* 0x000fe20000004200 */
[----:B------:R-:W-:Y:S01]  /*4e00*/  PRMT R32, R238, 0x7632, R32 ;  /* 0x00007632ee207816 */ /* 0x000fe20000000020 */
[--C-:B------:R-:W-:Y:S01]  /*4e10*/  HSET2.LE.AND R131, R6, R236.reuse, PT ;  /* 0x000000ec06837233 */ /* 0x100fe20003803000 */
[----:B------:R-:W-:Y:S01]  /*4e20*/  LOP3.LUT R4, R214, 0xffff, RZ, 0xc0, !PT ;  /* 0x0000ffffd6047812 */ /* 0x000fe200078ec0ff */
[--C-:B------:R-:W-:Y:S01]  /*4e30*/  HSET2.LE.AND R22, R22, R236.reuse, PT ;  /* 0x000000ec16167233 */ /* 0x100fe20003803000 */
[----:B------:R-:W-:Y:S01]  /*4e40*/  PRMT R35, R165, 0x7632, R35 ;  /* 0x00007632a5237816 */ /* 0x000fe20000000023 */
[----:B------:R-:W1:Y:S01]  /*4e50*/  MUFU.EX2 R228, R228 ;  /* 0x000000e400e47308 */ /* 0x000e620000000800 */
[----:B------:R-:W-:Y:S01]  /*4e60*/  SHF.R.U32.HI R26, RZ, 0x8, R26 ;  /* 0x00000008ff1a7819 */ /* 0x000fe2000001161a */
[----:B------:R-:W-:Y:S01]  /*4e70*/  LDSM.16.MT88.4 R40, [R204+0x1a000] ;  /* 0x01a00000cc28783b */ /* 0x000fe20000004200 */
[----:B---3--:R-:W-:Y:S01]  /*4e80*/  F2FP.PACK_AB R34, R230, R231 ;  /* 0x000000e7e622723e */ /* 0x008fe200000000ff */
[----:B------:R-:W-:Y:S01]  /*4e90*/  FFMA.FTZ R225, R103, c[0x0][0x23c], -R240 ;  /* 0x00008f0067e17a23 */ /* 0x000fe200000108f0 */
[----:B------:R-:W-:Y:S01]  /*4ea0*/  PRMT R129, R238, 0x5410, R32 ;  /* 0x00005410ee817816 */ /* 0x000fe20000000020 */
[----:B------:R-:W-:Y:S01]  /*4eb0*/  FFMA.FTZ R224, R102, c[0x0][0x23c], -R240 ;  /* 0x00008f0066e07a23 */ /* 0x000fe200000108f0 */
[----:B------:R-:W-:Y:S01]  /*4ec0*/  SHF.R.U32.HI R6, RZ, 0x8, R4 ;  /* 0x00000008ff067819 */ /* 0x000fe20000011604 */
[----:B------:R-:W-:Y:S01]  /*4ed0*/  MUFU.EX2 R232, R232 ;  /* 0x000000e800e87308 */ /* 0x000fe20000000800 */
[----:B------:R-:W-:Y:S01]  /*4ee0*/  SHF.R.U32.HI R5, RZ, 0x10, R214 ;  /* 0x00000010ff057819 */ /* 0x000fe200000116d6 */
[----:B------:R-:W-:Y:S01]  /*4ef0*/  FFMA.FTZ R219, R101, c[0x0][0x23c], -R229 ;  /* 0x00008f0065db7a23 */ /* 0x000fe200000108e5 */
[----:B------:R-:W-:Y:S01]  /*4f00*/  PRMT R4, R165, 0x5410, R35 ;  /* 0x00005410a5047816 */ /* 0x000fe20000000023 */
[----:B------:R-:W-:Y:S01]  /*4f10*/  FFMA.FTZ R218, R100, c[0x0][0x23c], -R229 ;  /* 0x00008f0064da7a23 */ /* 0x000fe200000108e5 */
[----:B------:R-:W-:Y:S01]  /*4f20*/  PRMT R23, R23, 0x5410, R26 ;  /* 0x0000541017177816 */ /* 0x000fe2000000001a */
[----:B------:R-:W-:Y:S01]  /*4f30*/  FFMA.FTZ R223, R99, c[0x0][0x23c], -R240 ;  /* 0x00008f0063df7a23 */ /* 0x000fe200000108f0 */
[----:B------:R-:W-:Y:S01]  /*4f40*/  PRMT R33, R34, 0x7632, R33 ;  /* 0x0000763222217816 */ /* 0x000fe20000000021 */
[----:B------:R-:W2:Y:S01]  /*4f50*/  MUFU.EX2 R233, R233 ;  /* 0x000000e900e97308 */ /* 0x000ea20000000800 */
[----:B-1----:R-:W-:Y:S01]  /*4f60*/  F2FP.PACK_AB R125, R228, R235 ;  /* 0x000000ebe47d723e */ /* 0x002fe200000000ff */
[----:B------:R-:W-:Y:S01]  /*4f70*/  HSET2.LE.AND R23, R23, R236, PT ;  /* 0x000000ec17177233 */ /* 0x000fe20003803000 */
[----:B------:R-:W-:Y:S01]  /*4f80*/  LOP3.LUT R129, R22, R129, RZ, 0xc0, !PT ;  /* 0x0000008116817212 */ /* 0x000fe200078ec0ff */
[----:B------:R-:W-:Y:S01]  /*4f90*/  LDSM.16.MT88.4 R24, [R202+0x18800] ;  /* 0x01880000ca18783b */ /* 0x000fe20000004200 */
[----:B------:R-:W-:Y:S01]  /*4fa0*/  SHF.R.U32.HI R22, RZ, 0x18, R214 ;  /* 0x00000018ff167819 */ /* 0x000fe200000116d6 */
[----:B------:R-:W-:Y:S01]  /*4fb0*/  FFMA.FTZ R222, R98, c[0x0][0x23c], -R240 ;  /* 0x00008f0062de7a23 */ /* 0x000fe200000108f0 */
[----:B------:R-:W-:Y:S01]  /*4fc0*/  LOP3.LUT R5, R5, 0xff, RZ, 0xc0, !PT ;  /* 0x000000ff05057812 */ /* 0x000fe200078ec0ff */
[----:B------:R-:W-:Y:S01]  /*4fd0*/  MUFU.EX2 R123, R123 ;  /* 0x0000007b007b7308 */ /* 0x000fe20000000800 */
[----:B------:R-:W-:Y:S01]  /*4fe0*/  LOP3.LUT R131, R131, R4, RZ, 0xc0, !PT ;  /* 0x0000000483837212 */ /* 0x000fe200078ec0ff */
[----:B------:R-:W-:Y:S01]  /*4ff0*/  FFMA.FTZ R217, R97, c[0x0][0x23c], -R229 ;  /* 0x00008f0061d97a23 */ /* 0x000fe200000108e5 */
[----:B------:R-:W-:Y:S01]  /*5000*/  PRMT R124, R125, 0x7632, R124 ;  /* 0x000076327d7c7816 */ /* 0x000fe2000000007c */
[----:B------:R-:W-:Y:S01]  /*5010*/  FFMA.FTZ R221, R95, c[0x0][0x23c], -R240 ;  /* 0x00008f005fdd7a23 */ /* 0x000fe200000108f0 */
[----:B------:R-:W-:Y:S01]  /*5020*/  LOP3.LUT R4, R215, UR7, R172, 0x96, !PT ;  /* 0x00000007d7047c12 */ /* 0x000fe2000f8e96ac */
[----:B------:R-:W-:Y:S01]  /*5030*/  FFMA.FTZ R220, R94, c[0x0][0x23c], -R240 ;  /* 0x00008f005edc7a23 */ /* 0x000fe200000108f0 */
[----:B------:R-:W-:Y:S01]  /*5040*/  PRMT R130, R34, 0x5410, R33 ;  /* 0x0000541022827816 */ /* 0x000fe20000000021 */
[----:B------:R-:W1:Y:S01]  /*5050*/  MUFU.EX2 R127, R127 ;  /* 0x0000007f007f7308 */ /* 0x000e620000000800 */
[----:B------:R-:W-:-:S02]  /*5060*/  PRMT R22, R5, 0x5410, R22 ;  /* 0x0000541005167816 */ /* 0x000fc40000000016 */
[----:B------:R-:W-:Y:S02]  /*5070*/  PRMT R128, R125, 0x5410, R124 ;  /* 0x000054107d807816 */ /* 0x000fe4000000007c */
[C---:B------:R-:W-:Y:S02]  /*5080*/  LOP3.LUT R5, R4.reuse, 0xffff, RZ, 0xc0, !PT ;  /* 0x0000ffff04057812 */ /* 0x040fe400078ec0ff */
[----:B------:R-:W-:Y:S01]  /*5090*/  SHF.R.U32.HI R20, RZ, 0x10, R4 ;  /* 0x00000010ff147819 */ /* 0x000fe20000011604 */
[----:B------:R-:W-:Y:S01]  /*50a0*/  MUFU.EX2 R234, R234 ;  /* 0x000000ea00ea7308 */ /* 0x000fe20000000800 */
[----:B------:R-:W-:Y:S02]  /*50b0*/  LOP3.LUT R130, R21, R130, RZ, 0xc0, !PT ;  /* 0x0000008215827212 */ /* 0x000fe400078ec0ff */
[----:B------:R-:W-:Y:S02]  /*50c0*/  LOP3.LUT R21, R4, 0xff, RZ, 0xc0, !PT ;  /* 0x000000ff04157812 */ /* 0x000fe400078ec0ff */
[----:B------:R-:W-:-:S02]  /*50d0*/  LOP3.LUT R128, R23, R128, RZ, 0xc0, !PT ;  /* 0x0000008017807212 */ /* 0x000fc400078ec0ff */
[----:B------:R-:W-:Y:S01]  /*50e0*/  SHF.R.U32.HI R5, RZ, 0x8, R5 ;  /* 0x00000008ff057819 */ /* 0x000fe20000011605 */
[----:B------:R-:W3:Y:S01]  /*50f0*/  MUFU.EX2 R171, R171 ;  /* 0x000000ab00ab7308 */ /* 0x000ee20000000800 */
[----:B------:R-:W-:Y:S02]  /*5100*/  SHF.R.U32.HI R4, RZ, 0x18, R4 ;  /* 0x00000018ff047819 */ /* 0x000fe40000011604 */
[----:B------:R-:W-:Y:S01]  /*5110*/  LOP3.LUT R23, R214, 0xff, RZ, 0xc0, !PT ;  /* 0x000000ffd6177812 */ /* 0x000fe200078ec0ff */
[----:B------:R-:W-:Y:S01]  /*5120*/  HMMA.16816.F32 R148, R128, R152, RZ ;  /* 0x000000988094723c */ /* 0x000fe200000018ff */
[----:B------:R-:W-:Y:S02]  /*5130*/  LOP3.LUT R20, R20, 0xff, RZ, 0xc0, !PT ;  /* 0x000000ff14147812 */ /* 0x000fe400078ec0ff */
[----:B------:R-:W-:Y:S01]  /*5140*/  PRMT R23, R23, 0x5410, R6 ;  /* 0x0000541017177816 */ /* 0x000fe20000000006 */
[----:B------:R-:W-:Y:S01]  /*5150*/  MUFU.EX2 R126, R126 ;  /* 0x0000007e007e7308 */ /* 0x000fe20000000800 */
[----:B------:R-:W-:-:S02]  /*5160*/  PRMT R21, R21, 0x5410, R5 ;  /* 0x0000541015157816 */ /* 0x000fc40000000005 */
[----:B------:R-:W-:Y:S01]  /*5170*/  PRMT R20, R20, 0x5410, R4 ;  /* 0x0000541014147816 */ /* 0x000fe20000000004 */
[C---:B------:R-:W-:Y:S01]  /*5180*/  HMMA.16816.F32 R152, R128.reuse, R154, RZ ;  /* 0x0000009a8098723c */ /* 0x040fe200000018ff */
[----:B------:R-:W4:Y:S01]  /*5190*/  LDSM.16.MT88.4 R4, [R201+0x18800] ;  /* 0x01880000c904783b */ /* 0x000f220000004200 */
[----:B--2---:R-:W-:Y:S01]  /*51a0*/  F2FP.PACK_AB R167, R233, R232 ;  /* 0x000000e8e9a7723e */ /* 0x004fe200000000ff */
[--C-:B------:R-:W-:Y:S01]  /*51b0*/  HSET2.LE.AND R36, R21, R236.reuse, PT ;  /* 0x000000ec15247233 */ /* 0x100fe20003803000 */
[----:B------:R-:W2:Y:S01]  /*51c0*/  MUFU.EX2 R170, R170 ;  /* 0x000000aa00aa7308 */ /* 0x000ea20000000800 */
[----:B-1----:R-:W-:Y:S01]  /*51d0*/  F2FP.PACK_AB R169, R127, R123 ;  /* 0x0000007b7fa9723e */ /* 0x002fe200000000ff */
[----:B------:R-:W-:Y:S01]  /*51e0*/  HSET2.LE.AND R21, R20, R236, PT ;  /* 0x000000ec14157233 */ /* 0x000fe20003803000 */
[----:B------:R-:W-:Y:S01]  /*51f0*/  PRMT R166, R167, 0x7632, R166 ;  /* 0x00007632a7a67816 */ /* 0x000fe200000000a6 */
[----:B------:R-:W-:Y:S01]  /*5200*/  HMMA.16816.F32 R132, R128, R136, RZ ;  /* 0x000000888084723c */ /* 0x000fe200000018ff */
[----:B------:R-:W-:-:S02]  /*5210*/  PRMT R168, R169, 0x7632, R168 ;  /* 0x00007632a9a87816 */ /* 0x000fc400000000a8 */
[----:B------:R-:W-:Y:S01]  /*5220*/  PRMT R20, R167, 0x5410, R166 ;  /* 0x00005410a7147816 */ /* 0x000fe200000000a6 */
[----:B------:R-:W-:Y:S01]  /*5230*/  MUFU.EX2 R225, R225 ;  /* 0x000000e100e17308 */ /* 0x000fe20000000800 */
[----:B---3--:R-:W-:Y:S02]  /*5240*/  F2FP.PACK_AB R211, R171, R234 ;  /* 0x000000eaabd3723e */ /* 0x008fe400000000ff */
[----:B------:R-:W-:Y:S01]  /*5250*/  LOP3.LUT R20, R36, R20, RZ, 0xc0, !PT ;  /* 0x0000001424147212 */ /* 0x000fe200078ec0ff */
[----:B------:R-:W-:Y:S01]  /*5260*/  HMMA.16816.F32 R136, R128, R138, RZ ;  /* 0x0000008a8088723c */ /* 0x000fe200000018ff */
[----:B------:R-:W-:Y:S02]  /*5270*/  PRMT R36, R169, 0x5410, R168 ;  /* 0x00005410a9247816 */ /* 0x000fe400000000a8 */
[----:B------:R-:W-:Y:S01]  /*5280*/  PRMT R183, R211, 0x7632, R183 ;  /* 0x00007632d3b77816 */ /* 0x000fe200000000b7 */
[----:B------:R-:W-:Y:S01]  /*5290*/  MUFU.EX2 R224, R224 ;  /* 0x000000e000e07308 */ /* 0x000fe20000000800 */
[----:B--2---:R-:W-:-:S02]  /*52a0*/  F2FP.PACK_AB R213, R170, R126 ;  /* 0x0000007eaad5723e */ /* 0x004fc400000000ff */
[----:B------:R-:W-:Y:S01]  /*52b0*/  LOP3.LUT R21, R21, R36, RZ, 0xc0, !PT ;  /* 0x0000002415157212 */ /* 0x000fe200078ec0ff */
[--C-:B------:R-:W-:Y:S01]  /*52c0*/  HSET2.LE.AND R36, R23, R236.reuse, PT ;  /* 0x000000ec17247233 */ /* 0x100fe20003803000 */
[----:B------:R-:W-:Y:S01]  /*52d0*/  PRMT R212, R213, 0x7632, R212 ;  /* 0x00007632d5d47816 */ /* 0x000fe200000000d4 */
[----:B------:R-:W-:Y:S01]  /*52e0*/  HSET2.LE.AND R23, R22, R236, PT ;  /* 0x000000ec16177233 */ /* 0x000fe20003803000 */
[----:B------:R-:W-:Y:S01]  /*52f0*/  PRMT R22, R211, 0x5410, R183 ;  /* 0x00005410d3167816 */ /* 0x000fe200000000b7 */
[----:B------:R-:W-:Y:S01]  /*5300*/  HMMA.16816.F32 R140, R128, R144, RZ ;  /* 0x00000090808c723c */ /* 0x000fe200000018ff */
[----:B------:R-:W-:Y:S02]  /*5310*/  MUFU.EX2 R219, R219 ;  /* 0x000000db00db7308 */ /* 0x000fe40000000800 */
[----:B------:R-:W-:Y:S02]  /*5320*/  LOP3.LUT R22, R36, R22, RZ, 0xc0, !PT ;  /* 0x0000001624167212 */ /* 0x000fe400078ec0ff */
[----:B------:R-:W-:-:S03]  /*5330*/  PRMT R36, R213, 0x5410, R212 ;  /* 0x00005410d5247816 */ /* 0x000fc600000000d4 */
[----:B------:R-:W-:Y:S01]  /*5340*/  HMMA.16816.F32 R144, R128, R146, RZ ;  /* 0x000000928090723c */ /* 0x000fe200000018ff */
[----:B------:R-:W-:Y:S01]  /*5350*/  LOP3.LUT R23, R23, R36, RZ, 0xc0, !PT ;  /* 0x0000002417177212 */ /* 0x000fe200078ec0ff */
[----:B------:R-:W1:Y:S06]  /*5360*/  MUFU.EX2 R218, R218 ;  /* 0x000000da00da7308 */ /* 0x000e6c0000000800 */
[C---:B----4-:R-:W-:Y:S02]  /*5370*/  HMMA.16816.F32 R148, R20.reuse, R4, R148 ;  /* 0x000000041494723c */ /* 0x050fe40000001894 */
[----:B------:R-:W-:Y:S06]  /*5380*/  MUFU.EX2 R223, R223 ;  /* 0x000000df00df7308 */ /* 0x000fec0000000800 */
[C---:B------:R-:W-:Y:S01]  /*5390*/  HMMA.16816.F32 R152, R20.reuse, R6, R152 ;  /* 0x000000061498723c */ /* 0x040fe20000001898 */
[----:B------:R-:W2:Y:S01]  /*53a0*/  LDSM.16.MT88.4 R4, [R204+0x1a800] ;  /* 0x01a80000cc04783b */ /* 0x000ea20000004200 */
[----:B-1----:R-:W-:Y:S01]  /*53b0*/  F2FP.PACK_AB R182, R218, R219 ;  /* 0x000000dbdab6723e */ /* 0x002fe200000000ff */
[----:B------:R-:W1:Y:S05]  /*53c0*/  MUFU.EX2 R222, R222 ;  /* 0x000000de00de7308 */ /* 0x000e6a0000000800 */
[C---:B------:R-:W-:Y:S03]  /*53d0*/  HMMA.16816.F32 R132, R20.reuse, R28, R132 ;  /* 0x0000001c1484723c */ /* 0x040fe60000001884 */
[----:B------:R-:W-:Y:S05]  /*53e0*/  MUFU.EX2 R217, R217 ;  /* 0x000000d900d97308 */ /* 0x000fea0000000800 */
[----:B------:R-:W-:Y:S01]  /*53f0*/  HMMA.16816.F32 R136, R20, R30, R136 ;  /* 0x0000001e1488723c */ /* 0x000fe20000001888 */
[----:B------:R-:W3:Y:S02]  /*5400*/  LDSM.16.MT88.4 R28, [R200+0x18800] ;  /* 0x01880000c81c783b */ /* 0x000ee40000004200 */
[----:B------:R-:W-:Y:S05]  /*5410*/  MUFU.EX2 R221, R221 ;  /* 0x000000dd00dd7308 */ /* 0x000fea0000000800 */
[C---:B------:R-:W-:Y:S03]  /*5420*/  HMMA.16816.F32 R36, R128.reuse, R40, RZ ;  /* 0x000000288024723c */ /* 0x040fe600000018ff */
[----:B------:R-:W-:Y:S05]  /*5430*/  MUFU.EX2 R220, R220 ;  /* 0x000000dc00dc7308 */ /* 0x000fea0000000800 */
[----:B------:R-:W-:Y:S08]  /*5440*/  HMMA.16816.F32 R40, R128, R42, RZ ;  /* 0x0000002a8028723c */ /* 0x000ff000000018ff */
[C---:B------:R-:W-:Y:S08]  /*5450*/  HMMA.16816.F32 R140, R20.reuse, R24, R140 ;  /* 0x00000018148c723c */ /* 0x040ff0000000188c */
[----:B------:R-:W-:Y:S01]  /*5460*/  HMMA.16816.F32 R144, R20, R26, R144 ;  /* 0x0000001a1490723c */ /* 0x000fe20000001890 */
[----:B------:R-:W4:Y:S07]  /*5470*/  LDSM.16.MT88.4 R24, [R201+0x1a800] ;  /* 0x01a80000c918783b */ /* 0x000f2e0000004200 */
[C---:B------:R-:W-:Y:S08]  /*5480*/  HMMA.16816.F32 R156, R128.reuse, R160, RZ ;  /* 0x000000a0809c723c */ /* 0x040ff000000018ff */
[----:B------:R-:W-:Y:S08]  /*5490*/  HMMA.16816.F32 R160, R128, R162, RZ ;  /* 0x000000a280a0723c */ /* 0x000ff000000018ff */
[C---:B--2---:R-:W-:Y:S08]  /*54a0*/  HMMA.16816.F32 R36, R20.reuse, R4, R36 ;  /* 0x000000041424723c */ /* 0x044ff00000001824 */
[----:B------:R-:W-:Y:S01]  /*54b0*/  HMMA.16816.F32 R40, R20, R6, R40 ;  /* 0x000000061428723c */ /* 0x000fe20000001828 */
[----:B------:R-:W2:Y:S07]  /*54c0*/  LDSM.16.MT88.4 R4, [R204+0x1c800] ;  /* 0x01c80000cc04783b */ /* 0x000eae0000004200 */
[C---:B------:R-:W-:Y:S08]  /*54d0*/  HMMA.16816.F32 R52, R128.reuse, R56, RZ ;  /* 0x000000388034723c */ /* 0x040ff000000018ff */
[C---:B------:R-:W-:Y:S08]  /*54e0*/  HMMA.16816.F32 R56, R128.reuse, R58, RZ ;  /* 0x0000003a8038723c */ /* 0x040ff000000018ff */
[C---:B------:R-:W-:Y:S08]  /*54f0*/  HMMA.16816.F32 R44, R128.reuse, R48, RZ ;  /* 0x00000030802c723c */ /* 0x040ff000000018ff */
[----:B------:R-:W-:Y:S08]  /*5500*/  HMMA.16816.F32 R48, R128, R50, RZ ;  /* 0x000000328030723c */ /* 0x000ff000000018ff */
[C---:B---3--:R-:W-:Y:S08]  /*5510*/  HMMA.16816.F32 R156, R20.reuse, R28, R156 ;  /* 0x0000001c149c723c */ /* 0x048ff0000000189c */
[----:B------:R-:W-:Y:S01]  /*5520*/  HMMA.16816.F32 R160, R20, R30, R160 ;  /* 0x0000001e14a0723c */ /* 0x000fe200000018a0 */
[----:B------:R-:W3:Y:S07]  /*5530*/  LDSM.16.MT88.4 R28, [R200+0x1a800] ;  /* 0x01a80000c81c783b */ /* 0x000eee0000004200 */
[C---:B------:R-:W-:Y:S08]  /*5540*/  HMMA.16816.F32 R68, R128.reuse, R72, RZ ;  /* 0x000000488044723c */ /* 0x040ff000000018ff */
[----:B------:R-:W-:Y:S08]  /*5550*/  HMMA.16816.F32 R72, R128, R74, RZ ;  /* 0x0000004a8048723c */ /* 0x000ff000000018ff */
[C---:B----4-:R-:W-:Y:S08]  /*5560*/  HMMA.16816.F32 R52, R20.reuse, R24, R52 ;  /* 0x000000181434723c */ /* 0x050ff00000001834 */
[C---:B------:R-:W-:Y:S01]  /*5570*/  HMMA.16816.F32 R56, R20.reuse, R26, R56 ;  /* 0x0000001a1438723c */ /* 0x040fe20000001838 */
[----:B------:R-:W4:Y:S07]  /*5580*/  LDSM.16.MT88.4 R24, [R202+0x1c800] ;  /* 0x01c80000ca18783b */ /* 0x000f2e0000004200 */
[C---:B------:R-:W-:Y:S08]  /*5590*/  HMMA.16816.F32 R44, R20.reuse, R60, R44 ;  /* 0x0000003c142c723c */ /* 0x040ff0000000182c */
[----:B------:R-:W-:Y:S08]  /*55a0*/  HMMA.16816.F32 R48, R20, R62, R48 ;  /* 0x0000003e1430723c */ /* 0x000ff00000001830 */
[----:B------:R-:W-:Y:S08]  /*55b0*/  HMMA.16816.F32 R60, R128, R64, RZ ;  /* 0x00000040803c723c */ /* 0x000ff000000018ff */
[C---:B--2---:R-:W-:Y:S08]  /*55c0*/  HMMA.16816.F32 R68, R20.reuse, R4, R68 ;  /* 0x000000041444723c */ /* 0x044ff00000001844 */
[----:B------:R-:W-:Y:S01]  /*55d0*/  HMMA.16816.F32 R72, R20, R6, R72 ;  /* 0x000000061448723c */ /* 0x000fe20000001848 */
[----:B------:R-:W2:Y:S07]  /*55e0*/  LDSM.16.MT88.4 R4, [R201+0x1c800] ;  /* 0x01c80000c904783b */ /* 0x000eae0000004200 */
[----:B------:R-:W-:Y:S08]  /*55f0*/  HMMA.16816.F32 R76, R128, R80, RZ ;  /* 0x00000050804c723c */ /* 0x000ff000000018ff */
[----:B---3--:R-:W-:Y:S07]  /*5600*/  HMMA.16816.F32 R60, R20, R28, R60 ;  /* 0x0000001c143c723c */ /* 0x008fee000000183c */
[----:B------:R-:W-:Y:S01]  /*5610*/  IMAD.WIDE.U32 R28, R84, -0x326172a9, RZ ;  /* 0xcd9e8d57541c7825 */ /* 0x000fe200078e00ff */
[----:B------:R-:W-:Y:S04]  /*5620*/  HMMA.16816.F32 R80, R128, R82, RZ ;  /* 0x000000528050723c */ /* 0x000fe800000018ff */
[----:B------:R-:W-:-:S02]  /*5630*/  LOP3.LUT R180, R29, UR34, R180, 0x96, !PT ;  /* 0x000000221db47c12 */ /* 0x000fc4000f8e96b4 */
[----:B------:R-:W-:Y:S02]  /*5640*/  LOP3.LUT R28, R19, UR15, R28, 0x96, !PT ;  /* 0x0000000f131c7c12 */ /* 0x000fe4000f8e961c */
[----:B------:R-:W-:Y:S01]  /*5650*/  HMMA.16816.F32 R84, R128, R88, RZ ;  /* 0x000000588054723c */ /* 0x000fe200000018ff */
[----:B------:R-:W-:-:S05]  /*5660*/  IMAD.WIDE.U32 R180, R180, -0x2daee0ad, RZ ;  /* 0xd2511f53b4b47825 */ /* 0x000fca00078e00ff */
[----:B------:R-:W-:Y:S02]  /*5670*/  LOP3.LUT R179, R181, UR14, R178, 0x96, !PT ;  /* 0x0000000eb5b37c12 */ /* 0x000fe4000f8e96b2 */
[C---:B----4-:R-:W-:Y:S07]  /*5680*/  HMMA.16816.F32 R76, R20.reuse, R24, R76 ;  /* 0x00000018144c723c */ /* 0x050fee000000184c */
[----:B------:R-:W-:Y:S01]  /*5690*/  IMAD.WIDE.U32 R24, R28, -0x2daee0ad, RZ ;  /* 0xd2511f531c187825 */ /* 0x000fe200078e00ff */
[----:B------:R-:W-:Y:S03]  /*56a0*/  HMMA.16816.F32 R80, R20, R26, R80 ;  /* 0x0000001a1450723c */ /* 0x000fe60000001850 */
[----:B------:R-:W-:Y:S01]  /*56b0*/  IMAD.WIDE.U32 R28, R179, -0x326172a9, RZ ;  /* 0xcd9e8d57b31c7825 */ /* 0x000fe200078e00ff */
[----:B------:R-:W-:-:S04]  /*56c0*/  LOP3.LUT R178, R25, UR12, R180, 0x96, !PT ;  /* 0x0000000c19b27c12 */ /* 0x000fc8000f8e96b4 */
[----:B--2---:R-:W-:Y:S01]  /*56d0*/  HMMA.16816.F32 R84, R20, R4, R84 ;  /* 0x000000041454723c */ /* 0x004fe20000001854 */
[----:B------:R-:W-:-:S05]  /*56e0*/  IMAD.WIDE.U32 R178, R178, -0x326172a9, RZ ;  /* 0xcd9e8d57b2b27825 */ /* 0x000fca00078e00ff */
[----:B------:R-:W-:Y:S02]  /*56f0*/  LOP3.LUT R26, R179, UR11, R28, 0x96, !PT ;  /* 0x0000000bb31a7c12 */ /* 0x000fe4000f8e961c */
[----:B------:R-:W-:Y:S01]  /*5700*/  LOP3.LUT R4, R29, UR13, R18, 0x96, !PT ;  /* 0x0000000d1d047c12 */ /* 0x000fe2000f8e9612 */
[----:B------:R-:W-:Y:S01]  /*5710*/  HMMA.16816.F32 R88, R128, R90, RZ ;  /* 0x0000005a8058723c */ /* 0x000fe200000018ff */
[----:B------:R-:W-:Y:S01]  /*5720*/  LOP3.LUT R28, R179, UR11, R28, 0x96, !PT ;  /* 0x0000000bb31c7c12 */ /* 0x000fe2000f8e961c */
[----:B------:R-:W-:Y:S01]  /*5730*/  IMAD.WIDE.U32 R26, R26, -0x2daee0ad, RZ ;  /* 0xd2511f531a1a7825 */ /* 0x000fe200078e00ff */
[----:B------:R-:W-:-:S03]  /*5740*/  LOP3.LUT R29, R29, UR13, R18, 0x96, !PT ;  /* 0x0000000d1d1d7c12 */ /* 0x000fc6000f8e9612 */
[----:B------:R-:W-:Y:S02]  /*5750*/  IMAD.WIDE.U32 R4, R4, -0x2daee0ad, RZ ;  /* 0xd2511f5304047825 */ /* 0x000fe400078e00ff */
[----:B------:R-:W-:Y:S02]  /*5760*/  HMMA.16816.F32 R64, R128, R66, RZ ;  /* 0x000000428040723c */ /* 0x000fe400000018ff */
[----:B------:R-:W-:Y:S01]  /*5770*/  IMAD.WIDE.U32 R12, R28, -0x2daee0ad, RZ ;  /* 0xd2511f531c0c7825 */ /* 0x000fe200078e00ff */
[----:B------:R-:W-:Y:S02]  /*5780*/  LOP3.LUT R25, R5, UR10, R24, 0x96, !PT ;  /* 0x0000000a05197c12 */ /* 0x000fe4000f8e9618 */
[----:B------:R-:W-:Y:S01]  /*5790*/  LOP3.LUT R5, R27, UR8, R4, 0x96, !PT ;  /* 0x000000081b057c12 */ /* 0x000fe2000f8e9604 */
[----:B------:R-:W-:Y:S01]  /*57a0*/  IMAD R29, R29, -0x2daee0ad, RZ ;  /* 0xd2511f531d1d7824 */ /* 0x000fe200078e02ff */
[----:B------:R-:W-:Y:S01]  /*57b0*/  LOP3.LUT R4, R175, UR35, R176, 0x96, !PT ;  /* 0x00000023af047c12 */ /* 0x000fe2000f8e96b0 */
[----:B------:R-:W-:Y:S01]  /*57c0*/  IMAD.WIDE.U32 R180, R25, -0x326172a9, RZ ;  /* 0xcd9e8d5719b47825 */ /* 0x000fe200078e00ff */
[----:B------:R-:W-:-:S02]  /*57d0*/  LOP3.LUT R24, R174, 0xff, RZ, 0xc0, !PT ;  /* 0x000000ffae187812 */ /* 0x000fc400078ec0ff */
[----:B------:R-:W-:Y:S01]  /*57e0*/  LOP3.LUT R29, R13, UR8, R29, 0x96, !PT ;  /* 0x000000080d1d7c12 */ /* 0x000fe2000f8e961d */
[----:B------:R-:W-:Y:S01]  /*57f0*/  IMAD.WIDE.U32 R176, R5, -0x326172a9, RZ ;  /* 0xcd9e8d5705b07825 */ /* 0x000fe200078e00ff */
[----:B------:R-:W-:Y:S02]  /*5800*/  ISETP.GE.U32.AND P6, PT, R243, R24, PT ;  /* 0x00000018f300720c */ /* 0x000fe40003fc6070 */
[----:B------:R-:W-:Y:S01]  /*5810*/  LOP3.LUT R242, R181, UR9, R178, 0x96, !PT ;  /* 0x00000009b5f27c12 */ /* 0x000fe2000f8e96b2 */
[----:B------:R-:W-:Y:S01]  /*5820*/  HMMA.16816.F32 R88, R20, R6, R88 ;  /* 0x000000061458723c */ /* 0x000fe20000001858 */
[----:B------:R-:W-:Y:S02]  /*5830*/  LOP3.LUT R27, R177, UR35, R180, 0x96, !PT ;  /* 0x00000023b11b7c12 */ /* 0x000fe4000f8e96b4 */
[----:B------:R-:W-:Y:S02]  /*5840*/  LOP3.LUT R28, R176, 0xff, RZ, 0xc0, !PT ;  /* 0x000000ffb01c7812 */ /* 0x000fe400078ec0ff */
[----:B------:R-:W-:-:S02]  /*5850*/  LOP3.LUT R24, R27, 0xffff, RZ, 0xc0, !PT ;  /* 0x0000ffff1b187812 */ /* 0x000fc400078ec0ff */
[----:B------:R-:W-:Y:S01]  /*5860*/  ISETP.GE.U32.AND P2, PT, R243, R28, PT ;  /* 0x0000001cf300720c */ /* 0x000fe20003f46070 */
[----:B------:R-:W-:Y:S01]  /*5870*/  HMMA.16816.F32 R64, R20, R30, R64 ;  /* 0x0000001e1440723c */ /* 0x000fe20000001840 */
[----:B------:R-:W-:Y:S02]  /*5880*/  SHF.R.U32.HI R24, RZ, 0x8, R24 ;  /* 0x00000008ff187819 */ /* 0x000fe40000011618 */
[----:B------:R-:W-:Y:S02]  /*5890*/  LOP3.LUT R28, R27, 0xff, RZ, 0xc0, !PT ;  /* 0x000000ff1b1c7812 */ /* 0x000fe400078ec0ff */
[----:B------:R-:W-:Y:S02]  /*58a0*/  LOP3.LUT R24, R24, 0xffff, RZ, 0xc0, !PT ;  /* 0x0000ffff18187812 */ /* 0x000fe400078ec0ff */
[----:B------:R-:W-:Y:S02]  /*58b0*/  LOP3.LUT R7, R176, 0xffff, RZ, 0xc0, !PT ;  /* 0x0000ffffb0077812 */ /* 0x000fe400078ec0ff */
[----:B------:R-:W-:-:S02]  /*58c0*/  SHF.R.U32.HI R25, RZ, 0x10, R176 ;  /* 0x00000010ff197819 */ /* 0x000fc400000116b0 */
[----:B------:R-:W-:Y:S01]  /*58d0*/  SHF.R.U32.HI R5, RZ, 0x18, R176 ;  /* 0x00000018ff057819 */ /* 0x000fe200000116b0 */
[----:B------:R-:W-:Y:S01]  /*58e0*/  IMAD.WIDE.U32 R176, R29, -0x326172a9, RZ ;  /* 0xcd9e8d571db07825 */ /* 0x000fe200078e00ff */
[C---:B------:R-:W-:Y:S02]  /*58f0*/  ISETP.GE.U32.AND P4, PT, R243.reuse, R28, PT ;  /* 0x0000001cf300720c */ /* 0x040fe40003f86070 */
[----:B------:R-:W-:Y:S02]  /*5900*/  ISETP.GE.U32.AND P5, PT, R243, R24, PT ;  /* 0x00000018f300720c */ /* 0x000fe40003fa6070 */
[----:B------:R-:W-:Y:S02]  /*5910*/  LOP3.LUT R241, R177, UR35, R180, 0x96, !PT ;  /* 0x00000023b1f17c12 */ /* 0x000fe4000f8e96b4 */
[----:B------:R-:W-:Y:S02]  /*5920*/  F2FP.PACK_AB R180, R224, R225 ;  /* 0x000000e1e0b4723e */ /* 0x000fe400000000ff */
[----:B------:R-:W-:-:S02]  /*5930*/  SHF.R.U32.HI R28, RZ, 0x18, R27 ;  /* 0x00000018ff1c7819 */ /* 0x000fc4000001161b */
[C---:B------:R-:W-:Y:S02]  /*5940*/  PRMT R179, R180.reuse, 0x7632, R179 ;  /* 0x00007632b4b37816 */ /* 0x040fe400000000b3 */
[----:B------:R-:W-:Y:S01]  /*5950*/  SHF.R.U32.HI R27, RZ, 0x10, R27 ;  /* 0x00000010ff1b7819 */ /* 0x000fe2000001161b */
[----:B------:R-:W-:Y:S01]  /*5960*/  @!P4 HADD2 R120, -R180.H0_H0, -RZ.H0_H0 ;  /* 0xa00000ffb478c230 */ /* 0x000fe20000000900 */
[----:B------:R-:W-:Y:S01]  /*5970*/  PRMT R24, R180, 0x5410, R179 ;  /* 0x00005410b4187816 */ /* 0x000fe200000000b3 */
[----:B------:R-:W-:Y:S01]  /*5980*/  @!P5 HADD2 R115, -R179.H0_H0, -RZ.H0_H0 ;  /* 0xa00000ffb373d230 */ /* 0x000fe20000000900 */
[----:B------:R-:W-:Y:S02]  /*5990*/  LOP3.LUT R27, R27, 0xff, RZ, 0xc0, !PT ;  /* 0x000000ff1b1b7812 */ /* 0x000fe400078ec0ff */
[----:B------:R-:W-:Y:S02]  /*59a0*/  @!P4 PRMT R180, R120, 0x5410, RZ ;  /* 0x0000541078b4c816 */ /* 0x000fe400000000ff */
[----:B------:R-:W-:-:S02]  /*59b0*/  ISETP.GE.U32.AND P4, PT, R243, R28, PT ;  /* 0x0000001cf300720c */ /* 0x000fc40003f86070 */
[----:B------:R-:W-:Y:S02]  /*59c0*/  @!P5 PRMT R179, R115, 0x5410, RZ ;  /* 0x0000541073b3d816 */ /* 0x000fe400000000ff */
[----:B------:R-:W-:Y:S02]  /*59d0*/  ISETP.GE.U32.AND P5, PT, R243, R27, PT ;  /* 0x0000001bf300720c */ /* 0x000fe40003fa6070 */
[----:B------:R-:W-:Y:S02]  /*59e0*/  LOP3.LUT R6, R181, UR9, R178, 0x96, !PT ;  /* 0x00000009b5067c12 */ /* 0x000fe4000f8e96b2 */
[----:B------:R-:W-:Y:S02]  /*59f0*/  LOP3.LUT R216, R176, 0xff, RZ, 0xc0, !PT ;  /* 0x000000ffb0d87812 */ /* 0x000fe400078ec0ff */
[----:B------:R-:W-:Y:S02]  /*5a00*/  PRMT R181, R182, 0x7632, R181 ;  /* 0x00007632b6b57816 */ /* 0x000fe400000000b5 */
[----:B------:R-:W-:Y:S01]  /*5a10*/  SHF.R.U32.HI R7, RZ, 0x8, R7 ;  /* 0x00000008ff077819 */ /* 0x000fe20000011607 */
[----:B------:R-:W-:Y:S01]  /*5a20*/  IMAD.MOV.U32 R120, RZ, RZ, R216 ;  /* 0x000000ffff787224 */ /* 0x000fe200078e00d8 */
[----:B------:R-:W-:Y:S01]  /*5a30*/  LOP3.LUT R27, R25, 0xff, RZ, 0xc0, !PT ;  /* 0x000000ff191b7812 */ /* 0x000fe200078ec0ff */
[----:B------:R-:W-:Y:S01]  /*5a40*/  @!P4 HADD2 R114, -R181.H0_H0, -RZ.H0_H0 ;  /* 0xa00000ffb572c230 */ /* 0x000fe20000000900 */
[----:B------:R-:W-:Y:S01]  /*5a50*/  FFMA.FTZ R216, R96, c[0x0][0x23c], -R229 ;  /* 0x00008f0060d87a23 */ /* 0x000fe200000108e5 */
[----:B------:R-:W-:Y:S01]  /*5a60*/  @!P5 HADD2 R113, -R182.H0_H0, -RZ.H0_H0 ;  /* 0xa00000ffb671d230 */ /* 0x000fe20000000900 */
[----:B------:R-:W-:-:S02]  /*5a70*/  PRMT R25, R182, 0x5410, R181 ;  /* 0x00005410b6197816 */ /* 0x000fc400000000b5 */
[----:B------:R-:W-:Y:S01]  /*5a80*/  @!P4 PRMT R181, R114, 0x5410, RZ ;  /* 0x0000541072b5c816 */ /* 0x000fe200000000ff */
[----:B------:R-:W-:Y:S01]  /*5a90*/  IMAD.WIDE.U32 R114, R6, -0x2daee0ad, RZ ;  /* 0xd2511f5306727825 */ /* 0x000fe200078e00ff */
[----:B------:R-:W-:Y:S01]  /*5aa0*/  LOP3.LUT R7, R7, 0xffff, RZ, 0xc0, !PT ;  /* 0x0000ffff07077812 */ /* 0x000fe200078ec0ff */
[----:B------:R-:W2:Y:S01]  /*5ab0*/  MUFU.EX2 R216, R216 ;  /* 0x000000d800d87308 */ /* 0x000ea20000000800 */
[----:B------:R-:W-:Y:S01]  /*5ac0*/  @!P5 PRMT R182, R113, 0x5410, RZ ;  /* 0x0000541071b6d816 */ /* 0x000fe200000000ff */
[----:B------:R-:W-:Y:S01]  /*5ad0*/  IMAD.MOV.U32 R113, RZ, RZ, R215 ;  /* 0x000000ffff717224 */ /* 0x000fe200078e00d7 */
[----:B------:R-:W-:Y:S02]  /*5ae0*/  ISETP.GE.U32.AND P5, PT, R243, R7, PT ;  /* 0x00000007f300720c */ /* 0x000fe40003fa6070 */
[----:B------:R-:W-:Y:S02]  /*5af0*/  LOP3.LUT R14, R176, 0xffff, RZ, 0xc0, !PT ;  /* 0x0000ffffb00e7812 */ /* 0x000fe400078ec0ff */
[----:B------:R-:W-:-:S02]  /*5b00*/  SHF.R.U32.HI R11, RZ, 0x10, R176 ;  /* 0x00000010ff0b7819 */ /* 0x000fc400000116b0 */
[----:B------:R-:W-:Y:S02]  /*5b10*/  SHF.R.U32.HI R252, RZ, 0x18, R176 ;  /* 0x00000018fffc7819 */ /* 0x000fe400000116b0 */
[----:B------:R-:W-:Y:S02]  /*5b20*/  LOP3.LUT R6, R115, UR7, R26, 0x96, !PT ;  /* 0x0000000773067c12 */ /* 0x000fe4000f8e961a */
[----:B-1----:R-:W-:Y:S02]  /*5b30*/  F2FP.PACK_AB R176, R222, R223 ;  /* 0x000000dfdeb0723e */ /* 0x002fe400000000ff */
[----:B------:R-:W-:Y:S02]  /*5b40*/  ISETP.GE.U32.AND P4, PT, R243, R27, PT ;  /* 0x0000001bf300720c */ /* 0x000fe40003f86070 */
[----:B------:R-:W-:Y:S01]  /*5b50*/  SHF.R.U32.HI R7, RZ, 0x10, R6 ;  /* 0x00000010ff077819 */ /* 0x000fe20000011606 */
[----:B------:R-:W-:Y:S01]  /*5b60*/  @!P2 HADD2 R112, -R176.H0_H0, -RZ.H0_H0 ;  /* 0xa00000ffb070a230 */ /* 0x000fe20000000900 */
[----:B------:R-:W-:-:S02]  /*5b70*/  LOP3.LUT R31, R174, 0xffff, RZ, 0xc0, !PT ;  /* 0x0000ffffae1f7812 */ /* 0x000fc400078ec0ff */
[C---:B------:R-:W-:Y:S02]  /*5b80*/  PRMT R175, R176.reuse, 0x7632, R175 ;  /* 0x00007632b0af7816 */ /* 0x040fe400000000af */
[----:B------:R-:W-:Y:S02]  /*5b90*/  LOP3.LUT R7, R7, 0xff, RZ, 0xc0, !PT ;  /* 0x000000ff07077812 */ /* 0x000fe400078ec0ff */
[----:B------:R-:W-:Y:S01]  /*5ba0*/  PRMT R26, R176, 0x5410, R175 ;  /* 0x00005410b01a7816 */ /* 0x000fe200000000af */
[----:B------:R-:W-:Y:S01]  /*5bb0*/  @!P5 HADD2 R111, -R175.H0_H0, -RZ.H0_H0 ;  /* 0xa00000ffaf6fd230 */ /* 0x000fe20000000900 */
[----:B------:R-:W-:Y:S01]  /*5bc0*/  @!P2 PRMT R176, R112, 0x5410, RZ ;  /* 0x0000541070b0a816 */ /* 0x000fe200000000ff */
[----:B------:R-:W-:Y:S01]  /*5bd0*/  IMAD.MOV.U32 R112, RZ, RZ, R214 ;  /* 0x000000ffff707224 */ /* 0x000fe200078e00d6 */
[----:B------:R-:W-:Y:S01]  /*5be0*/  ISETP.GE.U32.AND P2, PT, R243, R7, PT ;  /* 0x00000007f300720c */ /* 0x000fe20003f46070 */
[----:B------:R-:W-:Y:S01]  /*5bf0*/  FFMA.FTZ R214, R92, c[0x0][0x23c], -R229 ;  /* 0x00008f005cd67a23 */ /* 0x000fe200000108e5 */
[----:B--2---:R-:W-:-:S02]  /*5c00*/  F2FP.PACK_AB R178, R216, R217 ;  /* 0x000000d9d8b2723e */ /* 0x004fc400000000ff */
[----:B------:R-:W-:Y:S02]  /*5c10*/  LOP3.LUT R7, R6, 0xff, RZ, 0xc0, !PT ;  /* 0x000000ff06077812 */ /* 0x000fe400078ec0ff */
[----:B------:R-:W-:Y:S01]  /*5c20*/  @!P5 PRMT R175, R111, 0x5410, RZ ;  /* 0x000054106fafd816 */ /* 0x000fe200000000ff */
[----:B------:R-:W-:Y:S01]  /*5c30*/  @!P4 HADD2 R0, -R178.H0_H0, -RZ.H0_H0 ;  /* 0xa00000ffb200c230 */ /* 0x000fe20000000900 */
[----:B------:R-:W-:Y:S01]  /*5c40*/  ISETP.GE.U32.AND P5, PT, R243, R7, PT ;  /* 0x00000007f300720c */ /* 0x000fe20003fa6070 */
[----:B------:R-:W-:Y:S01]  /*5c50*/  MUFU.EX2 R214, R214 ;  /* 0x000000d600d67308 */ /* 0x000fe20000000800 */
[----:B------:R-:W-:Y:S02]  /*5c60*/  PRMT R177, R178, 0x7632, R177 ;  /* 0x00007632b2b17816 */ /* 0x000fe400000000b1 */
[----:B------:R-:W-:Y:S02]  /*5c70*/  SHF.R.U32.HI R7, RZ, 0x18, R6 ;  /* 0x00000018ff077819 */ /* 0x000fe40000011606 */
[----:B------:R-:W-:-:S02]  /*5c80*/  LOP3.LUT R6, R6, 0xffff, RZ, 0xc0, !PT ;  /* 0x0000ffff06067812 */ /* 0x000fc400078ec0ff */
[----:B------:R-:W-:Y:S02]  /*5c90*/  PRMT R27, R178, 0x5410, R177 ;  /* 0x00005410b21b7816 */ /* 0x000fe400000000b1 */
[----:B------:R-:W-:Y:S02]  /*5ca0*/  @!P4 PRMT R178, R0, 0x5410, RZ ;  /* 0x0000541000b2c816 */ /* 0x000fe400000000ff */
[----:B------:R-:W-:Y:S02]  /*5cb0*/  SHF.R.U32.HI R0, RZ, 0x8, R6 ;  /* 0x00000008ff007819 */ /* 0x000fe40000011606 */
[----:B------:R-:W-:Y:S02]  /*5cc0*/  ISETP.GE.U32.AND P1, PT, R243, R5, PT ;  /* 0x00000005f300720c */ /* 0x000fe40003f26070 */
[----:B------:R-:W-:Y:S02]  /*5cd0*/  LOP3.LUT R0, R0, 0xffff, RZ, 0xc0, !PT ;  /* 0x0000ffff00007812 */ /* 0x000fe400078ec0ff */
[----:B------:R-:W-:Y:S01]  /*5ce0*/  LOP3.LUT R5, R215, UR7, R172, 0x96, !PT ;  /* 0x00000007d7057c12 */ /* 0x000fe2000f8e96ac */
[----:B------:R-:W-:Y:S01]  /*5cf0*/  FFMA.FTZ R215, R93, c[0x0][0x23c], -R229 ;  /* 0x00008f005dd77a23 */ /* 0x000fe200000108e5 */
[----:B------:R-:W-:-:S02]  /*5d00*/  ISETP.GE.U32.AND P4, PT, R243, R0, PT ;  /* 0x00000000f300720c */ /* 0x000fc40003f86070 */
[----:B------:R-:W-:Y:S02]  /*5d10*/  F2FP.PACK_AB R172, R220, R221 ;  /* 0x000000dddcac723e */ /* 0x000fe400000000ff */
[----:B------:R-:W-:Y:S01]  /*5d20*/  LOP3.LUT R6, R5, 0xff, RZ, 0xc0, !PT ;  /* 0x000000ff05067812 */ /* 0x000fe200078ec0ff */
[----:B------:R-:W1:Y:S01]  /*5d30*/  MUFU.EX2 R215, R215 ;  /* 0x000000d700d77308 */ /* 0x000e620000000800 */
[C---:B------:R-:W-:Y:S01]  /*5d40*/  PRMT R0, R172.reuse, 0x7632, R0 ;  /* 0x00007632ac007816 */ /* 0x040fe20000000000 */
[----:B------:R-:W-:Y:S01]  /*5d50*/  @!P5 HADD2 R99, -R172.H0_H0, -RZ.H0_H0 ;  /* 0xa00000ffac63d230 */ /* 0x000fe20000000900 */
[----:B------:R-:W-:Y:S01]  /*5d60*/  SHF.R.U32.HI R30, RZ, 0x10, R174 ;  /* 0x00000010ff1e7819 */ /* 0x000fe200000116ae */
[----:B------:R-:W-:Y:S01]  /*5d70*/  @!P1 HADD2 R110, -R177.H0_H0, -RZ.H0_H0 ;  /* 0xa00000ffb16e9230 */ /* 0x000fe20000000900 */
[----:B------:R-:W-:Y:S02]  /*5d80*/  PRMT R28, R172, 0x5410, R0 ;  /* 0x00005410ac1c7816 */ /* 0x000fe40000000000 */
[----:B------:R-:W-:Y:S01]  /*5d90*/  @!P5 PRMT R172, R99, 0x5410, RZ ;  /* 0x0000541063acd816 */ /* 0x000fe200000000ff */
[----:B------:R-:W-:Y:S01]  /*5da0*/  @!P4 HADD2 R98, -R0.H0_H0, -RZ.H0_H0 ;  /* 0xa00000ff0062c230 */ /* 0x000fe20000000900 */
[----:B------:R-:W-:-:S02]  /*5db0*/  ISETP.GE.U32.AND P5, PT, R243, R6, PT ;  /* 0x00000006f300720c */ /* 0x000fc40003fa6070 */
[--C-:B------:R-:W-:Y:S02]  /*5dc0*/  SHF.R.U32.HI R6, RZ, 0x18, R5.reuse ;  /* 0x00000018ff067819 */ /* 0x100fe40000011605 */
[----:B------:R-:W-:Y:S02]  /*5dd0*/  SHF.R.U32.HI R174, RZ, 0x18, R174 ;  /* 0x00000018ffae7819 */ /* 0x000fe400000116ae */
[----:B------:R-:W-:Y:S02]  /*5de0*/  @!P4 PRMT R0, R98, 0x5410, RZ ;  /* 0x000054106200c816 */ /* 0x000fe400000000ff */
[----:B------:R-:W-:Y:S02]  /*5df0*/  @!P1 PRMT R177, R110, 0x5410, RZ ;  /* 0x000054106eb19816 */ /* 0x000fe400000000ff */
[C---:B------:R-:W-:Y:S02]  /*5e00*/  ISETP.GE.U32.AND P4, PT, R243.reuse, R6, PT ;  /* 0x00000006f300720c */ /* 0x040fe40003f86070 */
[C---:B------:R-:W-:Y:S01]  /*5e10*/  ISETP.GE.U32.AND P1, PT, R243.reuse, R7, PT ;  /* 0x00000007f300720c */ /* 0x040fe20003f26070 */
[----:B------:R-:W-:Y:S01]  /*5e20*/  @!P5 HADD2 R96, -R167.H0_H0, -RZ.H0_H0 ;  /* 0xa00000ffa760d230 */ /* 0x000fe20000000900 */
[----:B------:R-:W-:Y:S01]  /*5e30*/  SHF.R.U32.HI R6, RZ, 0x10, R5 ;  /* 0x00000010ff067819 */ /* 0x000fe20000011605 */
[----:B------:R-:W-:Y:S01]  /*5e40*/  IMAD.MOV.U32 R7, RZ, RZ, R113 ;  /* 0x000000ffff077224 */ /* 0x000fe200078e0071 */
[----:B------:R-:W-:-:S02]  /*5e50*/  ISETP.GE.U32.AND P3, PT, R243, R174, PT ;  /* 0x000000aef300720c */ /* 0x000fc40003f66070 */
[----:B------:R-:W-:Y:S02]  /*5e60*/  LOP3.LUT R5, R5, 0xffff, RZ, 0xc0, !PT ;  /* 0x0000ffff05057812 */ /* 0x000fe400078ec0ff */
[----:B-1----:R-:W-:Y:S02]  /*5e70*/  F2FP.PACK_AB R174, R214, R215 ;  /* 0x000000d7d6ae723e */ /* 0x002fe400000000ff */
[----:B------:R-:W-:Y:S01]  /*5e80*/  SHF.R.U32.HI R5, RZ, 0x8, R5 ;  /* 0x00000008ff057819 */ /* 0x000fe20000011605 */
[----:B------:R-:W-:Y:S01]  /*5e90*/  @!P4 HADD2 R92, -R168.H0_H0, -RZ.H0_H0 ;  /* 0xa00000ffa85cc230 */ /* 0x000fe20000000900 */
[C---:B------:R-:W-:Y:S01]  /*5ea0*/  PRMT R173, R174.reuse, 0x7632, R173 ;  /* 0x00007632aead7816 */ /* 0x040fe200000000ad */
[----:B------:R-:W-:Y:S01]  /*5eb0*/  @!P2 HADD2 R95, -R174.H0_H0, -RZ.H0_H0 ;  /* 0xa00000ffae5fa230 */ /* 0x000fe20000000900 */
[----:B------:R-:W-:Y:S02]  /*5ec0*/  LOP3.LUT R5, R5, 0xffff, RZ, 0xc0, !PT ;  /* 0x0000ffff05057812 */ /* 0x000fe400078ec0ff */
[----:B------:R-:W-:Y:S01]  /*5ed0*/  PRMT R29, R174, 0x5410, R173 ;  /* 0x00005410ae1d7816 */ /* 0x000fe200000000ad */
[----:B------:R-:W-:Y:S01]  /*5ee0*/  @!P1 HADD2 R97, -R173.H0_H0, -RZ.H0_H0 ;  /* 0xa00000ffad619230 */ /* 0x000fe20000000900 */
[----:B------:R-:W-:-:S02]  /*5ef0*/  @!P2 PRMT R174, R95, 0x5410, RZ ;  /* 0x000054105faea816 */ /* 0x000fc400000000ff */
[----:B------:R-:W-:Y:S02]  /*5f00*/  ISETP.GE.U32.AND P2, PT, R243, R5, PT ;  /* 0x00000005f300720c */ /* 0x000fe40003f46070 */
[----:B------:R-:W-:Y:S02]  /*5f10*/  SHF.R.U32.HI R5, RZ, 0x10, R4 ;  /* 0x00000010ff057819 */ /* 0x000fe40000011604 */
[----:B------:R-:W-:Y:S02]  /*5f20*/  @!P1 PRMT R173, R97, 0x5410, RZ ;  /* 0x0000541061ad9816 */ /* 0x000fe400000000ff */
[----:B------:R-:W-:Y:S02]  /*5f30*/  LOP3.LUT R5, R5, 0xff, RZ, 0xc0, !PT ;  /* 0x000000ff05057812 */ /* 0x000fe400078ec0ff */
[----:B------:R-:W-:Y:S02]  /*5f40*/  @!P5 PRMT R167, R96, 0x5410, RZ ;  /* 0x0000541060a7d816 */ /* 0x000fe400000000ff */
[----:B------:R-:W-:Y:S01]  /*5f50*/  LOP3.LUT R6, R6, 0xff, RZ, 0xc0, !PT ;  /* 0x000000ff06067812 */ /* 0x000fe200078ec0ff */
[----:B------:R-:W1:Y:S01]  /*5f60*/  LDSM.16.MT88.4 R96, [R200+0x1c000] ;  /* 0x01c00000c860783b */ /* 0x000e620000004200 */
[C---:B------:R-:W-:Y:S01]  /*5f70*/  ISETP.GE.U32.AND P5, PT, R243.reuse, R5, PT ;  /* 0x00000005f300720c */ /* 0x040fe20003fa6070 */
[----:B------:R-:W-:Y:S01]  /*5f80*/  @!P2 HADD2 R94, -R166.H0_H0, -RZ.H0_H0 ;  /* 0xa00000ffa65ea230 */ /* 0x000fe20000000900 */
[----:B------:R-:W-:Y:S01]  /*5f90*/  ISETP.GE.U32.AND P1, PT, R243, R6, PT ;  /* 0x00000006f300720c */ /* 0x000fe20003f26070 */
[----:B------:R-:W-:Y:S01]  /*5fa0*/  IMAD.MOV.U32 R6, RZ, RZ, R112 ;  /* 0x000000ffff067224 */ /* 0x000fe200078e0070 */
[----:B------:R-:W-:-:S02]  /*5fb0*/  LOP3.LUT R5, R4, 0xffff, RZ, 0xc0, !PT ;  /* 0x0000ffff04057812 */ /* 0x000fc400078ec0ff */
[----:B------:R-:W-:Y:S02]  /*5fc0*/  @!P2 PRMT R166, R94, 0x5410, RZ ;  /* 0x000054105ea6a816 */ /* 0x000fe400000000ff */
[----:B------:R-:W-:Y:S02]  /*5fd0*/  SHF.R.U32.HI R5, RZ, 0x8, R5 ;  /* 0x00000008ff057819 */ /* 0x000fe40000011605 */
[----:B------:R-:W-:Y:S02]  /*5fe0*/  @!P4 PRMT R168, R92, 0x5410, RZ ;  /* 0x000054105ca8c816 */ /* 0x000fe400000000ff */
[----:B------:R-:W-:Y:S01]  /*5ff0*/  LOP3.LUT R5, R5, 0xffff, RZ, 0xc0, !PT ;  /* 0x0000ffff05057812 */ /* 0x000fe200078ec0ff */
[----:B------:R-:W-:Y:S01]  /*6000*/  @!P5 HADD2 R105, -R238.H0_H0, -RZ.H0_H0 ;  /* 0xa00000ffee69d230 */ /* 0x000fe20000000900 */
[----:B------:R-:W-:Y:S01]  /*6010*/  LOP3.LUT R111, R6, 0xff, RZ, 0xc0, !PT ;  /* 0x000000ff066f7812 */ /* 0x000fe200078ec0ff */
[----:B------:R-:W-:Y:S01]  /*6020*/  @!P1 HADD2 R93, -R169.H0_H0, -RZ.H0_H0 ;  /* 0xa00000ffa95d9230 */ /* 0x000fe20000000900 */
[----:B------:R-:W-:-:S02]  /*6030*/  ISETP.GE.U32.AND P2, PT, R243, R5, PT ;  /* 0x00000005f300720c */ /* 0x000fc40003f46070 */
[----:B------:R-:W-:Y:S02]  /*6040*/  LOP3.LUT R5, R4, 0xff, RZ, 0xc0, !PT ;  /* 0x000000ff04057812 */ /* 0x000fe400078ec0ff */
[----:B------:R-:W-:Y:S02]  /*6050*/  SHF.R.U32.HI R4, RZ, 0x18, R4 ;  /* 0x00000018ff047819 */ /* 0x000fe40000011604 */
[----:B------:R-:W-:Y:S02]  /*6060*/  @!P1 PRMT R169, R93, 0x5410, RZ ;  /* 0x000054105da99816 */ /* 0x000fe400000000ff */
[----:B------:R-:W-:Y:S02]  /*6070*/  ISETP.GE.U32.AND P1, PT, R243, R5, PT ;  /* 0x00000005f300720c */ /* 0x000fe40003f26070 */
[----:B------:R-:W-:Y:S02]  /*6080*/  LOP3.LUT R110, R6, 0xffff, RZ, 0xc0, !PT ;  /* 0x0000ffff066e7812 */ /* 0x000fe400078ec0ff */
[--C-:B------:R-:W-:Y:S01]  /*6090*/  SHF.R.U32.HI R113, RZ, 0x10, R6.reuse ;  /* 0x00000010ff717819 */ /* 0x100fe20000011606 */
[----:B------:R-:W-:Y:S01]  /*60a0*/  @!P2 HADD2 R106, -R124.H0_H0, -RZ.H0_H0 ;  /* 0xa00000ff7c6aa230 */ /* 0x000fe20000000900 */
[----:B------:R-:W-:-:S02]  /*60b0*/  SHF.R.U32.HI R112, RZ, 0x18, R6 ;  /* 0x00000018ff707819 */ /* 0x000fc40000011606 */
[----:B------:R-:W-:Y:S02]  /*60c0*/  ISETP.GE.U32.AND P4, PT, R243, R4, PT ;  /* 0x00000004f300720c */ /* 0x000fe40003f86070 */
[----:B------:R-:W2:Y:S01]  /*60d0*/  LDSM.16.MT88.4 R4, [R200+0x1c800] ;  /* 0x01c80000c804783b */ /* 0x000ea20000004200 */
[----:B------:R-:W-:Y:S02]  /*60e0*/  SHF.R.U32.HI R31, RZ, 0x8, R31 ;  /* 0x00000008ff1f7819 */ /* 0x000fe4000001161f */
[----:B------:R-:W-:Y:S01]  /*60f0*/  @!P1 HADD2 R107, -R125.H0_H0, -RZ.H0_H0 ;  /* 0xa00000ff7d6b9230 */ /* 0x000fe20000000900 */
[----:B-1----:R-:W-:Y:S07]  /*6100*/  HMMA.16816.F32 R92, R128, R96, RZ ;  /* 0x00000060805c723c */ /* 0x002fee00000018ff */
[----:B------:R-:W-:Y:S01]  /*6110*/  IMAD.MOV.U32 R97, RZ, RZ, R14 ;  /* 0x000000ffff617224 */ /* 0x000fe200078e000e */
[----:B------:R-:W-:Y:S01]  /*6120*/  @!P4 HADD2 R104, -R32.H0_H0, -RZ.H0_H0 ;  /* 0xa00000ff2068c230 */ /* 0x000fe20000000900 */
[----:B------:R-:W-:-:S02]  /*6130*/  LOP3.LUT R31, R31, 0xffff, RZ, 0xc0, !PT ;  /* 0x0000ffff1f1f7812 */ /* 0x000fc400078ec0ff */
[----:B------:R-:W-:Y:S01]  /*6140*/  LOP3.LUT R30, R30, 0xff, RZ, 0xc0, !PT ;  /* 0x000000ff1e1e7812 */ /* 0x000fe200078ec0ff */
[----:B------:R-:W-:Y:S01]  /*6150*/  @!P6 HADD2 R103, -R34.H0_H0, -RZ.H0_H0 ;  /* 0xa00000ff2267e230 */ /* 0x000fe20000000900 */
[----:B------:R-:W-:Y:S01]  /*6160*/  @!P4 PRMT R32, R104, 0x5410, RZ ;  /* 0x000054106820c816 */ /* 0x000fe200000000ff */
[----:B------:R-:W-:Y:S01]  /*6170*/  @!P3 HADD2 R100, -R35.H0_H0, -RZ.H0_H0 ;  /* 0xa00000ff2364b230 */ /* 0x000fe20000000900 */
[----:B------:R-:W-:Y:S01]  /*6180*/  ISETP.GE.U32.AND P4, PT, R243, R31, PT ;  /* 0x0000001ff300720c */ /* 0x000fe20003f86070 */
[----:B------:R-:W-:Y:S01]  /*6190*/  FADD.FTZ R237, R239, R237 ;  /* 0x000000edefed7221 */ /* 0x000fe20000010000 */
[----:B------:R-:W-:Y:S01]  /*61a0*/  @!P1 PRMT R125, R107, 0x5410, RZ ;  /* 0x000054106b7d9816 */ /* 0x000fe200000000ff */
[----:B------:R1:W5:Y:S01]  /*61b0*/  LDL.LU R14, [R1+0x58] ;  /* 0x00005800010e7983 */ /* 0x0003620000300800 */
[----:B------:R-:W-:Y:S02]  /*61c0*/  @!P2 PRMT R124, R106, 0x5410, RZ ;  /* 0x000054106a7ca816 */ /* 0x000fe400000000ff */
[----:B------:R-:W-:-:S02]  /*61d0*/  @!P5 PRMT R238, R105, 0x5410, RZ ;  /* 0x0000541069eed816 */ /* 0x000fc400000000ff */
[----:B------:R-:W3:Y:S01]  /*61e0*/  LDSM.16.MT88.4 R104, [R204+0x1e000] ;  /* 0x01e00000cc68783b */ /* 0x000ee20000004200 */
[C---:B------:R-:W-:Y:S02]  /*61f0*/  ISETP.GE.U32.AND P1, PT, R243.reuse, R30, PT ;  /* 0x0000001ef300720c */ /* 0x040fe40003f26070 */
[C---:B------:R-:W-:Y:S01]  /*6200*/  ISETP.GE.U32.AND P2, PT, R243.reuse, R111, PT ;  /* 0x0000006ff300720c */ /* 0x040fe20003f46070 */
[----:B--2---:R-:W-:Y:S01]  /*6210*/  HMMA.16816.F32 R92, R20, R4, R92 ;  /* 0x00000004145c723c */ /* 0x004fe2000000185c */
[----:B------:R-:W-:Y:S01]  /*6220*/  @!P4 HADD2 R102, -R33.H0_H0, -RZ.H0_H0 ;  /* 0xa00000ff2166c230 */ /* 0x000fe20000000900 */
[----:B------:R-:W-:Y:S02]  /*6230*/  ISETP.GE.U32.AND P5, PT, R243, R112, PT ;  /* 0x00000070f300720c */ /* 0x000fe40003fa6070 */
[----:B------:R-:W-:Y:S02]  /*6240*/  LOP3.LUT R111, R114, 0xffff, RZ, 0xc0, !PT ;  /* 0x0000ffff726f7812 */ /* 0x000fe400078ec0ff */
[--C-:B------:R-:W-:Y:S01]  /*6250*/  SHF.R.U32.HI R112, RZ, 0x10, R114.reuse ;  /* 0x00000010ff707819 */ /* 0x100fe20000011672 */
[----:B------:R-:W-:Y:S01]  /*6260*/  IMAD.MOV.U32 R5, RZ, RZ, R97 ;  /* 0x000000ffff057224 */ /* 0x000fe200078e0061 */
[----:B------:R-:W-:Y:S01]  /*6270*/  SHF.R.U32.HI R4, RZ, 0x18, R114 ;  /* 0x00000018ff047819 */ /* 0x000fe20000011672 */
[----:B------:R-:W-:Y:S03]  /*6280*/  HMMA.16816.F32 R96, R128, R98, RZ ;  /* 0x000000628060723c */ /* 0x000fe600000018ff */
[----:B------:R-:W-:-:S02]  /*6290*/  SHF.R.U32.HI R30, RZ, 0x8, R5 ;  /* 0x00000008ff1e7819 */ /* 0x000fc40000011605 */
[----:B------:R-:W-:Y:S02]  /*62a0*/  LOP3.LUT R5, R114, 0xff, RZ, 0xc0, !PT ;  /* 0x000000ff72057812 */ /* 0x000fe400078ec0ff */
[----:B------:R-:W-:Y:S02]  /*62b0*/  @!P4 PRMT R33, R102, 0x5410, RZ ;  /* 0x000054106621c816 */ /* 0x000fe400000000ff */
[----:B------:R-:W-:Y:S02]  /*62c0*/  ISETP.GE.U32.AND P4, PT, R243, R5, PT ;  /* 0x00000005f300720c */ /* 0x000fe40003f86070 */
[----:B------:R-:W-:Y:S01]  /*62d0*/  LOP3.LUT R5, R241, 0xffff, RZ, 0xc0, !PT ;  /* 0x0000fffff1057812 */ /* 0x000fe200078ec0ff */
[----:B------:R-:W-:Y:S01]  /*62e0*/  @!P1 HADD2 R101, -R165.H0_H0, -RZ.H0_H0 ;  /* 0xa00000ffa5659230 */ /* 0x000fe20000000900 */
[----:B------:R-:W-:-:S11]  /*62f0*/  PRMT R30, R120, 0x5410, R30 ;  /* 0x00005410781e7816 */ /* 0x000fd6000000001e */
[----:B------:R-:W-:Y:S07]  /*6300*/  HMMA.16816.F32 R96, R20, R6, R96 ;  /* 0x000000061460723c */ /* 0x000fee0000001860 */
[----:B------:R-:W-:-:S04]  /*6310*/  LOP3.LUT R6, R11, 0xff, RZ, 0xc0, !PT ;  /* 0x000000ff0b067812 */ /* 0x000fc800078ec0ff */
[----:B------:R-:W-:Y:S01]  /*6320*/  PRMT R31, R6, 0x5410, R252 ;  /* 0x00005410061f7816 */ /* 0x000fe200000000fc */
[----:B------:R-:W-:-:S05]  /*6330*/  IMAD.WIDE.U32 R6, R242, -0x2daee0ad, RZ ;  /* 0xd2511f53f2067825 */ /* 0x000fca00078e00ff */
[C---:B------:R-:W-:Y:S02]  /*6340*/  LOP3.LUT R114, R6.reuse, 0xffff, RZ, 0xc0, !PT ;  /* 0x0000ffff06727812 */ /* 0x040fe400078ec0ff */
[----:B------:R-:W-:Y:S02]  /*6350*/  LOP3.LUT R252, R6, 0xff, RZ, 0xc0, !PT ;  /* 0x000000ff06fc7812 */ /* 0x000fe400078ec0ff */
[--C-:B------:R-:W-:Y:S02]  /*6360*/  SHF.R.U32.HI R115, RZ, 0x10, R6.reuse ;  /* 0x00000010ff737819 */ /* 0x100fe40000011606 */
[----:B------:R-:W-:Y:S02]  /*6370*/  SHF.R.U32.HI R242, RZ, 0x18, R6 ;  /* 0x00000018fff27819 */ /* 0x000fe40000011606 */
[----:B------:R-:W-:Y:S02]  /*6380*/  SHF.R.U32.HI R6, RZ, 0x10, R241 ;  /* 0x00000010ff067819 */ /* 0x000fe400000116f1 */
[----:B------:R-:W-:-:S02]  /*6390*/  LOP3.LUT R120, R7, UR7, R12, 0x96, !PT ;  /* 0x0000000707787c12 */ /* 0x000fc4000f8e960c */
[----:B------:R-:W-:Y:S02]  /*63a0*/  LOP3.LUT R7, R241, 0xff, RZ, 0xc0, !PT ;  /* 0x000000fff1077812 */ /* 0x000fe400078ec0ff */
[----:B------:R-:W-:Y:S02]  /*63b0*/  SHF.R.U32.HI R5, RZ, 0x8, R5 ;  /* 0x00000008ff057819 */ /* 0x000fe40000011605 */
[----:B------:R-:W-:Y:S02]  /*63c0*/  @!P1 PRMT R165, R101, 0x5410, RZ ;  /* 0x0000541065a59816 */ /* 0x000fe400000000ff */
[----:B------:R-:W-:Y:S02]  /*63d0*/  @!P6 PRMT R34, R103, 0x5410, RZ ;  /* 0x000054106722e816 */ /* 0x000fe400000000ff */
[----:B------:R-:W-:Y:S01]  /*63e0*/  @!P3 PRMT R35, R100, 0x5410, RZ ;  /* 0x000054106423b816 */ /* 0x000fe200000000ff */
[----:B------:R-:W-:Y:S01]  /*63f0*/  @!P2 HADD2 R109, -R211.H0_H0, -RZ.H0_H0 ;  /* 0xa00000ffd36da230 */ /* 0x000fe20000000900 */
[----:B------:R-:W-:-:S02]  /*6400*/  LOP3.LUT R6, R6, 0xff, RZ, 0xc0, !PT ;  /* 0x000000ff06067812 */ /* 0x000fc400078ec0ff */
[----:B------:R-:W-:Y:S02]  /*6410*/  LOP3.LUT R113, R113, 0xff, RZ, 0xc0, !PT ;  /* 0x000000ff71717812 */ /* 0x000fe400078ec0ff */
[----:B------:R-:W-:Y:S02]  /*6420*/  LOP3.LUT R112, R112, 0xff, RZ, 0xc0, !PT ;  /* 0x000000ff70707812 */ /* 0x000fe400078ec0ff */
[----:B------:R-:W-:Y:S01]  /*6430*/  SHF.R.U32.HI R111, RZ, 0x8, R111 ;  /* 0x00000008ff6f7819 */ /* 0x000fe2000001166f */
[----:B------:R-:W-:Y:S01]  /*6440*/  @!P5 HADD2 R118, -R212.H0_H0, -RZ.H0_H0 ;  /* 0xa00000ffd476d230 */ /* 0x000fe20000000900 */
[----:B------:R-:W-:Y:S01]  /*6450*/  SHF.R.U32.HI R241, RZ, 0x18, R241 ;  /* 0x00000018fff17819 */ /* 0x000fe200000116f1 */
[--C-:B------:R-:W-:Y:S01]  /*6460*/  HSET2.LE.AND R30, R30, R236.reuse, PT ;  /* 0x000000ec1e1e7233 */ /* 0x100fe20003803000 */
[----:B------:R-:W-:Y:S01]  /*6470*/  ISETP.GE.U32.AND P1, PT, R243, R4, PT ;  /* 0x00000004f300720c */ /* 0x000fe20003f26070 */
[----:B------:R-:W-:Y:S01]  /*6480*/  HSET2.LE.AND R31, R31, R236, PT ;  /* 0x000000ec1f1f7233 */ /* 0x000fe20003803000 */
[----:B------:R-:W-:Y:S01]  /*6490*/  PRMT R11, R7, 0x5410, R5 ;  /* 0x00005410070b7816 */ /* 0x000fe20000000005 */
[----:B------:R1:W5:Y:S01]  /*64a0*/  LDL.LU.64 R12, [R1+0x50] ;  /* 0x00005000010c7983 */ /* 0x0003620000300a00 */
[----:B------:R-:W-:Y:S01]  /*64b0*/  PRMT R241, R6, 0x5410, R241 ;  /* 0x0000541006f17816 */ /* 0x000fe200000000f1 */
[----:B---3--:R-:W-:Y:S01]  /*64c0*/  HMMA.16816.F32 R100, R128, R104, RZ ;  /* 0x000000688064723c */ /* 0x008fe200000018ff */
[----:B------:R-:W-:Y:S01]  /*64d0*/  SHF.R.U32.HI R114, RZ, 0x8, R114 ;  /* 0x00000008ff727819 */ /* 0x000fe20000011672 */
[----:B------:R-:W2:Y:S01]  /*64e0*/  LDSM.16.MT88.4 R4, [R204+0x1e800] ;  /* 0x01e80000cc04783b */ /* 0x000ea20000004200 */
[----:B------:R-:W-:-:S02]  /*64f0*/  LOP3.LUT R115, R115, 0xff, RZ, 0xc0, !PT ;  /* 0x000000ff73737812 */ /* 0x000fc400078ec0ff */
[----:B------:R-:W-:Y:S02]  /*6500*/  @!P2 PRMT R211, R109, 0x5410, RZ ;  /* 0x000054106dd3a816 */ /* 0x000fe400000000ff */
[C---:B------:R-:W-:Y:S01]  /*6510*/  ISETP.GE.U32.AND P6, PT, R243.reuse, R113, PT ;  /* 0x00000071f300720c */ /* 0x040fe20003fc6070 */
[----:B------:R-:W-:Y:S01]  /*6520*/  HMMA.16816.F32 R104, R128, R106, RZ ;  /* 0x0000006a8068723c */ /* 0x000fe200000018ff */
[----:B------:R-:W-:Y:S02]  /*6530*/  ISETP.GE.U32.AND P2, PT, R243, R112, PT ;  /* 0x00000070f300720c */ /* 0x000fe40003f46070 */
[----:B------:R-:W-:Y:S02]  /*6540*/  PRMT R252, R252, 0x5410, R114 ;  /* 0x00005410fcfc7816 */ /* 0x000fe40000000072 */
[----:B------:R-:W-:Y:S02]  /*6550*/  PRMT R242, R115, 0x5410, R242 ;  /* 0x0000541073f27816 */ /* 0x000fe400000000f2 */
[----:B------:R-:W3:Y:S01]  /*6560*/  LDSM.16.MT88.4 R112, [R202+0x1e000] ;  /* 0x01e00000ca70783b */ /* 0x000ee20000004200 */
[----:B------:R-:W-:-:S02]  /*6570*/  LOP3.LUT R111, R111, 0xffff, RZ, 0xc0, !PT ;  /* 0x0000ffff6f6f7812 */ /* 0x000fc400078ec0ff */
[----:B------:R-:W-:Y:S02]  /*6580*/  @!P5 PRMT R212, R118, 0x5410, RZ ;  /* 0x0000541076d4d816 */ /* 0x000fe400000000ff */
[----:B------:R-:W-:-:S05]  /*6590*/  @!P6 HADD2 R119, -R213.H0_H0, -RZ.H0_H0 ;  /* 0xa00000ffd577e230 */ /* 0x000fca0000000900 */
[----:B------:R-:W-:Y:S01]  /*65a0*/  @!P6 PRMT R213, R119, 0x5410, RZ ;  /* 0x0000541077d5e816 */ /* 0x000fe200000000ff */
[C---:B--2---:R-:W-:Y:S07]  /*65b0*/  HMMA.16816.F32 R100, R20.reuse, R4, R100 ;  /* 0x000000041464723c */ /* 0x044fee0000001864 */
[----:B------:R-:W-:Y:S01]  /*65c0*/  SHF.R.U32.HI R4, RZ, 0x8, R110 ;  /* 0x00000008ff047819 */ /* 0x000fe2000001166e */
[--C-:B------:R-:W-:Y:S01]  /*65d0*/  FFMA.FTZ R5, R117, c[0x0][0x23c], -R240.reuse ;  /* 0x00008f0075057a23 */ /* 0x100fe200000108f0 */
[----:B------:R-:W-:Y:S01]  /*65e0*/  HMMA.16816.F32 R104, R20, R6, R104 ;  /* 0x000000061468723c */ /* 0x000fe20000001868 */
[----:B------:R-:W-:Y:S01]  /*65f0*/  FFMA.FTZ R240, R116, c[0x0][0x23c], -R240 ;  /* 0x00008f0074f07a23 */ /* 0x000fe200000108f0 */
[----:B------:R-:W-:Y:S01]  /*6600*/  LOP3.LUT R4, R4, 0xffff, RZ, 0xc0, !PT ;  /* 0x0000ffff04047812 */ /* 0x000fe200078ec0ff */
[----:B------:R-:W-:-:S03]  /*6610*/  IMAD.MOV.U32 R239, RZ, RZ, R5 ;  /* 0x000000ffffef7224 */ /* 0x000fc600078e0005 */
[----:B------:R-:W-:Y:S02]  /*6620*/  ISETP.GE.U32.AND P3, PT, R243, R4, PT ;  /* 0x00000004f300720c */ /* 0x000fe40003f66070 */
[----:B------:R-:W2:Y:S11]  /*6630*/  LDSM.16.MT88.4 R4, [R202+0x1e800] ;  /* 0x01e80000ca04783b */ /* 0x000eb60000004200 */
[----:B------:R-:W-:-:S05]  /*6640*/  @!P3 HADD2 R108, -R183.H0_H0, -RZ.H0_H0 ;  /* 0xa00000ffb76cb230 */ /* 0x000fca0000000900 */
[----:B------:R-:W-:Y:S02]  /*6650*/  @!P3 PRMT R183, R108, 0x5410, RZ ;  /* 0x000054106cb7b816 */ /* 0x000fe400000000ff */
[----:B------:R-:W-:Y:S02]  /*6660*/  ISETP.GE.U32.AND P3, PT, R243, R111, PT ;  /* 0x0000006ff300720c */ /* 0x000fe40003f66070 */
[C---:B---3--:R-:W-:Y:S08]  /*6670*/  HMMA.16816.F32 R108, R128.reuse, R112, RZ ;  /* 0x00000070806c723c */ /* 0x048ff000000018ff */
[----:B------:R-:W-:Y:S11]  /*6680*/  HMMA.16816.F32 R112, R128, R114, RZ ;  /* 0x000000728070723c */ /* 0x000ff600000018ff */
[----:B------:R-:W-:Y:S05]  /*6690*/  @!UPT UIADD3 URZ, URZ, URZ, URZ ;  /* 0x0000003f3f3ff290 */ /* 0x000fea000fffe03f */
[C---:B--2---:R-:W-:Y:S07]  /*66a0*/  HMMA.16816.F32 R108, R20.reuse, R4, R108 ;  /* 0x00000004146c723c */ /* 0x044fee000000186c */
[----:B------:R-:W-:Y:S01]  /*66b0*/  FADD.FTZ R4, R235, R228 ;  /* 0x000000e4eb047221 */ /* 0x000fe20000010000 */
[----:B------:R-:W-:Y:S01]  /*66c0*/  HMMA.16816.F32 R112, R20, R6, R112 ;  /* 0x000000061470723c */ /* 0x000fe20000001870 */
[----:B------:R-:W-:Y:S01]  /*66d0*/  FFMA.FTZ R235, R17, c[0x0][0x23c], -R229 ;  /* 0x00008f0011eb7a23 */ /* 0x000fe200000108e5 */
[----:B------:R2:W-:Y:S01]  /*66e0*/  MUFU.EX2 R228, R239 ;  /* 0x000000ef00e47308 */ /* 0x0005e20000000800 */
[----:B------:R-:W-:Y:S01]  /*66f0*/  FADD.FTZ R5, R226, R237 ;  /* 0x000000ede2057221 */ /* 0x000fe20000010000 */
[----:B------:R-:W-:Y:S01]  /*6700*/  LOP3.LUT R237, R120, 0xff, RZ, 0xc0, !PT ;  /* 0x000000ff78ed7812 */ /* 0x000fe200078ec0ff */
[----:B------:R-:W-:-:S02]  /*6710*/  FFMA.FTZ R229, R16, c[0x0][0x23c], -R229 ;  /* 0x00008f0010e57a23 */ /* 0x000fc400000108e5 */
[----:B------:R-:W-:Y:S01]  /*6720*/  FADD.FTZ R5, R227, R5 ;  /* 0x00000005e3057221 */ /* 0x000fe20000010000 */
[----:B------:R-:W-:Y:S01]  /*6730*/  LOP3.LUT R6, R120, 0xffff, RZ, 0xc0, !PT ;  /* 0x0000ffff78067812 */ /* 0x000fe200078ec0ff */
[----:B------:R-:W-:Y:S01]  /*6740*/  FADD.FTZ R4, R231, R4 ;  /* 0x00000004e7047221 */ /* 0x000fe20000010000 */
[----:B------:R-:W-:Y:S02]  /*6750*/  MUFU.EX2 R235, R235 ;  /* 0x000000eb00eb7308 */ /* 0x000fe40000000800 */
[----:B------:R-:W-:Y:S01]  /*6760*/  SHF.R.U32.HI R6, RZ, 0x8, R6 ;  /* 0x00000008ff067819 */ /* 0x000fe20000011606 */
[----:B------:R-:W-:Y:S02]  /*6770*/  FADD.FTZ R230, R230, R4 ;  /* 0x00000004e6e67221 */ /* 0x000fe40000010000 */
[----:B------:R-:W-:Y:S01]  /*6780*/  FADD.FTZ R4, R123, R5 ;  /* 0x000000057b047221 */ /* 0x000fe20000010000 */
[----:B------:R-:W-:Y:S01]  /*6790*/  PRMT R237, R237, 0x5410, R6 ;  /* 0x00005410eded7816 */ /* 0x000fe20000000006 */
[----:B------:R-:W-:Y:S01]  /*67a0*/  FADD.FTZ R5, R232, R230 ;  /* 0x000000e6e8057221 */ /* 0x000fe20000010000 */
[----:B------:R-:W3:Y:S01]  /*67b0*/  MUFU.EX2 R227, R229 ;  /* 0x000000e500e37308 */ /* 0x000ee20000000800 */
[----:B------:R-:W-:Y:S01]  /*67c0*/  SHF.R.U32.HI R6, RZ, 0x10, R120 ;  /* 0x00000010ff067819 */ /* 0x000fe20000011678 */
[----:B------:R-:W-:Y:S01]  /*67d0*/  FADD.FTZ R4, R127, R4 ;  /* 0x000000047f047221 */ /* 0x000fe20000010000 */
[----:B--2---:R-:W-:Y:S01]  /*67e0*/  SHF.R.U32.HI R239, RZ, 0x18, R120 ;  /* 0x00000018ffef7819 */ /* 0x004fe20000011678 */
[----:B------:R-:W-:Y:S01]  /*67f0*/  FADD.FTZ R5, R233, R5 ;  /* 0x00000005e9057221 */ /* 0x000fe20000010000 */
[----:B------:R-:W-:Y:S01]  /*6800*/  LOP3.LUT R6, R6, 0xff, RZ, 0xc0, !PT ;  /* 0x000000ff06067812 */ /* 0x000fe200078ec0ff */
[----:B------:R-:W-:-:S02]  /*6810*/  FADD.FTZ R233, R126, R4 ;  /* 0x000000047ee97221 */ /* 0x000fc40000010000 */
[----:B------:R-:W2:Y:S01]  /*6820*/  MUFU.EX2 R226, R240 ;  /* 0x000000f000e27308 */ /* 0x000ea20000000800 */
[----:B------:R-:W-:Y:S01]  /*6830*/  PRMT R239, R6, 0x5410, R239 ;  /* 0x0000541006ef7816 */ /* 0x000fe200000000ef */
[----:B------:R-:W-:Y:S01]  /*6840*/  FADD.FTZ R234, R234, R5 ;  /* 0x00000005eaea7221 */ /* 0x000fe20000010000 */
[----:B---3--:R-:W-:-:S04]  /*6850*/  F2FP.PACK_AB R232, R227, R235 ;  /* 0x000000ebe3e8723e */ /* 0x008fc800000000ff */
[----:B------:R-:W-:Y:S01]  /*6860*/  PRMT R231, R232, 0x7632, R231 ;  /* 0x00007632e8e77816 */ /* 0x000fe200000000e7 */
[----:B------:R-:W-:-:S03]  /*6870*/  @!P2 HADD2 R17, -R232.H0_H0, -RZ.H0_H0 ;  /* 0xa00000ffe811a230 */ /* 0x000fc60000000900 */
[----:B------:R-:W-:Y:S01]  /*6880*/  PRMT R7, R232, 0x5410, R231 ;  /* 0x00005410e8077816 */ /* 0x000fe200000000e7 */
[----:B------:R-:W-:Y:S01]  /*6890*/  @!P1 HADD2 R16, -R231.H0_H0, -RZ.H0_H0 ;  /* 0xa00000ffe7109230 */ /* 0x000fe20000000900 */
[----:B------:R-:W-:Y:S02]  /*68a0*/  @!P2 PRMT R232, R17, 0x5410, RZ ;  /* 0x0000541011e8a816 */ /* 0x000fe400000000ff */
[----:B--2---:R-:W-:Y:S01]  /*68b0*/  F2FP.PACK_AB R230, R226, R228 ;  /* 0x000000e4e2e6723e */ /* 0x004fe200000000ff */
[----:B------:R-:W-:Y:S01]  /*68c0*/  IMAD.MOV.U32 R127, RZ, RZ, R7 ;  /* 0x000000ffff7f7224 */ /* 0x000fe200078e0007 */
[----:B------:R-:W-:Y:S01]  /*68d0*/  @!P1 PRMT R231, R16, 0x5410, RZ ;  /* 0x0000541010e79816 */ /* 0x000fe200000000ff */
[----:B------:R-:W-:Y:S01]  /*68e0*/  LDSM.16.MT88.4 R4, [R201+0x1e800] ;  /* 0x01e80000c904783b */ /* 0x000fe20000004200 */
[----:B------:R-:W-:Y:S01]  /*68f0*/  LEA R16, P1, R122, c[0x0][0x1f8], 0x1 ;  /* 0x00007e007a107a11 */ /* 0x000fe200078208ff */
[----:B------:R-:W-:Y:S01]  /*6900*/  @!P4 HADD2 R117, -R230.H0_H0, -RZ.H0_H0 ;  /* 0xa00000ffe675c230 */ /* 0x000fe20000000900 */
[----:B------:R-:W-:-:S02]  /*6910*/  PRMT R229, R230, 0x7632, R229 ;  /* 0x00007632e6e57816 */ /* 0x000fc400000000e5 */
[----:B------:R-:W-:Y:S02]  /*6920*/  LEA.HI.X R17, R122, c[0x0][0x1fc], R121, 0x1, P1 ;  /* 0x00007f007a117a11 */ /* 0x000fe400008f0c79 */
[----:B------:R-:W2:Y:S01]  /*6930*/  LDSM.16.MT88.4 R120, [R201+0x1e000] ;  /* 0x01e00000c978783b */ /* 0x000ea20000004200 */
[----:B------:R-:W-:Y:S01]  /*6940*/  @!P3 HADD2 R116, -R229.H0_H0, -RZ.H0_H0 ;  /* 0xa00000ffe574b230 */ /* 0x000fe20000000900 */
[----:B------:R-:W-:Y:S02]  /*6950*/  PRMT R240, R230, 0x5410, R229 ;  /* 0x00005410e6f07816 */ /* 0x000fe400000000e5 */
[----:B------:R-:W-:Y:S01]  /*6960*/  @!P4 PRMT R230, R117, 0x5410, RZ ;  /* 0x0000541075e6c816 */ /* 0x000fe200000000ff */
[--C-:B------:R-:W-:Y:S01]  /*6970*/  HSET2.LE.AND R241, R241, R236.reuse, PT ;  /* 0x000000ecf1f17233 */ /* 0x100fe20003803000 */
[----:B------:R-:W-:Y:S01]  /*6980*/  @!P3 PRMT R229, R116, 0x5410, RZ ;  /* 0x0000541074e5b816 */ /* 0x000fe200000000ff */
[----:B------:R-:W-:Y:S04]  /*6990*/  STG.E.U16 [R16.64], R125 ;  /* 0x0000007d10007986 */ /* 0x000fe8000c101518 */
[----:B------:R-:W-:Y:S01]  /*69a0*/  STG.E.U16 [R16.64+0x2], R124 ;  /* 0x0000027c10007986 */ /* 0x000fe2000c101518 */
[C---:B--2---:R-:W-:Y:S08]  /*69b0*/  HMMA.16816.F32 R116, R128.reuse, R120, RZ ;  /* 0x000000788074723c */ /* 0x044ff000000018ff */
[----:B------:R-:W-:Y:S11]  /*69c0*/  HMMA.16816.F32 R120, R128, R122, RZ ;  /* 0x0000007a8078723c */ /* 0x000ff600000018ff */
[----:B------:R-:W-:Y:S05]  /*69d0*/  @!UPT UIADD3 URZ, URZ, URZ, URZ ;  /* 0x0000003f3f3ff290 */ /* 0x000fea000fffe03f */
[C---:B------:R-:W-:Y:S07]  /*69e0*/  HMMA.16816.F32 R116, R20.reuse, R4, R116 ;  /* 0x000000041474723c */ /* 0x040fee0000001874 */
[----:B------:R-:W-:Y:S01]  /*69f0*/  HSET2.LE.AND R4, R11, R236, PT ;  /* 0x000000ec0b047233 */ /* 0x000fe20003803000 */
[----:B------:R-:W-:Y:S01]  /*6a00*/  HMMA.16816.F32 R120, R20, R6, R120 ;  /* 0x000000061478723c */ /* 0x000fe20000001878 */
[----:B------:R-:W-:Y:S02]  /*6a10*/  LOP3.LUT R25, R241, R25, RZ, 0xc0, !PT ;  /* 0x00000019f1197212 */ /* 0x000fe400078ec0ff */
[----:B------:R-:W-:-:S02]  /*6a20*/  LOP3.LUT R26, R30, R26, RZ, 0xc0, !PT ;  /* 0x0000001a1e1a7212 */ /* 0x000fc400078ec0ff */
[----:B------:R-:W-:Y:S01]  /*6a30*/  LOP3.LUT R27, R31, R27, RZ, 0xc0, !PT ;  /* 0x0000001b1f1b7212 */ /* 0x000fe200078ec0ff */
[----:B------:R-:W-:Y:S01]  /*6a40*/  FADD.FTZ R233, R170, R233 ;  /* 0x000000e9aae97221 */ /* 0x000fe20000010000 */
[----:B------:R-:W-:Y:S01]  /*6a50*/  LOP3.LUT R24, R4, R24, RZ, 0xc0, !PT ;  /* 0x0000001804187212 */ /* 0x000fe200078ec0ff */
[----:B------:R-:W-:Y:S01]  /*6a60*/  FADD.FTZ R234, R171, R234 ;  /* 0x000000eaabea7221 */ /* 0x000fe20000010000 */
[----:B------:R-:W2:Y:S01]  /*6a70*/  LDSM.16.MT88.4 R4, [R200+0x1e000] ;  /* 0x01e00000c804783b */ /* 0x000ea20000004200 */
[----:B------:R-:W-:-:S03]  /*6a80*/  IMAD.MOV.U32 R241, RZ, RZ, R127 ;  /* 0x000000fffff17224 */ /* 0x000fc600078e007f */
[----:B------:R1:W5:Y:S01]  /*6a90*/  LDL.LU R11, [R1+0x4c] ;  /* 0x00004c00010b7983 */ /* 0x0003620000300800 */
        /* <DEDUP_REMOVED lines=13> */
[----:B------:R-:W-:Y:S01]  /*6b70*/  FADD.FTZ R234, R228, R234 ;  /* 0x000000eae4ea7221 */ /* 0x000fe20000010000 */
[C---:B--2---:R-:W-:Y:S07]  /*6b80*/  HMMA.16816.F32 R124, R128.reuse, R4, RZ ;  /* 0x00000004807c723c */ /* 0x044fee00000018ff */
[--C-:B------:R-:W-:Y:S01]  /*6b90*/  HSET2.LE.AND R4, R237, R236.reuse, PT ;  /* 0x000000eced047233 */ /* 0x100fe20003803000 */
[----:B------:R-:W-:Y:S01]  /*6ba0*/  HMMA.16816.F32 R128, R128, R6, RZ ;  /* 0x000000068080723c */ /* 0x000fe200000018ff */
[----:B------:R-:W-:-:S03]  /*6bb0*/  HSET2.LE.AND R5, R239, R236, PT ;  /* 0x000000ecef057233 */ /* 0x000fc60003803000 */
[----:B------:R-:W-:Y:S02]  /*6bc0*/  LOP3.LUT R4, R4, R28, RZ, 0xc0, !PT ;  /* 0x0000001c04047212 */ /* 0x000fe400078ec0ff */
[----:B------:R-:W-:Y:S01]  /*6bd0*/  LOP3.LUT R5, R5, R29, RZ, 0xc0, !PT ;  /* 0x0000001d05057212 */ /* 0x000fe200078ec0ff */
[--C-:B------:R-:W-:Y:S01]  /*6be0*/  HSET2.LE.AND R6, R252, R236.reuse, PT ;  /* 0x000000ecfc067233 */ /* 0x100fe20003803000 */
[----:B------:R-:W2:Y:S01]  /*6bf0*/  LDSM.16.MT88.4 R28, [R200+0x1e800] ;  /* 0x01e80000c81c783b */ /* 0x000ea20000004200 */
[----:B------:R-:W-:Y:S01]  /*6c00*/  HSET2.LE.AND R7, R242, R236, PT ;  /* 0x000000ecf2077233 */ /* 0x000fe20003803000 */
[----:B------:R-:W-:Y:S02]  /*6c10*/  IMAD.MOV.U32 R236, RZ, RZ, c[0x0][0x228] ;  /* 0x00008a00ffec7624 */ /* 0x000fe400078e00ff */
[----:B------:R-:W-:Y:S02]  /*6c20*/  LOP3.LUT R6, R6, R240, RZ, 0xc0, !PT ;  /* 0x000000f006067212 */ /* 0x000fe400078ec0ff */
[----:B------:R-:W-:Y:S01]  /*6c30*/  LOP3.LUT R7, R7, R241, RZ, 0xc0, !PT ;  /* 0x000000f107077212 */ /* 0x000fe200078ec0ff */
[----:B------:R-:W-:-:S04]  /*6c40*/  IMAD.SHL.U32 R236, R236, 0x8, RZ ;  /* 0x00000008ecec7824 */ /* 0x000fc800078e00ff */
[----:B------:R-:W-:-:S05]  /*6c50*/  IMAD.WIDE R236, R236, 0x2, R16 ;  /* 0x00000002ecec7825 */ /* 0x000fca00078e0210 */
[----:B------:R-:W-:Y:S04]  /*6c60*/  STG.E.U16 [R236.64], R238 ;  /* 0x000000eeec007986 */ /* 0x000fe8000c101518 */
[----:B------:R-:W-:Y:S04]  /*6c70*/  STG.E.U16 [R236.64+0x2], R32 ;  /* 0x00000220ec007986 */ /* 0x000fe8000c101518 */
[----:B------:R-:W-:Y:S04]  /*6c80*/  STG.E.U16 [R16.64+0x10], R34 ;  /* 0x0000102210007986 */ /* 0x000fe8000c101518 */
[----:B------:R-:W-:Y:S04]  /*6c90*/  STG.E.U16 [R16.64+0x12], R33 ;  /* 0x0000122110007986 */ /* 0x000fe8000c101518 */
[----:B------:R3:W-:Y:S04]  /*6ca0*/  STG.E.U16 [R236.64+0x10], R165 ;  /* 0x000010a5ec007986 */ /* 0x0007e8000c101518 */
[----:B------:R-:W-:Y:S01]  /*6cb0*/  STG.E.U16 [R236.64+0x12], R35 ;  /* 0x00001223ec007986 */ /* 0x000fe2000c101518 */
[C---:B--2---:R-:W-:Y:S03]  /*6cc0*/  HMMA.16816.F32 R124, R20.reuse, R28, R124 ;  /* 0x0000001c147c723c */ /* 0x044fe6000000187c */
[----:B------:R2:W-:Y:S04]  /*6cd0*/  STG.E.U16 [R16.64+0x20], R167 ;  /* 0x000020a710007986 */ /* 0x0005e8000c101518 */
[----:B------:R4:W-:Y:S01]  /*6ce0*/  STG.E.U16 [R16.64+0x22], R166 ;  /* 0x000022a610007986 */ /* 0x0009e2000c101518 */
[----:B------:R-:W-:Y:S03]  /*6cf0*/  HMMA.16816.F32 R128, R20, R30, R128 ;  /* 0x0000001e1480723c */ /* 0x000fe60000001880 */
[----:B------:R-:W1:Y:S04]  /*6d00*/  LDSM.16.MT88.4 R20, [R204+0x19000] ;  /* 0x01900000cc14783b */ /* 0x000e680000004200 */
[----:B------:R-:W1:Y:S04]  /*6d10*/  LDSM.16.MT88.4 R28, [R202+0x19000] ;  /* 0x01900000ca1c783b */ /* 0x000e680000004200 */
[----:B------:R-:W-:Y:S01]  /*6d20*/  STG.E.U16 [R236.64+0x20], R169 ;  /* 0x000020a9ec007986 */ /* 0x000fe2000c101518 */
[----:B---3--:R-:W-:-:S03]  /*6d30*/  FADD.FTZ R165, R226, R234 ;  /* 0x000000eae2a57221 */ /* 0x008fc60000010000 */
[----:B------:R-:W-:Y:S04]  /*6d40*/  STG.E.U16 [R236.64+0x22], R168 ;  /* 0x000022a8ec007986 */ /* 0x000fe8000c101518 */
[----:B------:R-:W-:Y:S01]  /*6d50*/  STG.E.U16 [R16.64+0x30], R211 ;  /* 0x000030d310007986 */ /* 0x000fe2000c101518 */
[----:B--2---:R-:W-:-:S03]  /*6d60*/  FADD.FTZ R167, R227, R233 ;  /* 0x000000e9e3a77221 */ /* 0x004fc60000010000 */
[----:B------:R-:W-:Y:S01]  /*6d70*/  STG.E.U16 [R16.64+0x32], R183 ;  /* 0x000032b710007986 */ /* 0x000fe2000c101518 */
[----:B----4-:R-:W-:-:S03]  /*6d80*/  IADD3 R166, P1, R16, -0x80, RZ ;  /* 0xffffff8010a67810 */ /* 0x010fc60007f3e0ff */
[----:B------:R-:W-:Y:S04]  /*6d90*/  STG.E.U16 [R236.64+0x30], R213 ;  /* 0x000030d5ec007986 */ /* 0x000fe8000c101518 */
[----:B------:R-:W-:Y:S04]  /*6da0*/  STG.E.U16 [R236.64+0x32], R212 ;  /* 0x000032d4ec007986 */ /* 0x000fe8000c101518 */
[----:B------:R-:W-:Y:S04]  /*6db0*/  STG.E.U16 [R16.64+0x40], R180 ;  /* 0x000040b410007986 */ /* 0x000fe8000c101518 */
[----:B------:R-:W-:Y:S01]  /*6dc0*/  STG.E.U16 [R16.64+0x42], R179 ;  /* 0x000042b310007986 */ /* 0x000fe2000c101518 */
[C---:B-1----:R-:W-:Y:S03]  /*6dd0*/  HMMA.16816.F32 R132, R24.reuse, R20, R132 ;  /* 0x000000141884723c */ /* 0x042fe60000001884 */
[----:B------:R-:W-:Y:S04]  /*6de0*/  STG.E.U16 [R236.64+0x40], R182 ;  /* 0x000040b6ec007986 */ /* 0x000fe8000c101518 */
[----:B------:R-:W-:Y:S01]  /*6df0*/  STG.E.U16 [R236.64+0x42], R181 ;  /* 0x000042b5ec007986 */ /* 0x000fe2000c101518 */
[C---:B------:R-:W-:Y:S03]  /*6e00*/  HMMA.16816.F32 R136, R24.reuse, R22, R136 ;  /* 0x000000161888723c */ /* 0x040fe60000001888 */
[----:B------:R-:W1:Y:S04]  /*6e10*/  LDSM.16.MT88.4 R20, [R201+0x19000] ;  /* 0x01900000c914783b */ /* 0x000e680000004200 */
[----:B------:R-:W-:Y:S01]  /*6e20*/  STG.E.U16 [R16.64+0x50], R176 ;  /* 0x000050b010007986 */ /* 0x000fe2000c101518 */
[C---:B------:R-:W-:Y:S03]  /*6e30*/  HMMA.16816.F32 R140, R24.reuse, R28, R140 ;  /* 0x0000001c188c723c */ /* 0x040fe6000000188c */
[----:B------:R-:W-:Y:S04]  /*6e40*/  STG.E.U16 [R16.64+0x52], R175 ;  /* 0x000052af10007986 */ /* 0x000fe8000c101518 */
[----:B------:R-:W-:Y:S01]  /*6e50*/  STG.E.U16 [R236.64+0x50], R178 ;  /* 0x000050b2ec007986 */ /* 0x000fe2000c101518 */
[C---:B------:R-:W-:Y:S03]  /*6e60*/  HMMA.16816.F32 R144, R24.reuse, R30, R144 ;  /* 0x0000001e1890723c */ /* 0x040fe60000001890 */
[----:B------:R-:W2:Y:S04]  /*6e70*/  LDSM.16.MT88.4 R28, [R200+0x19000] ;  /* 0x01900000c81c783b */ /* 0x000ea80000004200 */
[----:B------:R-:W-:Y:S04]  /*6e80*/  STG.E.U16 [R236.64+0x52], R177 ;  /* 0x000052b1ec007986 */ /* 0x000fe8000c101518 */
[----:B------:R3:W-:Y:S04]  /*6e90*/  STG.E.U16 [R16.64+0x62], R0 ;  /* 0x0000620010007986 */ /* 0x0007e8000c101518 */
[----:B------:R-:W-:Y:S04]  /*6ea0*/  STG.E.U16 [R16.64+0x60], R172 ;  /* 0x000060ac10007986 */ /* 0x000fe8000c101518 */
[----:B------:R-:W-:Y:S04]  /*6eb0*/  STG.E.U16 [R236.64+0x60], R174 ;  /* 0x000060aeec007986 */ /* 0x000fe8000c101518 */
[----:B------:R-:W-:Y:S01]  /*6ec0*/  STG.E.U16 [R236.64+0x62], R173 ;  /* 0x000062adec007986 */ /* 0x000fe2000c101518 */
[C---:B-1----:R-:W-:Y:S03]  /*6ed0*/  HMMA.16816.F32 R148, R24.reuse, R20, R148 ;  /* 0x000000141894723c */ /* 0x042fe60000001894 */
[----:B------:R-:W-:Y:S04]  /*6ee0*/  STG.E.U16 [R16.64+0x70], R230 ;  /* 0x000070e610007986 */ /* 0x000fe8000c101518 */
[----:B------:R-:W-:Y:S01]  /*6ef0*/  STG.E.U16 [R16.64+0x72], R229 ;  /* 0x000072e510007986 */ /* 0x000fe2000c101518 */
[----:B------:R-:W-:Y:S03]  /*6f00*/  HMMA.16816.F32 R152, R24, R22, R152 ;  /* 0x000000161898723c */ /* 0x000fe60000001898 */
[----:B------:R-:W1:Y:S01]  /*6f10*/  LDSM.16.MT88.4 R20, [R204+0x1b000] ;  /* 0x01b00000cc14783b */ /* 0x000e620000004200 */
[----:B---3--:R-:W-:-:S03]  /*6f20*/  IADD3.X R0, R17, -0x1, RZ, P1, !PT ;  /* 0xffffffff11007810 */ /* 0x008fc60000ffe4ff */
[----:B------:R-:W-:Y:S01]  /*6f30*/  STG.E.U16 [R236.64+0x70], R232 ;  /* 0x000070e8ec007986 */ /* 0x000fe2000c101518 */
[C---:B--2---:R-:W-:Y:S03]  /*6f40*/  HMMA.16816.F32 R156, R24.reuse, R28, R156 ;  /* 0x0000001c189c723c */ /* 0x044fe6000000189c */
[----:B------:R-:W-:Y:S04]  /*6f50*/  STG.E.U16 [R236.64+0x72], R231 ;  /* 0x000072e7ec007986 */ /* 0x000fe8000c101518 */
[----:B------:R-:W-:Y:S01]  /*6f60*/  STL [R1+0x48], R0 ;  /* 0x0000480001007387 */ /* 0x000fe20000100800 */
[C---:B------:R-:W-:Y:S03]  /*6f70*/  HMMA.16816.F32 R160, R24.reuse, R30, R160 ;  /* 0x0000001e18a0723c */ /* 0x040fe600000018a0 */
[----:B------:R-:W2:Y:S05]  /*6f80*/  LDSM.16.MT88.4 R28, [R202+0x1b000] ;  /* 0x01b00000ca1c783b */ /* 0x000eaa0000004200 */
[C---:B-1----:R-:W-:Y:S08]  /*6f90*/  HMMA.16816.F32 R36, R24.reuse, R20, R36 ;  /* 0x000000141824723c */ /* 0x042ff00000001824 */
[C---:B------:R-:W-:Y:S01]  /*6fa0*/  HMMA.16816.F32 R40, R24.reuse, R22, R40 ;  /* 0x000000161828723c */ /* 0x040fe20000001828 */
[----:B------:R-:W1:Y:S07]  /*6fb0*/  LDSM.16.MT88.4 R20, [R201+0x1b000] ;  /* 0x01b00000c914783b */ /* 0x000e6e0000004200 */
[C---:B--2---:R-:W-:Y:S08]  /*6fc0*/  HMMA.16816.F32 R44, R24.reuse, R28, R44 ;  /* 0x0000001c182c723c */ /* 0x044ff0000000182c */
[C---:B------:R-:W-:Y:S01]  /*6fd0*/  HMMA.16816.F32 R48, R24.reuse, R30, R48 ;  /* 0x0000001e1830723c */ /* 0x040fe20000001830 */
[----:B------:R-:W2:Y:S07]  /*6fe0*/  LDSM.16.MT88.4 R28, [R200+0x1b000] ;  /* 0x01b00000c81c783b */ /* 0x000eae0000004200 */
        /* <DEDUP_REMOVED lines=28> */
[----:B------:R-:W-:Y:S01]  /*71b0*/  HMMA.16816.F32 R128, R24, R30, R128 ;  /* 0x0000001e1880723c */ /* 0x000fe20000001880 */
[----:B------:R-:W2:Y:S04]  /*71c0*/  LDSM.16.MT88.4 R28, [R202+0x19800] ;  /* 0x01980000ca1c783b */ /* 0x000ea80000004200 */
[----:B------:R-:W3:Y:S03]  /*71d0*/  LDSM.16.MT88.4 R24, [R201+0x19800] ;  /* 0x01980000c918783b */ /* 0x000ee60000004200 */
        /* <DEDUP_REMOVED lines=41> */
[C---:B---3--:R-:W-:Y:S08]  /*7470*/  HMMA.16816.F32 R116, R4.reuse, R24, R116 ;  /* 0x000000180474723c */ /* 0x048ff00000001874 */
[C---:B------:R-:W-:Y:S08]  /*7480*/  HMMA.16816.F32 R120, R4.reuse, R26, R120 ;  /* 0x0000001a0478723c */ /* 0x040ff00000001878 */
[C---:B-1----:R-:W-:Y:S08]  /*7490*/  HMMA.16816.F32 R124, R4.reuse, R20, R124 ;  /* 0x00000014047c723c */ /* 0x042ff0000000187c */
[----:B------:R-:W-:Y:S01]  /*74a0*/  HMMA.16816.F32 R128, R4, R22, R128 ;  /* 0x000000160480723c */ /* 0x000fe20000001880 */
[----:B------:R-:W-:Y:S11]  /*74b0*/  @!P0 BRA `(.L_x_883) ;  /* 0x0000ab0000008947 */ /* 0x000ff60003800000 */
[----:B------:R-:W2:Y:S01]  /*74c0*/  LDL.64 R240, [R1] ;  /* 0x0000000001f07983 */ /* 0x000ea20000100a00 */
[----:B------:R-:W-:Y:S01]  /*74d0*/  ULDC.64 UR4, c[0x0][0x1a0] ;  /* 0x0000680000047ab9 */ /* 0x000fe20000000a00 */
[----:B------:R-:W-:-:S04]  /*74e0*/  DEPBAR.LE SB0, 0x0 ;  /* 0x000080000000791a */ /* 0x000fc80000000000 */
[----:B------:R-:W-:Y:S01]  /*74f0*/  UMOV UR29, 0x6 ;  /* 0x00000006001d7882 */ /* 0x000fe20000000000 */
[----:B------:R-:W-:Y:S01]  /*7500*/  ISETP.GE.AND P5, PT, R247, c[0x0][0x220], PT ;  /* 0x00008800f7007a0c */ /* 0x000fe20003fa6270 */
[----:B------:R-:W-:Y:S01]  /*7510*/  USHF.L.U32 UR36, UR4, 0x6, URZ ;  /* 0x0000000604247899 */ /* 0x000fe2000800063f */
[----:B------:R-:W-:Y:S01]  /*7520*/  ISETP.GE.AND P4, PT, R246, c[0x0][0x220], PT ;  /* 0x00008800f6007a0c */ /* 0x000fe20003f86270 */
[----:B------:R-:W-:Y:S01]  /*7530*/  UIADD3 UR31, UR6, -0x2, URZ ;  /* 0xfffffffe061f7890 */ /* 0x000fe2000fffe03f */
[----:B-----5:R-:W-:Y:S01]  /*7540*/  IMAD.MOV.U32 R28, RZ, RZ, R12 ;  /* 0x000000ffff1c7224 */ /* 0x020fe200078e000c */
[----:B------:R-:W-:Y:S01]  /*7550*/  USHF.L.U64.HI UR5, UR4, UR29, UR5 ;  /* 0x0000001d04057299 */ /* 0x000fe20008010205 */
[----:B------:R-:W-:Y:S01]  /*7560*/  IMAD.MOV.U32 R29, RZ, RZ, R15 ;  /* 0x000000ffff1d7224 */ /* 0x000fe200078e000f */
[----:B------:R-:W-:Y:S01]  /*7570*/  USHF.R.S32.HI UR4, URZ, 0x1f, UR31 ;  /* 0x0000001f3f047899 */ /* 0x000fe2000801141f */
[----:B------:R-:W-:Y:S01]  /*7580*/  IMAD.U32 R0, RZ, RZ, UR36 ;  /* 0x00000024ff007e24 */ /* 0x000fe2000f8e00ff */
[----:B------:R-:W-:Y:S01]  /*7590*/  UIMAD UR5, UR5, UR31, URZ ;  /* 0x0000001f050572a4 */ /* 0x000fe2000f8e023f */
[----:B------:R-:W-:Y:S01]  /*75a0*/  BAR.SYNC.DEFER_BLOCKING 0x0 ;  /* 0x0000000000007b1d */ /* 0x000fe20000010000 */
[----:B------:R-:W-:Y:S01]  /*75b0*/  ISETP.GE.AND P3, PT, R245, c[0x0][0x220], PT ;  /* 0x00008800f5007a0c */ /* 0x000fe20003f66270 */
[----:B------:R-:W-:Y:S01]  /*75c0*/  IMAD.WIDE.U32 R28, R0, UR31, R28 ;  /* 0x0000001f001c7c25 */ /* 0x000fe2000f8e001c */
[----:B------:R-:W-:-:S02]  /*75d0*/  UIMAD UR4, UR4, UR36, UR5 ;  /* 0x00000024040472a4 */ /* 0x000fc4000f8e0205 */
[----:B------:R-:W-:Y:S02]  /*75e0*/  UISETP.GE.AND UP0, UPT, UR6, 0x3, UPT ;  /* 0x000000030600788c */ /* 0x000fe4000bf06270 */
[C---:B------:R-:W-:Y:S02]  /*75f0*/  @!P5 LEA R22, P1, R28.reuse, c[0x0][0x170], 0x1 ;  /* 0x00005c001c16da11 */ /* 0x040fe400078208ff */
[----:B------:R-:W-:Y:S02]  /*7600*/  IADD3 R5, R29, UR4, RZ ;  /* 0x000000041d057c10 */ /* 0x000fe4000fffe0ff */
[C---:B------:R-:W-:Y:S02]  /*7610*/  @!P4 LEA R20, P0, R28.reuse, c[0x0][0x170], 0x1 ;  /* 0x00005c001c14ca11 */ /* 0x040fe400078008ff */
[C---:B------:R-:W-:Y:S02]  /*7620*/  @!P5 LEA.HI.X R23, R28.reuse, c[0x0][0x174], R5, 0x1, P1 ;  /* 0x00005d001c17da11 */ /* 0x040fe400008f0c05 */
[----:B------:R-:W-:-:S02]  /*7630*/  @!P3 LEA R6, P1, R28, c[0x0][0x170], 0x1 ;  /* 0x00005c001c06ba11 */ /* 0x000fc400078208ff */
[C-C-:B------:R-:W-:Y:S02]  /*7640*/  @!P4 LEA.HI.X R21, R28.reuse, c[0x0][0x174], R5.reuse, 0x1, P0 ;  /* 0x00005d001c15ca11 */ /* 0x140fe400000f0c05 */
        /* <DEDUP_REMOVED lines=20> */
[C---:B------:R-:W-:Y:S01]  /*7790*/  @!P3 LEA R28, P0, R4.reuse, c[0x0][0x170], 0x1 ;  /* 0x00005c00041cba11 */ /* 0x040fe200078008ff */
[----:B------:R-:W-:Y:S01]  /*77a0*/  @P4 STS.128 [R244+0x1c000], RZ ;  /* 0x01c000fff4004388 */ /* 0x000fe20000000c00 */
[----:B------:R-:W-:-:S02]  /*77b0*/  @!P5 LEA.HI.X R33, R4, c[0x0][0x174], R0, 0x1, P2 ;  /* 0x00005d000421da11 */ /* 0x000fc400010f0c00 */
        /* <DEDUP_REMOVED lines=32> */
[----:B---3--:R-:W2:Y:S04]  /*79c0*/  LDSM.16.M88.4 R4, [R209+0x10800] ;  /* 0x01080000d104783b */ /* 0x008ea80000000200 */
[----:B-1----:R-:W1:Y:S04]  /*79d0*/  LDSM.16.M88.4 R24, [R209+0x10000] ;  /* 0x01000000d118783b */ /* 0x002e680000000200 */
[----:B------:R-:W3:Y:S04]  /*79e0*/  LDSM.16.M88.4 R216, [R209+0x11000] ;  /* 0x01100000d1d8783b */ /* 0x000ee80000000200 */
[----:B------:R-:W1:Y:S04]  /*79f0*/  LDSM.16.M88.4 R228, [R209+0x11800] ;  /* 0x01180000d1e4783b */ /* 0x000e680000000200 */
[----:B------:R-:W-:Y:S04]  /*7a00*/  LDSM.16.M88.4 R168, [R208] ;  /* 0x00000000d0a8783b */ /* 0x000fe80000000200 */
[----:B----4-:R-:W4:Y:S04]  /*7a10*/  LDSM.16.M88.4 R32, [R199] ;  /* 0x00000000c720783b */ /* 0x010f280000000200 */
[----:B------:R-:W3:Y:S04]  /*7a20*/  LDSM.16.M88.4 R224, [R207] ;  /* 0x00000000cfe0783b */ /* 0x000ee80000000200 */
[----:B------:R-:W4:Y:S04]  /*7a30*/  LDSM.16.M88.4 R176, [R198] ;  /* 0x00000000c6b0783b */ /* 0x000f280000000200 */
[----:B------:R-:W4:Y:S04]  /*7a40*/  LDSM.16.M88.4 R172, [R197] ;  /* 0x00000000c5ac783b */ /* 0x000f280000000200 */
[----:B------:R-:W-:Y:S01]  /*7a50*/  LDSM.16.M88.4 R232, [R196] ;  /* 0x00000000c4e8783b */ /* 0x000fe20000000200 */
[C---:B--2---:R-:W-:Y:S03]  /*7a60*/  HMMA.16816.F32 R20, R180.reuse, R4, RZ ;  /* 0x00000004b414723c */ /* 0x044fe600000018ff */
[----:B------:R-:W2:Y:S04]  /*7a70*/  S2R R0, SR_TID.X ;  /* 0x0000000000007919 */ /* 0x000ea80000002100 */
[----:B------:R-:W0:Y:S01]  /*7a80*/  LDGDEPBAR ;  /* 0x00000000000079af */ /* 0x000e220000000000 */
[C---:B------:R-:W-:Y:S08]  /*7a90*/  HMMA.16816.F32 R4, R180.reuse, R6, RZ ;  /* 0x00000006b404723c */ /* 0x040ff000000018ff */
[C---:B-1----:R-:W-:Y:S08]  /*7aa0*/  HMMA.16816.F32 R28, R180.reuse, R24, RZ ;  /* 0x00000018b41c723c */ /* 0x042ff000000018ff */
[----:B---3--:R-:W-:Y:S01]  /*7ab0*/  HMMA.16816.F32 R220, R180, R216, RZ ;  /* 0x000000d8b4dc723c */ /* 0x008fe200000018ff */
[----:B--2---:R-:W-:-:S05]  /*7ac0*/  IMAD.SHL.U32 R0, R0, 0x2, RZ ;  /* 0x0000000200007824 */ /* 0x004fca00078e00ff */
[----:B------:R-:W-:Y:S01]  /*7ad0*/  LOP3.LUT R166, R0, 0x6, RZ, 0xc0, !PT ;  /* 0x0000000600a67812 */ /* 0x000fe200078ec0ff */
[----:B------:R-:W-:Y:S01]  /*7ae0*/  IMAD.U32 R0, RZ, RZ, UR31 ;  /* 0x0000001fff007e24 */ /* 0x000fe2000f8e00ff */
        /* <DEDUP_REMOVED lines=9> */
[----:B------:R-:W-:Y:S07]  /*7b80*/  LDSM.16.M88.4 R228, [R203+0x10000] ;  /* 0x01000000cbe4783b */ /* 0x000fee0000000200 */
[C---:B----4-:R-:W-:Y:S08]  /*7b90*/  HMMA.16816.F32 R20, R168.reuse, R32, R20 ;  /* 0x00000020a814723c */ /* 0x050ff00000001814 */
[C---:B------:R-:W-:Y:S01]  /*7ba0*/  HMMA.16816.F32 R4, R168.reuse, R34, R4 ;  /* 0x00000022a804723c */ /* 0x040fe20000001804 */
[----:B------:R-:W1:Y:S07]  /*7bb0*/  LDSM.16.M88.4 R32, [R206] ;  /* 0x00000000ce20783b */ /* 0x000e6e0000000200 */
        /* <DEDUP_REMOVED lines=22> */
[----:B------:R-:W4:Y:S03]  /*7d20*/  LDSM.16.M88.4 R32, [R209+0x12000] ;  /* 0x01200000d120783b */ /* 0x000f260000000200 */
[C---:B------:R-:W-:Y:S08]  /*7d30*/  HMMA.16816.F32 R28, R168.reuse, R232, R28 ;  /* 0x000000e8a81c723c */ /* 0x040ff0000000181c */
        /* <DEDUP_REMOVED lines=20> */
[----:B------:R-:W1:Y:S07]  /*7e80*/  LDSM.16.M88.4 R228, [R193] ;  /* 0x00000000c1e4783b */ /* 0x000e6e0000000200 */
[C---:B--2---:R-:W-:Y:S08]  /*7e90*/  HMMA.16816.F32 R212, R176.reuse, R224, R212 ;  /* 0x000000e0b0d4723c */ /* 0x044ff000000018d4 */
[----:B------:R-:W-:Y:S01]  /*7ea0*/  HMMA.16816.F32 R180, R176, R226, R180 ;  /* 0x000000e2b0b4723c */ /* 0x000fe200000018b4 */
[----:B------:R-:W2:Y:S04]  /*7eb0*/  LDSM.16.M88.4 R224, [R192] ;  /* 0x00000000c0e0783b */ /* 0x000ea80000000200 */
[----:B------:R-:W-:Y:S03]  /*7ec0*/  LDSM.16.M88.4 R176, [R206+0x4000] ;  /* 0x00400000ceb0783b */ /* 0x000fe60000000200 */
        /* <DEDUP_REMOVED lines=8> */
[----:B------:R-:W-:Y:S07]  /*7f50*/  LDSM.16.M88.4 R228, [R205+0x4000] ;  /* 0x00400000cde4783b */ /* 0x000fee0000000200 */
[C---:B--2---:R-:W-:Y:S08]  /*7f60*/  HMMA.16816.F32 R212, R172.reuse, R224, R212 ;  /* 0x000000e0acd4723c */ /* 0x044ff000000018d4 */
[----:B------:R-:W-:Y:S01]  /*7f70*/  HMMA.16816.F32 R180, R172, R226, R180 ;  /* 0x000000e2acb4723c */ /* 0x000fe200000018b4 */
[----:B------:R-:W1:Y:S04]  /*7f80*/  LDSM.16.M88.4 R224, [R203+0x13800] ;  /* 0x01380000cbe0783b */ /* 0x000e680000000200 */
[----:B------:R-:W-:Y:S03]  /*7f90*/  LDSM.16.M88.4 R172, [R196+0x2000] ;  /* 0x00200000c4ac783b */ /* 0x000fe60000000200 */
[C---:B---3--:R-:W-:Y:S08]  /*7fa0*/  HMMA.16816.F32 R28, R176.reuse, R168, R28 ;  /* 0x000000a8b01c723c */ /* 0x048ff0000000181c */
        /* <DEDUP_REMOVED lines=18> */
[C---:B------:R-:W-:Y:S08]  /*80d0*/  HMMA.16816.F32 R28, R228.reuse, R172, R28 ;  /* 0x000000ace41c723c */ /* 0x040ff0000000181c */
[C---:B------:R-:W-:Y:S01]  /*80e0*/  HMMA.16816.F32 R24, R228.reuse, R174, R24 ;  /* 0x000000aee418723c */ /* 0x040fe20000001818 */
[----:B------:R-:W3:Y:S07]  /*80f0*/  LDSM.16.M88.4 R172, [R209+0x15800] ;  /* 0x01580000d1ac783b */ /* 0x000eee0000000200 */
[C---:B----4-:R-:W-:Y:S08]  /*8100*/  HMMA.16816.F32 R212, R228.reuse, R232, R212 ;  /* 0x000000e8e4d4723c */ /* 0x050ff000000018d4 */
[----:B------:R-:W-:Y:S01]  /*8110*/  HMMA.16816.F32 R180, R228, R234, R180 ;  /* 0x000000eae4b4723c */ /* 0x000fe200000018b4 */
[----:B------:R-:W-:Y:S04]  /*8120*/  LDSM.16.M88.4 R232, [R191] ;  /* 0x00000000bfe8783b */ /* 0x000fe80000000200 */
[----:B------:R-:W-:Y:S03]  /*8130*/  LDSM.16.M88.4 R228, [R203+0x14000] ;  /* 0x01400000cbe4783b */ /* 0x000fe60000000200 */
[C---:B-1----:R-:W-:Y:S08]  /*8140*/  HMMA.16816.F32 R28, R168.reuse, R224, R28 ;  /* 0x000000e0a81c723c */ /* 0x042ff0000000181c */
[C---:B------:R-:W-:Y:S01]  /*8150*/  HMMA.16816.F32 R24, R168.reuse, R226, R24 ;  /* 0x000000e2a818723c */ /* 0x040fe20000001818 */
[----:B------:R-:W-:Y:S07]  /*8160*/  LDSM.16.M88.4 R224, [R190] ;  /* 0x00000000bee0783b */ /* 0x000fee0000000200 */
[C---:B--2---:R-:W-:Y:S08]  /*8170*/  HMMA.16816.F32 R20, R168.reuse, R32, R20 ;  /* 0x00000020a814723c */ /* 0x044ff00000001814 */
[C---:B------:R-:W-:Y:S01]  /*8180*/  HMMA.16816.F32 R4, R168.reuse, R34, R4 ;  /* 0x00000022a804723c */ /* 0x040fe20000001804 */
[----:B------:R-:W1:Y:S07]  /*8190*/  LDSM.16.M88.4 R32, [R208+0x8000] ;  /* 0x00800000d020783b */ /* 0x000e6e0000000200 */
[C---:B------:R-:W-:Y:S08]  /*81a0*/  HMMA.16816.F32 R220, R168.reuse, R176, R220 ;  /* 0x000000b0a8dc723c */ /* 0x040ff000000018dc */
[C---:B------:R-:W-:Y:S01]  /*81b0*/  HMMA.16816.F32 R216, R168.reuse, R178, R216 ;  /* 0x000000b2a8d8723c */ /* 0x040fe200000018d8 */
[----:B------:R-:W2:Y:S07]  /*81c0*/  LDSM.16.M88.4 R176, [R189] ;  /* 0x00000000bdb0783b */ /* 0x000eae0000000200 */
[C---:B---3--:R-:W-:Y:S08]  /*81d0*/  HMMA.16816.F32 R212, R168.reuse, R172, R212 ;  /* 0x000000aca8d4723c */ /* 0x048ff000000018d4 */
        /* <DEDUP_REMOVED lines=15> */
[----:B------:R-:W3:Y:S03]  /*82d0*/  LDSM.16.M88.4 R32, [R196+0x4000] ;  /* 0x00400000c420783b */ /* 0x000ee60000000200 */
[C---:B----4-:R-:W-:Y:S08]  /*82e0*/  HMMA.16816.F32 R28, R168.reuse, R228, R28 ;  /* 0x000000e4a81c723c */ /* 0x050ff0000000181c */
[C---:B------:R-:W-:Y:S01]  /*82f0*/  HMMA.16816.F32 R24, R168.reuse, R230, R24 ;  /* 0x000000e6a818723c */ /* 0x040fe20000001818 */
[----:B------:R-:W4:Y:S07]  /*8300*/  LDSM.16.M88.4 R228, [R196+0x4800] ;  /* 0x00480000c4e4783b */ /* 0x000f2e0000000200 */
        /* <DEDUP_REMOVED lines=18> */
[----:B------:R-:W1:Y:S07]  /*8430*/  LDSM.16.M88.4 R224, [R209+0x17800] ;  /* 0x01780000d1e0783b */ /* 0x000e6e0000000200 */
[C---:B--2---:R-:W-:Y:S08]  /*8440*/  HMMA.16816.F32 R212, R172.reuse, R176, R212 ;  /* 0x000000b0acd4723c */ /* 0x044ff000000018d4 */
[----:B------:R-:W-:Y:S01]  /*8450*/  HMMA.16816.F32 R180, R172, R178, R180 ;  /* 0x000000b2acb4723c */ /* 0x000fe200000018b4 */
[----:B------:R-:W-:Y:S04]  /*8460*/  LDSM.16.M88.4 R176, [R208+0xc000] ;  /* 0x00c00000d0b0783b */ /* 0x000fe80000000200 */
[----:B------:R-:W2:Y:S03]  /*8470*/  LDSM.16.M88.4 R172, [R187] ;  /* 0x00000000bbac783b */ /* 0x000ea60000000200 */
[C---:B------:R-:W-:Y:S08]  /*8480*/  HMMA.16816.F32 R28, R232.reuse, R168, R28 ;  /* 0x000000a8e81c723c */ /* 0x040ff0000000181c */
[C---:B------:R-:W-:Y:S01]  /*8490*/  HMMA.16816.F32 R24, R232.reuse, R170, R24 ;  /* 0x000000aae818723c */ /* 0x040fe20000001818 */
[----:B------:R-:W4:Y:S07]  /*84a0*/  LDSM.16.M88.4 R168, [R186] ;  /* 0x00000000baa8783b */ /* 0x000f2e0000000200 */
[C---:B---3--:R-:W-:Y:S08]  /*84b0*/  HMMA.16816.F32 R20, R232.reuse, R32, R20 ;  /* 0x00000020e814723c */ /* 0x048ff00000001814 */
[C---:B------:R-:W-:Y:S01]  /*84c0*/  HMMA.16816.F32 R4, R232.reuse, R34, R4 ;  /* 0x00000022e804723c */ /* 0x040fe20000001804 */
[----:B------:R-:W-:Y:S07]  /*84d0*/  LDSM.16.M88.4 R32, [R185] ;  /* 0x00000000b920783b */ /* 0x000fee0000000200 */
[C---:B-1----:R-:W-:Y:S08]  /*84e0*/  HMMA.16816.F32 R212, R232.reuse, R224, R212 ;  /* 0x000000e0e8d4723c */ /* 0x042ff000000018d4 */
[----:B------:R-:W-:Y:S01]  /*84f0*/  HMMA.16816.F32 R180, R232, R226, R180 ;  /* 0x000000e2e8b4723c */ /* 0x000fe200000018b4 */
[----:B------:R-:W1:Y:S07]  /*8500*/  LDSM.16.M88.4 R224, [R184] ;  /* 0x00000000b8e0783b */ /* 0x000e6e0000000200 */
[C---:B--2---:R-:W-:Y:S08]  /*8510*/  HMMA.16816.F32 R28, R176.reuse, R172, R28 ;  /* 0x000000acb01c723c */ /* 0x044ff0000000181c */
[C---:B------:R-:W-:Y:S01]  /*8520*/  HMMA.16816.F32 R24, R176.reuse, R174, R24 ;  /* 0x000000aeb018723c */ /* 0x040fe20000001818 */
[----:B------:R-:W-:Y:S07]  /*8530*/  LDSM.16.M88.4 R172, [R206+0xc000] ;  /* 0x00c00000ceac783b */ /* 0x000fee0000000200 */
[C---:B----4-:R-:W-:Y:S08]  /*8540*/  HMMA.16816.F32 R20, R176.reuse, R168, R20 ;  /* 0x000000a8b014723c */ /* 0x050ff00000001814 */
[----:B------:R-:W-:Y:S01]  /*8550*/  HMMA.16816.F32 R4, R176, R170, R4 ;  /* 0x000000aab004723c */ /* 0x000fe20000001804 */
[----:B------:R-:W2:Y:S07]  /*8560*/  LDSM.16.M88.4 R168, [R203+0x16000] ;  /* 0x01600000cba8783b */ /* 0x000eae0000000200 */
[C---:B------:R-:W-:Y:S08]  /*8570*/  HMMA.16816.F32 R220, R232.reuse, R228, R220 ;  /* 0x000000e4e8dc723c */ /* 0x040ff000000018dc */
[----:B------:R-:W-:Y:S01]  /*8580*/  HMMA.16816.F32 R216, R232, R230, R216 ;  /* 0x000000e6e8d8723c */ /* 0x000fe200000018d8 */
[----:B------:R-:W3:Y:S07]  /*8590*/  LDSM.16.M88.4 R228, [R203+0x16800] ;  /* 0x01680000cbe4783b */ /* 0x000eee0000000200 */
[C---:B-1----:R-:W-:Y:S08]  /*85a0*/  HMMA.16816.F32 R212, R176.reuse, R224, R212 ;  /* 0x000000e0b0d4723c */ /* 0x042ff000000018d4 */
[C---:B------:R-:W-:Y:S08]  /*85b0*/  HMMA.16816.F32 R220, R176.reuse, R32, R220 ;  /* 0x00000020b0dc723c */ /* 0x040ff000000018dc */
[C---:B------:R-:W-:Y:S01]  /*85c0*/  HMMA.16816.F32 R216, R176.reuse, R34, R216 ;  /* 0x00000022b0d8723c */ /* 0x040fe200000018d8 */
[----:B------:R-:W1:Y:S07]  /*85d0*/  LDSM.16.M88.4 R32, [R203+0x17000] ;  /* 0x01700000cb20783b */ /* 0x000e6e0000000200 */
[----:B------:R-:W-:Y:S01]  /*85e0*/  HMMA.16816.F32 R180, R176, R226, R180 ;  /* 0x000000e2b0b4723c */ /* 0x000fe200000018b4 */
[----:B------:R-:W-:Y:S04]  /*85f0*/  LDSM.16.M88.4 R176, [R205+0xc000] ;  /* 0x00c00000cdb0783b */ /* 0x000fe80000000200 */
[----:B------:R-:W4:Y:S03]  /*8600*/  LDSM.16.M88.4 R224, [R203+0x17800] ;  /* 0x01780000cbe0783b */ /* 0x000f260000000200 */
[C---:B--2---:R-:W-:Y:S08]  /*8610*/  HMMA.16816.F32 R28, R172.reuse, R168, R28 ;  /* 0x000000a8ac1c723c */ /* 0x044ff0000000181c */
[C---:B------:R-:W-:Y:S01]  /*8620*/  HMMA.16816.F32 R24, R172.reuse, R170, R24 ;  /* 0x000000aaac18723c */ /* 0x040fe20000001818 */
[----:B------:R-:W2:Y:S07]  /*8630*/  LDSM.16.M88.4 R168, [R196+0x6000] ;  /* 0x00600000c4a8783b */ /* 0x000eae0000000200 */
[C---:B---3--:R-:W-:Y:S08]  /*8640*/  HMMA.16816.F32 R20, R172.reuse, R228, R20 ;  /* 0x000000e4ac14723c */ /* 0x048ff00000001814 */
[C---:B------:R-:W-:Y:S01]  /*8650*/  HMMA.16816.F32 R4, R172.reuse, R230, R4 ;  /* 0x000000e6ac04723c */ /* 0x040fe20000001804 */
[----:B------:R-:W3:Y:S07]  /*8660*/  LDSM.16.M88.4 R228, [R196+0x6800] ;  /* 0x00680000c4e4783b */ /* 0x000eee0000000200 */
[C---:B-1----:R-:W-:Y:S08]  /*8670*/  HMMA.16816.F32 R220, R172.reuse, R32, R220 ;  /* 0x00000020acdc723c */ /* 0x042ff000000018dc */
[C---:B------:R-:W-:Y:S01]  /*8680*/  HMMA.16816.F32 R216, R172.reuse, R34, R216 ;  /* 0x00000022acd8723c */ /* 0x040fe200000018d8 */
[----:B------:R-:W1:Y:S07]  /*8690*/  LDSM.16.M88.4 R32, [R196+0x7000] ;  /* 0x00700000c420783b */ /* 0x000e6e0000000200 */
[----:B----4-:R-:W-:Y:S08]  /*86a0*/  HMMA.16816.F32 R212, R172, R224, R212 ;  /* 0x000000e0acd4723c */ /* 0x010ff000000018d4 */
[C---:B--2---:R-:W-:Y:S08]  /*86b0*/  HMMA.16816.F32 R28, R176.reuse, R168, R28 ;  /* 0x000000a8b01c723c */ /* 0x044ff0000000181c */
[----:B------:R-:W-:Y:S01]  /*86c0*/  HMMA.16816.F32 R24, R176, R170, R24 ;  /* 0x000000aab018723c */ /* 0x000fe20000001818 */
[----:B------:R-:W2:Y:S01]  /*86d0*/  LDSM.16.M88.4 R168, [R196+0x7800] ;  /* 0x00780000c4a8783b */ /* 0x000ea20000000200 */
[----:B------:R-:W-:-:S06]  /*86e0*/  DEPBAR.LE SB0, 0x0 ;  /* 0x000080000000791a */ /* 0x000fcc0000000000 */
[C---:B---3--:R-:W-:Y:S08]  /*86f0*/  HMMA.16816.F32 R20, R176.reuse, R228, R20 ;  /* 0x000000e4b014723c */ /* 0x048ff00000001814 */
[----:B------:R-:W-:Y:S01]  /*8700*/  HMMA.16816.F32 R4, R176, R230, R4 ;  /* 0x000000e6b004723c */ /* 0x000fe20000001804 */
[----:B------:R-:W-:Y:S02]  /*8710*/  FSEL R29, R29, -INF , !P2 ;  /* 0xff8000001d1d7808 */ /* 0x000fe40005000000 */
[----:B------:R-:W-:Y:S01]  /*8720*/  FSEL R31, R31, -INF , !P1 ;  /* 0xff8000001f1f7808 */ /* 0x000fe20004800000 */
[----:B------:R-:W-:Y:S01]  /*8730*/  BAR.SYNC.DEFER_BLOCKING 0x0 ;  /* 0x0000000000007b1d */ /* 0x000fe20000010000 */
[----:B------:R-:W-:-:S03]  /*8740*/  ISETP.GE.AND P1, PT, R166, R164, PT ;  /* 0x000000a4a600720c */ /* 0x000fc60003f26270 */
[----:B------:R-:W-:Y:S01]  /*8750*/  HMMA.16816.F32 R180, R172, R226, R180 ;  /* 0x000000e2acb4723c */ /* 0x000fe200000018b4 */
[----:B------:R-:W-:-:S06]  /*8760*/  FSEL R25, R25, -INF , !P1 ;  /* 0xff80000019197808 */ /* 0x000fcc0004800000 */
[----:B------:R-:W-:Y:S01]  /*8770*/  IADD3 R172, R0, 0x8, RZ ;  /* 0x0000000800ac7810 */ /* 0x000fe20007ffe0ff */
[C---:B-1----:R-:W-:Y:S03]  /*8780*/  HMMA.16816.F32 R220, R176.reuse, R32, R220 ;  /* 0x00000020b0dc723c */ /* 0x042fe600000018dc */
[C---:B------:R-:W-:Y:S02]  /*8790*/  ISETP.GE.AND P0, PT, R172.reuse, R164, PT ;  /* 0x000000a4ac00720c */ /* 0x040fe40003f06270 */
[----:B------:R-:W-:Y:S02]  /*87a0*/  ISETP.GE.AND P2, PT, R172, R11, PT ;  /* 0x0000000bac00720c */ /* 0x000fe40003f46270 */
[----:B------:R-:W-:Y:S01]  /*87b0*/  IADD3 R172, R0, 0x10, RZ ;  /* 0x0000001000ac7810 */ /* 0x000fe20007ffe0ff */
[----:B------:R-:W-:Y:S01]  /*87c0*/  HMMA.16816.F32 R216, R176, R34, R216 ;  /* 0x00000022b0d8723c */ /* 0x000fe200000018d8 */
[----:B------:R-:W-:-:S02]  /*87d0*/  FSEL R24, R24, -INF , !P0 ;  /* 0xff80000018187808 */ /* 0x000fc40004000000 */
[-C--:B------:R-:W-:Y:S02]  /*87e0*/  ISETP.GE.AND P0, PT, R166, R11.reuse, PT ;  /* 0x0000000ba600720c */ /* 0x080fe40003f06270 */
[----:B------:R-:W-:Y:S02]  /*87f0*/  FSEL R26, R26, -INF , !P2 ;  /* 0xff8000001a1a7808 */ /* 0x000fe40005000000 */
[----:B------:R-:W-:Y:S01]  /*8800*/  IADD3 R166, R0, 0x11, RZ ;  /* 0x0000001100a67810 */ /* 0x000fe20007ffe0ff */
[----:B--2---:R-:W-:Y:S01]  /*8810*/  HMMA.16816.F32 R212, R176, R168, R212 ;  /* 0x000000a8b0d4723c */ /* 0x004fe200000018d4 */
[C---:B------:R-:W-:Y:S02]  /*8820*/  ISETP.GE.AND P2, PT, R172.reuse, R164, PT ;  /* 0x000000a4ac00720c */ /* 0x040fe40003f46270 */
[----:B------:R-:W-:Y:S02]  /*8830*/  ISETP.GE.AND P1, PT, R172, R11, PT ;  /* 0x0000000bac00720c */ /* 0x000fe40003f26270 */
[----:B------:R-:W-:-:S02]  /*8840*/  FSEL R27, R27, -INF , !P0 ;  /* 0xff8000001b1b7808 */ /* 0x000fc40004000000 */
[----:B------:R-:W-:Y:S01]  /*8850*/  IADD3 R33, R0, 0x18, RZ ;  /* 0x0000001800217810 */ /* 0x000fe20007ffe0ff */
[----:B------:R-:W-:Y:S01]  /*8860*/  HMMA.16816.F32 R180, R176, R170, R180 ;  /* 0x000000aab0b4723c */ /* 0x000fe200000018b4 */
[----:B------:R-:W-:Y:S02]  /*8870*/  ISETP.GE.AND P0, PT, R166, R164, PT ;  /* 0x000000a4a600720c */ /* 0x000fe40003f06270 */
[----:B------:R-:W-:Y:S02]  /*8880*/  FSEL R224, R20, -INF , !P2 ;  /* 0xff80000014e07808 */ /* 0x000fe40005000000 */
[----:B------:R-:W-:Y:S02]  /*8890*/  ISETP.GE.AND P2, PT, R166, R11, PT ;  /* 0x0000000ba600720c */ /* 0x000fe40003f46270 */
[----:B------:R-:W-:Y:S02]  /*88a0*/  FSEL R22, R22, -INF , !P1 ;  /* 0xff80000016167808 */ /* 0x000fe40004800000 */
[----:B------:R-:W-:-:S02]  /*88b0*/  IADD3 R20, R0, 0x19, RZ ;  /* 0x0000001900147810 */ /* 0x000fc40007ffe0ff */
[-C--:B------:R-:W-:Y:S02]  /*88c0*/  ISETP.GE.AND P1, PT, R33, R164.reuse, PT ;  /* 0x000000a42100720c */ /* 0x080fe40003f26270 */
[----:B------:R-:W-:Y:S02]  /*88d0*/  FSEL R32, R21, -INF , !P0 ;  /* 0xff80000015207808 */ /* 0x000fe40004000000 */
[----:B------:R-:W-:Y:S02]  /*88e0*/  ISETP.GE.AND P0, PT, R33, R11, PT ;  /* 0x0000000b2100720c */ /* 0x000fe40003f06270 */
[----:B------:R-:W-:Y:S02]  /*88f0*/  FSEL R23, R23, -INF , !P2 ;  /* 0xff80000017177808 */ /* 0x000fe40005000000 */
[----:B------:R-:W-:Y:S02]  /*8900*/  IADD3 R21, R0, 0x20, RZ ;  /* 0x0000002000157810 */ /* 0x000fe40007ffe0ff */
[----:B------:R-:W-:-:S02]  /*8910*/  ISETP.GE.AND P2, PT, R20, R164, PT ;  /* 0x000000a41400720c */ /* 0x000fc40003f46270 */
[----:B------:R-:W-:Y:S02]  /*8920*/  FSEL R34, R4, -INF , !P1 ;  /* 0xff80000004227808 */ /* 0x000fe40004800000 */
[----:B------:R-:W-:Y:S02]  /*8930*/  ISETP.GE.AND P1, PT, R20, R11, PT ;  /* 0x0000000b1400720c */ /* 0x000fe40003f26270 */
[----:B------:R-:W-:Y:S02]  /*8940*/  FSEL R6, R6, -INF , !P0 ;  /* 0xff80000006067808 */ /* 0x000fe40004000000 */
[----:B------:R-:W-:Y:S02]  /*8950*/  ISETP.GE.AND P0, PT, R21, R164, PT ;  /* 0x000000a41500720c */ /* 0x000fe40003f06270 */
[----:B------:R-:W-:Y:S02]  /*8960*/  IADD3 R4, R0, 0x21, RZ ;  /* 0x0000002100047810 */ /* 0x000fe40007ffe0ff */
[----:B------:R-:W-:-:S02]  /*8970*/  FSEL R35, R5, -INF , !P2 ;  /* 0xff80000005237808 */ /* 0x000fc40005000000 */
[-C--:B------:R-:W-:Y:S02]  /*8980*/  ISETP.GE.AND P2, PT, R21, R11.reuse, PT ;  /* 0x0000000b1500720c */ /* 0x080fe40003f46270 */
[----:B------:R-:W-:Y:S02]  /*8990*/  FSEL R7, R7, -INF , !P1 ;  /* 0xff80000007077808 */ /* 0x000fe40004800000 */
[----:B------:R-:W-:Y:S02]  /*89a0*/  IADD3 R5, R0, 0x28, RZ ;  /* 0x0000002800057810 */ /* 0x000fe40007ffe0ff */
[----:B------:R-:W-:Y:S02]  /*89b0*/  ISETP.GE.AND P1, PT, R4, R164, PT ;  /* 0x000000a40400720c */ /* 0x000fe40003f26270 */
[----:B------:R-:W-:Y:S02]  /*89c0*/  FSEL R166, R220, -INF , !P0 ;  /* 0xff800000dca67808 */ /* 0x000fe40004000000 */
[----:B------:R-:W-:-:S02]  /*89d0*/  ISETP.GE.AND P0, PT, R4, R11, PT ;  /* 0x0000000b0400720c */ /* 0x000fc40003f06270 */
[----:B------:R-:W-:Y:S02]  /*89e0*/  FSEL R4, R222, -INF , !P2 ;  /* 0xff800000de047808 */ /* 0x000fe40005000000 */
[----:B------:R-:W-:Y:S02]  /*89f0*/  ISETP.GE.AND P2, PT, R5, R164, PT ;  /* 0x000000a40500720c */ /* 0x000fe40003f46270 */
[----:B------:R-:W-:Y:S02]  /*8a00*/  IADD3 R20, R0, 0x29, RZ ;  /* 0x0000002900147810 */ /* 0x000fe40007ffe0ff */
[----:B------:R-:W-:Y:S02]  /*8a10*/  FSEL R221, R221, -INF , !P1 ;  /* 0xff800000dddd7808 */ /* 0x000fe40004800000 */
[----:B------:R-:W-:Y:S02]  /*8a20*/  ISETP.GE.AND P1, PT, R5, R11, PT ;  /* 0x0000000b0500720c */ /* 0x000fe40003f26270 */
[----:B------:R-:W-:-:S02]  /*8a30*/  FSEL R5, R223, -INF , !P0 ;  /* 0xff800000df057808 */ /* 0x000fc40004000000 */
[----:B------:R-:W-:Y:S02]  /*8a40*/  IADD3 R21, R0, 0x30, RZ ;  /* 0x0000003000157810 */ /* 0x000fe40007ffe0ff */
[-C--:B------:R-:W-:Y:S02]  /*8a50*/  ISETP.GE.AND P0, PT, R20, R164.reuse, PT ;  /* 0x000000a41400720c */ /* 0x080fe40003f06270 */
[----:B------:R-:W-:Y:S02]  /*8a60*/  FSEL R168, R216, -INF , !P2 ;  /* 0xff800000d8a87808 */ /* 0x000fe40005000000 */
[----:B------:R-:W-:Y:S02]  /*8a70*/  ISETP.GE.AND P2, PT, R20, R11, PT ;  /* 0x0000000b1400720c */ /* 0x000fe40003f46270 */
[----:B------:R-:W-:Y:S02]  /*8a80*/  FSEL R20, R218, -INF , !P1 ;  /* 0xff800000da147808 */ /* 0x000fe40004800000 */
[----:B------:R-:W-:-:S02]  /*8a90*/  ISETP.GE.AND P1, PT, R21, R164, PT ;  /* 0x000000a41500720c */ /* 0x000fc40003f26270 */
[C---:B------:R-:W-:Y:S02]  /*8aa0*/  IADD3 R33, R0.reuse, 0x31, RZ ;  /* 0x0000003100217810 */ /* 0x040fe40007ffe0ff */
[----:B------:R-:W-:Y:S02]  /*8ab0*/  FSEL R217, R217, -INF , !P0 ;  /* 0xff800000d9d97808 */ /* 0x000fe40004000000 */
[----:B------:R-:W-:Y:S02]  /*8ac0*/  ISETP.GE.AND P0, PT, R21, R11, PT ;  /* 0x0000000b1500720c */ /* 0x000fe40003f06270 */
[----:B------:R-:W-:Y:S02]  /*8ad0*/  IADD3 R169, R0, 0x38, RZ ;  /* 0x0000003800a97810 */ /* 0x000fe40007ffe0ff */
[----:B------:R-:W-:Y:S02]  /*8ae0*/  FSEL R21, R219, -INF , !P2 ;  /* 0xff800000db157808 */ /* 0x000fe40005000000 */
[----:B------:R-:W-:-:S02]  /*8af0*/  FSEL R212, R212, -INF , !P1 ;  /* 0xff800000d4d47808 */ /* 0x000fc40004800000 */
[CC--:B------:R-:W-:Y:S02]  /*8b00*/  ISETP.GE.AND P2, PT, R33.reuse, R164.reuse, PT ;  /* 0x000000a42100720c */ /* 0x0c0fe40003f46270 */
[----:B------:R-:W-:Y:S02]  /*8b10*/  ISETP.GE.AND P1, PT, R33, R11, PT ;  /* 0x0000000b2100720c */ /* 0x000fe40003f26270 */
[----:B------:R-:W-:Y:S02]  /*8b20*/  FSEL R33, R214, -INF , !P0 ;  /* 0xff800000d6217808 */ /* 0x000fe40004000000 */
[----:B------:R-:W-:Y:S02]  /*8b30*/  ISETP.GE.AND P0, PT, R169, R164, PT ;  /* 0x000000a4a900720c */ /* 0x000fe40003f06270 */
[----:B------:R-:W-:Y:S02]  /*8b40*/  FSEL R213, R213, -INF , !P2 ;  /* 0xff800000d5d57808 */ /* 0x000fe40005000000 */
[----:B------:R-:W-:-:S02]  /*8b50*/  FSEL R180, R180, -INF , !P0 ;  /* 0xff800000b4b47808 */ /* 0x000fc40004000000 */
[-C--:B------:R-:W-:Y:S02]  /*8b60*/  ISETP.GE.AND P0, PT, R0, R11.reuse, PT ;  /* 0x0000000b0000720c */ /* 0x080fe40003f06270 */
[----:B------:R-:W-:Y:S02]  /*8b70*/  FSEL R230, R215, -INF , !P1 ;  /* 0xff800000d7e67808 */ /* 0x000fe40004800000 */
[----:B------:R-:W-:Y:S02]  /*8b80*/  FSEL R30, R30, -INF , !P0 ;  /* 0xff8000001e1e7808 */ /* 0x000fe40004000000 */
[----:B------:R-:W-:Y:S02]  /*8b90*/  PLOP3.LUT P0, PT, PT, PT, UP0, 0x80, 0x0 ;  /* 0x000000000000781c */ /* 0x000fe40003f0f008 */
[----:B------:R-:W-:Y:S02]  /*8ba0*/  ISETP.GE.AND P2, PT, R169, R11, PT ;  /* 0x0000000ba900720c */ /* 0x000fe40003f46270 */
[----:B------:R-:W-:-:S02]  /*8bb0*/  ISETP.GE.AND P1, PT, R0, R164, PT ;  /* 0x000000a40000720c */ /* 0x000fc40003f26270 */
[----:B------:R-:W-:Y:S02]  /*8bc0*/  IADD3 R169, R0, 0x39, RZ ;  /* 0x0000003900a97810 */ /* 0x000fe40007ffe0ff */
[----:B------:R-:W-:Y:S02]  /*8bd0*/  FSEL R229, R182, -INF , !P2 ;  /* 0xff800000b6e57808 */ /* 0x000fe40005000000 */
[----:B------:R-:W-:Y:S02]  /*8be0*/  FSEL R252, R28, -INF , !P1 ;  /* 0xff8000001cfc7808 */ /* 0x000fe40004800000 */
[C---:B------:R-:W-:Y:S02]  /*8bf0*/  ISETP.GE.AND P2, PT, R169.reuse, R164, PT ;  /* 0x000000a4a900720c */ /* 0x040fe40003f46270 */
[----:B------:R-:W-:Y:S02]  /*8c00*/  ISETP.GE.AND P1, PT, R169, R11, PT ;  /* 0x0000000ba900720c */ /* 0x000fe40003f26270 */
[----:B------:R-:W-:-:S02]  /*8c10*/  FSEL R169, R181, -INF , !P2 ;  /* 0xff800000b5a97808 */ /* 0x000fc40005000000 */
[----:B------:R-:W-:Y:S01]  /*8c20*/  FSEL R28, R183, -INF , !P1 ;  /* 0xff800000b71c7808 */ /* 0x000fe20004800000 */
[----:B------:R-:W-:Y:S05]  /*8c30*/  @!P0 BRA `(.L_x_884) ;  /* 0x000004a000008947 */ /* 0x000fea0003800000 */
[----:B------:R-:W-:Y:S01]  /*8c40*/  ULDC.64 UR4, c[0x0][0x198] ;  /* 0x0000660000047ab9 */ /* 0x000fe20000000a00 */
[----:B------:R-:W-:Y:S01]  /*8c50*/  IMAD.MOV.U32 R178, RZ, RZ, R248 ;  /* 0x000000ffffb27224 */ /* 0x000fe200078e00f8 */
[----:B------:R-:W-:Y:S01]  /*8c60*/  USHF.L.U32 UR36, UR4, 0x6, URZ ;  /* 0x0000000604247899 */ /* 0x000fe2000800063f */
[----:B------:R-:W-:Y:S01]  /*8c70*/  IMAD.MOV.U32 R179, RZ, RZ, R251 ;  /* 0x000000ffffb37224 */ /* 0x000fe200078e00fb */
[----:B------:R-:W-:Y:S01]  /*8c80*/  UIADD3 UR37, UR6, -0x3, URZ ;  /* 0xfffffffd06257890 */ /* 0x000fe2000fffe03f */
[----:B------:R1:W-:Y:S01]  /*8c90*/  @P6 STS.128 [R244+0x10000], RZ ;  /* 0x010000fff4006388 */ /* 0x0003e20000000c00 */
[----:B------:R-:W-:Y:S01]  /*8ca0*/  USHF.L.U64.HI UR5, UR4, UR29, UR5 ;  /* 0x0000001d04057299 */ /* 0x000fe20008010205 */
[----:B------:R-:W-:Y:S01]  /*8cb0*/  BSSY B0, `(.L_x_885) ;  /* 0x0000041000007945 */ /* 0x000fe20003800000 */
[----:B------:R-:W-:Y:S01]  /*8cc0*/  USHF.R.S32.HI UR4, URZ, 0x1f, UR37 ;  /* 0x0000001f3f047899 */ /* 0x000fe20008011425 */
[----:B------:R-:W-:Y:S01]  /*8cd0*/  IMAD.U32 R0, RZ, RZ, UR36 ;  /* 0x00000024ff007e24 */ /* 0x000fe2000f8e00ff */
[----:B------:R-:W-:-:S03]  /*8ce0*/  UIMAD UR5, UR5, UR37, URZ ;  /* 0x00000025050572a4 */ /* 0x000fc6000f8e023f */
[----:B------:R-:W-:Y:S01]  /*8cf0*/  IMAD.WIDE.U32 R178, R0, UR37, R178 ;  /* 0x0000002500b27c25 */ /* 0x000fe2000f8e00b2 */
[----:B------:R-:W-:-:S04]  /*8d00*/  UIMAD UR4, UR4, UR36, UR5 ;  /* 0x00000024040472a4 */ /* 0x000fc8000f8e0205 */
[C---:B------:R-:W-:Y:S02]  /*8d10*/  @!P6 LEA R182, P2, R178.reuse, c[0x0][0x168], 0x1 ;  /* 0x00005a00b2b6ea11 */ /* 0x040fe400078408ff */
        /* <DEDUP_REMOVED lines=58> */
.L_x_886:
[----:B------:R-:W-:Y:S05]  /*90c0*/  BSYNC B0 ;  /* 0x0000000000007941 */ /* 0x000fea0003800000 */
.L_x_885:
[----:B------:R-:W0:Y:S02]  /*90d0*/  LDGDEPBAR ;  /* 0x00000000000079af */ /* 0x000e240000000000 */
.L_x_884:
[----:B-1----:R-:W-:Y:S01]  /*90e0*/  FMNMX.FTZ R179, R3, R252, !PT ;  /* 0x000000fc03b37209 */ /* 0x002fe20007810000 */
[----:B------:R-:W-:Y:S01]  /*90f0*/  USHF.L.U32 UR29, UR31, 0x1, URZ ;  /* 0x000000011f1d7899 */ /* 0x000fe2000800063f */
[----:B------:R-:W-:Y:S01]  /*9100*/  FMNMX.FTZ R0, R2, R30, !PT ;  /* 0x0000001e02007209 */ /* 0x000fe20007810000 */
[----:B------:R-:W-:Y:S01]  /*9110*/  IMAD.WIDE.U32 R234, R8, -0x2daee0ad, RZ ;  /* 0xd2511f5308ea7825 */ /* 0x000fe200078e00ff */
[----:B------:R-:W-:Y:S01]  /*9120*/  FMNMX.FTZ R179, R29, R179, !PT ;  /* 0x000000b31db37209 */ /* 0x000fe20007810000 */
[----:B------:R-:W-:Y:S01]  /*9130*/  ULOP3.LUT UR4, UR29, UR33, URZ, 0x3c, !UPT ;  /* 0x000000211d047292 */ /* 0x000fe2000f8e3c3f */
[----:B------:R-:W-:Y:S01]  /*9140*/  FMNMX.FTZ R0, R31, R0, !PT ;  /* 0x000000001f007209 */ /* 0x000fe20007810000 */
[----:B------:R-:W-:Y:S01]  /*9150*/  STL.64 [R1+0x80], R188 ;  /* 0x000080bc01007387 */ /* 0x000fe20000100a00 */
[----:B------:R-:W-:Y:S02]  /*9160*/  FMNMX.FTZ R179, R24, R179, !PT ;  /* 0x000000b318b37209 */ /* 0x000fe40007810000 */
[----:B------:R-:W-:Y:S01]  /*9170*/  FMNMX.FTZ R0, R26, R0, !PT ;  /* 0x000000001a007209 */ /* 0x000fe20007810000 */
[----:B------:R-:W-:Y:S01]  /*9180*/  STL [R1+0x78], R164 ;  /* 0x000078a401007387 */ /* 0x000fe20000100800 */
[----:B------:R-:W-:-:S02]  /*9190*/  FMNMX.FTZ R179, R25, R179, !PT ;  /* 0x000000b319b37209 */ /* 0x000fc40007810000 */
[----:B------:R-:W-:Y:S01]  /*91a0*/  FMNMX.FTZ R0, R27, R0, !PT ;  /* 0x000000001b007209 */ /* 0x000fe20007810000 */
[----:B------:R-:W-:Y:S01]  /*91b0*/  STL.64 [R1+0x70], R186 ;  /* 0x000070ba01007387 */ /* 0x000fe20000100a00 */
[----:B------:R-:W-:Y:S02]  /*91c0*/  FMNMX.FTZ R179, R224, R179, !PT ;  /* 0x000000b3e0b37209 */ /* 0x000fe40007810000 */
        /* <DEDUP_REMOVED lines=40> */
[----:B------:R-:W-:Y:S01]  /*9450*/  LOP3.LUT R32, R235, UR4, RZ, 0x3c, !PT ;  /* 0x00000004eb207c12 */ /* 0x000fe2000f8e3cff */
[--C-:B------:R-:W-:Y:S01]  /*9460*/  FFMA.FTZ R220, R34, c[0x0][0x23c], -R227.reuse ;  /* 0x00008f0022dc7a23 */ /* 0x100fe200000108e3 */
[----:B------:R-:W-:Y:S01]  /*9470*/  FSEL R242, R211, RZ, P1 ;  /* 0x000000ffd3f27208 */ /* 0x000fe20000800000 */
[--C-:B------:R-:W-:Y:S02]  /*9480*/  FFMA.FTZ R218, R35, c[0x0][0x23c], -R227.reuse ;  /* 0x00008f0023da7a23 */ /* 0x100fe400000108e3 */
[--C-:B------:R-:W-:Y:S02]  /*9490*/  FFMA.FTZ R183, R212, c[0x0][0x23c], -R227.reuse ;  /* 0x00008f00d4b77a23 */ /* 0x100fe400000108e3 */
[----:B------:R-:W-:Y:S02]  /*94a0*/  FFMA.FTZ R178, R213, c[0x0][0x23c], -R227 ;  /* 0x00008f00d5b27a23 */ /* 0x000fe400000108e3 */
[----:B------:R-:W-:-:S04]  /*94b0*/  IMAD.WIDE.U32 R212, R32, -0x326172a9, RZ ;  /* 0xcd9e8d5720d47825 */ /* 0x000fc800078e00ff */
[----:B------:R-:W-:Y:S01]  /*94c0*/  IMAD.WIDE.U32 R34, R9, -0x326172a9, RZ ;  /* 0xcd9e8d5709227825 */ /* 0x000fe200078e00ff */
[----:B------:R-:W-:-:S03]  /*94d0*/  LOP3.LUT R0, R19, UR15, R212, 0x96, !PT ;  /* 0x0000000f13007c12 */ /* 0x000fc6000f8e96d4 */
[----:B------:R-:W-:Y:S01]  /*94e0*/  FFMA.FTZ R252, R252, c[0x0][0x23c], -R227 ;  /* 0x00008f00fcfc7a23 */ /* 0x000fe200000108e3 */
[----:B------:R-:W-:Y:S01]  /*94f0*/  LOP3.LUT R179, R213, UR34, R34, 0x96, !PT ;  /* 0x00000022d5b37c12 */ /* 0x000fe2000f8e9622 */
[----:B------:R-:W-:Y:S01]  /*9500*/  IMAD.WIDE.U32 R186, R0, -0x2daee0ad, RZ ;  /* 0xd2511f5300ba7825 */ /* 0x000fe200078e00ff */
[----:B------:R-:W-:-:S03]  /*9510*/  LOP3.LUT R32, R35, R10, RZ, 0x3c, !PT ;  /* 0x0000000a23207212 */ /* 0x000fc600078e3cff */
[----:B------:R-:W-:Y:S01]  /*9520*/  IMAD.WIDE.U32 R212, R179, -0x2daee0ad, RZ ;  /* 0xd2511f53b3d47825 */ /* 0x000fe200078e00ff */
[----:B------:R-:W-:Y:S03]  /*9530*/  MUFU.EX2 R252, R252 ;  /* 0x000000fc00fc7308 */ /* 0x000fe60000000800 */
[----:B------:R-:W-:Y:S01]  /*9540*/  IMAD R32, R32, -0x2daee0ad, RZ ;  /* 0xd2511f5320207824 */ /* 0x000fe200078e02ff */
[----:B------:R-:W-:Y:S01]  /*9550*/  LOP3.LUT R237, R187, UR12, R212, 0x96, !PT ;  /* 0x0000000cbbed7c12 */ /* 0x000fe2000f8e96d4 */
[----:B------:R-:W-:Y:S02]  /*9560*/  FFMA.FTZ R233, R29, c[0x0][0x23c], -R227 ;  /* 0x00008f001de97a23 */ /* 0x000fe400000108e3 */
[----:B------:R-:W-:Y:S01]  /*9570*/  FMUL.FTZ R35, R211, c[0x0][0x23c] ;  /* 0x00008f00d3237a20 */ /* 0x000fe20000410000 */
[----:B------:R-:W-:Y:S01]  /*9580*/  LOP3.LUT R238, R213, UR14, R32, 0x96, !PT ;  /* 0x0000000ed5ee7c12 */ /* 0x000fe2000f8e9620 */
[----:B------:R-:W-:-:S02]  /*9590*/  IMAD.WIDE.U32 R12, R237, -0x326172a9, RZ ;  /* 0xcd9e8d57ed0c7825 */ /* 0x000fc400078e00ff */
[----:B------:R-:W1:Y:S01]  /*95a0*/  MUFU.EX2 R233, R233 ;  /* 0x000000e900e97308 */ /* 0x000e620000000800 */
[----:B------:R-:W-:Y:S01]  /*95b0*/  FSEL R35, R35, RZ, P1 ;  /* 0x000000ff23237208 */ /* 0x000fe20000800000 */
[----:B------:R-:W-:-:S04]  /*95c0*/  IMAD.WIDE.U32 R14, R238, -0x326172a9, RZ ;  /* 0xcd9e8d57ee0e7825 */ /* 0x000fc800078e00ff */
[----:B------:R-:W-:Y:S01]  /*95d0*/  FADD.FTZ R242, R2, -R242 ;  /* 0x800000f202f27221 */ /* 0x000fe20000010000 */
[----:B------:R-:W-:Y:S01]  /*95e0*/  LOP3.LUT R237, R15, UR13, R18, 0x96, !PT ;  /* 0x0000000d0fed7c12 */ /* 0x000fe2000f8e9612 */
[----:B------:R-:W-:Y:S01]  /*95f0*/  FFMA.FTZ R0, R30, c[0x0][0x23c], -R35 ;  /* 0x00008f001e007a23 */ /* 0x000fe20000010823 */
[----:B------:R-:W-:Y:S01]  /*9600*/  LOP3.LUT R240, R13, UR11, R14, 0x96, !PT ;  /* 0x0000000b0df07c12 */ /* 0x000fe2000f8e960e */
[----:B------:R-:W-:Y:S02]  /*9610*/  FMUL.FTZ R242, R242, c[0x0][0x23c] ;  /* 0x00008f00f2f27a20 */ /* 0x000fe40000410000 */
[----:B------:R-:W-:Y:S01]  /*9620*/  IMAD.WIDE.U32 R188, R237, -0x2daee0ad, RZ ;  /* 0xd2511f53edbc7825 */ /* 0x000fe200078e00ff */
[----:B------:R-:W-:Y:S01]  /*9630*/  FSEL R237, R236, RZ, P2 ;  /* 0x000000ffeced7208 */ /* 0x000fe20001000000 */
[----:B------:R1:W-:Y:S02]  /*9640*/  MUFU.EX2 R184, R0 ;  /* 0x0000000000b87308 */ /* 0x0003e40000000800 */
[----:B------:R-:W-:Y:S01]  /*9650*/  IMAD.WIDE.U32 R240, R240, -0x2daee0ad, RZ ;  /* 0xd2511f53f0f07825 */ /* 0x000fe200078e00ff */
[----:B------:R-:W-:-:S03]  /*9660*/  LOP3.LUT R238, R189, UR10, R186, 0x96, !PT ;  /* 0x0000000abdee7c12 */ /* 0x000fc6000f8e96ba */
[----:B------:R-:W-:Y:S01]  /*9670*/  FADD.FTZ R237, R3, -R237 ;  /* 0x800000ed03ed7221 */ /* 0x000fe20000010000 */
[----:B------:R-:W-:Y:S01]  /*9680*/  LOP3.LUT R241, R241, UR8, R188, 0x96, !PT ;  /* 0x00000008f1f17c12 */ /* 0x000fe2000f8e96bc */
[----:B------:R-:W-:Y:S01]  /*9690*/  IMAD.WIDE.U32 R238, R238, -0x326172a9, RZ ;  /* 0xcd9e8d57eeee7825 */ /* 0x000fe200078e00ff */
[----:B------:R-:W2:Y:S03]  /*96a0*/  MUFU.EX2 R242, R242 ;  /* 0x000000f200f27308 */ /* 0x000ea60000000800 */
[----:B------:R-:W-:-:S04]  /*96b0*/  IMAD.WIDE.U32 R188, R241, -0x326172a9, RZ ;  /* 0xcd9e8d57f1bc7825 */ /* 0x000fc800078e00ff */
[----:B------:R-:W-:Y:S01]  /*96c0*/  FMUL.FTZ R237, R237, c[0x0][0x23c] ;  /* 0x00008f00eded7a20 */ /* 0x000fe20000410000 */
[----:B------:R-:W-:Y:S01]  /*96d0*/  LOP3.LUT R241, R189, UR35, R238, 0x96, !PT ;  /* 0x00000023bdf17c12 */ /* 0x000fe2000f8e96ee */
[----:B------:R-:W-:Y:S01]  /*96e0*/  FFMA.FTZ R234, R31, c[0x0][0x23c], -R35 ;  /* 0x00008f001fea7a23 */ /* 0x000fe20000010823 */
[----:B-1----:R-:W-:Y:S01]  /*96f0*/  F2FP.PACK_AB R0, R233, R252 ;  /* 0x000000fce900723e */ /* 0x002fe200000000ff */
[----:B------:R1:W3:Y:S01]  /*9700*/  MUFU.EX2 R164, R237 ;  /* 0x000000ed00a47308 */ /* 0x0002e20000000800 */
[----:B------:R-:W-:Y:S02]  /*9710*/  FFMA.FTZ R228, R25, c[0x0][0x23c], -R227 ;  /* 0x00008f0019e47a23 */ /* 0x000fe400000108e3 */
[----:B------:R-:W-:Y:S01]  /*9720*/  PRMT R185, R0, 0x7632, R185 ;  /* 0x0000763200b97816 */ /* 0x000fe200000000b9 */
[----:B------:R-:W-:Y:S02]  /*9730*/  FFMA.FTZ R232, R24, c[0x0][0x23c], -R227 ;  /* 0x00008f0018e87a23 */ /* 0x000fe400000108e3 */
[----:B--2---:R-:W-:-:S02]  /*9740*/  FMUL.FTZ R134, R134, R242 ;  /* 0x000000f286867220 */ /* 0x004fc40000410000 */
[----:B------:R-:W2:Y:S01]  /*9750*/  MUFU.EX2 R187, R234 ;  /* 0x000000ea00bb7308 */ /* 0x000ea20000000800 */
[-C--:B------:R-:W-:Y:S02]  /*9760*/  FMUL.FTZ R135, R135, R242.reuse ;  /* 0x000000f287877220 */ /* 0x080fe40000410000 */
[-C--:B------:R-:W-:Y:S02]  /*9770*/  FMUL.FTZ R138, R138, R242.reuse ;  /* 0x000000f28a8a7220 */ /* 0x080fe40000410000 */
[-C--:B------:R-:W-:Y:S02]  /*9780*/  FMUL.FTZ R139, R139, R242.reuse ;  /* 0x000000f28b8b7220 */ /* 0x080fe40000410000 */
[----:B------:R-:W-:Y:S01]  /*9790*/  FMUL.FTZ R142, R142, R242 ;  /* 0x000000f28e8e7220 */ /* 0x000fe20000410000 */
[----:B-1----:R-:W-:Y:S01]  /*97a0*/  LOP3.LUT R237, R241, 0xffff, RZ, 0xc0, !PT ;  /* 0x0000fffff1ed7812 */ /* 0x002fe200078ec0ff */
[-C--:B---3--:R-:W-:Y:S01]  /*97b0*/  FMUL.FTZ R132, R132, R164.reuse ;  /* 0x000000a484847220 */ /* 0x088fe20000410000 */
[----:B------:R-:W-:Y:S01]  /*97c0*/  MUFU.EX2 R228, R228 ;  /* 0x000000e400e47308 */ /* 0x000fe20000000800 */
[-C--:B------:R-:W-:Y:S01]  /*97d0*/  FMUL.FTZ R133, R133, R164.reuse ;  /* 0x000000a485857220 */ /* 0x080fe20000410000 */
[----:B------:R-:W-:Y:S01]  /*97e0*/  SHF.R.U32.HI R237, RZ, 0x8, R237 ;  /* 0x00000008ffed7819 */ /* 0x000fe200000116ed */
[----:B------:R-:W-:-:S02]  /*97f0*/  FMUL.FTZ R136, R136, R164 ;  /* 0x000000a488887220 */ /* 0x000fc40000410000 */
[-C--:B------:R-:W-:Y:S01]  /*9800*/  FMUL.FTZ R137, R137, R164.reuse ;  /* 0x000000a489897220 */ /* 0x080fe20000410000 */
[----:B------:R-:W-:Y:S01]  /*9810*/  LOP3.LUT R237, R237, 0xffff, RZ, 0xc0, !PT ;  /* 0x0000ffffeded7812 */ /* 0x000fe200078ec0ff */
[-C--:B------:R-:W-:Y:S02]  /*9820*/  FMUL.FTZ R140, R140, R164.reuse ;  /* 0x000000a48c8c7220 */ /* 0x080fe40000410000 */
[-C--:B------:R-:W-:Y:S01]  /*9830*/  FMUL.FTZ R141, R141, R164.reuse ;  /* 0x000000a48d8d7220 */ /* 0x080fe20000410000 */
[----:B------:R-:W-:Y:S01]  /*9840*/  ISETP.GE.U32.AND P2, PT, R243, R237, PT ;  /* 0x000000edf300720c */ /* 0x000fe20003f46070 */
[-CC-:B------:R-:W-:Y:S01]  /*9850*/  FFMA.FTZ R237, R165, R164.reuse, R252.reuse ;  /* 0x000000a4a5ed7223 */ /* 0x180fe200000100fc */
[----:B------:R-:W-:Y:S01]  /*9860*/  PRMT R252, R0, 0x7610, R252 ;  /* 0x0000761000fc7816 */ /* 0x000fe200000000fc */
[-C--:B------:R-:W-:Y:S01]  /*9870*/  FMUL.FTZ R144, R144, R164.reuse ;  /* 0x000000a490907220 */ /* 0x080fe20000410000 */
[----:B------:R-:W-:Y:S01]  /*9880*/  SHF.R.U32.HI R0, RZ, 0x18, R241 ;  /* 0x00000018ff007819 */ /* 0x000fe200000116f1 */
[----:B------:R-:W-:-:S02]  /*9890*/  FMUL.FTZ R145, R145, R164 ;  /* 0x000000a491917220 */ /* 0x000fc40000410000 */
[-C--:B------:R-:W-:Y:S02]  /*98a0*/  FMUL.FTZ R148, R148, R164.reuse ;  /* 0x000000a494947220 */ /* 0x080fe40000410000 */
[-C--:B------:R-:W-:Y:S02]  /*98b0*/  FMUL.FTZ R149, R149, R164.reuse ;  /* 0x000000a495957220 */ /* 0x080fe40000410000 */
[-C--:B------:R-:W-:Y:S02]  /*98c0*/  FMUL.FTZ R152, R152, R164.reuse ;  /* 0x000000a498987220 */ /* 0x080fe40000410000 */
[-C--:B------:R-:W-:Y:S01]  /*98d0*/  FMUL.FTZ R153, R153, R164.reuse ;  /* 0x000000a499997220 */ /* 0x080fe20000410000 */
[----:B------:R-:W-:Y:S01]  /*98e0*/  @!P2 HADD2 R177, -R185.H0_H0, -RZ.H0_H0 ;  /* 0xa00000ffb9b1a230 */ /* 0x000fe20000000900 */
        /* <DEDUP_REMOVED lines=51> */
[----:B------:R-:W-:Y:S01]  /*9c20*/  FMUL.FTZ R129, R129, R164 ;  /* 0x000000a481817220 */ /* 0x000fe20000410000 */
[----:B------:R-:W-:Y:S01]  /*9c30*/  LOP3.LUT R164, R241, 0xff, RZ, 0xc0, !PT ;  /* 0x000000fff1a47812 */ /* 0x000fe200078ec0ff */
[-C--:B------:R-:W-:Y:S01]  /*9c40*/  FMUL.FTZ R143, R143, R242.reuse ;  /* 0x000000f28f8f7220 */ /* 0x080fe20000410000 */
[----:B------:R-:W-:Y:S01]  /*9c50*/  SHF.R.U32.HI R241, RZ, 0x10, R241 ;  /* 0x00000010fff17819 */ /* 0x000fe200000116f1 */
[----:B------:R-:W-:Y:S01]  /*9c60*/  FMUL.FTZ R146, R146, R242 ;  /* 0x000000f292927220 */ /* 0x000fe20000410000 */
[----:B------:R-:W-:Y:S01]  /*9c70*/  ISETP.GE.U32.AND P1, PT, R243, R164, PT ;  /* 0x000000a4f300720c */ /* 0x000fe20003f26070 */
[-C--:B------:R-:W-:Y:S01]  /*9c80*/  FMUL.FTZ R147, R147, R242.reuse ;  /* 0x000000f293937220 */ /* 0x080fe20000410000 */
[----:B------:R-:W-:Y:S01]  /*9c90*/  LOP3.LUT R241, R241, 0xff, RZ, 0xc0, !PT ;  /* 0x000000fff1f17812 */ /* 0x000fe200078ec0ff */
[----:B------:R-:W-:-:S02]  /*9ca0*/  FMUL.FTZ R150, R150, R242 ;  /* 0x000000f296967220 */ /* 0x000fc40000410000 */
[-C--:B------:R-:W-:Y:S02]  /*9cb0*/  FMUL.FTZ R151, R151, R242.reuse ;  /* 0x000000f297977220 */ /* 0x080fe40000410000 */
[-C--:B------:R-:W-:Y:S02]  /*9cc0*/  FMUL.FTZ R154, R154, R242.reuse ;  /* 0x000000f29a9a7220 */ /* 0x080fe40000410000 */
[-C--:B------:R-:W-:Y:S02]  /*9cd0*/  FMUL.FTZ R155, R155, R242.reuse ;  /* 0x000000f29b9b7220 */ /* 0x080fe40000410000 */
[-C--:B------:R-:W-:Y:S02]  /*9ce0*/  FMUL.FTZ R158, R158, R242.reuse ;  /* 0x000000f29e9e7220 */ /* 0x080fe40000410000 */
        /* <DEDUP_REMOVED lines=52> */
[----:B------:R-:W-:Y:S01]  /*a030*/  FFMA.FTZ R164, R167, R242, R184 ;  /* 0x000000f2a7a47223 */ /* 0x000fe200000100b8 */
[----:B------:R-:W-:Y:S01]  /*a040*/  PRMT R242, R252, 0x5410, R185 ;  /* 0x00005410fcf27816 */ /* 0x000fe200000000b9 */
[--C-:B------:R-:W-:Y:S01]  /*a050*/  FFMA.FTZ R226, R26, c[0x0][0x23c], -R35.reuse ;  /* 0x00008f001ae27a23 */ /* 0x100fe20000010823 */
[----:B------:R-:W-:Y:S01]  /*a060*/  @!P1 PRMT R252, R176, 0x5410, RZ ;  /* 0x00005410b0fc9816 */ /* 0x000fe200000000ff */
[----:B------:R-:W-:Y:S01]  /*a070*/  FFMA.FTZ R225, R27, c[0x0][0x23c], -R35 ;  /* 0x00008f001be17a23 */ /* 0x000fe20000010823 */
[----:B------:R-:W-:Y:S01]  /*a080*/  @!P2 PRMT R185, R177, 0x5410, RZ ;  /* 0x00005410b1b9a816 */ /* 0x000fe200000000ff */
[--C-:B------:R-:W-:Y:S01]  /*a090*/  FFMA.FTZ R224, R224, c[0x0][0x23c], -R227.reuse ;  /* 0x00008f00e0e07a23 */ /* 0x100fe200000108e3 */
[----:B------:R-:W-:Y:S01]  /*a0a0*/  ISETP.GE.U32.AND P1, PT, R243, R0, PT ;  /* 0x00000000f300720c */ /* 0x000fe20003f26070 */
[----:B------:R-:W-:Y:S01]  /*a0b0*/  FFMA.FTZ R214, R221, c[0x0][0x23c], -R227 ;  /* 0x00008f00ddd67a23 */ /* 0x000fe200000108e3 */
[----:B------:R-:W-:Y:S01]  /*a0c0*/  ISETP.GE.U32.AND P2, PT, R243, R241, PT ;  /* 0x000000f1f300720c */ /* 0x000fe20003f46070 */
[----:B------:R-:W-:Y:S01]  /*a0d0*/  FADD.FTZ R186, R233, R237 ;  /* 0x000000ede9ba7221 */ /* 0x000fe20000010000 */
[----:B--2---:R-:W-:Y:S01]  /*a0e0*/  F2FP.PACK_AB R0, R187, R184 ;  /* 0x000000b8bb00723e */ /* 0x004fe200000000ff */
[----:B------:R-:W-:Y:S01]  /*a0f0*/  MUFU.EX2 R176, R226 ;  /* 0x000000e200b07308 */ /* 0x000fe20000000800 */
[----:B------:R-:W-:Y:S01]  /*a100*/  SHF.R.U32.HI R177, RZ, 0x10, R188 ;  /* 0x00000010ffb17819 */ /* 0x000fe200000116bc */
[--C-:B------:R-:W-:Y:S01]  /*a110*/  FFMA.FTZ R221, R22, c[0x0][0x23c], -R35.reuse ;  /* 0x00008f0016dd7a23 */ /* 0x100fe20000010823 */
[C---:B------:R-:W-:Y:S01]  /*a120*/  PRMT R234, R0.reuse, 0x7632, R234 ;  /* 0x0000763200ea7816 */ /* 0x040fe200000000ea */
[----:B------:R-:W-:Y:S01]  /*a130*/  FFMA.FTZ R223, R23, c[0x0][0x23c], -R35 ;  /* 0x00008f0017df7a23 */ /* 0x000fe20000010823 */
[----:B------:R-:W-:Y:S01]  /*a140*/  PRMT R11, R0, 0x7610, R11 ;  /* 0x00007610000b7816 */ /* 0x000fe2000000000b */
[--C-:B------:R-:W-:Y:S01]  /*a150*/  FFMA.FTZ R216, R166, c[0x0][0x23c], -R227.reuse ;  /* 0x00008f00a6d87a23 */ /* 0x100fe200000108e3 */
[----:B------:R-:W-:Y:S01]  /*a160*/  SHF.R.U32.HI R241, RZ, 0x18, R188 ;  /* 0x00000018fff17819 */ /* 0x000fe200000116bc */
[----:B------:R-:W-:Y:S01]  /*a170*/  @!P1 HADD2 R174, -R234.H0_H0, -RZ.H0_H0 ;  /* 0xa00000ffeaae9230 */ /* 0x000fe20000000900 */
[----:B------:R-:W1:Y:S01]  /*a180*/  MUFU.EX2 R0, R232 ;  /* 0x000000e800007308 */ /* 0x000e620000000800 */
[----:B------:R-:W-:Y:S01]  /*a190*/  @!P2 HADD2 R175, -R11.H0_H0, -RZ.H0_H0 ;  /* 0xa00000ff0bafa230 */ /* 0x000fe20000000900 */
[----:B------:R-:W-:Y:S01]  /*a1a0*/  PRMT R184, R11, 0x5410, R234 ;  /* 0x000054100bb87816 */ /* 0x000fe200000000ea */
[--C-:B------:R-:W-:Y:S01]  /*a1b0*/  FFMA.FTZ R182, R168, c[0x0][0x23c], -R227.reuse ;  /* 0x00008f00a8b67a23 */ /* 0x100fe200000108e3 */
[----:B------:R-:W-:Y:S01]  /*a1c0*/  @!P1 PRMT R234, R174, 0x5410, RZ ;  /* 0x00005410aeea9816 */ /* 0x000fe200000000ff */
[--C-:B------:R-:W-:Y:S01]  /*a1d0*/  FFMA.FTZ R181, R217, c[0x0][0x23c], -R227.reuse ;  /* 0x00008f00d9b57a23 */ /* 0x100fe200000108e3 */
[----:B------:R-:W-:Y:S01]  /*a1e0*/  @!P2 PRMT R11, R175, 0x5410, RZ ;  /* 0x00005410af0ba816 */ /* 0x000fe200000000ff */
[--C-:B------:R-:W-:Y:S01]  /*a1f0*/  FFMA.FTZ R231, R180, c[0x0][0x23c], -R227.reuse ;  /* 0x00008f00b4e77a23 */ /* 0x100fe200000108e3 */
[C---:B------:R-:W-:Y:S01]  /*a200*/  LOP3.LUT R174, R188.reuse, 0xffff, RZ, 0xc0, !PT ;  /* 0x0000ffffbcae7812 */ /* 0x040fe200078ec0ff */
[----:B------:R-:W-:Y:S01]  /*a210*/  FFMA.FTZ R227, R169, c[0x0][0x23c], -R227 ;  /* 0x00008f00a9e37a23 */ /* 0x000fe200000108e3 */
[----:B------:R-:W-:Y:S01]  /*a220*/  LOP3.LUT R175, R188, 0xff, RZ, 0xc0, !PT ;  /* 0x000000ffbcaf7812 */ /* 0x000fe200078ec0ff */
[--C-:B------:R-:W-:Y:S01]  /*a230*/  FFMA.FTZ R217, R6, c[0x0][0x23c], -R35.reuse ;  /* 0x00008f0006d97a23 */ /* 0x100fe20000010823 */
[----:B------:R-:W-:Y:S01]  /*a240*/  SHF.R.U32.HI R174, RZ, 0x8, R174 ;  /* 0x00000008ffae7819 */ /* 0x000fe200000116ae */
[--C-:B------:R-:W-:Y:S01]  /*a250*/  FFMA.FTZ R219, R7, c[0x0][0x23c], -R35.reuse ;  /* 0x00008f0007db7a23 */ /* 0x100fe20000010823 */
[----:B------:R-:W-:Y:S01]  /*a260*/  ISETP.GE.U32.AND P1, PT, R243, R175, PT ;  /* 0x000000aff300720c */ /* 0x000fe20003f26070 */
[----:B------:R-:W-:Y:S01]  /*a270*/  UIADD3 UR4, UR29, 0x1, URZ ;  /* 0x000000011d047890 */ /* 0x000fe2000fffe03f */
[----:B------:R-:W-:Y:S01]  /*a280*/  LOP3.LUT R174, R174, 0xffff, RZ, 0xc0, !PT ;  /* 0x0000ffffaeae7812 */ /* 0x000fe200078ec0ff */
[--C-:B------:R-:W-:Y:S01]  /*a290*/  FFMA.FTZ R213, R4, c[0x0][0x23c], -R35.reuse ;  /* 0x00008f0004d57a23 */ /* 0x100fe20000010823 */
[----:B-1----:R-:W-:Y:S01]  /*a2a0*/  F2FP.PACK_AB R233, R228, R0 ;  /* 0x00000000e4e9723e */ /* 0x002fe200000000ff */
[--C-:B------:R-:W-:Y:S01]  /*a2b0*/  FFMA.FTZ R215, R5, c[0x0][0x23c], -R35.reuse ;  /* 0x00008f0005d77a23 */ /* 0x100fe20000010823 */
[----:B------:R-:W-:Y:S01]  /*a2c0*/  ISETP.GE.U32.AND P2, PT, R243, R174, PT ;  /* 0x000000aef300720c */ /* 0x000fe20003f46070 */
[--C-:B------:R-:W-:Y:S01]  /*a2d0*/  FFMA.FTZ R212, R20, c[0x0][0x23c], -R35.reuse ;  /* 0x00008f0014d47a23 */ /* 0x100fe20000010823 */
[----:B------:R-:W1:Y:S01]  /*a2e0*/  MUFU.EX2 R174, R225 ;  /* 0x000000e100ae7308 */ /* 0x000e620000000800 */
[----:B------:R-:W-:Y:S01]  /*a2f0*/  PRMT R232, R233, 0x7632, R232 ;  /* 0x00007632e9e87816 */ /* 0x000fe200000000e8 */
[--C-:B------:R-:W-:Y:S01]  /*a300*/  FFMA.FTZ R180, R21, c[0x0][0x23c], -R35.reuse ;  /* 0x00008f0015b47a23 */ /* 0x100fe20000010823 */
[----:B------:R-:W-:Y:S01]  /*a310*/  LOP3.LUT R177, R177, 0xff, RZ, 0xc0, !PT ;  /* 0x000000ffb1b17812 */ /* 0x000fe200078ec0ff */
[--C-:B------:R-:W-:Y:S01]  /*a320*/  FFMA.FTZ R179, R33, c[0x0][0x23c], -R35.reuse ;  /* 0x00008f0021b37a23 */ /* 0x100fe20000010823 */
[----:B------:R-:W-:Y:S01]  /*a330*/  @!P1 HADD2 R173, -R233.H0_H0, -RZ.H0_H0 ;  /* 0xa00000ffe9ad9230 */ /* 0x000fe20000000900 */
[----:B------:R-:W-:Y:S01]  /*a340*/  PRMT R237, R233, 0x5410, R232 ;  /* 0x00005410e9ed7816 */ /* 0x000fe200000000e8 */
[----:B------:R-:W-:-:S02]  /*a350*/  FFMA.FTZ R230, R230, c[0x0][0x23c], -R35 ;  /* 0x00008f00e6e67a23 */ /* 0x000fc40000010823 */
[--C-:B------:R-:W-:Y:S01]  /*a360*/  FFMA.FTZ R229, R229, c[0x0][0x23c], -R35.reuse ;  /* 0x00008f00e5e57a23 */ /* 0x100fe20000010823 */
[----:B------:R-:W-:Y:S01]  /*a370*/  @!P1 PRMT R233, R173, 0x5410, RZ ;  /* 0x00005410ade99816 */ /* 0x000fe200000000ff */
[----:B------:R-:W-:Y:S01]  /*a380*/  FADD.FTZ R173, R0, R186 ;  /* 0x000000ba00ad7221 */ /* 0x000fe20000010000 */
[----:B------:R-:W-:Y:S01]  /*a390*/  LOP3.LUT R0, R239, UR9, R12, 0x96, !PT ;  /* 0x00000009ef007c12 */ /* 0x000fe2000f8e960c */
[----:B------:R-:W-:Y:S01]  /*a3a0*/  @!P2 HADD2 R172, -R232.H0_H0, -RZ.H0_H0 ;  /* 0xa00000ffe8aca230 */ /* 0x000fe20000000900 */
[----:B------:R-:W-:Y:S01]  /*a3b0*/  ISETP.GE.U32.AND P1, PT, R243, R241, PT ;  /* 0x000000f1f300720c */ /* 0x000fe20003f26070 */
[----:B------:R-:W-:Y:S01]  /*a3c0*/  FADD.FTZ R175, R187, R164 ;  /* 0x000000a4bbaf7221 */ /* 0x000fe20000010000 */
[----:B------:R-:W-:Y:S01]  /*a3d0*/  MUFU.EX2 R216, R216 ;  /* 0x000000d800d87308 */ /* 0x000fe20000000800 */
[----:B------:R-:W-:Y:S01]  /*a3e0*/  IMAD.WIDE.U32 R186, R0, -0x2daee0ad, RZ ;  /* 0xd2511f5300ba7825 */ /* 0x000fe200078e00ff */
[----:B------:R-:W-:Y:S01]  /*a3f0*/  @!P2 PRMT R232, R172, 0x5410, RZ ;  /* 0x00005410ace8a816 */ /* 0x000fe200000000ff */
[----:B------:R-:W-:Y:S01]  /*a400*/  STG.E.U16 [R16.64+-0x80], R252 ;  /* 0xffff80fc10007986 */ /* 0x000fe2000c101518 */
[----:B------:R-:W-:Y:S01]  /*a410*/  ISETP.GE.U32.AND P2, PT, R243, R177, PT ;  /* 0x000000b1f300720c */ /* 0x000fe20003f46070 */
[----:B------:R-:W-:Y:S01]  /*a420*/  ULOP3.LUT UR4, UR4, UR33, URZ, 0x3c, !UPT ;  /* 0x0000002104047292 */ /* 0x000fe2000f8e3c3f */
[----:B-1----:R-:W-:Y:S01]  /*a430*/  F2FP.PACK_AB R226, R174, R176 ;  /* 0x000000b0aee2723e */ /* 0x002fe200000000ff */
[----:B------:R-:W-:Y:S01]  /*a440*/  FFMA.FTZ R35, R28, c[0x0][0x23c], -R35 ;  /* 0x00008f001c237a23 */ /* 0x000fe20000010823 */
[----:B------:R-:W-:Y:S01]  /*a450*/  LOP3.LUT R240, R187, UR7, R240, 0x96, !PT ;  /* 0x00000007bbf07c12 */ /* 0x000fe2000f8e96f0 */
[----:B------:R-:W-:Y:S01]  /*a460*/  MUFU.EX2 R231, R231 ;  /* 0x000000e700e77308 */ /* 0x000fe20000000800 */
[----:B------:R-:W-:Y:S01]  /*a470*/  PRMT R225, R226, 0x7632, R225 ;  /* 0x00007632e2e17816 */ /* 0x000fe200000000e1 */
[----:B------:R1:W5:Y:S01]  /*a480*/  LDL.LU.64 R188, [R1+0x80] ;  /* 0x0000800001bc7983 */ /* 0x0003620000300a00 */
[----:B------:R-:W-:-:S03]  /*a490*/  LOP3.LUT R177, R240, 0xffff, RZ, 0xc0, !PT ;  /* 0x0000fffff0b17812 */ /* 0x000fc600078ec0ff */
[----:B------:R-:W-:Y:S02]  /*a4a0*/  @!P1 HADD2 R24, -R225.H0_H0, -RZ.H0_H0 ;  /* 0xa00000ffe1189230 */ /* 0x000fe40000000900 */
[----:B------:R-:W-:Y:S01]  /*a4b0*/  MUFU.EX2 R172, R224 ;  /* 0x000000e000ac7308 */ /* 0x000fe20000000800 */
[----:B------:R-:W-:Y:S01]  /*a4c0*/  SHF.R.U32.HI R177, RZ, 0x8, R177 ;  /* 0x00000008ffb17819 */ /* 0x000fe200000116b1 */
[----:B------:R-:W-:-:S06]  /*a4d0*/  @!P2 HADD2 R171, -R226.H0_H0, -RZ.H0_H0 ;  /* 0xa00000ffe2aba230 */ /* 0x000fcc0000000900 */
[----:B------:R-:W2:Y:S01]  /*a4e0*/  MUFU.EX2 R0, R222 ;  /* 0x000000de00007308 */ /* 0x000ea20000000800 */
[----:B------:R-:W-:Y:S01]  /*a4f0*/  PRMT R241, R226, 0x5410, R225 ;  /* 0x00005410e2f17816 */ /* 0x000fe200000000e1 */
[----:B------:R-:W-:Y:S01]  /*a500*/  FADD.FTZ R228, R228, R173 ;  /* 0x000000ade4e47221 */ /* 0x000fe20000010000 */
[----:B------:R-:W-:Y:S01]  /*a510*/  @!P1 PRMT R225, R24, 0x5410, RZ ;  /* 0x0000541018e19816 */ /* 0x000fe200000000ff */
[----:B------:R-:W-:Y:S01]  /*a520*/  FADD.FTZ R175, R176, R175 ;  /* 0x000000afb0af7221 */ /* 0x000fe20000010000 */
[----:B------:R-:W-:Y:S01]  /*a530*/  LOP3.LUT R177, R177, 0xffff, RZ, 0xc0, !PT ;  /* 0x0000ffffb1b17812 */ /* 0x000fe200078ec0ff */
[----:B------:R1:W5:Y:S01]  /*a540*/  LDL.LU R164, [R1+0x78] ;  /* 0x0000780001a47983 */ /* 0x0003620000300800 */
[----:B------:R-:W-:Y:S01]  /*a550*/  LOP3.LUT R24, R240, 0xff, RZ, 0xc0, !PT ;  /* 0x000000fff0187812 */ /* 0x000fe200078ec0ff */
[----:B------:R3:W-:Y:S01]  /*a560*/  MUFU.EX2 R173, R221 ;  /* 0x000000dd00ad7308 */ /* 0x0007e20000000800 */
[----:B------:R-:W-:Y:S01]  /*a570*/  @!P2 PRMT R226, R171, 0x5410, RZ ;  /* 0x00005410abe2a816 */ /* 0x000fe200000000ff */
[----:B------:R-:W-:Y:S01]  /*a580*/  FADD.FTZ R174, R174, R175 ;  /* 0x000000afaeae7221 */ /* 0x000fe20000010000 */
[----:B------:R-:W-:-:S02]  /*a590*/  ISETP.GE.U32.AND P1, PT, R243, R24, PT ;  /* 0x00000018f300720c */ /* 0x000fc40003f26070 */
[----:B------:R-:W-:Y:S02]  /*a5a0*/  ISETP.GE.U32.AND P2, PT, R243, R177, PT ;  /* 0x000000b1f300720c */ /* 0x000fe40003f46070 */
[--C-:B------:R-:W-:Y:S01]  /*a5b0*/  SHF.R.U32.HI R176, RZ, 0x18, R240.reuse ;  /* 0x00000018ffb07819 */ /* 0x100fe200000116f0 */
[----:B------:R-:W4:Y:S01]  /*a5c0*/  MUFU.EX2 R171, R223 ;  /* 0x000000df00ab7308 */ /* 0x000f220000000800 */
[----:B--2---:R-:W-:Y:S02]  /*a5d0*/  F2FP.PACK_AB R222, R0, R172 ;  /* 0x000000ac00de723e */ /* 0x004fe400000000ff */
[----:B------:R-:W-:Y:S02]  /*a5e0*/  SHF.R.U32.HI R240, RZ, 0x10, R240 ;  /* 0x00000010fff07819 */ /* 0x000fe400000116f0 */
[----:B------:R-:W-:Y:S02]  /*a5f0*/  LOP3.LUT R175, R186, 0xff, RZ, 0xc0, !PT ;  /* 0x000000ffbaaf7812 */ /* 0x000fe400078ec0ff */
[----:B------:R-:W-:Y:S01]  /*a600*/  LOP3.LUT R240, R240, 0xff, RZ, 0xc0, !PT ;  /* 0x000000fff0f07812 */ /* 0x000fe200078ec0ff */
[----:B------:R-:W-:Y:S01]  /*a610*/  @!P1 HADD2 R170, -R222.H0_H0, -RZ.H0_H0 ;  /* 0xa00000ffdeaa9230 */ /* 0x000fe20000000900 */
[----:B---3--:R-:W-:Y:S01]  /*a620*/  PRMT R221, R222, 0x7632, R221 ;  /* 0x00007632dedd7816 */ /* 0x008fe200000000dd */
[----:B------:R-:W-:Y:S01]  /*a630*/  FADD.FTZ R228, R172, R228 ;  /* 0x000000e4ace47221 */ /* 0x000fe20000010000 */
[----:B------:R-:W-:-:S02]  /*a640*/  SHF.R.U32.HI R177, RZ, 0x18, R186 ;  /* 0x00000018ffb17819 */ /* 0x000fc400000116ba */
[----:B------:R-:W-:Y:S01]  /*a650*/  PRMT R24, R222, 0x5410, R221 ;  /* 0x00005410de187816 */ /* 0x000fe200000000dd */
[----:B------:R-:W-:Y:S01]  /*a660*/  @!P2 HADD2 R30, -R221.H0_H0, -RZ.H0_H0 ;  /* 0xa00000ffdd1ea230 */ /* 0x000fe20000000900 */
[----:B------:R-:W-:Y:S02]  /*a670*/  @!P1 PRMT R222, R170, 0x5410, RZ ;  /* 0x00005410aade9816 */ /* 0x000fe400000000ff */
[C---:B------:R-:W-:Y:S01]  /*a680*/  ISETP.GE.U32.AND P1, PT, R243.reuse, R176, PT ;  /* 0x000000b0f300720c */ /* 0x040fe20003f26070 */
[----:B------:R-:W-:Y:S01]  /*a690*/  MUFU.EX2 R170, R220 ;  /* 0x000000dc00aa7308 */ /* 0x000fe20000000800 */
[----:B------:R-:W-:Y:S02]  /*a6a0*/  @!P2 PRMT R221, R30, 0x5410, RZ ;  /* 0x000054101edda816 */ /* 0x000fe400000000ff */
[----:B------:R-:W-:Y:S02]  /*a6b0*/  ISETP.GE.U32.AND P2, PT, R243, R240, PT ;  /* 0x000000f0f300720c */ /* 0x000fe40003f46070 */
[----:B----4-:R-:W-:-:S02]  /*a6c0*/  F2FP.PACK_AB R224, R171, R173 ;  /* 0x000000adabe0723e */ /* 0x010fc400000000ff */
[----:B------:R-:W-:Y:S02]  /*a6d0*/  SHF.R.U32.HI R176, RZ, 0x10, R186 ;  /* 0x00000010ffb07819 */ /* 0x000fe400000116ba */
[----:B------:R-:W-:-:S04]  /*a6e0*/  PRMT R223, R224, 0x7632, R223 ;  /* 0x00007632e0df7816 */ /* 0x000fc800000000df */
[----:B------:R-:W-:Y:S01]  /*a6f0*/  PRMT R30, R224, 0x5410, R223 ;  /* 0x00005410e01e7816 */ /* 0x000fe200000000df */
[----:B------:R-:W-:Y:S02]  /*a700*/  @!P1 HADD2 R29, -R223.H0_H0, -RZ.H0_H0 ;  /* 0xa00000ffdf1d9230 */ /* 0x000fe40000000900 */
[----:B------:R-:W-:-:S03]  /*a710*/  @!P2 HADD2 R169, -R224.H0_H0, -RZ.H0_H0 ;  /* 0xa00000ffe0a9a230 */ /* 0x000fc60000000900 */
[----:B------:R-:W-:Y:S02]  /*a720*/  @!P1 PRMT R223, R29, 0x5410, RZ ;  /* 0x000054101ddf9816 */ /* 0x000fe400000000ff */
[----:B------:R-:W-:Y:S02]  /*a730*/  @!P2 PRMT R224, R169, 0x5410, RZ ;  /* 0x00005410a9e0a816 */ /* 0x000fe400000000ff */
[----:B------:R-:W2:Y:S01]  /*a740*/  MUFU.EX2 R169, R218 ;  /* 0x000000da00a97308 */ /* 0x000ea20000000800 */
[----:B------:R-:W-:Y:S02]  /*a750*/  LOP3.LUT R29, R186, 0xffff, RZ, 0xc0, !PT ;  /* 0x0000ffffba1d7812 */ /* 0x000fe400078ec0ff */
[----:B------:R-:W-:-:S05]  /*a760*/  ISETP.GE.U32.AND P1, PT, R243, R175, PT ;  /* 0x000000aff300720c */ /* 0x000fca0003f26070 */
[----:B------:R3:W-:Y:S01]  /*a770*/  MUFU.EX2 R172, R217 ;  /* 0x000000d900ac7308 */ /* 0x0007e20000000800 */
[----:B------:R-:W-:Y:S01]  /*a780*/  SHF.R.U32.HI R29, RZ, 0x8, R29 ;  /* 0x00000008ff1d7819 */ /* 0x000fe2000001161d */
[----:B------:R-:W-:Y:S01]  /*a790*/  FADD.FTZ R174, R173, R174 ;  /* 0x000000aeadae7221 */ /* 0x000fe20000010000 */
[----:B------:R-:W-:Y:S01]  /*a7a0*/  LOP3.LUT R240, R235, UR4, RZ, 0x3c, !PT ;  /* 0x00000004ebf07c12 */ /* 0x000fe2000f8e3cff */
[----:B------:R-:W-:Y:S01]  /*a7b0*/  FADD.FTZ R228, R0, R228 ;  /* 0x000000e400e47221 */ /* 0x000fe20000010000 */
[----:B------:R-:W-:Y:S01]  /*a7c0*/  LOP3.LUT R29, R29, 0xffff, RZ, 0xc0, !PT ;  /* 0x0000ffff1d1d7812 */ /* 0x000fe200078ec0ff */
[----:B------:R1:W5:Y:S01]  /*a7d0*/  LDL.LU.64 R186, [R1+0x70] ;  /* 0x0000700001ba7983 */ /* 0x0003620000300a00 */
[----:B------:R-:W-:Y:S01]  /*a7e0*/  LOP3.LUT R176, R176, 0xff, RZ, 0xc0, !PT ;  /* 0x000000ffb0b07812 */ /* 0x000fe200078ec0ff */
[----:B------:R-:W4:Y:S01]  /*a7f0*/  MUFU.EX2 R175, R219 ;  /* 0x000000db00af7308 */ /* 0x000f220000000800 */
[----:B------:R-:W-:Y:S01]  /*a800*/  ISETP.GE.U32.AND P2, PT, R243, R29, PT ;  /* 0x0000001df300720c */ /* 0x000fe20003f46070 */
[----:B------:R-:W-:Y:S01]  /*a810*/  IMAD.MOV.U32 R173, RZ, RZ, R241 ;  /* 0x000000ffffad7224 */ /* 0x000fe200078e00f1 */
[----:B--2---:R-:W-:Y:S01]  /*a820*/  F2FP.PACK_AB R218, R169, R170 ;  /* 0x000000aaa9da723e */ /* 0x004fe200000000ff */
[----:B------:R-:W-:-:S03]  /*a830*/  IMAD.WIDE.U32 R240, R240, -0x326172a9, RZ ;  /* 0xcd9e8d57f0f07825 */ /* 0x000fc600078e00ff */
[C---:B---3--:R-:W-:Y:S01]  /*a840*/  PRMT R217, R218.reuse, 0x7632, R217 ;  /* 0x00007632dad97816 */ /* 0x048fe200000000d9 */
[----:B------:R-:W-:Y:S01]  /*a850*/  @!P1 HADD2 R168, -R218.H0_H0, -RZ.H0_H0 ;  /* 0xa00000ffdaa89230 */ /* 0x000fe20000000900 */
[----:B------:R-:W-:Y:S01]  /*a860*/  LOP3.LUT R0, R241, UR34, R34, 0x96, !PT ;  /* 0x00000022f1007c12 */ /* 0x000fe2000f8e9622 */
[----:B------:R-:W-:Y:S01]  /*a870*/  FADD.FTZ R174, R171, R174 ;  /* 0x000000aeabae7221 */ /* 0x000fe20000010000 */
[----:B------:R-:W-:Y:S01]  /*a880*/  PRMT R29, R218, 0x5410, R217 ;  /* 0x00005410da1d7816 */ /* 0x000fe200000000d9 */
[----:B------:R-:W-:Y:S02]  /*a890*/  FADD.FTZ R228, R170, R228 ;  /* 0x000000e4aae47221 */ /* 0x000fe40000010000 */
[----:B------:R-:W-:Y:S01]  /*a8a0*/  @!P2 HADD2 R28, -R217.H0_H0, -RZ.H0_H0 ;  /* 0xa00000ffd91ca230 */ /* 0x000fe20000000900 */
[----:B------:R-:W-:Y:S01]  /*a8b0*/  @!P1 PRMT R218, R168, 0x5410, RZ ;  /* 0x00005410a8da9816 */ /* 0x000fe200000000ff */
[----:B------:R-:W-:Y:S01]  /*a8c0*/  IMAD.WIDE.U32 R170, R0, -0x2daee0ad, RZ ;  /* 0xd2511f5300aa7825 */ /* 0x000fe200078e00ff */
[----:B------:R-:W-:-:S02]  /*a8d0*/  ISETP.GE.U32.AND P1, PT, R243, R177, PT ;  /* 0x000000b1f300720c */ /* 0x000fc40003f26070 */
[----:B------:R-:W-:Y:S01]  /*a8e0*/  @!P2 PRMT R217, R28, 0x5410, RZ ;  /* 0x000054101cd9a816 */ /* 0x000fe200000000ff */
[----:B------:R-:W-:Y:S01]  /*a8f0*/  IMAD.MOV.U32 R235, RZ, RZ, R185 ;  /* 0x000000ffffeb7224 */ /* 0x000fe200078e00b9 */
[----:B------:R-:W-:Y:S02]  /*a900*/  ISETP.GE.U32.AND P2, PT, R243, R176, PT ;  /* 0x000000b0f300720c */ /* 0x000fe40003f46070 */
[----:B----4-:R-:W-:Y:S01]  /*a910*/  F2FP.PACK_AB R220, R175, R172 ;  /* 0x000000acafdc723e */ /* 0x010fe200000000ff */
[----:B------:R-:W-:Y:S01]  /*a920*/  FADD.FTZ R172, R172, R174 ;  /* 0x000000aeacac7221 */ /* 0x000fe20000010000 */
[----:B------:R-:W-:Y:S01]  /*a930*/  LOP3.LUT R0, R171, UR14, R32, 0x96, !PT ;  /* 0x0000000eab007c12 */ /* 0x000fe2000f8e9620 */
[----:B------:R-:W-:Y:S01]  /*a940*/  IMAD.MOV.U32 R174, RZ, RZ, R184 ;  /* 0x000000ffffae7224 */ /* 0x000fe200078e00b8 */
[----:B------:R-:W-:-:S04]  /*a950*/  PRMT R219, R220, 0x7632, R219 ;  /* 0x00007632dcdb7816 */ /* 0x000fc800000000db */
[----:B------:R-:W-:Y:S01]  /*a960*/  PRMT R28, R220, 0x5410, R219 ;  /* 0x00005410dc1c7816 */ /* 0x000fe200000000db */
[----:B------:R-:W-:Y:S02]  /*a970*/  @!P1 HADD2 R166, -R219.H0_H0, -RZ.H0_H0 ;  /* 0xa00000ffdba69230 */ /* 0x000fe40000000900 */
[----:B------:R-:W-:-:S03]  /*a980*/  @!P2 HADD2 R167, -R220.H0_H0, -RZ.H0_H0 ;  /* 0xa00000ffdca7a230 */ /* 0x000fc60000000900 */
[----:B------:R-:W-:Y:S01]  /*a990*/  @!P1 PRMT R219, R166, 0x5410, RZ ;  /* 0x00005410a6db9816 */ /* 0x000fe200000000ff */
[----:B------:R-:W-:Y:S01]  /*a9a0*/  FADD.FTZ R166, R169, R228 ;  /* 0x000000e4a9a67221 */ /* 0x000fe20000010000 */
[----:B------:R-:W-:Y:S01]  /*a9b0*/  @!P2 PRMT R220, R167, 0x5410, RZ ;  /* 0x00005410a7dca816 */ /* 0x000fe200000000ff */
[----:B------:R-:W-:Y:S01]  /*a9c0*/  IMAD.WIDE.U32 R168, R0, -0x326172a9, RZ ;  /* 0xcd9e8d5700a87825 */ /* 0x000fe200078e00ff */
[----:B------:R-:W-:-:S04]  /*a9d0*/  LOP3.LUT R167, R19, UR15, R240, 0x96, !PT ;  /* 0x0000000f13a77c12 */ /* 0x000fc8000f8e96f0 */
[----:B------:R-:W-:Y:S01]  /*a9e0*/  LOP3.LUT R0, R169, UR13, R18, 0x96, !PT ;  /* 0x0000000da9007c12 */ /* 0x000fe2000f8e9612 */
[----:B------:R-:W-:-:S05]  /*a9f0*/  IMAD.WIDE.U32 R176, R167, -0x2daee0ad, RZ ;  /* 0xd2511f53a7b07825 */ /* 0x000fca00078e00ff */
[----:B------:R-:W-:Y:S01]  /*aa00*/  LOP3.LUT R167, R177, UR12, R170, 0x96, !PT ;  /* 0x0000000cb1a77c12 */ /* 0x000fe2000f8e96aa */
[----:B------:R-:W-:-:S05]  /*aa10*/  IMAD.WIDE.U32 R170, R0, -0x2daee0ad, RZ ;  /* 0xd2511f5300aa7825 */ /* 0x000fca00078e00ff */
[----:B------:R-:W-:Y:S01]  /*aa20*/  LOP3.LUT R0, R171, UR10, R176, 0x96, !PT ;  /* 0x0000000aab007c12 */ /* 0x000fe2000f8e96b0 */
[----:B------:R-:W-:-:S04]  /*aa30*/  IMAD.WIDE.U32 R176, R167, -0x326172a9, RZ ;  /* 0xcd9e8d57a7b07825 */ /* 0x000fc800078e00ff */
[----:B------:R-:W-:Y:S01]  /*aa40*/  IMAD.WIDE.U32 R184, R0, -0x326172a9, RZ ;  /* 0xcd9e8d5700b87825 */ /* 0x000fe200078e00ff */
[----:B------:R-:W-:-:S03]  /*aa50*/  LOP3.LUT R168, R177, UR11, R168, 0x96, !PT ;  /* 0x0000000bb1a87c12 */ /* 0x000fc6000f8e96a8 */
[----:B------:R-:W-:Y:S01]  /*aa60*/  IMAD.MOV.U32 R228, RZ, RZ, R235 ;  /* 0x000000ffffe47224 */ /* 0x000fe200078e00eb */
[----:B------:R-:W-:Y:S01]  /*aa70*/  MUFU.EX2 R212, R212 ;  /* 0x000000d400d47308 */ /* 0x000fe20000000800 */
[----:B------:R-:W-:Y:S01]  /*aa80*/  IMAD.WIDE.U32 R168, R168, -0x2daee0ad, RZ ;  /* 0xd2511f53a8a87825 */ /* 0x000fe200078e00ff */
[----:B------:R-:W-:-:S04]  /*aa90*/  LOP3.LUT R0, R185, UR9, R176, 0x96, !PT ;  /* 0x00000009b9007c12 */ /* 0x000fc8000f8e96b0 */
[----:B------:R-:W-:-:S05]  /*aaa0*/  LOP3.LUT R170, R169, UR8, R170, 0x96, !PT ;  /* 0x00000008a9aa7c12 */ /* 0x000fca000f8e96aa */
[----:B------:R-:W-:-:S05]  /*aab0*/  IMAD.WIDE.U32 R170, R170, -0x326172a9, RZ ;  /* 0xcd9e8d57aaaa7825 */ /* 0x000fca00078e00ff */
[----:B------:R-:W-:Y:S01]  /*aac0*/  LOP3.LUT R169, R171, UR35, R184, 0x96, !PT ;  /* 0x00000023aba97c12 */ /* 0x000fe2000f8e96b8 */
[----:B------:R-:W-:Y:S02]  /*aad0*/  IMAD.MOV.U32 R235, RZ, RZ, R173 ;  /* 0x000000ffffeb7224 */ /* 0x000fe400078e00ad */
[----:B------:R-:W-:Y:S01]  /*aae0*/  FADD.FTZ R166, R216, R166 ;  /* 0x000000a6d8a67221 */ /* 0x000fe20000010000 */
[----:B------:R-:W-:Y:S01]  /*aaf0*/  LOP3.LUT R167, R169, 0xff, RZ, 0xc0, !PT ;  /* 0x000000ffa9a77812 */ /* 0x000fe200078ec0ff */
[----:B------:R-:W-:Y:S01]  /*ab00*/  FADD.FTZ R175, R175, R172 ;  /* 0x000000acafaf7221 */ /* 0x000fe20000010000 */
[----:B------:R-:W-:Y:S01]  /*ab10*/  LOP3.LUT R173, R169, 0xffff, RZ, 0xc0, !PT ;  /* 0x0000ffffa9ad7812 */ /* 0x000fe200078ec0ff */
[----:B------:R-:W-:Y:S01]  /*ab20*/  MUFU.EX2 R180, R180 ;  /* 0x000000b400b47308 */ /* 0x000fe20000000800 */
[----:B------:R-:W-:Y:S01]  /*ab30*/  ISETP.GE.U32.AND P1, PT, R243, R167, PT ;  /* 0x000000a7f300720c */ /* 0x000fe20003f26070 */
[----:B------:R1:W5:Y:S01]  /*ab40*/  LDL.LU.64 R184, [R1+0x68] ;  /* 0x0000680001b87983 */ /* 0x0003620000300a00 */
[----:B------:R-:W-:-:S02]  /*ab50*/  SHF.R.U32.HI R173, RZ, 0x8, R173 ;  /* 0x00000008ffad7819 */ /* 0x000fc400000116ad */
[--C-:B------:R-:W-:Y:S02]  /*ab60*/  SHF.R.U32.HI R172, RZ, 0x18, R169.reuse ;  /* 0x00000018ffac7819 */ /* 0x100fe400000116a9 */
[----:B------:R-:W-:Y:S01]  /*ab70*/  LOP3.LUT R173, R173, 0xffff, RZ, 0xc0, !PT ;  /* 0x0000ffffadad7812 */ /* 0x000fe200078ec0ff */
[----:B------:R-:W2:Y:S03]  /*ab80*/  MUFU.EX2 R167, R214 ;  /* 0x000000d600a77308 */ /* 0x000ea60000000800 */
[----:B------:R-:W-:Y:S02]  /*ab90*/  ISETP.GE.U32.AND P2, PT, R243, R173, PT ;  /* 0x000000adf300720c */ /* 0x000fe40003f46070 */
[----:B------:R-:W-:Y:S02]  /*aba0*/  SHF.R.U32.HI R169, RZ, 0x10, R169 ;  /* 0x00000010ffa97819 */ /* 0x000fe400000116a9 */
[C---:B--2---:R-:W-:Y:S01]  /*abb0*/  F2FP.PACK_AB R214, R167.reuse, R216 ;  /* 0x000000d8a7d6723e */ /* 0x044fe200000000ff */
[----:B------:R-:W-:Y:S01]  /*abc0*/  FADD.FTZ R166, R167, R166 ;  /* 0x000000a6a7a67221 */ /* 0x000fe20000010000 */
[----:B------:R2:W3:Y:S01]  /*abd0*/  MUFU.EX2 R216, R213 ;  /* 0x000000d500d87308 */ /* 0x0004e20000000800 */
[----:B------:R-:W-:-:S02]  /*abe0*/  LOP3.LUT R169, R169, 0xff, RZ, 0xc0, !PT ;  /* 0x000000ffa9a97812 */ /* 0x000fc400078ec0ff */
[----:B------:R-:W-:-:S05]  /*abf0*/  @!P1 HADD2 R165, -R214.H0_H0, -RZ.H0_H0 ;  /* 0xa00000ffd6a59230 */ /* 0x000fca0000000900 */
[----:B------:R-:W4:Y:S01]  /*ac00*/  MUFU.EX2 R167, R215 ;  /* 0x000000d700a77308 */ /* 0x000f220000000800 */
[----:B--2---:R-:W-:-:S04]  /*ac10*/  PRMT R213, R214, 0x7632, R213 ;  /* 0x00007632d6d57816 */ /* 0x004fc800000000d5 */
[----:B------:R-:W-:Y:S01]  /*ac20*/  PRMT R173, R214, 0x5410, R213 ;  /* 0x00005410d6ad7816 */ /* 0x000fe200000000d5 */
[----:B------:R-:W-:Y:S01]  /*ac30*/  @!P2 HADD2 R33, -R213.H0_H0, -RZ.H0_H0 ;  /* 0xa00000ffd521a230 */ /* 0x000fe20000000900 */
[----:B------:R-:W-:Y:S01]  /*ac40*/  @!P1 PRMT R214, R165, 0x5410, RZ ;  /* 0x00005410a5d69816 */ /* 0x000fe200000000ff */
[----:B------:R-:W-:-:S03]  /*ac50*/  IMAD.MOV.U32 R165, RZ, RZ, R11 ;  /* 0x000000ffffa57224 */ /* 0x000fc600078e000b */
[----:B------:R-:W-:Y:S01]  /*ac60*/  @!P2 PRMT R213, R33, 0x5410, RZ ;  /* 0x0000541021d5a816 */ /* 0x000fe200000000ff */
[----:B------:R-:W-:Y:S01]  /*ac70*/  MUFU.EX2 R230, R230 ;  /* 0x000000e600e67308 */ /* 0x000fe20000000800 */
[----:B------:R-:W-:Y:S01]  /*ac80*/  ISETP.GE.U32.AND P2, PT, R243, R169, PT ;  /* 0x000000a9f300720c */ /* 0x000fe20003f46070 */
[----:B---3--:R-:W-:Y:S01]  /*ac90*/  FADD.FTZ R33, R216, R175 ;  /* 0x000000afd8217221 */ /* 0x008fe20000010000 */
[----:B----4-:R-:W-:Y:S01]  /*aca0*/  F2FP.PACK_AB R216, R167, R216 ;  /* 0x000000d8a7d8723e */ /* 0x010fe200000000ff */
[----:B------:R1:W5:Y:S01]  /*acb0*/  LDL.LU R11, [R1+0x60] ;  /* 0x00006000010b7983 */ /* 0x0003620000300800 */
[----:B------:R-:W-:Y:S01]  /*acc0*/  ISETP.GE.U32.AND P1, PT, R243, R172, PT ;  /* 0x000000acf300720c */ /* 0x000fe20003f26070 */
[----:B------:R-:W-:Y:S01]  /*acd0*/  IMAD.MOV.U32 R175, RZ, RZ, R165 ;  /* 0x000000ffffaf7224 */ /* 0x000fe200078e00a5 */
[----:B------:R-:W-:Y:S01]  /*ace0*/  PRMT R215, R216, 0x7632, R215 ;  /* 0x00007632d8d77816 */ /* 0x000fe200000000d7 */
[----:B------:R-:W2:Y:S01]  /*acf0*/  MUFU.EX2 R165, R182 ;  /* 0x000000b600a57308 */ /* 0x000ea20000000800 */
[----:B------:R-:W-:Y:S01]  /*ad00*/  LOP3.LUT R171, R170, 0xffff, RZ, 0xc0, !PT ;  /* 0x0000ffffaaab7812 */ /* 0x000fe200078ec0ff */
[----:B------:R-:W-:Y:S01]  /*ad10*/  FADD.FTZ R33, R167, R33 ;  /* 0x00000021a7217221 */ /* 0x000fe20000010000 */
[----:B------:R-:W-:-:S02]  /*ad20*/  PRMT R172, R216, 0x5410, R215 ;  /* 0x00005410d8ac7816 */ /* 0x000fc400000000d7 */
[----:B------:R-:W-:Y:S01]  /*ad30*/  SHF.R.U32.HI R171, RZ, 0x8, R171 ;  /* 0x00000008ffab7819 */ /* 0x000fe200000116ab */
[----:B------:R-:W-:Y:S01]  /*ad40*/  @!P2 HADD2 R31, -R216.H0_H0, -RZ.H0_H0 ;  /* 0xa00000ffd81fa230 */ /* 0x000fe20000000900 */
[----:B------:R-:W-:Y:S01]  /*ad50*/  SHF.R.U32.HI R169, RZ, 0x18, R170 ;  /* 0x00000018ffa97819 */ /* 0x000fe200000116aa */
[----:B------:R-:W-:Y:S01]  /*ad60*/  FADD.FTZ R33, R212, R33 ;  /* 0x00000021d4217221 */ /* 0x000fe20000010000 */
[----:B------:R-:W-:Y:S01]  /*ad70*/  LOP3.LUT R171, R171, 0xffff, RZ, 0xc0, !PT ;  /* 0x0000ffffabab7812 */ /* 0x000fe200078ec0ff */
[----:B------:R-:W-:Y:S01]  /*ad80*/  @!P1 HADD2 R27, -R215.H0_H0, -RZ.H0_H0 ;  /* 0xa00000ffd71b9230 */ /* 0x000fe20000000900 */
[----:B------:R-:W-:Y:S01]  /*ad90*/  @!P2 PRMT R216, R31, 0x5410, RZ ;  /* 0x000054101fd8a816 */ /* 0x000fe200000000ff */
[C---:B------:R-:W-:Y:S01]  /*ada0*/  FADD.FTZ R33, R180.reuse, R33 ;  /* 0x00000021b4217221 */ /* 0x040fe20000010000 */
[----:B------:R-:W3:Y:S01]  /*adb0*/  MUFU.EX2 R31, R181 ;  /* 0x000000b5001f7308 */ /* 0x000ee20000000800 */
[----:B------:R-:W-:Y:S02]  /*adc0*/  F2FP.PACK_AB R212, R180, R212 ;  /* 0x000000d4b4d4723e */ /* 0x000fe400000000ff */
[----:B------:R-:W-:Y:S01]  /*add0*/  @!P1 PRMT R215, R27, 0x5410, RZ ;  /* 0x000054101bd79816 */ /* 0x000fe200000000ff */
[----:B--2---:R-:W-:Y:S01]  /*ade0*/  FADD.FTZ R166, R165, R166 ;  /* 0x000000a6a5a67221 */ /* 0x004fe20000010000 */
[----:B------:R-:W-:-:S02]  /*adf0*/  LOP3.LUT R27, R170, 0xff, RZ, 0xc0, !PT ;  /* 0x000000ffaa1b7812 */ /* 0x000fc400078ec0ff */
[C---:B------:R-:W-:Y:S01]  /*ae00*/  ISETP.GE.U32.AND P1, PT, R243.reuse, R171, PT ;  /* 0x000000abf300720c */ /* 0x040fe20003f26070 */
[----:B------:R-:W-:Y:S01]  /*ae10*/  IMAD.MOV.U32 R171, RZ, RZ, R175 ;  /* 0x000000ffffab7224 */ /* 0x000fe200078e00af */
[----:B------:R-:W-:Y:S01]  /*ae20*/  ISETP.GE.U32.AND P2, PT, R243, R27, PT ;  /* 0x0000001bf300720c */ /* 0x000fe20003f46070 */
[----:B------:R-:W-:Y:S01]  /*ae30*/  MUFU.EX2 R229, R229 ;  /* 0x000000e500e57308 */ /* 0x000fe20000000800 */
[----:B------:R-:W-:-:S04]  /*ae40*/  SHF.R.U32.HI R27, RZ, 0x10, R170 ;  /* 0x00000010ff1b7819 */ /* 0x000fc800000116aa */
[----:B------:R-:W-:Y:S02]  /*ae50*/  LOP3.LUT R27, R27, 0xff, RZ, 0xc0, !PT ;  /* 0x000000ff1b1b7812 */ /* 0x000fe400078ec0ff */
[C---:B---3--:R-:W-:Y:S01]  /*ae60*/  F2FP.PACK_AB R182, R31.reuse, R165 ;  /* 0x000000a51fb6723e */ /* 0x048fe200000000ff */
[----:B------:R-:W-:-:S03]  /*ae70*/  FADD.FTZ R31, R31, R166 ;  /* 0x000000a61f1f7221 */ /* 0x000fc60000010000 */
[----:B------:R-:W-:Y:S01]  /*ae80*/  PRMT R181, R182, 0x7632, R181 ;  /* 0x00007632b6b57816 */ /* 0x000fe200000000b5 */
[----:B------:R-:W-:-:S03]  /*ae90*/  @!P2 HADD2 R26, -R182.H0_H0, -RZ.H0_H0 ;  /* 0xa00000ffb61aa230 */ /* 0x000fc60000000900 */
[----:B------:R-:W-:Y:S01]  /*aea0*/  PRMT R175, R182, 0x5410, R181 ;  /* 0x00005410b6af7816 */ /* 0x000fe200000000b5 */
[----:B------:R-:W-:Y:S01]  /*aeb0*/  @!P1 HADD2 R25, -R181.H0_H0, -RZ.H0_H0 ;  /* 0xa00000ffb5199230 */ /* 0x000fe20000000900 */
[----:B------:R-:W-:Y:S02]  /*aec0*/  @!P2 PRMT R182, R26, 0x5410, RZ ;  /* 0x000054101ab6a816 */ /* 0x000fe400000000ff */
[----:B------:R-:W-:Y:S01]  /*aed0*/  ISETP.GE.U32.AND P2, PT, R243, R169, PT ;  /* 0x000000a9f300720c */ /* 0x000fe20003f46070 */
[----:B------:R-:W-:Y:S01]  /*aee0*/  IMAD.MOV.U32 R169, RZ, RZ, R174 ;  /* 0x000000ffffa97224 */ /* 0x000fe200078e00ae */
[----:B------:R-:W-:Y:S02]  /*aef0*/  @!P1 PRMT R181, R25, 0x5410, RZ ;  /* 0x0000541019b59816 */ /* 0x000fe400000000ff */
[----:B------:R-:W-:Y:S01]  /*af00*/  ISETP.GE.U32.AND P1, PT, R243, R27, PT ;  /* 0x0000001bf300720c */ /* 0x000fe20003f26070 */
[----:B------:R-:W-:Y:S01]  /*af10*/  IMAD.WIDE.U32 R26, R0, -0x2daee0ad, RZ ;  /* 0xd2511f53001a7825 */ /* 0x000fe200078e00ff */
[----:B------:R2:W3:Y:S04]  /*af20*/  MUFU.EX2 R25, R183 ;  /* 0x000000b700197308 */ /* 0x0004e80000000800 */
[----:B------:R-:W-:Y:S01]  /*af30*/  LOP3.LUT R0, R27, UR7, R168, 0x96, !PT ;  /* 0x000000071b007c12 */ /* 0x000fe2000f8e96a8 */
[----:B------:R-:W-:-:S03]  /*af40*/  IMAD.MOV.U32 R168, RZ, RZ, R228 ;  /* 0x000000ffffa87224 */ /* 0x000fc600078e00e4 */
[----:B------:R-:W4:Y:S01]  /*af50*/  MUFU.EX2 R228, R178 ;  /* 0x000000b200e47308 */ /* 0x000f220000000800 */
[C---:B------:R-:W-:Y:S02]  /*af60*/  LOP3.LUT R165, R0.reuse, 0xffff, RZ, 0xc0, !PT ;  /* 0x0000ffff00a57812 */ /* 0x040fe400078ec0ff */
[----:B------:R-:W-:Y:S01]  /*af70*/  @!P1 HADD2 R23, -R212.H0_H0, -RZ.H0_H0 ;  /* 0xa00000ffd4179230 */ /* 0x000fe20000000900 */
[----:B------:R-:W-:Y:S02]  /*af80*/  LOP3.LUT R167, R0, 0xff, RZ, 0xc0, !PT ;  /* 0x000000ff00a77812 */ /* 0x000fe400078ec0ff */
[----:B------:R-:W-:Y:S02]  /*af90*/  SHF.R.U32.HI R165, RZ, 0x8, R165 ;  /* 0x00000008ffa57819 */ /* 0x000fe400000116a5 */
[----:B--2---:R-:W-:Y:S01]  /*afa0*/  PRMT R183, R212, 0x7632, R183 ;  /* 0x00007632d4b77816 */ /* 0x004fe200000000b7 */
[----:B---3--:R-:W-:Y:S01]  /*afb0*/  FADD.FTZ R31, R25, R31 ;  /* 0x0000001f191f7221 */ /* 0x008fe20000010000 */
[----:B------:R-:W-:-:S02]  /*afc0*/  LOP3.LUT R165, R165, 0xffff, RZ, 0xc0, !PT ;  /* 0x0000ffffa5a57812 */ /* 0x000fc400078ec0ff */
[----:B------:R-:W-:Y:S01]  /*afd0*/  PRMT R174, R212, 0x5410, R183 ;  /* 0x00005410d4ae7816 */ /* 0x000fe200000000b7 */
[----:B------:R-:W-:Y:S01]  /*afe0*/  @!P2 HADD2 R22, -R183.H0_H0, -RZ.H0_H0 ;  /* 0xa00000ffb716a230 */ /* 0x000fe20000000900 */
[----:B------:R-:W-:Y:S02]  /*aff0*/  @!P1 PRMT R212, R23, 0x5410, RZ ;  /* 0x0000541017d49816 */ /* 0x000fe400000000ff */
[----:B------:R-:W-:Y:S02]  /*b000*/  ISETP.GE.U32.AND P1, PT, R243, R165, PT ;  /* 0x000000a5f300720c */ /* 0x000fe40003f26070 */
[C---:B----4-:R-:W-:Y:S01]  /*b010*/  F2FP.PACK_AB R178, R228.reuse, R25 ;  /* 0x00000019e4b2723e */ /* 0x050fe200000000ff */
[----:B------:R-:W-:Y:S01]  /*b020*/  FADD.FTZ R228, R228, R31 ;  /* 0x0000001fe4e47221 */ /* 0x000fe20000010000 */
[----:B------:R-:W-:Y:S02]  /*b030*/  @!P2 PRMT R183, R22, 0x5410, RZ ;  /* 0x0000541016b7a816 */ /* 0x000fe400000000ff */
[----:B------:R-:W2:Y:S01]  /*b040*/  MUFU.EX2 R22, R179 ;  /* 0x000000b300167308 */ /* 0x000ea20000000800 */
[----:B------:R-:W-:-:S02]  /*b050*/  PRMT R177, R178, 0x7632, R177 ;  /* 0x00007632b2b17816 */ /* 0x000fc400000000b1 */
[----:B------:R-:W-:Y:S02]  /*b060*/  ISETP.GE.U32.AND P2, PT, R243, R167, PT ;  /* 0x000000a7f300720c */ /* 0x000fe40003f46070 */
[--C-:B------:R-:W-:Y:S02]  /*b070*/  SHF.R.U32.HI R23, RZ, 0x10, R0.reuse ;  /* 0x00000010ff177819 */ /* 0x100fe40000011600 */
[----:B------:R-:W-:Y:S01]  /*b080*/  @!P1 HADD2 R3, -R177.H0_H0, -RZ.H0_H0 ;  /* 0xa00000ffb1039230 */ /* 0x000fe20000000900 */
[----:B------:R-:W-:Y:S02]  /*b090*/  SHF.R.U32.HI R0, RZ, 0x18, R0 ;  /* 0x00000018ff007819 */ /* 0x000fe40000011600 */
[----:B------:R-:W-:Y:S02]  /*b0a0*/  PRMT R170, R178, 0x5410, R177 ;  /* 0x00005410b2aa7816 */ /* 0x000fe400000000b1 */
[----:B------:R-:W-:Y:S02]  /*b0b0*/  @!P1 PRMT R177, R3, 0x5410, RZ ;  /* 0x0000541003b19816 */ /* 0x000fe400000000ff */
[----:B------:R-:W-:Y:S01]  /*b0c0*/  ISETP.GE.U32.AND P1, PT, R243, R0, PT ;  /* 0x00000000f300720c */ /* 0x000fe20003f26070 */
[----:B------:R-:W3:Y:S01]  /*b0d0*/  MUFU.EX2 R3, R227 ;  /* 0x000000e300037308 */ /* 0x000ee20000000800 */
[----:B--2---:R-:W-:Y:S01]  /*b0e0*/  F2FP.PACK_AB R180, R230, R22 ;  /* 0x00000016e6b4723e */ /* 0x004fe200000000ff */
[----:B------:R-:W-:Y:S01]  /*b0f0*/  @!P2 HADD2 R21, -R178.H0_H0, -RZ.H0_H0 ;  /* 0xa00000ffb215a230 */ /* 0x000fe20000000900 */
[----:B------:R-:W-:-:S02]  /*b100*/  LOP3.LUT R23, R23, 0xff, RZ, 0xc0, !PT ;  /* 0x000000ff17177812 */ /* 0x000fc400078ec0ff */
[C---:B------:R-:W-:Y:S02]  /*b110*/  PRMT R179, R180.reuse, 0x7632, R179 ;  /* 0x00007632b4b37816 */ /* 0x040fe400000000b3 */
[----:B------:R-:W-:Y:S01]  /*b120*/  @!P2 PRMT R178, R21, 0x5410, RZ ;  /* 0x0000541015b2a816 */ /* 0x000fe200000000ff */
[----:B------:R-:W-:Y:S01]  /*b130*/  IMAD.MOV.U32 R21, RZ, RZ, R169 ;  /* 0x000000ffff157224 */ /* 0x000fe200078e00a9 */
[----:B------:R-:W-:Y:S01]  /*b140*/  ISETP.GE.U32.AND P2, PT, R243, R23, PT ;  /* 0x00000017f300720c */ /* 0x000fe20003f46070 */
[----:B------:R-:W-:Y:S01]  /*b150*/  IMAD.MOV.U32 R23, RZ, RZ, R168 ;  /* 0x000000ffff177224 */ /* 0x000fe200078e00a8 */
[----:B------:R-:W-:Y:S01]  /*b160*/  PRMT R169, R180, 0x5410, R179 ;  /* 0x00005410b4a97816 */ /* 0x000fe200000000b3 */
[----:B------:R-:W-:Y:S01]  /*b170*/  @!P1 HADD2 R2, -R179.H0_H0, -RZ.H0_H0 ;  /* 0xa00000ffb3029230 */ /* 0x000fe20000000900 */
[----:B------:R-:W-:Y:S02]  /*b180*/  LOP3.LUT R0, R26, 0xffff, RZ, 0xc0, !PT ;  /* 0x0000ffff1a007812 */ /* 0x000fe400078ec0ff */
[----:B---3--:R-:W-:Y:S01]  /*b190*/  F2FP.PACK_AB R176, R3, R231 ;  /* 0x000000e703b0723e */ /* 0x008fe200000000ff */
[----:B------:R-:W-:Y:S01]  /*b1a0*/  FADD.FTZ R227, R22, R33 ;  /* 0x0000002116e37221 */ /* 0x000fe20000010000 */
[----:B------:R-:W-:-:S02]  /*b1b0*/  @!P1 PRMT R179, R2, 0x5410, RZ ;  /* 0x0000541002b39816 */ /* 0x000fc400000000ff */
[----:B------:R-:W-:Y:S02]  /*b1c0*/  LOP3.LUT R2, R26, 0xff, RZ, 0xc0, !PT ;  /* 0x000000ff1a027812 */ /* 0x000fe400078ec0ff */
[----:B------:R-:W-:Y:S01]  /*b1d0*/  SHF.R.U32.HI R0, RZ, 0x8, R0 ;  /* 0x00000008ff007819 */ /* 0x000fe20000011600 */
[----:B------:R-:W-:Y:S01]  /*b1e0*/  @!P2 HADD2 R20, -R180.H0_H0, -RZ.H0_H0 ;  /* 0xa00000ffb414a230 */ /* 0x000fe20000000900 */
[C---:B------:R-:W-:Y:S02]  /*b1f0*/  ISETP.GE.U32.AND P1, PT, R243.reuse, R2, PT ;  /* 0x00000002f300720c */ /* 0x040fe40003f26070 */
[----:B------:R-:W-:Y:S01]  /*b200*/  LOP3.LUT R0, R0, 0xffff, RZ, 0xc0, !PT ;  /* 0x0000ffff00007812 */ /* 0x000fe200078ec0ff */
[----:B------:R-:W2:Y:S01]  /*b210*/  MUFU.EX2 R2, R35 ;  /* 0x0000002300027308 */ /* 0x000ea20000000800 */
[----:B------:R-:W-:Y:S02]  /*b220*/  @!P2 PRMT R180, R20, 0x5410, RZ ;  /* 0x0000541014b4a816 */ /* 0x000fe400000000ff */
[----:B------:R-:W-:-:S02]  /*b230*/  ISETP.GE.U32.AND P2, PT, R243, R0, PT ;  /* 0x00000000f300720c */ /* 0x000fc40003f46070 */
[--C-:B------:R-:W-:Y:S02]  /*b240*/  SHF.R.U32.HI R0, RZ, 0x10, R26.reuse ;  /* 0x00000010ff007819 */ /* 0x100fe4000001161a */
[----:B------:R-:W-:Y:S02]  /*b250*/  PRMT R167, R176, 0x7632, R167 ;  /* 0x00007632b0a77816 */ /* 0x000fe400000000a7 */
[----:B------:R-:W-:Y:S01]  /*b260*/  LOP3.LUT R0, R0, 0xff, RZ, 0xc0, !PT ;  /* 0x000000ff00007812 */ /* 0x000fe200078ec0ff */
[----:B------:R-:W-:Y:S01]  /*b270*/  @!P1 HADD2 R7, -R176.H0_H0, -RZ.H0_H0 ;  /* 0xa00000ffb0079230 */ /* 0x000fe20000000900 */
[----:B------:R-:W-:Y:S02]  /*b280*/  PRMT R168, R176, 0x5410, R167 ;  /* 0x00005410b0a87816 */ /* 0x000fe400000000a7 */
[----:B------:R-:W-:Y:S02]  /*b290*/  SHF.R.U32.HI R26, RZ, 0x18, R26 ;  /* 0x00000018ff1a7819 */ /* 0x000fe4000001161a */
[----:B------:R-:W-:-:S02]  /*b2a0*/  @!P1 PRMT R176, R7, 0x5410, RZ ;  /* 0x0000541007b09816 */ /* 0x000fc400000000ff */
[----:B------:R-:W-:Y:S02]  /*b2b0*/  ISETP.GE.U32.AND P1, PT, R243, R0, PT ;  /* 0x00000000f300720c */ /* 0x000fe40003f26070 */
[----:B--2---:R-:W-:-:S11]  /*b2c0*/  F2FP.PACK_AB R0, R2, R229 ;  /* 0x000000e50200723e */ /* 0x004fd600000000ff */
[----:B------:R-:W-:Y:S01]  /*b2d0*/  @!P1 HADD2 R6, -R0.H0_H0, -RZ.H0_H0 ;  /* 0xa00000ff00069230 */ /* 0x000fe20000000900 */
[----:B------:R-:W-:-:S04]  /*b2e0*/  @P1 PRMT R166, R0, 0x7610, R166 ;  /* 0x0000761000a61816 */ /* 0x000fc800000000a6 */
[----:B------:R-:W-:Y:S02]  /*b2f0*/  @!P1 PRMT R166, R6, 0x5410, RZ ;  /* 0x0000541006a69816 */ /* 0x000fe400000000ff */
[----:B------:R-:W-:Y:S02]  /*b300*/  ISETP.GE.U32.AND P1, PT, R243, R26, PT ;  /* 0x0000001af300720c */ /* 0x000fe40003f26070 */
[----:B------:R-:W-:Y:S02]  /*b310*/  LOP3.LUT R6, R15, UR13, R18, 0x96, !PT ;  /* 0x0000000d0f067c12 */ /* 0x000fe4000f8e9612 */
[----:B------:R-:W-:Y:S01]  /*b320*/  LOP3.LUT R26, R13, UR11, R14, 0x96, !PT ;  /* 0x0000000b0d1a7c12 */ /* 0x000fe2000f8e960e */
[----:B------:R-:W-:Y:S01]  /*b330*/  @!P2 HADD2 R5, -R167.H0_H0, -RZ.H0_H0 ;  /* 0xa00000ffa705a230 */ /* 0x000fe20000000900 */
[----:B------:R2:W-:Y:S01]  /*b340*/  STG.E.U16 [R16.64+-0x7e], R23 ;  /* 0xffff821710007986 */ /* 0x0005e2000c101518 */
[----:B------:R-:W-:Y:S02]  /*b350*/  IMAD R6, R6, -0x2daee0ad, RZ ;  /* 0xd2511f5306067824 */ /* 0x000fe400078e02ff */
[----:B------:R-:W-:Y:S01]  /*b360*/  IMAD.WIDE.U32 R26, R26, -0x2daee0ad, RZ ;  /* 0xd2511f531a1a7825 */ /* 0x000fe200078e00ff */
[----:B------:R-:W-:Y:S01]  /*b370*/  LOP3.LUT R25, R239, UR9, R12, 0x96, !PT ;  /* 0x00000009ef197c12 */ /* 0x000fe2000f8e960c */
[----:B------:R1:W5:Y:S03]  /*b380*/  LDL.LU.64 R14, [R1+0x58] ;  /* 0x00005800010e7983 */ /* 0x0003660000300a00 */
[----:B------:R-:W-:-:S02]  /*b390*/  LOP3.LUT R22, R27, UR8, R6, 0x96, !PT ;  /* 0x000000081b167c12 */ /* 0x000fc4000f8e9606 */
[----:B------:R-:W-:Y:S01]  /*b3a0*/  @!P2 PRMT R167, R5, 0x5410, RZ ;  /* 0x0000541005a7a816 */ /* 0x000fe200000000ff */
[----:B------:R-:W-:Y:S01]  /*b3b0*/  @!P1 HADD2 R4, -R0.H1_H1, -RZ.H0_H0 ;  /* 0xa00000ff00049230 */ /* 0x000fe20000000d00 */
[----:B------:R-:W-:Y:S01]  /*b3c0*/  @P1 PRMT R165, R0, 0x7632, R165 ;  /* 0x0000763200a51816 */ /* 0x000fe200000000a5 */
[----:B------:R-:W-:Y:S01]  /*b3d0*/  IMAD.MOV.U32 R239, RZ, RZ, c[0x0][0x228] ;  /* 0x00008a00ffef7624 */ /* 0x000fe200078e00ff */
[----:B------:R-:W-:Y:S01]  /*b3e0*/  LOP3.LUT R34, R241, UR34, R34, 0x96, !PT ;  /* 0x00000022f1227c12 */ /* 0x000fe2000f8e9622 */
[----:B------:R1:W5:Y:S01]  /*b3f0*/  LDL.LU.64 R12, [R1+0x50] ;  /* 0x00005000010c7983 */ /* 0x0003620000300a00 */
[----:B------:R-:W-:Y:S01]  /*b400*/  @!P1 PRMT R165, R4, 0x5410, RZ ;  /* 0x0000541004a59816 */ /* 0x000fe200000000ff */
[----:B------:R-:W-:Y:S01]  /*b410*/  IMAD.SHL.U32 R239, R239, 0x8, RZ ;  /* 0x00000008efef7824 */ /* 0x000fe200078e00ff */
[----:B------:R-:W-:Y:S01]  /*b420*/  LOP3.LUT R240, R19, UR15, R240, 0x96, !PT ;  /* 0x0000000f13f07c12 */ /* 0x000fe2000f8e96f0 */
[----:B------:R-:W-:-:S04]  /*b430*/  IMAD.WIDE.U32 R34, R34, -0x2daee0ad, RZ ;  /* 0xd2511f5322227825 */ /* 0x000fc800078e00ff */
[----:B------:R-:W-:Y:S01]  /*b440*/  FADD.FTZ R227, R230, R227 ;  /* 0x000000e3e6e37221 */ /* 0x000fe20000010000 */
[----:B------:R-:W-:Y:S01]  /*b450*/  LOP3.LUT R32, R35, UR14, R32, 0x96, !PT ;  /* 0x0000000e23207c12 */ /* 0x000fe2000f8e9620 */
[----:B------:R-:W-:Y:S02]  /*b460*/  FADD.FTZ R228, R231, R228 ;  /* 0x000000e4e7e47221 */ /* 0x000fe40000010000 */
[----:B--2---:R-:W-:-:S04]  /*b470*/  IMAD.WIDE.U32 R22, R22, -0x326172a9, RZ ;  /* 0xcd9e8d5716167825 */ /* 0x004fc800078e00ff */
[----:B------:R-:W-:Y:S01]  /*b480*/  IMAD.WIDE.U32 R32, R32, -0x326172a9, RZ ;  /* 0xcd9e8d5720207825 */ /* 0x000fe200078e00ff */
[----:B------:R-:W-:Y:S02]  /*b490*/  LOP3.LUT R5, R23, UR35, R238, 0x96, !PT ;  /* 0x0000002317057c12 */ /* 0x000fe4000f8e96ee */
[----:B------:R-:W-:Y:S01]  /*b4a0*/  SHF.R.U32.HI R20, RZ, 0x10, R22 ;  /* 0x00000010ff147819 */ /* 0x000fe20000011616 */
[----:B------:R-:W-:Y:S01]  /*b4b0*/  IMAD.WIDE R238, R239, 0x2, R16 ;  /* 0x00000002efee7825 */ /* 0x000fe200078e0210 */
[C---:B------:R-:W-:Y:S02]  /*b4c0*/  LOP3.LUT R6, R5.reuse, 0xffff, RZ, 0xc0, !PT ;  /* 0x0000ffff05067812 */ /* 0x040fe400078ec0ff */
[----:B------:R-:W-:Y:S01]  /*b4d0*/  LOP3.LUT R4, R5, 0xff, RZ, 0xc0, !PT ;  /* 0x000000ff05047812 */ /* 0x000fe200078ec0ff */
[----:B------:R-:W-:Y:S01]  /*b4e0*/  FADD.FTZ R227, R229, R227 ;  /* 0x000000e3e5e37221 */ /* 0x000fe20000010000 */
[----:B------:R-:W-:Y:S01]  /*b4f0*/  SHF.R.U32.HI R6, RZ, 0x8, R6 ;  /* 0x00000008ff067819 */ /* 0x000fe20000011606 */
[----:B------:R2:W-:Y:S01]  /*b500*/  STG.E.U16 [R238.64+-0x80], R171 ;  /* 0xffff80abee007986 */ /* 0x0005e2000c101518 */
[----:B------:R-:W-:-:S02]  /*b510*/  LOP3.LUT R20, R20, 0xff, RZ, 0xc0, !PT ;  /* 0x000000ff14147812 */ /* 0x000fc400078ec0ff */
[----:B------:R-:W-:Y:S01]  /*b520*/  PRMT R4, R4, 0x5410, R6 ;  /* 0x0000541004047816 */ /* 0x000fe20000000006 */
[----:B------:R-:W-:Y:S01]  /*b530*/  STG.E.U16 [R238.64+-0x7e], R234 ;  /* 0xffff82eaee007986 */ /* 0x000fe2000c101518 */
[--C-:B------:R-:W-:Y:S02]  /*b540*/  SHF.R.U32.HI R6, RZ, 0x10, R5.reuse ;  /* 0x00000010ff067819 */ /* 0x100fe40000011605 */
[----:B------:R-:W-:Y:S01]  /*b550*/  SHF.R.U32.HI R5, RZ, 0x18, R5 ;  /* 0x00000018ff057819 */ /* 0x000fe20000011605 */
[----:B------:R-:W-:Y:S01]  /*b560*/  STG.E.U16 [R16.64+-0x70], R233 ;  /* 0xffff90e910007986 */ /* 0x000fe2000c101518 */
[----:B------:R-:W-:Y:S02]  /*b570*/  LOP3.LUT R6, R6, 0xff, RZ, 0xc0, !PT ;  /* 0x000000ff06067812 */ /* 0x000fe400078ec0ff */
[----:B------:R-:W-:Y:S01]  /*b580*/  SHF.R.U32.HI R7, RZ, 0x18, R22 ;  /* 0x00000018ff077819 */ /* 0x000fe20000011616 */
[----:B------:R-:W-:Y:S01]  /*b590*/  STG.E.U16 [R16.64+-0x6e], R232 ;  /* 0xffff92e810007986 */ /* 0x000fe2000c101518 */
[----:B------:R-:W-:-:S02]  /*b5a0*/  PRMT R5, R6, 0x5410, R5 ;  /* 0x0000541006057816 */ /* 0x000fc40000000005 */
[----:B------:R-:W-:Y:S01]  /*b5b0*/  LOP3.LUT R6, R22, 0xffff, RZ, 0xc0, !PT ;  /* 0x0000ffff16067812 */ /* 0x000fe200078ec0ff */
[----:B------:R-:W-:Y:S01]  /*b5c0*/  STG.E.U16 [R238.64+-0x70], R226 ;  /* 0xffff90e2ee007986 */ /* 0x000fe2000c101518 */
[----:B------:R-:W-:Y:S02]  /*b5d0*/  PRMT R7, R20, 0x5410, R7 ;  /* 0x0000541014077816 */ /* 0x000fe40000000007 */
[----:B------:R-:W-:Y:S01]  /*b5e0*/  SHF.R.U32.HI R6, RZ, 0x8, R6 ;  /* 0x00000008ff067819 */ /* 0x000fe20000011606 */
[----:B------:R-:W-:Y:S04]  /*b5f0*/  STG.E.U16 [R238.64+-0x6e], R225 ;  /* 0xffff92e1ee007986 */ /* 0x000fe8000c101518 */
[----:B------:R-:W-:Y:S01]  /*b600*/  STG.E.U16 [R16.64+-0x60], R222 ;  /* 0xffffa0de10007986 */ /* 0x000fe2000c101518 */
[----:B--2---:R-:W-:-:S03]  /*b610*/  PRMT R171, R243, 0x7054, R243 ;  /* 0x00007054f3ab7816 */ /* 0x004fc600000000f3 */
[----:B------:R-:W-:Y:S02]  /*b620*/  STG.E.U16 [R16.64+-0x5e], R221 ;  /* 0xffffa2dd10007986 */ /* 0x000fe4000c101518 */
[--C-:B------:R-:W-:Y:S02]  /*b630*/  HSET2.LE.AND R5, R5, R171.reuse, PT ;  /* 0x000000ab05057233 */ /* 0x100fe40003803000 */
[----:B------:R-:W-:Y:S01]  /*b640*/  STG.E.U16 [R238.64+-0x60], R224 ;  /* 0xffffa0e0ee007986 */ /* 0x000fe2000c101518 */
[--C-:B------:R-:W-:Y:S02]  /*b650*/  HSET2.LE.AND R4, R4, R171.reuse, PT ;  /* 0x000000ab04047233 */ /* 0x100fe40003803000 */
[----:B------:R-:W-:Y:S01]  /*b660*/  HSET2.LE.AND R7, R7, R171, PT ;  /* 0x000000ab07077233 */ /* 0x000fe20003803000 */
[----:B------:R-:W-:Y:S01]  /*b670*/  LOP3.LUT R5, R5, R21, RZ, 0xc0, !PT ;  /* 0x0000001505057212 */ /* 0x000fe200078ec0ff */
[----:B------:R-:W-:Y:S01]  /*b680*/  STG.E.U16 [R238.64+-0x5e], R223 ;  /* 0xffffa2dfee007986 */ /* 0x000fe2000c101518 */
[----:B------:R-:W-:-:S02]  /*b690*/  LOP3.LUT R21, R22, 0xff, RZ, 0xc0, !PT ;  /* 0x000000ff16157812 */ /* 0x000fc400078ec0ff */
[----:B------:R-:W-:Y:S01]  /*b6a0*/  LOP3.LUT R4, R4, R242, RZ, 0xc0, !PT ;  /* 0x000000f204047212 */ /* 0x000fe200078ec0ff */
[----:B------:R-:W-:Y:S01]  /*b6b0*/  STG.E.U16 [R16.64+-0x50], R218 ;  /* 0xffffb0da10007986 */ /* 0x000fe2000c101518 */
[----:B------:R-:W-:Y:S02]  /*b6c0*/  PRMT R6, R21, 0x5410, R6 ;  /* 0x0000541015067816 */ /* 0x000fe40000000006 */
[----:B------:R-:W-:Y:S01]  /*b6d0*/  LOP3.LUT R7, R7, R235, RZ, 0xc0, !PT ;  /* 0x000000eb07077212 */ /* 0x000fe200078ec0ff */
[----:B------:R-:W2:Y:S02]  /*b6e0*/  LDSM.16.MT88.4 R20, [R204+0x18000] ;  /* 0x01800000cc14783b */ /* 0x000ea40000004200 */
[----:B------:R-:W-:Y:S02]  /*b6f0*/  HSET2.LE.AND R6, R6, R171, PT ;  /* 0x000000ab06067233 */ /* 0x000fe40003803000 */
[----:B------:R-:W-:Y:S03]  /*b700*/  STG.E.U16 [R16.64+-0x4e], R217 ;  /* 0xffffb2d910007986 */ /* 0x000fe6000c101518 */
[----:B------:R-:W-:Y:S01]  /*b710*/  LOP3.LUT R6, R6, R237, RZ, 0xc0, !PT ;  /* 0x000000ed06067212 */ /* 0x000fe200078ec0ff */
        /* <DEDUP_REMOVED lines=8> */
[C---:B--2---:R-:W-:Y:S03]  /*b7a0*/  HMMA.16816.F32 R132, R4.reuse, R20, R132 ;  /* 0x000000140484723c */ /* 0x044fe60000001884 */
[----:B------:R-:W-:Y:S04]  /*b7b0*/  STG.E.U16 [R238.64+-0x30], R212 ;  /* 0xffffd0d4ee007986 */ /* 0x000fe8000c101518 */
[----:B------:R-:W-:Y:S01]  /*b7c0*/  STG.E.U16 [R238.64+-0x2e], R183 ;  /* 0xffffd2b7ee007986 */ /* 0x000fe2000c101518 */
[C---:B------:R-:W-:Y:S03]  /*b7d0*/  HMMA.16816.F32 R136, R4.reuse, R22, R136 ;  /* 0x000000160488723c */ /* 0x040fe60000001888 */
[----:B------:R-:W2:Y:S04]  /*b7e0*/  LDSM.16.MT88.4 R20, [R202+0x18000] ;  /* 0x01800000ca14783b */ /* 0x000ea80000004200 */
[----:B------:R-:W-:Y:S04]  /*b7f0*/  STG.E.U16 [R16.64+-0x20], R178 ;  /* 0xffffe0b210007986 */ /* 0x000fe8000c101518 */
[----:B------:R-:W-:Y:S04]  /*b800*/  STG.E.U16 [R16.64+-0x1e], R177 ;  /* 0xffffe2b110007986 */ /* 0x000fe8000c101518 */
[----:B------:R-:W-:Y:S04]  /*b810*/  STG.E.U16 [R238.64+-0x20], R180 ;  /* 0xffffe0b4ee007986 */ /* 0x000fe8000c101518 */
[----:B------:R-:W-:Y:S04]  /*b820*/  STG.E.U16 [R238.64+-0x1e], R179 ;  /* 0xffffe2b3ee007986 */ /* 0x000fe8000c101518 */
[----:B------:R-:W-:Y:S04]  /*b830*/  STG.E.U16 [R16.64+-0x10], R176 ;  /* 0xfffff0b010007986 */ /* 0x000fe8000c101518 */
[----:B------:R3:W-:Y:S04]  /*b840*/  STG.E.U16 [R16.64+-0xe], R167 ;  /* 0xfffff2a710007986 */ /* 0x0007e8000c101518 */
[----:B------:R4:W-:Y:S04]  /*b850*/  STG.E.U16 [R238.64+-0x10], R166 ;  /* 0xfffff0a6ee007986 */ /* 0x0009e8000c101518 */
[----:B------:R1:W-:Y:S01]  /*b860*/  STG.E.U16 [R238.64+-0xe], R165 ;  /* 0xfffff2a5ee007986 */ /* 0x0003e2000c101518 */
[C---:B--2---:R-:W-:Y:S08]  /*b870*/  HMMA.16816.F32 R140, R4.reuse, R20, R140 ;  /* 0x00000014048c723c */ /* 0x044ff0000000188c */
[----:B------:R-:W-:Y:S01]  /*b880*/  HMMA.16816.F32 R144, R4, R22, R144 ;  /* 0x000000160490723c */ /* 0x000fe20000001890 */
[----:B------:R-:W2:Y:S01]  /*b890*/  LDSM.16.MT88.4 R20, [R201+0x18000] ;  /* 0x01800000c914783b */ /* 0x000ea20000004200 */
[----:B---3--:R-:W-:-:S02]  /*b8a0*/  FADD.FTZ R167, R2, R227 ;  /* 0x000000e302a77221 */ /* 0x008fc40000010000 */
[----:B------:R-:W-:Y:S01]  /*b8b0*/  IMAD.MOV.U32 R2, RZ, RZ, R211 ;  /* 0x000000ffff027224 */ /* 0x000fe200078e00d3 */
[----:B----4-:R-:W-:Y:S01]  /*b8c0*/  IADD3 R166, P1, R16, -0x100, RZ ;  /* 0xffffff0010a67810 */ /* 0x010fe20007f3e0ff */
[----:B-1----:R-:W-:Y:S02]  /*b8d0*/  FADD.FTZ R165, R3, R228 ;  /* 0x000000e403a57221 */ /* 0x002fe40000010000 */
[----:B------:R-:W-:Y:S01]  /*b8e0*/  IMAD.MOV.U32 R3, RZ, RZ, R236 ;  /* 0x000000ffff037224 */ /* 0x000fe200078e00ec */
[C---:B--2---:R-:W-:Y:S08]  /*b8f0*/  HMMA.16816.F32 R148, R4.reuse, R20, R148 ;  /* 0x000000140494723c */ /* 0x044ff00000001894 */
        /* <DEDUP_REMOVED lines=39> */
[----:B------:R-:W-:Y:S01]  /*bb70*/  IMAD.WIDE.U32 R22, R25, -0x2daee0ad, RZ ;  /* 0xd2511f5319167825 */ /* 0x000fe200078e00ff */
[----:B------:R-:W-:Y:S07]  /*bb80*/  HMMA.16816.F32 R124, R4, R20, R124 ;  /* 0x00000014047c723c */ /* 0x000fee000000187c */
[----:B------:R-:W-:-:S02]  /*bb90*/  LOP3.LUT R4, R22, 0xffff, RZ, 0xc0, !PT ;  /* 0x0000ffff16047812 */ /* 0x000fc400078ec0ff */
[----:B------:R-:W-:Y:S02]  /*bba0*/  LOP3.LUT R20, R23, UR7, R26, 0x96, !PT ;  /* 0x0000000717147c12 */ /* 0x000fe4000f8e961a */
[----:B------:R-:W-:Y:S02]  /*bbb0*/  SHF.R.U32.HI R4, RZ, 0x8, R4 ;  /* 0x00000008ff047819 */ /* 0x000fe40000011604 */
[----:B------:R-:W-:Y:S02]  /*bbc0*/  LOP3.LUT R6, R22, 0xff, RZ, 0xc0, !PT ;  /* 0x000000ff16067812 */ /* 0x000fe400078ec0ff */
[----:B------:R-:W-:Y:S02]  /*bbd0*/  LOP3.LUT R5, R20, 0xffff, RZ, 0xc0, !PT ;  /* 0x0000ffff14057812 */ /* 0x000fe400078ec0ff */
[----:B------:R-:W-:Y:S02]  /*bbe0*/  PRMT R6, R6, 0x5410, R4 ;  /* 0x0000541006067816 */ /* 0x000fe40000000004 */
[----:B------:R-:W-:-:S02]  /*bbf0*/  SHF.R.U32.HI R5, RZ, 0x8, R5 ;  /* 0x00000008ff057819 */ /* 0x000fc40000011605 */
[----:B------:R-:W-:Y:S01]  /*bc00*/  LOP3.LUT R4, R20, 0xff, RZ, 0xc0, !PT ;  /* 0x000000ff14047812 */ /* 0x000fe200078ec0ff */
[--C-:B------:R-:W-:Y:S01]  /*bc10*/  HSET2.LE.AND R6, R6, R171.reuse, PT ;  /* 0x000000ab06067233 */ /* 0x100fe20003803000 */
[----:B------:R-:W-:Y:S02]  /*bc20*/  SHF.R.U32.HI R7, RZ, 0x10, R22 ;  /* 0x00000010ff077819 */ /* 0x000fe40000011616 */
[----:B------:R-:W-:Y:S02]  /*bc30*/  PRMT R4, R4, 0x5410, R5 ;  /* 0x0000541004047816 */ /* 0x000fe40000000005 */
[----:B------:R-:W-:Y:S02]  /*bc40*/  SHF.R.U32.HI R5, RZ, 0x10, R20 ;  /* 0x00000010ff057819 */ /* 0x000fe40000011614 */
[----:B------:R-:W-:Y:S01]  /*bc50*/  SHF.R.U32.HI R21, RZ, 0x18, R22 ;  /* 0x00000018ff157819 */ /* 0x000fe20000011616 */
[----:B------:R-:W-:Y:S01]  /*bc60*/  HSET2.LE.AND R4, R4, R171, PT ;  /* 0x000000ab04047233 */ /* 0x000fe20003803000 */
[----:B------:R-:W-:-:S02]  /*bc70*/  SHF.R.U32.HI R20, RZ, 0x18, R20 ;  /* 0x00000018ff147819 */ /* 0x000fc40000011614 */
[----:B------:R-:W-:Y:S02]  /*bc80*/  LOP3.LUT R7, R7, 0xff, RZ, 0xc0, !PT ;  /* 0x000000ff07077812 */ /* 0x000fe400078ec0ff */
[----:B------:R-:W-:Y:S02]  /*bc90*/  LOP3.LUT R5, R5, 0xff, RZ, 0xc0, !PT ;  /* 0x000000ff05057812 */ /* 0x000fe400078ec0ff */
[----:B------:R-:W-:Y:S02]  /*bca0*/  PRMT R7, R7, 0x5410, R21 ;  /* 0x0000541007077816 */ /* 0x000fe40000000015 */
[----:B------:R-:W-:Y:S02]  /*bcb0*/  PRMT R5, R5, 0x5410, R20 ;  /* 0x0000541005057816 */ /* 0x000fe40000000014 */
[----:B------:R-:W-:Y:S01]  /*bcc0*/  LOP3.LUT R6, R6, R29, RZ, 0xc0, !PT ;  /* 0x0000001d06067212 */ /* 0x000fe200078ec0ff */
[--C-:B------:R-:W-:Y:S01]  /*bcd0*/  HSET2.LE.AND R7, R7, R171.reuse, PT ;  /* 0x000000ab07077233 */ /* 0x100fe20003803000 */
[----:B------:R-:W-:Y:S01]  /*bce0*/  LOP3.LUT R4, R4, R24, RZ, 0xc0, !PT ;  /* 0x0000001804047212 */ /* 0x000fe200078ec0ff */
[----:B------:R-:W-:Y:S01]  /*bcf0*/  HSET2.LE.AND R5, R5, R171, PT ;  /* 0x000000ab05057233 */ /* 0x000fe20003803000 */
[----:B------:R-:W1:Y:S02]  /*bd00*/  LDSM.16.MT88.4 R20, [R204+0x18800] ;  /* 0x01880000cc14783b */ /* 0x000e640000004200 */
[----:B------:R-:W-:-:S02]  /*bd10*/  LOP3.LUT R7, R7, R28, RZ, 0xc0, !PT ;  /* 0x0000001c07077212 */ /* 0x000fc400078ec0ff */
[----:B------:R-:W-:Y:S01]  /*bd20*/  LOP3.LUT R5, R5, R30, RZ, 0xc0, !PT ;  /* 0x0000001e05057212 */ /* 0x000fe200078ec0ff */
[----:B------:R-:W-:Y:S04]  /*bd30*/  LDSM.16.MT88.4 R24, [R202+0x18800] ;  /* 0x01880000ca18783b */ /* 0x000fe80000004200 */
[----:B------:R-:W2:Y:S02]  /*bd40*/  LDSM.16.MT88.4 R28, [R201+0x18800] ;  /* 0x01880000c91c783b */ /* 0x000ea40000004200 */
        /* <DEDUP_REMOVED lines=35> */
[C---:B-1----:R-:W-:Y:S08]  /*bf80*/  HMMA.16816.F32 R124, R4.reuse, R20, R124 ;  /* 0x00000014047c723c */ /* 0x042ff0000000187c */
[C---:B------:R-:W-:Y:S08]  /*bf90*/  HMMA.16816.F32 R128, R4.reuse, R22, R128 ;  /* 0x000000160480723c */ /* 0x040ff00000001880 */
[C---:B--2---:R-:W-:Y:S08]  /*bfa0*/  HMMA.16816.F32 R84, R4.reuse, R28, R84 ;  /* 0x0000001c0454723c */ /* 0x044ff00000001854 */
[C---:B------:R-:W-:Y:S01]  /*bfb0*/  HMMA.16816.F32 R88, R4.reuse, R30, R88 ;  /* 0x0000001e0458723c */ /* 0x040fe20000001858 */
[----:B------:R-:W1:Y:S07]  /*bfc0*/  LDSM.16.MT88.4 R28, [R204+0x1e800] ;  /* 0x01e80000cc1c783b */ /* 0x000e6e0000004200 */
[C---:B-1----:R-:W-:Y:S08]  /*bfd0*/  HMMA.16816.F32 R100, R4.reuse, R28, R100 ;  /* 0x0000001c0464723c */ /* 0x042ff00000001864 */
[C---:B------:R-:W-:Y:S01]  /*bfe0*/  HMMA.16816.F32 R104, R4.reuse, R30, R104 ;  /* 0x0000001e0468723c */ /* 0x040fe20000001868 */
[----:B------:R-:W1:Y:S07]  /*bff0*/  LDSM.16.MT88.4 R28, [R201+0x1e800] ;  /* 0x01e80000c91c783b */ /* 0x000e6e0000004200 */
[C---:B-1----:R-:W-:Y:S08]  /*c000*/  HMMA.16816.F32 R116, R4.reuse, R28, R116 ;  /* 0x0000001c0474723c */ /* 0x042ff00000001874 */
[----:B------:R-:W-:Y:S01]  /*c010*/  HMMA.16816.F32 R120, R4, R30, R120 ;  /* 0x0000001e0478723c */ /* 0x000fe20000001878 */
[----:B------:R-:W-:Y:S06]  /*c020*/  LDSM.16.MT88.4 R28, [R202+0x19000] ;  /* 0x01900000ca1c783b */ /* 0x000fec0000004200 */
[----:B------:R-:W-:-:S05]  /*c030*/  IMAD.WIDE.U32 R6, R240, -0x2daee0ad, RZ ;  /* 0xd2511f53f0067825 */ /* 0x000fca00078e00ff */
[----:B------:R-:W-:-:S05]  /*c040*/  LOP3.LUT R4, R7, UR12, R34, 0x96, !PT ;  /* 0x0000000c07047c12 */ /* 0x000fca000f8e9622 */
[----:B------:R-:W-:Y:S01]  /*c050*/  IMAD.WIDE.U32 R24, R4, -0x326172a9, RZ ;  /* 0xcd9e8d5704187825 */ /* 0x000fe200078e00ff */
[----:B------:R-:W-:-:S04]  /*c060*/  LOP3.LUT R4, R33, UR13, R18, 0x96, !PT ;  /* 0x0000000d21047c12 */ /* 0x000fc8000f8e9612 */
[----:B------:R-:W-:Y:S01]  /*c070*/  LOP3.LUT R240, R25, UR11, R32, 0x96, !PT ;  /* 0x0000000b19f07c12 */ /* 0x000fe2000f8e9620 */
[----:B------:R-:W-:Y:S01]  /*c080*/  IMAD.WIDE.U32 R4, R4, -0x2daee0ad, RZ ;  /* 0xd2511f5304047825 */ /* 0x000fe200078e00ff */
[----:B------:R-:W1:Y:S03]  /*c090*/  LDSM.16.MT88.4 R32, [R204+0x19000] ;  /* 0x01900000cc20783b */ /* 0x000e660000004200 */
[----:B------:R-:W-:Y:S01]  /*c0a0*/  IMAD.WIDE.U32 R240, R240, -0x2daee0ad, RZ ;  /* 0xd2511f53f0f07825 */ /* 0x000fe200078e00ff */
[----:B------:R-:W-:-:S04]  /*c0b0*/  LOP3.LUT R5, R5, UR10, R6, 0x96, !PT ;  /* 0x0000000a05057c12 */ /* 0x000fc8000f8e9606 */
[----:B------:R-:W-:Y:S01]  /*c0c0*/  LOP3.LUT R4, R241, UR8, R4, 0x96, !PT ;  /* 0x00000008f1047c12 */ /* 0x000fe2000f8e9604 */
[----:B------:R-:W-:-:S04]  /*c0d0*/  IMAD.WIDE.U32 R26, R5, -0x326172a9, RZ ;  /* 0xcd9e8d57051a7825 */ /* 0x000fc800078e00ff */
[----:B------:R-:W-:-:S05]  /*c0e0*/  IMAD.WIDE.U32 R6, R4, -0x326172a9, RZ ;  /* 0xcd9e8d5704067825 */ /* 0x000fca00078e00ff */
[--C-:B------:R-:W-:Y:S02]  /*c0f0*/  SHF.R.U32.HI R4, RZ, 0x10, R6.reuse ;  /* 0x00000010ff047819 */ /* 0x100fe40000011606 */
[C---:B------:R-:W-:Y:S02]  /*c100*/  LOP3.LUT R20, R6.reuse, 0xffff, RZ, 0xc0, !PT ;  /* 0x0000ffff06147812 */ /* 0x040fe400078ec0ff */
[----:B------:R-:W-:Y:S02]  /*c110*/  LOP3.LUT R5, R6, 0xff, RZ, 0xc0, !PT ;  /* 0x000000ff06057812 */ /* 0x000fe400078ec0ff */
[----:B------:R-:W-:Y:S02]  /*c120*/  LOP3.LUT R4, R4, 0xff, RZ, 0xc0, !PT ;  /* 0x000000ff04047812 */ /* 0x000fe400078ec0ff */
[----:B------:R-:W-:Y:S02]  /*c130*/  SHF.R.U32.HI R6, RZ, 0x18, R6 ;  /* 0x00000018ff067819 */ /* 0x000fe40000011606 */
[----:B------:R-:W-:-:S02]  /*c140*/  LOP3.LUT R7, R7, UR35, R26, 0x96, !PT ;  /* 0x0000002307077c12 */ /* 0x000fc4000f8e961a */
[----:B------:R-:W-:Y:S02]  /*c150*/  SHF.R.U32.HI R20, RZ, 0x8, R20 ;  /* 0x00000008ff147819 */ /* 0x000fe40000011614 */
[----:B------:R-:W-:Y:S02]  /*c160*/  PRMT R4, R4, 0x5410, R6 ;  /* 0x0000541004047816 */ /* 0x000fe40000000006 */
[----:B------:R-:W-:Y:S02]  /*c170*/  LOP3.LUT R21, R7, 0xffff, RZ, 0xc0, !PT ;  /* 0x0000ffff07157812 */ /* 0x000fe400078ec0ff */
[----:B------:R-:W-:Y:S01]  /*c180*/  SHF.R.U32.HI R6, RZ, 0x10, R7 ;  /* 0x00000010ff067819 */ /* 0x000fe20000011607 */
[----:B------:R-:W-:Y:S01]  /*c190*/  HSET2.LE.AND R4, R4, R171, PT ;  /* 0x000000ab04047233 */ /* 0x000fe20003803000 */
[----:B------:R-:W-:Y:S02]  /*c1a0*/  PRMT R5, R5, 0x5410, R20 ;  /* 0x0000541005057816 */ /* 0x000fe40000000014 */
[----:B------:R-:W-:-:S02]  /*c1b0*/  LOP3.LUT R20, R7, 0xff, RZ, 0xc0, !PT ;  /* 0x000000ff07147812 */ /* 0x000fc400078ec0ff */
[----:B------:R-:W-:Y:S01]  /*c1c0*/  SHF.R.U32.HI R7, RZ, 0x18, R7 ;  /* 0x00000018ff077819 */ /* 0x000fe20000011607 */
[--C-:B------:R-:W-:Y:S01]  /*c1d0*/  HSET2.LE.AND R5, R5, R171.reuse, PT ;  /* 0x000000ab05057233 */ /* 0x100fe20003803000 */
[----:B------:R-:W-:Y:S02]  /*c1e0*/  SHF.R.U32.HI R21, RZ, 0x8, R21 ;  /* 0x00000008ff157819 */ /* 0x000fe40000011615 */
[----:B------:R-:W-:Y:S02]  /*c1f0*/  LOP3.LUT R6, R6, 0xff, RZ, 0xc0, !PT ;  /* 0x000000ff06067812 */ /* 0x000fe400078ec0ff */
[----:B------:R-:W-:Y:S02]  /*c200*/  PRMT R20, R20, 0x5410, R21 ;  /* 0x0000541014147816 */ /* 0x000fe40000000015 */
[----:B------:R-:W-:Y:S02]  /*c210*/  PRMT R7, R6, 0x5410, R7 ;  /* 0x0000541006077816 */ /* 0x000fe40000000007 */
[----:B------:R-:W-:Y:S01]  /*c220*/  LOP3.LUT R6, R5, R175, RZ, 0xc0, !PT ;  /* 0x000000af05067212 */ /* 0x000fe200078ec0ff */
[--C-:B------:R-:W-:Y:S01]  /*c230*/  HSET2.LE.AND R20, R20, R171.reuse, PT ;  /* 0x000000ab14147233 */ /* 0x100fe20003803000 */
[----:B------:R-:W-:Y:S01]  /*c240*/  IMAD.MOV.U32 R175, RZ, RZ, R27 ;  /* 0x000000ffffaf7224 */ /* 0x000fe200078e001b */
[----:B------:R-:W-:Y:S01]  /*c250*/  HSET2.LE.AND R5, R7, R171, PT ;  /* 0x000000ab07057233 */ /* 0x000fe20003803000 */
[----:B------:R-:W-:Y:S01]  /*c260*/  LOP3.LUT R7, R4, R174, RZ, 0xc0, !PT ;  /* 0x000000ae04077212 */ /* 0x000fe200078ec0ff */
[----:B------:R-:W-:Y:S01]  /*c270*/  IMAD.MOV.U32 R174, RZ, RZ, R26 ;  /* 0x000000ffffae7224 */ /* 0x000fe200078e001a */
[----:B------:R-:W-:Y:S01]  /*c280*/  LOP3.LUT R4, R20, R173, RZ, 0xc0, !PT ;  /* 0x000000ad14047212 */ /* 0x000fe200078ec0ff */
[----:B------:R-:W-:Y:S01]  /*c290*/  IMAD.MOV.U32 R173, RZ, RZ, R25 ;  /* 0x000000ffffad7224 */ /* 0x000fe200078e0019 */
[----:B------:R-:W-:Y:S01]  /*c2a0*/  LOP3.LUT R5, R5, R172, RZ, 0xc0, !PT ;  /* 0x000000ac05057212 */ /* 0x000fe200078ec0ff */
[----:B------:R-:W-:Y:S01]  /*c2b0*/  IMAD.MOV.U32 R172, RZ, RZ, R24 ;  /* 0x000000ffffac7224 */ /* 0x000fe200078e0018 */
[----:B------:R-:W2:Y:S04]  /*c2c0*/  LDSM.16.MT88.4 R20, [R200+0x19000] ;  /* 0x01900000c814783b */ /* 0x000ea80000004200 */
[----:B------:R-:W3:Y:S01]  /*c2d0*/  LDSM.16.MT88.4 R24, [R201+0x19000] ;  /* 0x01900000c918783b */ /* 0x000ee20000004200 */
[C---:B-1----:R-:W-:Y:S08]  /*c2e0*/  HMMA.16816.F32 R132, R4.reuse, R32, R132 ;  /* 0x000000200484723c */ /* 0x042ff00000001884 */
[C---:B------:R-:W-:Y:S01]  /*c2f0*/  HMMA.16816.F32 R136, R4.reuse, R34, R136 ;  /* 0x000000220488723c */ /* 0x040fe20000001888 */
[----:B------:R-:W1:Y:S07]  /*c300*/  LDSM.16.MT88.4 R32, [R204+0x1b000] ;  /* 0x01b00000cc20783b */ /* 0x000e6e0000004200 */
[C---:B------:R-:W-:Y:S08]  /*c310*/  HMMA.16816.F32 R140, R4.reuse, R28, R140 ;  /* 0x0000001c048c723c */ /* 0x040ff0000000188c */
[C---:B------:R-:W-:Y:S01]  /*c320*/  HMMA.16816.F32 R144, R4.reuse, R30, R144 ;  /* 0x0000001e0490723c */ /* 0x040fe20000001890 */
[----:B------:R-:W4:Y:S07]  /*c330*/  LDSM.16.MT88.4 R28, [R202+0x1b000] ;  /* 0x01b00000ca1c783b */ /* 0x000f2e0000004200 */
[C---:B--2---:R-:W-:Y:S08]  /*c340*/  HMMA.16816.F32 R156, R4.reuse, R20, R156 ;  /* 0x00000014049c723c */ /* 0x044ff0000000189c */
[C---:B---3--:R-:W-:Y:S08]  /*c350*/  HMMA.16816.F32 R148, R4.reuse, R24, R148 ;  /* 0x000000180494723c */ /* 0x048ff00000001894 */
[C---:B-1----:R-:W-:Y:S08]  /*c360*/  HMMA.16816.F32 R36, R4.reuse, R32, R36 ;  /* 0x000000200424723c */ /* 0x042ff00000001824 */
[C---:B------:R-:W-:Y:S01]  /*c370*/  HMMA.16816.F32 R40, R4.reuse, R34, R40 ;  /* 0x000000220428723c */ /* 0x040fe20000001828 */
[----:B------:R-:W1:Y:S07]  /*c380*/  LDSM.16.MT88.4 R32, [R200+0x1b000] ;  /* 0x01b00000c820783b */ /* 0x000e6e0000004200 */
[C---:B----4-:R-:W-:Y:S08]  /*c390*/  HMMA.16816.F32 R44, R4.reuse, R28, R44 ;  /* 0x0000001c042c723c */ /* 0x050ff0000000182c */
[C---:B------:R-:W-:Y:S01]  /*c3a0*/  HMMA.16816.F32 R48, R4.reuse, R30, R48 ;  /* 0x0000001e0430723c */ /* 0x040fe20000001830 */
[----:B------:R-:W2:Y:S07]  /*c3b0*/  LDSM.16.MT88.4 R28, [R204+0x1d000] ;  /* 0x01d00000cc1c783b */ /* 0x000eae0000004200 */
        /* <DEDUP_REMOVED lines=24> */
[----:B------:R-:W-:Y:S04]  /*c540*/  HMMA.16816.F32 R104, R4, R26, R104 ;  /* 0x0000001a0468723c */ /* 0x000fe80000001868 */
[----:B------:R-:W-:-:S04]  /*c550*/  IMAD.WIDE.U32 R24, R24, -0x2daee0ad, RZ ;  /* 0xd2511f5318187825 */ /* 0x000fc800078e00ff */
[----:B----4-:R-:W-:Y:S01]  /*c560*/  HMMA.16816.F32 R124, R4, R20, R124 ;  /* 0x00000014047c723c */ /* 0x010fe2000000187c */
[----:B------:R-:W-:-:S04]  /*c570*/  LOP3.LUT R172, R25, UR7, R240, 0x96, !PT ;  /* 0x0000000719ac7c12 */ /* 0x000fc8000f8e96f0 */
[----:B------:R-:W-:Y:S02]  /*c580*/  SHF.R.U32.HI R173, RZ, 0x10, R172 ;  /* 0x00000010ffad7819 */ /* 0x000fe400000116ac */
[----:B------:R-:W-:Y:S01]  /*c590*/  LOP3.LUT R174, R172, 0xff, RZ, 0xc0, !PT ;  /* 0x000000ffacae7812 */ /* 0x000fe200078ec0ff */
[----:B-1----:R-:W-:Y:S01]  /*c5a0*/  HMMA.16816.F32 R108, R4, R32, R108 ;  /* 0x00000020046c723c */ /* 0x002fe2000000186c */
[----:B------:R-:W-:-:S07]  /*c5b0*/  LOP3.LUT R173, R173, 0xff, RZ, 0xc0, !PT ;  /* 0x000000ffadad7812 */ /* 0x000fce00078ec0ff */
[C---:B------:R-:W-:Y:S01]  /*c5c0*/  HMMA.16816.F32 R112, R4.reuse, R34, R112 ;  /* 0x000000220470723c */ /* 0x040fe20000001870 */
[----:B------:R-:W1:Y:S07]  /*c5d0*/  LDSM.16.MT88.4 R32, [R204+0x19800] ;  /* 0x01980000cc20783b */ /* 0x000e6e0000004200 */
[C---:B--2---:R-:W-:Y:S08]  /*c5e0*/  HMMA.16816.F32 R116, R4.reuse, R28, R116 ;  /* 0x0000001c0474723c */ /* 0x044ff00000001874 */
[C---:B------:R-:W-:Y:S01]  /*c5f0*/  HMMA.16816.F32 R120, R4.reuse, R30, R120 ;  /* 0x0000001e0478723c */ /* 0x040fe20000001878 */
[----:B------:R-:W2:Y:S07]  /*c600*/  LDSM.16.MT88.4 R28, [R202+0x19800] ;  /* 0x01980000ca1c783b */ /* 0x000eae0000004200 */
[----:B------:R-:W-:Y:S01]  /*c610*/  HMMA.16816.F32 R128, R4, R22, R128 ;  /* 0x000000160480723c */ /* 0x000fe20000001880 */
[----:B------:R-:W-:Y:S06]  /*c620*/  LDSM.16.MT88.4 R20, [R200+0x19800] ;  /* 0x01980000c814783b */ /* 0x000fec0000004200 */
[----:B------:R-:W-:-:S02]  /*c630*/  LOP3.LUT R5, R24, 0xffff, RZ, 0xc0, !PT ;  /* 0x0000ffff18057812 */ /* 0x000fc400078ec0ff */
[----:B------:R-:W-:Y:S02]  /*c640*/  LOP3.LUT R4, R24, 0xff, RZ, 0xc0, !PT ;  /* 0x000000ff18047812 */ /* 0x000fe400078ec0ff */
[--C-:B------:R-:W-:Y:S02]  /*c650*/  SHF.R.U32.HI R6, RZ, 0x10, R24.reuse ;  /* 0x00000010ff067819 */ /* 0x100fe40000011618 */
[----:B------:R-:W-:Y:S02]  /*c660*/  SHF.R.U32.HI R7, RZ, 0x18, R24 ;  /* 0x00000018ff077819 */ /* 0x000fe40000011618 */
[----:B------:R-:W3:Y:S01]  /*c670*/  LDSM.16.MT88.4 R24, [R201+0x19800] ;  /* 0x01980000c918783b */ /* 0x000ee20000004200 */
[----:B------:R-:W-:Y:S02]  /*c680*/  SHF.R.U32.HI R5, RZ, 0x8, R5 ;  /* 0x00000008ff057819 */ /* 0x000fe40000011605 */
[----:B------:R-:W-:Y:S02]  /*c690*/  LOP3.LUT R6, R6, 0xff, RZ, 0xc0, !PT ;  /* 0x000000ff06067812 */ /* 0x000fe400078ec0ff */
[----:B------:R-:W-:-:S02]  /*c6a0*/  PRMT R4, R4, 0x5410, R5 ;  /* 0x0000541004047816 */ /* 0x000fc40000000005 */
[----:B------:R-:W-:Y:S02]  /*c6b0*/  LOP3.LUT R5, R172, 0xffff, RZ, 0xc0, !PT ;  /* 0x0000ffffac057812 */ /* 0x000fe400078ec0ff */
[----:B------:R-:W-:Y:S02]  /*c6c0*/  SHF.R.U32.HI R172, RZ, 0x18, R172 ;  /* 0x00000018ffac7819 */ /* 0x000fe400000116ac */
[----:B------:R-:W-:Y:S02]  /*c6d0*/  SHF.R.U32.HI R5, RZ, 0x8, R5 ;  /* 0x00000008ff057819 */ /* 0x000fe40000011605 */
[----:B------:R-:W-:Y:S02]  /*c6e0*/  PRMT R6, R6, 0x5410, R7 ;  /* 0x0000541006067816 */ /* 0x000fe40000000007 */
[----:B------:R-:W-:Y:S02]  /*c6f0*/  PRMT R5, R174, 0x5410, R5 ;  /* 0x00005410ae057816 */ /* 0x000fe40000000005 */
[----:B------:R-:W-:Y:S01]  /*c700*/  PRMT R172, R173, 0x5410, R172 ;  /* 0x00005410adac7816 */ /* 0x000fe200000000ac */
[----:B------:R-:W-:-:S02]  /*c710*/  HSET2.LE.AND R6, R6, R171, PT ;  /* 0x000000ab06067233 */ /* 0x000fc40003803000 */
[--C-:B------:R-:W-:Y:S02]  /*c720*/  HSET2.LE.AND R173, R5, R171.reuse, PT ;  /* 0x000000ab05ad7233 */ /* 0x100fe40003803000 */
[--C-:B------:R-:W-:Y:S01]  /*c730*/  HSET2.LE.AND R5, R172, R171.reuse, PT ;  /* 0x000000abac057233 */ /* 0x100fe20003803000 */
[----:B------:R-:W-:Y:S01]  /*c740*/  LOP3.LUT R7, R6, R0, RZ, 0xc0, !PT ;  /* 0x0000000006077212 */ /* 0x000fe200078ec0ff */
[----:B------:R-:W-:Y:S01]  /*c750*/  HSET2.LE.AND R171, R4, R171, PT ;  /* 0x000000ab04ab7233 */ /* 0x000fe20003803000 */
[----:B------:R-:W-:Y:S02]  /*c760*/  LOP3.LUT R4, R173, R170, RZ, 0xc0, !PT ;  /* 0x000000aaad047212 */ /* 0x000fe400078ec0ff */
[----:B------:R-:W-:Y:S01]  /*c770*/  LOP3.LUT R5, R5, R169, RZ, 0xc0, !PT ;  /* 0x000000a905057212 */ /* 0x000fe200078ec0ff */
[----:B------:R-:W4:Y:S01]  /*c780*/  LDSM.16.MT88.4 R172, [R204+0x1b800] ;  /* 0x01b80000ccac783b */ /* 0x000f220000004200 */
[----:B------:R-:W-:Y:S02]  /*c790*/  LOP3.LUT R6, R171, R168, RZ, 0xc0, !PT ;  /* 0x000000a8ab067212 */ /* 0x000fe400078ec0ff */
[----:B------:R-:W-:Y:S01]  /*c7a0*/  IADD3.X R0, R17, -0x1, RZ, P1, !PT ;  /* 0xffffffff11007810 */ /* 0x000fe20000ffe4ff */
[----:B------:R-:W4:Y:S04]  /*c7b0*/  LDSM.16.MT88.4 R168, [R202+0x1b800] ;  /* 0x01b80000caa8783b */ /* 0x000f280000004200 */
[C---:B-1----:R-:W-:Y:S01]  /*c7c0*/  HMMA.16816.F32 R132, R4.reuse, R32, R132 ;  /* 0x000000200484723c */ /* 0x042fe20000001884 */
[----:B------:R-:W-:Y:S07]  /*c7d0*/  STL [R1+0x48], R0 ;  /* 0x0000480001007387 */ /* 0x000fee0000100800 */
        /* <DEDUP_REMOVED lines=39> */
[C---:B------:R-:W-:Y:S08]  /*ca50*/  HMMA.16816.F32 R124, R4.reuse, R20, R124 ;  /* 0x00000014047c723c */ /* 0x040ff0000000187c */
        /* <DEDUP_REMOVED lines=15> */
[----:B-----5:R-:W-:Y:S01]  /*cb50*/  LEA R4, P0, R2, R12, 0x6 ;  /* 0x0000000c02047211 */ /* 0x020fe200078030ff */
        /* <DEDUP_REMOVED lines=61> */
[----:B------:R-:W2:Y:S04]  /*cf30*/  LDSM.16.M88.4 R216, [R209+0x11000] ;  /* 0x01100000d1d8783b */ /* 0x000ea80000000200 */
[----:B------:R-:W-:Y:S04]  /*cf40*/  LDSM.16.M88.4 R228, [R209+0x11800] ;  /* 0x01180000d1e4783b */ /* 0x000fe80000000200 */
[----:B------:R-:W-:Y:S04]  /*cf50*/  LDSM.16.M88.4 R168, [R208] ;  /* 0x00000000d0a8783b */ /* 0x000fe80000000200 */
[----:B------:R-:W-:Y:S04]  /*cf60*/  LDSM.16.M88.4 R32, [R199] ;  /* 0x00000000c720783b */ /* 0x000fe80000000200 */
[----:B-1----:R-:W3:Y:S04]  /*cf70*/  LDSM.16.M88.4 R4, [R209+0x10800] ;  /* 0x01080000d104783b */ /* 0x002ee80000000200 */
[----:B------:R-:W1:Y:S04]  /*cf80*/  LDSM.16.M88.4 R224, [R207] ;  /* 0x00000000cfe0783b */ /* 0x000e680000000200 */
[----:B------:R-:W1:Y:S04]  /*cf90*/  LDSM.16.M88.4 R176, [R198] ;  /* 0x00000000c6b0783b */ /* 0x000e680000000200 */
[----:B------:R-:W1:Y:S04]  /*cfa0*/  LDSM.16.M88.4 R172, [R197] ;  /* 0x00000000c5ac783b */ /* 0x000e680000000200 */
[----:B------:R-:W-:Y:S01]  /*cfb0*/  LDSM.16.M88.4 R232, [R196] ;  /* 0x00000000c4e8783b */ /* 0x000fe20000000200 */
[C---:B----4-:R-:W-:Y:S03]  /*cfc0*/  HMMA.16816.F32 R28, R180.reuse, R24, RZ ;  /* 0x00000018b41c723c */ /* 0x050fe600000018ff */
[----:B------:R-:W4:Y:S04]  /*cfd0*/  S2R R0, SR_TID.X ;  /* 0x0000000000007919 */ /* 0x000f280000002100 */
[----:B------:R-:W0:Y:S01]  /*cfe0*/  LDGDEPBAR ;  /* 0x00000000000079af */ /* 0x000e220000000000 */
[C---:B--2---:R-:W-:Y:S08]  /*cff0*/  HMMA.16816.F32 R220, R180.reuse, R216, RZ ;  /* 0x000000d8b4dc723c */ /* 0x044ff000000018ff */
[C---:B------:R-:W-:Y:S08]  /*d000*/  HMMA.16816.F32 R24, R180.reuse, R26, RZ ;  /* 0x0000001ab418723c */ /* 0x040ff000000018ff */
[----:B---3--:R-:W-:Y:S01]  /*d010*/  HMMA.16816.F32 R20, R180, R4, RZ ;  /* 0x00000004b414723c */ /* 0x008fe200000018ff */
[----:B----4-:R-:W-:-:S05]  /*d020*/  IMAD.SHL.U32 R0, R0, 0x2, RZ ;  /* 0x0000000200007824 */ /* 0x010fca00078e00ff */
[----:B------:R-:W-:Y:S01]  /*d030*/  LOP3.LUT R2, R0, 0x6, RZ, 0xc0, !PT ;  /* 0x0000000600027812 */ /* 0x000fe200078ec0ff */
[----:B------:R-:W-:Y:S01]  /*d040*/  IMAD.U32 R0, RZ, RZ, UR31 ;  /* 0x0000001fff007e24 */ /* 0x000fe2000f8e00ff */
[----:B------:R-:W-:Y:S03]  /*d050*/  HMMA.16816.F32 R4, R180, R6, RZ ;  /* 0x00000006b404723c */ /* 0x000fe600000018ff */
[----:B------:R-:W-:-:S05]  /*d060*/  IMAD R0, R0, 0x40, R2 ;  /* 0x0000004000007824 */ /* 0x000fca00078e0202 */
[C---:B------:R-:W-:Y:S01]  /*d070*/  HMMA.16816.F32 R216, R180.reuse, R218, RZ ;  /* 0x000000dab4d8723c */ /* 0x040fe200000018ff */
[C---:B------:R-:W-:Y:S02]  /*d080*/  IADD3 R2, R0.reuse, 0x1, RZ ;  /* 0x0000000100027810 */ /* 0x040fe40007ffe0ff */
[----:B------:R-:W-:Y:S02]  /*d090*/  IADD3 R3, R0, 0x8, RZ ;  /* 0x0000000800037810 */ /* 0x000fe40007ffe0ff */
[CC--:B------:R-:W-:Y:S02]  /*d0a0*/  ISETP.GE.AND P2, PT, R2.reuse, R164.reuse, PT ;  /* 0x000000a40200720c */ /* 0x0c0fe40003f46270 */
[----:B------:R-:W-:Y:S01]  /*d0b0*/  ISETP.GE.AND P1, PT, R2, R11, PT ;  /* 0x0000000b0200720c */ /* 0x000fe20003f26270 */
[----:B------:R-:W-:Y:S01]  /*d0c0*/  HMMA.16816.F32 R212, R180, R228, RZ ;  /* 0x000000e4b4d4723c */ /* 0x000fe200000018ff */
[----:B------:R-:W-:Y:S02]  /*d0d0*/  IADD3 R2, R0, 0x9, RZ ;  /* 0x0000000900027810 */ /* 0x000fe40007ffe0ff */
[----:B------:R-:W-:-:S05]  /*d0e0*/  ISETP.GE.AND P0, PT, R3, R164, PT ;  /* 0x000000a40300720c */ /* 0x000fca0003f06270 */
[----:B------:R-:W-:Y:S01]  /*d0f0*/  HMMA.16816.F32 R180, R180, R230, RZ ;  /* 0x000000e6b4b4723c */ /* 0x000fe200000018ff */
[----:B------:R-:W-:Y:S07]  /*d100*/  LDSM.16.M88.4 R228, [R203+0x10000] ;  /* 0x01000000cbe4783b */ /* 0x000fee0000000200 */
[C---:B------:R-:W-:Y:S08]  /*d110*/  HMMA.16816.F32 R20, R168.reuse, R32, R20 ;  /* 0x00000020a814723c */ /* 0x040ff00000001814 */
[C---:B------:R-:W-:Y:S01]  /*d120*/  HMMA.16816.F32 R4, R168.reuse, R34, R4 ;  /* 0x00000022a804723c */ /* 0x040fe20000001804 */
[----:B------:R-:W2:Y:S07]  /*d130*/  LDSM.16.M88.4 R32, [R206] ;  /* 0x00000000ce20783b */ /* 0x000eae0000000200 */
[C---:B-1----:R-:W-:Y:S08]  /*d140*/  HMMA.16816.F32 R28, R168.reuse, R224, R28 ;  /* 0x000000e0a81c723c */ /* 0x042ff0000000181c */
[C---:B------:R-:W-:Y:S01]  /*d150*/  HMMA.16816.F32 R24, R168.reuse, R226, R24 ;  /* 0x000000e2a818723c */ /* 0x040fe20000001818 */
[----:B------:R-:W1:Y:S07]  /*d160*/  LDSM.16.M88.4 R224, [R203+0x10800] ;  /* 0x01080000cbe0783b */ /* 0x000e6e0000000200 */
[C---:B------:R-:W-:Y:S08]  /*d170*/  HMMA.16816.F32 R220, R168.reuse, R176, R220 ;  /* 0x000000b0a8dc723c */ /* 0x040ff000000018dc */
[C---:B------:R-:W-:Y:S01]  /*d180*/  HMMA.16816.F32 R216, R168.reuse, R178, R216 ;  /* 0x000000b2a8d8723c */ /* 0x040fe200000018d8 */
[----:B------:R-:W3:Y:S07]  /*d190*/  LDSM.16.M88.4 R176, [R203+0x11000] ;  /* 0x01100000cbb0783b */ /* 0x000eee0000000200 */
[C---:B------:R-:W-:Y:S08]  /*d1a0*/  HMMA.16816.F32 R212, R168.reuse, R172, R212 ;  /* 0x000000aca8d4723c */ /* 0x040ff000000018d4 */
[----:B------:R-:W-:Y:S01]  /*d1b0*/  HMMA.16816.F32 R180, R168, R174, R180 ;  /* 0x000000aea8b4723c */ /* 0x000fe200000018b4 */
[----:B------:R-:W4:Y:S04]  /*d1c0*/  LDSM.16.M88.4 R172, [R203+0x11800] ;  /* 0x01180000cbac783b */ /* 0x000f280000000200 */
[----:B------:R-:W4:Y:S03]  /*d1d0*/  LDSM.16.M88.4 R168, [R205] ;  /* 0x00000000cda8783b */ /* 0x000f260000000200 */
        /* <DEDUP_REMOVED lines=32> */
[C---:B--2---:R-:W-:Y:S08]  /*d3e0*/  HMMA.16816.F32 R220, R176.reuse, R228, R220 ;  /* 0x000000e4b0dc723c */ /* 0x044ff000000018dc */
[C---:B------:R-:W-:Y:S01]  /*d3f0*/  HMMA.16816.F32 R216, R176.reuse, R230, R216 ;  /* 0x000000e6b0d8723c */ /* 0x040fe200000018d8 */
[----:B------:R-:W2:Y:S07]  /*d400*/  LDSM.16.M88.4 R228, [R193] ;  /* 0x00000000c1e4783b */ /* 0x000eae0000000200 */
[C---:B-1----:R-:W-:Y:S08]  /*d410*/  HMMA.16816.F32 R212, R176.reuse, R224, R212 ;  /* 0x000000e0b0d4723c */ /* 0x042ff000000018d4 */
[----:B------:R-:W-:Y:S01]  /*d420*/  HMMA.16816.F32 R180, R176, R226, R180 ;  /* 0x000000e2b0b4723c */ /* 0x000fe200000018b4 */
[----:B------:R-:W1:Y:S04]  /*d430*/  LDSM.16.M88.4 R224, [R192] ;  /* 0x00000000c0e0783b */ /* 0x000e680000000200 */
[----:B------:R-:W-:Y:S03]  /*d440*/  LDSM.16.M88.4 R176, [R206+0x4000] ;  /* 0x00400000ceb0783b */ /* 0x000fe60000000200 */
[C---:B---3--:R-:W-:Y:S08]  /*d450*/  HMMA.16816.F32 R28, R172.reuse, R168, R28 ;  /* 0x000000a8ac1c723c */ /* 0x048ff0000000181c */
        /* <DEDUP_REMOVED lines=134> */
[----:B------:R-:W-:-:S02]  /*dcc0*/  ISETP.GE.AND P2, PT, R3, R11, PT ;  /* 0x0000000b0300720c */ /* 0x000fc40003f46270 */
[----:B------:R-:W-:Y:S01]  /*dcd0*/  ISETP.GE.AND P1, PT, R2, R164, PT ;  /* 0x000000a40200720c */ /* 0x000fe20003f26270 */
[----:B------:R-:W-:Y:S01]  /*dce0*/  HMMA.16816.F32 R180, R172, R226, R180 ;  /* 0x000000e2acb4723c */ /* 0x000fe200000018b4 */
[----:B------:R-:W-:Y:S02]  /*dcf0*/  IADD3 R3, R0, 0x10, RZ ;  /* 0x0000001000037810 */ /* 0x000fe40007ffe0ff */
[----:B------:R-:W-:Y:S02]  /*dd00*/  FSEL R24, R24, -INF , !P0 ;  /* 0xff80000018187808 */ /* 0x000fe40004000000 */
[----:B------:R-:W-:Y:S02]  /*dd10*/  ISETP.GE.AND P0, PT, R2, R11, PT ;  /* 0x0000000b0200720c */ /* 0x000fe40003f06270 */
[----:B------:R-:W-:Y:S01]  /*dd20*/  IADD3 R2, R0, 0x11, RZ ;  /* 0x0000001100027810 */ /* 0x000fe20007ffe0ff */
[----:B-1----:R-:W-:Y:S01]  /*dd30*/  HMMA.16816.F32 R220, R176, R32, R220 ;  /* 0x00000020b0dc723c */ /* 0x002fe200000018dc */
[----:B------:R-:W-:-:S02]  /*dd40*/  FSEL R26, R26, -INF , !P2 ;  /* 0xff8000001a1a7808 */ /* 0x000fc40005000000 */
[----:B------:R-:W-:Y:S02]  /*dd50*/  FSEL R25, R25, -INF , !P1 ;  /* 0xff80000019197808 */ /* 0x000fe40004800000 */
[CC--:B------:R-:W-:Y:S02]  /*dd60*/  ISETP.GE.AND P2, PT, R3.reuse, R164.reuse, PT ;  /* 0x000000a40300720c */ /* 0x0c0fe40003f46270 */
[----:B------:R-:W-:Y:S01]  /*dd70*/  ISETP.GE.AND P1, PT, R3, R11, PT ;  /* 0x0000000b0300720c */ /* 0x000fe20003f26270 */
[----:B------:R-:W-:Y:S01]  /*dd80*/  HMMA.16816.F32 R216, R176, R34, R216 ;  /* 0x00000022b0d8723c */ /* 0x000fe200000018d8 */
[----:B------:R-:W-:Y:S02]  /*dd90*/  FSEL R27, R27, -INF , !P0 ;  /* 0xff8000001b1b7808 */ /* 0x000fe40004000000 */
[----:B------:R-:W-:Y:S02]  /*dda0*/  IADD3 R3, R0, 0x18, RZ ;  /* 0x0000001800037810 */ /* 0x000fe40007ffe0ff */
[----:B------:R-:W-:-:S02]  /*ddb0*/  ISETP.GE.AND P0, PT, R2, R164, PT ;  /* 0x000000a40200720c */ /* 0x000fc40003f06270 */
[----:B------:R-:W-:Y:S01]  /*ddc0*/  FSEL R20, R20, -INF , !P2 ;  /* 0xff80000014147808 */ /* 0x000fe20005000000 */
[C---:B--2---:R-:W-:Y:S01]  /*ddd0*/  HMMA.16816.F32 R212, R176.reuse, R168, R212 ;  /* 0x000000a8b0d4723c */ /* 0x044fe200000018d4 */
[----:B------:R-:W-:Y:S02]  /*dde0*/  FSEL R22, R22, -INF , !P1 ;  /* 0xff80000016167808 */ /* 0x000fe40004800000 */
[----:B------:R-:W-:Y:S02]  /*ddf0*/  ISETP.GE.AND P2, PT, R2, R11, PT ;  /* 0x0000000b0200720c */ /* 0x000fe40003f46270 */
[----:B------:R-:W-:Y:S02]  /*de00*/  ISETP.GE.AND P1, PT, R3, R164, PT ;  /* 0x000000a40300720c */ /* 0x000fe40003f26270 */
[----:B------:R-:W-:Y:S01]  /*de10*/  FSEL R21, R21, -INF , !P0 ;  /* 0xff80000015157808 */ /* 0x000fe20004000000 */
[----:B------:R-:W-:Y:S01]  /*de20*/  HMMA.16816.F32 R180, R176, R170, R180 ;  /* 0x000000aab0b4723c */ /* 0x000fe200000018b4 */
[----:B------:R-:W-:-:S02]  /*de30*/  IADD3 R2, R0, 0x19, RZ ;  /* 0x0000001900027810 */ /* 0x000fc40007ffe0ff */
[-C--:B------:R-:W-:Y:S02]  /*de40*/  ISETP.GE.AND P0, PT, R3, R11.reuse, PT ;  /* 0x0000000b0300720c */ /* 0x080fe40003f06270 */
[----:B------:R-:W-:Y:S02]  /*de50*/  IADD3 R3, R0, 0x20, RZ ;  /* 0x0000002000037810 */ /* 0x000fe40007ffe0ff */
[----:B------:R-:W-:Y:S02]  /*de60*/  FSEL R23, R23, -INF , !P2 ;  /* 0xff80000017177808 */ /* 0x000fe40005000000 */
[----:B------:R-:W-:Y:S02]  /*de70*/  FSEL R33, R4, -INF , !P1 ;  /* 0xff80000004217808 */ /* 0x000fe40004800000 */
[C---:B------:R-:W-:Y:S02]  /*de80*/  ISETP.GE.AND P2, PT, R2.reuse, R164, PT ;  /* 0x000000a40200720c */ /* 0x040fe40003f46270 */
[----:B------:R-:W-:-:S02]  /*de90*/  ISETP.GE.AND P1, PT, R2, R11, PT ;  /* 0x0000000b0200720c */ /* 0x000fc40003f26270 */
[----:B------:R-:W-:Y:S02]  /*dea0*/  FSEL R6, R6, -INF , !P0 ;  /* 0xff80000006067808 */ /* 0x000fe40004000000 */
[----:B------:R-:W-:Y:S02]  /*deb0*/  IADD3 R2, R0, 0x21, RZ ;  /* 0x0000002100027810 */ /* 0x000fe40007ffe0ff */
[----:B------:R-:W-:Y:S02]  /*dec0*/  ISETP.GE.AND P0, PT, R3, R164, PT ;  /* 0x000000a40300720c */ /* 0x000fe40003f06270 */
[----:B------:R-:W-:Y:S02]  /*ded0*/  FSEL R166, R5, -INF , !P2 ;  /* 0xff80000005a67808 */ /* 0x000fe40005000000 */
[----:B------:R-:W-:Y:S02]  /*dee0*/  FSEL R7, R7, -INF , !P1 ;  /* 0xff80000007077808 */ /* 0x000fe40004800000 */
[----:B------:R-:W-:-:S02]  /*def0*/  ISETP.GE.AND P2, PT, R3, R11, PT ;  /* 0x0000000b0300720c */ /* 0x000fc40003f46270 */
[----:B------:R-:W-:Y:S02]  /*df00*/  ISETP.GE.AND P1, PT, R2, R164, PT ;  /* 0x000000a40200720c */ /* 0x000fe40003f26270 */
[----:B------:R-:W-:Y:S02]  /*df10*/  IADD3 R3, R0, 0x28, RZ ;  /* 0x0000002800037810 */ /* 0x000fe40007ffe0ff */
[----:B------:R-:W-:Y:S02]  /*df20*/  FSEL R169, R220, -INF , !P0 ;  /* 0xff800000dca97808 */ /* 0x000fe40004000000 */
[----:B------:R-:W-:Y:S02]  /*df30*/  ISETP.GE.AND P0, PT, R2, R11, PT ;  /* 0x0000000b0200720c */ /* 0x000fe40003f06270 */
[----:B------:R-:W-:Y:S02]  /*df40*/  IADD3 R2, R0, 0x29, RZ ;  /* 0x0000002900027810 */ /* 0x000fe40007ffe0ff */
[----:B------:R-:W-:-:S02]  /*df50*/  FSEL R4, R222, -INF , !P2 ;  /* 0xff800000de047808 */ /* 0x000fc40005000000 */
[----:B------:R-:W-:Y:S02]  /*df60*/  FSEL R221, R221, -INF , !P1 ;  /* 0xff800000dddd7808 */ /* 0x000fe40004800000 */
[CC--:B------:R-:W-:Y:S02]  /*df70*/  ISETP.GE.AND P2, PT, R3.reuse, R164.reuse, PT ;  /* 0x000000a40300720c */ /* 0x0c0fe40003f46270 */
[----:B------:R-:W-:Y:S02]  /*df80*/  ISETP.GE.AND P1, PT, R3, R11, PT ;  /* 0x0000000b0300720c */ /* 0x000fe40003f26270 */
[----:B------:R-:W-:Y:S02]  /*df90*/  FSEL R5, R223, -INF , !P0 ;  /* 0xff800000df057808 */ /* 0x000fe40004000000 */
[----:B------:R-:W-:Y:S02]  /*dfa0*/  IADD3 R3, R0, 0x30, RZ ;  /* 0x0000003000037810 */ /* 0x000fe40007ffe0ff */
[----:B------:R-:W-:-:S02]  /*dfb0*/  ISETP.GE.AND P0, PT, R2, R164, PT ;  /* 0x000000a40200720c */ /* 0x000fc40003f06270 */
[----:B------:R-:W-:Y:S02]  /*dfc0*/  FSEL R216, R216, -INF , !P2 ;  /* 0xff800000d8d87808 */ /* 0x000fe40005000000 */
[----:B------:R-:W-:Y:S02]  /*dfd0*/  FSEL R168, R218, -INF , !P1 ;  /* 0xff800000daa87808 */ /* 0x000fe40004800000 */
[----:B------:R-:W-:Y:S02]  /*dfe0*/  ISETP.GE.AND P2, PT, R2, R11, PT ;  /* 0x0000000b0200720c */ /* 0x000fe40003f46270 */
[----:B------:R-:W-:Y:S02]  /*dff0*/  ISETP.GE.AND P1, PT, R3, R164, PT ;  /* 0x000000a40300720c */ /* 0x000fe40003f26270 */
        /* <DEDUP_REMOVED lines=8> */
[----:B------:R-:W-:Y:S02]  /*e080*/  FSEL R234, R214, -INF , !P0 ;  /* 0xff800000d6ea7808 */ /* 0x000fe40004000000 */
[----:B------:R-:W-:Y:S02]  /*e090*/  ISETP.GE.AND P0, PT, R3, R164, PT ;  /* 0x000000a40300720c */ /* 0x000fe40003f06270 */
[----:B------:R-:W-:Y:S02]  /*e0a0*/  IADD3 R2, R0, 0x39, RZ ;  /* 0x0000003900027810 */ /* 0x000fe40007ffe0ff */
[----:B------:R-:W-:Y:S02]  /*e0b0*/  FSEL R237, R213, -INF , !P2 ;  /* 0xff800000d5ed7808 */ /* 0x000fe40005000000 */
[----:B------:R-:W-:Y:S02]  /*e0c0*/  FSEL R233, R215, -INF , !P1 ;  /* 0xff800000d7e97808 */ /* 0x000fe40004800000 */
[----:B------:R-:W-:-:S02]  /*e0d0*/  ISETP.GE.AND P2, PT, R3, R11, PT ;  /* 0x0000000b0300720c */ /* 0x000fc40003f46270 */
[-C--:B------:R-:W-:Y:S02]  /*e0e0*/  ISETP.GE.AND P1, PT, R0, R164.reuse, PT ;  /* 0x000000a40000720c */ /* 0x080fe40003f26270 */
[----:B------:R-:W-:Y:S02]  /*e0f0*/  FSEL R170, R180, -INF , !P0 ;  /* 0xff800000b4aa7808 */ /* 0x000fe40004000000 */
        /* <DEDUP_REMOVED lines=82> */
.L_x_889:
[----:B------:R-:W-:Y:S05]  /*e620*/  BSYNC B0 ;  /* 0x0000000000007941 */ /* 0x000fea0003800000 */
.L_x_888:
[----:B------:R-:W0:Y:S02]  /*e630*/  LDGDEPBAR ;  /* 0x00000000000079af */ /* 0x000e240000000000 */
.L_x_887:
[----:B-1----:R-:W-:Y:S01]  /*e640*/  FMNMX.FTZ R177, R236, R28, !PT ;  /* 0x0000001cecb17209 */ /* 0x002fe20007810000 */
[----:B------:R-:W-:Y:S01]  /*e650*/  USHF.L.U32 UR4, UR31, 0x1, URZ ;  /* 0x000000011f047899 */ /* 0x000fe2000800063f */
[----:B------:R-:W-:Y:S01]  /*e660*/  FMNMX.FTZ R178, R211, R30, !PT ;  /* 0x0000001ed3b27209 */ /* 0x000fe20007810000 */
[----:B------:R-:W-:Y:S01]  /*e670*/  IMAD.WIDE.U32 R214, R8, -0x2daee0ad, RZ ;  /* 0xd2511f5308d67825 */ /* 0x000fe200078e00ff */
[----:B------:R-:W-:Y:S01]  /*e680*/  FMNMX.FTZ R177, R29, R177, !PT ;  /* 0x000000b11db17209 */ /* 0x000fe20007810000 */
[----:B------:R-:W-:Y:S01]  /*e690*/  ULOP3.LUT UR4, UR4, UR33, URZ, 0x3c, !UPT ;  /* 0x0000002104047292 */ /* 0x000fe2000f8e3c3f */
[----:B------:R-:W-:Y:S01]  /*e6a0*/  FMNMX.FTZ R178, R31, R178, !PT ;  /* 0x000000b21fb27209 */ /* 0x000fe20007810000 */
[----:B------:R-:W-:Y:S01]  /*e6b0*/  IMAD.WIDE.U32 R34, R9, -0x326172a9, RZ ;  /* 0xcd9e8d5709227825 */ /* 0x000fe200078e00ff */
[----:B------:R-:W-:Y:S01]  /*e6c0*/  FMNMX.FTZ R177, R24, R177, !PT ;  /* 0x000000b118b17209 */ /* 0x000fe20007810000 */
[----:B------:R-:W-:Y:S01]  /*e6d0*/  STL.64 [R1+0x80], R190 ;  /* 0x000080be01007387 */ /* 0x000fe20000100a00 */
[----:B------:R-:W-:Y:S01]  /*e6e0*/  FMNMX.FTZ R178, R26, R178, !PT ;  /* 0x000000b21ab27209 */ /* 0x000fe20007810000 */
[----:B------:R-:W-:Y:S01]  /*e6f0*/  UIADD3 UR5, UR29, -0x1, URZ ;  /* 0xffffffff1d057890 */ /* 0x000fe2000fffe03f */
[----:B------:R-:W-:Y:S01]  /*e700*/  FMNMX.FTZ R177, R25, R177, !PT ;  /* 0x000000b119b17209 */ /* 0x000fe20007810000 */
[----:B------:R-:W-:Y:S01]  /*e710*/  STL [R1+0x78], R189 ;  /* 0x000078bd01007387 */ /* 0x000fe20000100800 */
[----:B------:R-:W-:Y:S01]  /*e720*/  FMNMX.FTZ R178, R27, R178, !PT ;  /* 0x000000b21bb27209 */ /* 0x000fe20007810000 */
[----:B------:R-:W-:Y:S01]  /*e730*/  ULOP3.LUT UR5, UR5, UR33, URZ, 0x3c, !UPT ;  /* 0x0000002105057292 */ /* 0x000fe2000f8e3c3f */
[----:B------:R-:W-:Y:S01]  /*e740*/  FMNMX.FTZ R177, R20, R177, !PT ;  /* 0x000000b114b17209 */ /* 0x000fe20007810000 */
[----:B------:R-:W-:Y:S01]  /*e750*/  STL [R1+0x74], R188 ;  /* 0x000074bc01007387 */ /* 0x000fe20000100800 */
[----:B------:R-:W-:Y:S01]  /*e760*/  FMNMX.FTZ R178, R22, R178, !PT ;  /* 0x000000b216b27209 */ /* 0x000fe20007810000 */
[----:B------:R-:W-:Y:S01]  /*e770*/  UIADD3 UR7, UR33, 0x646e171e, URZ ;  /* 0x646e171e21077890 */ /* 0x000fe2000fffe03f */
[----:B------:R-:W-:Y:S01]  /*e780*/  FMNMX.FTZ R177, R21, R177, !PT ;  /* 0x000000b115b17209 */ /* 0x000fe20007810000 */
[----:B------:R-:W-:Y:S01]  /*e790*/  STL [R1+0x70], R185 ;  /* 0x000070b901007387 */ /* 0x000fe20000100800 */
[----:B------:R-:W-:-:S02]  /*e7a0*/  FMNMX.FTZ R178, R23, R178, !PT ;  /* 0x000000b217b27209 */ /* 0x000fc40007810000 */
[----:B------:R-:W-:Y:S01]  /*e7b0*/  FMNMX.FTZ R177, R33, R177, !PT ;  /* 0x000000b121b17209 */ /* 0x000fe20007810000 */
[----:B------:R-:W-:Y:S01]  /*e7c0*/  STL.64 [R1+0x68], R186 ;  /* 0x000068ba01007387 */ /* 0x000fe20000100a00 */
[----:B------:R-:W-:Y:S02]  /*e7d0*/  FMNMX.FTZ R178, R6, R178, !PT ;  /* 0x000000b206b27209 */ /* 0x000fe40007810000 */
[----:B------:R-:W-:Y:S01]  /*e7e0*/  FMNMX.FTZ R177, R166, R177, !PT ;  /* 0x000000b1a6b17209 */ /* 0x000fe20007810000 */
[----:B------:R-:W-:Y:S01]  /*e7f0*/  STL [R1+0x60], R184 ;  /* 0x000060b801007387 */ /* 0x000fe20000100800 */
[----:B------:R-:W-:Y:S02]  /*e800*/  FMNMX.FTZ R178, R7, R178, !PT ;  /* 0x000000b207b27209 */ /* 0x000fe40007810000 */
[----:B------:R-:W-:Y:S01]  /*e810*/  FMNMX.FTZ R177, R169, R177, !PT ;  /* 0x000000b1a9b17209 */ /* 0x000fe20007810000 */
[----:B------:R1:W-:Y:S01]  /*e820*/  STL.64 [R1+0x58], R14 ;  /* 0x0000580e01007387 */ /* 0x0003e20000100a00 */
[----:B------:R-:W-:-:S02]  /*e830*/  FMNMX.FTZ R178, R4, R178, !PT ;  /* 0x000000b204b27209 */ /* 0x000fc40007810000 */
[----:B------:R-:W-:Y:S01]  /*e840*/  FMNMX.FTZ R177, R221, R177, !PT ;  /* 0x000000b1ddb17209 */ /* 0x000fe20007810000 */
[----:B------:R2:W-:Y:S01]  /*e850*/  STL.64 [R1+0x50], R12 ;  /* 0x0000500c01007387 */ /* 0x0005e20000100a00 */
[----:B------:R-:W-:Y:S02]  /*e860*/  FMNMX.FTZ R178, R5, R178, !PT ;  /* 0x000000b205b27209 */ /* 0x000fe40007810000 */
[----:B------:R-:W-:Y:S02]  /*e870*/  FMNMX.FTZ R177, R216, R177, !PT ;  /* 0x000000b1d8b17209 */ /* 0x000fe40007810000 */
[----:B------:R-:W-:Y:S01]  /*e880*/  LOP3.LUT R2, R215, UR4, RZ, 0x3c, !PT ;  /* 0x00000004d7027c12 */ /* 0x000fe2000f8e3cff */
[----:B------:R-:W-:Y:S01]  /*e890*/  UIADD3 UR4, UR32, -0x61c88647, URZ ;  /* 0x9e3779b920047890 */ /* 0x000fe2000fffe03f */
[----:B------:R-:W-:Y:S02]  /*e8a0*/  FMNMX.FTZ R177, R217, R177, !PT ;  /* 0x000000b1d9b17209 */ /* 0x000fe40007810000 */
[----:B------:R-:W-:Y:S01]  /*e8b0*/  LOP3.LUT R32, R35, R10, RZ, 0x3c, !PT ;  /* 0x0000000a23207212 */ /* 0x000fe200078e3cff */
[----:B------:R-:W-:Y:S01]  /*e8c0*/  IMAD.WIDE.U32 R2, R2, -0x326172a9, RZ ;  /* 0xcd9e8d5702027825 */ /* 0x000fe200078e00ff */
[----:B------:R-:W-:-:S02]  /*e8d0*/  FMNMX.FTZ R177, R238, R177, !PT ;  /* 0x000000b1eeb17209 */ /* 0x000fc40007810000 */
[----:B------:R-:W-:Y:S01]  /*e8e0*/  FMNMX.FTZ R178, R168, R178, !PT ;  /* 0x000000b2a8b27209 */ /* 0x000fe20007810000 */
[----:B------:R-:W-:Y:S01]  /*e8f0*/  IMAD R32, R32, -0x2daee0ad, RZ ;  /* 0xd2511f5320207824 */ /* 0x000fe200078e02ff */
[----:B------:R-:W-:Y:S02]  /*e900*/  FMNMX.FTZ R35, R237, R177, !PT ;  /* 0x000000b1ed237209 */ /* 0x000fe40007810000 */
[----:B------:R-:W-:Y:S02]  /*e910*/  FMNMX.FTZ R178, R235, R178, !PT ;  /* 0x000000b2ebb27209 */ /* 0x000fe40007810000 */
[----:B------:R-:W-:Y:S02]  /*e920*/  FMNMX.FTZ R35, R170, R35, !PT ;  /* 0x00000023aa237209 */ /* 0x000fe40007810000 */
[----:B------:R-:W-:Y:S02]  /*e930*/  LOP3.LUT R3, R3, UR4, R34, 0x96, !PT ;  /* 0x0000000403037c12 */ /* 0x000fe4000f8e9622 */
[----:B------:R-:W-:-:S02]  /*e940*/  FMNMX.FTZ R178, R234, R178, !PT ;  /* 0x000000b2eab27209 */ /* 0x000fc40007810000 */
[----:B------:R-:W-:Y:S01]  /*e950*/  FMNMX.FTZ R35, R11, R35, !PT ;  /* 0x000000230b237209 */ /* 0x000fe20007810000 */
[----:B-1----:R-:W-:Y:S01]  /*e960*/  IMAD.WIDE.U32 R14, R3, -0x2daee0ad, RZ ;  /* 0xd2511f53030e7825 */ /* 0x002fe200078e00ff */
[----:B------:R-:W-:Y:S02]  /*e970*/  LOP3.LUT R2, R19, UR15, R2, 0x96, !PT ;  /* 0x0000000f13027c12 */ /* 0x000fe4000f8e9602 */
[----:B------:R-:W-:Y:S01]  /*e980*/  FMNMX.FTZ R178, R233, R178, !PT ;  /* 0x000000b2e9b27209 */ /* 0x000fe20007810000 */
[----:B------:R-:W1:Y:S01]  /*e990*/  SHFL.BFLY PT, R177, R35, 0x2, 0x1f ;  /* 0x0c401f0023b17f89 */ /* 0x000e6200000e0000 */
[----:B------:R-:W-:Y:S01]  /*e9a0*/  LOP3.LUT R214, R215, UR5, RZ, 0x3c, !PT ;  /* 0x00000005d7d67c12 */ /* 0x000fe2000f8e3cff */
[----:B--2---:R-:W-:Y:S01]  /*e9b0*/  IMAD.WIDE.U32 R12, R2, -0x2daee0ad, RZ ;  /* 0xd2511f53020c7825 */ /* 0x004fe200078e00ff */
[----:B------:R-:W-:Y:S01]  /*e9c0*/  FMNMX.FTZ R178, R232, R178, !PT ;  /* 0x000000b2e8b27209 */ /* 0x000fe20007810000 */
[----:B------:R-:W-:Y:S01]  /*e9d0*/  UIADD3 UR5, UR32, -0x4ab325aa, URZ ;  /* 0xb54cda5620057890 */ /* 0x000fe2000fffe03f */
[----:B------:R-:W-:-:S02]  /*e9e0*/  LOP3.LUT R2, R15, UR14, R32, 0x96, !PT ;  /* 0x0000000e0f027c12 */ /* 0x000fc4000f8e9620 */
[----:B------:R-:W-:Y:S02]  /*e9f0*/  FMNMX.FTZ R178, R0, R178, !PT ;  /* 0x000000b200b27209 */ /* 0x000fe40007810000 */
[----:B------:R-:W-:Y:S01]  /*ea00*/  LOP3.LUT R222, R13, UR12, R14, 0x96, !PT ;  /* 0x0000000c0dde7c12 */ /* 0x000fe2000f8e960e */
[----:B------:R-:W-:Y:S02]  /*ea10*/  IMAD.WIDE.U32 R2, R2, -0x326172a9, RZ ;  /* 0xcd9e8d5702027825 */ /* 0x000fe400078e00ff */
[----:B------:R-:W2:Y:S02]  /*ea20*/  SHFL.BFLY PT, R179, R178, 0x2, 0x1f ;  /* 0x0c401f00b2b37f89 */ /* 0x000ea400000e0000 */
        /* <DEDUP_REMOVED lines=8> */
[----:B------:R-:W-:Y:S02]  /*eab0*/  IMAD.WIDE.U32 R182, R3, -0x326172a9, RZ ;  /* 0xcd9e8d5703b67825 */ /* 0x000fe400078e00ff */
[----:B------:R-:W1:Y:S02]  /*eac0*/  SHFL.BFLY PT, R3, R177, 0x1, 0x1f ;  /* 0x0c201f00b1037f89 */ /* 0x000e6400000e0000 */
[----:B------:R-:W-:Y:S01]  /*ead0*/  IMAD.WIDE.U32 R180, R2, -0x326172a9, RZ ;  /* 0xcd9e8d5702b47825 */ /* 0x000fe200078e00ff */
[----:B--2---:R-:W-:Y:S02]  /*eae0*/  FMNMX.FTZ R179, R178, R179, !PT ;  /* 0x000000b3b2b37209 */ /* 0x004fe40007810000 */
[----:B------:R-:W-:Y:S02]  /*eaf0*/  LOP3.LUT R222, R183, UR9, R222, 0x96, !PT ;  /* 0x00000009b7de7c12 */ /* 0x000fe4000f8e96de */
[----:B------:R-:W-:Y:S01]  /*eb00*/  LOP3.LUT R35, R180, 0xff, RZ, 0xc0, !PT ;  /* 0x000000ffb4237812 */ /* 0x000fe200078ec0ff */
[----:B------:R-:W2:Y:S01]  /*eb10*/  SHFL.BFLY PT, R178, R179, 0x1, 0x1f ;  /* 0x0c201f00b3b27f89 */ /* 0x000ea200000e0000 */
[----:B------:R-:W-:-:S02]  /*eb20*/  LOP3.LUT R2, R181, UR5, R182, 0x96, !PT ;  /* 0x00000005b5027c12 */ /* 0x000fc4000f8e96b6 */
[C---:B------:R-:W-:Y:S02]  /*eb30*/  ISETP.GE.U32.AND P2, PT, R243.reuse, R35, PT ;  /* 0x00000023f300720c */ /* 0x040fe40003f46070 */
[----:B------:R-:W-:Y:S02]  /*eb40*/  LOP3.LUT R35, R2, 0xff, RZ, 0xc0, !PT ;  /* 0x000000ff02237812 */ /* 0x000fe400078ec0ff */
[----:B------:R-:W-:Y:S02]  /*eb50*/  LOP3.LUT R227, R180, 0xffff, RZ, 0xc0, !PT ;  /* 0x0000ffffb4e37812 */ /* 0x000fe400078ec0ff */
[----:B------:R-:W-:Y:S02]  /*eb60*/  ISETP.GE.U32.AND P3, PT, R243, R35, PT ;  /* 0x00000023f300720c */ /* 0x000fe40003f66070 */
[----:B------:R-:W-:Y:S02]  /*eb70*/  SHF.R.U32.HI R35, RZ, 0x18, R2 ;  /* 0x00000018ff237819 */ /* 0x000fe40000011602 */
[----:B------:R-:W-:-:S02]  /*eb80*/  SHF.R.U32.HI R225, RZ, 0x10, R180 ;  /* 0x00000010ffe17819 */ /* 0x000fc400000116b4 */
[----:B------:R-:W-:Y:S02]  /*eb90*/  ISETP.GE.U32.AND P4, PT, R243, R35, PT ;  /* 0x00000023f300720c */ /* 0x000fe40003f86070 */
[----:B-1----:R-:W-:Y:S02]  /*eba0*/  FMNMX.FTZ R3, R177, R3, !PT ;  /* 0x00000003b1037209 */ /* 0x002fe40007810000 */
[----:B------:R-:W-:Y:S02]  /*ebb0*/  LOP3.LUT R177, R2, 0xffff, RZ, 0xc0, !PT ;  /* 0x0000ffff02b17812 */ /* 0x000fe400078ec0ff */
[----:B------:R-:W-:Y:S02]  /*ebc0*/  SHF.R.U32.HI R2, RZ, 0x10, R2 ;  /* 0x00000010ff027819 */ /* 0x000fe40000011602 */
[----:B------:R-:W-:Y:S02]  /*ebd0*/  FSETP.NEU.FTZ.AND P1, PT, R3, -INF , PT ;  /* 0xff8000000300780b */ /* 0x000fe40003f3d000 */
[----:B------:R-:W-:-:S02]  /*ebe0*/  LOP3.LUT R2, R2, 0xff, RZ, 0xc0, !PT ;  /* 0x000000ff02027812 */ /* 0x000fc400078ec0ff */
[----:B------:R-:W-:Y:S02]  /*ebf0*/  SHF.R.U32.HI R177, RZ, 0x8, R177 ;  /* 0x00000008ffb17819 */ /* 0x000fe400000116b1 */
[----:B------:R-:W-:Y:S02]  /*ec00*/  ISETP.GE.U32.AND P6, PT, R243, R2, PT ;  /* 0x00000002f300720c */ /* 0x000fe40003fc6070 */
[----:B--2---:R-:W-:Y:S01]  /*ec10*/  FMNMX.FTZ R2, R179, R178, !PT ;  /* 0x000000b2b3027209 */ /* 0x004fe20007810000 */
[----:B------:R-:W-:Y:S01]  /*ec20*/  FMUL.FTZ R178, R3, c[0x0][0x23c] ;  /* 0x00008f0003b27a20 */ /* 0x000fe20000410000 */
[----:B------:R-:W-:Y:S02]  /*ec30*/  LOP3.LUT R177, R177, 0xffff, RZ, 0xc0, !PT ;  /* 0x0000ffffb1b17812 */ /* 0x000fe400078ec0ff */
[----:B------:R-:W-:Y:S02]  /*ec40*/  FSEL R179, R3, RZ, P1 ;  /* 0x000000ff03b37208 */ /* 0x000fe40000800000 */
[----:B------:R-:W-:-:S02]  /*ec50*/  FSEL R178, R178, RZ, P1 ;  /* 0x000000ffb2b27208 */ /* 0x000fc40000800000 */
[----:B------:R-:W-:Y:S01]  /*ec60*/  ISETP.GE.U32.AND P5, PT, R243, R177, PT ;  /* 0x000000b1f300720c */ /* 0x000fe20003fa6070 */
[C---:B------:R-:W-:Y:S01]  /*ec70*/  FMUL.FTZ R177, R2.reuse, c[0x0][0x23c] ;  /* 0x00008f0002b17a20 */ /* 0x040fe20000410000 */
[----:B------:R-:W-:Y:S01]  /*ec80*/  FSETP.NEU.FTZ.AND P1, PT, R2, -INF , PT ;  /* 0xff8000000200780b */ /* 0x000fe20003f3d000 */
[----:B------:R-:W-:Y:S01]  /*ec90*/  FFMA.FTZ R229, R28, c[0x0][0x23c], -R178 ;  /* 0x00008f001ce57a23 */ /* 0x000fe200000108b2 */
[----:B------:R-:W-:Y:S01]  /*eca0*/  SHF.R.U32.HI R35, RZ, 0x18, R180 ;  /* 0x00000018ff237819 */ /* 0x000fe200000116b4 */
[--C-:B------:R-:W-:Y:S01]  /*ecb0*/  FFMA.FTZ R228, R29, c[0x0][0x23c], -R178.reuse ;  /* 0x00008f001de47a23 */ /* 0x100fe200000108b2 */
[----:B------:R-:W-:Y:S01]  /*ecc0*/  FSEL R177, R177, RZ, P1 ;  /* 0x000000ffb1b17208 */ /* 0x000fe20000800000 */
[----:B------:R-:W-:Y:S01]  /*ecd0*/  FADD.FTZ R179, R236, -R179 ;  /* 0x800000b3ecb37221 */ /* 0x000fe20000010000 */
[----:B------:R-:W-:Y:S01]  /*ece0*/  FSEL R252, R2, RZ, P1 ;  /* 0x000000ff02fc7208 */ /* 0x000fe20000800000 */
[----:B------:R-:W-:Y:S01]  /*ecf0*/  MUFU.EX2 R229, R229 ;  /* 0x000000e500e57308 */ /* 0x000fe20000000800 */
[----:B------:R-:W-:Y:S01]  /*ed00*/  ISETP.GE.U32.AND P1, PT, R243, R35, PT ;  /* 0x00000023f300720c */ /* 0x000fe20003f26070 */
[----:B------:R-:W-:Y:S01]  /*ed10*/  FFMA.FTZ R35, R30, c[0x0][0x23c], -R177 ;  /* 0x00008f001e237a23 */ /* 0x000fe200000108b1 */
[----:B------:R-:W-:Y:S01]  /*ed20*/  SHF.R.U32.HI R227, RZ, 0x8, R227 ;  /* 0x00000008ffe37819 */ /* 0x000fe200000116e3 */
[----:B------:R-:W-:Y:S01]  /*ed30*/  FFMA.FTZ R191, R31, c[0x0][0x23c], -R177 ;  /* 0x00008f001fbf7a23 */ /* 0x000fe200000108b1 */
[----:B------:R-:W-:Y:S01]  /*ed40*/  LOP3.LUT R225, R225, 0xff, RZ, 0xc0, !PT ;  /* 0x000000ffe1e17812 */ /* 0x000fe200078ec0ff */
[----:B------:R-:W-:-:S02]  /*ed50*/  FFMA.FTZ R220, R25, c[0x0][0x23c], -R178 ;  /* 0x00008f0019dc7a23 */ /* 0x000fc400000108b2 */
[----:B------:R-:W1:Y:S01]  /*ed60*/  MUFU.EX2 R228, R228 ;  /* 0x000000e400e47308 */ /* 0x000e620000000800 */
[----:B------:R-:W-:Y:S02]  /*ed70*/  FMUL.FTZ R179, R179, c[0x0][0x23c] ;  /* 0x00008f00b3b37a20 */ /* 0x000fe40000410000 */
[--C-:B------:R-:W-:Y:S02]  /*ed80*/  FFMA.FTZ R242, R24, c[0x0][0x23c], -R178.reuse ;  /* 0x00008f0018f27a23 */ /* 0x100fe400000108b2 */
[--C-:B------:R-:W-:Y:S02]  /*ed90*/  FFMA.FTZ R212, R221, c[0x0][0x23c], -R178.reuse ;  /* 0x00008f00ddd47a23 */ /* 0x100fe400000108b2 */
[--C-:B------:R-:W-:Y:S01]  /*eda0*/  FFMA.FTZ R226, R26, c[0x0][0x23c], -R177.reuse ;  /* 0x00008f001ae27a23 */ /* 0x100fe200000108b1 */
[----:B------:R-:W-:Y:S01]  /*edb0*/  MUFU.EX2 R35, R35 ;  /* 0x0000002300237308 */ /* 0x000fe20000000800 */
[----:B------:R-:W-:Y:S02]  /*edc0*/  FFMA.FTZ R221, R27, c[0x0][0x23c], -R177 ;  /* 0x00008f001bdd7a23 */ /* 0x000fe400000108b1 */
[----:B------:R-:W-:-:S02]  /*edd0*/  FFMA.FTZ R231, R20, c[0x0][0x23c], -R178 ;  /* 0x00008f0014e77a23 */ /* 0x000fc400000108b2 */
[--C-:B------:R-:W-:Y:S02]  /*ede0*/  FFMA.FTZ R224, R21, c[0x0][0x23c], -R178.reuse ;  /* 0x00008f0015e07a23 */ /* 0x100fe400000108b2 */
[--C-:B------:R-:W-:Y:S01]  /*edf0*/  FFMA.FTZ R236, R170, c[0x0][0x23c], -R178.reuse ;  /* 0x00008f00aaec7a23 */ /* 0x100fe200000108b2 */
[----:B-1----:R-:W-:Y:S01]  /*ee00*/  F2FP.PACK_AB R241, R228, R229 ;  /* 0x000000e5e4f1723e */ /* 0x002fe200000000ff */
[----:B------:R1:W2:Y:S01]  /*ee10*/  MUFU.EX2 R189, R191 ;  /* 0x000000bf00bd7308 */ /* 0x0002a20000000800 */
[----:B------:R-:W-:Y:S02]  /*ee20*/  FFMA.FTZ R223, R33, c[0x0][0x23c], -R178 ;  /* 0x00008f0021df7a23 */ /* 0x000fe400000108b2 */
[----:B------:R-:W-:Y:S01]  /*ee30*/  PRMT R240, R241, 0x7632, R240 ;  /* 0x00007632f1f07816 */ /* 0x000fe200000000f0 */
[----:B------:R-:W-:Y:S01]  /*ee40*/  @!P3 HADD2 R176, -R241.H0_H0, -RZ.H0_H0 ;  /* 0xa00000fff1b0b230 */ /* 0x000fe20000000900 */
[----:B------:R-:W-:Y:S02]  /*ee50*/  FFMA.FTZ R213, R169, c[0x0][0x23c], -R178 ;  /* 0x00008f00a9d57a23 */ /* 0x000fe400000108b2 */
[----:B------:R-:W-:Y:S01]  /*ee60*/  PRMT R239, R241, 0x5410, R240 ;  /* 0x00005410f1ef7816 */ /* 0x000fe200000000f0 */
[----:B------:R-:W3:Y:S01]  /*ee70*/  MUFU.EX2 R215, R179 ;  /* 0x000000b300d77308 */ /* 0x000ee20000000800 */
[----:B------:R-:W-:Y:S01]  /*ee80*/  @!P3 PRMT R241, R176, 0x5410, RZ ;  /* 0x00005410b0f1b816 */ /* 0x000fe200000000ff */
[----:B------:R-:W-:-:S02]  /*ee90*/  FADD.FTZ R176, R211, -R252 ;  /* 0x800000fcd3b07221 */ /* 0x000fc40000010000 */
[----:B------:R-:W-:Y:S02]  /*eea0*/  FFMA.FTZ R218, R166, c[0x0][0x23c], -R178 ;  /* 0x00008f00a6da7a23 */ /* 0x000fe400000108b2 */
[----:B------:R-:W-:Y:S02]  /*eeb0*/  FFMA.FTZ R230, R22, c[0x0][0x23c], -R177 ;  /* 0x00008f0016e67a23 */ /* 0x000fe400000108b1 */
[----:B-1----:R-:W-:Y:S01]  /*eec0*/  IMAD.WIDE.U32 R190, R222, -0x2daee0ad, RZ ;  /* 0xd2511f53debe7825 */ /* 0x002fe200078e00ff */
[----:B------:R-:W-:Y:S01]  /*eed0*/  MUFU.EX2 R220, R220 ;  /* 0x000000dc00dc7308 */ /* 0x000fe20000000800 */
[----:B------:R-:W-:Y:S01]  /*eee0*/  @!P5 HADD2 R175, -R240.H0_H0, -RZ.H0_H0 ;  /* 0xa00000fff0afd230 */ /* 0x000fe20000000900 */
[----:B------:R-:W-:Y:S01]  /*eef0*/  LOP3.LUT R227, R227, 0xffff, RZ, 0xc0, !PT ;  /* 0x0000ffffe3e37812 */ /* 0x000fe200078ec0ff */
[----:B------:R-:W-:Y:S01]  /*ef00*/  FMUL.FTZ R176, R176, c[0x0][0x23c] ;  /* 0x00008f00b0b07a20 */ /* 0x000fe20000410000 */
[----:B------:R-:W-:Y:S01]  /*ef10*/  LOP3.LUT R185, R191, UR7, R186, 0x96, !PT ;  /* 0x00000007bfb97c12 */ /* 0x000fe2000f8e96ba */
[--C-:B------:R-:W-:Y:S01]  /*ef20*/  FFMA.FTZ R181, R216, c[0x0][0x23c], -R178.reuse ;  /* 0x00008f00d8b57a23 */ /* 0x100fe200000108b2 */
[----:B--2---:R-:W-:Y:S01]  /*ef30*/  F2FP.PACK_AB R252, R189, R35 ;  /* 0x00000023bdfc723e */ /* 0x004fe200000000ff */
[----:B---3--:R-:W-:Y:S01]  /*ef40*/  FFMA.FTZ R229, R165, R215, R229 ;  /* 0x000000d7a5e57223 */ /* 0x008fe200000100e5 */
[----:B------:R1:W-:Y:S01]  /*ef50*/  MUFU.EX2 R186, R242 ;  /* 0x000000f200ba7308 */ /* 0x0003e20000000800 */
[----:B------:R-:W-:Y:S01]  /*ef60*/  FFMA.FTZ R180, R217, c[0x0][0x23c], -R178 ;  /* 0x00008f00d9b47a23 */ /* 0x000fe200000108b2 */
[----:B------:R-:W-:Y:S01]  /*ef70*/  LOP3.LUT R187, R190, 0xff, RZ, 0xc0, !PT ;  /* 0x000000ffbebb7812 */ /* 0x000fe200078ec0ff */
[--C-:B------:R-:W-:Y:S01]  /*ef80*/  FFMA.FTZ R219, R23, c[0x0][0x23c], -R177.reuse ;  /* 0x00008f0017db7a23 */ /* 0x100fe200000108b1 */
[----:B------:R-:W-:Y:S01]  /*ef90*/  ISETP.GE.U32.AND P3, PT, R243, R225, PT ;  /* 0x000000e1f300720c */ /* 0x000fe20003f66070 */
[--C-:B------:R-:W-:Y:S01]  /*efa0*/  FFMA.FTZ R179, R168, c[0x0][0x23c], -R177.reuse ;  /* 0x00008f00a8b37a23 */ /* 0x100fe200000108b1 */
[----:B------:R-:W-:Y:S01]  /*efb0*/  LOP3.LUT R222, R190, 0xffff, RZ, 0xc0, !PT ;  /* 0x0000ffffbede7812 */ /* 0x000fe200078ec0ff */
[--C-:B------:R-:W-:Y:S01]  /*efc0*/  FFMA.FTZ R183, R4, c[0x0][0x23c], -R177.reuse ;  /* 0x00008f0004b77a23 */ /* 0x100fe200000108b1 */
[----:B------:R-:W2:Y:S01]  /*efd0*/  MUFU.EX2 R176, R176 ;  /* 0x000000b000b07308 */ /* 0x000ea20000000800 */
[----:B------:R-:W-:Y:S01]  /*efe0*/  @!P6 HADD2 R173, -R252.H0_H0, -RZ.H0_H0 ;  /* 0xa00000fffcade230 */ /* 0x000fe20000000900 */
[----:B------:R-:W-:-:S02]  /*eff0*/  FFMA.FTZ R182, R5, c[0x0][0x23c], -R177 ;  /* 0x00008f0005b67a23 */ /* 0x000fc400000108b1 */
[--C-:B------:R-:W-:Y:S02]  /*f000*/  FFMA.FTZ R235, R235, c[0x0][0x23c], -R177.reuse ;  /* 0x00008f00ebeb7a23 */ /* 0x100fe400000108b1 */
[----:B------:R-:W-:Y:S01]  /*f010*/  FFMA.FTZ R238, R238, c[0x0][0x23c], -R178 ;  /* 0x00008f00eeee7a23 */ /* 0x000fe200000108b2 */
[----:B------:R-:W-:Y:S01]  /*f020*/  SHF.R.U32.HI R188, RZ, 0x18, R190 ;  /* 0x00000018ffbc7819 */ /* 0x000fe200000116be */
[----:B------:R-:W-:Y:S01]  /*f030*/  MUFU.EX2 R226, R226 ;  /* 0x000000e200e27308 */ /* 0x000fe20000000800 */
[----:B-1----:R-:W-:Y:S01]  /*f040*/  PRMT R242, R252, 0x7632, R242 ;  /* 0x00007632fcf27816 */ /* 0x002fe200000000f2 */
[--C-:B------:R-:W-:Y:S02]  /*f050*/  FFMA.FTZ R217, R6, c[0x0][0x23c], -R177.reuse ;  /* 0x00008f0006d97a23 */ /* 0x100fe400000108b1 */
[----:B------:R-:W-:Y:S02]  /*f060*/  FFMA.FTZ R237, R237, c[0x0][0x23c], -R178 ;  /* 0x00008f00eded7a23 */ /* 0x000fe400000108b2 */
[----:B------:R-:W-:-:S02]  /*f070*/  FFMA.FTZ R234, R234, c[0x0][0x23c], -R177 ;  /* 0x00008f00eaea7a23 */ /* 0x000fc400000108b1 */
[----:B------:R-:W1:Y:S01]  /*f080*/  MUFU.EX2 R221, R221 ;  /* 0x000000dd00dd7308 */ /* 0x000e620000000800 */
[----:B------:R-:W-:Y:S01]  /*f090*/  @!P4 HADD2 R174, -R242.H0_H0, -RZ.H0_H0 ;  /* 0xa00000fff2aec230 */ /* 0x000fe20000000900 */
[----:B------:R-:W-:Y:S01]  /*f0a0*/  @!P5 PRMT R240, R175, 0x5410, RZ ;  /* 0x00005410aff0d816 */ /* 0x000fe200000000ff */
[--C-:B------:R-:W-:Y:S01]  /*f0b0*/  FFMA.FTZ R216, R7, c[0x0][0x23c], -R177.reuse ;  /* 0x00008f0007d87a23 */ /* 0x100fe200000108b1 */
[----:B------:R-:W-:Y:S01]  /*f0c0*/  PRMT R175, R252, 0x5410, R242 ;  /* 0x00005410fcaf7816 */ /* 0x000fe200000000f2 */
[----:B------:R-:W-:Y:S01]  /*f0d0*/  FFMA.FTZ R233, R233, c[0x0][0x23c], -R177 ;  /* 0x00008f00e9e97a23 */ /* 0x000fe200000108b1 */
[----:B------:R-:W-:Y:S01]  /*f0e0*/  @!P6 PRMT R252, R173, 0x5410, RZ ;  /* 0x00005410adfce816 */ /* 0x000fe200000000ff */
[----:B--2---:R-:W-:Y:S01]  /*f0f0*/  FFMA.FTZ R173, R167, R176, R35 ;  /* 0x000000b0a7ad7223 */ /* 0x004fe20000010023 */
[----:B------:R-:W-:Y:S01]  /*f100*/  @!P4 PRMT R242, R174, 0x5410, RZ ;  /* 0x00005410aef2c816 */ /* 0x000fe200000000ff */
[----:B------:R-:W-:Y:S01]  /*f110*/  MUFU.EX2 R231, R231 ;  /* 0x000000e700e77308 */ /* 0x000fe20000000800 */
[----:B------:R-:W-:Y:S01]  /*f120*/  F2FP.PACK_AB R35, R220, R186 ;  /* 0x000000badc23723e */ /* 0x000fe200000000ff */
[----:B------:R-:W-:Y:S01]  /*f130*/  FFMA.FTZ R232, R232, c[0x0][0x23c], -R177 ;  /* 0x00008f00e8e87a23 */ /* 0x000fe200000108b1 */
[----:B------:R-:W-:Y:S01]  /*f140*/  ISETP.GE.U32.AND P4, PT, R243, R187, PT ;  /* 0x000000bbf300720c */ /* 0x000fe20003f86070 */
[----:B------:R-:W-:Y:S01]  /*f150*/  FADD.FTZ R187, R228, R229 ;  /* 0x000000e5e4bb7221 */ /* 0x000fe20000010000 */
[----:B------:R-:W-:-:S03]  /*f160*/  SHF.R.U32.HI R174, RZ, 0x10, R185 ;  /* 0x00000010ffae7819 */ /* 0x000fc600000116b9 */
[----:B------:R-:W2:Y:S01]  /*f170*/  MUFU.EX2 R211, R224 ;  /* 0x000000e000d37308 */ /* 0x000ea20000000800 */
[----:B-1----:R-:W-:Y:S02]  /*f180*/  F2FP.PACK_AB R229, R221, R226 ;  /* 0x000000e2dde5723e */ /* 0x002fe400000000ff */
[----:B------:R-:W-:Y:S02]  /*f190*/  SHF.R.U32.HI R222, RZ, 0x8, R222 ;  /* 0x00000008ffde7819 */ /* 0x000fe400000116de */
[----:B------:R-:W-:-:S03]  /*f1a0*/  SHF.R.U32.HI R225, RZ, 0x10, R190 ;  /* 0x00000010ffe17819 */ /* 0x000fc600000116be */
[----:B------:R-:W-:Y:S01]  /*f1b0*/  MUFU.EX2 R230, R230 ;  /* 0x000000e600e67308 */ /* 0x000fe20000000800 */
[----:B------:R-:W-:Y:S01]  /*f1c0*/  PRMT R184, R35, 0x7610, R184 ;  /* 0x0000761023b87816 */ /* 0x000fe200000000b8 */
[----:B------:R-:W-:Y:S01]  /*f1d0*/  FMUL.FTZ R132, R132, R215 ;  /* 0x000000d784847220 */ /* 0x000fe20000410000 */
[----:B------:R-:W-:Y:S01]  /*f1e0*/  ISETP.GE.U32.AND P5, PT, R243, R227, PT ;  /* 0x000000e3f300720c */ /* 0x000fe20003fa6070 */
[-C--:B------:R-:W-:Y:S01]  /*f1f0*/  FMUL.FTZ R133, R133, R215.reuse ;  /* 0x000000d785857220 */ /* 0x080fe20000410000 */
[----:B------:R-:W-:Y:S01]  /*f200*/  PRMT R228, R229, 0x7632, R228 ;  /* 0x00007632e5e47816 */ /* 0x000fe200000000e4 */
[----:B------:R-:W-:Y:S01]  /*f210*/  @!P2 HADD2 R172, -R184.H0_H0, -RZ.H0_H0 ;  /* 0xa00000ffb8aca230 */ /* 0x000fe20000000900 */
[----:B------:R-:W-:Y:S01]  /*f220*/  LOP3.LUT R174, R174, 0xff, RZ, 0xc0, !PT ;  /* 0x000000ffaeae7812 */ /* 0x000fe200078ec0ff */
[----:B------:R-:W-:Y:S01]  /*f230*/  @!P3 HADD2 R24, -R229.H0_H0, -RZ.H0_H0 ;  /* 0xa00000ffe518b230 */ /* 0x000fe20000000900 */
[----:B------:R-:W-:Y:S01]  /*f240*/  PRMT R227, R35, 0x7632, R227 ;  /* 0x0000763223e37816 */ /* 0x000fe200000000e3 */
[----:B------:R-:W-:Y:S01]  /*f250*/  @!P1 HADD2 R170, -R228.H0_H0, -RZ.H0_H0 ;  /* 0xa00000ffe4aa9230 */ /* 0x000fe20000000900 */
[----:B------:R-:W-:Y:S01]  /*f260*/  ISETP.GE.U32.AND P6, PT, R243, R174, PT ;  /* 0x000000aef300720c */ /* 0x000fe20003fc6070 */
[----:B------:R-:W-:Y:S01]  /*f270*/  FADD.FTZ R187, R186, R187 ;  /* 0x000000bbbabb7221 */ /* 0x000fe20000010000 */
[----:B------:R-:W-:Y:S01]  /*f280*/  PRMT R174, R184, 0x5410, R227 ;  /* 0x00005410b8ae7816 */ /* 0x000fe200000000e3 */
[----:B------:R-:W-:Y:S01]  /*f290*/  FADD.FTZ R35, R189, R173 ;  /* 0x000000adbd237221 */ /* 0x000fe20000010000 */
[----:B------:R-:W-:Y:S01]  /*f2a0*/  @!P2 PRMT R184, R172, 0x5410, RZ ;  /* 0x00005410acb8a816 */ /* 0x000fe200000000ff */
[-C--:B------:R-:W-:Y:S01]  /*f2b0*/  FMUL.FTZ R136, R136, R215.reuse ;  /* 0x000000d788887220 */ /* 0x080fe20000410000 */
[----:B------:R-:W-:Y:S01]  /*f2c0*/  LOP3.LUT R172, R185, 0xff, RZ, 0xc0, !PT ;  /* 0x000000ffb9ac7812 */ /* 0x000fe200078ec0ff */
[-C--:B------:R-:W-:Y:S01]  /*f2d0*/  FMUL.FTZ R137, R137, R215.reuse ;  /* 0x000000d789897220 */ /* 0x080fe20000410000 */
[----:B------:R-:W-:Y:S01]  /*f2e0*/  PRMT R173, R229, 0x5410, R228 ;  /* 0x00005410e5ad7816 */ /* 0x000fe200000000e4 */
[-C--:B------:R-:W-:Y:S01]  /*f2f0*/  FMUL.FTZ R140, R140, R215.reuse ;  /* 0x000000d78c8c7220 */ /* 0x080fe20000410000 */
[----:B------:R-:W-:Y:S01]  /*f300*/  @!P1 PRMT R228, R170, 0x5410, RZ ;  /* 0x00005410aae49816 */ /* 0x000fe200000000ff */
[----:B------:R-:W-:Y:S01]  /*f310*/  @!P5 HADD2 R171, -R227.H0_H0, -RZ.H0_H0 ;  /* 0xa00000ffe3abd230 */ /* 0x000fe20000000900 */
[----:B------:R-:W-:Y:S01]  /*f320*/  LOP3.LUT R170, R185, 0xffff, RZ, 0xc0, !PT ;  /* 0x0000ffffb9aa7812 */ /* 0x000fe200078ec0ff */
[-C--:B------:R-:W-:Y:S01]  /*f330*/  FMUL.FTZ R141, R141, R215.reuse ;  /* 0x000000d78d8d7220 */ /* 0x080fe20000410000 */
[----:B------:R-:W-:Y:S01]  /*f340*/  ISETP.GE.U32.AND P2, PT, R243, R172, PT ;  /* 0x000000acf300720c */ /* 0x000fe20003f46070 */
[-C--:B------:R-:W-:Y:S01]  /*f350*/  FMUL.FTZ R144, R144, R215.reuse ;  /* 0x000000d790907220 */ /* 0x080fe20000410000 */
[----:B------:R-:W-:Y:S01]  /*f360*/  SHF.R.U32.HI R170, RZ, 0x8, R170 ;  /* 0x00000008ffaa7819 */ /* 0x000fe200000116aa */
[-C--:B------:R-:W-:Y:S01]  /*f370*/  FMUL.FTZ R145, R145, R215.reuse ;  /* 0x000000d791917220 */ /* 0x080fe20000410000 */
[----:B------:R-:W-:Y:S01]  /*f380*/  @!P5 PRMT R227, R171, 0x5410, RZ ;  /* 0x00005410abe3d816 */ /* 0x000fe200000000ff */
[-C--:B------:R-:W-:Y:S01]  /*f390*/  FMUL.FTZ R148, R148, R215.reuse ;  /* 0x000000d794947220 */ /* 0x080fe20000410000 */
[----:B------:R-:W-:Y:S01]  /*f3a0*/  SHF.R.U32.HI R171, RZ, 0x18, R185 ;  /* 0x00000018ffab7819 */ /* 0x000fe200000116b9 */
[-C--:B------:R-:W-:Y:S01]  /*f3b0*/  FMUL.FTZ R149, R149, R215.reuse ;  /* 0x000000d795957220 */ /* 0x080fe20000410000 */
[----:B------:R-:W-:Y:S01]  /*f3c0*/  @!P3 PRMT R229, R24, 0x5410, RZ ;  /* 0x0000541018e5b816 */ /* 0x000fe200000000ff */
[-C--:B------:R-:W-:Y:S01]  /*f3d0*/  FMUL.FTZ R152, R152, R215.reuse ;  /* 0x000000d798987220 */ /* 0x080fe20000410000 */
[----:B------:R-:W-:Y:S01]  /*f3e0*/  LOP3.LUT R24, R170, 0xffff, RZ, 0xc0, !PT ;  /* 0x0000ffffaa187812 */ /* 0x000fe200078ec0ff */
[----:B------:R-:W-:Y:S01]  /*f3f0*/  FMUL.FTZ R153, R153, R215 ;  /* 0x000000d799997220 */ /* 0x000fe20000410000 */
[----:B--2---:R-:W-:Y:S01]  /*f400*/  F2FP.PACK_AB R224, R211, R231 ;  /* 0x000000e7d3e0723e */ /* 0x004fe200000000ff */
[----:B------:R-:W-:Y:S01]  /*f410*/  FMUL.FTZ R156, R156, R215 ;  /* 0x000000d79c9c7220 */ /* 0x000fe20000410000 */
[----:B------:R-:W-:Y:S01]  /*f420*/  ISETP.GE.U32.AND P5, PT, R243, R171, PT ;  /* 0x000000abf300720c */ /* 0x000fe20003fa6070 */
[-C--:B------:R-:W-:Y:S01]  /*f430*/  FMUL.FTZ R157, R157, R215.reuse ;  /* 0x000000d79d9d7220 */ /* 0x080fe20000410000 */
[----:B------:R-:W-:Y:S01]  /*f440*/  ISETP.GE.U32.AND P3, PT, R243, R24, PT ;  /* 0x00000018f300720c */ /* 0x000fe20003f66070 */
[----:B------:R1:W-:Y:S01]  /*f450*/  MUFU.EX2 R171, R223 ;  /* 0x000000df00ab7308 */ /* 0x0003e20000000800 */
[----:B------:R-:W-:Y:S01]  /*f460*/  @!P2 HADD2 R169, -R224.H0_H0, -RZ.H0_H0 ;  /* 0xa00000ffe0a9a230 */ /* 0x000fe20000000900 */
[----:B------:R-:W-:Y:S01]  /*f470*/  LOP3.LUT R222, R222, 0xffff, RZ, 0xc0, !PT ;  /* 0x0000ffffdede7812 */ /* 0x000fe200078ec0ff */
[----:B------:R-:W-:-:S02]  /*f480*/  FMUL.FTZ R160, R160, R215 ;  /* 0x000000d7a0a07220 */ /* 0x000fc40000410000 */
[-C--:B------:R-:W-:Y:S02]  /*f490*/  FMUL.FTZ R161, R161, R215.reuse ;  /* 0x000000d7a1a17220 */ /* 0x080fe40000410000 */
[-C--:B------:R-:W-:Y:S01]  /*f4a0*/  FMUL.FTZ R36, R36, R215.reuse ;  /* 0x000000d724247220 */ /* 0x080fe20000410000 */
[----:B------:R-:W-:Y:S01]  /*f4b0*/  MUFU.EX2 R170, R218 ;  /* 0x000000da00aa7308 */ /* 0x000fe20000000800 */
[-C--:B------:R-:W-:Y:S02]  /*f4c0*/  FMUL.FTZ R37, R37, R215.reuse ;  /* 0x000000d725257220 */ /* 0x080fe40000410000 */
[-C--:B------:R-:W-:Y:S02]  /*f4d0*/  FMUL.FTZ R40, R40, R215.reuse ;  /* 0x000000d728287220 */ /* 0x080fe40000410000 */
[-C--:B------:R-:W-:Y:S02]  /*f4e0*/  FMUL.FTZ R41, R41, R215.reuse ;  /* 0x000000d729297220 */ /* 0x080fe40000410000 */
[-C--:B------:R-:W-:Y:S01]  /*f4f0*/  FMUL.FTZ R44, R44, R215.reuse ;  /* 0x000000d72c2c7220 */ /* 0x080fe20000410000 */
[----:B-1----:R-:W-:Y:S01]  /*f500*/  PRMT R223, R224, 0x7632, R223 ;  /* 0x00007632e0df7816 */ /* 0x002fe200000000df */
[----:B------:R-:W1:Y:S01]  /*f510*/  MUFU.EX2 R186, R219 ;  /* 0x000000db00ba7308 */ /* 0x000e620000000800 */
[----:B------:R-:W-:-:S02]  /*f520*/  FMUL.FTZ R45, R45, R215 ;  /* 0x000000d72d2d7220 */ /* 0x000fc40000410000 */
[-C--:B------:R-:W-:Y:S01]  /*f530*/  FMUL.FTZ R48, R48, R215.reuse ;  /* 0x000000d730307220 */ /* 0x080fe20000410000 */
[----:B------:R-:W-:Y:S01]  /*f540*/  PRMT R24, R224, 0x5410, R223 ;  /* 0x00005410e0187816 */ /* 0x000fe200000000df */
[-C--:B------:R-:W-:Y:S01]  /*f550*/  FMUL.FTZ R49, R49, R215.reuse ;  /* 0x000000d731317220 */ /* 0x080fe20000410000 */
[----:B------:R-:W-:Y:S01]  /*f560*/  @!P2 PRMT R224, R169, 0x5410, RZ ;  /* 0x00005410a9e0a816 */ /* 0x000fe200000000ff */
[----:B------:R-:W-:Y:S01]  /*f570*/  FADD.FTZ R169, R226, R35 ;  /* 0x00000023e2a97221 */ /* 0x000fe20000010000 */
[----:B------:R-:W-:Y:S01]  /*f580*/  MUFU.EX2 R172, R217 ;  /* 0x000000d900ac7308 */ /* 0x000fe20000000800 */
[----:B------:R-:W-:Y:S01]  /*f590*/  @!P3 HADD2 R30, -R223.H0_H0, -RZ.H0_H0 ;  /* 0xa00000ffdf1eb230 */ /* 0x000fe20000000900 */
[-C--:B------:R-:W-:Y:S02]  /*f5a0*/  FMUL.FTZ R52, R52, R215.reuse ;  /* 0x000000d734347220 */ /* 0x080fe40000410000 */
[-C--:B------:R-:W-:Y:S02]  /*f5b0*/  FMUL.FTZ R53, R53, R215.reuse ;  /* 0x000000d735357220 */ /* 0x080fe40000410000 */
[----:B------:R-:W-:-:S02]  /*f5c0*/  FMUL.FTZ R56, R56, R215 ;  /* 0x000000d738387220 */ /* 0x000fc40000410000 */
[-C--:B------:R-:W-:Y:S01]  /*f5d0*/  FMUL.FTZ R57, R57, R215.reuse ;  /* 0x000000d739397220 */ /* 0x080fe20000410000 */
[----:B------:R2:W3:Y:S01]  /*f5e0*/  MUFU.EX2 R35, R216 ;  /* 0x000000d800237308 */ /* 0x0004e20000000800 */
[----:B------:R-:W-:Y:S01]  /*f5f0*/  @!P3 PRMT R223, R30, 0x5410, RZ ;  /* 0x000054101edfb816 */ /* 0x000fe200000000ff */
[-C--:B------:R-:W-:Y:S01]  /*f600*/  FMUL.FTZ R60, R60, R215.reuse ;  /* 0x000000d73c3c7220 */ /* 0x080fe20000410000 */
[----:B------:R-:W-:Y:S01]  /*f610*/  ISETP.GE.U32.AND P3, PT, R243, R222, PT ;  /* 0x000000def300720c */ /* 0x000fe20003f66070 */
[-C--:B------:R-:W-:Y:S01]  /*f620*/  FMUL.FTZ R61, R61, R215.reuse ;  /* 0x000000d73d3d7220 */ /* 0x080fe20000410000 */
[----:B------:R-:W-:Y:S01]  /*f630*/  ISETP.GE.U32.AND P1, PT, R243, R188, PT ;  /* 0x000000bcf300720c */ /* 0x000fe20003f26070 */
[-C--:B------:R-:W-:Y:S01]  /*f640*/  FMUL.FTZ R64, R64, R215.reuse ;  /* 0x000000d740407220 */ /* 0x080fe20000410000 */
[----:B------:R-:W-:Y:S01]  /*f650*/  LOP3.LUT R225, R225, 0xff, RZ, 0xc0, !PT ;  /* 0x000000ffe1e17812 */ /* 0x000fe200078ec0ff */
[----:B------:R-:W-:Y:S01]  /*f660*/  FMUL.FTZ R65, R65, R215 ;  /* 0x000000d741417220 */ /* 0x000fe20000410000 */
[----:B-1----:R-:W-:Y:S01]  /*f670*/  F2FP.PACK_AB R226, R186, R230 ;  /* 0x000000e6bae2723e */ /* 0x002fe200000000ff */
[----:B------:R-:W-:-:S02]  /*f680*/  FADD.FTZ R169, R221, R169 ;  /* 0x000000a9dda97221 */ /* 0x000fc40000010000 */
        /* <DEDUP_REMOVED lines=32> */
[----:B------:R-:W-:Y:S01]  /*f890*/  MUFU.EX2 R213, R213 ;  /* 0x000000d500d57308 */ /* 0x000fe20000000800 */
[----:B--2---:R-:W-:Y:S01]  /*f8a0*/  FADD.FTZ R216, R220, R187 ;  /* 0x000000bbdcd87221 */ /* 0x004fe20000010000 */
[----:B------:R-:W-:Y:S01]  /*f8b0*/  F2FP.PACK_AB R220, R170, R171 ;  /* 0x000000abaadc723e */ /* 0x000fe200000000ff */
[----:B------:R-:W-:Y:S01]  /*f8c0*/  FMUL.FTZ R134, R134, R176 ;  /* 0x000000b086867220 */ /* 0x000fe20000410000 */
[----:B---3--:R-:W-:Y:S01]  /*f8d0*/  F2FP.PACK_AB R222, R35, R172 ;  /* 0x000000ac23de723e */ /* 0x008fe200000000ff */
[-C--:B------:R-:W-:Y:S01]  /*f8e0*/  FMUL.FTZ R135, R135, R176.reuse ;  /* 0x000000b087877220 */ /* 0x080fe20000410000 */
[----:B------:R-:W-:Y:S01]  /*f8f0*/  PRMT R219, R220, 0x7632, R219 ;  /* 0x00007632dcdb7816 */ /* 0x000fe200000000db */
[----:B------:R-:W-:Y:S01]  /*f900*/  @!P6 HADD2 R29, -R226.H0_H0, -RZ.H0_H0 ;  /* 0xa00000ffe21de230 */ /* 0x000fe20000000900 */
[----:B------:R-:W-:Y:S01]  /*f910*/  ISETP.GE.U32.AND P2, PT, R243, R225, PT ;  /* 0x000000e1f300720c */ /* 0x000fe20003f46070 */
[-C--:B------:R-:W-:Y:S01]  /*f920*/  FMUL.FTZ R138, R138, R176.reuse ;  /* 0x000000b08a8a7220 */ /* 0x080fe20000410000 */
[----:B------:R-:W-:Y:S01]  /*f930*/  PRMT R221, R222, 0x7632, R221 ;  /* 0x00007632dedd7816 */ /* 0x000fe200000000dd */
[-C--:B------:R-:W-:Y:S01]  /*f940*/  FMUL.FTZ R139, R139, R176.reuse ;  /* 0x000000b08b8b7220 */ /* 0x080fe20000410000 */
[----:B------:R-:W-:Y:S01]  /*f950*/  PRMT R225, R226, 0x7632, R225 ;  /* 0x00007632e2e17816 */ /* 0x000fe200000000e1 */
[----:B------:R-:W-:Y:S01]  /*f960*/  @!P3 HADD2 R28, -R219.H0_H0, -RZ.H0_H0 ;  /* 0xa00000ffdb1cb230 */ /* 0x000fe20000000900 */
[-C--:B------:R-:W-:Y:S01]  /*f970*/  FMUL.FTZ R142, R142, R176.reuse ;  /* 0x000000b08e8e7220 */ /* 0x080fe20000410000 */
[----:B------:R-:W-:Y:S01]  /*f980*/  @!P1 HADD2 R165, -R221.H0_H0, -RZ.H0_H0 ;  /* 0xa00000ffdda59230 */ /* 0x000fe20000000900 */
[----:B------:R-:W-:Y:S01]  /*f990*/  PRMT R30, R226, 0x5410, R225 ;  /* 0x00005410e21e7816 */ /* 0x000fe200000000e1 */
[----:B------:R-:W-:Y:S01]  /*f9a0*/  @!P5 HADD2 R168, -R225.H0_H0, -RZ.H0_H0 ;  /* 0xa00000ffe1a8d230 */ /* 0x000fe20000000900 */
[----:B------:R-:W-:Y:S01]  /*f9b0*/  @!P6 PRMT R226, R29, 0x5410, RZ ;  /* 0x000054101de2e816 */ /* 0x000fe200000000ff */
[----:B------:R-:W-:Y:S01]  /*f9c0*/  FADD.FTZ R169, R230, R169 ;  /* 0x000000a9e6a97221 */ /* 0x000fe20000010000 */
[----:B------:R-:W-:Y:S01]  /*f9d0*/  PRMT R29, R220, 0x5410, R219 ;  /* 0x00005410dc1d7816 */ /* 0x000fe200000000db */
[-C--:B------:R-:W-:Y:S01]  /*f9e0*/  FMUL.FTZ R143, R143, R176.reuse ;  /* 0x000000b08f8f7220 */ /* 0x080fe20000410000 */
[----:B------:R-:W-:Y:S01]  /*f9f0*/  @!P3 PRMT R219, R28, 0x5410, RZ ;  /* 0x000054101cdbb816 */ /* 0x000fe200000000ff */
[----:B------:R-:W-:Y:S01]  /*fa00*/  FMUL.FTZ R146, R146, R176 ;  /* 0x000000b092927220 */ /* 0x000fe20000410000 */
[----:B------:R-:W-:Y:S01]  /*fa10*/  PRMT R28, R222, 0x5410, R221 ;  /* 0x00005410de1c7816 */ /* 0x000fe200000000dd */
[----:B------:R-:W-:Y:S01]  /*fa20*/  @!P4 HADD2 R167, -R220.H0_H0, -RZ.H0_H0 ;  /* 0xa00000ffdca7c230 */ /* 0x000fe20000000900 */
[----:B------:R-:W-:Y:S01]  /*fa30*/  @!P1 PRMT R221, R165, 0x5410, RZ ;  /* 0x00005410a5dd9816 */ /* 0x000fe200000000ff */
[----:B------:R-:W-:Y:S01]  /*fa40*/  FADD.FTZ R165, R186, R169 ;  /* 0x000000a9baa57221 */ /* 0x000fe20000010000 */
[----:B------:R-:W-:Y:S01]  /*fa50*/  @!P5 PRMT R225, R168, 0x5410, RZ ;  /* 0x00005410a8e1d816 */ /* 0x000fe200000000ff */
[----:B------:R-:W-:Y:S01]  /*fa60*/  IMAD.WIDE.U32 R168, R214, -0x326172a9, RZ ;  /* 0xcd9e8d57d6a87825 */ /* 0x000fe200078e00ff */
[----:B------:R-:W-:Y:S01]  /*fa70*/  @!P2 HADD2 R166, -R222.H0_H0, -RZ.H0_H0 ;  /* 0xa00000ffdea6a230 */ /* 0x000fe20000000900 */
[----:B------:R-:W-:-:S02]  /*fa80*/  @!P4 PRMT R220, R167, 0x5410, RZ ;  /* 0x00005410a7dcc816 */ /* 0x000fc400000000ff */
[-C--:B------:R-:W-:Y:S01]  /*fa90*/  FMUL.FTZ R147, R147, R176.reuse ;  /* 0x000000b093937220 */ /* 0x080fe20000410000 */
[----:B------:R-:W-:Y:S01]  /*faa0*/  LOP3.LUT R167, R169, UR4, R34, 0x96, !PT ;  /* 0x00000004a9a77c12 */ /* 0x000fe2000f8e9622 */
[----:B------:R-:W-:Y:S01]  /*fab0*/  FADD.FTZ R216, R231, R216 ;  /* 0x000000d8e7d87221 */ /* 0x000fe20000010000 */
[----:B------:R-:W-:Y:S01]  /*fac0*/  @!P2 PRMT R222, R166, 0x5410, RZ ;  /* 0x00005410a6dea816 */ /* 0x000fe200000000ff */
        /* <DEDUP_REMOVED lines=56> */
[----:B------:R-:W-:Y:S01]  /*fe50*/  MUFU.EX2 R183, R183 ;  /* 0x000000b700b77308 */ /* 0x000fe20000000800 */
[----:B------:R-:W-:Y:S02]  /*fe60*/  FADD.FTZ R166, R211, R216 ;  /* 0x000000d8d3a67221 */ /* 0x000fe40000010000 */
[----:B------:R-:W-:-:S05]  /*fe70*/  FFMA.FTZ R178, R11, c[0x0][0x23c], -R178 ;  /* 0x00008f000bb27a23 */ /* 0x000fca00000108b2 */
[----:B------:R-:W1:Y:S01]  /*fe80*/  MUFU.EX2 R182, R182 ;  /* 0x000000b600b67308 */ /* 0x000e620000000800 */
[----:B------:R-:W-:Y:S01]  /*fe90*/  IMAD.WIDE.U32 R216, R167, -0x2daee0ad, RZ ;  /* 0xd2511f53a7d87825 */ /* 0x000fe200078e00ff */
[----:B------:R-:W-:-:S06]  /*fea0*/  LOP3.LUT R211, R19, UR15, R168, 0x96, !PT ;  /* 0x0000000f13d37c12 */ /* 0x000fcc000f8e96a8 */
[----:B------:R-:W-:Y:S01]  /*feb0*/  MUFU.EX2 R179, R179 ;  /* 0x000000b300b37308 */ /* 0x000fe20000000800 */
[----:B------:R-:W-:Y:S01]  /*fec0*/  LOP3.LUT R167, R217, UR14, R32, 0x96, !PT ;  /* 0x0000000ed9a77c12 */ /* 0x000fe2000f8e9620 */
[----:B------:R-:W-:-:S06]  /*fed0*/  IMAD.WIDE.U32 R214, R211, -0x2daee0ad, RZ ;  /* 0xd2511f53d3d67825 */ /* 0x000fcc00078e00ff */
[----:B------:R-:W-:Y:S01]  /*fee0*/  MUFU.EX2 R235, R235 ;  /* 0x000000eb00eb7308 */ /* 0x000fe20000000800 */
[----:B------:R-:W-:Y:S01]  /*fef0*/  IMAD.WIDE.U32 R230, R167, -0x326172a9, RZ ;  /* 0xcd9e8d57a7e67825 */ /* 0x000fe200078e00ff */
[----:B------:R-:W-:-:S06]  /*ff00*/  LOP3.LUT R167, R215, UR12, R216, 0x96, !PT ;  /* 0x0000000cd7a77c12 */ /* 0x000fcc000f8e96d8 */
[----:B------:R-:W-:Y:S01]  /*ff10*/  MUFU.EX2 R238, R238 ;  /* 0x000000ee00ee7308 */ /* 0x000fe20000000800 */
[----:B------:R-:W-:Y:S01]  /*ff20*/  LOP3.LUT R211, R231, UR13, R18, 0x96, !PT ;  /* 0x0000000de7d37c12 */ /* 0x000fe2000f8e9612 */
[----:B------:R-:W-:-:S06]  /*ff30*/  FFMA.FTZ R177, R0, c[0x0][0x23c], -R177 ;  /* 0x00008f0000b17a23 */ /* 0x000fcc00000108b1 */
[----:B------:R-:W-:Y:S01]  /*ff40*/  MUFU.EX2 R237, R237 ;  /* 0x000000ed00ed7308 */ /* 0x000fe20000000800 */
[----:B------:R-:W-:-:S07]  /*ff50*/  IMAD.WIDE.U32 R216, R211, -0x2daee0ad, RZ ;  /* 0xd2511f53d3d87825 */ /* 0x000fce00078e00ff */
[----:B------:R-:W-:Y:S01]  /*ff60*/  MUFU.EX2 R236, R236 ;  /* 0x000000ec00ec7308 */ /* 0x000fe20000000800 */
[----:B------:R-:W-:Y:S01]  /*ff70*/  LOP3.LUT R211, R217, UR10, R214, 0x96, !PT ;  /* 0x0000000ad9d37c12 */ /* 0x000fe2000f8e96d6 */
[----:B------:R-:W-:-:S06]  /*ff80*/  IMAD.WIDE.U32 R214, R167, -0x326172a9, RZ ;  /* 0xcd9e8d57a7d67825 */ /* 0x000fcc00078e00ff */
[----:B------:R-:W-:Y:S01]  /*ff90*/  MUFU.EX2 R234, R234 ;  /* 0x000000ea00ea7308 */ /* 0x000fe20000000800 */
[----:B------:R-:W-:Y:S01]  /*ffa0*/  LOP3.LUT R230, R215, UR11, R230, 0x96, !PT ;  /* 0x0000000bd7e67c12 */ /* 0x000fe2000f8e96e6 */
[----:B------:R2:W-:Y:S04]  /*ffb0*/  STG.E.U16 [R16.64+-0x100], R241 ;  /* 0xffff00f110007986 */ /* 0x0005e8000c101518 */
[----:B------:R-:W-:Y:S01]  /*ffc0*/  IMAD.WIDE.U32 R230, R230, -0x2daee0ad, RZ ;  /* 0xd2511f53e6e67825 */ /* 0x000fe200078e00ff */
[----:B------:R3:W-:Y:S04]  /*ffd0*/  STG.E.U16 [R16.64+-0xfe], R240 ;  /* 0xffff02f010007986 */ /* 0x0007e8000c101518 */
[----:B------:R-:W-:Y:S01]  /*ffe0*/  LOP3.LUT R167, R231, UR8, R216, 0x96, !PT ;  /* 0x00000008e7a77c12 */ /* 0x000fe2000f8e96d8 */
[----:B------:R-:W-:Y:S01]  /*fff0*/  IMAD.WIDE.U32 R186, R211, -0x326172a9, RZ ;  /* 0xcd9e8d57d3ba7825 */ /* 0x000fe200078e00ff */
[----:B------:R-:W-:Y:S01]  /*10000*/  MUFU.EX2 R232, R232 ;  /* 0x000000e800e87308 */ /* 0x000fe20000000800 */
[----:B------:R4:W5:Y:S02]  /*10010*/  LDL.LU.64 R190, [R1+0x80] ;  /* 0x0000800001be7983 */ /* 0x0009640000300a00 */
[----:B------:R-:W-:Y:S01]  /*10020*/  IMAD.WIDE.U32 R216, R167, -0x326172a9, RZ ;  /* 0xcd9e8d57a7d87825 */ /* 0x000fe200078e00ff */
[----:B------:R-:W-:Y:S01]  /*10030*/  LOP3.LUT R214, R187, UR9, R214, 0x96, !PT ;  /* 0x00000009bbd67c12 */ /* 0x000fe2000f8e96d6 */
[----:B------:R4:W5:Y:S03]  /*10040*/  LDL.LU R189, [R1+0x78] ;  /* 0x0000780001bd7983 */ /* 0x0009660000300800 */
[----:B------:R-:W-:Y:S01]  /*10050*/  LOP3.LUT R167, R217, UR5, R186, 0x96, !PT ;  /* 0x00000005d9a77c12 */ /* 0x000fe2000f8e96ba */
[----:B------:R-:W-:Y:S01]  /*10060*/  FADD.FTZ R176, R172, R165 ;  /* 0x000000a5acb07221 */ /* 0x000fe20000010000 */
[----:B-1----:R-:W-:Y:S01]  /*10070*/  F2FP.PACK_AB R218, R182, R183 ;  /* 0x000000b7b6da723e */ /* 0x002fe200000000ff */
[----:B------:R-:W-:Y:S01]  /*10080*/  IMAD.MOV.U32 R231, RZ, RZ, R184 ;  /* 0x000000ffffe77224 */ /* 0x000fe200078e00b8 */
[----:B------:R-:W-:Y:S01]  /*10090*/  LOP3.LUT R211, R167, 0xff, RZ, 0xc0, !PT ;  /* 0x000000ffa7d37812 */ /* 0x000fe200078ec0ff */
[----:B------:R-:W-:Y:S01]  /*100a0*/  MUFU.EX2 R233, R233 ;  /* 0x000000e900e97308 */ /* 0x000fe20000000800 */
[----:B------:R-:W-:Y:S01]  /*100b0*/  LOP3.LUT R34, R169, UR4, R34, 0x96, !PT ;  /* 0x00000004a9227c12 */ /* 0x000fe2000f8e9622 */
[----:B------:R4:W5:Y:S01]  /*100c0*/  LDL.LU R188, [R1+0x74] ;  /* 0x0000740001bc7983 */ /* 0x0009620000300800 */
[----:B------:R-:W-:-:S02]  /*100d0*/  ISETP.GE.U32.AND P3, PT, R243, R211, PT ;  /* 0x000000d3f300720c */ /* 0x000fc40003f66070 */
[----:B------:R-:W-:Y:S01]  /*100e0*/  LOP3.LUT R211, R167, 0xffff, RZ, 0xc0, !PT ;  /* 0x0000ffffa7d37812 */ /* 0x000fe200078ec0ff */
[----:B------:R-:W-:Y:S01]  /*100f0*/  FADD.FTZ R176, R35, R176 ;  /* 0x000000b023b07221 */ /* 0x000fe20000010000 */
[----:B------:R-:W-:Y:S01]  /*10100*/  LOP3.LUT R168, R19, UR15, R168, 0x96, !PT ;  /* 0x0000000f13a87c12 */ /* 0x000fe2000f8e96a8 */
[----:B--2---:R-:W-:Y:S01]  /*10110*/  IMAD.MOV.U32 R241, RZ, RZ, c[0x0][0x228] ;  /* 0x00008a00fff17624 */ /* 0x004fe200078e00ff */
[----:B------:R-:W-:Y:S01]  /*10120*/  SHF.R.U32.HI R211, RZ, 0x8, R211 ;  /* 0x00000008ffd37819 */ /* 0x000fe200000116d3 */
[----:B------:R4:W5:Y:S03]  /*10130*/  LDL.LU R185, [R1+0x70] ;  /* 0x0000700001b97983 */ /* 0x0009660000300800 */
[----:B------:R-:W-:Y:S01]  /*10140*/  LOP3.LUT R211, R211, 0xffff, RZ, 0xc0, !PT ;  /* 0x0000ffffd3d37812 */ /* 0x000fe200078ec0ff */
[----:B------:R-:W-:Y:S01]  /*10150*/  FADD.FTZ R183, R183, R176 ;  /* 0x000000b0b7b77221 */ /* 0x000fe20000010000 */
[----:B------:R4:W5:Y:S02]  /*10160*/  LDL.LU.64 R186, [R1+0x68] ;  /* 0x0000680001ba7983 */ /* 0x0009640000300a00 */
[----:B------:R-:W-:-:S02]  /*10170*/  ISETP.GE.U32.AND P5, PT, R243, R211, PT ;  /* 0x000000d3f300720c */ /* 0x000fc40003fa6070 */
[--C-:B------:R-:W-:Y:S02]  /*10180*/  SHF.R.U32.HI R211, RZ, 0x10, R167.reuse ;  /* 0x00000010ffd37819 */ /* 0x100fe400000116a7 */
[----:B------:R-:W-:Y:S02]  /*10190*/  SHF.R.U32.HI R167, RZ, 0x18, R167 ;  /* 0x00000018ffa77819 */ /* 0x000fe400000116a7 */
[----:B------:R-:W-:Y:S02]  /*101a0*/  LOP3.LUT R211, R211, 0xff, RZ, 0xc0, !PT ;  /* 0x000000ffd3d37812 */ /* 0x000fe400078ec0ff */
[C---:B------:R-:W-:Y:S02]  /*101b0*/  ISETP.GE.U32.AND P4, PT, R243.reuse, R167, PT ;  /* 0x000000a7f300720c */ /* 0x040fe40003f86070 */
[----:B------:R-:W-:Y:S02]  /*101c0*/  LOP3.LUT R167, R216, 0xff, RZ, 0xc0, !PT ;  /* 0x000000ffd8a77812 */ /* 0x000fe400078ec0ff */
[----:B------:R-:W-:-:S02]  /*101d0*/  ISETP.GE.U32.AND P6, PT, R243, R211, PT ;  /* 0x000000d3f300720c */ /* 0x000fc40003fc6070 */
[C---:B------:R-:W-:Y:S02]  /*101e0*/  ISETP.GE.U32.AND P2, PT, R243.reuse, R167, PT ;  /* 0x000000a7f300720c */ /* 0x040fe40003f46070 */
[--C-:B------:R-:W-:Y:S02]  /*101f0*/  SHF.R.U32.HI R167, RZ, 0x18, R216.reuse ;  /* 0x00000018ffa77819 */ /* 0x100fe400000116d8 */
[----:B------:R-:W-:Y:S02]  /*10200*/  LOP3.LUT R211, R216, 0xffff, RZ, 0xc0, !PT ;  /* 0x0000ffffd8d37812 */ /* 0x000fe400078ec0ff */
[----:B------:R-:W-:Y:S02]  /*10210*/  ISETP.GE.U32.AND P1, PT, R243, R167, PT ;  /* 0x000000a7f300720c */ /* 0x000fe40003f26070 */
[----:B------:R-:W1:Y:S01]  /*10220*/  MUFU.EX2 R167, R212 ;  /* 0x000000d400a77308 */ /* 0x000e620000000800 */
[----:B------:R-:W-:Y:S02]  /*10230*/  SHF.R.U32.HI R217, RZ, 0x10, R216 ;  /* 0x00000010ffd97819 */ /* 0x000fe400000116d8 */
[----:B------:R-:W-:-:S02]  /*10240*/  SHF.R.U32.HI R211, RZ, 0x8, R211 ;  /* 0x00000008ffd37819 */ /* 0x000fc400000116d3 */
[----:B------:R-:W-:Y:S02]  /*10250*/  LOP3.LUT R217, R217, 0xff, RZ, 0xc0, !PT ;  /* 0x000000ffd9d97812 */ /* 0x000fe400078ec0ff */
[----:B------:R-:W-:Y:S02]  /*10260*/  LOP3.LUT R211, R211, 0xffff, RZ, 0xc0, !PT ;  /* 0x0000ffffd3d37812 */ /* 0x000fe400078ec0ff */
[----:B-1----:R-:W-:Y:S01]  /*10270*/  F2FP.PACK_AB R216, R167, R213 ;  /* 0x000000d5a7d8723e */ /* 0x002fe200000000ff */
[----:B------:R-:W-:-:S03]  /*10280*/  FADD.FTZ R212, R171, R166 ;  /* 0x000000a6abd47221 */ /* 0x000fc60000010000 */
[----:B------:R-:W-:Y:S01]  /*10290*/  PRMT R215, R216, 0x7632, R215 ;  /* 0x00007632d8d77816 */ /* 0x000fe200000000d7 */
[----:B------:R-:W-:-:S03]  /*102a0*/  @!P3 HADD2 R164, -R216.H0_H0, -RZ.H0_H0 ;  /* 0xa00000ffd8a4b230 */ /* 0x000fc60000000900 */
[----:B------:R-:W-:Y:S01]  /*102b0*/  PRMT R171, R216, 0x5410, R215 ;  /* 0x00005410d8ab7816 */ /* 0x000fe200000000d7 */
[----:B------:R-:W-:Y:S01]  /*102c0*/  @!P5 HADD2 R33, -R215.H0_H0, -RZ.H0_H0 ;  /* 0xa00000ffd721d230 */ /* 0x000fe20000000900 */
[----:B------:R-:W-:Y:S01]  /*102d0*/  @!P3 PRMT R216, R164, 0x5410, RZ ;  /* 0x00005410a4d8b816 */ /* 0x000fe200000000ff */
[----:B------:R-:W-:Y:S01]  /*102e0*/  IMAD.WIDE.U32 R164, R214, -0x2daee0ad, RZ ;  /* 0xd2511f53d6a47825 */ /* 0x000fe200078e00ff */
[----:B------:R-:W-:Y:S02]  /*102f0*/  ISETP.GE.U32.AND P3, PT, R243, R217, PT ;  /* 0x000000d9f300720c */ /* 0x000fe40003f66070 */
[----:B------:R-:W-:Y:S01]  /*10300*/  @!P5 PRMT R215, R33, 0x5410, RZ ;  /* 0x0000541021d7d816 */ /* 0x000fe200000000ff */
[----:B------:R-:W-:Y:S01]  /*10310*/  IMAD.MOV.U32 R33, RZ, RZ, R231 ;  /* 0x000000ffff217224 */ /* 0x000fe200078e00e7 */
[----:B------:R-:W-:Y:S01]  /*10320*/  LOP3.LUT R230, R165, UR7, R230, 0x96, !PT ;  /* 0x00000007a5e67c12 */ /* 0x000fe2000f8e96e6 */
[----:B------:R-:W-:Y:S01]  /*10330*/  MUFU.EX2 R231, R180 ;  /* 0x000000b400e77308 */ /* 0x000fe20000000800 */
[----:B------:R-:W-:Y:S01]  /*10340*/  LOP3.LUT R184, R164, 0xff, RZ, 0xc0, !PT ;  /* 0x000000ffa4b87812 */ /* 0x000fe200078ec0ff */
[----:B------:R-:W-:Y:S01]  /*10350*/  FADD.FTZ R214, R170, R212 ;  /* 0x000000d4aad67221 */ /* 0x000fe20000010000 */
[----:B------:R-:W-:-:S02]  /*10360*/  LOP3.LUT R165, R164, 0xffff, RZ, 0xc0, !PT ;  /* 0x0000ffffa4a57812 */ /* 0x000fc400078ec0ff */
[--C-:B------:R-:W-:Y:S02]  /*10370*/  SHF.R.U32.HI R166, RZ, 0x10, R164.reuse ;  /* 0x00000010ffa67819 */ /* 0x100fe400000116a4 */
[----:B------:R-:W-:Y:S02]  /*10380*/  SHF.R.U32.HI R172, RZ, 0x18, R164 ;  /* 0x00000018ffac7819 */ /* 0x000fe400000116a4 */
[----:B------:R-:W1:Y:S01]  /*10390*/  MUFU.EX2 R164, R181 ;  /* 0x000000b500a47308 */ /* 0x000e620000000800 */
[----:B------:R-:W-:Y:S02]  /*103a0*/  ISETP.GE.U32.AND P5, PT, R243, R211, PT ;  /* 0x000000d3f300720c */ /* 0x000fe40003fa6070 */
[----:B------:R-:W-:Y:S01]  /*103b0*/  PRMT R217, R218, 0x7632, R217 ;  /* 0x00007632dad97816 */ /* 0x000fe200000000d9 */
[----:B------:R-:W-:-:S03]  /*103c0*/  @!P6 HADD2 R27, -R218.H0_H0, -RZ.H0_H0 ;  /* 0xa00000ffda1be230 */ /* 0x000fc60000000900 */
[----:B------:R-:W-:Y:S01]  /*103d0*/  PRMT R170, R218, 0x5410, R217 ;  /* 0x00005410daaa7816 */ /* 0x000fe200000000d9 */
[----:B------:R-:W-:Y:S01]  /*103e0*/  @!P4 HADD2 R31, -R217.H0_H0, -RZ.H0_H0 ;  /* 0xa00000ffd91fc230 */ /* 0x000fe20000000900 */
[----:B-1----:R-:W-:-:S04]  /*103f0*/  F2FP.PACK_AB R212, R231, R164 ;  /* 0x000000a4e7d4723e */ /* 0x002fc800000000ff */
[----:B------:R-:W-:Y:S02]  /*10400*/  @!P4 PRMT R217, R31, 0x5410, RZ ;  /* 0x000054101fd9c816 */ /* 0x000fe400000000ff */
[C---:B------:R-:W-:Y:S01]  /*10410*/  PRMT R211, R212.reuse, 0x7632, R211 ;  /* 0x00007632d4d37816 */ /* 0x040fe200000000d3 */
[----:B------:R-:W-:Y:S01]  /*10420*/  @!P2 HADD2 R26, -R212.H0_H0, -RZ.H0_H0 ;  /* 0xa00000ffd41aa230 */ /* 0x000fe20000000900 */
[----:B------:R-:W-:Y:S02]  /*10430*/  @!P6 PRMT R218, R27, 0x5410, RZ ;  /* 0x000054101bdae816 */ /* 0x000fe400000000ff */
[----:B------:R-:W-:Y:S01]  /*10440*/  SHF.R.U32.HI R31, RZ, 0x10, R230 ;  /* 0x00000010ff1f7819 */ /* 0x000fe200000116e6 */
[----:B------:R-:W-:Y:S01]  /*10450*/  @!P5 HADD2 R25, -R211.H0_H0, -RZ.H0_H0 ;  /* 0xa00000ffd319d230 */ /* 0x000fe20000000900 */
[----:B------:R-:W-:Y:S01]  /*10460*/  FADD.FTZ R27, R213, R214 ;  /* 0x000000d6d51b7221 */ /* 0x000fe20000010000 */
[----:B------:R-:W-:Y:S02]  /*10470*/  PRMT R35, R212, 0x5410, R211 ;  /* 0x00005410d4237816 */ /* 0x000fe400000000d3 */
[----:B------:R-:W-:-:S02]  /*10480*/  F2FP.PACK_AB R214, R235, R179 ;  /* 0x000000b3ebd6723e */ /* 0x000fc400000000ff */
[----:B------:R-:W-:Y:S02]  /*10490*/  @!P2 PRMT R212, R26, 0x5410, RZ ;  /* 0x000054101ad4a816 */ /* 0x000fe400000000ff */
[----:B------:R-:W-:Y:S02]  /*104a0*/  @!P5 PRMT R211, R25, 0x5410, RZ ;  /* 0x0000541019d3d816 */ /* 0x000fe400000000ff */
[C---:B------:R-:W-:Y:S02]  /*104b0*/  LOP3.LUT R26, R230.reuse, 0xff, RZ, 0xc0, !PT ;  /* 0x000000ffe61a7812 */ /* 0x040fe400078ec0ff */
[----:B------:R-:W-:Y:S02]  /*104c0*/  SHF.R.U32.HI R25, RZ, 0x18, R230 ;  /* 0x00000018ff197819 */ /* 0x000fe400000116e6 */
[----:B------:R-:W-:Y:S02]  /*104d0*/  LOP3.LUT R31, R31, 0xff, RZ, 0xc0, !PT ;  /* 0x000000ff1f1f7812 */ /* 0x000fe400078ec0ff */
[----:B------:R-:W-:Y:S01]  /*104e0*/  LOP3.LUT R230, R230, 0xffff, RZ, 0xc0, !PT ;  /* 0x0000ffffe6e67812 */ /* 0x000fe200078ec0ff */
[----:B------:R-:W-:Y:S01]  /*104f0*/  @!P3 HADD2 R22, -R214.H0_H0, -RZ.H0_H0 ;  /* 0xa00000ffd616b230 */ /* 0x000fe20000000900 */
[----:B------:R-:W-:-:S02]  /*10500*/  PRMT R213, R214, 0x7632, R213 ;  /* 0x00007632d6d57816 */ /* 0x000fc400000000d5 */
[----:B------:R-:W-:Y:S01]  /*10510*/  ISETP.GE.U32.AND P6, PT, R243, R31, PT ;  /* 0x0000001ff300720c */ /* 0x000fe20003fc6070 */
[----:B------:R-:W-:Y:S01]  /*10520*/  IMAD.MOV.U32 R31, RZ, RZ, R33 ;  /* 0x000000ffff1f7224 */ /* 0x000fe200078e0021 */
[----:B------:R-:W-:Y:S02]  /*10530*/  SHF.R.U32.HI R230, RZ, 0x8, R230 ;  /* 0x00000008ffe67819 */ /* 0x000fe400000116e6 */
[----:B------:R-:W-:Y:S02]  /*10540*/  PRMT R33, R214, 0x5410, R213 ;  /* 0x00005410d6217816 */ /* 0x000fe400000000d5 */
[----:B------:R-:W-:Y:S02]  /*10550*/  @!P3 PRMT R214, R22, 0x5410, RZ ;  /* 0x0000541016d6b816 */ /* 0x000fe400000000ff */
[----:B------:R-:W-:Y:S02]  /*10560*/  LOP3.LUT R22, R230, 0xffff, RZ, 0xc0, !PT ;  /* 0x0000ffffe6167812 */ /* 0x000fe400078ec0ff */
[----:B------:R-:W-:-:S02]  /*10570*/  F2FP.PACK_AB R181, R237, R238 ;  /* 0x000000eeedb5723e */ /* 0x000fc400000000ff */
[C---:B------:R-:W-:Y:S02]  /*10580*/  ISETP.GE.U32.AND P3, PT, R243.reuse, R22, PT ;  /* 0x00000016f300720c */ /* 0x040fe40003f66070 */
[----:B------:R-:W-:Y:S02]  /*10590*/  ISETP.GE.U32.AND P2, PT, R243, R26, PT ;  /* 0x0000001af300720c */ /* 0x000fe40003f46070 */
[----:B------:R-:W-:Y:S01]  /*105a0*/  PRMT R180, R181, 0x7632, R180 ;  /* 0x00007632b5b47816 */ /* 0x000fe200000000b4 */
[----:B------:R-:W-:Y:S01]  /*105b0*/  @!P1 HADD2 R23, -R213.H0_H0, -RZ.H0_H0 ;  /* 0xa00000ffd5179230 */ /* 0x000fe20000000900 */
[----:B------:R-:W-:Y:S02]  /*105c0*/  LOP3.LUT R166, R166, 0xff, RZ, 0xc0, !PT ;  /* 0x000000ffa6a67812 */ /* 0x000fe400078ec0ff */
[----:B------:R-:W-:Y:S02]  /*105d0*/  SHF.R.U32.HI R165, RZ, 0x8, R165 ;  /* 0x00000008ffa57819 */ /* 0x000fe400000116a5 */
[----:B------:R-:W-:-:S02]  /*105e0*/  @!P1 PRMT R213, R23, 0x5410, RZ ;  /* 0x0000541017d59816 */ /* 0x000fc400000000ff */
[C---:B------:R-:W-:Y:S01]  /*105f0*/  ISETP.GE.U32.AND P4, PT, R243.reuse, R184, PT ;  /* 0x000000b8f300720c */ /* 0x040fe20003f86070 */
[----:B------:R-:W-:Y:S01]  /*10600*/  @!P3 HADD2 R0, -R180.H0_H0, -RZ.H0_H0 ;  /* 0xa00000ffb400b230 */ /* 0x000fe20000000900 */
[----:B------:R-:W-:Y:S01]  /*10610*/  ISETP.GE.U32.AND P1, PT, R243, R172, PT ;  /* 0x000000acf300720c */ /* 0x000fe20003f26070 */
[----:B------:R-:W-:Y:S01]  /*10620*/  @!P2 HADD2 R11, -R181.H0_H0, -RZ.H0_H0 ;  /* 0xa00000ffb50ba230 */ /* 0x000fe20000000900 */
[----:B------:R-:W-:Y:S01]  /*10630*/  PRMT R172, R181, 0x5410, R180 ;  /* 0x00005410b5ac7816 */ /* 0x000fe200000000b4 */
[----:B------:R-:W-:Y:S01]  /*10640*/  FADD.FTZ R230, R182, R183 ;  /* 0x000000b7b6e67221 */ /* 0x000fe20000010000 */
[----:B------:R-:W-:Y:S02]  /*10650*/  @!P3 PRMT R180, R0, 0x5410, RZ ;  /* 0x0000541000b4b816 */ /* 0x000fe400000000ff */
[----:B------:R-:W-:Y:S01]  /*10660*/  LOP3.LUT R165, R165, 0xffff, RZ, 0xc0, !PT ;  /* 0x0000ffffa5a57812 */ /* 0x000fe200078ec0ff */
[----:B------:R-:W1:Y:S01]  /*10670*/  MUFU.EX2 R0, R177 ;  /* 0x000000b100007308 */ /* 0x000e620000000800 */
[----:B------:R-:W-:Y:S01]  /*10680*/  @!P2 PRMT R181, R11, 0x5410, RZ ;  /* 0x000054100bb5a816 */ /* 0x000fe200000000ff */
[----:B------:R-:W-:Y:S01]  /*10690*/  FADD.FTZ R167, R167, R27 ;  /* 0x0000001ba7a77221 */ /* 0x000fe20000010000 */
[----:B------:R-:W-:Y:S01]  /*106a0*/  ISETP.GE.U32.AND P5, PT, R243, R25, PT ;  /* 0x00000019f300720c */ /* 0x000fe20003fa6070 */
[----:B------:R-:W-:Y:S01]  /*106b0*/  IMAD.MOV.U32 R23, RZ, RZ, R15 ;  /* 0x000000ffff177224 */ /* 0x000fe200078e000f */
[----:B------:R4:W5:Y:S01]  /*106c0*/  LDL.LU R184, [R1+0x60] ;  /* 0x0000600001b87983 */ /* 0x0009620000300800 */
[----:B------:R-:W-:-:S02]  /*106d0*/  IMAD.MOV.U32 R22, RZ, RZ, R14 ;  /* 0x000000ffff167224 */ /* 0x000fc400078e000e */
[----:B------:R2:W2:Y:S01]  /*106e0*/  MUFU.EX2 R11, R178 ;  /* 0x000000b2000b7308 */ /* 0x0004a20000000800 */
[----:B------:R-:W-:Y:S01]  /*106f0*/  ISETP.GE.U32.AND P2, PT, R243, R166, PT ;  /* 0x000000a6f300720c */ /* 0x000fe20003f46070 */
[----:B------:R-:W-:Y:S01]  /*10700*/  FADD.FTZ R230, R179, R230 ;  /* 0x000000e6b3e67221 */ /* 0x000fe20000010000 */
[----:B------:R-:W-:Y:S01]  /*10710*/  ISETP.GE.U32.AND P3, PT, R243, R165, PT ;  /* 0x000000a5f300720c */ /* 0x000fe20003f66070 */
[----:B------:R-:W-:Y:S01]  /*10720*/  FADD.FTZ R167, R164, R167 ;  /* 0x000000a7a4a77221 */ /* 0x000fe20000010000 */
[----:B------:R-:W-:Y:S01]  /*10730*/  F2FP.PACK_AB R183, R233, R234 ;  /* 0x000000eae9b7723e */ /* 0x000fe200000000ff */
[----:B------:R-:W-:Y:S01]  /*10740*/  IMAD.SHL.U32 R241, R241, 0x8, RZ ;  /* 0x00000008f1f17824 */ /* 0x000fe200078e00ff */
[----:B------:R4:W5:Y:S01]  /*10750*/  LDL.LU.64 R14, [R1+0x58] ;  /* 0x00005800010e7983 */ /* 0x0009620000300a00 */
[----:B-1----:R-:W-:Y:S01]  /*10760*/  F2FP.PACK_AB R179, R0, R232 ;  /* 0x000000e800b3723e */ /* 0x002fe200000000ff */
[----:B------:R-:W-:Y:S01]  /*10770*/  FADD.FTZ R231, R231, R167 ;  /* 0x000000a7e7e77221 */ /* 0x000fe20000010000 */
[----:B------:R-:W-:Y:S01]  /*10780*/  PRMT R182, R183, 0x7632, R182 ;  /* 0x00007632b7b67816 */ /* 0x000fe200000000b6 */
[----:B------:R-:W-:Y:S01]  /*10790*/  @!P6 HADD2 R21, -R183.H0_H0, -RZ.H0_H0 ;  /* 0xa00000ffb715e230 */ /* 0x000fe20000000900 */
[----:B---3--:R-:W-:-:S02]  /*107a0*/  IMAD.WIDE R240, R241, 0x2, R16 ;  /* 0x00000002f1f07825 */ /* 0x008fc400078e0210 */
[----:B------:R-:W-:Y:S01]  /*107b0*/  @!P2 HADD2 R5, -R179.H0_H0, -RZ.H0_H0 ;  /* 0xa00000ffb305a230 */ /* 0x000fe20000000900 */
[----:B------:R-:W-:Y:S01]  /*107c0*/  PRMT R166, R183, 0x5410, R182 ;  /* 0x00005410b7a67816 */ /* 0x000fe200000000b6 */
[----:B------:R-:W-:Y:S01]  /*107d0*/  @!P5 HADD2 R20, -R182.H0_H0, -RZ.H0_H0 ;  /* 0xa00000ffb614d230 */ /* 0x000fe20000000900 */
[----:B--2---:R-:W-:Y:S01]  /*107e0*/  PRMT R178, R179, 0x7632, R178 ;  /* 0x00007632b3b27816 */ /* 0x004fe200000000b2 */
[----:B------:R-:W-:Y:S01]  /*107f0*/  STG.E.U16 [R240.64+-0x100], R252 ;  /* 0xffff00fcf0007986 */ /* 0x000fe2000c101518 */
[----:B------:R-:W-:Y:S02]  /*10800*/  F2FP.PACK_AB R177, R11, R236 ;  /* 0x000000ec0bb1723e */ /* 0x000fe400000000ff */
[----:B------:R-:W-:Y:S01]  /*10810*/  PRMT R164, R179, 0x5410, R178 ;  /* 0x00005410b3a47816 */ /* 0x000fe200000000b2 */
[----:B------:R-:W-:Y:S01]  /*10820*/  @!P1 HADD2 R4, -R178.H0_H0, -RZ.H0_H0 ;  /* 0xa00000ffb2049230 */ /* 0x000fe20000000900 */
[----:B------:R-:W-:Y:S01]  /*10830*/  PRMT R176, R177, 0x7632, R176 ;  /* 0x00007632b1b07816 */ /* 0x000fe200000000b0 */
[----:B------:R-:W-:Y:S01]  /*10840*/  @!P4 HADD2 R7, -R177.H0_H0, -RZ.H0_H0 ;  /* 0xa00000ffb107c230 */ /* 0x000fe20000000900 */
[----:B------:R-:W-:Y:S01]  /*10850*/  @!P2 PRMT R179, R5, 0x5410, RZ ;  /* 0x0000541005b3a816 */ /* 0x000fe200000000ff */
[----:B------:R-:W-:Y:S01]  /*10860*/  STG.E.U16 [R240.64+-0xfe], R242 ;  /* 0xffff02f2f0007986 */ /* 0x000fe2000c101518 */
[----:B------:R-:W-:Y:S01]  /*10870*/  @!P1 PRMT R178, R4, 0x5410, RZ ;  /* 0x0000541004b29816 */ /* 0x000fe200000000ff */
[----:B------:R-:W-:Y:S01]  /*10880*/  @!P3 HADD2 R6, -R176.H0_H0, -RZ.H0_H0 ;  /* 0xa00000ffb006b230 */ /* 0x000fe20000000900 */
[----:B------:R-:W-:-:S02]  /*10890*/  LOP3.LUT R4, R23, UR14, R32, 0x96, !PT ;  /* 0x0000000e17047c12 */ /* 0x000fc4000f8e9620 */
[----:B------:R-:W-:Y:S02]  /*108a0*/  LOP3.LUT R5, R13, UR12, R22, 0x96, !PT ;  /* 0x0000000c0d057c12 */ /* 0x000fe4000f8e9616 */
[----:B------:R-:W-:Y:S01]  /*108b0*/  PRMT R165, R177, 0x5410, R176 ;  /* 0x00005410b1a57816 */ /* 0x000fe200000000b0 */
[----:B------:R-:W-:Y:S01]  /*108c0*/  IMAD.WIDE.U32 R26, R4, -0x326172a9, RZ ;  /* 0xcd9e8d57041a7825 */ /* 0x000fe200078e00ff */
[----:B------:R-:W-:Y:S02]  /*108d0*/  @!P4 PRMT R177, R7, 0x5410, RZ ;  /* 0x0000541007b1c816 */ /* 0x000fe400000000ff */
[----:B------:R-:W-:Y:S01]  /*108e0*/  @!P3 PRMT R176, R6, 0x5410, RZ ;  /* 0x0000541006b0b816 */ /* 0x000fe200000000ff */
[----:B------:R-:W-:Y:S01]  /*108f0*/  IMAD.WIDE.U32 R6, R5, -0x326172a9, RZ ;  /* 0xcd9e8d5705067825 */ /* 0x000fe200078e00ff */
[----:B------:R-:W-:Y:S02]  /*10900*/  LOP3.LUT R4, R27, UR13, R18, 0x96, !PT ;  /* 0x0000000d1b047c12 */ /* 0x000fe4000f8e9612 */
[----:B------:R-:W-:-:S02]  /*10910*/  @!P5 PRMT R182, R20, 0x5410, RZ ;  /* 0x0000541014b6d816 */ /* 0x000fc400000000ff */
[----:B------:R-:W-:Y:S01]  /*10920*/  LOP3.LUT R26, R7, UR11, R26, 0x96, !PT ;  /* 0x0000000b071a7c12 */ /* 0x000fe2000f8e961a */
[----:B------:R-:W-:Y:S01]  /*10930*/  IMAD.WIDE.U32 R22, R4, -0x2daee0ad, RZ ;  /* 0xd2511f5304167825 */ /* 0x000fe200078e00ff */
[----:B------:R-:W-:-:S03]  /*10940*/  @!P6 PRMT R183, R21, 0x5410, RZ ;  /* 0x0000541015b7e816 */ /* 0x000fc600000000ff */
[----:B------:R-:W-:Y:S01]  /*10950*/  IMAD.WIDE.U32 R26, R26, -0x2daee0ad, RZ ;  /* 0xd2511f531a1a7825 */ /* 0x000fe200078e00ff */
[----:B------:R-:W-:Y:S02]  /*10960*/  LOP3.LUT R4, R23, UR10, R12, 0x96, !PT ;  /* 0x0000000a17047c12 */ /* 0x000fe4000f8e960c */
[----:B------:R-:W-:Y:S01]  /*10970*/  PRMT R167, R243, 0x7054, R243 ;  /* 0x00007054f3a77816 */ /* 0x000fe200000000f3 */
[----:B------:R-:W-:Y:S01]  /*10980*/  STG.E.U16 [R16.64+-0xf0], R31 ;  /* 0xffff101f10007986 */ /* 0x000fe2000c101518 */
[----:B------:R-:W-:Y:S01]  /*10990*/  LOP3.LUT R22, R27, UR8, R22, 0x96, !PT ;  /* 0x000000081b167c12 */ /* 0x000fe2000f8e9616 */
[----:B------:R-:W-:-:S04]  /*109a0*/  IMAD.WIDE.U32 R4, R4, -0x326172a9, RZ ;  /* 0xcd9e8d5704047825 */ /* 0x000fc800078e00ff */
[----:B------:R-:W-:Y:S01]  /*109b0*/  FADD.FTZ R230, R235, R230 ;  /* 0x000000e6ebe67221 */ /* 0x000fe20000010000 */
[----:B------:R-:W-:Y:S01]  /*109c0*/  STG.E.U16 [R16.64+-0xee], R227 ;  /* 0xffff12e310007986 */ /* 0x000fe2000c101518 */
[----:B------:R-:W-:Y:S01]  /*109d0*/  IMAD.WIDE.U32 R22, R22, -0x326172a9, RZ ;  /* 0xcd9e8d5716167825 */ /* 0x000fe200078e00ff */
[----:B------:R-:W-:Y:S02]  /*109e0*/  LOP3.LUT R25, R5, UR9, R6, 0x96, !PT ;  /* 0x0000000905197c12 */ /* 0x000fe4000f8e9606 */
[----:B------:R4:W5:Y:S01]  /*109f0*/  LDL.LU.64 R12, [R1+0x50] ;  /* 0x00005000010c7983 */ /* 0x0009620000300a00 */
[----:B------:R-:W-:Y:S01]  /*10a00*/  FADD.FTZ R230, R234, R230 ;  /* 0x000000e6eae67221 */ /* 0x000fe20000010000 */
[----:B------:R-:W-:Y:S01]  /*10a10*/  LOP3.LUT R5, R23, UR5, R4, 0x96, !PT ;  /* 0x0000000517057c12 */ /* 0x000fe2000f8e9604 */
[----:B------:R-:W-:Y:S01]  /*10a20*/  FADD.FTZ R231, R238, R231 ;  /* 0x000000e7eee77221 */ /* 0x000fe20000010000 */
[----:B------:R-:W-:Y:S01]  /*10a30*/  SHF.R.U32.HI R20, RZ, 0x10, R22 ;  /* 0x00000010ff147819 */ /* 0x000fe20000011616 */
[----:B------:R-:W-:Y:S01]  /*10a40*/  FADD.FTZ R230, R233, R230 ;  /* 0x000000e6e9e67221 */ /* 0x000fe20000010000 */
[C---:B------:R-:W-:Y:S01]  /*10a50*/  LOP3.LUT R6, R5.reuse, 0xffff, RZ, 0xc0, !PT ;  /* 0x0000ffff05067812 */ /* 0x040fe200078ec0ff */
[----:B------:R-:W-:Y:S01]  /*10a60*/  STG.E.U16 [R240.64+-0xf0], R229 ;  /* 0xffff10e5f0007986 */ /* 0x000fe2000c101518 */
[----:B------:R-:W-:Y:S01]  /*10a70*/  LOP3.LUT R4, R5, 0xff, RZ, 0xc0, !PT ;  /* 0x000000ff05047812 */ /* 0x000fe200078ec0ff */
[----:B------:R-:W-:Y:S01]  /*10a80*/  FADD.FTZ R230, R232, R230 ;  /* 0x000000e6e8e67221 */ /* 0x000fe20000010000 */
[----:B------:R-:W-:Y:S01]  /*10a90*/  SHF.R.U32.HI R6, RZ, 0x8, R6 ;  /* 0x00000008ff067819 */ /* 0x000fe20000011606 */
[----:B------:R-:W-:Y:S01]  /*10aa0*/  STG.E.U16 [R240.64+-0xee], R228 ;  /* 0xffff12e4f0007986 */ /* 0x000fe2000c101518 */
[----:B------:R-:W-:Y:S01]  /*10ab0*/  LOP3.LUT R21, R22, 0xff, RZ, 0xc0, !PT ;  /* 0x000000ff16157812 */ /* 0x000fe200078ec0ff */
[----:B------:R-:W-:Y:S01]  /*10ac0*/  FADD.FTZ R231, R237, R231 ;  /* 0x000000e7ede77221 */ /* 0x000fe20000010000 */
[----:B------:R-:W-:Y:S01]  /*10ad0*/  PRMT R4, R4, 0x5410, R6 ;  /* 0x0000541004047816 */ /* 0x000fe20000000006 */
[----:B------:R-:W-:Y:S01]  /*10ae0*/  STG.E.U16 [R16.64+-0xe0], R224 ;  /* 0xffff20e010007986 */ /* 0x000fe2000c101518 */
[----:B------:R-:W-:Y:S01]  /*10af0*/  SHF.R.U32.HI R6, RZ, 0x10, R5 ;  /* 0x00000010ff067819 */ /* 0x000fe20000011605 */
[----:B------:R-:W-:Y:S01]  /*10b00*/  FADD.FTZ R231, R236, R231 ;  /* 0x000000e7ece77221 */ /* 0x000fe20000010000 */
[----:B------:R-:W-:Y:S01]  /*10b10*/  SHF.R.U32.HI R5, RZ, 0x18, R5 ;  /* 0x00000018ff057819 */ /* 0x000fe20000011605 */
[----:B------:R-:W-:Y:S01]  /*10b20*/  HSET2.LE.AND R4, R4, R167, PT ;  /* 0x000000a704047233 */ /* 0x000fe20003803000 */
[----:B------:R-:W-:Y:S01]  /*10b30*/  LOP3.LUT R6, R6, 0xff, RZ, 0xc0, !PT ;  /* 0x000000ff06067812 */ /* 0x000fe200078ec0ff */
[----:B------:R-:W-:Y:S01]  /*10b40*/  STG.E.U16 [R16.64+-0xde], R223 ;  /* 0xffff22df10007986 */ /* 0x000fe2000c101518 */
[----:B------:R-:W-:Y:S01]  /*10b50*/  LOP3.LUT R20, R20, 0xff, RZ, 0xc0, !PT ;  /* 0x000000ff14147812 */ /* 0x000fe200078ec0ff */
[----:B------:R-:W-:Y:S01]  /*10b60*/  @UP0 UIADD3 UR29, UR6, -0x4, URZ ;  /* 0xfffffffc061d0890 */ /* 0x000fe2000fffe03f */
[----:B------:R-:W-:Y:S01]  /*10b70*/  PRMT R5, R6, 0x5410, R5 ;  /* 0x0000541006057816 */ /* 0x000fe20000000005 */
[----:B------:R-:W-:Y:S01]  /*10b80*/  STG.E.U16 [R240.64+-0xe0], R226 ;  /* 0xffff20e2f0007986 */ /* 0x000fe2000c101518 */
[----:B------:R-:W-:-:S02]  /*10b90*/  LOP3.LUT R6, R22, 0xffff, RZ, 0xc0, !PT ;  /* 0x0000ffff16067812 */ /* 0x000fc400078ec0ff */
[----:B------:R-:W-:Y:S01]  /*10ba0*/  SHF.R.U32.HI R7, RZ, 0x18, R22 ;  /* 0x00000018ff077819 */ /* 0x000fe20000011616 */
[--C-:B------:R-:W-:Y:S01]  /*10bb0*/  HSET2.LE.AND R5, R5, R167.reuse, PT ;  /* 0x000000a705057233 */ /* 0x100fe20003803000 */
[----:B------:R-:W-:Y:S01]  /*10bc0*/  SHF.R.U32.HI R6, RZ, 0x8, R6 ;  /* 0x00000008ff067819 */ /* 0x000fe20000011606 */
[----:B------:R-:W-:Y:S01]  /*10bd0*/  STG.E.U16 [R240.64+-0xde], R225 ;  /* 0xffff22e1f0007986 */ /* 0x000fe2000c101518 */
[----:B------:R-:W-:Y:S02]  /*10be0*/  PRMT R7, R20, 0x5410, R7 ;  /* 0x0000541014077816 */ /* 0x000fe40000000007 */
[----:B------:R-:W-:Y:S01]  /*10bf0*/  PRMT R6, R21, 0x5410, R6 ;  /* 0x0000541015067816 */ /* 0x000fe20000000006 */
[----:B------:R-:W-:Y:S01]  /*10c00*/  STG.E.U16 [R16.64+-0xd0], R220 ;  /* 0xffff30dc10007986 */ /* 0x000fe2000c101518 */
[----:B------:R-:W-:Y:S01]  /*10c10*/  LOP3.LUT R4, R4, R239, RZ, 0xc0, !PT ;  /* 0x000000ef04047212 */ /* 0x000fe200078ec0ff */
[--C-:B------:R-:W-:Y:S01]  /*10c20*/  HSET2.LE.AND R7, R7, R167.reuse, PT ;  /* 0x000000a707077233 */ /* 0x100fe20003803000 */
[----:B------:R-:W-:Y:S01]  /*10c30*/  LOP3.LUT R5, R5, R175, RZ, 0xc0, !PT ;  /* 0x000000af05057212 */ /* 0x000fe200078ec0ff */
[----:B------:R-:W1:Y:S01]  /*10c40*/  LDSM.16.MT88.4 R20, [R204+0x18000] ;  /* 0x01800000cc14783b */ /* 0x000e620000004200 */
[----:B------:R-:W-:-:S02]  /*10c50*/  HSET2.LE.AND R6, R6, R167, PT ;  /* 0x000000a706067233 */ /* 0x000fc40003803000 */
[----:B------:R-:W-:Y:S01]  /*10c60*/  LOP3.LUT R7, R7, R173, RZ, 0xc0, !PT ;  /* 0x000000ad07077212 */ /* 0x000fe200078ec0ff */
[----:B------:R-:W-:Y:S02]  /*10c70*/  STG.E.U16 [R16.64+-0xce], R219 ;  /* 0xffff32db10007986 */ /* 0x000fe4000c101518 */
[----:B------:R-:W-:Y:S01]  /*10c80*/  LOP3.LUT R6, R6, R174, RZ, 0xc0, !PT ;  /* 0x000000ae06067212 */ /* 0x000fe200078ec0ff */
[----:B------:R-:W-:Y:S01]  /*10c90*/  IMAD.WIDE.U32 R174, R168, -0x2daee0ad, RZ ;  /* 0xd2511f53a8ae7825 */ /* 0x000fe200078e00ff */
        /* <DEDUP_REMOVED lines=8> */
[C---:B-1----:R-:W-:Y:S03]  /*10d20*/  HMMA.16816.F32 R132, R4.reuse, R20, R132 ;  /* 0x000000140484723c */ /* 0x042fe60000001884 */
[----:B------:R-:W-:Y:S04]  /*10d30*/  STG.E.U16 [R240.64+-0xb0], R214 ;  /* 0xffff50d6f0007986 */ /* 0x000fe8000c101518 */
[----:B------:R-:W-:Y:S01]  /*10d40*/  STG.E.U16 [R240.64+-0xae], R213 ;  /* 0xffff52d5f0007986 */ /* 0x000fe2000c101518 */
[C---:B------:R-:W-:Y:S03]  /*10d50*/  HMMA.16816.F32 R136, R4.reuse, R22, R136 ;  /* 0x000000160488723c */ /* 0x040fe60000001888 */
[----:B------:R-:W1:Y:S04]  /*10d60*/  LDSM.16.MT88.4 R20, [R202+0x18000] ;  /* 0x01800000ca14783b */ /* 0x000e680000004200 */
        /* <DEDUP_REMOVED lines=127> */
[----:B------:R-:W1:Y:S06]  /*11560*/  LDSM.16.MT88.4 R28, [R202+0x19000] ;  /* 0x01900000ca1c783b */ /* 0x000e6c0000004200 */
[----:B------:R-:W-:-:S05]  /*11570*/  IMAD.WIDE.U32 R4, R34, -0x2daee0ad, RZ ;  /* 0xd2511f5322047825 */ /* 0x000fca00078e00ff */
[----:B------:R-:W-:Y:S02]  /*11580*/  LOP3.LUT R32, R5, UR14, R32, 0x96, !PT ;  /* 0x0000000e05207c12 */ /* 0x000fe4000f8e9620 */
[----:B------:R-:W-:-:S03]  /*11590*/  LOP3.LUT R168, R175, UR12, R4, 0x96, !PT ;  /* 0x0000000cafa87c12 */ /* 0x000fc6000f8e9604 */
        /* <DEDUP_REMOVED lines=11> */
[----:B------:R-:W-:Y:S01]  /*11650*/  LOP3.LUT R4, R20, 0xffff, RZ, 0xc0, !PT ;  /* 0x0000ffff14047812 */ /* 0x000fe200078ec0ff */
[----:B------:R-:W-:Y:S01]  /*11660*/  IMAD.WIDE.U32 R168, R168, -0x2daee0ad, RZ ;  /* 0xd2511f53a8a87825 */ /* 0x000fe200078e00ff */
[----:B------:R-:W-:Y:S02]  /*11670*/  LOP3.LUT R19, R21, UR5, R174, 0x96, !PT ;  /* 0x0000000515137c12 */ /* 0x000fe4000f8e96ae */
[----:B------:R-:W-:Y:S02]  /*11680*/  SHF.R.U32.HI R4, RZ, 0x8, R4 ;  /* 0x00000008ff047819 */ /* 0x000fe40000011604 */
[----:B------:R-:W-:Y:S02]  /*11690*/  LOP3.LUT R6, R20, 0xff, RZ, 0xc0, !PT ;  /* 0x000000ff14067812 */ /* 0x000fe400078ec0ff */
[----:B------:R-:W-:Y:S02]  /*116a0*/  LOP3.LUT R7, R19, 0xffff, RZ, 0xc0, !PT ;  /* 0x0000ffff13077812 */ /* 0x000fe400078ec0ff */
[----:B------:R-:W-:-:S02]  /*116b0*/  PRMT R6, R6, 0x5410, R4 ;  /* 0x0000541006067816 */ /* 0x000fc40000000004 */
[----:B------:R-:W-:Y:S02]  /*116c0*/  SHF.R.U32.HI R7, RZ, 0x8, R7 ;  /* 0x00000008ff077819 */ /* 0x000fe40000011607 */
[----:B------:R-:W-:Y:S01]  /*116d0*/  LOP3.LUT R4, R19, 0xff, RZ, 0xc0, !PT ;  /* 0x000000ff13047812 */ /* 0x000fe200078ec0ff */
[--C-:B------:R-:W-:Y:S01]  /*116e0*/  HSET2.LE.AND R6, R6, R167.reuse, PT ;  /* 0x000000a706067233 */ /* 0x100fe20003803000 */
[----:B------:R-:W-:Y:S02]  /*116f0*/  SHF.R.U32.HI R5, RZ, 0x10, R20 ;  /* 0x00000010ff057819 */ /* 0x000fe40000011614 */
[----:B------:R-:W-:Y:S02]  /*11700*/  PRMT R4, R4, 0x5410, R7 ;  /* 0x0000541004047816 */ /* 0x000fe40000000007 */
[--C-:B------:R-:W-:Y:S02]  /*11710*/  SHF.R.U32.HI R7, RZ, 0x10, R19.reuse ;  /* 0x00000010ff077819 */ /* 0x100fe40000011613 */
[----:B------:R-:W-:Y:S01]  /*11720*/  SHF.R.U32.HI R19, RZ, 0x18, R19 ;  /* 0x00000018ff137819 */ /* 0x000fe20000011613 */
[----:B------:R-:W-:Y:S01]  /*11730*/  HSET2.LE.AND R4, R4, R167, PT ;  /* 0x000000a704047233 */ /* 0x000fe20003803000 */
[----:B------:R-:W-:-:S02]  /*11740*/  LOP3.LUT R7, R7, 0xff, RZ, 0xc0, !PT ;  /* 0x000000ff07077812 */ /* 0x000fc400078ec0ff */
[----:B------:R-:W-:Y:S02]  /*11750*/  SHF.R.U32.HI R20, RZ, 0x18, R20 ;  /* 0x00000018ff147819 */ /* 0x000fe40000011614 */
[----:B------:R-:W-:Y:S02]  /*11760*/  LOP3.LUT R5, R5, 0xff, RZ, 0xc0, !PT ;  /* 0x000000ff05057812 */ /* 0x000fe400078ec0ff */
[----:B------:R-:W-:Y:S02]  /*11770*/  PRMT R7, R7, 0x5410, R19 ;  /* 0x0000541007077816 */ /* 0x000fe40000000013 */
[----:B------:R-:W-:Y:S02]  /*11780*/  PRMT R5, R5, 0x5410, R20 ;  /* 0x0000541005057816 */ /* 0x000fe40000000014 */
[----:B------:R-:W2:Y:S01]  /*11790*/  LDSM.16.MT88.4 R20, [R200+0x19000] ;  /* 0x01900000c814783b */ /* 0x000ea20000004200 */
[--C-:B------:R-:W-:Y:S01]  /*117a0*/  HSET2.LE.AND R19, R7, R167.reuse, PT ;  /* 0x000000a707137233 */ /* 0x100fe20003803000 */
[----:B------:R-:W-:Y:S01]  /*117b0*/  LOP3.LUT R6, R6, R35, RZ, 0xc0, !PT ;  /* 0x0000002306067212 */ /* 0x000fe200078ec0ff */
[----:B------:R-:W-:Y:S01]  /*117c0*/  HSET2.LE.AND R7, R5, R167, PT ;  /* 0x000000a705077233 */ /* 0x000fe20003803000 */
[----:B------:R-:W-:-:S02]  /*117d0*/  LOP3.LUT R4, R4, R171, RZ, 0xc0, !PT ;  /* 0x000000ab04047212 */ /* 0x000fc400078ec0ff */
[----:B------:R-:W-:Y:S02]  /*117e0*/  LOP3.LUT R5, R19, R170, RZ, 0xc0, !PT ;  /* 0x000000aa13057212 */ /* 0x000fe400078ec0ff */
[----:B------:R-:W-:Y:S02]  /*117f0*/  LOP3.LUT R7, R7, R33, RZ, 0xc0, !PT ;  /* 0x0000002107077212 */ /* 0x000fe400078ec0ff */
[----:B------:R-:W3:Y:S01]  /*11800*/  LDSM.16.MT88.4 R32, [R204+0x19000] ;  /* 0x01900000cc20783b */ /* 0x000ee20000004200 */
[----:B------:R-:W-:-:S04]  /*11810*/  SHF.R.U32.HI R19, RZ, 0x18, R168 ;  /* 0x00000018ff137819 */ /* 0x000fc800000116a8 */
        /* <DEDUP_REMOVED lines=16> */
[C---:B--2---:R-:W-:Y:S08]  /*11920*/  HMMA.16816.F32 R60, R4.reuse, R20, R60 ;  /* 0x00000014043c723c */ /* 0x044ff0000000183c */
        /* <DEDUP_REMOVED lines=20> */
[C---:B--2---:R-:W-:Y:S07]  /*11a70*/  HMMA.16816.F32 R124, R4.reuse, R20, R124 ;  /* 0x00000014047c723c */ /* 0x044fee000000187c */
[----:B------:R-:W-:Y:S01]  /*11a80*/  LOP3.LUT R21, R168, 0xffff, RZ, 0xc0, !PT ;  /* 0x0000ffffa8157812 */ /* 0x000fe200078ec0ff */
[----:B------:R-:W-:Y:S01]  /*11a90*/  HMMA.16816.F32 R112, R4, R30, R112 ;  /* 0x0000001e0470723c */ /* 0x000fe20000001870 */
[----:B------:R-:W-:Y:S01]  /*11aa0*/  LOP3.LUT R20, R169, UR7, R18, 0x96, !PT ;  /* 0x00000007a9147c12 */ /* 0x000fe2000f8e9612 */
[----:B------:R-:W1:Y:S01]  /*11ab0*/  LDSM.16.MT88.4 R28, [R204+0x19800] ;  /* 0x01980000cc1c783b */ /* 0x000e620000004200 */
[----:B------:R-:W-:-:S02]  /*11ac0*/  SHF.R.U32.HI R21, RZ, 0x8, R21 ;  /* 0x00000008ff157819 */ /* 0x000fc40000011615 */
[----:B------:R-:W-:-:S03]  /*11ad0*/  LOP3.LUT R18, R168, 0xff, RZ, 0xc0, !PT ;  /* 0x000000ffa8127812 */ /* 0x000fc600078ec0ff */
[----:B---3--:R-:W-:Y:S01]  /*11ae0*/  HMMA.16816.F32 R100, R4, R32, R100 ;  /* 0x000000200464723c */ /* 0x008fe20000001864 */
[----:B------:R-:W-:-:S06]  /*11af0*/  PRMT R18, R18, 0x5410, R21 ;  /* 0x0000541012127816 */ /* 0x000fcc0000000015 */
[----:B------:R-:W-:Y:S01]  /*11b00*/  SHF.R.U32.HI R32, RZ, 0x10, R168 ;  /* 0x00000010ff207819 */ /* 0x000fe200000116a8 */
[----:B------:R-:W-:Y:S01]  /*11b10*/  HMMA.16816.F32 R104, R4, R34, R104 ;  /* 0x000000220468723c */ /* 0x000fe20000001868 */
[----:B------:R-:W-:Y:S02]  /*11b20*/  LDSM.16.MT88.4 R168, [R200+0x19800] ;  /* 0x01980000c8a8783b */ /* 0x000fe40000004200 */
[----:B------:R-:W-:-:S04]  /*11b30*/  LOP3.LUT R32, R32, 0xff, RZ, 0xc0, !PT ;  /* 0x000000ff20207812 */ /* 0x000fc800078ec0ff */
[----:B------:R-:W-:Y:S01]  /*11b40*/  PRMT R19, R32, 0x5410, R19 ;  /* 0x0000541020137816 */ /* 0x000fe20000000013 */
[C---:B----4-:R-:W-:Y:S01]  /*11b50*/  HMMA.16816.F32 R116, R4.reuse, R24, R116 ;  /* 0x000000180474723c */ /* 0x050fe20000001874 */
[----:B------:R-:W-:Y:S07]  /*11b60*/  LDSM.16.MT88.4 R32, [R201+0x1b800] ;  /* 0x01b80000c920783b */ /* 0x000fee0000004200 */
[C---:B------:R-:W-:Y:S01]  /*11b70*/  HMMA.16816.F32 R120, R4.reuse, R26, R120 ;  /* 0x0000001a0478723c */ /* 0x040fe20000001878 */
[----:B------:R-:W2:Y:S07]  /*11b80*/  LDSM.16.MT88.4 R24, [R202+0x19800] ;  /* 0x01980000ca18783b */ /* 0x000eae0000004200 */
[----:B------:R-:W-:Y:S07]  /*11b90*/  HMMA.16816.F32 R128, R4, R22, R128 ;  /* 0x000000160480723c */ /* 0x000fee0000001880 */
[----:B------:R-:W-:-:S02]  /*11ba0*/  SHF.R.U32.HI R6, RZ, 0x10, R20 ;  /* 0x00000010ff067819 */ /* 0x000fc40000011614 */
[C---:B------:R-:W-:Y:S02]  /*11bb0*/  LOP3.LUT R4, R20.reuse, 0xffff, RZ, 0xc0, !PT ;  /* 0x0000ffff14047812 */ /* 0x040fe400078ec0ff */
[----:B------:R-:W-:Y:S02]  /*11bc0*/  LOP3.LUT R7, R20, 0xff, RZ, 0xc0, !PT ;  /* 0x000000ff14077812 */ /* 0x000fe400078ec0ff */
[----:B------:R-:W-:Y:S02]  /*11bd0*/  SHF.R.U32.HI R5, RZ, 0x18, R20 ;  /* 0x00000018ff057819 */ /* 0x000fe40000011614 */
[----:B------:R-:W-:Y:S01]  /*11be0*/  LOP3.LUT R6, R6, 0xff, RZ, 0xc0, !PT ;  /* 0x000000ff06067812 */ /* 0x000fe200078ec0ff */
[----:B------:R-:W3:Y:S01]  /*11bf0*/  LDSM.16.MT88.4 R20, [R201+0x19800] ;  /* 0x01980000c914783b */ /* 0x000ee20000004200 */
[----:B------:R-:W-:Y:S02]  /*11c00*/  SHF.R.U32.HI R4, RZ, 0x8, R4 ;  /* 0x00000008ff047819 */ /* 0x000fe40000011604 */
[----:B------:R-:W-:Y:S01]  /*11c10*/  PRMT R5, R6, 0x5410, R5 ;  /* 0x0000541006057816 */ /* 0x000fe20000000005 */
[--C-:B------:R-:W-:Y:S01]  /*11c20*/  HSET2.LE.AND R6, R18, R167.reuse, PT ;  /* 0x000000a712067233 */ /* 0x100fe20003803000 */
[----:B------:R-:W-:Y:S01]  /*11c30*/  PRMT R4, R7, 0x5410, R4 ;  /* 0x0000541007047816 */ /* 0x000fe20000000004 */
[----:B------:R-:W-:-:S02]  /*11c40*/  HSET2.LE.AND R7, R19, R167, PT ;  /* 0x000000a713077233 */ /* 0x000fc40003803000 */
[--C-:B------:R-:W-:Y:S01]  /*11c50*/  HSET2.LE.AND R5, R5, R167.reuse, PT ;  /* 0x000000a705057233 */ /* 0x100fe20003803000 */
[----:B------:R-:W-:Y:S01]  /*11c60*/  LOP3.LUT R6, R6, R165, RZ, 0xc0, !PT ;  /* 0x000000a506067212 */ /* 0x000fe200078ec0ff */
[----:B------:R-:W-:Y:S01]  /*11c70*/  HSET2.LE.AND R4, R4, R167, PT ;  /* 0x000000a704047233 */ /* 0x000fe20003803000 */
[----:B------:R-:W-:Y:S02]  /*11c80*/  LOP3.LUT R7, R7, R164, RZ, 0xc0, !PT ;  /* 0x000000a407077212 */ /* 0x000fe400078ec0ff */
[----:B------:R-:W-:Y:S02]  /*11c90*/  LOP3.LUT R5, R5, R166, RZ, 0xc0, !PT ;  /* 0x000000a605057212 */ /* 0x000fe400078ec0ff */
[----:B------:R-:W4:Y:S01]  /*11ca0*/  LDSM.16.MT88.4 R164, [R202+0x1b800] ;  /* 0x01b80000caa4783b */ /* 0x000f220000004200 */
[----:B------:R-:W-:-:S03]  /*11cb0*/  LOP3.LUT R4, R4, R172, RZ, 0xc0, !PT ;  /* 0x000000ac04047212 */ /* 0x000fc600078ec0ff */
[----:B------:R-:W4:Y:S04]  /*11cc0*/  LDSM.16.MT88.4 R172, [R204+0x1b800] ;  /* 0x01b80000ccac783b */ /* 0x000f280000004200 */
        /* <DEDUP_REMOVED lines=28> */
[----:B------:R-:W-:Y:S01]  /*11e90*/  IADD3 R166, P1, R16, -0x180, RZ ;  /* 0xfffffe8010a67810 */ /* 0x000fe20007f3e0ff */
[----:B------:R-:W-:Y:S01]  /*11ea0*/  FADD.FTZ R167, R0, R230 ;  /* 0x000000e600a77221 */ /* 0x000fe20000010000 */
[----:B----4-:R-:W-:Y:S02]  /*11eb0*/  HMMA.16816.F32 R76, R4, R24, R76 ;  /* 0x00000018044c723c */ /* 0x010fe4000000184c */
[----:B------:R-:W-:-:S05]  /*11ec0*/  IADD3.X R0, R17, -0x1, RZ, P1, !PT ;  /* 0xffffffff11007810 */ /* 0x000fca0000ffe4ff */
[----:B------:R3:W-:Y:S01]  /*11ed0*/  STL [R1+0x48], R0 ;  /* 0x0000480001007387 */ /* 0x0007e20000100800 */
[C---:B------:R-:W-:Y:S08]  /*11ee0*/  HMMA.16816.F32 R80, R4.reuse, R26, R80 ;  /* 0x0000001a0450723c */ /* 0x040ff00000001850 */
[C---:B------:R-:W-:Y:S08]  /*11ef0*/  HMMA.16816.F32 R84, R4.reuse, R172, R84 ;  /* 0x000000ac0454723c */ /* 0x040ff00000001854 */
[C---:B------:R-:W-:Y:S08]  /*11f00*/  HMMA.16816.F32 R88, R4.reuse, R174, R88 ;  /* 0x000000ae0458723c */ /* 0x040ff00000001858 */
[C---:B------:R-:W-:Y:S08]  /*11f10*/  HMMA.16816.F32 R92, R4.reuse, R168, R92 ;  /* 0x000000a8045c723c */ /* 0x040ff0000000185c */
[C---:B------:R-:W-:Y:S08]  /*11f20*/  HMMA.16816.F32 R96, R4.reuse, R170, R96 ;  /* 0x000000aa0460723c */ /* 0x040ff00000001860 */
[C---:B------:R-:W-:Y:S07]  /*11f30*/  HMMA.16816.F32 R100, R4.reuse, R164, R100 ;  /* 0x000000a40464723c */ /* 0x040fee0000001864 */
[----:B------:R-:W-:Y:S01]  /*11f40*/  FADD.FTZ R165, R11, R231 ;  /* 0x000000e70ba57221 */ /* 0x000fe20000010000 */
[C---:B------:R-:W-:Y:S08]  /*11f50*/  HMMA.16816.F32 R108, R4.reuse, R32, R108 ;  /* 0x00000020046c723c */ /* 0x040ff0000000186c */
[C---:B------:R-:W-:Y:S08]  /*11f60*/  HMMA.16816.F32 R112, R4.reuse, R34, R112 ;  /* 0x000000220470723c */ /* 0x040ff00000001870 */
[C---:B-1----:R-:W-:Y:S08]  /*11f70*/  HMMA.16816.F32 R116, R4.reuse, R28, R116 ;  /* 0x0000001c0474723c */ /* 0x042ff00000001874 */
[C---:B------:R-:W-:Y:S08]  /*11f80*/  HMMA.16816.F32 R120, R4.reuse, R30, R120 ;  /* 0x0000001e0478723c */ /* 0x040ff00000001878 */
[C---:B--2---:R-:W-:Y:S08]  /*11f90*/  HMMA.16816.F32 R124, R4.reuse, R20, R124 ;  /* 0x00000014047c723c */ /* 0x044ff0000000187c */
[----:B------:R-:W-:Y:S01]  /*11fa0*/  HMMA.16816.F32 R128, R4, R22, R128 ;  /* 0x000000160480723c */ /* 0x000fe20000001880 */
[----:B------:R-:W-:Y:S11]  /*11fb0*/  @P0 BRA `(.L_x_890) ;  /* 0x0000001000000947 */ /* 0x000ff60003800000 */
.L_x_883:
[----:B---3--:R-:W-:-:S12]  /*11fc0*/  UIADD3 UR29, UR31, -0x1, URZ ;  /* 0xffffffff1f1d7890 */ /* 0x008fd8000fffe03f */
.L_x_890:
[----:B---3--:R-:W-:-:S13]  /*11fd0*/  ISETP.LE.AND P0, PT, RZ, UR29, PT ;  /* 0x0000001dff007c0c */ /* 0x008fda000bf03270 */
[----:B------:R-:W-:Y:S05]  /*11fe0*/  @!P0 BRA `(.L_x_891) ;  /* 0x00005b9000008947 */ /* 0x000fea0003800000 */
[----:B------:R-:W2:Y:S01]  /*11ff0*/  LDL.64 R20, [R1] ;  /* 0x0000000001147983 */ /* 0x000ea20000100a00 */
[----:B------:R-:W-:Y:S01]  /*12000*/  USHF.R.S32.HI UR31, URZ, 0x1f, UR23 ;  /* 0x0000001f3f1f7899 */ /* 0x000fe20008011417 */
[----:B------:R-:W-:Y:S01]  /*12010*/  IMAD.U32 R4, RZ, RZ, UR23 ;  /* 0x00000017ff047e24 */ /* 0x000fe2000f8e00ff */
[----:B------:R-:W-:Y:S01]  /*12020*/  ULDC.64 UR4, c[0x0][0x1b0] ;  /* 0x00006c0000047ab9 */ /* 0x000fe20000000a00 */
[----:B------:R-:W1:Y:S01]  /*12030*/  S2R R6, SR_TID.X ;  /* 0x0000000000067919 */ /* 0x000e620000002100 */
[----:B------:R-:W-:Y:S01]  /*12040*/  UIMAD UR4, UR31, UR4, URZ ;  /* 0x000000041f0472a4 */ /* 0x000fe2000f8e023f */
[----:B------:R-:W-:Y:S01]  /*12050*/  IMAD.U32 R0, RZ, RZ, UR23 ;  /* 0x00000017ff007e24 */ /* 0x000fe2000f8e00ff */
[----:B------:R-:W-:Y:S01]  /*12060*/  UMOV UR34, 0x6 ;  /* 0x0000000600227882 */ /* 0x000fe20000000000 */
[----:B-----5:R-:W-:Y:S01]  /*12070*/  IMAD.MOV.U32 R164, RZ, RZ, R3 ;  /* 0x000000ffffa47224 */ /* 0x020fe200078e0003 */
[----:B------:R-:W-:Y:S01]  /*12080*/  ULDC.64 UR6, c[0x0][0x1a0] ;  /* 0x0000680000067ab9 */ /* 0x000fe20000000a00 */
[----:B------:R-:W-:Y:S01]  /*12090*/  ISETP.GE.AND P2, PT, R247, c[0x0][0x220], PT ;  /* 0x00008800f7007a0c */ /* 0x000fe20003f46270 */
[----:B------:R-:W-:Y:S01]  /*120a0*/  USHF.L.U64.HI UR7, UR6, UR34, UR7 ;  /* 0x0000002206077299 */ /* 0x000fe20008010207 */
[----:B------:R-:W-:Y:S01]  /*120b0*/  PRMT R252, R243, 0x7054, R243 ;  /* 0x00007054f3fc7816 */ /* 0x000fe200000000f3 */
[----:B------:R-:W-:-:S02]  /*120c0*/  UIMAD UR34, UR23, UR5, UR4 ;  /* 0x00000005172272a4 */ /* 0x000fc4000f8e0204 */
[----:B------:R-:W-:Y:S02]  /*120d0*/  USHF.L.U32 UR6, UR6, 0x6, URZ ;  /* 0x0000000606067899 */ /* 0x000fe4000800063f */
[----:B------:R-:W-:Y:S02]  /*120e0*/  ULDC.64 UR4, c[0x0][0x1b8] ;  /* 0x00006e0000047ab9 */ /* 0x000fe40000000a00 */
[----:B------:R-:W-:-:S04]  /*120f0*/  UIMAD UR4, UR31, UR4, URZ ;  /* 0x000000041f0472a4 */ /* 0x000fc8000f8e023f */
[----:B------:R-:W-:Y:S02]  /*12100*/  UIMAD UR4, UR23, UR5, UR4 ;  /* 0x00000005170472a4 */ /* 0x000fe4000f8e0204 */
[----:B------:R-:W-:Y:S02]  /*12110*/  UIADD3 UR23, UR29, -0x1, URZ ;  /* 0xffffffff1d177890 */ /* 0x000fe4000fffe03f */
[----:B------:R-:W-:Y:S01]  /*12120*/  ULDC UR5, c[0x0][0x228] ;  /* 0x00008a0000057ab9 */ /* 0x000fe20000000800 */
[----:B-1----:R-:W-:Y:S01]  /*12130*/  SHF.R.S32.HI R5, RZ, 0x1f, R6 ;  /* 0x0000001fff057819 */ /* 0x002fe20000011406 */
[----:B------:R-:W-:Y:S01]  /*12140*/  USHF.L.U32 UR5, UR5, 0x3, URZ ;  /* 0x0000000305057899 */ /* 0x000fe2000800063f */
[--C-:B--2---:R-:W-:Y:S01]  /*12150*/  SHF.R.S32.HI R17, RZ, 0x1f, R20.reuse ;  /* 0x0000001fff117819 */ /* 0x104fe20000011414 */
[----:B------:R-:W-:Y:S01]  /*12160*/  IMAD.MOV.U32 R16, RZ, RZ, R20 ;  /* 0x000000ffff107224 */ /* 0x000fe200078e0014 */
[----:B------:R-:W-:-:S03]  /*12170*/  ISETP.GE.AND P3, PT, R20, c[0x0][0x220], PT ;  /* 0x0000880014007a0c */ /* 0x000fc60003f66270 */
[----:B------:R-:W-:Y:S01]  /*12180*/  IMAD.WIDE.U32 R18, R4, c[0x0][0x1b0], R16 ;  /* 0x00006c0004127a25 */ /* 0x000fe200078e0010 */
[----:B------:R-:W-:-:S03]  /*12190*/  LEA.HI R4, R5, R6, RZ, 0x3 ;  /* 0x0000000605047211 */ /* 0x000fc600078f18ff */
[----:B------:R-:W-:Y:S01]  /*121a0*/  IMAD.U32 R6, RZ, RZ, UR34 ;  /* 0x00000022ff067e24 */ /* 0x000fe2000f8e00ff */
[----:B------:R-:W-:Y:S01]  /*121b0*/  IADD3 R7, P1, R18, UR28, RZ ;  /* 0x0000001c12077c10 */ /* 0x000fe2000ff3e0ff */
[----:B------:R-:W-:Y:S01]  /*121c0*/  IMAD.WIDE.U32 R16, R0, c[0x0][0x1b8], R16 ;  /* 0x00006e0000107a25 */ /* 0x000fe200078e0010 */
[----:B------:R-:W-:Y:S01]  /*121d0*/  SHF.R.S32.HI R4, RZ, 0x3, R4 ;  /* 0x00000003ff047819 */ /* 0x000fe20000011404 */
[----:B------:R-:W-:Y:S01]  /*121e0*/  USHF.L.U32 UR28, UR5, 0x1, URZ ;  /* 0x00000001051c7899 */ /* 0x000fe2000800063f */
[----:B------:R-:W-:Y:S01]  /*121f0*/  IADD3.X R6, R6, UR26, R19, P1, !PT ;  /* 0x0000001a06067c10 */ /* 0x000fe20008ffe413 */
[----:B------:R-:W-:Y:S01]  /*12200*/  IMAD.U32 R0, RZ, RZ, UR4 ;  /* 0x00000004ff007e24 */ /* 0x000fe2000f8e00ff */
[C---:B------:R-:W-:Y:S02]  /*12210*/  LEA R11, P1, R7.reuse, c[0x0][0x168], 0x1 ;  /* 0x00005a00070b7a11 */ /* 0x040fe400078208ff */
[----:B------:R-:W-:Y:S01]  /*12220*/  IADD3 R5, P0, R16, UR30, RZ ;  /* 0x0000001e10057c10 */ /* 0x000fe2000ff1e0ff */
[----:B------:R-:W-:Y:S01]  /*12230*/  UMOV UR30, URZ ;  /* 0x0000003f001e7c82 */ /* 0x000fe20008000000 */
[----:B------:R-:W-:Y:S01]  /*12240*/  LEA.HI.X R6, R7, c[0x0][0x16c], R6, 0x1, P1 ;  /* 0x00005b0007067a11 */ /* 0x000fe200008f0c06 */
[----:B------:R1:W-:Y:S01]  /*12250*/  STL [R1+0x1c], R11 ;  /* 0x00001c0b01007387 */ /* 0x0003e20000100800 */
[----:B------:R-:W-:Y:S01]  /*12260*/  IADD3.X R0, R0, UR27, R17, P0, !PT ;  /* 0x0000001b00007c10 */ /* 0x000fe200087fe411 */
[----:B------:R-:W-:-:S02]  /*12270*/  USHF.R.S32.HI UR27, URZ, 0x1f, UR5 ;  /* 0x0000001f3f1b7899 */ /* 0x000fc40008011405 */
[----:B------:R2:W-:Y:S02]  /*12280*/  STL [R1+0x18], R6 ;  /* 0x0000180601007387 */ /* 0x0005e40000100800 */
[----:B------:R-:W-:Y:S01]  /*12290*/  USHF.L.U64.HI UR27, UR5, 0x1, UR27 ;  /* 0x00000001051b7899 */ /* 0x000fe2000801021b */
[----:B-1----:R-:W-:Y:S02]  /*122a0*/  LEA R11, P0, R5, c[0x0][0x170], 0x1 ;  /* 0x00005c00050b7a11 */ /* 0x002fe400078008ff */
[----:B--2---:R-:W-:-:S03]  /*122b0*/  IADD3 R6, P1, R4, 0x20, RZ ;  /* 0x0000002004067810 */ /* 0x004fc60007f3e0ff */
[----:B------:R-:W-:Y:S01]  /*122c0*/  STL [R1+0x14], R11 ;  /* 0x0000140b01007387 */ /* 0x000fe20000100800 */
[----:B------:R-:W-:Y:S02]  /*122d0*/  SHF.R.S32.HI R4, RZ, 0x1f, R4 ;  /* 0x0000001fff047819 */ /* 0x000fe40000011404 */
[----:B------:R-:W-:Y:S01]  /*122e0*/  LEA.HI.X R5, R5, c[0x0][0x174], R0, 0x1, P0 ;  /* 0x00005d0005057a11 */ /* 0x000fe200000f0c00 */
[----:B------:R-:W-:Y:S01]  /*122f0*/  IMAD.MOV.U32 R0, RZ, RZ, R2 ;  /* 0x000000ffff007224 */ /* 0x000fe200078e0002 */
[----:B------:R-:W-:Y:S01]  /*12300*/  ISETP.GE.AND P0, PT, R245, c[0x0][0x220], PT ;  /* 0x00008800f5007a0c */ /* 0x000fe20003f06270 */
[----:B------:R-:W-:Y:S02]  /*12310*/  IMAD.WIDE.U32 R2, R9, -0x326172a9, RZ ;  /* 0xcd9e8d5709027825 */ /* 0x000fe400078e00ff */
[----:B------:R1:W-:Y:S02]  /*12320*/  STL [R1+0x10], R5 ;  /* 0x0000100501007387 */ /* 0x0003e40000100800 */
[----:B------:R-:W-:Y:S01]  /*12330*/  IMAD.X R7, RZ, RZ, R4, P1 ;  /* 0x000000ffff077224 */ /* 0x000fe200008e0604 */
[----:B------:R-:W-:-:S02]  /*12340*/  LOP3.LUT R10, R3, R10, RZ, 0x3c, !PT ;  /* 0x0000000a030a7212 */ /* 0x000fc400078e3cff */
[----:B------:R-:W-:Y:S02]  /*12350*/  ISETP.GE.AND P1, PT, R246, c[0x0][0x220], PT ;  /* 0x00008800f6007a0c */ /* 0x000fe40003f26270 */
[----:B------:R2:W-:Y:S04]  /*12360*/  STL.64 [R1+0x40], R6 ;  /* 0x0000400601007387 */ /* 0x0005e80000100a00 */
[----:B------:R3:W-:Y:S01]  /*12370*/  STL.64 [R1+0x28], R2 ;  /* 0x0000280201007387 */ /* 0x0007e20000100a00 */
[----:B-1----:R-:W-:-:S04]  /*12380*/  IMAD.WIDE.U32 R4, R10, -0x2daee0ad, RZ ;  /* 0xd2511f530a047825 */ /* 0x002fc800078e00ff */
[----:B--2---:R-:W-:-:S04]  /*12390*/  IMAD.WIDE.U32 R6, R8, -0x2daee0ad, RZ ;  /* 0xd2511f5308067825 */ /* 0x004fc800078e00ff */
[----:B---3--:R-:W-:Y:S01]  /*123a0*/  IMAD.MOV.U32 R2, RZ, RZ, R12 ;  /* 0x000000ffff027224 */ /* 0x008fe200078e000c */
[----:B------:R1:W-:Y:S01]  /*123b0*/  STL.64 [R1+0x30], R6 ;  /* 0x0000300601007387 */ /* 0x0003e20000100a00 */
[----:B------:R-:W-:-:S05]  /*123c0*/  IMAD.MOV.U32 R3, RZ, RZ, R15 ;  /* 0x000000ffff037224 */ /* 0x000fca00078e000f */
[----:B------:R1:W-:Y:S04]  /*123d0*/  STL.64 [R1+0x38], R2 ;  /* 0x0000380201007387 */ /* 0x0003e80000100a00 */
[----:B------:R1:W-:Y:S01]  /*123e0*/  STL.64 [R1+0x20], R4 ;  /* 0x0000200401007387 */ /* 0x0003e20000100a00 */
[----:B------:R-:W-:Y:S05]  /*123f0*/  BRA `(.L_x_892) ;  /* 0x000003b000007947 */ /* 0x000fea0003800000 */
.L_x_894:
        /* <DEDUP_REMOVED lines=11> */
[----:B------:R-:W-:Y:S02]  /*124b0*/  @!P3 LEA R176, P6, R168, c[0x0][0x168], 0x1 ;  /* 0x00005a00a8b0ba11 */ /* 0x000fe400078c08ff */
[----:B------:R-:W-:Y:S02]  /*124c0*/  LEA.HI.X R166, R2, R251, R166, 0x6, P4 ;  /* 0x000000fb02a67211 */ /* 0x000fe400020f34a6 */
[C---:B------:R-:W-:Y:S02]  /*124d0*/  IADD3 R3, P5, R168.reuse, UR17, RZ ;  /* 0x00000011a8037c10 */ /* 0x040fe4000ffbe0ff */
[----:B------:R-:W-:Y:S02]  /*124e0*/  @!P3 LEA.HI.X R177, R168, c[0x0][0x16c], R166, 0x1, P6 ;  /* 0x00005b00a8b1ba11 */ /* 0x000fe400030f0ca6 */
[C---:B------:R-:W-:Y:S02]  /*124f0*/  @!P3 LEA R174, P4, R3.reuse, c[0x0][0x168], 0x1 ;  /* 0x00005a0003aeba11 */ /* 0x040fe400078808ff */
[----:B------:R-:W-:Y:S01]  /*12500*/  IADD3.X R2, R166, UR16, RZ, P5, !PT ;  /* 0x00000010a6027c10 */ /* 0x000fe2000affe4ff */
        /* <DEDUP_REMOVED lines=42> */
.L_x_892:
[----:B-1----:R-:W2:Y:S01]  /*127b0*/  LDL.64 R6, [R1+0x38] ;  /* 0x0000380001067983 */ /* 0x002ea20000100a00 */
[----:B------:R-:W-:Y:S01]  /*127c0*/  UIADD3 UR26, -UR30, UR29, URZ ;  /* 0x0000001d1e1a7290 */ /* 0x000fe2000fffe13f */
[----:B------:R-:W-:Y:S04]  /*127d0*/  DEPBAR.LE SB0, 0x0 ;  /* 0x000080000000791a */ /* 0x000fe80000000000 */
[----:B------:R-:W3:Y:S01]  /*127e0*/  LDL R18, [R1+0x10] ;  /* 0x0000100001127983 */ /* 0x000ee20000100800 */
[----:B------:R-:W-:Y:S01]  /*127f0*/  IMAD.U32 R5, RZ, RZ, UR26 ;  /* 0x0000001aff057e24 */ /* 0x000fe2000f8e00ff */
[----:B------:R-:W-:Y:S01]  /*12800*/  USHF.R.S32.HI UR5, URZ, 0x1f, UR26 ;  /* 0x0000001f3f057899 */ /* 0x000fe2000801141a */
[----:B------:R-:W-:Y:S01]  /*12810*/  IMAD.U32 R4, RZ, RZ, UR26 ;  /* 0x0000001aff047e24 */ /* 0x000fe2000f8e00ff */
[----:B------:R-:W4:Y:S01]  /*12820*/  LDL R14, [R1+0x14] ;  /* 0x00001400010e7983 */ /* 0x000f220000100800 */
[----:B------:R-:W-:Y:S01]  /*12830*/  UIMAD UR4, UR7, UR26, URZ ;  /* 0x0000001a070472a4 */ /* 0x000fe2000f8e023f */
[----:B------:R-:W-:Y:S01]  /*12840*/  IMAD.U32 R3, RZ, RZ, UR26 ;  /* 0x0000001aff037e24 */ /* 0x000fe2000f8e00ff */
[----:B------:R-:W-:Y:S01]  /*12850*/  UIADD3 UR31, UR23, -UR30, URZ ;  /* 0x8000001e171f7290 */ /* 0x000fe2000fffe03f */
[----:B------:R1:W-:Y:S01]  /*12860*/  STL.64 [R1+0x58], R38 ;  /* 0x0000582601007387 */ /* 0x0003e20000100a00 */
[----:B------:R-:W-:Y:S01]  /*12870*/  IMAD.U32 R2, RZ, RZ, UR6 ;  /* 0x00000006ff027e24 */ /* 0x000fe2000f8e00ff */
[----:B------:R-:W-:Y:S02]  /*12880*/  UIMAD UR4, UR5, UR6, UR4 ;  /* 0x00000006050472a4 */ /* 0x000fe4000f8e0204 */
[----:B------:R-:W-:Y:S01]  /*12890*/  BAR.SYNC.DEFER_BLOCKING 0x0 ;  /* 0x0000000000007b1d */ /* 0x000fe20000010000 */
[----:B------:R-:W-:Y:S05]  /*128a0*/  UISETP.GE.AND UP0, UPT, UR26, 0x1, UPT ;  /* 0x000000011a00788c */ /* 0x000fea000bf06270 */
[----:B------:R-:W-:Y:S04]  /*128b0*/  @P3 STS.128 [R244+0x18000], RZ ;  /* 0x018000fff4003388 */ /* 0x000fe80000000c00 */
[----:B-1----:R-:W2:Y:S04]  /*128c0*/  LDL.64 R38, [R1+0x8] ;  /* 0x0000080001267983 */ /* 0x002ea80000100a00 */
[----:B------:R1:W-:Y:S04]  /*128d0*/  STL.64 [R1+0x50], R36 ;  /* 0x0000502401007387 */ /* 0x0003e80000100a00 */
[----:B-1----:R-:W2:Y:S02]  /*128e0*/  LDL.64 R36, [R1+0x40] ;  /* 0x0000400001247983 */ /* 0x002ea40000100a00 */
[----:B--2---:R-:W-:Y:S01]  /*128f0*/  LEA R12, P5, R3, R36, 0x6 ;  /* 0x00000024030c7211 */ /* 0x004fe200078a30ff */
[----:B------:R-:W-:Y:S01]  /*12900*/  IMAD.WIDE.U32 R8, R2, UR26, R6 ;  /* 0x0000001a02087c25 */ /* 0x000fe2000f8e0006 */
[----:B------:R-:W-:Y:S03]  /*12910*/  LEA R10, P4, R5, R38, 0x6 ;  /* 0x00000026050a7211 */ /* 0x000fe600078830ff */
[----:B------:R-:W-:Y:S01]  /*12920*/  IMAD.U32 R2, RZ, RZ, UR26 ;  /* 0x0000001aff027e24 */ /* 0x000fe2000f8e00ff */
[----:B------:R-:W-:Y:S02]  /*12930*/  LEA.HI.X.SX32 R11, R4, R39, 0x6, P4 ;  /* 0x00000027040b7211 */ /* 0x000fe400020f36ff */
[----:B------:R-:W-:Y:S02]  /*12940*/  @!P3 LEA R6, P4, R8, c[0x0][0x170], 0x1 ;  /* 0x00005c000806ba11 */ /* 0x000fe400078808ff */
[----:B------:R-:W-:Y:S01]  /*12950*/  LEA.HI.X.SX32 R13, R2, R37, 0x6, P5 ;  /* 0x00000025020d7211 */ /* 0x000fe200028f36ff */
[----:B------:R-:W-:Y:S01]  /*12960*/  IMAD R4, R11, c[0x0][0x1a0], RZ ;  /* 0x000068000b047a24 */ /* 0x000fe200078e02ff */
[----:B------:R-:W-:Y:S02]  /*12970*/  IADD3 R2, R9, UR4, RZ ;  /* 0x0000000409027c10 */ /* 0x000fe4000fffe0ff */
[----:B------:R-:W-:Y:S01]  /*12980*/  @!P3 IADD3 R5, P5, R8, UR19, RZ ;  /* 0x000000130805bc10 */ /* 0x000fe2000ffbe0ff */
[----:B------:R-:W-:Y:S01]  /*12990*/  IMAD R4, R10, c[0x0][0x1a4], R4 ;  /* 0x000069000a047a24 */ /* 0x000fe200078e0204 */
[----:B------:R-:W-:Y:S01]  /*129a0*/  @!P3 LEA.HI.X R7, R8, c[0x0][0x174], R2, 0x1, P4 ;  /* 0x00005d000807ba11 */ /* 0x000fe200020f0c02 */
[----:B------:R-:W-:Y:S01]  /*129b0*/  IMAD.WIDE.U32 R10, R10, c[0x0][0x1a0], RZ ;  /* 0x000068000a0a7a25 */ /* 0x000fe200078e00ff */
[----:B------:R-:W-:Y:S03]  /*129c0*/  @!P3 IADD3.X R2, R2, UR18, RZ, P5, !PT ;  /* 0x000000120202bc10 */ /* 0x000fe6000affe4ff */
[----:B------:R-:W-:Y:S01]  /*129d0*/  @!PT LDS RZ, [RZ] ;  /* 0x00000000fffff984 */ /* 0x000fe20000000800 */
[----:B------:R-:W-:Y:S01]  /*129e0*/  @!PT LDS RZ, [RZ] ;  /* 0x00000000fffff984 */ /* 0x000fe20000000800 */
[----:B------:R-:W-:Y:S01]  /*129f0*/  @!PT LDS RZ, [RZ] ;  /* 0x00000000fffff984 */ /* 0x000fe20000000800 */
[----:B------:R1:W-:Y:S01]  /*12a00*/  @!P3 LDGSTS.E.BYPASS.LTC128B.128 [R244+0x18000], [R6.64] ;  /* 0x1800000006f4bfae */ /* 0x0003e2000b901d58 */
[----:B------:R-:W-:Y:S01]  /*12a10*/  IADD3 R4, R11, R4, RZ ;  /* 0x000000040b047210 */ /* 0x000fe20007ffe0ff */
[----:B------:R-:W-:Y:S01]  /*12a20*/  IMAD R3, R13, c[0x0][0x1a0], RZ ;  /* 0x000068000d037a24 */ /* 0x000fe200078e02ff */
[----:B----4-:R-:W-:Y:S01]  /*12a30*/  LEA R16, P6, R10, R14, 0x1 ;  /* 0x0000000e0a107211 */ /* 0x010fe200078c08ff */
[----:B------:R-:W-:Y:S01]  /*12a40*/  @P2 STS.128 [R244+0x1a000], RZ ;  /* 0x01a000fff4002388 */ /* 0x000fe20000000c00 */
[----:B------:R-:W-:Y:S02]  /*12a50*/  IMAD.WIDE.U32 R8, R12, c[0x0][0x1a0], RZ ;  /* 0x000068000c087a25 */ /* 0x000fe400078e00ff */
[----:B---3--:R-:W-:Y:S02]  /*12a60*/  LEA.HI.X R17, R10, R18, R4, 0x1, P6 ;  /* 0x000000120a117211 */ /* 0x008fe400030f0c04 */
[----:B------:R-:W-:Y:S01]  /*12a70*/  IMAD R3, R12, c[0x0][0x1a4], R3 ;  /* 0x000069000c037a24 */ /* 0x000fe200078e0203 */
[----:B------:R-:W-:Y:S02]  /*12a80*/  @!P3 LEA R12, P4, R5, c[0x0][0x170], 0x1 ;  /* 0x00005c00050cba11 */ /* 0x000fe400078808ff */
[----:B------:R-:W-:Y:S01]  /*12a90*/  @!PT LDS RZ, [RZ] ;  /* 0x00000000fffff984 */ /* 0x000fe20000000800 */
[----:B------:R-:W-:Y:S01]  /*12aa0*/  @!PT LDS RZ, [RZ] ;  /* 0x00000000fffff984 */ /* 0x000fe20000000800 */
[----:B------:R-:W-:Y:S01]  /*12ab0*/  @!PT LDS RZ, [RZ] ;  /* 0x00000000fffff984 */ /* 0x000fe20000000800 */
[----:B------:R2:W-:Y:S01]  /*12ac0*/  @!P2 LDGSTS.E.BYPASS.LTC128B.128 [R244+0x1a000], [R16.64+0x80] ;  /* 0x1a00008010f4afae */ /* 0x0005e2000b901d58 */
[----:B------:R-:W-:Y:S01]  /*12ad0*/  IMAD.IADD R3, R9, 0x1, R3 ;  /* 0x0000000109037824 */ /* 0x000fe200078e0203 */
[----:B------:R-:W-:Y:S01]  /*12ae0*/  @!P3 LEA.HI.X R13, R5, c[0x0][0x174], R2, 0x1, P4 ;  /* 0x00005d00050dba11 */ /* 0x000fe200020f0c02 */
[----:B------:R-:W-:Y:S01]  /*12af0*/  IMAD.U32 R2, RZ, RZ, UR31 ;  /* 0x0000001fff027e24 */ /* 0x000fe2000f8e00ff */
[----:B------:R-:W-:Y:S01]  /*12b00*/  @P1 STS.128 [R244+0x1c000], RZ ;  /* 0x01c000fff4001388 */ /* 0x000fe20000000c00 */
[C---:B------:R-:W-:Y:S03]  /*12b10*/  LEA R14, P5, R8.reuse, R14, 0x1 ;  /* 0x0000000e080e7211 */ /* 0x040fe600078a08ff */
[----:B------:R-:W-:Y:S01]  /*12b20*/  @!PT LDS RZ, [RZ] ;  /* 0x00000000fffff984 */ /* 0x000fe20000000800 */
[----:B------:R-:W-:Y:S01]  /*12b30*/  @!PT LDS RZ, [RZ] ;  /* 0x00000000fffff984 */ /* 0x000fe20000000800 */
[----:B------:R-:W-:Y:S01]  /*12b40*/  @!PT LDS RZ, [RZ] ;  /* 0x00000000fffff984 */ /* 0x000fe20000000800 */
[----:B------:R2:W-:Y:S01]  /*12b50*/  @!P1 LDGSTS.E.BYPASS.LTC128B.128 [R244+0x1c000], [R16.64+0x100] ;  /* 0x1c00010010f49fae */ /* 0x0005e2000b901d58 */
[----:B------:R-:W-:Y:S01]  /*12b60*/  LEA.HI.X R15, R8, R18, R3, 0x1, P5 ;  /* 0x00000012080f7211 */ /* 0x000fe200028f0c03 */
[----:B------:R-:W-:Y:S02]  /*12b70*/  IMAD.U32 R3, RZ, RZ, UR31 ;  /* 0x0000001fff037e24 */ /* 0x000fe4000f8e00ff */
        /* <DEDUP_REMOVED lines=27> */
[----:B--2---:R-:W3:Y:S04]  /*12d30*/  LDSM.16.M88.4 R16, [R209+0x10800] ;  /* 0x01080000d110783b */ /* 0x004ee80000000200 */
[----:B------:R-:W2:Y:S04]  /*12d40*/  LDSM.16.M88.4 R24, [R209+0x11000] ;  /* 0x01100000d118783b */ /* 0x000ea80000000200 */
[----:B------:R-:W0:Y:S04]  /*12d50*/  LDGDEPBAR ;  /* 0x00000000000079af */ /* 0x000e280000000000 */
[----:B------:R-:W4:Y:S04]  /*12d60*/  LDSM.16.M88.4 R168, [R209+0x11800] ;  /* 0x01180000d1a8783b */ /* 0x000f280000000200 */
[----:B------:R-:W-:Y:S04]  /*12d70*/  LDSM.16.M88.4 R172, [R208] ;  /* 0x00000000d0ac783b */ /* 0x000fe80000000200 */
[----:B------:R-:W2:Y:S04]  /*12d80*/  LDSM.16.M88.4 R176, [R207] ;  /* 0x00000000cfb0783b */ /* 0x000ea80000000200 */
[----:B------:R-:W2:Y:S01]  /*12d90*/  LDSM.16.M88.4 R180, [R199] ;  /* 0x00000000c7b4783b */ /* 0x000ea20000000200 */
[C---:B-1----:R-:W-:Y:S08]  /*12da0*/  HMMA.16816.F32 R4, R32.reuse, R8, RZ ;  /* 0x000000082004723c */ /* 0x042ff000000018ff */
[C---:B------:R-:W-:Y:S08]  /*12db0*/  HMMA.16816.F32 R8, R32.reuse, R10, RZ ;  /* 0x0000000a2008723c */ /* 0x040ff000000018ff */
[C---:B---3--:R-:W-:Y:S08]  /*12dc0*/  HMMA.16816.F32 R12, R32.reuse, R16, RZ ;  /* 0x00000010200c723c */ /* 0x048ff000000018ff */
[C---:B------:R-:W-:Y:S08]  /*12dd0*/  HMMA.16816.F32 R16, R32.reuse, R18, RZ ;  /* 0x000000122010723c */ /* 0x040ff000000018ff */
[C---:B--2---:R-:W-:Y:S08]  /*12de0*/  HMMA.16816.F32 R20, R32.reuse, R24, RZ ;  /* 0x000000182014723c */ /* 0x044ff000000018ff */
[C---:B------:R-:W-:Y:S08]  /*12df0*/  HMMA.16816.F32 R24, R32.reuse, R26, RZ ;  /* 0x0000001a2018723c */ /* 0x040ff000000018ff */
[C---:B----4-:R-:W-:Y:S08]  /*12e00*/  HMMA.16816.F32 R28, R32.reuse, R168, RZ ;  /* 0x000000a8201c723c */ /* 0x050ff000000018ff */
[----:B------:R-:W-:Y:S01]  /*12e10*/  HMMA.16816.F32 R32, R32, R170, RZ ;  /* 0x000000aa2020723c */ /* 0x000fe200000018ff */
[----:B------:R-:W1:Y:S07]  /*12e20*/  LDSM.16.M88.4 R168, [R198] ;  /* 0x00000000c6a8783b */ /* 0x000e6e0000000200 */
[C---:B------:R-:W-:Y:S08]  /*12e30*/  HMMA.16816.F32 R4, R172.reuse, R176, R4 ;  /* 0x000000b0ac04723c */ /* 0x040ff00000001804 */
        /* <DEDUP_REMOVED lines=10> */
[----:B------:R-:W2:Y:S04]  /*12ee0*/  LDSM.16.M88.4 R172, [R203+0x10800] ;  /* 0x01080000cbac783b */ /* 0x000ea80000000200 */
[----:B------:R-:W3:Y:S03]  /*12ef0*/  LDSM.16.M88.4 R176, [R203+0x11000] ;  /* 0x01100000cbb0783b */ /* 0x000ee60000000200 */
[C---:B-1----:R-:W-:Y:S08]  /*12f00*/  HMMA.16816.F32 R4, R168.reuse, R180, R4 ;  /* 0x000000b4a804723c */ /* 0x042ff00000001804 */
[C---:B------:R-:W-:Y:S01]  /*12f10*/  HMMA.16816.F32 R8, R168.reuse, R182, R8 ;  /* 0x000000b6a808723c */ /* 0x040fe20000001808 */
[----:B------:R-:W1:Y:S07]  /*12f20*/  LDSM.16.M88.4 R180, [R203+0x11800] ;  /* 0x01180000cbb4783b */ /* 0x000e6e0000000200 */
[C---:B--2---:R-:W-:Y:S08]  /*12f30*/  HMMA.16816.F32 R12, R168.reuse, R172, R12 ;  /* 0x000000aca80c723c */ /* 0x044ff0000000180c */
[C---:B------:R-:W-:Y:S01]  /*12f40*/  HMMA.16816.F32 R16, R168.reuse, R174, R16 ;  /* 0x000000aea810723c */ /* 0x040fe20000001810 */
[----:B------:R-:W-:Y:S07]  /*12f50*/  LDSM.16.M88.4 R172, [R205] ;  /* 0x00000000cdac783b */ /* 0x000fee0000000200 */
[C---:B---3--:R-:W-:Y:S08]  /*12f60*/  HMMA.16816.F32 R20, R168.reuse, R176, R20 ;  /* 0x000000b0a814723c */ /* 0x048ff00000001814 */
[C---:B------:R-:W-:Y:S01]  /*12f70*/  HMMA.16816.F32 R24, R168.reuse, R178, R24 ;  /* 0x000000b2a818723c */ /* 0x040fe20000001818 */
[----:B------:R-:W2:Y:S07]  /*12f80*/  LDSM.16.M88.4 R176, [R196] ;  /* 0x00000000c4b0783b */ /* 0x000eae0000000200 */
[C---:B-1----:R-:W-:Y:S08]  /*12f90*/  HMMA.16816.F32 R28, R168.reuse, R180, R28 ;  /* 0x000000b4a81c723c */ /* 0x042ff0000000181c */
[----:B------:R-:W-:Y:S01]  /*12fa0*/  HMMA.16816.F32 R32, R168, R182, R32 ;  /* 0x000000b6a820723c */ /* 0x000fe20000001820 */
[----:B------:R-:W1:Y:S04]  /*12fb0*/  LDSM.16.M88.4 R168, [R196+0x800] ;  /* 0x00080000c4a8783b */ /* 0x000e680000000200 */
[----:B------:R-:W-:Y:S03]  /*12fc0*/  LDSM.16.M88.4 R180, [R196+0x1800] ;  /* 0x00180000c4b4783b */ /* 0x000fe60000000200 */
[C---:B--2---:R-:W-:Y:S08]  /*12fd0*/  HMMA.16816.F32 R4, R172.reuse, R176, R4 ;  /* 0x000000b0ac04723c */ /* 0x044ff00000001804 */
[C---:B------:R-:W-:Y:S01]  /*12fe0*/  HMMA.16816.F32 R8, R172.reuse, R178, R8 ;  /* 0x000000b2ac08723c */ /* 0x040fe20000001808 */
[----:B------:R-:W2:Y:S07]  /*12ff0*/  LDSM.16.M88.4 R176, [R196+0x1000] ;  /* 0x00100000c4b0783b */ /* 0x000eae0000000200 */
[C---:B-1----:R-:W-:Y:S08]  /*13000*/  HMMA.16816.F32 R12, R172.reuse, R168, R12 ;  /* 0x000000a8ac0c723c */ /* 0x042ff0000000180c */
        /* <DEDUP_REMOVED lines=8> */
[----:B------:R-:W-:Y:S03]  /*13090*/  LDSM.16.M88.4 R180, [R209+0x13800] ;  /* 0x01380000d1b4783b */ /* 0x000fe60000000200 */
[C---:B-1----:R-:W-:Y:S08]  /*130a0*/  HMMA.16816.F32 R4, R168.reuse, R176, R4 ;  /* 0x000000b0a804723c */ /* 0x042ff00000001804 */
[C---:B------:R-:W-:Y:S01]  /*130b0*/  HMMA.16816.F32 R8, R168.reuse, R178, R8 ;  /* 0x000000b2a808723c */ /* 0x040fe20000001808 */
[----:B------:R-:W1:Y:S07]  /*130c0*/  LDSM.16.M88.4 R176, [R209+0x13000] ;  /* 0x01300000d1b0783b */ /* 0x000e6e0000000200 */
[C---:B--2---:R-:W-:Y:S08]  /*130d0*/  HMMA.16816.F32 R12, R168.reuse, R172, R12 ;  /* 0x000000aca80c723c */ /* 0x044ff0000000180c */
[C---:B------:R-:W-:Y:S01]  /*130e0*/  HMMA.16816.F32 R16, R168.reuse, R174, R16 ;  /* 0x000000aea810723c */ /* 0x040fe20000001810 */
[----:B------:R-:W-:Y:S07]  /*130f0*/  LDSM.16.M88.4 R172, [R208+0x4000] ;  /* 0x00400000d0ac783b */ /* 0x000fee0000000200 */
[C---:B-1----:R-:W-:Y:S08]  /*13100*/  HMMA.16816.F32 R20, R168.reuse, R176, R20 ;  /* 0x000000b0a814723c */ /* 0x042ff00000001814 */
[C---:B------:R-:W-:Y:S01]  /*13110*/  HMMA.16816.F32 R24, R168.reuse, R178, R24 ;  /* 0x000000b2a818723c */ /* 0x040fe20000001818 */
[----:B------:R-:W1:Y:S07]  /*13120*/  LDSM.16.M88.4 R176, [R195] ;  /* 0x00000000c3b0783b */ /* 0x000e6e0000000200 */
[C---:B------:R-:W-:Y:S08]  /*13130*/  HMMA.16816.F32 R28, R168.reuse, R180, R28 ;  /* 0x000000b4a81c723c */ /* 0x040ff0000000181c */
[----:B------:R-:W-:Y:S01]  /*13140*/  HMMA.16816.F32 R32, R168, R182, R32 ;  /* 0x000000b6a820723c */ /* 0x000fe20000001820 */
[----:B------:R-:W2:Y:S04]  /*13150*/  LDSM.16.M88.4 R168, [R194] ;  /* 0x00000000c2a8783b */ /* 0x000ea80000000200 */
[----:B------:R-:W-:Y:S03]  /*13160*/  LDSM.16.M88.4 R180, [R192] ;  /* 0x00000000c0b4783b */ /* 0x000fe60000000200 */
[C---:B-1----:R-:W-:Y:S08]  /*13170*/  HMMA.16816.F32 R4, R172.reuse, R176, R4 ;  /* 0x000000b0ac04723c */ /* 0x042ff00000001804 */
[C---:B------:R-:W-:Y:S01]  /*13180*/  HMMA.16816.F32 R8, R172.reuse, R178, R8 ;  /* 0x000000b2ac08723c */ /* 0x040fe20000001808 */
[----:B------:R-:W1:Y:S07]  /*13190*/  LDSM.16.M88.4 R176, [R193] ;  /* 0x00000000c1b0783b */ /* 0x000e6e0000000200 */
[C---:B--2---:R-:W-:Y:S08]  /*131a0*/  HMMA.16816.F32 R12, R172.reuse, R168, R12 ;  /* 0x000000a8ac0c723c */ /* 0x044ff0000000180c */
        /* <DEDUP_REMOVED lines=125> */
[----:B------:R-:W3:Y:S03]  /*13980*/  LDSM.16.M88.4 R180, [R196+0x7000] ;  /* 0x00700000c4b4783b */ /* 0x000ee60000000200 */
[C---:B-1----:R-:W-:Y:S08]  /*13990*/  HMMA.16816.F32 R4, R172.reuse, R176, R4 ;  /* 0x000000b0ac04723c */ /* 0x042ff00000001804 */
[C---:B------:R-:W-:Y:S01]  /*139a0*/  HMMA.16816.F32 R8, R172.reuse, R178, R8 ;  /* 0x000000b2ac08723c */ /* 0x040fe20000001808 */
[----:B------:R-:W1:Y:S01]  /*139b0*/  LDSM.16.M88.4 R176, [R196+0x7800] ;  /* 0x00780000c4b0783b */ /* 0x000e620000000200 */
[----:B------:R-:W-:Y:S04]  /*139c0*/  DEPBAR.LE SB0, 0x0 ;  /* 0x000080000000791a */ /* 0x000fe80000000000 */
[----:B------:R-:W-:Y:S02]  /*139d0*/  BAR.SYNC.DEFER_BLOCKING 0x0 ;  /* 0x0000000000007b1d */ /* 0x000fe40000010000 */
[C---:B--2---:R-:W-:Y:S07]  /*139e0*/  HMMA.16816.F32 R12, R172.reuse, R168, R12 ;  /* 0x000000a8ac0c723c */ /* 0x044fee000000180c */
[----:B------:R-:W-:Y:S01]  /*139f0*/  IMAD.U32 R168, RZ, RZ, UR31 ;  /* 0x0000001fffa87e24 */ /* 0x000fe2000f8e00ff */
[C---:B------:R-:W-:Y:S01]  /*13a00*/  HMMA.16816.F32 R16, R172.reuse, R170, R16 ;  /* 0x000000aaac10723c */ /* 0x040fe20000001810 */
[----:B------:R-:W-:Y:S03]  /*13a10*/  MOV R169, UR31 ;  /* 0x0000001f00a97c02 */ /* 0x000fe60008000f00 */
[----:B------:R-:W-:Y:S03]  /*13a20*/  LEA R168, P4, R168, R36, 0x6 ;  /* 0x00000024a8a87211 */ /* 0x000fe600078830ff */
[----:B------:R-:W-:Y:S01]  /*13a30*/  LEA R170, P5, R2, R38, 0x6 ;  /* 0x0000002602aa7211 */ /* 0x000fe200078a30ff */
[C---:B---3--:R-:W-:Y:S04]  /*13a40*/  HMMA.16816.F32 R20, R172.reuse, R180, R20 ;  /* 0x000000b4ac14723c */ /* 0x048fe80000001814 */
[----:B------:R-:W-:Y:S02]  /*13a50*/  LEA.HI.X.SX32 R171, R169, R39, 0x6, P5 ;  /* 0x00000027a9ab7211 */ /* 0x000fe400028f36ff */
[----:B------:R-:W-:Y:S02]  /*13a60*/  LEA.HI.X.SX32 R169, R3, R37, 0x6, P4 ;  /* 0x0000002503a97211 */ /* 0x000fe400020f36ff */
[C---:B------:R-:W-:Y:S01]  /*13a70*/  HMMA.16816.F32 R24, R172.reuse, R182, R24 ;  /* 0x000000b6ac18723c */ /* 0x040fe20000001818 */
[----:B------:R-:W2:Y:S01]  /*13a80*/  LDL R183, [R1+0x1c] ;  /* 0x00001c0001b77983 */ /* 0x000ea20000100800 */
[----:B------:R-:W-:Y:S02]  /*13a90*/  PLOP3.LUT P4, PT, PT, PT, UP0, 0x80, 0x0 ;  /* 0x000000000000781c */ /* 0x000fe40003f8f008 */
[----:B------:R-:W-:Y:S01]  /*13aa0*/  IMAD R3, R171, c[0x0][0x198], RZ ;  /* 0x00006600ab037a24 */ /* 0x000fe200078e02ff */
[----:B------:R3:W5:Y:S01]  /*13ab0*/  LDL.LU.64 R38, [R1+0x58] ;  /* 0x0000580001267983 */ /* 0x0007620000300a00 */
[----:B------:R-:W-:Y:S02]  /*13ac0*/  IMAD R2, R169, c[0x0][0x198], RZ ;  /* 0x00006600a9027a24 */ /* 0x000fe400078e02ff */
[----:B------:R-:W-:Y:S01]  /*13ad0*/  IMAD R3, R170, c[0x0][0x19c], R3 ;  /* 0x00006700aa037a24 */ /* 0x000fe200078e0203 */
[C---:B-1----:R-:W-:Y:S01]  /*13ae0*/  HMMA.16816.F32 R28, R172.reuse, R176, R28 ;  /* 0x000000b0ac1c723c */ /* 0x042fe2000000181c */
[----:B------:R3:W5:Y:S02]  /*13af0*/  LDL.LU.64 R36, [R1+0x50] ;  /* 0x0000500001247983 */ /* 0x0007640000300a00 */
[----:B------:R-:W-:Y:S02]  /*13b00*/  IMAD R2, R168, c[0x0][0x19c], R2 ;  /* 0x00006700a8027a24 */ /* 0x000fe400078e0202 */
[----:B------:R-:W4:Y:S02]  /*13b10*/  LDL R181, [R1+0x18] ;  /* 0x0000180001b57983 */ /* 0x000f240000100800 */
[----:B------:R-:W-:Y:S01]  /*13b20*/  IMAD.WIDE.U32 R176, R170, c[0x0][0x198], RZ ;  /* 0x00006600aab07a25 */ /* 0x000fe200078e00ff */
[----:B------:R-:W-:Y:S01]  /*13b30*/  HMMA.16816.F32 R32, R172, R178, R32 ;  /* 0x000000b2ac20723c */ /* 0x000fe20000001820 */
[----:B------:R-:W3:Y:S03]  /*13b40*/  LDL.LU R180, [R1+0x48] ;  /* 0x0000480001b47983 */ /* 0x000ee60000300800 */
[----:B------:R-:W-:Y:S03]  /*13b50*/  IMAD.IADD R3, R177, 0x1, R3 ;  /* 0x00000001b1037824 */ /* 0x000fe600078e0203 */
[----:B------:R-:W-:Y:S05]  /*13b60*/  IMAD.WIDE.U32 R174, R168, c[0x0][0x198], RZ ;  /* 0x00006600a8ae7a25 */ /* 0x000fea00078e00ff */
[----:B------:R-:W-:Y:S01]  /*13b70*/  IMAD.IADD R2, R175, 0x1, R2 ;  /* 0x00000001af027824 */ /* 0x000fe200078e0202 */
[-C--:B--2---:R-:W-:Y:S02]  /*13b80*/  LEA R172, P6, R176, R183.reuse, 0x1 ;  /* 0x000000b7b0ac7211 */ /* 0x084fe400078c08ff */
[----:B------:R-:W-:Y:S02]  /*13b90*/  LEA R170, P5, R174, R183, 0x1 ;  /* 0x000000b7aeaa7211 */ /* 0x000fe400078a08ff */
[-C--:B----4-:R-:W-:Y:S02]  /*13ba0*/  LEA.HI.X R173, R176, R181.reuse, R3, 0x1, P6 ;  /* 0x000000b5b0ad7211 */ /* 0x090fe400030f0c03 */
[----:B------:R-:W-:Y:S02]  /*13bb0*/  LEA.HI.X R171, R174, R181, R2, 0x1, P5 ;  /* 0x000000b5aeab7211 */ /* 0x000fe400028f0c02 */
[----:B---3--:R-:W-:Y:S01]  /*13bc0*/  MOV R181, R180 ;  /* 0x000000b400b57202 */ /* 0x008fe20000000f00 */
[----:B------:R-:W-:Y:S01]  /*13bd0*/  IMAD.MOV.U32 R180, RZ, RZ, R166 ;  /* 0x000000ffffb47224 */ /* 0x000fe200078e00a6 */
[----:B-----5:R-:W-:-:S05]  /*13be0*/  @P4 BRA `(.L_x_894) ;  /* 0xffffe81000004947 */ /* 0x020fca000383ffff */
.L_x_893:
[----:B------:R2:W-:Y:S01]  /*13bf0*/  STL.64 [R1+0x78], R196 ;  /* 0x000078c401007387 */ /* 0x0005e20000100a00 */
[----:B------:R-:W-:Y:S01]  /*13c00*/  FMNMX.FTZ R2, R4, R164, !PT ;  /* 0x000000a404027209 */ /* 0x000fe20007810000 */
[----:B------:R-:W-:Y:S01]  /*13c10*/  USHF.L.U32 UR34, UR26, 0x1, URZ ;  /* 0x000000011a227899 */ /* 0x000fe2000800063f */
[----:B------:R-:W-:Y:S01]  /*13c20*/  FMNMX.FTZ R168, R6, R0, !PT ;  /* 0x0000000006a87209 */ /* 0x000fe20007810000 */
[----:B------:R-:W-:Y:S01]  /*13c30*/  UIADD3 UR4, UR33, -0x4498517b, URZ ;  /* 0xbb67ae8521047890 */ /* 0x000fe2000fffe03f */
[----:B------:R-:W-:Y:S01]  /*13c40*/  FMNMX.FTZ R2, R5, R2, !PT ;  /* 0x0000000205027209 */ /* 0x000fe20007810000 */
[----:B------:R-:W-:Y:S01]  /*13c50*/  ULOP3.LUT UR5, UR34, UR33, URZ, 0x3c, !UPT ;  /* 0x0000002122057292 */ /* 0x000fe2000f8e3c3f */
[----:B------:R-:W-:Y:S01]  /*13c60*/  FMNMX.FTZ R168, R7, R168, !PT ;  /* 0x000000a807a87209 */ /* 0x000fe20007810000 */
[----:B------:R-:W-:Y:S01]  /*13c70*/  UIADD3 UR31, UR32, -0x4ab325aa, URZ ;  /* 0xb54cda56201f7890 */ /* 0x000fe2000fffe03f */
        /* <DEDUP_REMOVED lines=9> */
[----:B------:R-:W-:Y:S02]  /*13d10*/  FMNMX.FTZ R2, R13, R2, !PT ;  /* 0x000000020d027209 */ /* 0x000fe40007810000 */
[----:B------:R-:W-:Y:S02]  /*13d20*/  FMNMX.FTZ R168, R15, R168, !PT ;  /* 0x000000a80fa87209 */ /* 0x000fe40007810000 */
[----:B------:R-:W-:Y:S01]  /*13d30*/  FMNMX.FTZ R2, R16, R2, !PT ;  /* 0x0000000210027209 */ /* 0x000fe20007810000 */
[----:B--2---:R-:W2:Y:S01]  /*13d40*/  LDL.64 R196, [R1+0x20] ;  /* 0x0000200001c47983 */ /* 0x004ea20000100a00 */
[----:B------:R-:W-:Y:S02]  /*13d50*/  FMNMX.FTZ R168, R18, R168, !PT ;  /* 0x000000a812a87209 */ /* 0x000fe40007810000 */
[----:B------:R-:W-:Y:S02]  /*13d60*/  FMNMX.FTZ R2, R17, R2, !PT ;  /* 0x0000000211027209 */ /* 0x000fe40007810000 */
[----:B------:R-:W-:Y:S01]  /*13d70*/  FMNMX.FTZ R168, R19, R168, !PT ;  /* 0x000000a813a87209 */ /* 0x000fe20007810000 */
[----:B------:R-:W-:Y:S01]  /*13d80*/  STL.64 [R1+0x70], R194 ;  /* 0x000070c201007387 */ /* 0x000fe20000100a00 */
[----:B------:R-:W-:Y:S02]  /*13d90*/  FMNMX.FTZ R2, R20, R2, !PT ;  /* 0x0000000214027209 */ /* 0x000fe40007810000 */
[----:B------:R-:W-:Y:S02]  /*13da0*/  FMNMX.FTZ R168, R22, R168, !PT ;  /* 0x000000a816a87209 */ /* 0x000fe40007810000 */
[----:B------:R-:W-:Y:S01]  /*13db0*/  FMNMX.FTZ R2, R21, R2, !PT ;  /* 0x0000000215027209 */ /* 0x000fe20007810000 */
[----:B------:R3:W-:Y:S01]  /*13dc0*/  STL.64 [R1+0x68], R192 ;  /* 0x000068c001007387 */ /* 0x0007e20000100a00 */
        /* <DEDUP_REMOVED lines=13> */
[----:B---3--:R-:W3:Y:S01]  /*13ea0*/  LDL.64 R192, [R1+0x30] ;  /* 0x0000300001c07983 */ /* 0x008ee20000100a00 */
[----:B------:R-:W-:Y:S05]  /*13eb0*/  P2R R178, PR, RZ, 0x1 ;  /* 0x00000001ffb27803 */ /* 0x000fea0000000000 */
[----:B------:R4:W-:Y:S06]  /*13ec0*/  STL.64 [R1+0x60], R190 ;  /* 0x000060be01007387 */ /* 0x0009ec0000100a00 */
[----:B------:R-:W1:Y:S08]  /*13ed0*/  SHFL.BFLY PT, R169, R2, 0x2, 0x1f ;  /* 0x0c401f0002a97f89 */ /* 0x000e7000000e0000 */
[----:B------:R-:W1:Y:S08]  /*13ee0*/  SHFL.BFLY PT, R166, R168, 0x2, 0x1f ;  /* 0x0c401f00a8a67f89 */ /* 0x000e7000000e0000 */
[----:B----4-:R-:W4:Y:S06]  /*13ef0*/  LDL.64 R190, [R1+0x28] ;  /* 0x0000280001be7983 */ /* 0x010f2c0000100a00 */
[----:B------:R2:W-:Y:S06]  /*13f00*/  STL.64 [R1+0x58], R188 ;  /* 0x000058bc01007387 */ /* 0x0005ec0000100a00 */
[----:B------:R-:W-:Y:S06]  /*13f10*/  STL.64 [R1+0x50], R186 ;  /* 0x000050ba01007387 */ /* 0x000fec0000100a00 */
[----:B------:R-:W-:Y:S01]  /*13f20*/  STL [R1+0x4c], R184 ;  /* 0x00004cb801007387 */ /* 0x000fe20000100800 */
[----:B-1----:R-:W-:Y:S02]  /*13f30*/  FMNMX.FTZ R169, R2, R169, !PT ;  /* 0x000000a902a97209 */ /* 0x002fe40007810000 */
[----:B------:R-:W-:Y:S02]  /*13f40*/  FMNMX.FTZ R166, R168, R166, !PT ;  /* 0x000000a6a8a67209 */ /* 0x000fe40007810000 */
[----:B---3--:R-:W-:Y:S01]  /*13f50*/  LOP3.LUT R170, R193, UR5, RZ, 0x3c, !PT ;  /* 0x00000005c1aa7c12 */ /* 0x008fe2000f8e3cff */
[----:B------:R-:W-:Y:S01]  /*13f60*/  UIADD3 UR5, UR32, -0x61c88647, URZ ;  /* 0x9e3779b920057890 */ /* 0x000fe2000fffe03f */
[----:B--2---:R-:W-:Y:S01]  /*13f70*/  LOP3.LUT R3, R197, UR4, R192, 0x96, !PT ;  /* 0x00000004c5037c12 */ /* 0x004fe2000f8e96c0 */
[----:B------:R-:W-:Y:S02]  /*13f80*/  UIADD3 UR4, UR33, 0x646e171e, URZ ;  /* 0x646e171e21047890 */ /* 0x000fe4000fffe03f */
[----:B------:R-:W-:Y:S04]  /*13f90*/  IMAD.WIDE.U32 R170, R170, -0x326172a9, RZ ;  /* 0xcd9e8d57aaaa7825 */ /* 0x000fe800078e00ff */
[----:B------:R-:W-:Y:S05]  /*13fa0*/  IMAD.WIDE.U32 R188, R3, -0x326172a9, RZ ;  /* 0xcd9e8d5703bc7825 */ /* 0x000fea00078e00ff */
[----:B------:R-:W-:Y:S05]  /*13fb0*/  LOP3.LUT R2, R189, UR15, R170, 0x96, !PT ;  /* 0x0000000fbd027c12 */ /* 0x000fea000f8e96aa */
[----:B------:R-:W-:Y:S01]  /*13fc0*/  IMAD.WIDE.U32 R174, R2, -0x2daee0ad, RZ ;  /* 0xd2511f5302ae7825 */ /* 0x000fe200078e00ff */
[----:B----4-:R-:W-:Y:S05]  /*13fd0*/  LOP3.LUT R3, R171, UR5, R190, 0x96, !PT ;  /* 0x00000005ab037c12 */ /* 0x010fea000f8e96be */
[----:B------:R-:W-:Y:S02]  /*13fe0*/  IMAD.WIDE.U32 R170, R3, -0x2daee0ad, RZ ;  /* 0xd2511f5303aa7825 */ /* 0x000fe400078e00ff */
[----:B------:R-:W1:Y:S03]  /*13ff0*/  SHFL.BFLY PT, R3, R169, 0x1, 0x1f ;  /* 0x0c201f00a9037f89 */ /* 0x000e6600000e0000 */
[----:B------:R-:W-:Y:S02]  /*14000*/  LOP3.LUT R2, R171, UR14, R196, 0x96, !PT ;  /* 0x0000000eab027c12 */ /* 0x000fe4000f8e96c4 */
[----:B------:R-:W-:Y:S03]  /*14010*/  LOP3.LUT R170, R175, UR12, R170, 0x96, !PT ;  /* 0x0000000cafaa7c12 */ /* 0x000fe6000f8e96aa */
[----:B------:R-:W-:Y:S02]  /*14020*/  IMAD.WIDE.U32 R172, R2, -0x326172a9, RZ ;  /* 0xcd9e8d5702ac7825 */ /* 0x000fe400078e00ff */
[----:B------:R-:W2:Y:S02]  /*14030*/  SHFL.BFLY PT, R2, R166, 0x1, 0x1f ;  /* 0x0c201f00a6027f89 */ /* 0x000ea400000e0000 */
[----:B------:R-:W-:Y:S01]  /*14040*/  IMAD.WIDE.U32 R170, R170, -0x326172a9, RZ ;  /* 0xcd9e8d57aaaa7825 */ /* 0x000fe200078e00ff */
[----:B------:R-:W-:Y:S04]  /*14050*/  LOP3.LUT R168, R173, UR13, R188, 0x96, !PT ;  /* 0x0000000dada87c12 */ /* 0x000fe8000f8e96bc */
[----:B------:R-:W-:Y:S01]  /*14060*/  LOP3.LUT R172, R171, UR11, R172, 0x96, !PT ;  /* 0x0000000babac7c12 */ /* 0x000fe2000f8e96ac */
[----:B------:R-:W-:Y:S04]  /*14070*/  IMAD.WIDE.U32 R176, R168, -0x2daee0ad, RZ ;  /* 0xd2511f53a8b07825 */ /* 0x000fe800078e00ff */
[----:B------:R-:W-:Y:S01]  /*14080*/  IMAD.WIDE.U32 R172, R172, -0x2daee0ad, RZ ;  /* 0xd2511f53acac7825 */ /* 0x000fe200078e00ff */
[----:B------:R-:W-:Y:S02]  /*14090*/  LOP3.LUT R168, R177, UR10, R174, 0x96, !PT ;  /* 0x0000000ab1a87c12 */ /* 0x000fe4000f8e96ae */
[----:B-1----:R-:W-:Y:S02]  /*140a0*/  FMNMX.FTZ R3, R169, R3, !PT ;  /* 0x00000003a9037209 */ /* 0x002fe40007810000 */
[----:B------:R-:W-:Y:S01]  /*140b0*/  LOP3.LUT R169, R173, UR8, R176, 0x96, !PT ;  /* 0x00000008ada97c12 */ /* 0x000fe2000f8e96b0 */
[----:B------:R-:W-:Y:S01]  /*140c0*/  IMAD.WIDE.U32 R186, R168, -0x326172a9, RZ ;  /* 0xcd9e8d57a8ba7825 */ /* 0x000fe200078e00ff */
[C---:B------:R-:W-:Y:S03]  /*140d0*/  FSETP.NEU.FTZ.AND P4, PT, R3.reuse, -INF , PT ;  /* 0xff8000000300780b */ /* 0x040fe60003f9d000 */
[----:B------:R-:W-:Y:S01]  /*140e0*/  FMUL.FTZ R168, R3, c[0x0][0x23c] ;  /* 0x00008f0003a87a20 */ /* 0x000fe20000410000 */
[----:B------:R-:W-:Y:S01]  /*140f0*/  LOP3.LUT R171, R187, UR9, R170, 0x96, !PT ;  /* 0x00000009bbab7c12 */ /* 0x000fe2000f8e96aa */
[----:B------:R-:W-:Y:S01]  /*14100*/  FADD.FTZ R164, -R3, R164 ;  /* 0x000000a403a47221 */ /* 0x000fe20000010100 */
[----:B--2---:R-:W-:Y:S01]  /*14110*/  FMNMX.FTZ R2, R166, R2, !PT ;  /* 0x00000002a6027209 */ /* 0x004fe20007810000 */
[----:B------:R-:W-:Y:S01]  /*14120*/  IMAD.WIDE.U32 R194, R169, -0x326172a9, RZ ;  /* 0xcd9e8d57a9c27825 */ /* 0x000fe200078e00ff */
[----:B------:R-:W-:Y:S02]  /*14130*/  FSEL R168, R168, RZ, P4 ;  /* 0x000000ffa8a87208 */ /* 0x000fe40002000000 */
[----:B------:R-:W-:Y:S01]  /*14140*/  FSETP.NEU.FTZ.AND P4, PT, R2, -INF , PT ;  /* 0xff8000000200780b */ /* 0x000fe20003f9d000 */
[----:B------:R-:W-:Y:S01]  /*14150*/  FMUL.FTZ R164, R164, c[0x0][0x23c] ;  /* 0x00008f00a4a47a20 */ /* 0x000fe20000410000 */
[----:B------:R-:W-:Y:S01]  /*14160*/  LOP3.LUT R182, R195, UR31, R186, 0x96, !PT ;  /* 0x0000001fc3b67c12 */ /* 0x000fe2000f8e96ba */
[--C-:B------:R-:W-:Y:S02]  /*14170*/  FFMA.FTZ R5, R5, c[0x0][0x23c], -R168.reuse ;  /* 0x00008f0005057a23 */ /* 0x100fe400000108a8 */
[--C-:B------:R-:W-:Y:S02]  /*14180*/  FFMA.FTZ R4, R4, c[0x0][0x23c], -R168.reuse ;  /* 0x00008f0004047a23 */ /* 0x100fe400000108a8 */
[----:B------:R1:W2:Y:S01]  /*14190*/  MUFU.EX2 R184, R5 ;  /* 0x0000000500b87308 */ /* 0x0002a20000000800 */
[----:B------:R-:W-:Y:S02]  /*141a0*/  FMUL.FTZ R170, R2, c[0x0][0x23c] ;  /* 0x00008f0002aa7a20 */ /* 0x000fe40000410000 */
[----:B------:R-:W-:Y:S02]  /*141b0*/  FFMA.FTZ R13, R13, c[0x0][0x23c], -R168 ;  /* 0x00008f000d0d7a23 */ /* 0x000fe400000108a8 */
[----:B------:R-:W-:Y:S01]  /*141c0*/  IMAD.MOV.U32 R176, RZ, RZ, R178 ;  /* 0x000000ffffb07224 */ /* 0x000fe200078e00b2 */
[----:B------:R-:W-:Y:S01]  /*141d0*/  FSEL R170, R170, RZ, P4 ;  /* 0x000000ffaaaa7208 */ /* 0x000fe20002000000 */
[----:B------:R-:W-:Y:S02]  /*141e0*/  FFMA.FTZ R178, R20, c[0x0][0x23c], -R168 ;  /* 0x00008f0014b27a23 */ /* 0x000fe400000108a8 */
[----:B------:R-:W-:Y:S01]  /*141f0*/  IMAD.MOV.U32 R20, RZ, RZ, R196 ;  /* 0x000000ffff147224 */ /* 0x000fe200078e00c4 */
[----:B------:R-:W3:Y:S01]  /*14200*/  MUFU.EX2 R4, R4 ;  /* 0x0000000400047308 */ /* 0x000ee20000000800 */
[--C-:B------:R-:W-:Y:S02]  /*14210*/  FFMA.FTZ R16, R16, c[0x0][0x23c], -R168.reuse ;  /* 0x00008f0010107a23 */ /* 0x100fe400000108a8 */
[----:B------:R-:W-:Y:S02]  /*14220*/  FFMA.FTZ R183, R24, c[0x0][0x23c], -R168 ;  /* 0x00008f0018b77a23 */ /* 0x000fe400000108a8 */
[--C-:B------:R-:W-:Y:S02]  /*14230*/  FFMA.FTZ R24, R15, c[0x0][0x23c], -R170.reuse ;  /* 0x00008f000f187a23 */ /* 0x100fe400000108aa */
[----:B------:R-:W-:Y:S02]  /*14240*/  IMAD.MOV.U32 R15, RZ, RZ, R13 ;  /* 0x000000ffff0f7224 */ /* 0x000fe400078e000d */
[----:B------:R-:W-:Y:S01]  /*14250*/  FFMA.FTZ R13, R23, c[0x0][0x23c], -R170 ;  /* 0x00008f00170d7a23 */ /* 0x000fe200000108aa */
[----:B------:R-:W4:Y:S01]  /*14260*/  MUFU.EX2 R164, R164 ;  /* 0x000000a400a47308 */ /* 0x000f220000000800 */
[--C-:B------:R-:W-:Y:S02]  /*14270*/  FFMA.FTZ R174, R8, c[0x0][0x23c], -R168.reuse ;  /* 0x00008f0008ae7a23 */ /* 0x100fe400000108a8 */
[----:B------:R-:W-:Y:S01]  /*14280*/  FFMA.FTZ R177, R25, c[0x0][0x23c], -R168 ;  /* 0x00008f0019b17a23 */ /* 0x000fe200000108a8 */
[----:B-1----:R-:W-:Y:S01]  /*14290*/  LOP3.LUT R5, R182, 0xff, RZ, 0xc0, !PT ;  /* 0x000000ffb6057812 */ /* 0x002fe200078ec0ff */
[----:B--2---:R-:W-:Y:S02]  /*142a0*/  IMAD.MOV.U32 R23, RZ, RZ, R184 ;  /* 0x000000ffff177224 */ /* 0x004fe400078e00b8 */
[----:B------:R-:W-:Y:S01]  /*142b0*/  FFMA.FTZ R25, R14, c[0x0][0x23c], -R170 ;  /* 0x00008f000e197a23 */ /* 0x000fe200000108aa */
[----:B------:R-:W-:Y:S01]  /*142c0*/  ISETP.GE.U32.AND P0, PT, R243, R5, PT ;  /* 0x00000005f300720c */ /* 0x000fe20003f06070 */
[--C-:B------:R-:W-:Y:S01]  /*142d0*/  FFMA.FTZ R179, R21, c[0x0][0x23c], -R168.reuse ;  /* 0x00008f0015b37a23 */ /* 0x100fe200000108a8 */
[----:B------:R-:W-:Y:S01]  /*142e0*/  LOP3.LUT R5, R182, 0xffff, RZ, 0xc0, !PT ;  /* 0x0000ffffb6057812 */ /* 0x000fe200078ec0ff */
[----:B------:R-:W-:Y:S01]  /*142f0*/  IMAD.MOV.U32 R21, RZ, RZ, R197 ;  /* 0x000000ffff157224 */ /* 0x000fe200078e00c5 */
[----:B------:R-:W-:Y:S01]  /*14300*/  MUFU.EX2 R177, R177 ;  /* 0x000000b100b17308 */ /* 0x000fe20000000800 */
[--C-:B------:R-:W-:Y:S01]  /*14310*/  FFMA.FTZ R169, R32, c[0x0][0x23c], -R168.reuse ;  /* 0x00008f0020a97a23 */ /* 0x100fe200000108a8 */
[----:B------:R-:W-:Y:S01]  /*14320*/  SHF.R.U32.HI R5, RZ, 0x8, R5 ;  /* 0x00000008ff057819 */ /* 0x000fe20000011605 */
[--C-:B------:R-:W-:Y:S01]  /*14330*/  FFMA.FTZ R8, R9, c[0x0][0x23c], -R168.reuse ;  /* 0x00008f0009087a23 */ /* 0x100fe200000108a8 */
[----:B---3--:R-:W-:Y:S01]  /*14340*/  F2FP.PACK_AB R166, R23, R4 ;  /* 0x0000000417a6723e */ /* 0x008fe200000000ff */
[--C-:B------:R-:W-:Y:S01]  /*14350*/  FFMA.FTZ R9, R12, c[0x0][0x23c], -R168.reuse ;  /* 0x00008f000c097a23 */ /* 0x100fe200000108a8 */
[----:B------:R-:W-:Y:S01]  /*14360*/  LOP3.LUT R5, R5, 0xffff, RZ, 0xc0, !PT ;  /* 0x0000ffff05057812 */ /* 0x000fe200078ec0ff */
[--C-:B------:R-:W-:Y:S01]  /*14370*/  FFMA.FTZ R17, R17, c[0x0][0x23c], -R168.reuse ;  /* 0x00008f0011117a23 */ /* 0x100fe200000108a8 */
[----:B------:R1:W5:Y:S01]  /*14380*/  LDL.LU.64 R196, [R1+0x78] ;  /* 0x0000780001c47983 */ /* 0x0003620000300a00 */
[----:B------:R-:W-:Y:S01]  /*14390*/  FFMA.FTZ R175, R28, c[0x0][0x23c], -R168 ;  /* 0x00008f001caf7a23 */ /* 0x000fe200000108a8 */
[----:B------:R-:W-:Y:S01]  /*143a0*/  ISETP.GE.U32.AND P6, PT, R243, R5, PT ;  /* 0x00000005f300720c */ /* 0x000fe20003fc6070 */
[----:B------:R-:W-:Y:S01]  /*143b0*/  IMAD.MOV.U32 R28, RZ, RZ, R16 ;  /* 0x000000ffff1c7224 */ /* 0x000fe200078e0010 */
[----:B------:R-:W-:Y:S01]  /*143c0*/  @!P0 HADD2 R242, -R166.H0_H0, -RZ.H0_H0 ;  /* 0xa00000ffa6f28230 */ /* 0x000fe20000000900 */
[----:B------:R-:W-:Y:S01]  /*143d0*/  IMAD.MOV.U32 R32, RZ, RZ, R20 ;  /* 0x000000ffff207224 */ /* 0x000fe200078e0014 */
[----:B------:R-:W-:Y:S01]  /*143e0*/  MUFU.EX2 R169, R169 ;  /* 0x000000a900a97308 */ /* 0x000fe20000000800 */
[--C-:B------:R-:W-:Y:S01]  /*143f0*/  FFMA.FTZ R16, R18, c[0x0][0x23c], -R170.reuse ;  /* 0x00008f0012107a23 */ /* 0x100fe200000108aa */
[----:B------:R-:W-:Y:S01]  /*14400*/  MOV R18, R171 ;  /* 0x000000ab00127202 */ /* 0x000fe20000000f00 */
[--C-:B------:R-:W-:Y:S02]  /*14410*/  FFMA.FTZ R20, R19, c[0x0][0x23c], -R170.reuse ;  /* 0x00008f0013147a23 */ /* 0x100fe400000108aa */
[----:B------:R-:W-:Y:S02]  /*14420*/  FFMA.FTZ R12, R22, c[0x0][0x23c], -R170 ;  /* 0x00008f00160c7a23 */ /* 0x000fe400000108aa */
[----:B------:R-:W-:Y:S02]  /*14430*/  FADD.FTZ R0, -R2, R0 ;  /* 0x0000000002007221 */ /* 0x000fe40000010100 */
[----:B------:R-:W-:Y:S01]  /*14440*/  IMAD.MOV.U32 R19, RZ, RZ, R174 ;  /* 0x000000ffff137224 */ /* 0x000fe200078e00ae */
[----:B------:R-:W-:Y:S01]  /*14450*/  MUFU.EX2 R175, R175 ;  /* 0x000000af00af7308 */ /* 0x000fe20000000800 */
[----:B------:R-:W-:Y:S02]  /*14460*/  FFMA.FTZ R173, R29, c[0x0][0x23c], -R168 ;  /* 0x00008f001dad7a23 */ /* 0x000fe400000108a8 */
[----:B------:R-:W-:Y:S02]  /*14470*/  IMAD.MOV.U32 R29, RZ, RZ, R176 ;  /* 0x000000ffff1d7224 */ /* 0x000fe400078e00b0 */
[----:B------:R-:W-:Y:S02]  /*14480*/  FFMA.FTZ R168, R33, c[0x0][0x23c], -R168 ;  /* 0x00008f0021a87a23 */ /* 0x000fe400000108a8 */
[----:B------:R-:W-:Y:S01]  /*14490*/  FFMA.FTZ R171, R34, c[0x0][0x23c], -R170 ;  /* 0x00008f0022ab7a23 */ /* 0x000fe200000108aa */
[----:B------:R-:W-:Y:S01]  /*144a0*/  MOV R34, R25 ;  /* 0x0000001900227202 */ /* 0x000fe20000000f00 */
[----:B----4-:R-:W-:Y:S02]  /*144b0*/  FMUL.FTZ R25, R164, R153 ;  /* 0x00000099a4197220 */ /* 0x010fe40000410000 */
[----:B------:R-:W-:Y:S01]  /*144c0*/  IMAD.MOV.U32 R153, RZ, RZ, R182 ;  /* 0x000000ffff997224 */ /* 0x000fe200078e00b6 */
[----:B------:R-:W-:Y:S01]  /*144d0*/  IADD3 R182, P4, R180, UR28, RZ ;  /* 0x0000001cb4b67c10 */ /* 0x000fe2000ff9e0ff */
[----:B------:R-:W-:Y:S01]  /*144e0*/  IMAD.MOV.U32 R33, RZ, RZ, R21 ;  /* 0x000000ffff217224 */ /* 0x000fe200078e0015 */
[----:B------:R-:W-:Y:S01]  /*144f0*/  MUFU.EX2 R168, R168 ;  /* 0x000000a800a87308 */ /* 0x000fe20000000800 */
[----:B------:R-:W-:Y:S02]  /*14500*/  FFMA.FTZ R21, R26, c[0x0][0x23c], -R170 ;  /* 0x00008f001a157a23 */ /* 0x000fe400000108aa */
[----:B------:R-:W-:Y:S01]  /*14510*/  FFMA.FTZ R14, R164, R165, R4 ;  /* 0x000000a5a40e7223 */ /* 0x000fe20000010004 */
[----:B------:R-:W-:Y:S01]  /*14520*/  PRMT R165, R166, 0x7632, R165 ;  /* 0x00007632a6a57816 */ /* 0x000fe200000000a5 */
[C---:B------:R-:W-:Y:S02]  /*14530*/  FMUL.FTZ R4, R164.reuse, R132 ;  /* 0x00000084a4047220 */ /* 0x040fe40000410000 */
[----:B------:R-:W-:Y:S02]  /*14540*/  IMAD.MOV.U32 R132, RZ, RZ, R12 ;  /* 0x000000ffff847224 */ /* 0x000fe400078e000c */
[C---:B------:R-:W-:Y:S01]  /*14550*/  FMUL.FTZ R12, R164.reuse, R140 ;  /* 0x0000008ca40c7220 */ /* 0x040fe20000410000 */
[----:B------:R-:W-:Y:S01]  /*14560*/  @!P6 HADD2 R241, -R165.H0_H0, -RZ.H0_H0 ;  /* 0xa00000ffa5f1e230 */ /* 0x000fe20000000900 */
[----:B------:R-:W-:Y:S01]  /*14570*/  IMAD.MOV.U32 R140, RZ, RZ, R13 ;  /* 0x000000ffff8c7224 */ /* 0x000fe200078e000d */
[----:B------:R-:W-:Y:S01]  /*14580*/  MUFU.EX2 R171, R171 ;  /* 0x000000ab00ab7308 */ /* 0x000fe20000000800 */
[C---:B------:R-:W-:Y:S02]  /*14590*/  FMUL.FTZ R13, R164.reuse, R141 ;  /* 0x0000008da40d7220 */ /* 0x040fe40000410000 */
[----:B------:R-:W-:Y:S02]  /*145a0*/  IMAD.MOV.U32 R141, RZ, RZ, R16 ;  /* 0x000000ffff8d7224 */ /* 0x000fe400078e0010 */
[C---:B------:R-:W-:Y:S02]  /*145b0*/  FMUL.FTZ R16, R164.reuse, R144 ;  /* 0x00000090a4107220 */ /* 0x040fe40000410000 */
[----:B------:R-:W-:Y:S02]  /*145c0*/  IMAD.MOV.U32 R144, RZ, RZ, R17 ;  /* 0x000000ffff907224 */ /* 0x000fe400078e0011 */
[----:B------:R-:W-:Y:S02]  /*145d0*/  FMUL.FTZ R17, R164, R145 ;  /* 0x00000091a4117220 */ /* 0x000fe40000410000 */
[----:B------:R-:W-:Y:S02]  /*145e0*/  IMAD.MOV.U32 R145, RZ, RZ, R20 ;  /* 0x000000ffff917224 */ /* 0x000fe400078e0014 */
[----:B------:R-:W-:Y:S02]  /*145f0*/  FMUL.FTZ R0, R0, c[0x0][0x23c] ;  /* 0x00008f0000007a20 */ /* 0x000fe40000410000 */
[----:B------:R-:W-:Y:S02]  /*14600*/  FFMA.FTZ R10, R10, c[0x0][0x23c], -R170 ;  /* 0x00008f000a0a7a23 */ /* 0x000fe400000108aa */
[C---:B------:R-:W-:Y:S02]  /*14610*/  FMUL.FTZ R5, R164.reuse, R133 ;  /* 0x00000085a4057220 */ /* 0x040fe40000410000 */
[----:B------:R-:W-:Y:S01]  /*14620*/  IMAD.MOV.U32 R133, RZ, RZ, R8 ;  /* 0x000000ffff857224 */ /* 0x000fe200078e0008 */
[----:B------:R-:W2:Y:S01]  /*14630*/  MUFU.EX2 R0, R0 ;  /* 0x0000000000007308 */ /* 0x000ea20000000800 */
[C---:B------:R-:W-:Y:S01]  /*14640*/  FMUL.FTZ R8, R164.reuse, R136 ;  /* 0x00000088a4087220 */ /* 0x040fe20000410000 */
[----:B------:R-:W-:Y:S01]  /*14650*/  MOV R136, R19 ;  /* 0x0000001300887202 */ /* 0x000fe20000000f00 */
[----:B------:R-:W-:Y:S02]  /*14660*/  IMAD.MOV.U32 R19, RZ, RZ, R18 ;  /* 0x000000ffff137224 */ /* 0x000fe400078e0012 */
[----:B------:R-:W-:Y:S02]  /*14670*/  IMAD.MOV.U32 R18, RZ, RZ, R15 ;  /* 0x000000ffff127224 */ /* 0x000fe400078e000f */
[----:B------:R-:W-:Y:S02]  /*14680*/  IMAD.MOV.U32 R15, RZ, RZ, R9 ;  /* 0x000000ffff0f7224 */ /* 0x000fe400078e0009 */
[----:B------:R-:W-:Y:S01]  /*14690*/  FMUL.FTZ R9, R164, R137 ;  /* 0x00000089a4097220 */ /* 0x000fe20000410000 */
[----:B------:R-:W-:Y:S01]  /*146a0*/  MUFU.EX2 R136, R136 ;  /* 0x0000008800887308 */ /* 0x000fe20000000800 */
[----:B------:R-:W-:Y:S02]  /*146b0*/  IMAD.MOV.U32 R137, RZ, RZ, R29 ;  /* 0x000000ffff897224 */ /* 0x000fe400078e001d */
[----:B------:R-:W-:Y:S02]  /*146c0*/  IMAD.MOV.U32 R26, RZ, RZ, R194 ;  /* 0x000000ffff1a7224 */ /* 0x000fe400078e00c2 */
[--C-:B------:R-:W-:Y:S02]  /*146d0*/  FFMA.FTZ R184, R27, c[0x0][0x23c], -R170.reuse ;  /* 0x00008f001bb87a23 */ /* 0x100fe400000108aa */
[--C-:B------:R-:W-:Y:S02]  /*146e0*/  FFMA.FTZ R176, R30, c[0x0][0x23c], -R170.reuse ;  /* 0x00008f001eb07a23 */ /* 0x100fe400000108aa */
[--C-:B------:R-:W-:Y:S01]  /*146f0*/  FFMA.FTZ R174, R31, c[0x0][0x23c], -R170.reuse ;  /* 0x00008f001fae7a23 */ /* 0x100fe200000108aa */
[----:B------:R-:W-:Y:S01]  /*14700*/  MUFU.EX2 R133, R133 ;  /* 0x0000008500857308 */ /* 0x000fe20000000800 */
[C---:B------:R-:W-:Y:S02]  /*14710*/  FMUL.FTZ R20, R164.reuse, R148 ;  /* 0x00000094a4147220 */ /* 0x040fe40000410000 */
[----:B------:R-:W-:Y:S02]  /*14720*/  FMUL.FTZ R29, R164, R157 ;  /* 0x0000009da41d7220 */ /* 0x000fe40000410000 */
[--C-:B------:R-:W-:Y:S02]  /*14730*/  FFMA.FTZ R6, R6, c[0x0][0x23c], -R170.reuse ;  /* 0x00008f0006067a23 */ /* 0x100fe400000108aa */
[--C-:B------:R-:W-:Y:S02]  /*14740*/  FFMA.FTZ R7, R7, c[0x0][0x23c], -R170.reuse ;  /* 0x00008f0007077a23 */ /* 0x100fe400000108aa */
[--C-:B------:R-:W-:Y:S02]  /*14750*/  FFMA.FTZ R11, R11, c[0x0][0x23c], -R170.reuse ;  /* 0x00008f000b0b7a23 */ /* 0x100fe400000108aa */
[----:B------:R-:W-:Y:S02]  /*14760*/  FFMA.FTZ R170, R35, c[0x0][0x23c], -R170 ;  /* 0x00008f0023aa7a23 */ /* 0x000fe400000108aa */
[----:B------:R-:W-:Y:S02]  /*14770*/  IMAD.MOV.U32 R35, RZ, RZ, R24 ;  /* 0x000000ffff237224 */ /* 0x000fe400078e0018 */
[C---:B------:R-:W-:Y:S02]  /*14780*/  FMUL.FTZ R24, R164.reuse, R152 ;  /* 0x00000098a4187220 */ /* 0x040fe40000410000 */
[----:B------:R-:W-:Y:S01]  /*14790*/  IMAD.MOV.U32 R148, RZ, RZ, R21 ;  /* 0x000000ffff947224 */ /* 0x000fe200078e0015 */
[----:B------:R-:W-:Y:S01]  /*147a0*/  MUFU.EX2 R170, R170 ;  /* 0x000000aa00aa7308 */ /* 0x000fe20000000800 */
[C---:B------:R-:W-:Y:S01]  /*147b0*/  FMUL.FTZ R21, R164.reuse, R149 ;  /* 0x00000095a4157220 */ /* 0x040fe20000410000 */
[----:B------:R-:W-:Y:S01]  /*147c0*/  MOV R149, R183 ;  /* 0x000000b700957202 */ /* 0x000fe20000000f00 */
[----:B------:R-:W-:Y:S01]  /*147d0*/  IMAD.MOV.U32 R152, RZ, RZ, R14 ;  /* 0x000000ffff987224 */ /* 0x000fe200078e000e */
[----:B------:R-:W-:Y:S01]  /*147e0*/  SHF.R.U32.HI R14, RZ, 0x18, R153 ;  /* 0x00000018ff0e7819 */ /* 0x000fe20000011699 */
[----:B------:R-:W-:Y:S01]  /*147f0*/  IMAD.MOV.U32 R157, RZ, RZ, R145 ;  /* 0x000000ffff9d7224 */ /* 0x000fe200078e0091 */
[----:B------:R-:W-:Y:S01]  /*14800*/  IADD3.X R183, R181, UR27, RZ, P4, !PT ;  /* 0x0000001bb5b77c10 */ /* 0x000fe2000a7fe4ff */
[----:B------:R-:W-:Y:S01]  /*14810*/  IMAD.MOV.U32 R30, RZ, RZ, R26 ;  /* 0x000000ffff1e7224 */ /* 0x000fe200078e001a */
[----:B------:R-:W-:Y:S01]  /*14820*/  ISETP.GE.U32.AND P5, PT, R243, R14, PT ;  /* 0x0000000ef300720c */ /* 0x000fe20003fa6070 */
[----:B------:R-:W-:Y:S01]  /*14830*/  IMAD.MOV.U32 R26, RZ, RZ, R32 ;  /* 0x000000ffff1a7224 */ /* 0x000fe200078e0020 */
[----:B------:R2:W-:Y:S01]  /*14840*/  MUFU.EX2 R145, R10 ;  /* 0x0000000a00917308 */ /* 0x0005e20000000800 */
[----:B------:R-:W-:Y:S01]  /*14850*/  FMUL.FTZ R32, R164, R160 ;  /* 0x000000a0a4207220 */ /* 0x000fe20000410000 */
[----:B------:R-:W-:Y:S01]  /*14860*/  SHF.R.U32.HI R14, RZ, 0x10, R153 ;  /* 0x00000010ff0e7819 */ /* 0x000fe20000011699 */
[----:B------:R-:W-:Y:S02]  /*14870*/  IMAD.MOV.U32 R160, RZ, RZ, R152 ;  /* 0x000000ffffa07224 */ /* 0x000fe400078e0098 */
[----:B------:R-:W-:Y:S01]  /*14880*/  IMAD.MOV.U32 R152, RZ, RZ, R144 ;  /* 0x000000ffff987224 */ /* 0x000fe200078e0090 */
[----:B------:R-:W-:Y:S01]  /*14890*/  LOP3.LUT R14, R14, 0xff, RZ, 0xc0, !PT ;  /* 0x000000ff0e0e7812 */ /* 0x000fe200078ec0ff */
[----:B------:R-:W-:Y:S01]  /*148a0*/  IMAD.MOV.U32 R144, RZ, RZ, R132 ;  /* 0x000000ffff907224 */ /* 0x000fe200078e0084 */
[----:B------:R-:W-:Y:S01]  /*148b0*/  PRMT R132, R166, 0x5410, R165 ;  /* 0x00005410a6847816 */ /* 0x000fe200000000a5 */
[----:B------:R-:W-:Y:S01]  /*148c0*/  IMAD.MOV.U32 R153, RZ, RZ, R149 ;  /* 0x000000ffff997224 */ /* 0x000fe200078e0095 */
[----:B------:R-:W-:Y:S01]  /*148d0*/  @!P0 PRMT R166, R242, 0x5410, RZ ;  /* 0x00005410f2a68816 */ /* 0x000fe200000000ff */
[----:B------:R-:W-:Y:S01]  /*148e0*/  IMAD.MOV.U32 R22, RZ, RZ, R28 ;  /* 0x000000ffff167224 */ /* 0x000fe200078e001c */
[----:B------:R-:W-:Y:S01]  /*148f0*/  ISETP.NE.AND P0, PT, R137, RZ, PT ;  /* 0x000000ff8900720c */ /* 0x000fe20003f05270 */
[C---:B------:R-:W-:Y:S01]  /*14900*/  FMUL.FTZ R28, R164.reuse, R156 ;  /* 0x0000009ca41c7220 */ /* 0x040fe20000410000 */
[----:B------:R-:W-:Y:S01]  /*14910*/  MOV R149, R141 ;  /* 0x0000008d00957202 */ /* 0x000fe20000000f00 */
[----:B------:R3:W-:Y:S01]  /*14920*/  MUFU.EX2 R137, R7 ;  /* 0x0000000700897308 */ /* 0x0007e20000000800 */
[----:B------:R-:W-:Y:S01]  /*14930*/  IMAD.MOV.U32 R156, RZ, RZ, R148 ;  /* 0x000000ffff9c7224 */ /* 0x000fe200078e0094 */
[----:B------:R-:W-:Y:S01]  /*14940*/  ISETP.GE.U32.AND P4, PT, R243, R14, PT ;  /* 0x0000000ef300720c */ /* 0x000fe20003f86070 */
[----:B------:R-:W-:Y:S01]  /*14950*/  IMAD.MOV.U32 R148, RZ, RZ, R140 ;  /* 0x000000ffff947224 */ /* 0x000fe200078e008c */
[----:B------:R-:W-:Y:S01]  /*14960*/  @!P6 PRMT R165, R241, 0x5410, RZ ;  /* 0x00005410f1a5e816 */ /* 0x000fe200000000ff */
[----:B------:R-:W-:Y:S01]  /*14970*/  IMAD.MOV.U32 R27, RZ, RZ, R195 ;  /* 0x000000ffff1b7224 */ /* 0x000fe200078e00c3 */
[----:B------:R4:W-:Y:S01]  /*14980*/  STG.E.U16 [R180.64], R166 ;  /* 0x000000a6b4007986 */ /* 0x0009e2000c101518 */
[----:B------:R-:W-:Y:S02]  /*14990*/  FMUL.FTZ R36, R164, R36 ;  /* 0x00000024a4247220 */ /* 0x000fe40000410000 */
[----:B------:R-:W-:Y:S01]  /*149a0*/  IMAD.MOV.U32 R31, RZ, RZ, R27 ;  /* 0x000000ffff1f7224 */ /* 0x000fe200078e001b */
[----:B------:R1:W1:Y:S01]  /*149b0*/  MUFU.EX2 R141, R6 ;  /* 0x00000006008d7308 */ /* 0x0002620000000800 */
[----:B------:R-:W-:Y:S01]  /*149c0*/  IMAD.MOV.U32 R27, RZ, RZ, R33 ;  /* 0x000000ffff1b7224 */ /* 0x000fe200078e0021 */
[----:B------:R-:W-:Y:S01]  /*149d0*/  STG.E.U16 [R180.64+0x2], R165 ;  /* 0x000002a5b4007986 */ /* 0x000fe2000c101518 */
[C---:B--2---:R-:W-:Y:S02]  /*149e0*/  FMUL.FTZ R10, R0.reuse, R138 ;  /* 0x0000008a000a7220 */ /* 0x044fe40000410000 */
[----:B------:R-:W-:Y:S01]  /*149f0*/  IMAD.MOV.U32 R138, RZ, RZ, R22 ;  /* 0x000000ffff8a7224 */ /* 0x000fe200078e0016 */
[----:B------:R2:W5:Y:S01]  /*14a00*/  LDL.LU.64 R194, [R1+0x70] ;  /* 0x0000700001c27983 */ /* 0x0005620000300a00 */
[C---:B------:R-:W-:Y:S02]  /*14a10*/  FMUL.FTZ R22, R0.reuse, R150 ;  /* 0x0000009600167220 */ /* 0x040fe40000410000 */
[----:B------:R-:W-:Y:S01]  /*14a20*/  IMAD.MOV.U32 R150, RZ, RZ, R26 ;  /* 0x000000ffff967224 */ /* 0x000fe200078e001a */
[----:B------:R1:W1:Y:S01]  /*14a30*/  MUFU.EX2 R140, R11 ;  /* 0x0000000b008c7308 */ /* 0x0002620000000800 */
[----:B------:R-:W-:Y:S02]  /*14a40*/  FMUL.FTZ R26, R0, R154 ;  /* 0x0000009a001a7220 */ /* 0x000fe40000410000 */
        /* <DEDUP_REMOVED lines=48> */
[----:B------:R-:W-:Y:S02]  /*14d50*/  FMUL.FTZ R129, R164, R129 ;  /* 0x00000081a4817220 */ /* 0x000fe40000410000 */
[C---:B---3--:R-:W-:Y:S02]  /*14d60*/  FMUL.FTZ R7, R0.reuse, R135 ;  /* 0x0000008700077220 */ /* 0x048fe40000410000 */
[----:B------:R-:W-:Y:S02]  /*14d70*/  IMAD.MOV.U32 R135, RZ, RZ, R23 ;  /* 0x000000ffff877224 */ /* 0x000fe400078e0017 */
[C---:B------:R-:W-:Y:S01]  /*14d80*/  FMUL.FTZ R23, R0.reuse, R151 ;  /* 0x0000009700177220 */ /* 0x040fe20000410000 */
[----:B------:R-:W-:Y:S01]  /*14d90*/  MOV R151, R27 ;  /* 0x0000001b00977202 */ /* 0x000fe20000000f00 */
[C---:B------:R-:W-:Y:S02]  /*14da0*/  FMUL.FTZ R27, R0.reuse, R155 ;  /* 0x0000009b001b7220 */ /* 0x040fe40000410000 */
[----:B------:R-:W-:Y:S02]  /*14db0*/  IMAD.MOV.U32 R155, RZ, RZ, R31 ;  /* 0x000000ffff9b7224 */ /* 0x000fe400078e001f */
[----:B------:R-:W-:Y:S02]  /*14dc0*/  IMAD.MOV.U32 R164, RZ, RZ, R152 ;  /* 0x000000ffffa47224 */ /* 0x000fe400078e0098 */
[----:B------:R-:W-:Y:S02]  /*14dd0*/  IMAD.MOV.U32 R152, RZ, RZ, R149 ;  /* 0x000000ffff987224 */ /* 0x000fe400078e0095 */
[----:B------:R-:W-:Y:S02]  /*14de0*/  IMAD.MOV.U32 R149, RZ, RZ, R144 ;  /* 0x000000ffff957224 */ /* 0x000fe400078e0090 */
[----:B------:R-:W-:Y:S02]  /*14df0*/  IMAD.MOV.U32 R144, RZ, RZ, R34 ;  /* 0x000000ffff907224 */ /* 0x000fe400078e0022 */
[C---:B------:R-:W-:Y:S01]  /*14e00*/  FMUL.FTZ R34, R0.reuse, R162 ;  /* 0x000000a200227220 */ /* 0x040fe20000410000 */
[----:B------:R-:W-:Y:S01]  /*14e10*/  MUFU.EX2 R152, R152 ;  /* 0x0000009800987308 */ /* 0x000fe20000000800 */
[----:B------:R-:W-:Y:S01]  /*14e20*/  IMAD.MOV.U32 R162, RZ, RZ, R154 ;  /* 0x000000ffffa27224 */ /* 0x000fe200078e009a */
[----:B------:R-:W-:Y:S01]  /*14e30*/  MOV R154, R150 ;  /* 0x00000096009a7202 */ /* 0x000fe20000000f00 */
[C---:B-1----:R-:W-:Y:S02]  /*14e40*/  FMUL.FTZ R6, R0.reuse, R134 ;  /* 0x0000008600067220 */ /* 0x042fe40000410000 */
[C---:B------:R-:W-:Y:S01]  /*14e50*/  FMUL.FTZ R14, R0.reuse, R142 ;  /* 0x0000008e000e7220 */ /* 0x040fe20000410000 */
[----:B----4-:R-:W-:Y:S01]  /*14e60*/  MOV R166, R162 ;  /* 0x000000a200a67202 */ /* 0x010fe20000000f00 */
[----:B------:R-:W-:Y:S02]  /*14e70*/  IMAD.MOV.U32 R142, RZ, RZ, R15 ;  /* 0x000000ffff8e7224 */ /* 0x000fe400078e000f */
[C---:B------:R-:W-:Y:S01]  /*14e80*/  FMUL.FTZ R15, R0.reuse, R143 ;  /* 0x0000008f000f7220 */ /* 0x040fe20000410000 */
[----:B------:R-:W1:Y:S01]  /*14e90*/  MUFU.EX2 R144, R144 ;  /* 0x0000009000907308 */ /* 0x000e620000000800 */
[----:B------:R-:W-:Y:S02]  /*14ea0*/  IMAD.MOV.U32 R143, RZ, RZ, R18 ;  /* 0x000000ffff8f7224 */ /* 0x000fe400078e0012 */
[----:B------:R-:W-:Y:S02]  /*14eb0*/  IMAD.MOV.U32 R134, RZ, RZ, R160 ;  /* 0x000000ffff867224 */ /* 0x000fe400078e00a0 */
[----:B------:R-:W-:Y:S01]  /*14ec0*/  IMAD.MOV.U32 R160, RZ, RZ, R148 ;  /* 0x000000ffffa07224 */ /* 0x000fe200078e0094 */
[----:B------:R-:W-:Y:S01]  /*14ed0*/  MOV R148, R35 ;  /* 0x0000002300947202 */ /* 0x000fe20000000f00 */
[C---:B------:R-:W-:Y:S02]  /*14ee0*/  FMUL.FTZ R35, R0.reuse, R163 ;  /* 0x000000a300237220 */ /* 0x040fe40000410000 */
[----:B------:R-:W-:Y:S01]  /*14ef0*/  IMAD.MOV.U32 R163, RZ, RZ, R155 ;  /* 0x000000ffffa37224 */ /* 0x000fe200078e009b */
[----:B------:R-:W3:Y:S01]  /*14f00*/  MUFU.EX2 R142, R142 ;  /* 0x0000008e008e7308 */ /* 0x000ee20000000800 */
[C---:B------:R-:W-:Y:S01]  /*14f10*/  FMUL.FTZ R11, R0.reuse, R139 ;  /* 0x0000008b000b7220 */ /* 0x040fe20000410000 */
[----:B------:R-:W-:Y:S01]  /*14f20*/  F2FP.PACK_AB R139, R137, R141 ;  /* 0x0000008d898b723e */ /* 0x000fe200000000ff */
[C---:B------:R-:W-:Y:S02]  /*14f30*/  FMUL.FTZ R18, R0.reuse, R146 ;  /* 0x0000009200127220 */ /* 0x040fe40000410000 */
[C---:B------:R-:W-:Y:S02]  /*14f40*/  FMUL.FTZ R30, R0.reuse, R158 ;  /* 0x0000009e001e7220 */ /* 0x040fe40000410000 */
[C---:B------:R-:W-:Y:S01]  /*14f50*/  FMUL.FTZ R31, R0.reuse, R159 ;  /* 0x0000009f001f7220 */ /* 0x040fe20000410000 */
[----:B------:R-:W-:Y:S01]  /*14f60*/  @!P4 HADD2 R240, -R139.H0_H0, -RZ.H0_H0 ;  /* 0xa00000ff8bf0c230 */ /* 0x000fe20000000900 */
        /* <DEDUP_REMOVED lines=50> */
[C---:B------:R-:W-:Y:S02]  /*15290*/  FMUL.FTZ R19, R0.reuse, R147 ;  /* 0x0000009300137220 */ /* 0x040fe40000410000 */
[----:B------:R-:W-:Y:S02]  /*152a0*/  IMAD.MOV.U32 R147, RZ, RZ, R143 ;  /* 0x000000ffff937224 */ /* 0x000fe400078e008f */
[----:B------:R-:W-:Y:S02]  /*152b0*/  IMAD.MOV.U32 R143, RZ, RZ, R134 ;  /* 0x000000ffff8f7224 */ /* 0x000fe400078e0086 */
[----:B------:R-:W-:Y:S01]  /*152c0*/  FFMA.FTZ R134, R0, R167, R141 ;  /* 0x000000a700867223 */ /* 0x000fe2000001008d */
[----:B------:R-:W-:Y:S01]  /*152d0*/  LOP3.LUT R0, R162, 0xff, RZ, 0xc0, !PT ;  /* 0x000000ffa2007812 */ /* 0x000fe200078ec0ff */
[----:B------:R-:W-:Y:S01]  /*152e0*/  FADD.FTZ R135, R135, R143 ;  /* 0x0000008f87877221 */ /* 0x000fe20000010000 */
[----:B------:R-:W-:Y:S01]  /*152f0*/  SHF.R.U32.HI R141, RZ, 0x10, R162 ;  /* 0x00000010ff8d7819 */ /* 0x000fe200000116a2 */
[----:B------:R-:W-:Y:S01]  /*15300*/  IMAD.MOV.U32 R143, RZ, RZ, R138 ;  /* 0x000000ffff8f7224 */ /* 0x000fe200078e008a */
[----:B------:R-:W-:Y:S01]  /*15310*/  ISETP.GE.U32.AND P6, PT, R243, R0, PT ;  /* 0x00000000f300720c */ /* 0x000fe20003fc6070 */
[----:B------:R-:W-:Y:S01]  /*15320*/  FADD.FTZ R138, R136, R135 ;  /* 0x00000087888a7221 */ /* 0x000fe20000010000 */
[----:B------:R-:W-:Y:S01]  /*15330*/  LOP3.LUT R0, R162, 0xffff, RZ, 0xc0, !PT ;  /* 0x0000ffffa2007812 */ /* 0x000fe200078ec0ff */
[----:B------:R-:W-:Y:S01]  /*15340*/  FADD.FTZ R134, R137, R134 ;  /* 0x0000008689867221 */ /* 0x000fe20000010000 */
[----:B------:R-:W-:Y:S01]  /*15350*/  PRMT R137, R139, 0x7632, R137 ;  /* 0x000076328b897816 */ /* 0x000fe20000000089 */
[----:B------:R-:W-:Y:S01]  /*15360*/  FADD.FTZ R138, R133, R138 ;  /* 0x0000008a858a7221 */ /* 0x000fe20000010000 */
[----:B------:R-:W-:Y:S01]  /*15370*/  SHF.R.U32.HI R135, RZ, 0x8, R0 ;  /* 0x00000008ff877819 */ /* 0x000fe20000011600 */
[----:B------:R-:W-:Y:S01]  /*15380*/  FADD.FTZ R134, R145, R134 ;  /* 0x0000008691867221 */ /* 0x000fe20000010000 */
[----:B------:R-:W-:Y:S01]  /*15390*/  F2FP.PACK_AB R0, R133, R136 ;  /* 0x000000888500723e */ /* 0x000fe200000000ff */
[----:B------:R-:W-:Y:S01]  /*153a0*/  @!P5 HADD2 R239, -R137.H0_H0, -RZ.H0_H0 ;  /* 0xa00000ff89efd230 */ /* 0x000fe20000000900 */
[----:B------:R-:W-:Y:S01]  /*153b0*/  LOP3.LUT R136, R135, 0xffff, RZ, 0xc0, !PT ;  /* 0x0000ffff87887812 */ /* 0x000fe200078ec0ff */
[----:B------:R-:W-:Y:S01]  /*153c0*/  IMAD.MOV.U32 R150, RZ, RZ, R143 ;  /* 0x000000ffff967224 */ /* 0x000fe200078e008f */
[----:B------:R4:W2:Y:S01]  /*153d0*/  MUFU.EX2 R135, R147 ;  /* 0x0000009300877308 */ /* 0x0008a20000000800 */
[----:B------:R-:W-:Y:S01]  /*153e0*/  PRMT R133, R139, 0x5410, R137 ;  /* 0x000054108b857816 */ /* 0x000fe20000000089 */
[----:B------:R-:W-:Y:S01]  /*153f0*/  @!P6 HADD2 R238, -R0.H0_H0, -RZ.H0_H0 ;  /* 0xa00000ff00eee230 */ /* 0x000fe20000000900 */
[----:B------:R-:W-:Y:S01]  /*15400*/  @!P4 PRMT R139, R240, 0x5410, RZ ;  /* 0x00005410f08bc816 */ /* 0x000fe200000000ff */
[----:B------:R-:W-:Y:S01]  /*15410*/  FADD.FTZ R143, R140, R134 ;  /* 0x000000868c8f7221 */ /* 0x000fe20000010000 */
[----:B------:R-:W-:Y:S01]  /*15420*/  ISETP.GE.U32.AND P4, PT, R243, R136, PT ;  /* 0x00000088f300720c */ /* 0x000fe20003f86070 */
[----:B------:R-:W-:Y:S01]  /*15430*/  IMAD.MOV.U32 R155, RZ, RZ, R151 ;  /* 0x000000ffff9b7224 */ /* 0x000fe200078e0097 */
[----:B------:R-:W-:Y:S01]  /*15440*/  LOP3.LUT R141, R141, 0xff, RZ, 0xc0, !PT ;  /* 0x000000ff8d8d7812 */ /* 0x000fe200078ec0ff */
[----:B------:R-:W-:Y:S01]  /*15450*/  IMAD.MOV.U32 R151, RZ, RZ, R164 ;  /* 0x000000ffff977224 */ /* 0x000fe200078e00a4 */
[----:B------:R-:W-:Y:S01]  /*15460*/  @!P5 PRMT R137, R239, 0x5410, RZ ;  /* 0x00005410ef89d816 */ /* 0x000fe200000000ff */
[----:B------:R-:W-:Y:S01]  /*15470*/  IMAD.MOV.U32 R164, RZ, RZ, R157 ;  /* 0x000000ffffa47224 */ /* 0x000fe200078e009d */
[----:B------:R-:W-:Y:S01]  /*15480*/  PRMT R136, R0, 0x7632, R136 ;  /* 0x0000763200887816 */ /* 0x000fe20000000088 */
[----:B------:R-:W-:Y:S01]  /*15490*/  IMAD.MOV.U32 R157, RZ, RZ, R156 ;  /* 0x000000ffff9d7224 */ /* 0x000fe200078e009c */
[C---:B------:R-:W-:Y:S01]  /*154a0*/  ISETP.GE.U32.AND P5, PT, R243.reuse, R141, PT ;  /* 0x0000008df300720c */ /* 0x040fe20003fa6070 */
[----:B------:R-:W-:Y:S01]  /*154b0*/  IMAD.MOV.U32 R156, RZ, RZ, R149 ;  /* 0x000000ffff9c7224 */ /* 0x000fe200078e0095 */
[----:B------:R-:W-:Y:S01]  /*154c0*/  SHF.R.U32.HI R141, RZ, 0x18, R162 ;  /* 0x00000018ff8d7819 */ /* 0x000fe200000116a2 */
[----:B-1----:R-:W-:Y:S01]  /*154d0*/  FADD.FTZ R149, R144, R143 ;  /* 0x0000008f90957221 */ /* 0x002fe20000010000 */
[----:B------:R-:W-:Y:S01]  /*154e0*/  PRMT R134, R0, 0x5410, R136 ;  /* 0x0000541000867816 */ /* 0x000fe20000000088 */
[----:B------:R-:W-:Y:S01]  /*154f0*/  @!P4 HADD2 R236, -R136.H0_H0, -RZ.H0_H0 ;  /* 0xa00000ff88ecc230 */ /* 0x000fe20000000900 */
[----:B------:R-:W-:Y:S01]  /*15500*/  @!P6 PRMT R0, R238, 0x5410, RZ ;  /* 0x00005410ee00e816 */ /* 0x000fe200000000ff */
[----:B------:R1:W-:Y:S01]  /*15510*/  STG.E.U16 [R182.64], R139 ;  /* 0x0000008bb6007986 */ /* 0x0003e2000c101518 */
[----:B------:R-:W-:Y:S01]  /*15520*/  ISETP.GE.U32.AND P6, PT, R243, R141, PT ;  /* 0x0000008df300720c */ /* 0x000fe20003fc6070 */
[----:B------:R-:W-:Y:S01]  /*15530*/  IMAD.MOV.U32 R167, RZ, RZ, R163 ;  /* 0x000000ffffa77224 */ /* 0x000fe200078e00a3 */
[----:B------:R-:W-:Y:S01]  /*15540*/  F2FP.PACK_AB R145, R140, R145 ;  /* 0x000000918c91723e */ /* 0x000fe200000000ff */
[----:B----4-:R-:W-:Y:S01]  /*15550*/  IMAD.WIDE.U32 R146, R146, -0x2daee0ad, RZ ;  /* 0xd2511f5392927825 */ /* 0x010fe200078e00ff */
[----:B------:R-:W-:Y:S01]  /*15560*/  @!P4 PRMT R136, R236, 0x5410, RZ ;  /* 0x00005410ec88c816 */ /* 0x000fe200000000ff */
[----:B------:R4:W-:Y:S01]  /*15570*/  STG.E.U16 [R182.64+0x2], R137 ;  /* 0x00000289b6007986 */ /* 0x0009e2000c101518 */
[----:B------:R-:W-:Y:S01]  /*15580*/  PRMT R143, R145, 0x7632, R143 ;  /* 0x00007632918f7816 */ /* 0x000fe2000000008f */
[----:B---3--:R-:W-:Y:S01]  /*15590*/  FADD.FTZ R140, R142, R138 ;  /* 0x0000008a8e8c7221 */ /* 0x008fe20000010000 */
[----:B------:R-:W-:Y:S01]  /*155a0*/  LOP3.LUT R141, R147, UR4, R172, 0x96, !PT ;  /* 0x00000004938d7c12 */ /* 0x000fe2000f8e96ac */
[----:B------:R3:W-:Y:S01]  /*155b0*/  STG.E.U16 [R180.64+0x12], R136 ;  /* 0x00001288b4007986 */ /* 0x0007e2000c101518 */
[C---:B--2---:R-:W-:Y:S01]  /*155c0*/  F2FP.PACK_AB R142, R135.reuse, R142 ;  /* 0x0000008e878e723e */ /* 0x044fe200000000ff */
[----:B------:R-:W-:Y:S01]  /*155d0*/  FADD.FTZ R140, R135, R140 ;  /* 0x0000008c878c7221 */ /* 0x000fe20000010000 */
[C---:B------:R-:W-:Y:S01]  /*155e0*/  LOP3.LUT R138, R141.reuse, 0xff, RZ, 0xc0, !PT ;  /* 0x000000ff8d8a7812 */ /* 0x040fe200078ec0ff */
[----:B------:R-:W-:Y:S01]  /*155f0*/  @!P5 HADD2 R237, -R145.H0_H0, -RZ.H0_H0 ;  /* 0xa00000ff91edd230 */ /* 0x000fe20000000900 */
[----:B------:R-:W-:Y:S01]  /*15600*/  LOP3.LUT R135, R141, 0xffff, RZ, 0xc0, !PT ;  /* 0x0000ffff8d877812 */ /* 0x000fe200078ec0ff */
[----:B------:R-:W-:Y:S01]  /*15610*/  @!P6 HADD2 R235, -R143.H0_H0, -RZ.H0_H0 ;  /* 0xa00000ff8febe230 */ /* 0x000fe20000000900 */
[----:B------:R-:W-:Y:S01]  /*15620*/  ISETP.GE.U32.AND P4, PT, R243, R138, PT ;  /* 0x0000008af300720c */ /* 0x000fe20003f86070 */
[----:B------:R2:W-:Y:S01]  /*15630*/  STG.E.U16 [R180.64+0x10], R0 ;  /* 0x00001000b4007986 */ /* 0x0005e2000c101518 */
[C---:B------:R-:W-:Y:S01]  /*15640*/  F2FP.PACK_AB R138, R148.reuse, R144 ;  /* 0x00000090948a723e */ /* 0x040fe200000000ff */
[----:B------:R-:W-:Y:S01]  /*15650*/  FADD.FTZ R148, R148, R149 ;  /* 0x0000009594947221 */ /* 0x000fe20000010000 */
[----:B------:R-:W-:Y:S01]  /*15660*/  SHF.R.U32.HI R135, RZ, 0x8, R135 ;  /* 0x00000008ff877819 */ /* 0x000fe20000011687 */
[----:B------:R2:W2:Y:S01]  /*15670*/  MUFU.EX2 R149, R150 ;  /* 0x0000009600957308 */ /* 0x0004a20000000800 */
[----:B------:R-:W-:Y:S01]  /*15680*/  IMAD.MOV.U32 R162, RZ, RZ, R154 ;  /* 0x000000ffffa27224 */ /* 0x000fe200078e009a */
[----:B------:R-:W-:Y:S01]  /*15690*/  LOP3.LUT R172, R147, UR4, R172, 0x96, !PT ;  /* 0x0000000493ac7c12 */ /* 0x000fe2000f8e96ac */
[----:B------:R-:W-:Y:S01]  /*156a0*/  IMAD.MOV.U32 R163, RZ, RZ, R155 ;  /* 0x000000ffffa37224 */ /* 0x000fe200078e009b */
[----:B------:R-:W-:Y:S01]  /*156b0*/  LOP3.LUT R144, R135, 0xffff, RZ, 0xc0, !PT ;  /* 0x0000ffff87907812 */ /* 0x000fe200078ec0ff */
[----:B------:R-:W-:Y:S01]  /*156c0*/  FADD.FTZ R148, R152, R148 ;  /* 0x0000009498947221 */ /* 0x000fe20000010000 */
[----:B------:R-:W-:Y:S02]  /*156d0*/  PRMT R135, R145, 0x5410, R143 ;  /* 0x0000541091877816 */ /* 0x000fe4000000008f */
[----:B------:R-:W-:Y:S01]  /*156e0*/  @!P5 PRMT R145, R237, 0x5410, RZ ;  /* 0x00005410ed91d816 */ /* 0x000fe200000000ff */
[----:B------:R-:W-:Y:S01]  /*156f0*/  @!P4 HADD2 R234, -R142.H0_H0, -RZ.H0_H0 ;  /* 0xa00000ff8eeac230 */ /* 0x000fe20000000900 */
[----:B------:R-:W-:Y:S01]  /*15700*/  ISETP.GE.U32.AND P5, PT, R243, R144, PT ;  /* 0x00000090f300720c */ /* 0x000fe20003fa6070 */
[----:B------:R-:W-:Y:S01]  /*15710*/  MUFU.EX2 R158, R156 ;  /* 0x0000009c009e7308 */ /* 0x000fe20000000800 */
[----:B------:R-:W-:Y:S01]  /*15720*/  @!P6 PRMT R143, R235, 0x5410, RZ ;  /* 0x00005410eb8fe816 */ /* 0x000fe200000000ff */
[----:B------:R3:W-:Y:S01]  /*15730*/  STG.E.U16 [R182.64+0x10], R145 ;  /* 0x00001091b6007986 */ /* 0x0007e2000c101518 */
[----:B-1----:R-:W-:Y:S02]  /*15740*/  PRMT R139, R142, 0x7632, R139 ;  /* 0x000076328e8b7816 */ /* 0x002fe4000000008b */
[----:B----4-:R-:W-:Y:S01]  /*15750*/  LOP3.LUT R137, R146, 0xff, RZ, 0xc0, !PT ;  /* 0x000000ff92897812 */ /* 0x010fe200078ec0ff */
[----:B------:R-:W-:Y:S04]  /*15760*/  STG.E.U16 [R182.64+0x12], R143 ;  /* 0x0000128fb6007986 */ /* 0x000fe8000c101518 */
[----:B------:R1:W4:Y:S02]  /*15770*/  MUFU.EX2 R144, R151 ;  /* 0x0000009700907308 */ /* 0x0003240000000800 */
[----:B------:R-:W-:Y:S01]  /*15780*/  @!P5 HADD2 R233, -R139.H0_H0, -RZ.H0_H0 ;  /* 0xa00000ff8be9d230 */ /* 0x000fe20000000900 */
[--C-:B--2---:R-:W-:Y:S04]  /*15790*/  SHF.R.U32.HI R150, RZ, 0x10, R141.reuse ;  /* 0x00000010ff967819 */ /* 0x104fe8000001168d */
[----:B------:R-:W-:Y:S04]  /*157a0*/  LOP3.LUT R150, R150, 0xff, RZ, 0xc0, !PT ;  /* 0x000000ff96967812 */ /* 0x000fe800078ec0ff */
[C---:B------:R-:W-:Y:S02]  /*157b0*/  ISETP.GE.U32.AND P6, PT, R243.reuse, R150, PT ;  /* 0x00000096f300720c */ /* 0x040fe40003fc6070 */
[----:B------:R-:W-:Y:S02]  /*157c0*/  SHF.R.U32.HI R150, RZ, 0x18, R141 ;  /* 0x00000018ff967819 */ /* 0x000fe4000001168d */
[----:B------:R-:W-:Y:S02]  /*157d0*/  PRMT R141, R142, 0x5410, R139 ;  /* 0x000054108e8d7816 */ /* 0x000fe4000000008b */
[----:B------:R-:W-:Y:S02]  /*157e0*/  @!P4 PRMT R142, R234, 0x5410, RZ ;  /* 0x00005410ea8ec816 */ /* 0x000fe400000000ff */
[----:B------:R-:W-:Y:S02]  /*157f0*/  ISETP.GE.U32.AND P4, PT, R243, R150, PT ;  /* 0x00000096f300720c */ /* 0x000fe40003f86070 */
[----:B------:R-:W-:Y:S01]  /*15800*/  LOP3.LUT R150, R146, 0xffff, RZ, 0xc0, !PT ;  /* 0x0000ffff92967812 */ /* 0x000fe200078ec0ff */
[----:B------:R-:W-:Y:S01]  /*15810*/  STG.E.U16 [R180.64+0x20], R142 ;  /* 0x0000208eb4007986 */ /* 0x000fe2000c101518 */
[----:B------:R-:W-:Y:S01]  /*15820*/  @!P5 PRMT R139, R233, 0x5410, RZ ;  /* 0x00005410e98bd816 */ /* 0x000fe200000000ff */
[----:B------:R-:W-:Y:S01]  /*15830*/  @!P6 HADD2 R232, -R138.H0_H0, -RZ.H0_H0 ;  /* 0xa00000ff8ae8e230 */ /* 0x000fe20000000900 */
[----:B------:R-:W-:Y:S01]  /*15840*/  SHF.R.U32.HI R150, RZ, 0x8, R150 ;  /* 0x00000008ff967819 */ /* 0x000fe20000011696 */
[----:B-1----:R-:W-:Y:S01]  /*15850*/  FADD.FTZ R151, R149, R140 ;  /* 0x0000008c95977221 */ /* 0x002fe20000010000 */
[C---:B------:R-:W-:Y:S01]  /*15860*/  ISETP.GE.U32.AND P5, PT, R243.reuse, R137, PT ;  /* 0x00000089f300720c */ /* 0x040fe20003fa6070 */
[----:B------:R1:W-:Y:S01]  /*15870*/  STG.E.U16 [R180.64+0x22], R139 ;  /* 0x0000228bb4007986 */ /* 0x0003e2000c101518 */
[----:B---3--:R-:W-:Y:S02]  /*15880*/  LOP3.LUT R136, R150, 0xffff, RZ, 0xc0, !PT ;  /* 0x0000ffff96887812 */ /* 0x008fe400078ec0ff */
[----:B------:R-:W2:Y:S01]  /*15890*/  MUFU.EX2 R150, R164 ;  /* 0x000000a400967308 */ /* 0x000ea20000000800 */
[----:B------:R-:W-:Y:S02]  /*158a0*/  PRMT R137, R138, 0x7632, R137 ;  /* 0x000076328a897816 */ /* 0x000fe40000000089 */
[----:B----4-:R-:W-:Y:S02]  /*158b0*/  F2FP.PACK_AB R0, R144, R149 ;  /* 0x000000959000723e */ /* 0x010fe400000000ff */
[----:B------:R-:W-:Y:S01]  /*158c0*/  PRMT R140, R138, 0x5410, R137 ;  /* 0x000054108a8c7816 */ /* 0x000fe20000000089 */
[----:B------:R-:W-:Y:S01]  /*158d0*/  @!P4 HADD2 R229, -R137.H0_H0, -RZ.H0_H0 ;  /* 0xa00000ff89e5c230 */ /* 0x000fe20000000900 */
[----:B------:R-:W-:Y:S02]  /*158e0*/  @!P6 PRMT R138, R232, 0x5410, RZ ;  /* 0x00005410e88ae816 */ /* 0x000fe400000000ff */
[----:B------:R-:W-:Y:S01]  /*158f0*/  ISETP.GE.U32.AND P6, PT, R243, R136, PT ;  /* 0x00000088f300720c */ /* 0x000fe20003fc6070 */
[----:B------:R-:W-:Y:S01]  /*15900*/  @!P5 HADD2 R228, -R0.H0_H0, -RZ.H0_H0 ;  /* 0xa00000ff00e4d230 */ /* 0x000fe20000000900 */
[----:B------:R-:W-:Y:S01]  /*15910*/  SHF.R.U32.HI R136, RZ, 0x10, R146 ;  /* 0x00000010ff887819 */ /* 0x000fe20000011692 */
[----:B------:R-:W-:Y:S01]  /*15920*/  STG.E.U16 [R182.64+0x20], R138 ;  /* 0x0000208ab6007986 */ /* 0x000fe2000c101518 */
[----:B------:R-:W-:Y:S02]  /*15930*/  @!P4 PRMT R137, R229, 0x5410, RZ ;  /* 0x00005410e589c816 */ /* 0x000fe400000000ff */
[----:B------:R-:W-:Y:S02]  /*15940*/  LOP3.LUT R149, R136, 0xff, RZ, 0xc0, !PT ;  /* 0x000000ff88957812 */ /* 0x000fe400078ec0ff */
[----:B------:R-:W-:Y:S01]  /*15950*/  PRMT R136, R0, 0x7632, R136 ;  /* 0x0000763200887816 */ /* 0x000fe20000000088 */
[----:B------:R-:W-:Y:S01]  /*15960*/  STG.E.U16 [R182.64+0x22], R137 ;  /* 0x00002289b6007986 */ /* 0x000fe2000c101518 */
[----:B------:R-:W-:Y:S01]  /*15970*/  ISETP.GE.U32.AND P4, PT, R243, R149, PT ;  /* 0x00000095f300720c */ /* 0x000fe20003f86070 */
[----:B------:R-:W-:Y:S01]  /*15980*/  FADD.FTZ R149, R144, R151 ;  /* 0x0000009790957221 */ /* 0x000fe20000010000 */
[----:B------:R-:W-:Y:S01]  /*15990*/  LOP3.LUT R151, R193, UR34, RZ, 0x3c, !PT ;  /* 0x00000022c1977c12 */ /* 0x000fe2000f8e3cff */
[----:B------:R-:W-:Y:S01]  /*159a0*/  @!P6 HADD2 R231, -R136.H0_H0, -RZ.H0_H0 ;  /* 0xa00000ff88e7e230 */ /* 0x000fe20000000900 */
[----:B------:R-:W-:Y:S01]  /*159b0*/  PRMT R144, R0, 0x5410, R136 ;  /* 0x0000541000907816 */ /* 0x000fe20000000088 */
[C---:B--2---:R-:W-:Y:S01]  /*159c0*/  FADD.FTZ R148, R150.reuse, R148 ;  /* 0x0000009496947221 */ /* 0x044fe20000010000 */
[----:B------:R-:W-:Y:S01]  /*159d0*/  F2FP.PACK_AB R152, R150, R152 ;  /* 0x000000989698723e */ /* 0x000fe200000000ff */
[----:B------:R-:W-:Y:S01]  /*159e0*/  IMAD.WIDE.U32 R154, R151, -0x326172a9, RZ ;  /* 0xcd9e8d57979a7825 */ /* 0x000fe200078e00ff */
[----:B------:R-:W-:Y:S01]  /*159f0*/  @!P5 PRMT R0, R228, 0x5410, RZ ;  /* 0x00005410e400d816 */ /* 0x000fe200000000ff */
[----:B------:R2:W5:Y:S01]  /*15a00*/  LDL.LU.64 R192, [R1+0x68] ;  /* 0x0000680001c07983 */ /* 0x0005620000300a00 */
[----:B------:R-:W-:Y:S01]  /*15a10*/  PRMT R161, R152, 0x7632, R161 ;  /* 0x0000763298a17816 */ /* 0x000fe200000000a1 */
[----:B------:R-:W-:Y:S01]  /*15a20*/  IMAD.MOV.U32 R164, RZ, RZ, R157 ;  /* 0x000000ffffa47224 */ /* 0x000fe200078e009d */
[----:B------:R-:W-:Y:S01]  /*15a30*/  LOP3.LUT R150, R155, UR5, R190, 0x96, !PT ;  /* 0x000000059b967c12 */ /* 0x000fe2000f8e96be */
[----:B------:R-:W-:Y:S01]  /*15a40*/  IMAD.MOV.U32 R157, RZ, RZ, R153 ;  /* 0x000000ffff9d7224 */ /* 0x000fe200078e0099 */
[----:B------:R-:W-:Y:S01]  /*15a50*/  LOP3.LUT R145, R189, UR15, R154, 0x96, !PT ;  /* 0x0000000fbd917c12 */ /* 0x000fe2000f8e969a */
[----:B-1----:R-:W-:Y:S01]  /*15a60*/  FADD.FTZ R139, R158, R148 ;  /* 0x000000949e8b7221 */ /* 0x002fe20000010000 */
[----:B------:R-:W-:Y:S01]  /*15a70*/  SHF.R.U32.HI R153, RZ, 0x18, R146 ;  /* 0x00000018ff997819 */ /* 0x000fe20000011692 */
[----:B------:R-:W-:Y:S01]  /*15a80*/  IMAD.WIDE.U32 R150, R150, -0x2daee0ad, RZ ;  /* 0xd2511f5396967825 */ /* 0x000fe200078e00ff */
[----:B------:R-:W-:Y:S01]  /*15a90*/  @!P6 PRMT R136, R231, 0x5410, RZ ;  /* 0x00005410e788e816 */ /* 0x000fe200000000ff */
[----:B------:R-:W-:Y:S01]  /*15aa0*/  MUFU.EX2 R164, R164 ;  /* 0x000000a400a47308 */ /* 0x000fe20000000800 */
[----:B------:R-:W-:Y:S01]  /*15ab0*/  ISETP.GE.U32.AND P5, PT, R243, R153, PT ;  /* 0x00000099f300720c */ /* 0x000fe20003fa6070 */
[----:B------:R-:W-:Y:S01]  /*15ac0*/  IMAD.MOV.U32 R153, RZ, RZ, R160 ;  /* 0x000000ffff997224 */ /* 0x000fe200078e00a0 */
[----:B------:R-:W-:Y:S01]  /*15ad0*/  LOP3.LUT R143, R151, UR14, R162, 0x96, !PT ;  /* 0x0000000e978f7c12 */ /* 0x000fe2000f8e96a2 */
[----:B------:R-:W-:Y:S01]  /*15ae0*/  IMAD.MOV.U32 R165, RZ, RZ, R157 ;  /* 0x000000ffffa57224 */ /* 0x000fe200078e009d */
[----:B------:R-:W-:Y:S01]  /*15af0*/  STG.E.U16 [R180.64+0x32], R136 ;  /* 0x00003288b4007986 */ /* 0x000fe2000c101518 */
[----:B------:R-:W-:Y:S01]  /*15b00*/  IMAD.WIDE.U32 R162, R145, -0x2daee0ad, RZ ;  /* 0xd2511f5391a27825 */ /* 0x000fe200078e00ff */
[----:B------:R-:W-:Y:S01]  /*15b10*/  PRMT R148, R152, 0x5410, R161 ;  /* 0x0000541098947816 */ /* 0x000fe200000000a1 */
[----:B------:R-:W-:Y:S01]  /*15b20*/  @!P4 HADD2 R230, -R152.H0_H0, -RZ.H0_H0 ;  /* 0xa00000ff98e6c230 */ /* 0x000fe20000000900 */
[----:B------:R2:W5:Y:S01]  /*15b30*/  LDL.LU.64 R190, [R1+0x60] ;  /* 0x0000600001be7983 */ /* 0x0005620000300a00 */
[----:B------:R-:W-:Y:S01]  /*15b40*/  IMAD.WIDE.U32 R154, R143, -0x326172a9, RZ ;  /* 0xcd9e8d578f9a7825 */ /* 0x000fe200078e00ff */
[----:B------:R1:W3:Y:S01]  /*15b50*/  MUFU.EX2 R160, R178 ;  /* 0x000000b200a07308 */ /* 0x0002e20000000800 */
[----:B------:R-:W-:Y:S02]  /*15b60*/  LOP3.LUT R143, R163, UR12, R150, 0x96, !PT ;  /* 0x0000000ca38f7c12 */ /* 0x000fe4000f8e9696 */
[----:B------:R-:W-:Y:S01]  /*15b70*/  MOV R163, R167 ;  /* 0x000000a700a37202 */ /* 0x000fe20000000f00 */
[----:B------:R-:W-:Y:S01]  /*15b80*/  @!P5 HADD2 R227, -R161.H0_H0, -RZ.H0_H0 ;  /* 0xa00000ffa1e3d230 */ /* 0x000fe20000000900 */
[----:B------:R-:W-:Y:S01]  /*15b90*/  LOP3.LUT R142, R155, UR13, R188, 0x96, !PT ;  /* 0x0000000d9b8e7c12 */ /* 0x000fe2000f8e96bc */
[----:B------:R4:W-:Y:S01]  /*15ba0*/  STG.E.U16 [R180.64+0x30], R0 ;  /* 0x00003000b4007986 */ /* 0x0009e2000c101518 */
[----:B------:R-:W-:Y:S02]  /*15bb0*/  @!P4 PRMT R152, R230, 0x5410, RZ ;  /* 0x00005410e698c816 */ /* 0x000fe400000000ff */
[----:B------:R-:W-:Y:S01]  /*15bc0*/  @!P5 PRMT R161, R227, 0x5410, RZ ;  /* 0x00005410e3a1d816 */ /* 0x000fe200000000ff */
[----:B------:R-:W-:Y:S01]  /*15bd0*/  IMAD.WIDE.U32 R156, R142, -0x2daee0ad, RZ ;  /* 0xd2511f538e9c7825 */ /* 0x000fe200078e00ff */
[----:B------:R-:W2:Y:S01]  /*15be0*/  MUFU.EX2 R145, R153 ;  /* 0x0000009900917308 */ /* 0x000ea20000000800 */
[----:B------:R2:W5:Y:S03]  /*15bf0*/  LDL.LU.64 R188, [R1+0x58] ;  /* 0x0000580001bc7983 */ /* 0x0005660000300a00 */
[----:B------:R-:W-:Y:S01]  /*15c00*/  LOP3.LUT R150, R157, UR10, R162, 0x96, !PT ;  /* 0x0000000a9d967c12 */ /* 0x000fe2000f8e96a2 */
[----:B------:R-:W-:Y:S02]  /*15c10*/  IMAD.MOV.U32 R162, RZ, RZ, R166 ;  /* 0x000000ffffa27224 */ /* 0x000fe400078e00a6 */
[----:B------:R-:W-:Y:S01]  /*15c20*/  IMAD.WIDE.U32 R166, R143, -0x326172a9, RZ ;  /* 0xcd9e8d578fa67825 */ /* 0x000fe200078e00ff */
[----:B------:R-:W-:Y:S02]  /*15c30*/  STG.E.U16 [R182.64+0x30], R152 ;  /* 0x00003098b6007986 */ /* 0x000fe4000c101518 */
[----:B------:R4:W4:Y:S01]  /*15c40*/  MUFU.EX2 R142, R179 ;  /* 0x000000b3008e7308 */ /* 0x0009220000000800 */
[----:B------:R-:W-:Y:S01]  /*15c50*/  IMAD.WIDE.U32 R150, R150, -0x326172a9, RZ ;  /* 0xcd9e8d5796967825 */ /* 0x000fe200078e00ff */
[----:B------:R4:W-:Y:S01]  /*15c60*/  STG.E.U16 [R182.64+0x32], R161 ;  /* 0x000032a1b6007986 */ /* 0x0009e2000c101518 */
[----:B-1----:R-:W-:Y:S02]  /*15c70*/  LOP3.LUT R178, R167, UR11, R154, 0x96, !PT ;  /* 0x0000000ba7b27c12 */ /* 0x002fe4000f8e969a */
[----:B---3--:R-:W-:Y:S01]  /*15c80*/  FADD.FTZ R149, R160, R149 ;  /* 0x00000095a0957221 */ /* 0x008fe20000010000 */
[----:B------:R-:W-:Y:S02]  /*15c90*/  LOP3.LUT R166, R151, UR9, R166, 0x96, !PT ;  /* 0x0000000997a67c12 */ /* 0x000fe4000f8e96a6 */
[C---:B--2---:R-:W-:Y:S01]  /*15ca0*/  F2FP.PACK_AB R158, R145.reuse, R158 ;  /* 0x0000009e919e723e */ /* 0x044fe200000000ff */
[----:B------:R-:W-:Y:S03]  /*15cb0*/  FADD.FTZ R139, R145, R139 ;  /* 0x0000008b918b7221 */ /* 0x000fe60000010000 */
[----:B------:R-:W-:Y:S01]  /*15cc0*/  PRMT R157, R158, 0x7632, R157 ;  /* 0x000076329e9d7816 */ /* 0x000fe2000000009d */
[----:B------:R-:W-:Y:S02]  /*15cd0*/  FADD.FTZ R139, R164, R139 ;  /* 0x0000008ba48b7221 */ /* 0x000fe40000010000 */
[----:B----4-:R-:W-:Y:S01]  /*15ce0*/  IMAD.WIDE.U32 R178, R178, -0x2daee0ad, RZ ;  /* 0xd2511f53b2b27825 */ /* 0x010fe200078e00ff */
[C---:B------:R-:W-:Y:S03]  /*15cf0*/  F2FP.PACK_AB R160, R142.reuse, R160 ;  /* 0x000000a08ea0723e */ /* 0x040fe600000000ff */
[----:B------:R-:W-:Y:S01]  /*15d00*/  FADD.FTZ R142, R142, R149 ;  /* 0x000000958e8e7221 */ /* 0x000fe20000010000 */
[----:B------:R-:W-:Y:S02]  /*15d10*/  LOP3.LUT R154, R179, UR8, R156, 0x96, !PT ;  /* 0x00000008b39a7c12 */ /* 0x000fe4000f8e969c */
[----:B------:R-:W1:Y:S01]  /*15d20*/  MUFU.EX2 R156, R165 ;  /* 0x000000a5009c7308 */ /* 0x000e620000000800 */
[----:B------:R-:W-:Y:S02]  /*15d30*/  PRMT R159, R160, 0x7632, R159 ;  /* 0x00007632a09f7816 */ /* 0x000fe4000000009f */
[----:B------:R-:W-:Y:S01]  /*15d40*/  IMAD.WIDE.U32 R154, R154, -0x326172a9, RZ ;  /* 0xcd9e8d579a9a7825 */ /* 0x000fe200078e00ff */
[----:B------:R-:W-:Y:S02]  /*15d50*/  F2FP.PACK_AB R179, R170, R171 ;  /* 0x000000abaab3723e */ /* 0x000fe400000000ff */
[----:B------:R-:W-:Y:S02]  /*15d60*/  PRMT R153, R160, 0x5410, R159 ;  /* 0x00005410a0997816 */ /* 0x000fe4000000009f */
[----:B------:R-:W-:Y:S02]  /*15d70*/  LOP3.LUT R143, R155, UR31, R150, 0x96, !PT ;  /* 0x0000001f9b8f7c12 */ /* 0x000fe4000f8e9696 */
[----:B------:R-:W-:Y:S02]  /*15d80*/  LOP3.LUT R0, R154, 0xff, RZ, 0xc0, !PT ;  /* 0x000000ff9a007812 */ /* 0x000fe400078ec0ff */
[----:B------:R-:W-:Y:S02]  /*15d90*/  LOP3.LUT R145, R143, 0xff, RZ, 0xc0, !PT ;  /* 0x000000ff8f917812 */ /* 0x000fe400078ec0ff */
[--C-:B------:R-:W-:Y:S02]  /*15da0*/  SHF.R.U32.HI R138, RZ, 0x10, R143.reuse ;  /* 0x00000010ff8a7819 */ /* 0x100fe4000001168f */
[----:B------:R-:W-:Y:S02]  /*15db0*/  ISETP.GE.U32.AND P6, PT, R243, R145, PT ;  /* 0x00000091f300720c */ /* 0x000fe40003fc6070 */
[----:B------:R-:W-:Y:S01]  /*15dc0*/  LOP3.LUT R137, R138, 0xff, RZ, 0xc0, !PT ;  /* 0x000000ff8a897812 */ /* 0x000fe200078ec0ff */
[----:B------:R-:W-:Y:S01]  /*15dd0*/  IMAD.MOV.U32 R138, RZ, RZ, R186 ;  /* 0x000000ffff8a7224 */ /* 0x000fe200078e00ba */
[----:B------:R-:W-:Y:S02]  /*15de0*/  LOP3.LUT R145, R143, 0xffff, RZ, 0xc0, !PT ;  /* 0x0000ffff8f917812 */ /* 0x000fe400078ec0ff */
[----:B------:R-:W-:Y:S02]  /*15df0*/  ISETP.GE.U32.AND P5, PT, R243, R137, PT ;  /* 0x00000089f300720c */ /* 0x000fe40003fa6070 */
[----:B------:R-:W2:Y:S01]  /*15e00*/  MUFU.EX2 R137, R184 ;  /* 0x000000b800897308 */ /* 0x000ea20000000800 */
[----:B------:R-:W-:Y:S01]  /*15e10*/  SHF.R.U32.HI R143, RZ, 0x18, R143 ;  /* 0x00000018ff8f7819 */ /* 0x000fe2000001168f */
[----:B-1----:R-:W-:Y:S01]  /*15e20*/  FADD.FTZ R142, R156, R142 ;  /* 0x0000008e9c8e7221 */ /* 0x002fe20000010000 */
[----:B------:R-:W-:Y:S02]  /*15e30*/  SHF.R.U32.HI R167, RZ, 0x10, R154 ;  /* 0x00000010ffa77819 */ /* 0x000fe4000001169a */
[----:B------:R-:W-:Y:S01]  /*15e40*/  @!P6 HADD2 R226, -R160.H0_H0, -RZ.H0_H0 ;  /* 0xa00000ffa0e2e230 */ /* 0x000fe20000000900 */
[C---:B------:R-:W-:Y:S01]  /*15e50*/  FADD.FTZ R165, R177.reuse, R142 ;  /* 0x0000008eb1a57221 */ /* 0x040fe20000010000 */
[----:B------:R-:W-:Y:S01]  /*15e60*/  F2FP.PACK_AB R156, R177, R156 ;  /* 0x0000009cb19c723e */ /* 0x000fe200000000ff */
[----:B------:R-:W-:Y:S01]  /*15e70*/  IMAD.MOV.U32 R142, RZ, RZ, R162 ;  /* 0x000000ffff8e7224 */ /* 0x000fe200078e00a2 */
[----:B------:R-:W-:Y:S01]  /*15e80*/  F2FP.PACK_AB R177, R168, R169 ;  /* 0x000000a9a8b1723e */ /* 0x000fe200000000ff */
[----:B------:R-:W-:Y:S01]  /*15e90*/  FADD.FTZ R161, R175, R165 ;  /* 0x000000a5afa17221 */ /* 0x000fe20000010000 */
[----:B------:R-:W-:Y:S01]  /*15ea0*/  @!P6 PRMT R160, R226, 0x5410, RZ ;  /* 0x00005410e2a0e816 */ /* 0x000fe200000000ff */
[----:B------:R-:W-:Y:S01]  /*15eb0*/  @!P5 HADD2 R224, -R158.H0_H0, -RZ.H0_H0 ;  /* 0xa00000ff9ee0d230 */ /* 0x000fe20000000900 */
[----:B------:R-:W-:Y:S01]  /*15ec0*/  ISETP.GE.U32.AND P6, PT, R243, R143, PT ;  /* 0x0000008ff300720c */ /* 0x000fe20003fc6070 */
[----:B------:R-:W-:Y:S01]  /*15ed0*/  IMAD.MOV.U32 R143, RZ, RZ, R163 ;  /* 0x000000ffff8f7224 */ /* 0x000fe200078e00a3 */
[----:B------:R-:W-:Y:S01]  /*15ee0*/  PRMT R163, R158, 0x5410, R157 ;  /* 0x000054109ea37816 */ /* 0x000fe2000000009d */
[----:B------:R-:W-:Y:S01]  /*15ef0*/  STG.E.U16 [R180.64+0x40], R160 ;  /* 0x000040a0b4007986 */ /* 0x000fe2000c101518 */
[----:B------:R-:W-:Y:S02]  /*15f00*/  @!P5 PRMT R158, R224, 0x5410, RZ ;  /* 0x00005410e09ed816 */ /* 0x000fe400000000ff */
[----:B------:R-:W-:Y:S02]  /*15f10*/  LOP3.LUT R138, R143, UR31, R138, 0x96, !PT ;  /* 0x0000001f8f8a7c12 */ /* 0x000fe4000f8e968a */
[----:B------:R-:W-:Y:S02]  /*15f20*/  LOP3.LUT R167, R167, 0xff, RZ, 0xc0, !PT ;  /* 0x000000ffa7a77812 */ /* 0x000fe400078ec0ff */
[C---:B------:R-:W-:Y:S01]  /*15f30*/  LOP3.LUT R136, R138.reuse, 0xffff, RZ, 0xc0, !PT ;  /* 0x0000ffff8a887812 */ /* 0x040fe200078ec0ff */
[C---:B--2---:R-:W-:Y:S01]  /*15f40*/  FADD.FTZ R184, R137.reuse, R139 ;  /* 0x0000008b89b87221 */ /* 0x044fe20000010000 */
[----:B------:R-:W-:Y:S01]  /*15f50*/  F2FP.PACK_AB R164, R137, R164 ;  /* 0x000000a489a4723e */ /* 0x000fe200000000ff */
[----:B------:R-:W-:Y:S01]  /*15f60*/  @!P6 HADD2 R221, -R157.H0_H0, -RZ.H0_H0 ;  /* 0xa00000ff9ddde230 */ /* 0x000fe20000000900 */
[----:B------:R-:W-:Y:S01]  /*15f70*/  SHF.R.U32.HI R137, RZ, 0x18, R154 ;  /* 0x00000018ff897819 */ /* 0x000fe2000001169a */
[----:B------:R-:W-:Y:S01]  /*15f80*/  IMAD.MOV.U32 R139, RZ, RZ, R187 ;  /* 0x000000ffff8b7224 */ /* 0x000fe200078e00bb */
[----:B------:R-:W-:Y:S01]  /*15f90*/  SHF.R.U32.HI R136, RZ, 0x8, R136 ;  /* 0x00000008ff887819 */ /* 0x000fe20000011688 */
[----:B------:R1:W5:Y:S01]  /*15fa0*/  LDL.LU.64 R186, [R1+0x50] ;  /* 0x0000500001ba7983 */ /* 0x0003620000300a00 */
[----:B------:R-:W-:Y:S02]  /*15fb0*/  @!P6 PRMT R157, R221, 0x5410, RZ ;  /* 0x00005410dd9de816 */ /* 0x000fe400000000ff */
[----:B------:R-:W-:Y:S02]  /*15fc0*/  ISETP.GE.U32.AND P6, PT, R243, R137, PT ;  /* 0x00000089f300720c */ /* 0x000fe40003fc6070 */
[----:B------:R-:W-:Y:S02]  /*15fd0*/  LOP3.LUT R137, R138, 0xff, RZ, 0xc0, !PT ;  /* 0x000000ff8a897812 */ /* 0x000fe400078ec0ff */
[C---:B------:R-:W-:Y:S02]  /*15fe0*/  LOP3.LUT R139, R142.reuse, 0xffff, RZ, 0xc0, !PT ;  /* 0x0000ffff8e8b7812 */ /* 0x040fe400078ec0ff */
[----:B------:R-:W-:Y:S02]  /*15ff0*/  PRMT R136, R137, 0x5410, R136 ;  /* 0x0000541089887816 */ /* 0x000fe40000000088 */
[--C-:B------:R-:W-:Y:S02]  /*16000*/  SHF.R.U32.HI R137, RZ, 0x10, R138.reuse ;  /* 0x00000010ff897819 */ /* 0x100fe4000001168a */
[----:B------:R-:W-:Y:S01]  /*16010*/  SHF.R.U32.HI R138, RZ, 0x18, R138 ;  /* 0x00000018ff8a7819 */ /* 0x000fe2000001168a */
[--C-:B------:R-:W-:Y:S01]  /*16020*/  HSET2.LE.AND R136, R136, R252.reuse, PT ;  /* 0x000000fc88887233 */ /* 0x100fe20003803000 */
[----:B------:R-:W-:Y:S02]  /*16030*/  LOP3.LUT R137, R137, 0xff, RZ, 0xc0, !PT ;  /* 0x000000ff89897812 */ /* 0x000fe400078ec0ff */
[----:B------:R-:W-:Y:S02]  /*16040*/  SHF.R.U32.HI R139, RZ, 0x8, R139 ;  /* 0x00000008ff8b7819 */ /* 0x000fe4000001168b */
[----:B------:R-:W-:Y:S02]  /*16050*/  PRMT R137, R137, 0x5410, R138 ;  /* 0x0000541089897816 */ /* 0x000fe4000000008a */
[----:B------:R-:W-:Y:S02]  /*16060*/  LOP3.LUT R138, R142, 0xff, RZ, 0xc0, !PT ;  /* 0x000000ff8e8a7812 */ /* 0x000fe400078ec0ff */
[----:B------:R-:W-:Y:S01]  /*16070*/  LOP3.LUT R132, R136, R132, RZ, 0xc0, !PT ;  /* 0x0000008488847212 */ /* 0x000fe200078ec0ff */
[--C-:B------:R-:W-:Y:S01]  /*16080*/  HSET2.LE.AND R137, R137, R252.reuse, PT ;  /* 0x000000fc89897233 */ /* 0x100fe20003803000 */
[----:B------:R-:W-:Y:S02]  /*16090*/  PRMT R138, R138, 0x5410, R139 ;  /* 0x000054108a8a7816 */ /* 0x000fe4000000008b */
[--C-:B------:R-:W-:Y:S02]  /*160a0*/  SHF.R.U32.HI R139, RZ, 0x10, R142.reuse ;  /* 0x00000010ff8b7819 */ /* 0x100fe4000001168e */
[----:B------:R-:W-:Y:S01]  /*160b0*/  SHF.R.U32.HI R142, RZ, 0x18, R142 ;  /* 0x00000018ff8e7819 */ /* 0x000fe2000001168e */
[--C-:B------:R-:W-:Y:S01]  /*160c0*/  HSET2.LE.AND R136, R138, R252.reuse, PT ;  /* 0x000000fc8a887233 */ /* 0x100fe20003803000 */
[----:B------:R-:W-:Y:S02]  /*160d0*/  LOP3.LUT R139, R139, 0xff, RZ, 0xc0, !PT ;  /* 0x000000ff8b8b7812 */ /* 0x000fe400078ec0ff */
[----:B------:R-:W-:Y:S02]  /*160e0*/  LOP3.LUT R133, R137, R133, RZ, 0xc0, !PT ;  /* 0x0000008589857212 */ /* 0x000fe400078ec0ff */
[----:B------:R-:W-:Y:S02]  /*160f0*/  PRMT R142, R139, 0x5410, R142 ;  /* 0x000054108b8e7816 */ /* 0x000fe4000000008e */
[----:B------:R-:W-:Y:S02]  /*16100*/  LOP3.LUT R134, R136, R134, RZ, 0xc0, !PT ;  /* 0x0000008688867212 */ /* 0x000fe400078ec0ff */
[----:B------:R-:W2:Y:S01]  /*16110*/  LDSM.16.MT88.4 R136, [R204+0x18000] ;  /* 0x01800000cc88783b */ /* 0x000ea20000004200 */
[--C-:B------:R-:W-:Y:S01]  /*16120*/  HSET2.LE.AND R142, R142, R252.reuse, PT ;  /* 0x000000fc8e8e7233 */ /* 0x100fe20003803000 */
[----:B------:R-:W-:Y:S02]  /*16130*/  LOP3.LUT R143, R146, 0xff, RZ, 0xc0, !PT ;  /* 0x000000ff928f7812 */ /* 0x000fe400078ec0ff */
[----:B------:R-:W-:Y:S02]  /*16140*/  SHF.R.U32.HI R149, RZ, 0x10, R172 ;  /* 0x00000010ff957819 */ /* 0x000fe400000116ac */
[----:B------:R-:W-:Y:S02]  /*16150*/  LOP3.LUT R135, R142, R135, RZ, 0xc0, !PT ;  /* 0x000000878e877212 */ /* 0x000fe400078ec0ff */
[----:B------:R-:W-:Y:S02]  /*16160*/  LOP3.LUT R142, R146, 0xffff, RZ, 0xc0, !PT ;  /* 0x0000ffff928e7812 */ /* 0x000fe400078ec0ff */
[----:B------:R-:W-:Y:S02]  /*16170*/  LOP3.LUT R147, R172, 0xffff, RZ, 0xc0, !PT ;  /* 0x0000ffffac937812 */ /* 0x000fe400078ec0ff */
[----:B------:R-:W-:Y:S02]  /*16180*/  SHF.R.U32.HI R151, RZ, 0x8, R142 ;  /* 0x00000008ff977819 */ /* 0x000fe4000001168e */
[----:B------:R-:W-:Y:S02]  /*16190*/  SHF.R.U32.HI R147, RZ, 0x8, R147 ;  /* 0x00000008ff937819 */ /* 0x000fe40000011693 */
[----:B------:R-:W-:Y:S02]  /*161a0*/  PRMT R143, R143, 0x5410, R151 ;  /* 0x000054108f8f7816 */ /* 0x000fe40000000097 */
[----:B------:R-:W-:Y:S02]  /*161b0*/  LOP3.LUT R149, R149, 0xff, RZ, 0xc0, !PT ;  /* 0x000000ff95957812 */ /* 0x000fe400078ec0ff */
[----:B------:R-:W-:Y:S04]  /*161c0*/  SHF.R.U32.HI R145, RZ, 0x8, R145 ;  /* 0x00000008ff917819 */ /* 0x000fe80000011691 */
[----:B------:R-:W-:Y:S04]  /*161d0*/  LOP3.LUT R145, R145, 0xffff, RZ, 0xc0, !PT ;  /* 0x0000ffff91917812 */ /* 0x000fe800078ec0ff */
[----:B------:R-:W-:Y:S02]  /*161e0*/  ISETP.GE.U32.AND P4, PT, R243, R145, PT ;  /* 0x00000091f300720c */ /* 0x000fe40003f86070 */
[--C-:B------:R-:W-:Y:S02]  /*161f0*/  SHF.R.U32.HI R145, RZ, 0x10, R146.reuse ;  /* 0x00000010ff917819 */ /* 0x100fe40000011692 */
[----:B------:R-:W-:Y:S02]  /*16200*/  SHF.R.U32.HI R146, RZ, 0x18, R146 ;  /* 0x00000018ff927819 */ /* 0x000fe40000011692 */
[----:B------:R-:W-:Y:S01]  /*16210*/  LOP3.LUT R145, R145, 0xff, RZ, 0xc0, !PT ;  /* 0x000000ff91917812 */ /* 0x000fe200078ec0ff */
[C---:B--2---:R-:W-:Y:S06]  /*16220*/  HMMA.16816.F32 R4, R132.reuse, R136, R4 ;  /* 0x000000888404723c */ /* 0x044fec0000001804 */
[----:B------:R-:W-:Y:S06]  /*16230*/  @!P4 HADD2 R225, -R159.H0_H0, -RZ.H0_H0 ;  /* 0xa00000ff9fe1c230 */ /* 0x000fec0000000900 */
[----:B------:R-:W-:Y:S01]  /*16240*/  @!P4 PRMT R159, R225, 0x5410, RZ ;  /* 0x00005410e19fc816 */ /* 0x000fe200000000ff */
[C---:B------:R-:W-:Y:S01]  /*16250*/  HMMA.16816.F32 R8, R132.reuse, R138, R8 ;  /* 0x0000008a8408723c */ /* 0x040fe20000001808 */
[----:B------:R-:W2:Y:S01]  /*16260*/  LDSM.16.MT88.4 R136, [R202+0x18000] ;  /* 0x01800000ca88783b */ /* 0x000ea20000004200 */
[C---:B------:R-:W-:Y:S02]  /*16270*/  ISETP.GE.U32.AND P4, PT, R243.reuse, R0, PT ;  /* 0x00000000f300720c */ /* 0x040fe40003f86070 */
[----:B------:R-:W-:Y:S04]  /*16280*/  LOP3.LUT R0, R154, 0xffff, RZ, 0xc0, !PT ;  /* 0x0000ffff9a007812 */ /* 0x000fe800078ec0ff */
[----:B------:R-:W-:Y:S01]  /*16290*/  SHF.R.U32.HI R0, RZ, 0x8, R0 ;  /* 0x00000008ff007819 */ /* 0x000fe20000011600 */
[----:B------:R-:W-:Y:S03]  /*162a0*/  STG.E.U16 [R180.64+0x42], R159 ;  /* 0x0000429fb4007986 */ /* 0x000fe6000c101518 */
[----:B------:R-:W-:Y:S01]  /*162b0*/  LOP3.LUT R0, R0, 0xffff, RZ, 0xc0, !PT ;  /* 0x0000ffff00007812 */ /* 0x000fe200078ec0ff */
[----:B------:R-:W-:Y:S02]  /*162c0*/  STG.E.U16 [R182.64+0x40], R158 ;  /* 0x0000409eb6007986 */ /* 0x000fe4000c101518 */
[----:B------:R-:W-:Y:S01]  /*162d0*/  @!P4 HADD2 R218, -R156.H0_H0, -RZ.H0_H0 ;  /* 0xa00000ff9cdac230 */ /* 0x000fe20000000900 */
[----:B------:R-:W-:Y:S01]  /*162e0*/  ISETP.GE.U32.AND P5, PT, R243, R0, PT ;  /* 0x00000000f300720c */ /* 0x000fe20003fa6070 */
[----:B------:R-:W-:Y:S01]  /*162f0*/  STG.E.U16 [R182.64+0x42], R157 ;  /* 0x0000429db6007986 */ /* 0x000fe2000c101518 */
[C---:B------:R-:W-:Y:S04]  /*16300*/  PRMT R0, R156.reuse, 0x7632, R0 ;  /* 0x000076329c007816 */ /* 0x040fe80000000000 */
[----:B------:R-:W-:Y:S02]  /*16310*/  PRMT R162, R156, 0x5410, R0 ;  /* 0x000054109ca27816 */ /* 0x000fe40000000000 */
[----:B------:R-:W-:Y:S05]  /*16320*/  @!P4 PRMT R156, R218, 0x5410, RZ ;  /* 0x00005410da9cc816 */ /* 0x000fea00000000ff */
[----:B------:R-:W-:Y:S01]  /*16330*/  STG.E.U16 [R180.64+0x50], R156 ;  /* 0x0000509cb4007986 */ /* 0x000fe2000c101518 */
[----:B------:R-:W-:Y:S03]  /*16340*/  @!P5 HADD2 R215, -R0.H0_H0, -RZ.H0_H0 ;  /* 0xa00000ff00d7d230 */ /* 0x000fe60000000900 */
[----:B------:R-:W-:Y:S02]  /*16350*/  LDSM.16.MT88.4 R156, [R201+0x19800] ;  /* 0x01980000c99c783b */ /* 0x000fe40000004200 */
[----:B------:R-:W-:Y:S02]  /*16360*/  @!P5 PRMT R0, R215, 0x5410, RZ ;  /* 0x00005410d700d816 */ /* 0x000fe400000000ff */
[----:B------:R-:W-:Y:S01]  /*16370*/  ISETP.GE.U32.AND P5, PT, R243, R167, PT ;  /* 0x000000a7f300720c */ /* 0x000fe20003fa6070 */
[C---:B--2---:R-:W-:Y:S03]  /*16380*/  HMMA.16816.F32 R12, R132.reuse, R136, R12 ;  /* 0x00000088840c723c */ /* 0x044fe6000000180c */
[----:B------:R2:W-:Y:S05]  /*16390*/  STG.E.U16 [R180.64+0x52], R0 ;  /* 0x00005200b4007986 */ /* 0x0005ea000c101518 */
[C---:B------:R-:W-:Y:S01]  /*163a0*/  HMMA.16816.F32 R16, R132.reuse, R138, R16 ;  /* 0x0000008a8410723c */ /* 0x040fe20000001810 */
[----:B------:R-:W3:Y:S03]  /*163b0*/  LDSM.16.MT88.4 R136, [R201+0x18000] ;  /* 0x01800000c988783b */ /* 0x000ee60000004200 */
[----:B------:R-:W-:Y:S01]  /*163c0*/  @!P5 HADD2 R223, -R164.H0_H0, -RZ.H0_H0 ;  /* 0xa00000ffa4dfd230 */ /* 0x000fe20000000900 */
[----:B--2---:R-:W-:Y:S03]  /*163d0*/  PRMT R0, R177, 0x7632, R0 ;  /* 0x00007632b1007816 */ /* 0x004fe60000000000 */
[C---:B---3--:R-:W-:Y:S08]  /*163e0*/  HMMA.16816.F32 R20, R132.reuse, R136, R20 ;  /* 0x000000888414723c */ /* 0x048ff00000001814 */
[C---:B------:R-:W-:Y:S01]  /*163f0*/  HMMA.16816.F32 R24, R132.reuse, R138, R24 ;  /* 0x0000008a8418723c */ /* 0x040fe20000001818 */
[----:B------:R-:W2:Y:S07]  /*16400*/  LDSM.16.MT88.4 R136, [R200+0x18000] ;  /* 0x01800000c888783b */ /* 0x000eae0000004200 */
[C---:B--2---:R-:W-:Y:S08]  /*16410*/  HMMA.16816.F32 R28, R132.reuse, R136, R28 ;  /* 0x00000088841c723c */ /* 0x044ff0000000181c */
        /* <DEDUP_REMOVED lines=29> */
[C---:B--2---:R-:W-:Y:S07]  /*165f0*/  HMMA.16816.F32 R108, R132.reuse, R136, R108 ;  /* 0x00000088846c723c */ /* 0x044fee000000186c */
[----:B------:R-:W-:Y:S01]  /*16600*/  LOP3.LUT R136, R172, 0xff, RZ, 0xc0, !PT ;  /* 0x000000ffac887812 */ /* 0x000fe200078ec0ff */
[C---:B------:R-:W-:Y:S01]  /*16610*/  HMMA.16816.F32 R112, R132.reuse, R138, R112 ;  /* 0x0000008a8470723c */ /* 0x040fe20000001870 */
[----:B------:R-:W-:Y:S03]  /*16620*/  SHF.R.U32.HI R172, RZ, 0x18, R172 ;  /* 0x00000018ffac7819 */ /* 0x000fe600000116ac */
[----:B------:R-:W-:Y:S02]  /*16630*/  PRMT R147, R136, 0x5410, R147 ;  /* 0x0000541088937816 */ /* 0x000fe40000000093 */
[----:B------:R-:W2:Y:S01]  /*16640*/  LDSM.16.MT88.4 R136, [R201+0x1e000] ;  /* 0x01e00000c988783b */ /* 0x000ea20000004200 */
[--C-:B------:R-:W-:Y:S02]  /*16650*/  PRMT R149, R149, 0x5410, R172.reuse ;  /* 0x0000541095957816 */ /* 0x100fe400000000ac */
[--C-:B------:R-:W-:Y:S03]  /*16660*/  HSET2.LE.AND R142, R147, R252.reuse, PT ;  /* 0x000000fc938e7233 */ /* 0x100fe60003803000 */
[----:B------:R-:W-:Y:S05]  /*16670*/  PRMT R172, R164, 0x7632, R172 ;  /* 0x00007632a4ac7816 */ /* 0x000fea00000000ac */
[----:B------:R-:W-:Y:S01]  /*16680*/  @!P6 HADD2 R222, -R172.H0_H0, -RZ.H0_H0 ;  /* 0xa00000ffacdee230 */ /* 0x000fe20000000900 */
[C---:B--2---:R-:W-:Y:S08]  /*16690*/  HMMA.16816.F32 R116, R132.reuse, R136, R116 ;  /* 0x000000888474723c */ /* 0x044ff00000001874 */
[C---:B------:R-:W-:Y:S01]  /*166a0*/  HMMA.16816.F32 R120, R132.reuse, R138, R120 ;  /* 0x0000008a8478723c */ /* 0x040fe20000001878 */
[----:B------:R-:W2:Y:S07]  /*166b0*/  LDSM.16.MT88.4 R136, [R200+0x1e000] ;  /* 0x01e00000c888783b */ /* 0x000eae0000004200 */
[C---:B--2---:R-:W-:Y:S07]  /*166c0*/  HMMA.16816.F32 R124, R132.reuse, R136, R124 ;  /* 0x00000088847c723c */ /* 0x044fee000000187c */
[--C-:B------:R-:W-:Y:S01]  /*166d0*/  HSET2.LE.AND R137, R149, R252.reuse, PT ;  /* 0x000000fc95897233 */ /* 0x100fe20003803000 */
[----:B------:R-:W-:Y:S01]  /*166e0*/  HMMA.16816.F32 R128, R132, R138, R128 ;  /* 0x0000008a8480723c */ /* 0x000fe20000001880 */
[----:B------:R-:W-:Y:S01]  /*166f0*/  PRMT R149, R145, 0x5410, R146 ;  /* 0x0000541091957816 */ /* 0x000fe20000000092 */
[----:B------:R-:W-:Y:S02]  /*16700*/  LDSM.16.MT88.4 R132, [R202+0x18800] ;  /* 0x01880000ca84783b */ /* 0x000fe40000004200 */
[----:B------:R-:W-:Y:S01]  /*16710*/  LOP3.LUT R136, R142, R141, RZ, 0xc0, !PT ;  /* 0x0000008d8e887212 */ /* 0x000fe200078ec0ff */
[--C-:B------:R-:W-:Y:S01]  /*16720*/  HSET2.LE.AND R145, R143, R252.reuse, PT ;  /* 0x000000fc8f917233 */ /* 0x100fe20003803000 */
[----:B------:R-:W-:Y:S01]  /*16730*/  LOP3.LUT R137, R137, R140, RZ, 0xc0, !PT ;  /* 0x0000008c89897212 */ /* 0x000fe200078ec0ff */
[--C-:B------:R-:W-:Y:S03]  /*16740*/  HSET2.LE.AND R139, R149, R252.reuse, PT ;  /* 0x000000fc958b7233 */ /* 0x100fe60003803000 */
[----:B------:R-:W2:Y:S02]  /*16750*/  LDSM.16.MT88.4 R140, [R204+0x18800] ;  /* 0x01880000cc8c783b */ /* 0x000ea40000004200 */
[----:B------:R-:W-:Y:S02]  /*16760*/  LOP3.LUT R138, R145, R144, RZ, 0xc0, !PT ;  /* 0x00000090918a7212 */ /* 0x000fe400078ec0ff */
[----:B------:R-:W-:Y:S04]  /*16770*/  LOP3.LUT R139, R139, R148, RZ, 0xc0, !PT ;  /* 0x000000948b8b7212 */ /* 0x000fe800078ec0ff */
[----:B------:R-:W3:Y:S03]  /*16780*/  LDSM.16.MT88.4 R144, [R201+0x18800] ;  /* 0x01880000c990783b */ /* 0x000ee60000004200 */
        /* <DEDUP_REMOVED lines=39> */
[C---:B----4-:R-:W-:Y:S07]  /*16a00*/  HMMA.16816.F32 R108, R136.reuse, R140, R108 ;  /* 0x0000008c886c723c */ /* 0x050fee000000186c */
[C---:B------:R-:W-:Y:S01]  /*16a10*/  LOP3.LUT R141, R154.reuse, 0xffff, RZ, 0xc0, !PT ;  /* 0x0000ffff9a8d7812 */ /* 0x040fe200078ec0ff */
[C---:B------:R-:W-:Y:S01]  /*16a20*/  HMMA.16816.F32 R112, R136.reuse, R142, R112 ;  /* 0x0000008e8870723c */ /* 0x040fe20000001870 */
[--C-:B------:R-:W-:Y:S03]  /*16a30*/  SHF.R.U32.HI R140, RZ, 0x18, R154.reuse ;  /* 0x00000018ff8c7819 */ /* 0x100fe6000001169a */
[----:B------:R-:W-:Y:S03]  /*16a40*/  SHF.R.U32.HI R141, RZ, 0x8, R141 ;  /* 0x00000008ff8d7819 */ /* 0x000fe6000001168d */
[----:B------:R-:W-:Y:S01]  /*16a50*/  SHF.R.U32.HI R143, RZ, 0x10, R154 ;  /* 0x00000010ff8f7819 */ /* 0x000fe2000001169a */
[C---:B---3--:R-:W-:Y:S01]  /*16a60*/  HMMA.16816.F32 R116, R136.reuse, R144, R116 ;  /* 0x000000908874723c */ /* 0x048fe20000001874 */
[----:B------:R-:W-:Y:S03]  /*16a70*/  LOP3.LUT R142, R154, 0xff, RZ, 0xc0, !PT ;  /* 0x000000ff9a8e7812 */ /* 0x000fe600078ec0ff */
[----:B------:R-:W-:Y:S02]  /*16a80*/  LOP3.LUT R154, R155, UR31, R150, 0x96, !PT ;  /* 0x0000001f9b9a7c12 */ /* 0x000fe4000f8e9696 */
[----:B------:R-:W-:Y:S01]  /*16a90*/  LDSM.16.MT88.4 R148, [R202+0x19000] ;  /* 0x01900000ca94783b */ /* 0x000fe20000004200 */
[----:B------:R-:W-:Y:S01]  /*16aa0*/  PRMT R142, R142, 0x5410, R141 ;  /* 0x000054108e8e7816 */ /* 0x000fe2000000008d */
[C---:B------:R-:W-:Y:S01]  /*16ab0*/  HMMA.16816.F32 R120, R136.reuse, R146, R120 ;  /* 0x000000928878723c */ /* 0x040fe20000001878 */
[----:B------:R-:W-:Y:S03]  /*16ac0*/  LOP3.LUT R143, R143, 0xff, RZ, 0xc0, !PT ;  /* 0x000000ff8f8f7812 */ /* 0x000fe600078ec0ff */
[C---:B------:R-:W-:Y:S01]  /*16ad0*/  LOP3.LUT R141, R154.reuse, 0xff, RZ, 0xc0, !PT ;  /* 0x000000ff9a8d7812 */ /* 0x040fe200078ec0ff */
[--C-:B------:R-:W-:Y:S01]  /*16ae0*/  HSET2.LE.AND R142, R142, R252.reuse, PT ;  /* 0x000000fc8e8e7233 */ /* 0x100fe20003803000 */
[----:B------:R-:W3:Y:S01]  /*16af0*/  LDSM.16.MT88.4 R144, [R204+0x19000] ;  /* 0x01900000cc90783b */ /* 0x000ee20000004200 */
[----:B------:R-:W-:Y:S01]  /*16b00*/  PRMT R143, R143, 0x5410, R140 ;  /* 0x000054108f8f7816 */ /* 0x000fe2000000008c */
[C---:B--2---:R-:W-:Y:S01]  /*16b10*/  HMMA.16816.F32 R124, R136.reuse, R132, R124 ;  /* 0x00000084887c723c */ /* 0x044fe2000000187c */
[----:B------:R-:W-:Y:S03]  /*16b20*/  LOP3.LUT R140, R154, 0xffff, RZ, 0xc0, !PT ;  /* 0x0000ffff9a8c7812 */ /* 0x000fe600078ec0ff */
[--C-:B------:R-:W-:Y:S01]  /*16b30*/  HSET2.LE.AND R143, R143, R252.reuse, PT ;  /* 0x000000fc8f8f7233 */ /* 0x100fe20003803000 */
[----:B------:R-:W-:Y:S02]  /*16b40*/  LOP3.LUT R142, R142, R162, RZ, 0xc0, !PT ;  /* 0x000000a28e8e7212 */ /* 0x000fe400078ec0ff */
[----:B------:R-:W-:Y:S01]  /*16b50*/  SHF.R.U32.HI R140, RZ, 0x8, R140 ;  /* 0x00000008ff8c7819 */ /* 0x000fe2000001168c */
[----:B------:R-:W-:Y:S01]  /*16b60*/  HMMA.16816.F32 R128, R136, R134, R128 ;  /* 0x000000868880723c */ /* 0x000fe20000001880 */
[----:B------:R-:W-:Y:S01]  /*16b70*/  PRMT R132, R164, 0x5410, R172 ;  /* 0x00005410a4847816 */ /* 0x000fe200000000ac */
[----:B------:R-:W-:Y:S01]  /*16b80*/  LDSM.16.MT88.4 R136, [R204+0x1b000] ;  /* 0x01b00000cc88783b */ /* 0x000fe20000004200 */
[----:B------:R-:W2:Y:S01]  /*16b90*/  MUFU.EX2 R162, R173 ;  /* 0x000000ad00a27308 */ /* 0x000ea20000000800 */
[----:B------:R-:W-:Y:S02]  /*16ba0*/  PRMT R140, R141, 0x5410, R140 ;  /* 0x000054108d8c7816 */ /* 0x000fe4000000008c */
[--C-:B------:R-:W-:Y:S02]  /*16bb0*/  SHF.R.U32.HI R141, RZ, 0x10, R154.reuse ;  /* 0x00000010ff8d7819 */ /* 0x100fe4000001169a */
[----:B------:R-:W-:Y:S01]  /*16bc0*/  SHF.R.U32.HI R154, RZ, 0x18, R154 ;  /* 0x00000018ff9a7819 */ /* 0x000fe2000001169a */
[--C-:B------:R-:W-:Y:S03]  /*16bd0*/  HSET2.LE.AND R140, R140, R252.reuse, PT ;  /* 0x000000fc8c8c7233 */ /* 0x100fe60003803000 */
[----:B------:R-:W-:Y:S02]  /*16be0*/  LOP3.LUT R141, R141, 0xff, RZ, 0xc0, !PT ;  /* 0x000000ff8d8d7812 */ /* 0x000fe400078ec0ff */
[----:B------:R-:W-:Y:S02]  /*16bf0*/  LOP3.LUT R140, R140, R153, RZ, 0xc0, !PT ;  /* 0x000000998c8c7212 */ /* 0x000fe400078ec0ff */
[----:B------:R-:W-:Y:S02]  /*16c00*/  PRMT R141, R141, 0x5410, R154 ;  /* 0x000054108d8d7816 */ /* 0x000fe4000000009a */
[----:B------:R-:W4:Y:S01]  /*16c10*/  LDSM.16.MT88.4 R152, [R201+0x19000] ;  /* 0x01900000c998783b */ /* 0x000f220000004200 */
[----:B------:R-:W-:Y:S02]  /*16c20*/  LOP3.LUT R143, R143, R132, RZ, 0xc0, !PT ;  /* 0x000000848f8f7212 */ /* 0x000fe400078ec0ff */
[--C-:B------:R-:W-:Y:S01]  /*16c30*/  HSET2.LE.AND R141, R141, R252.reuse, PT ;  /* 0x000000fc8d8d7233 */ /* 0x100fe20003803000 */
[----:B------:R-:W-:Y:S02]  /*16c40*/  @!P5 PRMT R164, R223, 0x5410, RZ ;  /* 0x00005410dfa4d816 */ /* 0x000fe400000000ff */
[----:B------:R-:W-:Y:S02]  /*16c50*/  @!P6 PRMT R172, R222, 0x5410, RZ ;  /* 0x00005410deace816 */ /* 0x000fe400000000ff */
[----:B------:R-:W-:Y:S01]  /*16c60*/  LOP3.LUT R141, R141, R163, RZ, 0xc0, !PT ;  /* 0x000000a38d8d7212 */ /* 0x000fe200078ec0ff */
[----:B------:R-:W1:Y:S01]  /*16c70*/  LDSM.16.MT88.4 R132, [R200+0x19000] ;  /* 0x01900000c884783b */ /* 0x000e620000004200 */
[----:B--2---:R-:W-:Y:S01]  /*16c80*/  F2FP.PACK_AB R173, R162, R175 ;  /* 0x000000afa2ad723e */ /* 0x004fe200000000ff */
[----:B------:R-:W2:Y:S04]  /*16c90*/  MUFU.EX2 R163, R176 ;  /* 0x000000b000a37308 */ /* 0x000ea80000000800 */
[C---:B---3--:R-:W-:Y:S02]  /*16ca0*/  HMMA.16816.F32 R4, R140.reuse, R144, R4 ;  /* 0x000000908c04723c */ /* 0x048fe40000001804 */
[----:B------:R-:W-:Y:S04]  /*16cb0*/  STG.E.U16 [R182.64+0x52], R172 ;  /* 0x000052acb6007986 */ /* 0x000fe8000c101518 */
[----:B------:R-:W-:Y:S02]  /*16cc0*/  STG.E.U16 [R182.64+0x50], R164 ;  /* 0x000050a4b6007986 */ /* 0x000fe4000c101518 */
[C---:B------:R-:W-:Y:S02]  /*16cd0*/  HMMA.16816.F32 R8, R140.reuse, R146, R8 ;  /* 0x000000928c08723c */ /* 0x040fe40000001808 */
[----:B------:R-:W3:Y:S06]  /*16ce0*/  LDSM.16.MT88.4 R144, [R202+0x1b000] ;  /* 0x01b00000ca90783b */ /* 0x000eec0000004200 */
[C---:B------:R-:W-:Y:S01]  /*16cf0*/  HMMA.16816.F32 R12, R140.reuse, R148, R12 ;  /* 0x000000948c0c723c */ /* 0x040fe2000000180c */
[----:B--2---:R-:W-:Y:S02]  /*16d00*/  IMAD.MOV.U32 R160, RZ, RZ, R163 ;  /* 0x000000ffffa07224 */ /* 0x004fe400078e00a3 */
[----:B------:R-:W2:Y:S05]  /*16d10*/  MUFU.EX2 R163, R174 ;  /* 0x000000ae00a37308 */ /* 0x000eaa0000000800 */
[C---:B------:R-:W-:Y:S01]  /*16d20*/  HMMA.16816.F32 R16, R140.reuse, R150, R16 ;  /* 0x000000968c10723c */ /* 0x040fe20000001810 */
[----:B------:R-:W3:Y:S07]  /*16d30*/  LDSM.16.MT88.4 R148, [R201+0x1b000] ;  /* 0x01b00000c994783b */ /* 0x000eee0000004200 */
[C---:B----4-:R-:W-:Y:S08]  /*16d40*/  HMMA.16816.F32 R20, R140.reuse, R152, R20 ;  /* 0x000000988c14723c */ /* 0x050ff00000001814 */
[C---:B------:R-:W-:Y:S01]  /*16d50*/  HMMA.16816.F32 R24, R140.reuse, R154, R24 ;  /* 0x0000009a8c18723c */ /* 0x040fe20000001818 */
[----:B------:R-:W4:Y:S03]  /*16d60*/  LDSM.16.MT88.4 R152, [R200+0x1b000] ;  /* 0x01b00000c898783b */ /* 0x000f260000004200 */
[----:B--2---:R-:W-:Y:S04]  /*16d70*/  F2FP.PACK_AB R176, R163, R160 ;  /* 0x000000a0a3b0723e */ /* 0x004fe800000000ff */
[C---:B-1----:R-:W-:Y:S01]  /*16d80*/  HMMA.16816.F32 R28, R140.reuse, R132, R28 ;  /* 0x000000848c1c723c */ /* 0x042fe2000000181c */
[----:B------:R-:W-:Y:S03]  /*16d90*/  PRMT R174, R173, 0x7632, R174 ;  /* 0x00007632adae7816 */ /* 0x000fe600000000ae */
[----:B------:R-:W-:Y:S04]  /*16da0*/  PRMT R175, R176, 0x7632, R175 ;  /* 0x00007632b0af7816 */ /* 0x000fe800000000af */
        /* <DEDUP_REMOVED lines=17> */
[C---:B--2---:R-:W-:Y:S07]  /*16ec0*/  HMMA.16816.F32 R76, R140.reuse, R136, R76 ;  /* 0x000000888c4c723c */ /* 0x044fee000000184c */
[----:B------:R-:W-:Y:S01]  /*16ed0*/  IMAD.WIDE.U32 R136, R166, -0x2daee0ad, RZ ;  /* 0xd2511f53a6887825 */ /* 0x000fe200078e00ff */
[C---:B------:R-:W-:Y:S08]  /*16ee0*/  HMMA.16816.F32 R80, R140.reuse, R138, R80 ;  /* 0x0000008a8c50723c */ /* 0x040ff00000001850 */
[C---:B---3--:R-:W-:Y:S08]  /*16ef0*/  HMMA.16816.F32 R84, R140.reuse, R144, R84 ;  /* 0x000000908c54723c */ /* 0x048ff00000001854 */
[C---:B------:R-:W-:Y:S08]  /*16f00*/  HMMA.16816.F32 R88, R140.reuse, R146, R88 ;  /* 0x000000928c58723c */ /* 0x040ff00000001858 */
[C---:B------:R-:W-:Y:S07]  /*16f10*/  HMMA.16816.F32 R92, R140.reuse, R148, R92 ;  /* 0x000000948c5c723c */ /* 0x040fee000000185c */
[----:B------:R-:W-:Y:S01]  /*16f20*/  LOP3.LUT R148, R137, UR4, R178, 0x96, !PT ;  /* 0x0000000489947c12 */ /* 0x000fe2000f8e96b2 */
[C---:B------:R-:W-:Y:S04]  /*16f30*/  HMMA.16816.F32 R96, R140.reuse, R150, R96 ;  /* 0x000000968c60723c */ /* 0x040fe80000001860 */
[C---:B------:R-:W-:Y:S04]  /*16f40*/  LOP3.LUT R145, R148.reuse, 0xffff, RZ, 0xc0, !PT ;  /* 0x0000ffff94917812 */ /* 0x040fe800078ec0ff */
[C---:B----4-:R-:W-:Y:S01]  /*16f50*/  HMMA.16816.F32 R100, R140.reuse, R152, R100 ;  /* 0x000000988c64723c */ /* 0x050fe20000001864 */
[----:B------:R-:W-:Y:S04]  /*16f60*/  SHF.R.U32.HI R145, RZ, 0x8, R145 ;  /* 0x00000008ff917819 */ /* 0x000fe80000011691 */
[----:B------:R-:W-:Y:S02]  /*16f70*/  LOP3.LUT R145, R145, 0xffff, RZ, 0xc0, !PT ;  /* 0x0000ffff91917812 */ /* 0x000fe400078ec0ff */
[----:B------:R-:W-:Y:S01]  /*16f80*/  IMAD.MOV.U32 R152, RZ, RZ, R136 ;  /* 0x000000ffff987224 */ /* 0x000fe200078e0088 */
[C---:B------:R-:W-:Y:S01]  /*16f90*/  HMMA.16816.F32 R104, R140.reuse, R154, R104 ;  /* 0x0000009a8c68723c */ /* 0x040fe20000001868 */
[----:B------:R-:W-:Y:S02]  /*16fa0*/  LOP3.LUT R136, R148, 0xff, RZ, 0xc0, !PT ;  /* 0x000000ff94887812 */ /* 0x000fe400078ec0ff */
[C---:B------:R-:W-:Y:S01]  /*16fb0*/  ISETP.GE.U32.AND P5, PT, R243.reuse, R145, PT ;  /* 0x00000091f300720c */ /* 0x040fe20003fa6070 */
[----:B------:R-:W-:Y:S01]  /*16fc0*/  IMAD.MOV.U32 R153, RZ, RZ, R137 ;  /* 0x000000ffff997224 */ /* 0x000fe200078e0089 */
[----:B------:R-:W-:Y:S02]  /*16fd0*/  ISETP.GE.U32.AND P4, PT, R243, R136, PT ;  /* 0x00000088f300720c */ /* 0x000fe40003f86070 */
[----:B------:R-:W2:Y:S01]  /*16fe0*/  LDSM.16.MT88.4 R136, [R201+0x1f000] ;  /* 0x01f00000c988783b */ /* 0x000ea20000004200 */
[C---:B-1----:R-:W-:Y:S01]  /*16ff0*/  HMMA.16816.F32 R108, R140.reuse, R132, R108 ;  /* 0x000000848c6c723c */ /* 0x042fe2000000186c */
[C---:B------:R-:W-:Y:S03]  /*17000*/  LOP3.LUT R146, R152.reuse, 0xffff, RZ, 0xc0, !PT ;  /* 0x0000ffff98927812 */ /* 0x040fe600078ec0ff */
[--C-:B------:R-:W-:Y:S02]  /*17010*/  SHF.R.U32.HI R167, RZ, 0x10, R152.reuse ;  /* 0x00000010ffa77819 */ /* 0x100fe40000011698 */
[----:B------:R-:W-:Y:S02]  /*17020*/  LOP3.LUT R166, R152, 0xff, RZ, 0xc0, !PT ;  /* 0x000000ff98a67812 */ /* 0x000fe400078ec0ff */
[C---:B------:R-:W-:Y:S01]  /*17030*/  HMMA.16816.F32 R112, R140.reuse, R134, R112 ;  /* 0x000000868c70723c */ /* 0x040fe20000001870 */
[----:B------:R-:W-:Y:S03]  /*17040*/  SHF.R.U32.HI R144, RZ, 0x18, R152 ;  /* 0x00000018ff907819 */ /* 0x000fe60000011698 */
[----:B------:R-:W-:Y:S01]  /*17050*/  SHF.R.U32.HI R146, RZ, 0x8, R146 ;  /* 0x00000008ff927819 */ /* 0x000fe20000011692 */
[----:B------:R-:W-:Y:S01]  /*17060*/  @!P4 HADD2 R217, -R173.H0_H0, -RZ.H0_H0 ;  /* 0xa00000ffadd9c230 */ /* 0x000fe20000000900 */
[----:B------:R-:W-:Y:S01]  /*17070*/  SHF.R.U32.HI R145, RZ, 0x18, R148 ;  /* 0x00000018ff917819 */ /* 0x000fe20000011694 */
[----:B------:R-:W-:Y:S01]  /*17080*/  @!P5 HADD2 R213, -R174.H0_H0, -RZ.H0_H0 ;  /* 0xa00000ffaed5d230 */ /* 0x000fe20000000900 */
[----:B------:R-:W-:Y:S02]  /*17090*/  LOP3.LUT R167, R167, 0xff, RZ, 0xc0, !PT ;  /* 0x000000ffa7a77812 */ /* 0x000fe400078ec0ff */
[----:B------:R-:W-:Y:S02]  /*170a0*/  ISETP.GE.U32.AND P6, PT, R243, R145, PT ;  /* 0x00000091f300720c */ /* 0x000fe40003fc6070 */
[----:B------:R-:W-:Y:S02]  /*170b0*/  PRMT R166, R166, 0x5410, R146 ;  /* 0x00005410a6a67816 */ /* 0x000fe40000000092 */
[----:B------:R-:W-:Y:S02]  /*170c0*/  PRMT R167, R167, 0x5410, R144 ;  /* 0x00005410a7a77816 */ /* 0x000fe40000000090 */
[----:B------:R-:W1:Y:S01]  /*170d0*/  LDSM.16.MT88.4 R144, [R200+0x1f000] ;  /* 0x01f00000c890783b */ /* 0x000e620000004200 */
[----:B------:R-:W-:Y:S01]  /*170e0*/  LOP3.LUT R178, R153, UR4, R178, 0x96, !PT ;  /* 0x0000000499b27c12 */ /* 0x000fe2000f8e96b2 */
[--C-:B------:R-:W-:Y:S02]  /*170f0*/  HSET2.LE.AND R166, R166, R252.reuse, PT ;  /* 0x000000fca6a67233 */ /* 0x100fe40003803000 */
[--C-:B------:R-:W-:Y:S01]  /*17100*/  HSET2.LE.AND R167, R167, R252.reuse, PT ;  /* 0x000000fca7a77233 */ /* 0x100fe20003803000 */
[C---:B------:R-:W-:Y:S02]  /*17110*/  LOP3.LUT R132, R178.reuse, 0xffff, RZ, 0xc0, !PT ;  /* 0x0000ffffb2847812 */ /* 0x040fe400078ec0ff */
[----:B------:R-:W-:Y:S01]  /*17120*/  SHF.R.U32.HI R149, RZ, 0x10, R178 ;  /* 0x00000010ff957819 */ /* 0x000fe200000116b2 */
[----:B------:R-:W-:Y:S01]  /*17130*/  @!P6 HADD2 R211, -R175.H0_H0, -RZ.H0_H0 ;  /* 0xa00000ffafd3e230 */ /* 0x000fe20000000900 */
[----:B------:R-:W-:Y:S02]  /*17140*/  SHF.R.U32.HI R132, RZ, 0x8, R132 ;  /* 0x00000008ff847819 */ /* 0x000fe40000011684 */
[----:B------:R-:W-:Y:S02]  /*17150*/  LOP3.LUT R133, R178, 0xff, RZ, 0xc0, !PT ;  /* 0x000000ffb2857812 */ /* 0x000fe400078ec0ff */
[----:B------:R-:W-:Y:S01]  /*17160*/  LOP3.LUT R165, R149, 0xff, RZ, 0xc0, !PT ;  /* 0x000000ff95a57812 */ /* 0x000fe200078ec0ff */
[C---:B--2---:R-:W-:Y:S01]  /*17170*/  HMMA.16816.F32 R116, R140.reuse, R136, R116 ;  /* 0x000000888c74723c */ /* 0x044fe20000001874 */
[----:B------:R-:W-:Y:S02]  /*17180*/  PRMT R133, R133, 0x5410, R132 ;  /* 0x0000541085857816 */ /* 0x000fe40000000084 */
[----:B------:R-:W-:Y:S02]  /*17190*/  SHF.R.U32.HI R132, RZ, 0x10, R148 ;  /* 0x00000010ff847819 */ /* 0x000fe40000011694 */
[----:B------:R-:W2:Y:S01]  /*171a0*/  LDSM.16.MT88.4 R148, [R204+0x19800] ;  /* 0x01980000cc94783b */ /* 0x000ea20000004200 */
[----:B------:R-:W-:Y:S01]  /*171b0*/  SHF.R.U32.HI R178, RZ, 0x18, R178 ;  /* 0x00000018ffb27819 */ /* 0x000fe200000116b2 */
[----:B------:R-:W-:Y:S01]  /*171c0*/  IMAD.MOV.U32 R137, RZ, RZ, R153 ;  /* 0x000000ffff897224 */ /* 0x000fe200078e0099 */
[C---:B------:R-:W-:Y:S01]  /*171d0*/  HMMA.16816.F32 R120, R140.reuse, R138, R120 ;  /* 0x0000008a8c78723c */ /* 0x040fe20000001878 */
[----:B------:R-:W-:Y:S03]  /*171e0*/  MOV R136, R152 ;  /* 0x0000009800887202 */ /* 0x000fe60000000f00 */
[----:B------:R-:W-:Y:S01]  /*171f0*/  PRMT R165, R165, 0x5410, R178 ;  /* 0x00005410a5a57816 */ /* 0x000fe200000000b2 */
[--C-:B------:R-:W-:Y:S01]  /*17200*/  HSET2.LE.AND R164, R133, R252.reuse, PT ;  /* 0x000000fc85a47233 */ /* 0x100fe20003803000 */
[----:B------:R-:W-:Y:S01]  /*17210*/  LOP3.LUT R134, R132, 0xff, RZ, 0xc0, !PT ;  /* 0x000000ff84867812 */ /* 0x000fe200078ec0ff */
[----:B------:R-:W3:Y:S01]  /*17220*/  LDSM.16.MT88.4 R152, [R202+0x19800] ;  /* 0x01980000ca98783b */ /* 0x000ee20000004200 */
[----:B------:R-:W-:Y:S01]  /*17230*/  PRMT R132, R173, 0x5410, R174 ;  /* 0x00005410ad847816 */ /* 0x000fe200000000ae */
[----:B------:R-:W-:Y:S03]  /*17240*/  HSET2.LE.AND R165, R165, R252, PT ;  /* 0x000000fca5a57233 */ /* 0x000fe60003803000 */
[----:B------:R-:W-:Y:S02]  /*17250*/  LOP3.LUT R164, R164, R132, RZ, 0xc0, !PT ;  /* 0x00000084a4a47212 */ /* 0x000fe400078ec0ff */
[----:B------:R-:W-:Y:S02]  /*17260*/  PRMT R132, R176, 0x5410, R175 ;  /* 0x00005410b0847816 */ /* 0x000fe400000000af */
[----:B------:R-:W-:Y:S01]  /*17270*/  @!P4 PRMT R173, R217, 0x5410, RZ ;  /* 0x00005410d9adc816 */ /* 0x000fe200000000ff */
[C---:B-1----:R-:W-:Y:S01]  /*17280*/  HMMA.16816.F32 R124, R140.reuse, R144, R124 ;  /* 0x000000908c7c723c */ /* 0x042fe2000000187c */
[----:B------:R-:W-:Y:S02]  /*17290*/  PRMT R178, R179, 0x7632, R178 ;  /* 0x00007632b3b27816 */ /* 0x000fe400000000b2 */
[----:B------:R-:W-:Y:S01]  /*172a0*/  LOP3.LUT R165, R165, R132, RZ, 0xc0, !PT ;  /* 0x00000084a5a57212 */ /* 0x000fe200078ec0ff */
[----:B------:R-:W-:Y:S01]  /*172b0*/  STG.E.U16 [R180.64+0x60], R173 ;  /* 0x000060adb4007986 */ /* 0x000fe2000c101518 */
[----:B------:R-:W-:Y:S02]  /*172c0*/  PRMT R132, R177, 0x5410, R0 ;  /* 0x00005410b1847816 */ /* 0x000fe40000000000 */
[----:B------:R-:W-:Y:S01]  /*172d0*/  IMAD.MOV.U32 R145, RZ, RZ, R171 ;  /* 0x000000ffff917224 */ /* 0x000fe200078e00ab */
[----:B------:R-:W-:Y:S01]  /*172e0*/  HMMA.16816.F32 R128, R140, R146, R128 ;  /* 0x000000928c80723c */ /* 0x000fe20000001880 */
[----:B------:R-:W-:Y:S02]  /*172f0*/  LOP3.LUT R166, R166, R132, RZ, 0xc0, !PT ;  /* 0x00000084a6a67212 */ /* 0x000fe400078ec0ff */
[----:B------:R-:W-:Y:S01]  /*17300*/  ISETP.GE.U32.AND P4, PT, R243, R134, PT ;  /* 0x00000086f300720c */ /* 0x000fe20003f86070 */
[----:B------:R-:W-:Y:S01]  /*17310*/  IMAD.MOV.U32 R144, RZ, RZ, R169 ;  /* 0x000000ffff907224 */ /* 0x000fe200078e00a9 */
[----:B------:R-:W-:Y:S02]  /*17320*/  PRMT R132, R179, 0x5410, R178 ;  /* 0x00005410b3847816 */ /* 0x000fe400000000b2 */
[----:B------:R-:W-:Y:S01]  /*17330*/  IMAD.MOV.U32 R142, RZ, RZ, R168 ;  /* 0x000000ffff8e7224 */ /* 0x000fe200078e00a8 */
[----:B------:R-:W-:Y:S01]  /*17340*/  MOV R143, R170 ;  /* 0x000000aa008f7202 */ /* 0x000fe20000000f00 */
[----:B------:R-:W-:Y:S01]  /*17350*/  IMAD.MOV.U32 R140, RZ, RZ, R160 ;  /* 0x000000ffff8c7224 */ /* 0x000fe200078e00a0 */
[----:B------:R-:W-:Y:S02]  /*17360*/  LDSM.16.MT88.4 R168, [R204+0x1b800] ;  /* 0x01b80000cca8783b */ /* 0x000fe40000004200 */
[----:B------:R-:W-:Y:S01]  /*17370*/  LOP3.LUT R167, R167, R132, RZ, 0xc0, !PT ;  /* 0x00000084a7a77212 */ /* 0x000fe200078ec0ff */
[----:B------:R-:W-:Y:S01]  /*17380*/  IMAD.MOV.U32 R141, RZ, RZ, R161 ;  /* 0x000000ffff8d7224 */ /* 0x000fe200078e00a1 */
[----:B------:R-:W-:Y:S01]  /*17390*/  @!P5 PRMT R174, R213, 0x5410, RZ ;  /* 0x00005410d5aed816 */ /* 0x000fe200000000ff */
[----:B------:R-:W-:Y:S01]  /*173a0*/  IMAD.MOV.U32 R146, RZ, RZ, R162 ;  /* 0x000000ffff927224 */ /* 0x000fe200078e00a2 */
[----:B------:R-:W-:Y:S01]  /*173b0*/  @!P6 PRMT R175, R211, 0x5410, RZ ;  /* 0x00005410d3afe816 */ /* 0x000fe200000000ff */
[----:B------:R-:W-:Y:S01]  /*173c0*/  IMAD.MOV.U32 R147, RZ, RZ, R163 ;  /* 0x000000ffff937224 */ /* 0x000fe200078e00a3 */
[----:B------:R-:W-:Y:S01]  /*173d0*/  @!P4 HADD2 R212, -R176.H0_H0, -RZ.H0_H0 ;  /* 0xa00000ffb0d4c230 */ /* 0x000fe20000000900 */
[C---:B--2---:R-:W-:Y:S01]  /*173e0*/  HMMA.16816.F32 R132, R164.reuse, R148, R4 ;  /* 0x00000094a484723c */ /* 0x044fe20000001804 */
[----:B------:R-:W1:Y:S03]  /*173f0*/  LDSM.16.MT88.4 R160, [R200+0x19800] ;  /* 0x01980000c8a0783b */ /* 0x000e660000004200 */
[----:B------:R-:W-:Y:S03]  /*17400*/  @!P4 PRMT R176, R212, 0x5410, RZ ;  /* 0x00005410d4b0c816 */ /* 0x000fe600000000ff */
[----:B------:R-:W-:Y:S02]  /*17410*/  IMAD.MOV.U32 R148, RZ, RZ, R136 ;  /* 0x000000ffff947224 */ /* 0x000fe400078e0088 */
[----:B------:R-:W-:Y:S01]  /*17420*/  IMAD.MOV.U32 R149, RZ, RZ, R137 ;  /* 0x000000ffff957224 */ /* 0x000fe200078e0089 */
[----:B------:R-:W2:Y:S01]  /*17430*/  LDSM.16.MT88.4 R4, [R202+0x1b800] ;  /* 0x01b80000ca04783b */ /* 0x000ea20000004200 */
[C---:B------:R-:W-:Y:S07]  /*17440*/  HMMA.16816.F32 R136, R164.reuse, R150, R8 ;  /* 0x00000096a488723c */ /* 0x040fee0000001808 */
[----:B------:R-:W-:Y:S01]  /*17450*/  IMAD.MOV.U32 R10, RZ, RZ, R140 ;  /* 0x000000ffff0a7224 */ /* 0x000fe200078e008c */
[----:B------:R-:W-:Y:S01]  /*17460*/  MOV R150, R142 ;  /* 0x0000008e00967202 */ /* 0x000fe20000000f00 */
[----:B------:R-:W-:Y:S01]  /*17470*/  IMAD.MOV.U32 R11, RZ, RZ, R141 ;  /* 0x000000ffff0b7224 */ /* 0x000fe200078e008d */
[----:B------:R-:W-:Y:S02]  /*17480*/  STG.E.U16 [R180.64+0x62], R174 ;  /* 0x000062aeb4007986 */ /* 0x000fe4000c101518 */
[----:B------:R-:W-:Y:S02]  /*17490*/  IMAD.MOV.U32 R151, RZ, RZ, R143 ;  /* 0x000000ffff977224 */ /* 0x000fe400078e008f */
[C---:B---3--:R-:W-:Y:S01]  /*174a0*/  HMMA.16816.F32 R140, R164.reuse, R152, R12 ;  /* 0x00000098a48c723c */ /* 0x048fe2000000180c */
[----:B------:R-:W-:Y:S04]  /*174b0*/  STG.E.U16 [R182.64+0x60], R176 ;  /* 0x000060b0b6007986 */ /* 0x000fe8000c101518 */
[----:B------:R-:W-:Y:S02]  /*174c0*/  STG.E.U16 [R182.64+0x62], R175 ;  /* 0x000062afb6007986 */ /* 0x000fe4000c101518 */
[----:B------:R-:W-:Y:S01]  /*174d0*/  IMAD.MOV.U32 R12, RZ, RZ, R146 ;  /* 0x000000ffff0c7224 */ /* 0x000fe200078e0092 */
[----:B------:R-:W-:Y:S01]  /*174e0*/  MOV R15, R145 ;  /* 0x00000091000f7202 */ /* 0x000fe20000000f00 */
[----:B------:R-:W-:Y:S03]  /*174f0*/  IMAD.MOV.U32 R13, RZ, RZ, R147 ;  /* 0x000000ffff0d7224 */ /* 0x000fe600078e0093 */
[----:B------:R-:W-:Y:S02]  /*17500*/  IMAD.MOV.U32 R14, RZ, RZ, R144 ;  /* 0x000000ffff0e7224 */ /* 0x000fe400078e0090 */
[C---:B------:R-:W-:Y:S01]  /*17510*/  HMMA.16816.F32 R144, R164.reuse, R154, R16 ;  /* 0x0000009aa490723c */ /* 0x040fe20000001810 */
[----:B------:R-:W-:Y:S02]  /*17520*/  IMAD.MOV.U32 R152, RZ, RZ, R10 ;  /* 0x000000ffff987224 */ /* 0x000fe400078e000a */
[----:B------:R-:W-:Y:S02]  /*17530*/  IMAD.MOV.U32 R153, RZ, RZ, R11 ;  /* 0x000000ffff997224 */ /* 0x000fe400078e000b */
[----:B------:R-:W3:Y:S02]  /*17540*/  LDSM.16.MT88.4 R8, [R201+0x1b800] ;  /* 0x01b80000c908783b */ /* 0x000ee40000004200 */
[----:B------:R-:W-:Y:S02]  /*17550*/  IMAD.MOV.U32 R16, RZ, RZ, R150 ;  /* 0x000000ffff107224 */ /* 0x000fe400078e0096 */
[----:B------:R-:W-:Y:S03]  /*17560*/  IMAD.MOV.U32 R17, RZ, RZ, R151 ;  /* 0x000000ffff117224 */ /* 0x000fe600078e0097 */
[----:B------:R-:W-:Y:S02]  /*17570*/  IMAD.MOV.U32 R18, RZ, RZ, R148 ;  /* 0x000000ffff127224 */ /* 0x000fe400078e0094 */
[----:B------:R-:W-:Y:S02]  /*17580*/  IMAD.MOV.U32 R19, RZ, RZ, R149 ;  /* 0x000000ffff137224 */ /* 0x000fe400078e0095 */
[C---:B------:R-:W-:Y:S07]  /*17590*/  HMMA.16816.F32 R148, R164.reuse, R156, R20 ;  /* 0x0000009ca494723c */ /* 0x040fee0000001814 */
[----:B------:R-:W-:Y:S01]  /*175a0*/  IMAD.MOV.U32 R156, RZ, RZ, R152 ;  /* 0x000000ffff9c7224 */ /* 0x000fe200078e0098 */
[----:B------:R-:W-:Y:S01]  /*175b0*/  MOV R20, R12 ;  /* 0x0000000c00147202 */ /* 0x000fe20000000f00 */
[----:B------:R-:W-:Y:S02]  /*175c0*/  IMAD.MOV.U32 R157, RZ, RZ, R153 ;  /* 0x000000ffff9d7224 */ /* 0x000fe400078e0099 */
[C---:B------:R-:W-:Y:S01]  /*175d0*/  HMMA.16816.F32 R152, R164.reuse, R158, R24 ;  /* 0x0000009ea498723c */ /* 0x040fe20000001818 */
[----:B------:R-:W-:Y:S02]  /*175e0*/  IMAD.MOV.U32 R21, RZ, RZ, R13 ;  /* 0x000000ffff157224 */ /* 0x000fe400078e000d */
[----:B------:R-:W-:Y:S02]  /*175f0*/  IMAD.MOV.U32 R22, RZ, RZ, R14 ;  /* 0x000000ffff167224 */ /* 0x000fe400078e000e */
[----:B------:R-:W-:Y:S02]  /*17600*/  IMAD.MOV.U32 R23, RZ, RZ, R15 ;  /* 0x000000ffff177224 */ /* 0x000fe400078e000f */
[----:B------:R-:W-:Y:S01]  /*17610*/  IMAD.MOV.U32 R25, RZ, RZ, R184 ;  /* 0x000000ffff197224 */ /* 0x000fe200078e00b8 */
[----:B------:R-:W4:Y:S01]  /*17620*/  LDSM.16.MT88.4 R12, [R200+0x1b800] ;  /* 0x01b80000c80c783b */ /* 0x000f220000004200 */
[----:B------:R-:W-:Y:S03]  /*17630*/  IMAD.MOV.U32 R26, RZ, RZ, R156 ;  /* 0x000000ffff1a7224 */ /* 0x000fe600078e009c */
[----:B------:R-:W-:Y:S02]  /*17640*/  IMAD.MOV.U32 R27, RZ, RZ, R157 ;  /* 0x000000ffff1b7224 */ /* 0x000fe400078e009d */
[C---:B-1----:R-:W-:Y:S02]  /*17650*/  HMMA.16816.F32 R156, R164.reuse, R160, R28 ;  /* 0x000000a0a49c723c */ /* 0x042fe4000000181c */
[----:B------:R1:W5:Y:S05]  /*17660*/  LDL.LU R184, [R1+0x4c] ;  /* 0x00004c0001b87983 */ /* 0x00036a0000300800 */
[----:B------:R-:W-:Y:S01]  /*17670*/  MOV R30, R16 ;  /* 0x00000010001e7202 */ /* 0x000fe20000000f00 */
[C---:B------:R-:W-:Y:S01]  /*17680*/  HMMA.16816.F32 R160, R164.reuse, R162, R32 ;  /* 0x000000a2a4a0723c */ /* 0x040fe20000001820 */
[----:B------:R-:W-:Y:S03]  /*17690*/  IMAD.MOV.U32 R31, RZ, RZ, R17 ;  /* 0x000000ffff1f7224 */ /* 0x000fe600078e0011 */
[----:B------:R-:W-:Y:S02]  /*176a0*/  IMAD.MOV.U32 R28, RZ, RZ, R22 ;  /* 0x000000ffff1c7224 */ /* 0x000fe400078e0016 */
[----:B------:R-:W-:Y:S02]  /*176b0*/  IMAD.MOV.U32 R29, RZ, RZ, R23 ;  /* 0x000000ffff1d7224 */ /* 0x000fe400078e0017 */
[C---:B------:R-:W-:Y:S01]  /*176c0*/  HMMA.16816.F32 R36, R164.reuse, R168, R36 ;  /* 0x000000a8a424723c */ /* 0x040fe20000001824 */
[----:B------:R-:W-:Y:S03]  /*176d0*/  IMAD.MOV.U32 R34, RZ, RZ, R20 ;  /* 0x000000ffff227224 */ /* 0x000fe600078e0014 */
[----:B------:R-:W-:Y:S02]  /*176e0*/  IMAD.MOV.U32 R35, RZ, RZ, R21 ;  /* 0x000000ffff237224 */ /* 0x000fe400078e0015 */
[----:B------:R-:W-:Y:S01]  /*176f0*/  LDSM.16.MT88.4 R20, [R202+0x1d800] ;  /* 0x01d80000ca14783b */ /* 0x000fe20000004200 */
[----:B------:R-:W-:Y:S01]  /*17700*/  MOV R169, R25 ;  /* 0x0000001900a97202 */ /* 0x000fe20000000f00 */
[C---:B------:R-:W-:Y:S01]  /*17710*/  HMMA.16816.F32 R40, R164.reuse, R170, R40 ;  /* 0x000000aaa428723c */ /* 0x040fe20000001828 */
[----:B------:R-:W-:Y:S03]  /*17720*/  IMAD.MOV.U32 R32, RZ, RZ, R26 ;  /* 0x000000ffff207224 */ /* 0x000fe600078e001a */
[----:B------:R-:W-:Y:S02]  /*17730*/  IMAD.MOV.U32 R33, RZ, RZ, R27 ;  /* 0x000000ffff217224 */ /* 0x000fe400078e001b */
[----:B------:R-:W-:Y:S01]  /*17740*/  LDSM.16.MT88.4 R24, [R201+0x1d800] ;  /* 0x01d80000c918783b */ /* 0x000fe20000004200 */
[----:B------:R-:W-:Y:S01]  /*17750*/  IMAD.MOV.U32 R170, RZ, RZ, R18 ;  /* 0x000000ffffaa7224 */ /* 0x000fe200078e0012 */
[C---:B--2---:R-:W-:Y:S01]  /*17760*/  HMMA.16816.F32 R44, R164.reuse, R4, R44 ;  /* 0x00000004a42c723c */ /* 0x044fe2000000182c */
[----:B------:R-:W-:Y:S05]  /*17770*/  IMAD.MOV.U32 R171, RZ, RZ, R19 ;  /* 0x000000ffffab7224 */ /* 0x000fea00078e0013 */
[----:B------:R-:W2:Y:S02]  /*17780*/  LDSM.16.MT88.4 R16, [R204+0x1d800] ;  /* 0x01d80000cc10783b */ /* 0x000ea40000004200 */
[C---:B------:R-:W-:Y:S06]  /*17790*/  HMMA.16816.F32 R48, R164.reuse, R6, R48 ;  /* 0x00000006a430723c */ /* 0x040fec0000001830 */
[----:B------:R-:W1:Y:S02]  /*177a0*/  LDSM.16.MT88.4 R4, [R200+0x1d800] ;  /* 0x01d80000c804783b */ /* 0x000e640000004200 */
        /* <DEDUP_REMOVED lines=9> */
[C---:B------:R-:W-:Y:S07]  /*17840*/  HMMA.16816.F32 R76, R164.reuse, R20, R76 ;  /* 0x00000014a44c723c */ /* 0x040fee000000184c */
[----:B------:R-:W-:Y:S01]  /*17850*/  LOP3.LUT R20, R170, 0xff, RZ, 0xc0, !PT ;  /* 0x000000ffaa147812 */ /* 0x000fe200078ec0ff */
[C---:B------:R-:W-:Y:S03]  /*17860*/  HMMA.16816.F32 R80, R164.reuse, R22, R80 ;  /* 0x00000016a450723c */ /* 0x040fe60000001850 */
[----:B------:R-:W-:Y:S02]  /*17870*/  ISETP.GE.U32.AND P5, PT, R243, R20, PT ;  /* 0x00000014f300720c */ /* 0x000fe40003fa6070 */
[----:B------:R-:W2:Y:S03]  /*17880*/  LDSM.16.MT88.4 R20, [R200+0x1f800] ;  /* 0x01f80000c814783b */ /* 0x000ea60000004200 */
[C---:B------:R-:W-:Y:S08]  /*17890*/  HMMA.16816.F32 R84, R164.reuse, R24, R84 ;  /* 0x00000018a454723c */ /* 0x040ff00000001854 */
[C---:B------:R-:W-:Y:S01]  /*178a0*/  HMMA.16816.F32 R88, R164.reuse, R26, R88 ;  /* 0x0000001aa458723c */ /* 0x040fe20000001858 */
[----:B------:R-:W-:Y:S05]  /*178b0*/  @!P5 HADD2 R214, -R177.H0_H0, -RZ.H0_H0 ;  /* 0xa00000ffb1d6d230 */ /* 0x000fea0000000900 */
[----:B------:R-:W-:Y:S02]  /*178c0*/  @!P5 PRMT R177, R214, 0x5410, RZ ;  /* 0x00005410d6b1d816 */ /* 0x000fe400000000ff */
[C---:B-1----:R-:W-:Y:S03]  /*178d0*/  HMMA.16816.F32 R92, R164.reuse, R4, R92 ;  /* 0x00000004a45c723c */ /* 0x042fe6000000185c */
[----:B------:R-:W-:Y:S04]  /*178e0*/  STG.E.U16 [R180.64+0x70], R177 ;  /* 0x000070b1b4007986 */ /* 0x000fe8000c101518 */
[--C-:B------:R-:W-:Y:S01]  /*178f0*/  SHF.R.U32.HI R5, RZ, 0x10, R170.reuse ;  /* 0x00000010ff057819 */ /* 0x100fe200000116aa */
[C---:B------:R-:W-:Y:S01]  /*17900*/  HMMA.16816.F32 R96, R164.reuse, R6, R96 ;  /* 0x00000006a460723c */ /* 0x040fe20000001860 */
[----:B------:R-:W-:Y:S03]  /*17910*/  SHF.R.U32.HI R4, RZ, 0x18, R170 ;  /* 0x00000018ff047819 */ /* 0x000fe600000116aa */
[----:B------:R-:W-:Y:S02]  /*17920*/  LOP3.LUT R5, R5, 0xff, RZ, 0xc0, !PT ;  /* 0x000000ff05057812 */ /* 0x000fe400078ec0ff */
[C---:B------:R-:W-:Y:S01]  /*17930*/  ISETP.GE.U32.AND P5, PT, R243.reuse, R4, PT ;  /* 0x00000004f300720c */ /* 0x040fe20003fa6070 */
[----:B------:R-:W-:Y:S01]  /*17940*/  FADD.FTZ R4, R34, R33 ;  /* 0x0000002122047221 */ /* 0x000fe20000010000 */
[C---:B---3--:R-:W-:Y:S01]  /*17950*/  HMMA.16816.F32 R100, R164.reuse, R8, R100 ;  /* 0x00000008a464723c */ /* 0x048fe20000001864 */
[----:B------:R-:W-:Y:S03]  /*17960*/  ISETP.GE.U32.AND P4, PT, R243, R5, PT ;  /* 0x00000005f300720c */ /* 0x000fe60003f86070 */
[----:B------:R-:W-:Y:S01]  /*17970*/  LOP3.LUT R6, R170, 0xffff, RZ, 0xc0, !PT ;  /* 0x0000ffffaa067812 */ /* 0x000fe200078ec0ff */
[----:B------:R-:W-:Y:S03]  /*17980*/  FADD.FTZ R4, R28, R4 ;  /* 0x000000041c047221 */ /* 0x000fe60000010000 */
[C---:B------:R-:W-:Y:S01]  /*17990*/  HMMA.16816.F32 R104, R164.reuse, R10, R104 ;  /* 0x0000000aa468723c */ /* 0x040fe20000001868 */
[----:B------:R-:W-:Y:S03]  /*179a0*/  SHF.R.U32.HI R6, RZ, 0x8, R6 ;  /* 0x00000008ff067819 */ /* 0x000fe60000011606 */
[----:B------:R-:W-:Y:S01]  /*179b0*/  @!P5 HADD2 R219, -R178.H0_H0, -RZ.H0_H0 ;  /* 0xa00000ffb2dbd230 */ /* 0x000fe20000000900 */
[----:B------:R-:W-:Y:S01]  /*179c0*/  LOP3.LUT R6, R6, 0xffff, RZ, 0xc0, !PT ;  /* 0x0000ffff06067812 */ /* 0x000fe200078ec0ff */
[----:B------:R-:W-:Y:S02]  /*179d0*/  @!P4 HADD2 R220, -R179.H0_H0, -RZ.H0_H0 ;  /* 0xa00000ffb3dcc230 */ /* 0x000fe40000000900 */
[C---:B----4-:R-:W-:Y:S01]  /*179e0*/  HMMA.16816.F32 R108, R164.reuse, R12, R108 ;  /* 0x0000000ca46c723c */ /* 0x050fe2000000186c */
[----:B------:R-:W-:Y:S02]  /*179f0*/  @!P5 PRMT R178, R219, 0x5410, RZ ;  /* 0x00005410dbb2d816 */ /* 0x000fe400000000ff */
[----:B------:R-:W-:Y:S02]  /*17a00*/  ISETP.GE.U32.AND P6, PT, R243, R6, PT ;  /* 0x00000006f300720c */ /* 0x000fe40003fc6070 */
[----:B------:R-:W-:Y:S02]  /*17a10*/  @!P4 PRMT R179, R220, 0x5410, RZ ;  /* 0x00005410dcb3c816 */ /* 0x000fe400000000ff */
[----:B------:R-:W-:Y:S01]  /*17a20*/  ISETP.LT.AND P5, PT, RZ, UR26, PT ;  /* 0x0000001aff007c0c */ /* 0x000fe2000bfa1270 */
[C---:B------:R-:W-:Y:S08]  /*17a30*/  HMMA.16816.F32 R112, R164.reuse, R14, R112 ;  /* 0x0000000ea470723c */ /* 0x040ff00000001870 */
[C---:B--2---:R-:W-:Y:S01]  /*17a40*/  HMMA.16816.F32 R116, R164.reuse, R16, R116 ;  /* 0x00000010a474723c */ /* 0x044fe20000001874 */
[----:B------:R-:W-:Y:S05]  /*17a50*/  @!P6 HADD2 R216, -R0.H0_H0, -RZ.H0_H0 ;  /* 0xa00000ff00d8e230 */ /* 0x000fea0000000900 */
[----:B------:R-:W-:Y:S02]  /*17a60*/  @!P6 PRMT R0, R216, 0x5410, RZ ;  /* 0x00005410d800e816 */ /* 0x000fe400000000ff */
[C---:B------:R-:W-:Y:S03]  /*17a70*/  HMMA.16816.F32 R120, R164.reuse, R18, R120 ;  /* 0x00000012a478723c */ /* 0x040fe60000001878 */
[----:B------:R1:W-:Y:S04]  /*17a80*/  STG.E.U16 [R180.64+0x72], R0 ;  /* 0x00007200b4007986 */ /* 0x0003e8000c101518 */
[----:B------:R2:W-:Y:S01]  /*17a90*/  STG.E.U16 [R182.64+0x70], R179 ;  /* 0x000070b3b6007986 */ /* 0x0005e2000c101518 */
[C---:B------:R-:W-:Y:S03]  /*17aa0*/  HMMA.16816.F32 R124, R164.reuse, R20, R124 ;  /* 0x00000014a47c723c */ /* 0x040fe6000000187c */
[----:B------:R2:W-:Y:S05]  /*17ab0*/  STG.E.U16 [R182.64+0x72], R178 ;  /* 0x000072b2b6007986 */ /* 0x0005ea000c101518 */
[----:B------:R-:W-:Y:S07]  /*17ac0*/  HMMA.16816.F32 R128, R164, R22, R128 ;  /* 0x00000016a480723c */ /* 0x000fee0000001880 */
[----:B------:R-:W-:Y:S01]  /*17ad0*/  FADD.FTZ R165, R30, R4 ;  /* 0x000000041ea57221 */ /* 0x000fe20000010000 */
[----:B------:R-:W-:Y:S01]  /*17ae0*/  IADD3 R166, P4, R180, -0x80, RZ ;  /* 0xffffff80b4a67810 */ /* 0x000fe20007f9e0ff */
[----:B------:R-:W-:Y:S03]  /*17af0*/  IMAD.MOV.U32 R164, RZ, RZ, R3 ;  /* 0x000000ffffa47224 */ /* 0x000fe600078e0003 */
[----:B------:R-:W-:Y:S01]  /*17b00*/  IADD3.X R5, R181, -0x1, RZ, P4, !PT ;  /* 0xffffffffb5057810 */ /* 0x000fe200027fe4ff */
[----:B-1----:R-:W-:Y:S04]  /*17b10*/  FADD.FTZ R0, R32, R169 ;  /* 0x000000a920007221 */ /* 0x002fe80000010000 */
[----:B------:R2:W-:Y:S01]  /*17b20*/  STL [R1+0x48], R5 ;  /* 0x0000480501007387 */ /* 0x0005e20000100800 */
[----:B------:R-:W-:Y:S04]  /*17b30*/  FADD.FTZ R0, R35, R0 ;  /* 0x0000000023007221 */ /* 0x000fe80000010000 */
[----:B------:R-:W-:Y:S04]  /*17b40*/  FADD.FTZ R0, R29, R0 ;  /* 0x000000001d007221 */ /* 0x000fe80000010000 */
[----:B------:R-:W-:Y:S02]  /*17b50*/  FADD.FTZ R167, R31, R0 ;  /* 0x000000001fa77221 */ /* 0x000fe40000010000 */
[----:B------:R-:W-:Y:S01]  /*17b60*/  IMAD.MOV.U32 R0, RZ, RZ, R2 ;  /* 0x000000ffff007224 */ /* 0x000fe200078e0002 */
[----:B--2--5:R-:W-:-:S05]  /*17b70*/  @P5 BRA `(.L_x_892) ;  /* 0xffffac3000005947 */ /* 0x024fca000383ffff */
.L_x_891:
[----:B------:R-:W1:Y:S01]  /*17b80*/  SHFL.BFLY PT, R4, R165, 0x2, 0x1f ;  /* 0x0c401f00a5047f89 */ /* 0x000e6200000e0000 */
[----:B-----5:R-:W-:Y:S01]  /*17b90*/  MOV R12, 0x3f800000 ;  /* 0x3f800000000c7802 */ /* 0x020fe20000000f00 */
        /* <DEDUP_REMOVED lines=15> */
[----:B------:R-:W-:Y:S01]  /*17c90*/  @UP1 UMOV UR14, 0x1 ;  /* 0x00000001000e1882 */ /* 0x000fe20000000000 */
        /* <DEDUP_REMOVED lines=9> */
[CC--:B------:R-:W-:Y:S02]  /*17d30*/  LEA.HI R9, R5.reuse, R6.reuse, RZ, 0x2 ;  /* 0x0000000605097211 */ /* 0x0c0fe400078f10ff */
[----:B------:R-:W-:Y:S01]  /*17d40*/  ULDC.U8 UR4, c[0x0][0x328] ;  /* 0x0000ca0000047ab9 */ /* 0x000fe20000000000 */
[-C--:B------:R-:W-:Y:S01]  /*17d50*/  LEA.HI R4, R5, R6.reuse, RZ, 0x5 ;  /* 0x0000000605047211 */ /* 0x080fe200078f28ff */
        /* <DEDUP_REMOVED lines=8> */
[----:B------:R-:W-:Y:S01]  /*17de0*/  @UP1 ULDC UR13, c[0x0][0x210] ;  /* 0x00008400000d1ab9 */ /* 0x000fe20000000800 */
[----:B------:R-:W-:Y:S01]  /*17df0*/  SHF.R.S32.HI R0, RZ, 0x5, R4 ;  /* 0x00000005ff007819 */ /* 0x000fe20000011404 */
[----:B------:R-:W-:Y:S01]  /*17e00*/  ULDC UR5, c[0x0][0x234] ;  /* 0x00008d0000057ab9 */ /* 0x000fe20000000800 */
[----:B------:R-:W-:Y:S01]  /*17e10*/  LOP3.LUT R10, R10, 0xfffffff8, RZ, 0xc0, !PT ;  /* 0xfffffff80a0a7812 */ /* 0x000fe200078ec0ff */
[----:B------:R-:W-:Y:S01]  /*17e20*/  @UP1 UIMAD UR13, UR13, UR8, URZ ;  /* 0x000000080d0d12a4 */ /* 0x000fe2000f8e023f */
[----:B------:R-:W-:Y:S01]  /*17e30*/  IADD3 R9, -R9, R6, RZ ;  /* 0x0000000609097210 */ /* 0x000fe20007ffe1ff */
[----:B-1----:R-:W-:Y:S01]  /*17e40*/  FADD.FTZ R8, R165, R8 ;  /* 0x00000008a5087221 */ /* 0x002fe20000010000 */
[----:B------:R-:W-:Y:S01]  /*17e50*/  IADD3 R10, R11, -R10, RZ ;  /* 0x8000000a0b0a7210 */ /* 0x000fe20007ffe0ff */
[----:B------:R-:W-:Y:S01]  /*17e60*/  @!UP1 USEL UR13, UR8, UR5, !UP2 ;  /* 0x00000005080d9287 */ /* 0x000fe2000d000000 */
[----:B------:R-:W-:Y:S01]  /*17e70*/  LEA R0, R0, R9, 0x9 ;  /* 0x0000000900007211 */ /* 0x000fe200078e48ff */
[----:B--2---:R-:W-:Y:S01]  /*17e80*/  FADD.FTZ R7, R167, R7 ;  /* 0x00000007a7077221 */ /* 0x004fe20000010000 */
[----:B------:R-:W-:Y:S01]  /*17e90*/  FSETP.NE.FTZ.AND P4, PT, R8, RZ, PT ;  /* 0x000000ff0800720b */ /* 0x000fe20003f95000 */
[----:B------:R-:W-:Y:S01]  /*17ea0*/  ULDC UR4, c[0x0][0x1c0] ;  /* 0x0000700000047ab9 */ /* 0x000fe20000000800 */
[----:B------:R-:W-:Y:S01]  /*17eb0*/  SHF.L.U32 R9, R10, 0x6, RZ ;  /* 0x000000060a097819 */ /* 0x000fe200000006ff */
[----:B------:R-:W-:Y:S01]  /*17ec0*/  @!UP1 UIMAD UR14, UR13, UR4, URZ ;  /* 0x000000040d0e92a4 */ /* 0x000fe2000f8e023f */
[----:B------:R-:W-:Y:S01]  /*17ed0*/  FSETP.NE.FTZ.AND P3, PT, R7, RZ, PT ;  /* 0x000000ff0700720b */ /* 0x000fe20003f75000 */
[----:B------:R-:W-:Y:S01]  /*17ee0*/  @!UP3 UIMAD UR8, UR6, UR8, URZ ;  /* 0x000000080608b2a4 */ /* 0x000fe2000f8e023f */
[----:B------:R-:W-:Y:S01]  /*17ef0*/  LOP3.LUT R9, R9, 0x1c0, RZ, 0xc0, !PT ;  /* 0x000001c009097812 */ /* 0x000fe200078ec0ff */
[----:B------:R-:W-:Y:S01]  /*17f00*/  @UP1 ULDC UR15, c[0x0][0x210] ;  /* 0x00008400000f1ab9 */ /* 0x000fe20000000800 */
[C---:B------:R-:W-:Y:S01]  /*17f10*/  R2P PR, R10.reuse, 0x6 ;  /* 0x000000060a007804 */ /* 0x040fe20000000000 */
[----:B------:R-:W-:Y:S01]  /*17f20*/  UIMAD UR5, UR6, UR14, URZ ;  /* 0x0000000e060572a4 */ /* 0x000fe2000f8e023f */
[----:B------:R-:W-:Y:S01]  /*17f30*/  LOP3.LUT R10, R10, 0x1, RZ, 0xc0, !PT ;  /* 0x000000010a0a7812 */ /* 0x000fe200078ec0ff */
[----:B------:R-:W-:Y:S01]  /*17f40*/  @!UP1 UMOV UR15, 0x1 ;  /* 0x00000001000f9882 */ /* 0x000fe20000000000 */
[----:B------:R-:W-:Y:S01]  /*17f50*/  LEA.HI R9, R9, R9, RZ, 0x1d ;  /* 0x0000000909097211 */ /* 0x000fe200078fe8ff */
[----:B------:R-:W1:Y:S01]  /*17f60*/  @P4 MUFU.RCP R12, R8 ;  /* 0x00000008000c4308 */ /* 0x000e620000001000 */
[----:B------:R-:W-:Y:S01]  /*17f70*/  ISETP.NE.U32.AND P0, PT, R10, 0x1, PT ;  /* 0x000000010a00780c */ /* 0x000fe20003f05070 */
[----:B------:R-:W-:Y:S01]  /*17f80*/  @!UP3 USEL UR8, UR8, UR20, !UP0 ;  /* 0x000000140808b287 */ /* 0x000fe2000c000000 */
[----:B------:R-:W-:Y:S01]  /*17f90*/  LEA R0, R0, R9, 0x1 ;  /* 0x0000000900007211 */ /* 0x000fe200078e08ff */
[----:B---3--:R-:W-:Y:S01]  /*17fa0*/  UIMAD UR4, UR9, UR15, URZ ;  /* 0x0000000f090472a4 */ /* 0x008fe2000f8e023f */
[----:B------:R-:W-:Y:S01]  /*17fb0*/  MOV R9, 0x20 ;  /* 0x0000002000097802 */ /* 0x000fe20000000f00 */
[----:B------:R-:W-:Y:S01]  /*17fc0*/  USEL UR5, UR5, URZ, UP3 ;  /* 0x0000003f05057287 */ /* 0x000fe20009800000 */
[----:B------:R-:W-:Y:S01]  /*17fd0*/  SHF.L.U32 R0, R0, 0x1, RZ ;  /* 0x0000000100007819 */ /* 0x000fe200000006ff */
[----:B------:R-:W2:Y:S01]  /*17fe0*/  @P3 MUFU.RCP R13, R7 ;  /* 0x00000007000d3308 */ /* 0x000ea20000001000 */
[----:B------:R-:W-:Y:S01]  /*17ff0*/  MOV R11, 0x40 ;  /* 0x00000040000b7802 */ /* 0x000fe20000000f00 */
[----:B------:R-:W-:Y:S01]  /*18000*/  USHF.L.U32 UR4, UR4, 0x7, URZ ;  /* 0x0000000704047899 */ /* 0x000fe2000800063f */
[C---:B------:R-:W-:Y:S01]  /*18010*/  IADD3 R10, R0.reuse, -0x10, RZ ;  /* 0xfffffff0000a7810 */ /* 0x040fe20007ffe0ff */
[----:B------:R-:W-:Y:S01]  /*18020*/  UIMAD UR13, UR10, UR13, UR5 ;  /* 0x0000000d0a0d72a4 */ /* 0x000fe2000f8e0205 */
[----:B------:R-:W-:Y:S01]  /*18030*/  SEL R9, R9, 0xffffffe0, !P1 ;  /* 0xffffffe009097807 */ /* 0x000fe20004800000 */
[----:B------:R-:W-:Y:S01]  /*18040*/  @!UP3 UMOV UR18, UR8 ;  /* 0x000000080012bc82 */ /* 0x000fe20008000000 */
[----:B------:R-:W-:Y:S01]  /*18050*/  @P0 IADD3 R10, R0, 0x10, RZ ;  /* 0x00000010000a0810 */ /* 0x000fe20007ffe0ff */
[----:B-1----:R-:W-:Y:S01]  /*18060*/  FMUL.FTZ R12, R12, c[0x0][0x2dc] ;  /* 0x0000b7000c0c7a20 */ /* 0x002fe20000410000 */
[----:B------:R-:W-:Y:S01]  /*18070*/  SEL R11, R11, 0xffffffc0, !P2 ;  /* 0xffffffc00b0b7807 */ /* 0x000fe20005000000 */
[----:B------:R-:W1:Y:S01]  /*18080*/  @P4 MUFU.LG2 R8, R8 ;  /* 0x0000000800084308 */ /* 0x000e620000000c00 */
[----:B------:R-:W-:Y:S01]  /*18090*/  IADD3 R14, R0, R9, RZ ;  /* 0x00000009000e7210 */ /* 0x000fe20007ffe0ff */
[C---:B------:R-:W-:Y:S01]  /*180a0*/  FMUL.FTZ R132, R12.reuse, R132 ;  /* 0x000000840c847220 */ /* 0x040fe20000410000 */
[-C--:B------:R-:W-:Y:S01]  /*180b0*/  IADD3 R9, R9, R10.reuse, RZ ;  /* 0x0000000a09097210 */ /* 0x080fe20007ffe0ff */
[----:B------:R-:W-:Y:S01]  /*180c0*/  FMUL.FTZ R133, R12, R133 ;  /* 0x000000850c857220 */ /* 0x000fe20000410000 */
[-C--:B------:R-:W-:Y:S01]  /*180d0*/  IADD3 R15, R0, R11.reuse, RZ ;  /* 0x0000000b000f7210 */ /* 0x080fe20007ffe0ff */
[----:B--2---:R-:W-:Y:S01]  /*180e0*/  FMUL.FTZ R13, R13, c[0x0][0x2dc] ;  /* 0x0000b7000d0d7a20 */ /* 0x004fe20000410000 */
[----:B------:R-:W-:Y:S01]  /*180f0*/  IADD3 R16, R11, R10, RZ ;  /* 0x0000000a0b107210 */ /* 0x000fe20007ffe0ff */
[----:B------:R-:W-:Y:S01]  /*18100*/  FMUL.FTZ R136, R12, R136 ;  /* 0x000000880c887220 */ /* 0x000fe20000410000 */
[----:B------:R-:W-:Y:S01]  /*18110*/  F2FP.PACK_AB R132, R133, R132 ;  /* 0x000000848584723e */ /* 0x000fe200000000ff */
[C---:B------:R-:W-:Y:S01]  /*18120*/  FMUL.FTZ R134, R13.reuse, R134 ;  /* 0x000000860d867220 */ /* 0x040fe20000410000 */
[----:B------:R-:W-:Y:S01]  /*18130*/  IADD3 R17, R14, R11, RZ ;  /* 0x0000000b0e117210 */ /* 0x000fe20007ffe0ff */
[----:B------:R-:W-:Y:S01]  /*18140*/  FMUL.FTZ R135, R13, R135 ;  /* 0x000000870d877220 */ /* 0x000fe20000410000 */
[----:B------:R-:W-:Y:S01]  /*18150*/  IADD3 R11, R9, R11, RZ ;  /* 0x0000000b090b7210 */ /* 0x000fe20007ffe0ff */
[C---:B------:R-:W-:Y:S01]  /*18160*/  FMUL.FTZ R137, R12.reuse, R137 ;  /* 0x000000890c897220 */ /* 0x040fe20000410000 */
[----:B------:R-:W-:Y:S01]  /*18170*/  STS [R0], R132 ;  /* 0x0000008400007388 */ /* 0x000fe20000000800 */
[----:B------:R-:W-:Y:S01]  /*18180*/  FMUL.FTZ R138, R13, R138 ;  /* 0x0000008a0d8a7220 */ /* 0x000fe20000410000 */
[----:B------:R-:W-:Y:S01]  /*18190*/  F2FP.PACK_AB R134, R135, R134 ;  /* 0x000000868786723e */ /* 0x000fe200000000ff */
[----:B------:R-:W-:Y:S01]  /*181a0*/  FMUL.FTZ R139, R13, R139 ;  /* 0x0000008b0d8b7220 */ /* 0x000fe20000410000 */
[----:B------:R-:W-:Y:S01]  /*181b0*/  F2FP.PACK_AB R136, R137, R136 ;  /* 0x000000888988723e */ /* 0x000fe200000000ff */
[----:B------:R-:W-:Y:S01]  /*181c0*/  FMUL.FTZ R140, R12, R140 ;  /* 0x0000008c0c8c7220 */ /* 0x000fe20000410000 */
[----:B------:R-:W-:Y:S01]  /*181d0*/  LOP3.LUT R4, R4, 0xffffffe0, RZ, 0xc0, !PT ;  /* 0xffffffe004047812 */ /* 0x000fe200078ec0ff */
        /* <DEDUP_REMOVED lines=195> */
[----:B------:R2:W-:Y:S01]  /*18e10*/  STS [R0+0xc400], R102 ;  /* 0x00c4006600007388 */ /* 0x0005e20000000800 */
[----:B------:R-:W-:Y:S01]  /*18e20*/  FMUL.FTZ R111, R13, R111 ;  /* 0x0000006f0d6f7220 */ /* 0x000fe20000410000 */
[----:B------:R-:W-:Y:S01]  /*18e30*/  F2FP.PACK_AB R108, R109, R108 ;  /* 0x0000006c6d6c723e */ /* 0x000fe200000000ff */
[C---:B------:R-:W-:Y:S01]  /*18e40*/  FMUL.FTZ R112, R12.reuse, R112 ;  /* 0x000000700c707220 */ /* 0x040fe20000410000 */
[----:B------:R3:W-:Y:S01]  /*18e50*/  STS [R10+0xc000], R104 ;  /* 0x00c000680a007388 */ /* 0x0007e20000000800 */
        /* <DEDUP_REMOVED lines=32> */
[----:B------:R-:W-:Y:S01]  /*19060*/  FMUL.FTZ R130, R13, R130 ;  /* 0x000000820d827220 */ /* 0x000fe20000410000 */
[----:B------:R-:W4:Y:S01]  /*19070*/  @P3 MUFU.LG2 R7, R7 ;  /* 0x0000000700073308 */ /* 0x000f220000000c00 */
[----:B------:R-:W-:Y:S01]  /*19080*/  FMUL.FTZ R12, R12, R129 ;  /* 0x000000810c0c7220 */ /* 0x000fe20000410000 */
[----:B------:R-:W-:Y:S01]  /*19090*/  F2FP.PACK_AB R126, R127, R126 ;  /* 0x0000007e7f7e723e */ /* 0x000fe200000000ff */
[----:B------:R-:W-:Y:S01]  /*190a0*/  FMUL.FTZ R13, R13, R131 ;  /* 0x000000830d0d7220 */ /* 0x000fe20000410000 */
[----:B------:R3:W-:Y:S01]  /*190b0*/  STS [R16+0xc400], R122 ;  /* 0x00c4007a10007388 */ /* 0x0007e20000000800 */
[----:B------:R-:W-:Y:S01]  /*190c0*/  IADD3 R4, R6, -R4, RZ ;  /* 0x8000000406047210 */ /* 0x000fe20007ffe0ff */
[----:B------:R-:W-:Y:S01]  /*190d0*/  USHF.R.S32.HI UR5, URZ, 0x1f, UR4 ;  /* 0x0000001f3f057899 */ /* 0x000fe20008011404 */
[----:B------:R-:W-:Y:S01]  /*190e0*/  F2FP.PACK_AB R12, R12, R128 ;  /* 0x000000800c0c723e */ /* 0x000fe200000000ff */
[----:B------:R3:W-:Y:S01]  /*190f0*/  STS [R17+0xc000], R124 ;  /* 0x00c0007c11007388 */ /* 0x0007e20000000800 */
[----:B------:R-:W-:Y:S01]  /*19100*/  F2FP.PACK_AB R13, R13, R130 ;  /* 0x000000820d0d723e */ /* 0x000fe200000000ff */
[----:B------:R-:W-:Y:S01]  /*19110*/  @!UP3 USHF.R.S32.HI UR19, URZ, 0x1f, UR8 ;  /* 0x0000001f3f13b899 */ /* 0x000fe20008011408 */
[----:B------:R-:W-:Y:S01]  /*19120*/  LOP3.LUT P0, RZ, R4, 0x3, RZ, 0xc0, !PT ;  /* 0x0000000304ff7812 */ /* 0x000fe2000780c0ff */
[----:B------:R3:W-:Y:S01]  /*19130*/  STS [R17+0xc400], R126 ;  /* 0x00c4007e11007388 */ /* 0x0007e20000000800 */
[----:B------:R-:W-:Y:S01]  /*19140*/  USHF.R.S32.HI UR6, URZ, 0x1f, UR13 ;  /* 0x0000001f3f067899 */ /* 0x000fe2000801140d */
[----:B-1----:R-:W-:Y:S01]  /*19150*/  @P4 FMUL.FTZ R8, R8, 0.69314718246459960938 ;  /* 0x3f31721808084820 */ /* 0x002fe20000410000 */
[----:B------:R-:W-:Y:S01]  /*19160*/  UIADD3 UR4, UP2, UP1, UR4, UR18, UR13 ;  /* 0x0000001204047290 */ /* 0x000fe2000f95e00d */
[----:B------:R3:W-:Y:S01]  /*19170*/  STS [R11+0xc000], R12 ;  /* 0x00c0000c0b007388 */ /* 0x0007e20000000800 */
[----:B----4-:R-:W-:Y:S01]  /*19180*/  @P3 FMUL.FTZ R7, R7, 0.69314718246459960938 ;  /* 0x3f31721807073820 */ /* 0x010fe20000410000 */
[----:B------:R-:W-:Y:S01]  /*19190*/  @!UP0 UIADD3 UR7, UR17, UR11, URZ ;  /* 0x0000000b11078290 */ /* 0x000fe2000fffe03f */
[----:B--2---:R-:W-:Y:S01]  /*191a0*/  MOV R0, 0x7f800000 ;  /* 0x7f80000000007802 */ /* 0x004fe20000000f00 */
[----:B------:R3:W-:Y:S01]  /*191b0*/  STS [R11+0xc400], R13 ;  /* 0x00c4000d0b007388 */ /* 0x0007e20000000800 */
[----:B------:R-:W-:Y:S01]  /*191c0*/  UIADD3.X UR5, UR5, UR19, UR6, UP2, UP1 ;  /* 0x0000001305057290 */ /* 0x000fe200097e2406 */
[----:B------:R-:W-:Y:S01]  /*191d0*/  MOV R4, 0x7f800000 ;  /* 0x7f80000000047802 */ /* 0x000fe20000000f00 */
[----:B------:R-:W-:Y:S01]  /*191e0*/  @!UP0 UMOV UR12, UR16 ;  /* 0x00000010000c8c82 */ /* 0x000fe20008000000 */
[----:B------:R-:W-:Y:S01]  /*191f0*/  BAR.SYNC.DEFER_BLOCKING 0x0 ;  /* 0x0000000000007b1d */ /* 0x000fe20000010000 */
[----:B------:R-:W-:-:S02]  /*19200*/  @P4 FFMA.FTZ R0, R3, c[0x0][0x238], R8 ;  /* 0x00008e0003004a23 */ /* 0x000fc40000010008 */
[----:B------:R-:W-:-:S03]  /*19210*/  @P3 FFMA.FTZ R4, R2, c[0x0][0x238], R7 ;  /* 0x00008e0002043a23 */ /* 0x000fc60000010007 */
[----:B------:R3:W1:Y:S04]  /*19220*/  LDS.128 R68, [R244] ;  /* 0x00000000f4447984 */ /* 0x0006680000000c00 */
[----:B------:R3:W2:Y:S04]  /*19230*/  LDS.128 R64, [R244+0x1000] ;  /* 0x00100000f4407984 */ /* 0x0006a80000000c00 */
        /* <DEDUP_REMOVED lines=15> */
[----:B--2-4-:R-:W2:Y:S01]  /*19330*/  S2R R2, SR_TID.X ;  /* 0x0000000000027919 */ /* 0x014ea20000002100 */
[----:B------:R-:W-:Y:S01]  /*19340*/  UIMAD UR6, UR9, -0x80, UR22 ;  /* 0xffffff80090678a4 */ /* 0x000fe2000f8e0216 */
[----:B--2---:R-:W-:-:S04]  /*19350*/  SHF.R.S32.HI R3, RZ, 0x1f, R2 ;  /* 0x0000001fff037819 */ /* 0x004fc80000011402 */
[----:B------:R-:W-:-:S04]  /*19360*/  LEA.HI R3, R3, R2, RZ, 0x5 ;  /* 0x0000000203037211 */ /* 0x000fc800078f28ff */
[----:B------:R-:W-:Y:S02]  /*19370*/  LOP3.LUT R8, R3, 0xffffffe0, RZ, 0xc0, !PT ;  /* 0xffffffe003087812 */ /* 0x000fe400078ec0ff */
[--C-:B------:R-:W-:Y:S02]  /*19380*/  SHF.R.S32.HI R7, RZ, 0x5, R3.reuse ;  /* 0x00000005ff077819 */ /* 0x100fe40000011403 */
[----:B------:R-:W-:Y:S01]  /*19390*/  SHF.R.S32.HI R3, RZ, 0x1f, R3 ;  /* 0x0000001fff037819 */ /* 0x000fe20000011403 */
[----:B------:R-:W-:-:S03]  /*193a0*/  IMAD.IADD R8, R2, 0x1, -R8 ;  /* 0x0000000102087824 */ /* 0x000fc600078e0a08 */
[----:B------:R-:W-:Y:S02]  /*193b0*/  LEA.HI R3, R3, R7, RZ, 0x3 ;  /* 0x0000000703037211 */ /* 0x000fe400078f18ff */
[----:B------:R-:W-:Y:S02]  /*193c0*/  SHF.R.S32.HI R2, RZ, 0x1f, R8 ;  /* 0x0000001fff027819 */ /* 0x000fe40000011408 */
[----:B------:R-:W-:Y:S02]  /*193d0*/  LOP3.LUT R3, R3, 0xffffff8, RZ, 0xc0, !PT ;  /* 0x0ffffff803037812 */ /* 0x000fe400078ec0ff */
[----:B------:R-:W-:-:S03]  /*193e0*/  LEA.HI R2, R2, R8, RZ, 0x2 ;  /* 0x0000000802027211 */ /* 0x000fc600078f10ff */
[----:B------:R-:W-:Y:S01]  /*193f0*/  IMAD.IADD R3, R7, 0x1, -R3 ;  /* 0x0000000107037824 */ /* 0x000fe200078e0a03 */
[----:B------:R-:W-:-:S05]  /*19400*/  SHF.R.S32.HI R2, RZ, 0x2, R2 ;  /* 0x00000002ff027819 */ /* 0x000fca0000011402 */
[----:B------:R-:W-:-:S05]  /*19410*/  IMAD R2, R3, 0x10, R2 ;  /* 0x0000001003027824 */ /* 0x000fca00078e0202 */
[C---:B------:R-:W-:Y:S02]  /*19420*/  IADD3 R7, R2.reuse, 0x8, RZ ;  /* 0x0000000802077810 */ /* 0x040fe40007ffe0ff */
[----:B------:R-:W-:Y:S02]  /*19430*/  ISETP.GE.AND P3, PT, R2, UR6, PT ;  /* 0x0000000602007c0c */ /* 0x000fe4000bf66270 */
[----:B------:R-:W-:-:S11]  /*19440*/  ISETP.GE.AND P2, PT, R7, UR6, PT ;  /* 0x0000000607007c0c */ /* 0x000fd6000bf46270 */
[----:B------:R-:W-:Y:S02]  /*19450*/  @!P3 IMAD R2, R2, UR15, RZ ;  /* 0x0000000f0202bc24 */ /* 0x000fe4000f8e02ff */
[----:B------:R-:W-:-:S03]  /*19460*/  @!P2 IMAD R7, R7, UR15, RZ ;  /* 0x0000000f0707ac24 */ /* 0x000fc6000f8e02ff */
[C---:B------:R-:W-:Y:S02]  /*19470*/  @!P3 IADD3 R3, P1, R2.reuse, UR4, RZ ;  /* 0x000000040203bc10 */ /* 0x040fe4000ff3e0ff */
[----:B------:R-:W-:Y:S02]  /*19480*/  @!P2 IADD3 R8, P0, R7, UR4, RZ ;  /* 0x000000040708ac10 */ /* 0x000fe4000ff1e0ff */
[----:B------:R-:W-:Y:S02]  /*19490*/  @!P3 LEA.HI.X.SX32 R2, R2, UR5, 0x1, P1 ;  /* 0x000000050202bc11 */ /* 0x000fe400088f0eff */
[----:B---3--:R-:W-:Y:S02]  /*194a0*/  @!P3 LEA R10, P1, R3, c[0x0][0x200], 0x2 ;  /* 0x00008000030aba11 */ /* 0x008fe400078210ff */
[----:B------:R-:W-:Y:S02]  /*194b0*/  @!P2 LEA.HI.X.SX32 R7, R7, UR5, 0x1, P0 ;  /* 0x000000050707ac11 */ /* 0x000fe400080f0eff */
[----:B------:R-:W-:-:S02]  /*194c0*/  @!P2 LEA R76, P0, R8, c[0x0][0x200], 0x2 ;  /* 0x00008000084caa11 */ /* 0x000fc400078010ff */
[----:B------:R-:W-:Y:S02]  /*194d0*/  @!P3 LEA.HI.X R11, R3, c[0x0][0x204], R2, 0x2, P1 ;  /* 0x00008100030bba11 */ /* 0x000fe400008f1402 */
[----:B------:R-:W-:-:S03]  /*194e0*/  @!P2 LEA.HI.X R77, R8, c[0x0][0x204], R7, 0x2, P0 ;  /* 0x00008100084daa11 */ /* 0x000fc600000f1407 */
[----:B------:R2:W-:Y:S04]  /*194f0*/  @!P3 STG.E [R10.64], R0 ;  /* 0x000000000a00b986 */ /* 0x0005e8000c101918 */
[----:B------:R2:W-:Y:S02]  /*19500*/  @!P2 STG.E [R76.64], R4 ;  /* 0x000000044c00a986 */ /* 0x0005e4000c101918 */
.L_x_896:
[----:B--2-4-:R-:W-:Y:S05]  /*19510*/  BSYNC B0 ;  /* 0x0000000000007941 */ /* 0x014fea0003800000 */
.L_x_895:
[----:B------:R-:W2:Y:S01]  /*19520*/  LDL.64 R78, [R1] ;  /* 0x00000000014e7983 */ /* 0x000ea20000100a00 */
[----:B------:R-:W-:Y:S01]  /*19530*/  LEA.HI R5, R5, R6, RZ, 0x3 ;  /* 0x0000000605057211 */ /* 0x000fe200078f18ff */
[----:B------:R-:W-:Y:S01]  /*19540*/  UIMAD UR9, UR9, -0x80, UR22 ;  /* 0xffffff80090978a4 */ /* 0x000fe2000f8e0216 */
[----:B------:R-:W-:Y:S01]  /*19550*/  BSSY B0, `(.L_x_897) ;  /* 0x0000024000007945 */ /* 0x000fe20003800000 */
[----:B------:R-:W4:Y:S01]  /*19560*/  S2R R3, SR_TID.X ;  /* 0x0000000000037919 */ /* 0x000f220000002100 */
[----:B------:R-:W-:Y:S01]  /*19570*/  SHF.R.S32.HI R4, RZ, 0x3, R5 ;  /* 0x00000003ff047819 */ /* 0x000fe20000011405 */
[----:B------:R-:W-:-:S02]  /*19580*/  USHF.R.S32.HI UR6, URZ, 0x1f, UR10 ;  /* 0x0000001f3f067899 */ /* 0x000fc4000801140a */
[----:B------:R-:W5:Y:S01]  /*19590*/  S2R R0, SR_CTAID.Z ;  /* 0x0000000000007919 */ /* 0x000f620000002700 */
[----:B------:R-:W-:Y:S02]  /*195a0*/  ULDC.64 UR4, c[0x0][0x1f0] ;  /* 0x00007c0000047ab9 */ /* 0x000fe40000000a00 */
[----:B------:R-:W-:-:S04]  /*195b0*/  UIMAD UR4, UR6, UR4, URZ ;  /* 0x00000004060472a4 */ /* 0x000fc8000f8e023f */
[----:B------:R-:W-:Y:S01]  /*195c0*/  UIMAD UR4, UR10, UR5, UR4 ;  /* 0x000000050a0472a4 */ /* 0x000fe2000f8e0204 */
[----:B----4-:R-:W-:-:S04]  /*195d0*/  SHF.R.S32.HI R2, RZ, 0x1f, R3 ;  /* 0x0000001fff027819 */ /* 0x010fc80000011403 */
[----:B------:R-:W-:-:S04]  /*195e0*/  LEA.HI R2, R2, R3, RZ, 0x3 ;  /* 0x0000000302027211 */ /* 0x000fc800078f18ff */
[----:B------:R-:W-:Y:S02]  /*195f0*/  SHF.R.S32.HI R2, RZ, 0x3, R2 ;  /* 0x00000003ff027819 */ /* 0x000fe40000011402 */
[----:B--2---:R-:W-:Y:S02]  /*19600*/  SHF.R.S32.HI R3, RZ, 0x1f, R78 ;  /* 0x0000001fff037819 */ /* 0x004fe4000001144e */
[----:B------:R-:W-:-:S04]  /*19610*/  IADD3 R6, P0, R78, UR12, RZ ;  /* 0x0000000c4e067c10 */ /* 0x000fc8000ff1e0ff */
[----:B------:R-:W-:Y:S02]  /*19620*/  IADD3.X R7, R3, UR7, RZ, P0, !PT ;  /* 0x0000000703077c10 */ /* 0x000fe400087fe4ff */
[----:B------:R-:W-:Y:S02]  /*19630*/  ISETP.GE.AND P0, PT, R4, UR9, PT ;  /* 0x0000000904007c0c */ /* 0x000fe4000bf06270 */
[----:B------:R-:W-:Y:S01]  /*19640*/  SHF.R.S32.HI R3, RZ, 0x1f, R2 ;  /* 0x0000001fff037819 */ /* 0x000fe20000011402 */
[----:B-----5:R-:W-:-:S04]  /*19650*/  IMAD.WIDE.U32 R6, R0, c[0x0][0x1f0], R6 ;  /* 0x00007c0000067a25 */ /* 0x020fc800078e0006 */
[----:B------:R-:W-:Y:S01]  /*19660*/  IMAD.U32 R0, RZ, RZ, UR21 ;  /* 0x00000015ff007e24 */ /* 0x000fe2000f8e00ff */
[----:B---3--:R-:W-:-:S03]  /*19670*/  IADD3 R9, R7, UR4, RZ ;  /* 0x0000000407097c10 */ /* 0x008fc6000fffe0ff */
        /* <DEDUP_REMOVED lines=17> */
.L_x_898:
[----:B------:R-:W-:Y:S05]  /*19790*/  BSYNC B0 ;  /* 0x0000000000007941 */ /* 0x000fea0003800000 */
.L_x_897:
        /* <DEDUP_REMOVED lines=22> */
.L_x_900:
[----:B------:R-:W-:Y:S05]  /*19900*/  BSYNC B0 ;  /* 0x0000000000007941 */ /* 0x000fea0003800000 */
.L_x_899:
        /* <DEDUP_REMOVED lines=22> */
.L_x_902:
[----:B------:R-:W-:Y:S05]  /*19a70*/  BSYNC B0 ;  /* 0x0000000000007941 */ /* 0x000fea0003800000 */
.L_x_901:
        /* <DEDUP_REMOVED lines=23> */
.L_x_861:
        /* <DEDUP_REMOVED lines=8> */
[----:B------:R-:W-:Y:S01]  /*19c70*/  ULDC.U8 UR16, c[0x0][0x328] ;  /* 0x0000ca0000107ab9 */ /* 0x000fe20000000000 */
[----:B------:R-:W-:Y:S01]  /*19c80*/  IMAD.U32 R18, RZ, RZ, UR21 ;  /* 0x00000015ff127e24 */ /* 0x000fe2000f8e00ff */
[----:B------:R-:W-:Y:S01]  /*19c90*/  UISETP.NE.AND UP4, UPT, UR16, URZ, UPT ;  /* 0x0000003f1000728c */ /* 0x000fe2000bf85270 */
[----:B------:R-:W-:Y:S01]  /*19ca0*/  IMAD.IADD R10, R7, 0x1, -R10 ;  /* 0x00000001070a7824 */ /* 0x000fe200078e0a0a */
[----:B------:R-:W-:Y:S01]  /*19cb0*/  @UP3 UIMAD.WIDE.U32 UR12, UR20, UR8, URZ ;  /* 0x00000008140c32a5 */ /* 0x000fe2000f8e003f */
[--C-:B------:R-:W-:Y:S01]  /*19cc0*/  SHF.R.S32.HI R13, RZ, 0x1f, R12.reuse ;  /* 0x0000001fff0d7819 */ /* 0x100fe2000001140c */
[----:B------:R-:W-:Y:S01]  /*19cd0*/  @!UP3 USHF.R.S32.HI UR17, URZ, 0x1f, UR14 ;  /* 0x0000001f3f11b899 */ /* 0x000fe2000801140e */
[----:B------:R-:W-:Y:S01]  /*19ce0*/  IMAD.SHL.U32 R9, R10, 0x8, RZ ;  /* 0x000000080a097824 */ /* 0x000fe200078e00ff */
[----:B------:R-:W-:Y:S01]  /*19cf0*/  ULDC.64 UR4, c[0x0][0x1e0] ;  /* 0x0000780000047ab9 */ /* 0x000fe20000000a00 */
[----:B------:R-:W-:Y:S01]  /*19d00*/  BSSY B0, `(.L_x_903) ;  /* 0x0000040000007945 */ /* 0x000fe20003800000 */
[----:B------:R-:W-:Y:S01]  /*19d10*/  @!UP3 UIMAD UR17, UR17, UR4, URZ ;  /* 0x000000041111b2a4 */ /* 0x000fe2000f8e023f */
[----:B------:R-:W-:Y:S01]  /*19d20*/  IMAD.WIDE R18, R18, 0x80, R12 ;  /* 0x0000008012127825 */ /* 0x000fe200078e020c */
[----:B------:R-:W-:Y:S01]  /*19d30*/  @UP3 UIMAD UR9, UR20, UR9, UR13 ;  /* 0x00000009140932a4 */ /* 0x000fe2000f8e020d */
[C---:B------:R-:W-:Y:S01]  /*19d40*/  IADD3 R8, R9.reuse, 0x40, RZ ;  /* 0x0000004009087810 */ /* 0x040fe20007ffe0ff */
[----:B------:R-:W-:Y:S01]  /*19d50*/  USHF.R.S32.HI UR13, URZ, 0x1f, UR11 ;  /* 0x0000001f3f0d7899 */ /* 0x000fe2000801140b */
[C---:B------:R-:W-:Y:S01]  /*19d60*/  IADD3 R7, R9.reuse, 0x80, RZ ;  /* 0x0000008009077810 */ /* 0x040fe20007ffe0ff */
[----:B------:R-:W-:Y:S01]  /*19d70*/  @UP3 UMOV UR23, UR12 ;  /* 0x0000000c00173c82 */ /* 0x000fe20008000000 */
[----:B------:R-:W-:Y:S01]  /*19d80*/  IADD3 R6, R9, 0xc0, RZ ;  /* 0x000000c009067810 */ /* 0x000fe20007ffe0ff */
[----:B------:R-:W-:-:S02]  /*19d90*/  UISETP.EQ.AND UP4, UPT, UR15, URZ, UP4 ;  /* 0x0000003f0f00728c */ /* 0x000fc4000a782270 */
[----:B------:R-:W-:Y:S02]  /*19da0*/  @!UP2 UISETP.NE.AND UP1, UPT, UR16, URZ, UPT ;  /* 0x0000003f1000a28c */ /* 0x000fe4000bf25270 */
[----:B------:R-:W-:Y:S02]  /*19db0*/  ULDC UR10, c[0x0][0x214] ;  /* 0x00008500000a7ab9 */ /* 0x000fe40000000800 */
[----:B------:R-:W-:Y:S02]  /*19dc0*/  @UP2 ULDC UR12, c[0x0][0x210] ;  /* 0x00008400000c2ab9 */ /* 0x000fe40000000800 */
[----:B------:R-:W-:Y:S02]  /*19dd0*/  @!UP3 UIMAD.WIDE.U32 UR18, UR14, UR4, URZ ;  /* 0x000000040e12b2a5 */ /* 0x000fe4000f8e003f */
[----:B------:R-:W-:Y:S02]  /*19de0*/  ULDC UR8, c[0x0][0x234] ;  /* 0x00008d0000087ab9 */ /* 0x000fe40000000800 */
[----:B------:R-:W-:-:S02]  /*19df0*/  @!UP3 UIMAD UR17, UR14, UR5, UR17 ;  /* 0x000000050e11b2a4 */ /* 0x000fc4000f8e0211 */
[----:B------:R-:W-:Y:S02]  /*19e00*/  @UP2 UIMAD UR12, UR12, UR10, URZ ;  /* 0x0000000a0c0c22a4 */ /* 0x000fe4000f8e023f */
[----:B------:R-:W-:Y:S02]  /*19e10*/  ULDC.64 UR4, c[0x0][0x1f0] ;  /* 0x00007c0000047ab9 */ /* 0x000fe40000000a00 */
[----:B------:R-:W-:Y:S02]  /*19e20*/  UISETP.NE.OR UP0, UPT, UR20, -0x1, !UP4 ;  /* 0xffffffff1400788c */ /* 0x000fe4000e705670 */
[----:B------:R-:W-:Y:S02]  /*19e30*/  @!UP2 USEL UR12, UR10, UR8, !UP1 ;  /* 0x000000080a0ca287 */ /* 0x000fe4000c800000 */
[----:B------:R-:W-:Y:S02]  /*19e40*/  ULDC UR6, c[0x0][0x1c0] ;  /* 0x0000700000067ab9 */ /* 0x000fe40000000800 */
[----:B------:R-:W-:-:S02]  /*19e50*/  UIMAD UR4, UR13, UR4, URZ ;  /* 0x000000040d0472a4 */ /* 0x000fc4000f8e023f */
[----:B------:R-:W-:Y:S02]  /*19e60*/  @!UP3 UMOV UR23, UR18 ;  /* 0x000000120017bc82 */ /* 0x000fe40008000000 */
[----:B------:R-:W-:Y:S01]  /*19e70*/  @UP2 UMOV UR13, 0x1 ;  /* 0x00000001000d2882 */ /* 0x000fe20000000000 */
[----:B------:R-:W-:Y:S01]  /*19e80*/  IADD3 R2, P0, R9, UR23, RZ ;  /* 0x0000001709027c10 */ /* 0x000fe2000ff1e0ff */
[----:B------:R-:W-:Y:S02]  /*19e90*/  @!UP2 UIMAD UR13, UR12, UR6, URZ ;  /* 0x000000060c0da2a4 */ /* 0x000fe4000f8e023f */
[----:B------:R-:W-:Y:S02]  /*19ea0*/  @!UP3 UIADD3 UR9, UR19, UR17, URZ ;  /* 0x000000111309b290 */ /* 0x000fe4000fffe03f */
[----:B------:R-:W-:Y:S02]  /*19eb0*/  UIADD3 UR22, -UR7, UR22, URZ ;  /* 0x0000001607167290 */ /* 0x000fe4000fffe13f */
[----:B------:R-:W-:-:S02]  /*19ec0*/  UIMAD UR13, UR14, UR13, URZ ;  /* 0x0000000d0e0d72a4 */ /* 0x000fc4000f8e023f */
[----:B------:R-:W-:Y:S01]  /*19ed0*/  @!UP0 UIMAD UR20, UR14, UR10, URZ ;  /* 0x0000000a0e1482a4 */ /* 0x000fe2000f8e023f */
[----:B------:R-:W-:Y:S01]  /*19ee0*/  LEA.HI.X.SX32 R3, R9, UR9, 0x1, P0 ;  /* 0x0000000909037c11 */ /* 0x000fe200080f0eff */
[----:B------:R-:W-:Y:S01]  /*19ef0*/  @UP2 ULDC UR26, c[0x0][0x210] ;  /* 0x00008400001a2ab9 */ /* 0x000fe20000000800 */
[----:B------:R-:W-:Y:S01]  /*19f00*/  ISETP.GE.AND P0, PT, R12, UR22, PT ;  /* 0x000000160c007c0c */ /* 0x000fe2000bf06270 */
[----:B------:R-:W-:Y:S02]  /*19f10*/  USEL UR13, UR13, URZ, !UP4 ;  /* 0x0000003f0d0d7287 */ /* 0x000fe4000e000000 */
[----:B------:R-:W-:Y:S01]  /*19f20*/  @!UP2 UMOV UR26, 0x1 ;  /* 0x00000001001aa882 */ /* 0x000fe20000000000 */
[----:B-1----:R-:W-:Y:S01]  /*19f30*/  IMAD.WIDE.U32 R14, R14, c[0x0][0x1f0], R2 ;  /* 0x00007c000e0e7a25 */ /* 0x002fe200078e0002 */
[----:B------:R-:W-:Y:S02]  /*19f40*/  UIMAD UR7, UR7, UR26, URZ ;  /* 0x0000001a070772a4 */ /* 0x000fe4000f8e023f */
[----:B------:R-:W-:-:S02]  /*19f50*/  UIMAD UR12, UR11, UR12, UR13 ;  /* 0x0000000c0b0c72a4 */ /* 0x000fc4000f8e020d */
        /* <DEDUP_REMOVED lines=26> */
.L_x_904:
[----:B------:R-:W-:Y:S05]  /*1a100*/  BSYNC B0 ;  /* 0x0000000000007941 */ /* 0x000fea0003800000 */
.L_x_903:
        /* <DEDUP_REMOVED lines=22> */
.L_x_906:
[----:B------:R-:W-:Y:S05]  /*1a270*/  BSYNC B0 ;  /* 0x0000000000007941 */ /* 0x000fea0003800000 */
.L_x_905:
        /* <DEDUP_REMOVED lines=22> */
.L_x_908:
[----:B------:R-:W-:Y:S05]  /*1a3e0*/  BSYNC B0 ;  /* 0x0000000000007941 */ /* 0x000fea0003800000 */
.L_x_907:
        /* <DEDUP_REMOVED lines=21> */
.L_x_910:
[----:B------:R-:W-:Y:S05]  /*1a540*/  BSYNC B0 ;  /* 0x0000000000007941 */ /* 0x000fea0003800000 */
.L_x_909:
        /* <DEDUP_REMOVED lines=35> */
.L_x_911:
        /* <DEDUP_REMOVED lines=16> */
.L_x_1089:


//--------------------- .text._ZN5flash16flash_fwd_kernelI23Flash_fwd_kernel_traitsILi256ELi128ELi64ELi8ELb0ELb0EN7cutlass6half_tE19Flash_kernel_traitsILi256ELi128ELi64ELi8ES3_EELb0ELb1ELb0ELb0ELb0ELb0ELb1ELb0EEEvNS_16Flash_fwd_paramsE --------------------------
	.section	.text._ZN5flash16flash_fwd_kernelI23Flash_fwd_kernel_traitsILi256ELi128ELi64ELi8ELb0ELb0EN7cutlass6half_tE19Flash_kernel_traitsILi256ELi128ELi64ELi8ES3_EELb0ELb1ELb0ELb0ELb0ELb0ELb1ELb0EEEvNS_16Flash_fwd_paramsE,"ax",@progbits
	.sectioninfo	@"SHI_REGISTERS=255"
	.align	128
        .global         _ZN5flash16flash_fwd_kernelI23Flash_fwd_kernel_traitsILi256ELi128ELi64ELi8ELb0ELb0EN7cutlass6half_tE19Flash_kernel_traitsILi256ELi128ELi64ELi8ES3_EELb0ELb1ELb0ELb0ELb0ELb0ELb1ELb0EEEvNS_16Flash_fwd_paramsE
        .type           _ZN5flash16flash_fwd_kernelI23Flash_fwd_kernel_traitsILi256ELi128ELi64ELi8ELb0ELb0EN7cutlass6half_tE19Flash_kernel_traitsILi256ELi128ELi64ELi8ES3_EELb0ELb1ELb0ELb0ELb0ELb0ELb1ELb0EEEvNS_16Flash_fwd_paramsE,@function
        .size           _ZN5flash16flash_fwd_kernelI23Flash_fwd_kernel_traitsILi256ELi128ELi64ELi8ELb0ELb0EN7cutlass6half_tE19Flash_kernel_traitsILi256ELi128ELi64ELi8ES3_EELb0ELb1ELb0ELb0ELb0ELb0ELb1ELb0EEEvNS_16Flash_fwd_paramsE,(.L_x_1090 - _ZN5flash16flash_fwd_kernelI23Flash_fwd_kernel_traitsILi256ELi128ELi64ELi8ELb0ELb0EN7cutlass6half_tE19Flash_kernel_traitsILi256ELi128ELi64ELi8ES3_EELb0ELb1ELb0ELb0ELb0ELb0ELb1ELb0EEEvNS_16Flash_fwd_paramsE)
        .other          _ZN5flash16flash_fwd_kernelI23Flash_fwd_kernel_traitsILi256ELi128ELi64ELi8ELb0ELb0EN7cutlass6half_tE19Flash_kernel_traitsILi256ELi128ELi64ELi8ES3_EELb0ELb1ELb0ELb0ELb0ELb0ELb1ELb0EEEvNS_16Flash_fwd_paramsE,@"STO_CUDA_ENTRY STV_DEFAULT"
_ZN5flash16flash_fwd_kernelI23Flash_fwd_kernel_traitsILi256ELi128ELi64ELi8ELb0ELb0EN7cutlass6half_tE19Flash_kernel_traitsILi256ELi128ELi64ELi8ES3_EELb0ELb1ELb0ELb0ELb0ELb0ELb1ELb0EEEvNS_16Flash_fwd_paramsE:
.text._ZN5flash16flash_fwd_kernelI23Flash_fwd_kernel_traitsILi256ELi128ELi64ELi8ELb0ELb0EN7cutlass6half_tE19Flash_kernel_traitsILi256ELi128ELi64ELi8ES3_EELb0ELb1ELb0ELb0ELb0ELb0ELb1ELb0EEEvNS_16Flash_fwd_paramsE:
        /* <DEDUP_REMOVED lines=56> */
.L_x_912:
[----:B------:R-:W-:Y:S02]  /*0380*/  ULDC UR6, c[0x0][0x218] ;  /* 0x0000860000067ab9 */ /* 0x000fe40000000800 */
.L_x_913:
        /* <DEDUP_REMOVED lines=71> */
.L_x_915:
        /* <DEDUP_REMOVED lines=52> */
.L_x_916:
        /* <DEDUP_REMOVED lines=10> */
[----:B------:R-:W-:Y:S01]  /*0be0*/  LOP3.LUT R9, R233, 0xfffffff0, RZ, 0xc0, !PT ;  /* 0xfffffff0e9097812 */ /* 0x000fe200078ec0ff */
[----:B------:R-:W-:Y:S01]  /*0bf0*/  IMAD.SHL.U32 R5, R246, 0x40, RZ ;  /* 0x00000040f6057824 */ /* 0x000fe200078e00ff */
[----:B------:R-:W-:Y:S01]  /*0c00*/  SHF.R.S32.HI R6, RZ, 0x4, R233 ;  /* 0x00000004ff067819 */ /* 0x000fe200000114e9 */
[C---:B------:R-:W-:Y:S01]  /*0c10*/  IMAD.IADD R2, R4.reuse, 0x1, -R3 ;  /* 0x0000000104027824 */ /* 0x040fe200078e0a03 */
[--C-:B------:R-:W-:Y:S01]  /*0c20*/  SHF.R.S32.HI R247, RZ, 0x1f, R246.reuse ;  /* 0x0000001ffff77819 */ /* 0x100fe200000114f6 */
[----:B------:R-:W-:Y:S01]  /*0c30*/  IMAD.IADD R9, R4, 0x1, -R9 ;  /* 0x0000000104097824 */ /* 0x000fe200078e0a09 */
[----:B------:R-:W-:Y:S01]  /*0c40*/  LOP3.LUT R5, R5, 0x1c0, RZ, 0xc0, !PT ;  /* 0x000001c005057812 */ /* 0x000fe200078ec0ff */
[----:B------:R-:W-:Y:S01]  /*0c50*/  IMAD.SHL.U32 R244, R2, 0x8, RZ ;  /* 0x0000000802f47824 */ /* 0x000fe200078e00ff */
[----:B------:R-:W-:Y:S01]  /*0c60*/  LEA.HI R233, R233, R6, RZ, 0x1 ;  /* 0x00000006e9e97211 */ /* 0x000fe200078f08ff */
[----:B------:R-:W-:Y:S01]  /*0c70*/  IMAD.WIDE R18, R19, 0x80, R246 ;  /* 0x0000008013127825 */ /* 0x000fe200078e02f6 */
[----:B------:R-:W-:-:S02]  /*0c80*/  SHF.R.U32.HI R236, RZ, 0x3, R5 ;  /* 0x00000003ffec7819 */ /* 0x000fc40000011605 */
[--C-:B------:R-:W-:Y:S02]  /*0c90*/  LOP3.LUT R3, R5, 0x38, R244.reuse, 0xf8, !PT ;  /* 0x0000003805037812 */ /* 0x100fe400078ef8f4 */
[----:B------:R-:W-:Y:S02]  /*0ca0*/  SHF.R.S32.HI R0, RZ, 0x1f, R9 ;  /* 0x0000001fff007819 */ /* 0x000fe40000011409 */
[----:B------:R-:W-:Y:S02]  /*0cb0*/  LOP3.LUT R236, R3, R236, RZ, 0x3c, !PT ;  /* 0x000000ec03ec7212 */ /* 0x000fe400078e3cff */
[----:B------:R-:W-:Y:S02]  /*0cc0*/  LEA.HI R3, R0, R9, RZ, 0x3 ;  /* 0x0000000900037211 */ /* 0x000fe400078f18ff */
[----:B------:R-:W-:Y:S02]  /*0cd0*/  LOP3.LUT R233, R233, 0xfffffffe, RZ, 0xc0, !PT ;  /* 0xfffffffee9e97812 */ /* 0x000fe400078ec0ff */
[C---:B------:R-:W-:Y:S01]  /*0ce0*/  LOP3.LUT R8, R3.reuse, 0xfffffff8, RZ, 0xc0, !PT ;  /* 0xfffffff803087812 */ /* 0x040fe200078ec0ff */
[----:B------:R-:W-:Y:S01]  /*0cf0*/  IMAD.SHL.U32 R3, R3, 0x40, RZ ;  /* 0x0000004003037824 */ /* 0x000fe200078e00ff */
[----:B------:R-:W-:Y:S01]  /*0d00*/  SHF.R.S32.HI R245, RZ, 0x1f, R244 ;  /* 0x0000001ffff57819 */ /* 0x000fe200000114f4 */
[----:B------:R-:W-:Y:S01]  /*0d10*/  IMAD.IADD R233, R6, 0x1, -R233 ;  /* 0x0000000106e97824 */ /* 0x000fe200078e0ae9 */
[----:B------:R-:W-:Y:S01]  /*0d20*/  IADD3 R6, P0, R244, UR6, RZ ;  /* 0x00000006f4067c10 */ /* 0x000fe2000ff1e0ff */
[----:B------:R-:W-:Y:S01]  /*0d30*/  IMAD.IADD R8, R9, 0x1, -R8 ;  /* 0x0000000109087824 */ /* 0x000fe200078e0a08 */
[-C--:B------:R-:W-:Y:S01]  /*0d40*/  LEA.HI R5, R105, R4.reuse, RZ, 0x6 ;  /* 0x0000000469057211 */ /* 0x080fe200078f30ff */
[----:B------:R-:W-:Y:S01]  /*0d50*/  IMAD.WIDE.U32 R10, R246, c[0x0][0x1a0], R244 ;  /* 0x00006800f60a7a25 */ /* 0x000fe200078e00f4 */
[----:B------:R-:W-:Y:S01]  /*0d60*/  IADD3.X R7, R245, UR22, RZ, P0, !PT ;  /* 0x00000016f5077c10 */ /* 0x000fe200087fe4ff */
[----:B------:R-:W-:Y:S01]  /*0d70*/  UIMAD UR22, UR8, UR5, UR4 ;  /* 0x00000005081672a4 */ /* 0x000fe2000f8e0204 */
[C---:B------:R-:W-:Y:S01]  /*0d80*/  LOP3.LUT P3, RZ, R8.reuse, 0x4, RZ, 0xc0, !PT ;  /* 0x0000000408ff7812 */ /* 0x040fe2000786c0ff */
[----:B------:R-:W-:Y:S01]  /*0d90*/  IMAD.SHL.U32 R5, R5, 0x8, RZ ;  /* 0x0000000805057824 */ /* 0x000fe200078e00ff */
[C---:B------:R-:W-:Y:S01]  /*0da0*/  LOP3.LUT P2, RZ, R8.reuse, 0x2, RZ, 0xc0, !PT ;  /* 0x0000000208ff7812 */ /* 0x040fe2000784c0ff */
[----:B------:R-:W-:Y:S01]  /*0db0*/  ULDC.64 UR4, c[0x0][0x1a8] ;  /* 0x00006a0000047ab9 */ /* 0x000fe20000000a00 */
[----:B------:R-:W-:Y:S01]  /*0dc0*/  IMAD.SHL.U32 R8, R8, 0x40, RZ ;  /* 0x0000004008087824 */ /* 0x000fe200078e00ff */
[----:B------:R-:W-:Y:S01]  /*0dd0*/  UIMAD UR4, UR20, UR4, URZ ;  /* 0x00000004140472a4 */ /* 0x000fe2000f8e023f */
[----:B-1----:R-:W-:Y:S01]  /*0de0*/  IMAD.WIDE.U32 R14, R14, c[0x0][0x1a8], R6 ;  /* 0x00006a000e0e7a25 */ /* 0x002fe200078e0006 */
[----:B------:R-:W-:Y:S01]  /*0df0*/  LOP3.LUT R236, R236, 0xfffffe00, R5, 0xf8, !PT ;  /* 0xfffffe00ecec7812 */ /* 0x000fe200078ef805 */
[----:B------:R-:W-:Y:S01]  /*0e00*/  ULDC.64 UR6, c[0x0][0x1b8] ;  /* 0x00006e0000067ab9 */ /* 0x000fe20000000a00 */
[----:B------:R-:W-:Y:S01]  /*0e10*/  LOP3.LUT R8, R8, 0x1c0, RZ, 0xc0, !PT ;  /* 0x000001c008087812 */ /* 0x000fe200078ec0ff */
[----:B------:R-:W-:Y:S01]  /*0e20*/  IMAD R7, R247, c[0x0][0x1a0], RZ ;  /* 0x00006800f7077a24 */ /* 0x000fe200078e02ff */
[----:B------:R-:W-:Y:S01]  /*0e30*/  UIMAD UR4, UR17, UR5, UR4 ;  /* 0x00000005110472a4 */ /* 0x000fe2000f8e0204 */
[----:B------:R-:W-:Y:S01]  /*0e40*/  IMAD.SHL.U32 R9, R233, 0x8, RZ ;  /* 0x00000008e9097824 */ /* 0x000fe200078e00ff */
[----:B------:R-:W-:Y:S01]  /*0e50*/  UIADD3 UR17, -UR24, UR16, URZ ;  /* 0x0000001018117290 */ /* 0x000fe2000fffe13f */
[----:B------:R-:W-:Y:S01]  /*0e60*/  IMAD R5, R247, c[0x0][0x198], RZ ;  /* 0x00006600f7057a24 */ /* 0x000fe200078e02ff */
[----:B------:R-:W-:Y:S01]  /*0e70*/  IADD3 R6, P0, R10, UR14, RZ ;  /* 0x0000000e0a067c10 */ /* 0x000fe2000ff1e0ff */
[----:B------:R-:W-:Y:S01]  /*0e80*/  IMAD.WIDE.U32 R12, R246, c[0x0][0x198], R244 ;  /* 0x00006600f60c7a25 */ /* 0x000fe200078e00f4 */
[----:B------:R-:W-:Y:S01]  /*0e90*/  LOP3.LUT R9, R8, 0x8, R9, 0xf8, !PT ;  /* 0x0000000808097812 */ /* 0x000fe200078ef809 */
[----:B------:R-:W-:Y:S01]  /*0ea0*/  UIMAD UR6, UR21, UR6, URZ ;  /* 0x00000006150672a4 */ /* 0x000fe2000f8e023f */
[----:B------:R-:W-:Y:S01]  /*0eb0*/  SHF.R.U32.HI R8, RZ, 0x3, R8 ;  /* 0x00000003ff087819 */ /* 0x000fe20000011608 */
[----:B------:R-:W-:Y:S01]  /*0ec0*/  IMAD R0, R246, c[0x0][0x1a4], R7 ;  /* 0x00006900f6007a24 */ /* 0x000fe200078e0207 */
[----:B------:R-:W-:Y:S01]  /*0ed0*/  IADD3 R240, P1, R12, UR12, RZ ;  /* 0x0000000c0cf07c10 */ /* 0x000fe2000ff3e0ff */
[----:B------:R-:W-:Y:S01]  /*0ee0*/  IMAD R5, R246, c[0x0][0x19c], R5 ;  /* 0x00006700f6057a24 */ /* 0x000fe200078e0205 */
[----:B------:R-:W-:Y:S01]  /*0ef0*/  UIMAD UR6, UR8, UR7, UR6 ;  /* 0x00000007080672a4 */ /* 0x000fe2000f8e0206 */
[----:B------:R-:W-:Y:S01]  /*0f00*/  LEA.HI R105, R105, R4, RZ, 0x5 ;  /* 0x0000000469697211 */ /* 0x000fe200078f28ff */
[----:B------:R-:W-:Y:S01]  /*0f10*/  IMAD.SHL.U32 R236, R236, 0x2, RZ ;  /* 0x00000002ecec7824 */ /* 0x000fe200078e00ff */
[----:B------:R-:W-:-:S02]  /*0f20*/  IADD3.X R7, R11, UR11, R0, P0, !PT ;  /* 0x0000000b0b077c10 */ /* 0x000fc400087fe400 */
[----:B------:R-:W-:Y:S02]  /*0f30*/  ISETP.GE.AND P0, PT, R246, UR17, PT ;  /* 0x00000011f6007c0c */ /* 0x000fe4000bf06270 */
[----:B------:R-:W-:Y:S01]  /*0f40*/  IADD3.X R241, R13, UR10, R5, P1, !PT ;  /* 0x0000000a0df17c10 */ /* 0x000fe20008ffe405 */
[----:B------:R-:W-:Y:S01]  /*0f50*/  IMAD.U32 R5, RZ, RZ, UR8 ;  /* 0x00000008ff057e24 */ /* 0x000fe2000f8e00ff */
[----:B------:R-:W-:Y:S01]  /*0f60*/  LOP3.LUT R0, R9, R8, RZ, 0x3c, !PT ;  /* 0x0000000809007212 */ /* 0x000fe200078e3cff */
[----:B------:R-:W-:Y:S01]  /*0f70*/  IMAD.U32 R8, RZ, RZ, UR8 ;  /* 0x00000008ff087e24 */ /* 0x000fe2000f8e00ff */
[----:B------:R-:W-:Y:S01]  /*0f80*/  IADD3 R17, R15, UR4, RZ ;  /* 0x000000040f117c10 */ /* 0x000fe2000fffe0ff */
[----:B------:R-:W-:Y:S01]  /*0f90*/  IMAD.WIDE.U32 R240, R5, c[0x0][0x1b0], R240 ;  /* 0x00006c0005f07a25 */ /* 0x000fe200078e00f0 */
[----:B------:R-:W-:Y:S02]  /*0fa0*/  LOP3.LUT R0, R0, 0xfffffe00, R3, 0xf8, !PT ;  /* 0xfffffe0000007812 */ /* 0x000fe400078ef803 */
[----:B------:R-:W-:Y:S01]  /*0fb0*/  LOP3.LUT R3, R105, 0xffffffe0, RZ, 0xc0, !PT ;  /* 0xffffffe069037812 */ /* 0x000fe200078ec0ff */
[----:B------:R-:W-:Y:S01]  /*0fc0*/  IMAD.WIDE.U32 R8, R8, c[0x0][0x1b8], R6 ;  /* 0x00006e0008087a25 */ /* 0x000fe200078e0006 */
[----:B------:R-:W-:-:S02]  /*0fd0*/  IADD3 R243, R241, UR22, RZ ;  /* 0x00000016f1f37c10 */ /* 0x000fc4000fffe0ff */
[----:B------:R-:W-:Y:S01]  /*0fe0*/  SHF.R.S32.HI R105, RZ, 0x5, R105 ;  /* 0x00000005ff697819 */ /* 0x000fe20000011469 */
[----:B------:R-:W-:Y:S01]  /*0ff0*/  IMAD.MOV.U32 R7, RZ, RZ, 0x10 ;  /* 0x00000010ff077424 */ /* 0x000fe200078e00ff */
[----:B------:R-:W-:Y:S01]  /*1000*/  IADD3 R11, R9, UR6, RZ ;  /* 0x00000006090b7c10 */ /* 0x000fe2000fffe0ff */
[----:B------:R-:W-:Y:S01]  /*1010*/  IMAD.MOV.U32 R5, RZ, RZ, 0x20 ;  /* 0x00000020ff057424 */ /* 0x000fe200078e00ff */
[----:B------:R-:W-:Y:S01]  /*1020*/  IADD3 R239, R244, 0x40, RZ ;  /* 0x00000040f4ef7810 */ /* 0x000fe20007ffe0ff */
[----:B------:R-:W-:Y:S01]  /*1030*/  IMAD.IADD R10, R4, 0x1, -R3 ;  /* 0x00000001040a7824 */ /* 0x000fe200078e0a03 */
[C---:B------:R-:W-:Y:S02]  /*1040*/  IADD3 R238, R244.reuse, 0x80, RZ ;  /* 0x00000080f4ee7810 */ /* 0x040fe40007ffe0ff */
[----:B------:R-:W-:Y:S02]  /*1050*/  IADD3 R237, R244, 0xc0, RZ ;  /* 0x000000c0f4ed7810 */ /* 0x000fe40007ffe0ff */
[----:B------:R-:W-:-:S02]  /*1060*/  SEL R7, R7, 0xfffffff0, !P2 ;  /* 0xfffffff007077807 */ /* 0x000fc40005000000 */
        /* <DEDUP_REMOVED lines=40> */
.L_x_918:
[----:B------:R-:W-:Y:S05]  /*12f0*/  BSYNC B0 ;  /* 0x0000000000007941 */ /* 0x000fea0003800000 */
.L_x_917:
        /* <DEDUP_REMOVED lines=45> */
.L_x_920:
[----:B------:R-:W-:Y:S05]  /*15d0*/  BSYNC B0 ;  /* 0x0000000000007941 */ /* 0x000fea0003800000 */
.L_x_919:
        /* <DEDUP_REMOVED lines=45> */
.L_x_922:
[----:B------:R-:W-:Y:S05]  /*18b0*/  BSYNC B0 ;  /* 0x0000000000007941 */ /* 0x000fea0003800000 */
.L_x_921:
        /* <DEDUP_REMOVED lines=12> */
[----:B-1----:R-:W-:Y:S01]  /*1980*/  IMAD.X R12, RZ, RZ, R19, P0 ;  /* 0x000000ffff0c7224 */ /* 0x002fe200000e0613 */
        /* <DEDUP_REMOVED lines=35> */
.L_x_924:
[----:B------:R-:W-:Y:S05]  /*1bc0*/  BSYNC B0 ;  /* 0x0000000000007941 */ /* 0x000fea0003800000 */
.L_x_923:
[----:B------:R-:W-:Y:S01]  /*1bd0*/  UIADD3 UR26, UR9, -0x1, URZ ;  /* 0xffffffff091a7890 */ /* 0x000fe2000fffe03f */
[----:B------:R-:W-:Y:S01]  /*1be0*/  MOV R242, R240 ;  /* 0x000000f000f27202 */ /* 0x000fe20000000f00 */
[----:B------:R-:W-:Y:S01]  /*1bf0*/  IMAD.U32 R3, RZ, RZ, UR28 ;  /* 0x0000001cff037e24 */ /* 0x000fe2000f8e00ff */
[----:B------:R-:W-:Y:S01]  /*1c00*/  BSSY B0, `(.L_x_925) ;  /* 0x000002a000007945 */ /* 0x000fe20003800000 */
[----:B------:R-:W-:Y:S02]  /*1c10*/  UIMAD UR22, UR26, -0x40, UR25 ;  /* 0xffffffc01a1678a4 */ /* 0x000fe4000f8e0219 */
[----:B------:R-:W-:Y:S01]  /*1c20*/  USHF.R.S32.HI UR29, URZ, 0x1f, UR26 ;  /* 0x0000001f3f1d7899 */ /* 0x000fe2000801141a */
[----:B-1----:R-:W-:Y:S01]  /*1c30*/  IMAD.WIDE.U32 R18, R3, UR26, R242 ;  /* 0x0000001a03127c25 */ /* 0x002fe2000f8e00f2 */
        /* <DEDUP_REMOVED lines=38> */
.L_x_926:
[----:B------:R-:W-:Y:S05]  /*1ea0*/  BSYNC B0 ;  /* 0x0000000000007941 */ /* 0x000fea0003800000 */
.L_x_925:
        /* <DEDUP_REMOVED lines=18> */
[C---:B-1----:R-:W-:Y:S02]  /*1fd0*/  @!P4 LEA R16, P3, R13.reuse, c[0x0][0x168], 0x1 ;  /* 0x00005a000d10ca11 */ /* 0x042fe400078608ff */
        /* <DEDUP_REMOVED lines=26> */
.L_x_928:
[----:B------:R-:W-:Y:S05]  /*2180*/  BSYNC B0 ;  /* 0x0000000000007941 */ /* 0x000fea0003800000 */
.L_x_927:
        /* <DEDUP_REMOVED lines=11> */
[----:B-12---:R-:W-:-:S03]  /*2240*/  IMAD.WIDE.U32 R14, R235, UR26, R10 ;  /* 0x0000001aeb0e7c25 */ /* 0x006fc6000f8e000a */
        /* <DEDUP_REMOVED lines=42> */
.L_x_930:
[----:B------:R-:W-:Y:S05]  /*24f0*/  BSYNC B0 ;  /* 0x0000000000007941 */ /* 0x000fea0003800000 */
.L_x_929:
        /* <DEDUP_REMOVED lines=45> */
.L_x_932:
[----:B------:R-:W-:Y:S05]  /*27d0*/  BSYNC B0 ;  /* 0x0000000000007941 */ /* 0x000fea0003800000 */
.L_x_931:
[C---:B------:R-:W-:Y:S01]  /*27e0*/  IMAD.SHL.U32 R6, R2.reuse, 0x40, RZ ;  /* 0x0000004002067824 */ /* 0x040fe200078e00ff */
[----:B------:R-:W-:Y:S01]  /*27f0*/  R2P PR, R2, 0x6 ;  /* 0x0000000602007804 */ /* 0x000fe20000000000 */
[----:B--2---:R-:W-:Y:S01]  /*2800*/  IMAD.SHL.U32 R13, R246, 0x8, RZ ;  /* 0x00000008f60d7824 */ /* 0x004fe200078e00ff */
        /* <DEDUP_REMOVED lines=19> */
[----:B------:R-:W2:Y:S01]  /*2940*/  LDSM.16.M88.4 R28, [R233+0x10000] ;  /* 0x01000000e91c783b */ /* 0x000ea20000000200 */
        /* <DEDUP_REMOVED lines=8> */
[----:B------:R-:W1:Y:S01]  /*29d0*/  LDSM.16.M88.4 R76, [R231] ;  /* 0x00000000e74c783b */ /* 0x000e620000000200 */
        /* <DEDUP_REMOVED lines=10> */
[----:B------:R-:W4:Y:S01]  /*2a80*/  LDSM.16.M88.4 R24, [R231+0x800] ;  /* 0x00080000e718783b */ /* 0x000f220000000200 */
[----:B------:R-:W-:-:S02]  /*2a90*/  IADD3 R216, R231, 0x3800, RZ ;  /* 0x00003800e7d87810 */ /* 0x000fc40007ffe0ff */
[C---:B------:R-:W-:Y:S01]  /*2aa0*/  IADD3 R215, R231.reuse, 0x4000, RZ ;  /* 0x00004000e7d77810 */ /* 0x040fe20007ffe0ff */
[----:B----4-:R-:W4:Y:S01]  /*2ab0*/  LDSM.16.M88.4 R16, [R231+0x1000] ;  /* 0x00100000e710783b */ /* 0x010f220000000200 */
[C---:B------:R-:W-:Y:S02]  /*2ac0*/  IADD3 R214, R231.reuse, 0x4800, RZ ;  /* 0x00004800e7d67810 */ /* 0x040fe40007ffe0ff */
[C---:B------:R-:W-:Y:S01]  /*2ad0*/  IADD3 R213, R231.reuse, 0x5000, RZ ;  /* 0x00005000e7d57810 */ /* 0x040fe20007ffe0ff */
[----:B------:R-:W3:Y:S01]  /*2ae0*/  LDSM.16.M88.4 R80, [R220] ;  /* 0x00000000dc50783b */ /* 0x000ee20000000200 */
[C---:B------:R-:W-:Y:S02]  /*2af0*/  IADD3 R212, R231.reuse, 0x5800, RZ ;  /* 0x00005800e7d47810 */ /* 0x040fe40007ffe0ff */
[C---:B------:R-:W-:Y:S01]  /*2b00*/  IADD3 R211, R231.reuse, 0x6000, RZ ;  /* 0x00006000e7d37810 */ /* 0x040fe20007ffe0ff */
[----:B------:R-:W3:Y:S01]  /*2b10*/  LDSM.16.M88.4 R56, [R231+0x1800] ;  /* 0x00180000e738783b */ /* 0x000ee20000000200 */
[C---:B------:R-:W-:Y:S01]  /*2b20*/  IADD3 R210, R231.reuse, 0x6800, RZ ;  /* 0x00006800e7d27810 */ /* 0x040fe20007ffe0ff */
[----:B--2---:R-:W-:Y:S02]  /*2b30*/  HMMA.16816.F32 R20, R52, R28, RZ ;  /* 0x0000001c3414723c */ /* 0x004fe400000018ff */
[----:B------:R-:W2:Y:S01]  /*2b40*/  LDSM.16.M88.4 R12, [R227+0x10800] ;  /* 0x01080000e30c783b */ /* 0x000ea20000000200 */
[----:B------:R-:W-:-:S02]  /*2b50*/  IADD3 R209, R231, 0x7000, RZ ;  /* 0x00007000e7d17810 */ /* 0x000fc40007ffe0ff */
[----:B------:R-:W-:Y:S01]  /*2b60*/  IADD3 R208, R231, 0x7800, RZ ;  /* 0x00007800e7d07810 */ /* 0x000fe20007ffe0ff */
[----:B------:R-:W2:Y:S02]  /*2b70*/  LDSM.16.M88.4 R32, [R227+0x11000] ;  /* 0x01100000e320783b */ /* 0x000ea40000000200 */
[C---:B------:R-:W-:Y:S02]  /*2b80*/  HMMA.16816.F32 R28, R52.reuse, R30, RZ ;  /* 0x0000001e341c723c */ /* 0x040fe400000018ff */
[----:B------:R-:W-:Y:S04]  /*2b90*/  LDSM.16.M88.4 R92, [R233+0x12000] ;  /* 0x01200000e95c783b */ /* 0x000fe80000000200 */
[----:B------:R-:W-:Y:S02]  /*2ba0*/  LDSM.16.M88.4 R100, [R233+0x16800] ;  /* 0x01680000e964783b */ /* 0x000fe40000000200 */
[----:B-----5:R-:W-:Y:S02]  /*2bb0*/  HMMA.16816.F32 R36, R52, R48, RZ ;  /* 0x000000303424723c */ /* 0x020fe400000018ff */
[----:B------:R-:W-:Y:S06]  /*2bc0*/  LDSM.16.M88.4 R96, [R227+0x16000] ;  /* 0x01600000e360783b */ /* 0x000fec0000000200 */
[----:B-1----:R-:W-:Y:S08]  /*2bd0*/  HMMA.16816.F32 R20, R40, R76, R20 ;  /* 0x0000004c2814723c */ /* 0x002ff00000001814 */
        /* <DEDUP_REMOVED lines=8> */
[----:B------:R-:W1:Y:S07]  /*2c60*/  LDSM.16.M88.4 R72, [R234+0x4000] ;  /* 0x00400000ea48783b */ /* 0x000e6e0000000200 */
[C---:B------:R-:W-:Y:S08]  /*2c70*/  HMMA.16816.F32 R36, R40.reuse, R24, R36 ;  /* 0x000000182824723c */ /* 0x040ff00000001824 */
[C---:B------:R-:W-:Y:S01]  /*2c80*/  HMMA.16816.F32 R48, R40.reuse, R26, R48 ;  /* 0x0000001a2830723c */ /* 0x040fe20000001830 */
[----:B------:R-:W3:Y:S07]  /*2c90*/  LDSM.16.M88.4 R24, [R220+0x800] ;  /* 0x00080000dc18783b */ /* 0x000eee0000000200 */
        /* <DEDUP_REMOVED lines=9> */
[----:B------:R-:W1:Y:S03]  /*2d30*/  LDSM.16.M88.4 R56, [R220+0x1800] ;  /* 0x00180000dc38783b */ /* 0x000e660000000200 */
[C---:B--2---:R-:W-:Y:S08]  /*2d40*/  HMMA.16816.F32 R36, R84.reuse, R12, R36 ;  /* 0x0000000c5424723c */ /* 0x044ff00000001824 */
[C---:B------:R-:W-:Y:S01]  /*2d50*/  HMMA.16816.F32 R48, R84.reuse, R14, R48 ;  /* 0x0000000e5430723c */ /* 0x040fe20000001830 */
[----:B------:R-:W2:Y:S07]  /*2d60*/  LDSM.16.M88.4 R12, [R233+0x12800] ;  /* 0x01280000e90c783b */ /* 0x000eae0000000200 */
        /* <DEDUP_REMOVED lines=9> */
[----:B------:R-:W1:Y:S03]  /*2e00*/  LDSM.16.M88.4 R76, [R227+0x12000] ;  /* 0x01200000e34c783b */ /* 0x000e660000000200 */
[C---:B---3--:R-:W-:Y:S08]  /*2e10*/  HMMA.16816.F32 R36, R44.reuse, R24, R36 ;  /* 0x000000182c24723c */ /* 0x048ff00000001824 */
[C---:B------:R-:W-:Y:S01]  /*2e20*/  HMMA.16816.F32 R48, R44.reuse, R26, R48 ;  /* 0x0000001a2c30723c */ /* 0x040fe20000001830 */
[----:B------:R-:W3:Y:S07]  /*2e30*/  LDSM.16.M88.4 R24, [R231+0x2800] ;  /* 0x00280000e718783b */ /* 0x000eee0000000200 */
        /* <DEDUP_REMOVED lines=27> */
[----:B------:R-:W-:Y:S01]  /*2ff0*/  HMMA.16816.F32 R64, R52, R18, R64 ;  /* 0x000000123440723c */ /* 0x000fe20000001840 */
[----:B------:R-:W1:Y:S07]  /*3000*/  LDSM.16.M88.4 R16, [R234+0x8000] ;  /* 0x00800000ea10783b */ /* 0x000e6e0000000200 */
[----:B------:R-:W-:Y:S01]  /*3010*/  HMMA.16816.F32 R28, R40, R78, R28 ;  /* 0x0000004e281c723c */ /* 0x000fe2000000181c */
[----:B------:R-:W-:Y:S07]  /*3020*/  LDSM.16.M88.4 R76, [R220+0x3800] ;  /* 0x00380000dc4c783b */ /* 0x000fee0000000200 */
[----:B-----5:R-:W-:Y:S08]  /*3030*/  HMMA.16816.F32 R20, R44, R92, R20 ;  /* 0x0000005c2c14723c */ /* 0x020ff00000001814 */
[C---:B------:R-:W-:Y:S08]  /*3040*/  HMMA.16816.F32 R60, R52.reuse, R56, R60 ;  /* 0x00000038343c723c */ /* 0x040ff0000000183c */
[----:B------:R-:W-:Y:S01]  /*3050*/  HMMA.16816.F32 R84, R52, R58, R84 ;  /* 0x0000003a3454723c */ /* 0x000fe20000001854 */
[----:B------:R-:W-:Y:S04]  /*3060*/  LDSM.16.M88.4 R56, [R231+0x4000] ;  /* 0x00400000e738783b */ /* 0x000fe80000000200 */
[----:B------:R-:W-:Y:S03]  /*3070*/  LDSM.16.M88.4 R52, [R233+0x15000] ;  /* 0x01500000e934783b */ /* 0x000fe60000000200 */
[C---:B--2---:R-:W-:Y:S08]  /*3080*/  HMMA.16816.F32 R36, R40.reuse, R12, R36 ;  /* 0x0000000c2824723c */ /* 0x044ff00000001824 */
        /* <DEDUP_REMOVED lines=36> */
[----:B------:R-:W1:Y:S04]  /*32d0*/  LDSM.16.M88.4 R40, [R227+0x14800] ;  /* 0x01480000e328783b */ /* 0x000e680000000200 */
[----:B------:R-:W-:Y:S03]  /*32e0*/  LDSM.16.M88.4 R16, [R227+0x15000] ;  /* 0x01500000e310783b */ /* 0x000fe60000000200 */
[C---:B------:R-:W-:Y:S08]  /*32f0*/  HMMA.16816.F32 R36, R32.reuse, R24, R36 ;  /* 0x000000182024723c */ /* 0x040ff00000001824 */
[----:B------:R-:W-:Y:S01]  /*3300*/  HMMA.16816.F32 R48, R32, R26, R48 ;  /* 0x0000001a2030723c */ /* 0x000fe20000001830 */
[----:B------:R-:W3:Y:S07]  /*3310*/  LDSM.16.M88.4 R24, [R233+0x16000] ;  /* 0x01600000e918783b */ /* 0x000eee0000000200 */
[----:B------:R-:W-:Y:S01]  /*3320*/  HMMA.16816.F32 R28, R88, R74, R28 ;  /* 0x0000004a581c723c */ /* 0x000fe2000000181c */
[----:B------:R-:W-:Y:S07]  /*3330*/  LDSM.16.M88.4 R72, [R220+0x5800] ;  /* 0x00580000dc48783b */ /* 0x000fee0000000200 */
[----:B--2---:R-:W-:Y:S08]  /*3340*/  HMMA.16816.F32 R20, R80, R52, R20 ;  /* 0x000000345014723c */ /* 0x004ff00000001814 */
[C---:B------:R-:W-:Y:S08]  /*3350*/  HMMA.16816.F32 R68, R32.reuse, R12, R68 ;  /* 0x0000000c2044723c */ /* 0x040ff00000001844 */
[C---:B------:R-:W-:Y:S01]  /*3360*/  HMMA.16816.F32 R64, R32.reuse, R14, R64 ;  /* 0x0000000e2040723c */ /* 0x040fe20000001840 */
[----:B------:R-:W2:Y:S07]  /*3370*/  LDSM.16.M88.4 R12, [R220+0x4800] ;  /* 0x00480000dc0c783b */ /* 0x000eae0000000200 */
[C---:B------:R-:W-:Y:S08]  /*3380*/  HMMA.16816.F32 R60, R32.reuse, R44, R60 ;  /* 0x0000002c203c723c */ /* 0x040ff0000000183c */
[----:B------:R-:W-:Y:S01]  /*3390*/  HMMA.16816.F32 R84, R32, R46, R84 ;  /* 0x0000002e2054723c */ /* 0x000fe20000001854 */
[----:B------:R-:W-:Y:S04]  /*33a0*/  LDSM.16.M88.4 R44, [R232+0xc000] ;  /* 0x00c00000e82c783b */ /* 0x000fe80000000200 */
[----:B------:R-:W4:Y:S03]  /*33b0*/  LDSM.16.M88.4 R32, [R231+0x6000] ;  /* 0x00600000e720783b */ /* 0x000f260000000200 */
[----:B------:R-:W-:Y:S01]  /*33c0*/  HMMA.16816.F32 R28, R80, R54, R28 ;  /* 0x00000036501c723c */ /* 0x000fe2000000181c */
[----:B------:R-:W-:Y:S07]  /*33d0*/  LDSM.16.M88.4 R52, [R233+0x17000] ;  /* 0x01700000e934783b */ /* 0x000fee0000000200 */
[C---:B-1----:R-:W-:Y:S08]  /*33e0*/  HMMA.16816.F32 R36, R88.reuse, R40, R36 ;  /* 0x000000285824723c */ /* 0x042ff00000001824 */
[----:B------:R-:W-:Y:S01]  /*33f0*/  HMMA.16816.F32 R48, R88, R42, R48 ;  /* 0x0000002a5830723c */ /* 0x000fe20000001830 */
[----:B------:R-:W-:Y:S07]  /*3400*/  LDSM.16.M88.4 R40, [R231+0x6800] ;  /* 0x00680000e728783b */ /* 0x000fee0000000200 */
[----:B---3--:R-:W-:Y:S08]  /*3410*/  HMMA.16816.F32 R20, R56, R24, R20 ;  /* 0x000000183814723c */ /* 0x008ff00000001814 */
[C---:B------:R-:W-:Y:S08]  /*3420*/  HMMA.16816.F32 R68, R88.reuse, R16, R68 ;  /* 0x000000105844723c */ /* 0x040ff00000001844 */
[----:B------:R-:W-:Y:S01]  /*3430*/  HMMA.16816.F32 R64, R88, R18, R64 ;  /* 0x000000125840723c */ /* 0x000fe20000001840 */
[----:B------:R-:W1:Y:S07]  /*3440*/  LDSM.16.M88.4 R16, [R230+0xc000] ;  /* 0x00c00000e610783b */ /* 0x000e6e0000000200 */
[----:B------:R-:W-:Y:S01]  /*3450*/  HMMA.16816.F32 R28, R56, R26, R28 ;  /* 0x0000001a381c723c */ /* 0x000fe2000000181c */
[----:B------:R-:W-:Y:S07]  /*3460*/  LDSM.16.M88.4 R24, [R220+0x6000] ;  /* 0x00600000dc18783b */ /* 0x000fee0000000200 */
[C---:B--2---:R-:W-:Y:S08]  /*3470*/  HMMA.16816.F32 R36, R80.reuse, R12, R36 ;  /* 0x0000000c5024723c */ /* 0x044ff00000001824 */
[----:B------:R-:W-:Y:S01]  /*3480*/  HMMA.16816.F32 R48, R80, R14, R48 ;  /* 0x0000000e5030723c */ /* 0x000fe20000001830 */
[----:B------:R-:W2:Y:S07]  /*3490*/  LDSM.16.M88.4 R12, [R229+0xc000] ;  /* 0x00c00000e50c783b */ /* 0x000eae0000000200 */
[C---:B----4-:R-:W-:Y:S08]  /*34a0*/  HMMA.16816.F32 R20, R44.reuse, R32, R20 ;  /* 0x000000202c14723c */ /* 0x050ff00000001814 */
[----:B------:R-:W-:Y:S01]  /*34b0*/  HMMA.16816.F32 R28, R44, R34, R28 ;  /* 0x000000222c1c723c */ /* 0x000fe2000000181c */
[----:B------:R-:W3:Y:S07]  /*34c0*/  LDSM.16.M88.4 R32, [R227+0x16800] ;  /* 0x01680000e320783b */ /* 0x000eee0000000200 */
[----:B------:R-:W-:Y:S08]  /*34d0*/  HMMA.16816.F32 R36, R56, R100, R36 ;  /* 0x000000643824723c */ /* 0x000ff00000001824 */
[----:B------:R-:W-:Y:S08]  /*34e0*/  HMMA.16816.F32 R68, R80, R76, R68 ;  /* 0x0000004c5044723c */ /* 0x000ff00000001844 */
[----:B------:R-:W-:Y:S08]  /*34f0*/  HMMA.16816.F32 R48, R56, R102, R48 ;  /* 0x000000663830723c */ /* 0x000ff00000001830 */
[----:B-1----:R-:W-:Y:S08]  /*3500*/  HMMA.16816.F32 R20, R16, R96, R20 ;  /* 0x000000601014723c */ /* 0x002ff00000001814 */
[----:B------:R-:W-:Y:S01]  /*3510*/  HMMA.16816.F32 R64, R80, R78, R64 ;  /* 0x0000004e5040723c */ /* 0x000fe20000001840 */
[----:B------:R-:W1:Y:S07]  /*3520*/  LDSM.16.M88.4 R76, [R231+0x7000] ;  /* 0x00700000e74c783b */ /* 0x000e6e0000000200 */
[----:B------:R-:W-:Y:S08]  /*3530*/  HMMA.16816.F32 R28, R16, R98, R28 ;  /* 0x00000062101c723c */ /* 0x000ff0000000181c */
[----:B------:R-:W-:Y:S08]  /*3540*/  HMMA.16816.F32 R36, R44, R40, R36 ;  /* 0x000000282c24723c */ /* 0x000ff00000001824 */
[----:B------:R-:W-:Y:S08]  /*3550*/  HMMA.16816.F32 R68, R56, R52, R68 ;  /* 0x000000343844723c */ /* 0x000ff00000001844 */
[----:B------:R-:W-:Y:S01]  /*3560*/  HMMA.16816.F32 R48, R44, R42, R48 ;  /* 0x0000002a2c30723c */ /* 0x000fe20000001830 */
[----:B------:R-:W4:Y:S07]  /*3570*/  LDSM.16.M88.4 R40, [R227+0x17000] ;  /* 0x01700000e328783b */ /* 0x000f2e0000000200 */
[----:B--2---:R-:W-:Y:S08]  /*3580*/  HMMA.16816.F32 R20, R12, R24, R20 ;  /* 0x000000180c14723c */ /* 0x004ff00000001814 */
[----:B------:R-:W-:Y:S08]  /*3590*/  HMMA.16816.F32 R60, R88, R92, R60 ;  /* 0x0000005c583c723c */ /* 0x000ff0000000183c */
[----:B------:R-:W-:Y:S01]  /*35a0*/  HMMA.16816.F32 R28, R12, R26, R28 ;  /* 0x0000001a0c1c723c */ /* 0x000fe2000000181c */
[----:B------:R-:W2:Y:S07]  /*35b0*/  LDSM.16.M88.4 R24, [R220+0x7000] ;  /* 0x00700000dc18783b */ /* 0x000eae0000000200 */
[----:B---3--:R-:W-:Y:S01]  /*35c0*/  HMMA.16816.F32 R36, R16, R32, R36 ;  /* 0x000000201024723c */ /* 0x008fe20000001824 */
[----:B------:R-:W-:-:S06]  /*35d0*/  FMUL.FTZ R6, R20, c[0x0][0x2ec] ;  /* 0x0000bb0014067a20 */ /* 0x000fcc0000410000 */
[----:B------:R-:W-:Y:S01]  /*35e0*/  FMUL.FTZ R33, R21, c[0x0][0x2ec] ;  /* 0x0000bb0015217a20 */ /* 0x000fe20000410000 */
[----:B-1----:R-:W-:Y:S01]  /*35f0*/  HMMA.16816.F32 R68, R44, R76, R68 ;  /* 0x0000004c2c44723c */ /* 0x002fe20000001844 */
        /* <DEDUP_REMOVED lines=8> */
[----:B------:R-:W1:Y:S01]  /*3680*/  LDSM.16.M88.4 R20, [R233+0x17800] ;  /* 0x01780000e914783b */ /* 0x000e620000000200 */
[----:B------:R3:W5:Y:S06]  /*3690*/  MUFU.TANH R35, R28 ;  /* 0x0000001c00237308 */ /* 0x00076c0000002400 */
[----:B------:R-:W-:Y:S01]  /*36a0*/  HMMA.16816.F32 R88, R80, R72, R60 ;  /* 0x000000485058723c */ /* 0x000fe2000000183c */
[----:B------:R-:W-:Y:S01]  /*36b0*/  LDSM.16.M88.4 R60, [R220+0x6800] ;  /* 0x00680000dc3c783b */ /* 0x000fe20000000200 */
[----:B------:R-:W-:Y:S06]  /*36c0*/  MUFU.TANH R34, R34 ;  /* 0x0000002200227308 */ /* 0x000fec0000002400 */
[----:B----4-:R-:W-:Y:S02]  /*36d0*/  HMMA.16816.F32 R68, R16, R40, R68 ;  /* 0x000000281044723c */ /* 0x010fe40000001844 */
[----:B------:R-:W-:Y:S05]  /*36e0*/  MUFU.TANH R52, R52 ;  /* 0x0000003400347308 */ /* 0x000fea0000002400 */
[----:B------:R-:W-:Y:S01]  /*36f0*/  FMUL.FTZ R40, R30, c[0x0][0x2ec] ;  /* 0x0000bb001e287a20 */ /* 0x000fe20000410000 */
[----:B------:R-:W-:Y:S01]  /*3700*/  HMMA.16816.F32 R84, R80, R74, R84 ;  /* 0x0000004a5054723c */ /* 0x000fe20000001854 */
[----:B------:R-:W-:Y:S01]  /*3710*/  FMUL.FTZ R41, R31, c[0x0][0x2ec] ;  /* 0x0000bb001f297a20 */ /* 0x000fe20000410000 */
[----:B------:R-:W-:Y:S01]  /*3720*/  MUFU.TANH R32, R32 ;  /* 0x0000002000207308 */ /* 0x000fe20000002400 */
[----:B---3--:R-:W3:Y:S05]  /*3730*/  LDSM.16.M88.4 R28, [R231+0x7800] ;  /* 0x00780000e71c783b */ /* 0x008eea0000000200 */
[----:B------:R-:W-:Y:S02]  /*3740*/  HMMA.16816.F32 R64, R56, R54, R64 ;  /* 0x000000363840723c */ /* 0x000fe40000001840 */
[----:B------:R-:W4:Y:S06]  /*3750*/  MUFU.TANH R40, R40 ;  /* 0x0000002800287308 */ /* 0x000f2c0000002400 */
[----:B--2---:R-:W-:Y:S02]  /*3760*/  HMMA.16816.F32 R68, R12, R24, R68 ;  /* 0x000000180c44723c */ /* 0x004fe40000001844 */
[----:B------:R-:W-:Y:S06]  /*3770*/  MUFU.TANH R41, R41 ;  /* 0x0000002900297308 */ /* 0x000fec0000002400 */
[C---:B-1----:R-:W-:Y:S08]  /*3780*/  HMMA.16816.F32 R88, R56.reuse, R20, R88 ;  /* 0x000000143858723c */ /* 0x042ff00000001858 */
[----:B------:R-:W-:Y:S01]  /*3790*/  HMMA.16816.F32 R84, R56, R22, R84 ;  /* 0x000000163854723c */ /* 0x000fe20000001854 */
[----:B------:R-:W1:Y:S07]  /*37a0*/  LDSM.16.M88.4 R20, [R227+0x17800] ;  /* 0x01780000e314783b */ /* 0x000e6e0000000200 */
[----:B------:R-:W-:Y:S01]  /*37b0*/  HMMA.16816.F32 R64, R44, R78, R64 ;  /* 0x0000004e2c40723c */ /* 0x000fe20000001840 */
[----:B------:R-:W-:-:S02]  /*37c0*/  FMUL.FTZ R68, R68, c[0x0][0x2ec] ;  /* 0x0000bb0044447a20 */ /* 0x000fc40000410000 */
[----:B------:R-:W-:Y:S02]  /*37d0*/  FMUL.FTZ R70, R70, c[0x0][0x2ec] ;  /* 0x0000bb0046467a20 */ /* 0x000fe40000410000 */
[----:B------:R-:W-:Y:S01]  /*37e0*/  MUFU.TANH R195, R68 ;  /* 0x0000004400c37308 */ /* 0x000fe20000002400 */
[----:B------:R-:W-:Y:S02]  /*37f0*/  FMUL.FTZ R69, R69, c[0x0][0x2ec] ;  /* 0x0000bb0045457a20 */ /* 0x000fe40000410000 */
[----:B---3--:R-:W-:Y:S01]  /*3800*/  HMMA.16816.F32 R88, R44, R28, R88 ;  /* 0x0000001c2c58723c */ /* 0x008fe20000001858 */
[----:B------:R-:W-:-:S04]  /*3810*/  FMUL.FTZ R71, R71, c[0x0][0x2ec] ;  /* 0x0000bb0047477a20 */ /* 0x000fc80000410000 */
[----:B------:R-:W-:Y:S02]  /*3820*/  MUFU.TANH R200, R70 ;  /* 0x0000004600c87308 */ /* 0x000fe40000002400 */
[----:B------:R-:W-:Y:S01]  /*3830*/  IMAD.U32 R29, RZ, RZ, UR25 ;  /* 0x00000019ff1d7e24 */ /* 0x000fe2000f8e00ff */
[----:B------:R-:W-:Y:S04]  /*3840*/  HMMA.16816.F32 R84, R44, R30, R84 ;  /* 0x0000001e2c54723c */ /* 0x000fe80000001854 */
[----:B------:R-:W-:Y:S01]  /*3850*/  IADD3 R4, R29, -UR16, R4 ;  /* 0x800000101d047c10 */ /* 0x000fe2000fffe004 */
[----:B------:R-:W-:Y:S01]  /*3860*/  MUFU.TANH R187, R69 ;  /* 0x0000004500bb7308 */ /* 0x000fe20000002400 */
[----:B------:R-:W2:Y:S01]  /*3870*/  LDSM.16.M88.4 R28, [R220+0x7800] ;  /* 0x00780000dc1c783b */ /* 0x000ea20000000200 */
[----:B------:R-:W-:-:S04]  /*3880*/  DEPBAR.LE SB0, 0x0 ;  /* 0x000080000000791a */ /* 0x000fc80000000000 */
[C---:B------:R-:W-:Y:S01]  /*3890*/  HMMA.16816.F32 R64, R16.reuse, R42, R64 ;  /* 0x0000002a1040723c */ /* 0x040fe20000001840 */
[----:B------:R-:W-:Y:S01]  /*38a0*/  IADD3 R248, R4, c[0x0][0x2e8], RZ ;  /* 0x0000ba0004f87a10 */ /* 0x000fe20007ffe0ff */
[----:B------:R-:W-:Y:S05]  /*38b0*/  MUFU.TANH R194, R71 ;  /* 0x0000004700c27308 */ /* 0x000fea0000002400 */
[----:B------:R-:W-:Y:S01]  /*38c0*/  IMAD R43, R2, 0x40, R165 ;  /* 0x00000040022b7824 */ /* 0x000fe200078e02a5 */
[----:B-1----:R-:W-:Y:S01]  /*38d0*/  HMMA.16816.F32 R88, R16, R20, R88 ;  /* 0x000000141058723c */ /* 0x002fe20000001858 */
[C---:B------:R-:W-:Y:S02]  /*38e0*/  IADD3 R2, R248.reuse, 0x8, RZ ;  /* 0x00000008f8027810 */ /* 0x040fe40007ffe0ff */
[----:B------:R-:W-:-:S02]  /*38f0*/  IMNMX R248, R248, UR25, PT ;  /* 0x00000019f8f87c17 */ /* 0x000fc4000b800200 */
[----:B------:R-:W-:Y:S02]  /*3900*/  IMNMX R2, R2, UR25, PT ;  /* 0x0000001902027c17 */ /* 0x000fe4000b800200 */
[C---:B------:R-:W-:Y:S01]  /*3910*/  IADD3 R45, R43.reuse, 0x8, RZ ;  /* 0x000000082b2d7810 */ /* 0x040fe20007ffe0ff */
[C---:B------:R-:W-:Y:S01]  /*3920*/  HMMA.16816.F32 R36, R12.reuse, R60, R36 ;  /* 0x0000003c0c24723c */ /* 0x040fe20000001824 */
[----:B------:R-:W-:Y:S02]  /*3930*/  IADD3 R21, R43, 0x10, RZ ;  /* 0x000000102b157810 */ /* 0x000fe40007ffe0ff */
[C---:B------:R-:W-:Y:S02]  /*3940*/  ISETP.GE.AND P4, PT, R45.reuse, R248, PT ;  /* 0x000000f82d00720c */ /* 0x040fe40003f86270 */
[----:B------:R-:W-:Y:S02]  /*3950*/  ISETP.GE.AND P1, PT, R45, R2, PT ;  /* 0x000000022d00720c */ /* 0x000fe40003f26270 */
[----:B-----5:R-:W-:Y:S01]  /*3960*/  FSEL R35, R35, -INF , !P4 ;  /* 0xff80000023237808 */ /* 0x020fe20006000000 */
[----:B------:R-:W-:Y:S01]  /*3970*/  HMMA.16816.F32 R48, R12, R62, R48 ;  /* 0x0000003e0c30723c */ /* 0x000fe20000001830 */
[----:B----4-:R-:W-:-:S02]  /*3980*/  FSEL R40, R40, -INF , !P1 ;  /* 0xff80000028287808 */ /* 0x010fc40004800000 */
[----:B------:R-:W-:-:S05]  /*3990*/  ISETP.GE.AND P2, PT, R21, R248, PT ;  /* 0x000000f81500720c */ /* 0x000fca0003f46270 */
[----:B------:R-:W-:Y:S07]  /*39a0*/  HMMA.16816.F32 R84, R16, R22, R84 ;  /* 0x000000161054723c */ /* 0x000fee0000001854 */
[C---:B------:R-:W-:Y:S01]  /*39b0*/  IADD3 R19, R43.reuse, 0x11, RZ ;  /* 0x000000112b137810 */ /* 0x040fe20007ffe0ff */
[C---:B------:R-:W-:Y:S01]  /*39c0*/  HMMA.16816.F32 R64, R12.reuse, R26, R64 ;  /* 0x0000001a0c40723c */ /* 0x040fe20000001840 */
[----:B------:R-:W-:Y:S01]  /*39d0*/  FMUL.FTZ R36, R36, c[0x0][0x2ec] ;  /* 0x0000bb0024247a20 */ /* 0x000fe20000410000 */
[----:B------:R-:W-:Y:S01]  /*39e0*/  IADD3 R17, R43, 0x18, RZ ;  /* 0x000000182b117810 */ /* 0x000fe20007ffe0ff */
[----:B------:R-:W-:Y:S01]  /*39f0*/  FMUL.FTZ R38, R38, c[0x0][0x2ec] ;  /* 0x0000bb0026267a20 */ /* 0x000fe20000410000 */
[----:B------:R-:W-:Y:S01]  /*3a00*/  ISETP.GE.AND P4, PT, R19, R2, PT ;  /* 0x000000021300720c */ /* 0x000fe20003f86270 */
[----:B------:R-:W-:Y:S01]  /*3a10*/  FMUL.FTZ R37, R37, c[0x0][0x2ec] ;  /* 0x0000bb0025257a20 */ /* 0x000fe20000410000 */
[----:B------:R-:W-:Y:S01]  /*3a20*/  ISETP.GE.AND P1, PT, R17, R248, PT ;  /* 0x000000f81100720c */ /* 0x000fe20003f26270 */
[----:B------:R-:W1:Y:S01]  /*3a30*/  MUFU.TANH R36, R36 ;  /* 0x0000002400247308 */ /* 0x000e620000002400 */
[----:B--2---:R-:W-:Y:S01]  /*3a40*/  HMMA.16816.F32 R88, R12, R28, R88 ;  /* 0x0000001c0c58723c */ /* 0x004fe20000001858 */
[----:B------:R-:W-:Y:S01]  /*3a50*/  FMUL.FTZ R25, R48, c[0x0][0x2ec] ;  /* 0x0000bb0030197a20 */ /* 0x000fe20000410000 */
[----:B------:R-:W-:Y:S01]  /*3a60*/  IADD3 R27, R43, 0x1, RZ ;  /* 0x000000012b1b7810 */ /* 0x000fe20007ffe0ff */
[----:B------:R-:W-:-:S02]  /*3a70*/  FMUL.FTZ R48, R50, c[0x0][0x2ec] ;  /* 0x0000bb0032307a20 */ /* 0x000fc40000410000 */
[----:B------:R-:W-:Y:S01]  /*3a80*/  FMUL.FTZ R51, R51, c[0x0][0x2ec] ;  /* 0x0000bb0033337a20 */ /* 0x000fe20000410000 */
[C---:B------:R-:W-:Y:S01]  /*3a90*/  ISETP.GE.AND P6, PT, R27.reuse, R248, PT ;  /* 0x000000f81b00720c */ /* 0x040fe20003fc6270 */
[----:B------:R-:W2:Y:S01]  /*3aa0*/  MUFU.TANH R38, R38 ;  /* 0x0000002600267308 */ /* 0x000ea20000002400 */
[----:B------:R-:W-:Y:S01]  /*3ab0*/  ISETP.GE.AND P3, PT, R27, R2, PT ;  /* 0x000000021b00720c */ /* 0x000fe20003f66270 */
[----:B------:R-:W-:Y:S01]  /*3ac0*/  HMMA.16816.F32 R84, R12, R30, R84 ;  /* 0x0000001e0c54723c */ /* 0x000fe20000001854 */
[----:B------:R-:W-:Y:S01]  /*3ad0*/  IADD3 R27, R43, 0x9, RZ ;  /* 0x000000092b1b7810 */ /* 0x000fe20007ffe0ff */
[----:B------:R-:W-:Y:S01]  /*3ae0*/  FMUL.FTZ R39, R39, c[0x0][0x2ec] ;  /* 0x0000bb0027277a20 */ /* 0x000fe20000410000 */
[----:B------:R-:W-:Y:S01]  /*3af0*/  FSEL R33, R33, -INF , !P6 ;  /* 0xff80000021217808 */ /* 0x000fe20007000000 */
[----:B------:R-:W-:Y:S01]  /*3b00*/  FMUL.FTZ R42, R49, c[0x0][0x2ec] ;  /* 0x0000bb00312a7a20 */ /* 0x000fe20000410000 */
[C---:B------:R-:W-:Y:S01]  /*3b10*/  ISETP.GE.AND P0, PT, R27.reuse, R248, PT ;  /* 0x000000f81b00720c */ /* 0x040fe20003f06270 */
[----:B------:R-:W3:Y:S01]  /*3b20*/  MUFU.TANH R48, R48 ;  /* 0x0000003000307308 */ /* 0x000ee20000002400 */
[----:B------:R-:W-:Y:S01]  /*3b30*/  FMUL.FTZ R64, R64, c[0x0][0x2ec] ;  /* 0x0000bb0040407a20 */ /* 0x000fe20000410000 */
[-C--:B------:R-:W-:Y:S01]  /*3b40*/  ISETP.GE.AND P5, PT, R27, R2.reuse, PT ;  /* 0x000000021b00720c */ /* 0x080fe20003fa6270 */
[----:B------:R-:W-:Y:S01]  /*3b50*/  FMUL.FTZ R67, R67, c[0x0][0x2ec] ;  /* 0x0000bb0043437a20 */ /* 0x000fe20000410000 */
[----:B------:R-:W-:Y:S01]  /*3b60*/  FSEL R34, R34, -INF , !P3 ;  /* 0xff80000022227808 */ /* 0x000fe20005800000 */
[----:B------:R-:W-:Y:S01]  /*3b70*/  FMUL.FTZ R65, R65, c[0x0][0x2ec] ;  /* 0x0000bb0041417a20 */ /* 0x000fe20000410000 */
[----:B------:R-:W-:Y:S01]  /*3b80*/  FSEL R27, R52, -INF , !P0 ;  /* 0xff800000341b7808 */ /* 0x000fe20004000000 */
[----:B------:R-:W-:Y:S01]  /*3b90*/  FMUL.FTZ R66, R66, c[0x0][0x2ec] ;  /* 0x0000bb0042427a20 */ /* 0x000fe20000410000 */
[----:B------:R-:W4:Y:S01]  /*3ba0*/  MUFU.TANH R44, R51 ;  /* 0x00000033002c7308 */ /* 0x000f220000002400 */
[----:B------:R-:W-:Y:S01]  /*3bb0*/  FMUL.FTZ R91, R91, c[0x0][0x2ec] ;  /* 0x0000bb005b5b7a20 */ /* 0x000fe20000410000 */
[----:B------:R-:W-:Y:S01]  /*3bc0*/  ISETP.GE.AND P6, PT, R21, R2, PT ;  /* 0x000000021500720c */ /* 0x000fe20003fc6270 */
[----:B------:R-:W-:Y:S01]  /*3bd0*/  FMUL.FTZ R88, R88, c[0x0][0x2ec] ;  /* 0x0000bb0058587a20 */ /* 0x000fe20000410000 */
[----:B------:R-:W-:Y:S01]  /*3be0*/  ISETP.GE.AND P3, PT, R19, R248, PT ;  /* 0x000000f81300720c */ /* 0x000fe20003f66270 */
[----:B------:R-:W-:Y:S01]  /*3bf0*/  FMUL.FTZ R89, R89, c[0x0][0x2ec] ;  /* 0x0000bb0059597a20 */ /* 0x000fe20000410000 */
[-C--:B------:R-:W-:Y:S01]  /*3c00*/  ISETP.GE.AND P0, PT, R17, R2.reuse, PT ;  /* 0x000000021100720c */ /* 0x080fe20003f06270 */
[----:B------:R-:W-:Y:S01]  /*3c10*/  FMUL.FTZ R90, R90, c[0x0][0x2ec] ;  /* 0x0000bb005a5a7a20 */ /* 0x000fe20000410000 */
[----:B------:R-:W5:Y:S01]  /*3c20*/  MUFU.TANH R37, R37 ;  /* 0x0000002500257308 */ /* 0x000f620000002400 */
[C---:B------:R-:W-:Y:S01]  /*3c30*/  IADD3 R19, R43.reuse, 0x19, RZ ;  /* 0x000000192b137810 */ /* 0x040fe20007ffe0ff */
[----:B------:R-:W-:Y:S01]  /*3c40*/  FMUL.FTZ R84, R84, c[0x0][0x2ec] ;  /* 0x0000bb0054547a20 */ /* 0x000fe20000410000 */
[----:B------:R-:W-:Y:S01]  /*3c50*/  IADD3 R17, R43, 0x20, RZ ;  /* 0x000000202b117810 */ /* 0x000fe20007ffe0ff */
[----:B------:R-:W-:Y:S01]  /*3c60*/  FMUL.FTZ R85, R85, c[0x0][0x2ec] ;  /* 0x0000bb0055557a20 */ /* 0x000fe20000410000 */
[----:B-1----:R-:W-:Y:S01]  /*3c70*/  FSEL R23, R36, -INF , !P2 ;  /* 0xff80000024177808 */ /* 0x002fe20005000000 */
[----:B------:R-:W-:Y:S01]  /*3c80*/  FMUL.FTZ R86, R86, c[0x0][0x2ec] ;  /* 0x0000bb0056567a20 */ /* 0x000fe20000410000 */
[----:B--2---:R-:W-:Y:S01]  /*3c90*/  FSEL R16, R38, -INF , !P6 ;  /* 0xff80000026107808 */ /* 0x004fe20007000000 */
[----:B------:R-:W1:Y:S01]  /*3ca0*/  MUFU.TANH R193, R64 ;  /* 0x0000004000c17308 */ /* 0x000e620000002400 */
[----:B------:R-:W-:Y:S01]  /*3cb0*/  ISETP.GE.AND P2, PT, R19, R2, PT ;  /* 0x000000021300720c */ /* 0x000fe20003f46270 */
[----:B------:R-:W-:Y:S01]  /*3cc0*/  FMUL.FTZ R87, R87, c[0x0][0x2ec] ;  /* 0x0000bb0057577a20 */ /* 0x000fe20000410000 */
[----:B------:R-:W-:-:S02]  /*3cd0*/  ISETP.GE.AND P6, PT, R17, R248, PT ;  /* 0x000000f81100720c */ /* 0x000fc40003fc6270 */
[C---:B------:R-:W-:Y:S02]  /*3ce0*/  IADD3 R29, R43.reuse, 0x28, RZ ;  /* 0x000000282b1d7810 */ /* 0x040fe40007ffe0ff */
[----:B------:R-:W-:Y:S01]  /*3cf0*/  IADD3 R15, R43, 0x29, RZ ;  /* 0x000000292b0f7810 */ /* 0x000fe20007ffe0ff */
[----:B------:R-:W2:Y:S01]  /*3d00*/  MUFU.TANH R39, R39 ;  /* 0x0000002700277308 */ /* 0x000ea20000002400 */
[----:B---3--:R-:W-:Y:S02]  /*3d10*/  FSEL R22, R48, -INF , !P0 ;  /* 0xff80000030167808 */ /* 0x008fe40004000000 */
[----:B----4-:R-:W-:Y:S02]  /*3d20*/  FSEL R20, R44, -INF , !P2 ;  /* 0xff8000002c147808 */ /* 0x010fe40005000000 */
[----:B------:R-:W-:Y:S02]  /*3d30*/  FSEL R195, R195, -INF , !P6 ;  /* 0xff800000c3c37808 */ /* 0x000fe40007000000 */
[-C--:B------:R-:W-:Y:S01]  /*3d40*/  ISETP.GE.AND P0, PT, R29, R248.reuse, PT ;  /* 0x000000f81d00720c */ /* 0x080fe20003f06270 */
[----:B------:R-:W3:Y:S01]  /*3d50*/  MUFU.TANH R192, R91 ;  /* 0x0000005b00c07308 */ /* 0x000ee20000002400 */
[----:B------:R-:W-:-:S02]  /*3d60*/  ISETP.GE.AND P2, PT, R15, R248, PT ;  /* 0x000000f80f00720c */ /* 0x000fc40003f46270 */
[-C--:B------:R-:W-:Y:S02]  /*3d70*/  ISETP.GE.AND P6, PT, R15, R2.reuse, PT ;  /* 0x000000020f00720c */ /* 0x080fe40003fc6270 */
[----:B------:R-:W-:Y:S02]  /*3d80*/  IADD3 R15, R43, 0x31, RZ ;  /* 0x000000312b0f7810 */ /* 0x000fe40007ffe0ff */
[----:B-----5:R-:W-:Y:S01]  /*3d90*/  FSEL R21, R37, -INF , !P3 ;  /* 0xff80000025157808 */ /* 0x020fe20005800000 */
[----:B------:R-:W4:Y:S01]  /*3da0*/  MUFU.TANH R25, R25 ;  /* 0x0000001900197308 */ /* 0x000f220000002400 */
[----:B-1----:R-:W-:Y:S02]  /*3db0*/  FSEL R193, R193, -INF , !P0 ;  /* 0xff800000c1c17808 */ /* 0x002fe40004000000 */
[-C--:B------:R-:W-:Y:S02]  /*3dc0*/  ISETP.GE.AND P3, PT, R17, R2.reuse, PT ;  /* 0x000000021100720c */ /* 0x080fe40003f66270 */
[----:B------:R-:W-:-:S02]  /*3dd0*/  ISETP.GE.AND P0, PT, R15, R2, PT ;  /* 0x000000020f00720c */ /* 0x000fc40003f06270 */
[C---:B------:R-:W-:Y:S01]  /*3de0*/  IADD3 R17, R43.reuse, 0x21, RZ ;  /* 0x000000212b117810 */ /* 0x040fe20007ffe0ff */
[----:B------:R-:W1:Y:S01]  /*3df0*/  MUFU.TANH R42, R42 ;  /* 0x0000002a002a7308 */ /* 0x000e620000002400 */
[----:B------:R-:W-:Y:S02]  /*3e00*/  IADD3 R13, R43, 0x30, RZ ;  /* 0x000000302b0d7810 */ /* 0x000fe40007ffe0ff */
[----:B------:R-:W-:Y:S02]  /*3e10*/  FSEL R4, R41, -INF , !P5 ;  /* 0xff80000029047808 */ /* 0x000fe40006800000 */
[----:B------:R-:W-:Y:S02]  /*3e20*/  ISETP.GE.AND P5, PT, R19, R248, PT ;  /* 0x000000f81300720c */ /* 0x000fe40003fa6270 */
[----:B--2---:R-:W-:Y:S01]  /*3e30*/  FSEL R24, R39, -INF , !P4 ;  /* 0xff80000027187808 */ /* 0x004fe20006000000 */
[----:B------:R-:W2:Y:S01]  /*3e40*/  MUFU.TANH R196, R67 ;  /* 0x0000004300c47308 */ /* 0x000ea20000002400 */
[----:B---3--:R-:W-:-:S02]  /*3e50*/  FSEL R192, R192, -INF , !P0 ;  /* 0xff800000c0c07808 */ /* 0x008fc40004000000 */
[----:B------:R-:W-:Y:S02]  /*3e60*/  ISETP.GE.AND P4, PT, R17, R248, PT ;  /* 0x000000f81100720c */ /* 0x000fe40003f86270 */
[----:B----4-:R-:W-:Y:S02]  /*3e70*/  FSEL R19, R25, -INF , !P1 ;  /* 0xff80000019137808 */ /* 0x010fe40004800000 */
[----:B------:R-:W-:Y:S01]  /*3e80*/  FSEL R200, R200, -INF , !P3 ;  /* 0xff800000c8c87808 */ /* 0x000fe20005800000 */
[----:B------:R-:W3:Y:S01]  /*3e90*/  MUFU.TANH R88, R88 ;  /* 0x0000005800587308 */ /* 0x000ee20000002400 */
[----:B------:R-:W-:Y:S02]  /*3ea0*/  PLOP3.LUT P0, PT, PT, PT, UP0, 0x80, 0x0 ;  /* 0x000000000000781c */ /* 0x000fe40003f0f008 */
[----:B------:R-:W-:Y:S02]  /*3eb0*/  ISETP.GE.AND P1, PT, R17, R2, PT ;  /* 0x000000021100720c */ /* 0x000fe40003f26270 */
[----:B------:R-:W-:-:S02]  /*3ec0*/  ISETP.GE.AND P3, PT, R13, R248, PT ;  /* 0x000000f80d00720c */ /* 0x000fc40003f66270 */
[----:B------:R-:W-:Y:S01]  /*3ed0*/  FSEL R187, R187, -INF , !P4 ;  /* 0xff800000bbbb7808 */ /* 0x000fe20006000000 */
[----:B------:R-:W4:Y:S01]  /*3ee0*/  MUFU.TANH R189, R65 ;  /* 0x0000004100bd7308 */ /* 0x000f220000002400 */
[----:B-1----:R-:W-:Y:S02]  /*3ef0*/  FSEL R17, R42, -INF , !P5 ;  /* 0xff8000002a117808 */ /* 0x002fe40006800000 */
[----:B------:R-:W-:Y:S02]  /*3f00*/  ISETP.GE.AND P4, PT, R13, R2, PT ;  /* 0x000000020d00720c */ /* 0x000fe40003f86270 */
[----:B------:R-:W-:Y:S02]  /*3f10*/  FSEL R194, R194, -INF , !P1 ;  /* 0xff800000c2c27808 */ /* 0x000fe40004800000 */
[----:B--2---:R-:W-:Y:S01]  /*3f20*/  FSEL R196, R196, -INF , !P6 ;  /* 0xff800000c4c47808 */ /* 0x004fe20007000000 */
[----:B------:R-:W1:Y:S01]  /*3f30*/  MUFU.TANH R198, R66 ;  /* 0x0000004200c67308 */ /* 0x000e620000002400 */
[----:B---3--:R-:W-:-:S02]  /*3f40*/  FSEL R199, R88, -INF , !P3 ;  /* 0xff80000058c77808 */ /* 0x008fc40005800000 */
[----:B------:R-:W-:Y:S02]  /*3f50*/  ISETP.GE.AND P5, PT, R29, R2, PT ;  /* 0x000000021d00720c */ /* 0x000fe40003fa6270 */
[----:B------:R-:W-:Y:S02]  /*3f60*/  IADD3 R13, R43, 0x38, RZ ;  /* 0x000000382b0d7810 */ /* 0x000fe40007ffe0ff */
[-C--:B------:R-:W-:Y:S01]  /*3f70*/  ISETP.GE.AND P1, PT, R15, R248.reuse, PT ;  /* 0x000000f80f00720c */ /* 0x080fe20003f26270 */
[----:B------:R-:W2:Y:S01]  /*3f80*/  MUFU.TANH R197, R89 ;  /* 0x0000005900c57308 */ /* 0x000ea20000002400 */
[C---:B------:R-:W-:Y:S02]  /*3f90*/  ISETP.GE.AND P6, PT, R43.reuse, R248, PT ;  /* 0x000000f82b00720c */ /* 0x040fe40003fc6270 */
[C---:B------:R-:W-:Y:S02]  /*3fa0*/  ISETP.GE.AND P3, PT, R43.reuse, R2, PT ;  /* 0x000000022b00720c */ /* 0x040fe40003f66270 */
[----:B------:R-:W-:-:S02]  /*3fb0*/  IADD3 R43, R43, 0x39, RZ ;  /* 0x000000392b2b7810 */ /* 0x000fc40007ffe0ff */
[----:B----4-:R-:W-:Y:S01]  /*3fc0*/  FSEL R189, R189, -INF , !P2 ;  /* 0xff800000bdbd7808 */ /* 0x010fe20005000000 */
[----:B------:R-:W3:Y:S01]  /*3fd0*/  MUFU.TANH R168, R90 ;  /* 0x0000005a00a87308 */ /* 0x000ee20000002400 */
[----:B-1----:R-:W-:Y:S02]  /*3fe0*/  FSEL R198, R198, -INF , !P5 ;  /* 0xff800000c6c67808 */ /* 0x002fe40006800000 */
[C---:B------:R-:W-:Y:S02]  /*3ff0*/  ISETP.GE.AND P5, PT, R13.reuse, R248, PT ;  /* 0x000000f80d00720c */ /* 0x040fe40003fa6270 */
[-C--:B------:R-:W-:Y:S02]  /*4000*/  ISETP.GE.AND P2, PT, R13, R2.reuse, PT ;  /* 0x000000020d00720c */ /* 0x080fe40003f46270 */
[----:B------:R-:W-:Y:S01]  /*4010*/  FSEL R6, R6, -INF , !P6 ;  /* 0xff80000006067808 */ /* 0x000fe20007000000 */
[----:B------:R-:W1:Y:S01]  /*4020*/  MUFU.TANH R171, R84 ;  /* 0x0000005400ab7308 */ /* 0x000e620000002400 */
[----:B--2---:R-:W-:Y:S01]  /*4030*/  FSEL R197, R197, -INF , !P1 ;  /* 0xff800000c5c57808 */ /* 0x004fe20004800000 */
[----:B------:R-:W-:Y:S01]  /*4040*/  BAR.SYNC.DEFER_BLOCKING 0x0 ;  /* 0x0000000000007b1d */ /* 0x000fe20000010000 */
[----:B------:R-:W-:-:S02]  /*4050*/  ISETP.GE.AND P1, PT, R43, R2, PT ;  /* 0x000000022b00720c */ /* 0x000fc40003f26270 */
[----:B------:R-:W-:-:S03]  /*4060*/  FSEL R32, R32, -INF , !P3 ;  /* 0xff80000020207808 */ /* 0x000fc60005800000 */
[----:B------:R-:W2:Y:S01]  /*4070*/  MUFU.TANH R169, R85 ;  /* 0x0000005500a97308 */ /* 0x000ea20000002400 */
[----:B---3--:R-:W-:Y:S02]  /*4080*/  FSEL R168, R168, -INF , !P4 ;  /* 0xff800000a8a87808 */ /* 0x008fe40006000000 */
[----:B------:R-:W-:-:S05]  /*4090*/  ISETP.GE.AND P4, PT, R43, R248, PT ;  /* 0x000000f82b00720c */ /* 0x000fca0003f86270 */
[----:B------:R-:W3:Y:S01]  /*40a0*/  MUFU.TANH R190, R86 ;  /* 0x0000005600be7308 */ /* 0x000ee20000002400 */
[----:B-1----:R-:W-:-:S07]  /*40b0*/  FSEL R171, R171, -INF , !P5 ;  /* 0xff800000abab7808 */ /* 0x002fce0006800000 */
[----:B------:R-:W1:Y:S01]  /*40c0*/  MUFU.TANH R188, R87 ;  /* 0x0000005700bc7308 */ /* 0x000e620000002400 */
[----:B--2---:R-:W-:Y:S02]  /*40d0*/  FSEL R169, R169, -INF , !P4 ;  /* 0xff800000a9a97808 */ /* 0x004fe40006000000 */
[----:B---3--:R-:W-:Y:S02]  /*40e0*/  FSEL R190, R190, -INF , !P2 ;  /* 0xff800000bebe7808 */ /* 0x008fe40005000000 */
[----:B-1----:R-:W-:Y:S01]  /*40f0*/  FSEL R188, R188, -INF , !P1 ;  /* 0xff800000bcbc7808 */ /* 0x002fe20004800000 */
        /* <DEDUP_REMOVED lines=71> */
.L_x_935:
[----:B------:R-:W-:Y:S05]  /*4570*/  BSYNC B0 ;  /* 0x0000000000007941 */ /* 0x000fea0003800000 */
.L_x_934:
[----:B------:R-:W0:Y:S02]  /*4580*/  LDGDEPBAR ;  /* 0x00000000000079af */ /* 0x000e240000000000 */
.L_x_933:
        /* <DEDUP_REMOVED lines=55> */
[C---:B------:R-:W-:Y:S01]  /*4900*/  FMUL.FTZ R191, R3.reuse, c[0x0][0x23c] ;  /* 0x00008f0003bf7a20 */ /* 0x040fe20000410000 */
        /* <DEDUP_REMOVED lines=13> */
[----:B------:R-:W-:Y:S01]  /*49e0*/  LDSM.16.MT88.4 R12, [R226+0x18800] ;  /* 0x01880000e20c783b */ /* 0x000fe20000004200 */
[----:B------:R-:W-:-:S02]  /*49f0*/  FFMA.FTZ R183, R40, c[0x0][0x23c], -R191 ;  /* 0x00008f0028b77a23 */ /* 0x000fc400000108bf */
[--C-:B------:R-:W-:Y:S01]  /*4a00*/  FFMA.FTZ R176, R4, c[0x0][0x23c], -R191.reuse ;  /* 0x00008f0004b07a23 */ /* 0x100fe200000108bf */
[----:B------:R-:W1:Y:S01]  /*4a10*/  LDSM.16.MT88.4 R40, [R228+0x1a000] ;  /* 0x01a00000e428783b */ /* 0x000e620000004200 */
[--C-:B------:R-:W-:Y:S01]  /*4a20*/  FFMA.FTZ R173, R19, c[0x0][0x23c], -R170.reuse ;  /* 0x00008f0013ad7a23 */ /* 0x100fe200000108aa */
[----:B------:R-:W2:Y:S01]  /*4a30*/  MUFU.EX2 R180, R180 ;  /* 0x000000b400b47308 */ /* 0x000ea20000000800 */
[--C-:B------:R-:W-:Y:S01]  /*4a40*/  FFMA.FTZ R166, R17, c[0x0][0x23c], -R170.reuse ;  /* 0x00008f0011a67a23 */ /* 0x100fe200000108aa */
[----:B------:R-:W3:Y:S01]  /*4a50*/  LDSM.16.MT88.4 R4, [R224+0x1e000] ;  /* 0x01e00000e004783b */ /* 0x000ee20000004200 */
[--C-:B------:R-:W-:Y:S02]  /*4a60*/  FFMA.FTZ R177, R16, c[0x0][0x23c], -R191.reuse ;  /* 0x00008f0010b17a23 */ /* 0x100fe400000108bf */
[--C-:B------:R-:W-:Y:S01]  /*4a70*/  FFMA.FTZ R179, R23, c[0x0][0x23c], -R170.reuse ;  /* 0x00008f0017b37a23 */ /* 0x100fe200000108aa */
[----:B------:R-:W4:Y:S01]  /*4a80*/  LDSM.16.MT88.4 R16, [R228+0x18800] ;  /* 0x01880000e410783b */ /* 0x000f220000004200 */
[----:B------:R-:W-:Y:S01]  /*4a90*/  FFMA.FTZ R174, R21, c[0x0][0x23c], -R170 ;  /* 0x00008f0015ae7a23 */ /* 0x000fe200000108aa */
[----:B------:R-:W-:Y:S01]  /*4aa0*/  MUFU.EX2 R178, R178 ;  /* 0x000000b200b27308 */ /* 0x000fe20000000800 */
[--C-:B------:R-:W-:Y:S01]  /*4ab0*/  FFMA.FTZ R172, R24, c[0x0][0x23c], -R191.reuse ;  /* 0x00008f0018ac7a23 */ /* 0x100fe200000108bf */
[----:B------:R-:W-:Y:S01]  /*4ac0*/  LDSM.16.MT88.4 R28, [R225+0x18800] ;  /* 0x01880000e11c783b */ /* 0x000fe20000004200 */
        /* <DEDUP_REMOVED lines=15> */
[--C-:B------:R-:W-:Y:S01]  /*4bc0*/  FFMA.FTZ R196, R196, c[0x0][0x23c], -R191.reuse ;  /* 0x00008f00c4c47a23 */ /* 0x100fe200000108bf */
[----:B------:R-:W1:Y:S01]  /*4bd0*/  MUFU.EX2 R185, R185 ;  /* 0x000000b900b97308 */ /* 0x000e620000000800 */
[----:B-----5:R-:W-:Y:S01]  /*4be0*/  F2FP.PACK_AB R130, R175, R178 ;  /* 0x000000b2af82723e */ /* 0x020fe200000000ff */
[----:B------:R-:W-:Y:S02]  /*4bf0*/  FFMA.FTZ R198, R199, c[0x0][0x23c], -R170 ;  /* 0x00008f00c7c67a23 */ /* 0x000fe400000108aa */
[--C-:B------:R-:W-:Y:S02]  /*4c00*/  FFMA.FTZ R201, R168, c[0x0][0x23c], -R191.reuse ;  /* 0x00008f00a8c97a23 */ /* 0x100fe400000108bf */
[----:B------:R-:W-:-:S02]  /*4c10*/  FFMA.FTZ R192, R192, c[0x0][0x23c], -R191 ;  /* 0x00008f00c0c07a23 */ /* 0x000fc400000108bf */
[----:B------:R-:W-:Y:S01]  /*4c20*/  MUFU.EX2 R183, R183 ;  /* 0x000000b700b77308 */ /* 0x000fe20000000800 */
[--C-:B------:R-:W-:Y:S02]  /*4c30*/  FFMA.FTZ R190, R190, c[0x0][0x23c], -R191.reuse ;  /* 0x00008f00bebe7a23 */ /* 0x100fe400000108bf */
[--C-:B------:R-:W-:Y:S02]  /*4c40*/  FFMA.FTZ R197, R197, c[0x0][0x23c], -R170.reuse ;  /* 0x00008f00c5c57a23 */ /* 0x100fe400000108aa */
[--C-:B------:R-:W-:Y:S02]  /*4c50*/  FFMA.FTZ R199, R171, c[0x0][0x23c], -R170.reuse ;  /* 0x00008f00abc77a23 */ /* 0x100fe400000108aa */
[----:B------:R-:W-:Y:S01]  /*4c60*/  FFMA.FTZ R200, R169, c[0x0][0x23c], -R170 ;  /* 0x00008f00a9c87a23 */ /* 0x000fe200000108aa */
[----:B------:R-:W5:Y:S01]  /*4c70*/  MUFU.EX2 R176, R176 ;  /* 0x000000b000b07308 */ /* 0x000f620000000800 */
[----:B-1----:R-:W-:Y:S01]  /*4c80*/  F2FP.PACK_AB R129, R185, R182 ;  /* 0x000000b6b981723e */ /* 0x002fe200000000ff */
[----:B------:R-:W-:Y:S01]  /*4c90*/  FFMA.FTZ R191, R188, c[0x0][0x23c], -R191 ;  /* 0x00008f00bcbf7a23 */ /* 0x000fe200000108bf */
[----:B------:R-:W-:Y:S01]  /*4ca0*/  LDSM.16.MT88.4 R168, [R228+0x19800] ;  /* 0x01980000e4a8783b */ /* 0x000fe20000004200 */
[----:B------:R-:W-:-:S02]  /*4cb0*/  FADD.FTZ R181, R181, R180 ;  /* 0x000000b4b5b57221 */ /* 0x000fc40000010000 */
        /* <DEDUP_REMOVED lines=194> */
[----:B------:R-:W-:-:S03]  /*58e0*/  FADD.FTZ R252, R191, R190 ;  /* 0x000000bebffc7221 */ /* 0x000fc60000010000 */
[----:B------:R-:W-:Y:S02]  /*58f0*/  STL [R1], R249 ;  /* 0x000000f901007387 */ /* 0x000fe40000100800 */
[C---:B------:R-:W-:Y:S02]  /*5900*/  HMMA.16816.F32 R40, R4.reuse, R18, R40 ;  /* 0x000000120428723c */ /* 0x040fe40000001828 */
[----:B------:R-:W1:Y:S06]  /*5910*/  LDSM.16.MT88.4 R16, [R228+0x1d800] ;  /* 0x01d80000e410783b */ /* 0x000e6c0000004200 */
        /* <DEDUP_REMOVED lines=114> */
[----:B------:R-:W2:Y:S04]  /*6040*/  LDSM.16.M88.4 R32, [R233+0x10800] ;  /* 0x01080000e920783b */ /* 0x000ea80000000200 */
[----:B------:R-:W5:Y:S04]  /*6050*/  LDSM.16.M88.4 R24, [R233+0x11000] ;  /* 0x01100000e918783b */ /* 0x000f680000000200 */
[----:B-1----:R-:W1:Y:S04]  /*6060*/  LDSM.16.M88.4 R16, [R233+0x11800] ;  /* 0x01180000e910783b */ /* 0x002e680000000200 */
[----:B------:R-:W-:Y:S04]  /*6070*/  LDSM.16.M88.4 R20, [R232] ;  /* 0x00000000e814783b */ /* 0x000fe80000000200 */
[----:B------:R-:W1:Y:S04]  /*6080*/  LDSM.16.M88.4 R172, [R231] ;  /* 0x00000000e7ac783b */ /* 0x000e680000000200 */
        /* <DEDUP_REMOVED lines=8> */
[----:B------:R-:W0:Y:S05]  /*6110*/  LDGDEPBAR ;  /* 0x00000000000079af */ /* 0x000e2a0000000000 */
[C---:B--2---:R-:W-:Y:S08]  /*6120*/  HMMA.16816.F32 R168, R188.reuse, R32, RZ ;  /* 0x00000020bca8723c */ /* 0x044ff000000018ff */
[C---:B-----5:R-:W-:Y:S08]  /*6130*/  HMMA.16816.F32 R28, R188.reuse, R24, RZ ;  /* 0x00000018bc1c723c */ /* 0x060ff000000018ff */
[C---:B------:R-:W-:Y:S08]  /*6140*/  HMMA.16816.F32 R32, R188.reuse, R34, RZ ;  /* 0x00000022bc20723c */ /* 0x040ff000000018ff */
[C---:B------:R-:W-:Y:S08]  /*6150*/  HMMA.16816.F32 R24, R188.reuse, R26, RZ ;  /* 0x0000001abc18723c */ /* 0x040ff000000018ff */
[C---:B-1----:R-:W-:Y:S08]  /*6160*/  HMMA.16816.F32 R192, R188.reuse, R16, RZ ;  /* 0x00000010bcc0723c */ /* 0x042ff000000018ff */
[----:B------:R-:W-:Y:S01]  /*6170*/  HMMA.16816.F32 R188, R188, R18, RZ ;  /* 0x00000012bcbc723c */ /* 0x000fe200000018ff */
        /* <DEDUP_REMOVED lines=54> */
[C---:B---3--:R-:W-:Y:S08]  /*64e0*/  HMMA.16816.F32 R192, R20.reuse, R176, R192 ;  /* 0x000000b014c0723c */ /* 0x048ff000000018c0 */
[C---:B------:R-:W-:Y:S01]  /*64f0*/  HMMA.16816.F32 R188, R20.reuse, R178, R188 ;  /* 0x000000b214bc723c */ /* 0x040fe200000018bc */
[----:B------:R-:W1:Y:S07]  /*6500*/  LDSM.16.M88.4 R176, [R227+0x13800] ;  /* 0x01380000e3b0783b */ /* 0x000e6e0000000200 */
        /* <DEDUP_REMOVED lines=35> */
[C---:B-----5:R-:W-:Y:S08]  /*6740*/  HMMA.16816.F32 R4, R16.reuse, R184, R4 ;  /* 0x000000b81004723c */ /* 0x060ff00000001804 */
[C---:B------:R-:W-:Y:S01]  /*6750*/  HMMA.16816.F32 R12, R16.reuse, R186, R12 ;  /* 0x000000ba100c723c */ /* 0x040fe2000000180c */
[----:B------:R-:W5:Y:S07]  /*6760*/  LDSM.16.M88.4 R184, [R214] ;  /* 0x00000000d6b8783b */ /* 0x000f6e0000000200 */
        /* <DEDUP_REMOVED lines=28> */
[----:B------:R-:W-:Y:S07]  /*6930*/  LDSM.16.M88.4 R196, [R233+0x17800] ;  /* 0x01780000e9c4783b */ /* 0x000fee0000000200 */
[C---:B-----5:R-:W-:Y:S08]  /*6940*/  HMMA.16816.F32 R28, R176.reuse, R184, R28 ;  /* 0x000000b8b01c723c */ /* 0x060ff0000000181c */
[C---:B------:R-:W-:Y:S01]  /*6950*/  HMMA.16816.F32 R24, R176.reuse, R186, R24 ;  /* 0x000000bab018723c */ /* 0x040fe20000001818 */
[----:B------:R-:W3:Y:S07]  /*6960*/  LDSM.16.M88.4 R184, [R220+0x5000] ;  /* 0x00500000dcb8783b */ /* 0x000eee0000000200 */
        /* <DEDUP_REMOVED lines=15> */
[----:B------:R-:W3:Y:S04]  /*6a60*/  LDSM.16.M88.4 R176, [R211] ;  /* 0x00000000d3b0783b */ /* 0x000ee80000000200 */
        /* <DEDUP_REMOVED lines=9> */
[----:B------:R-:W1:Y:S07]  /*6b00*/  LDSM.16.M88.4 R16, [R227+0x16000] ;  /* 0x01600000e310783b */ /* 0x000e6e0000000200 */
[C---:B---3--:R-:W-:Y:S08]  /*6b10*/  HMMA.16816.F32 R4, R184.reuse, R176, R4 ;  /* 0x000000b0b804723c */ /* 0x048ff00000001804 */
[C---:B------:R-:W-:Y:S01]  /*6b20*/  HMMA.16816.F32 R12, R184.reuse, R178, R12 ;  /* 0x000000b2b80c723c */ /* 0x040fe2000000180c */
[----:B------:R-:W-:Y:S07]  /*6b30*/  LDSM.16.M88.4 R176, [R227+0x16800] ;  /* 0x01680000e3b0783b */ /* 0x000fee0000000200 */
[C---:B----4-:R-:W-:Y:S08]  /*6b40*/  HMMA.16816.F32 R168, R184.reuse, R20, R168 ;  /* 0x00000014b8a8723c */ /* 0x050ff000000018a8 */
[C---:B------:R-:W-:Y:S01]  /*6b50*/  HMMA.16816.F32 R32, R184.reuse, R22, R32 ;  /* 0x00000016b820723c */ /* 0x040fe20000001820 */
[----:B------:R-:W3:Y:S07]  /*6b60*/  LDSM.16.M88.4 R20, [R229+0xc000] ;  /* 0x00c00000e514783b */ /* 0x000eee0000000200 */
[C---:B--2---:R-:W-:Y:S08]  /*6b70*/  HMMA.16816.F32 R28, R184.reuse, R172, R28 ;  /* 0x000000acb81c723c */ /* 0x044ff0000000181c */
[----:B------:R-:W-:Y:S01]  /*6b80*/  HMMA.16816.F32 R24, R184, R174, R24 ;  /* 0x000000aeb818723c */ /* 0x000fe20000001818 */
[----:B------:R-:W2:Y:S07]  /*6b90*/  LDSM.16.M88.4 R172, [R227+0x17000] ;  /* 0x01700000e3ac783b */ /* 0x000eae0000000200 */
[C---:B-1----:R-:W-:Y:S08]  /*6ba0*/  HMMA.16816.F32 R4, R180.reuse, R16, R4 ;  /* 0x00000010b404723c */ /* 0x042ff00000001804 */
[----:B------:R-:W-:Y:S01]  /*6bb0*/  HMMA.16816.F32 R12, R180, R18, R12 ;  /* 0x00000012b40c723c */ /* 0x000fe2000000180c */
[----:B------:R-:W1:Y:S07]  /*6bc0*/  LDSM.16.M88.4 R16, [R220+0x6800] ;  /* 0x00680000dc10783b */ /* 0x000e6e0000000200 */
[----:B------:R-:W-:Y:S08]  /*6bd0*/  HMMA.16816.F32 R192, R200, R196, R192 ;  /* 0x000000c4c8c0723c */ /* 0x000ff000000018c0 */
[C---:B---3--:R-:W-:Y:S08]  /*6be0*/  HMMA.16816.F32 R4, R20.reuse, R204, R4 ;  /* 0x000000cc1404723c */ /* 0x048ff00000001804 */
[----:B------:R-:W-:Y:S08]  /*6bf0*/  HMMA.16816.F32 R12, R20, R206, R12 ;  /* 0x000000ce140c723c */ /* 0x000ff0000000180c */
[C---:B--2---:R-:W-:Y:S08]  /*6c00*/  HMMA.16816.F32 R28, R180.reuse, R172, R28 ;  /* 0x000000acb41c723c */ /* 0x044ff0000000181c */
[----:B------:R-:W-:Y:S01]  /*6c10*/  HMMA.16816.F32 R24, R180, R174, R24 ;  /* 0x000000aeb418723c */ /* 0x000fe20000001818 */
[----:B------:R-:W2:Y:S01]  /*6c20*/  LDSM.16.M88.4 R172, [R208] ;  /* 0x00000000d0ac783b */ /* 0x000ea20000000200 */
[----:B------:R-:W-:-:S02]  /*6c30*/  FMUL.FTZ R0, R4, c[0x0][0x2ec] ;  /* 0x0000bb0004007a20 */ /* 0x000fc40000410000 */
[----:B------:R-:W-:-:S04]  /*6c40*/  FMUL.FTZ R166, R5, c[0x0][0x2ec] ;  /* 0x0000bb0005a67a20 */ /* 0x000fc80000410000 */
[C---:B------:R-:W-:Y:S01]  /*6c50*/  HMMA.16816.F32 R168, R180.reuse, R176, R168 ;  /* 0x000000b0b4a8723c */ /* 0x040fe200000018a8 */
[----:B------:R-:W-:Y:S01]  /*6c60*/  FMUL.FTZ R12, R12, c[0x0][0x2ec] ;  /* 0x0000bb000c0c7a20 */ /* 0x000fe20000410000 */
[----:B------:R-:W3:Y:S01]  /*6c70*/  MUFU.TANH R166, R166 ;  /* 0x000000a600a67308 */ /* 0x000ee20000002400 */
[----:B------:R-:W-:Y:S02]  /*6c80*/  FMUL.FTZ R13, R13, c[0x0][0x2ec] ;  /* 0x0000bb000d0d7a20 */ /* 0x000fe40000410000 */
[----:B------:R-:W-:Y:S02]  /*6c90*/  FMUL.FTZ R14, R14, c[0x0][0x2ec] ;  /* 0x0000bb000e0e7a20 */ /* 0x000fe40000410000 */
[----:B------:R-:W-:Y:S01]  /*6ca0*/  FMUL.FTZ R176, R6, c[0x0][0x2ec] ;  /* 0x0000bb0006b07a20 */ /* 0x000fe20000410000 */
[----:B------:R-:W-:Y:S02]  /*6cb0*/  HMMA.16816.F32 R32, R180, R178, R32 ;  /* 0x000000b2b420723c */ /* 0x000fe40000001820 */
[----:B------:R-:W-:Y:S05]  /*6cc0*/  MUFU.TANH R197, R12 ;  /* 0x0000000c00c57308 */ /* 0x000fea0000002400 */
[----:B------:R-:W-:Y:S01]  /*6cd0*/  FMUL.FTZ R179, R7, c[0x0][0x2ec] ;  /* 0x0000bb0007b37a20 */ /* 0x000fe20000410000 */
[----:B------:R-:W-:Y:S01]  /*6ce0*/  HMMA.16816.F32 R188, R200, R198, R188 ;  /* 0x000000c6c8bc723c */ /* 0x000fe200000018bc */
[----:B------:R-:W4:Y:S01]  /*6cf0*/  LDSM.16.M88.4 R4, [R220+0x7000] ;  /* 0x00700000dc04783b */ /* 0x000f220000000200 */
[----:B------:R-:W-:Y:S01]  /*6d00*/  MUFU.TANH R167, R13 ;  /* 0x0000000d00a77308 */ /* 0x000fe20000002400 */
[----:B------:R-:W-:-:S05]  /*6d10*/  FMUL.FTZ R178, R15, c[0x0][0x2ec] ;  /* 0x0000bb000fb27a20 */ /* 0x000fca0000410000 */
[C---:B-1----:R-:W-:Y:S02]  /*6d20*/  HMMA.16816.F32 R168, R20.reuse, R16, R168 ;  /* 0x0000001014a8723c */ /* 0x042fe400000018a8 */
[----:B------:R1:W-:Y:S06]  /*6d30*/  MUFU.TANH R177, R14 ;  /* 0x0000000e00b17308 */ /* 0x0003ec0000002400 */
[----:B------:R-:W-:Y:S01]  /*6d40*/  HMMA.16816.F32 R32, R20, R18, R32 ;  /* 0x000000121420723c */ /* 0x000fe20000001820 */
[----:B------:R-:W-:Y:S01]  /*6d50*/  LDSM.16.M88.4 R16, [R220+0x7800] ;  /* 0x00780000dc10783b */ /* 0x000fe20000000200 */
[----:B------:R-:W5:Y:S06]  /*6d60*/  MUFU.TANH R179, R179 ;  /* 0x000000b300b37308 */ /* 0x000f6c0000002400 */
[----:B--2---:R-:W-:Y:S01]  /*6d70*/  HMMA.16816.F32 R192, R184, R172, R192 ;  /* 0x000000acb8c0723c */ /* 0x004fe200000018c0 */
[----:B-1----:R-:W1:Y:S01]  /*6d80*/  LDSM.16.M88.4 R12, [R227+0x17800] ;  /* 0x01780000e30c783b */ /* 0x002e620000000200 */
[----:B------:R-:W2:Y:S01]  /*6d90*/  MUFU.TANH R178, R178 ;  /* 0x000000b200b27308 */ /* 0x000ea20000002400 */
[----:B------:R-:W-:-:S05]  /*6da0*/  DEPBAR.LE SB0, 0x0 ;  /* 0x000080000000791a */ /* 0x000fca0000000000 */
[----:B------:R-:W-:Y:S01]  /*6db0*/  HMMA.16816.F32 R188, R184, R174, R188 ;  /* 0x000000aeb8bc723c */ /* 0x000fe200000018bc */
[----:B------:R-:W-:Y:S02]  /*6dc0*/  FMUL.FTZ R196, R168, c[0x0][0x2ec] ;  /* 0x0000bb00a8c47a20 */ /* 0x000fe40000410000 */
[----:B------:R-:W-:Y:S01]  /*6dd0*/  FMUL.FTZ R168, R169, c[0x0][0x2ec] ;  /* 0x0000bb00a9a87a20 */ /* 0x000fe20000410000 */
[----:B------:R-:W-:Y:S01]  /*6de0*/  MUFU.TANH R176, R176 ;  /* 0x000000b000b07308 */ /* 0x000fe20000002400 */
[----:B------:R-:W-:Y:S02]  /*6df0*/  FMUL.FTZ R169, R170, c[0x0][0x2ec] ;  /* 0x0000bb00aaa97a20 */ /* 0x000fe40000410000 */
[----:B------:R-:W-:Y:S01]  /*6e00*/  FMUL.FTZ R170, R171, c[0x0][0x2ec] ;  /* 0x0000bb00abaa7a20 */ /* 0x000fe20000410000 */
[----:B----4-:R-:W-:Y:S01]  /*6e10*/  HMMA.16816.F32 R28, R20, R4, R28 ;  /* 0x00000004141c723c */ /* 0x010fe2000000181c */
[----:B------:R-:W-:-:S03]  /*6e20*/  FMUL.FTZ R32, R32, c[0x0][0x2ec] ;  /* 0x0000bb0020207a20 */ /* 0x000fc60000410000 */
[----:B------:R-:W-:Y:S03]  /*6e30*/  MUFU.TANH R196, R196 ;  /* 0x000000c400c47308 */ /* 0x000fe60000002400 */
[----:B------:R-:W-:Y:S01]  /*6e40*/  FMUL.FTZ R5, R34, c[0x0][0x2ec] ;  /* 0x0000bb0022057a20 */ /* 0x000fe20000410000 */
[----:B------:R-:W-:Y:S01]  /*6e50*/  HMMA.16816.F32 R24, R20, R6, R24 ;  /* 0x000000061418723c */ /* 0x000fe20000001818 */
[----:B------:R-:W-:-:S03]  /*6e60*/  FMUL.FTZ R4, R33, c[0x0][0x2ec] ;  /* 0x0000bb0021047a20 */ /* 0x000fc60000410000 */
[----:B------:R-:W4:Y:S01]  /*6e70*/  MUFU.TANH R168, R168 ;  /* 0x000000a800a87308 */ /* 0x000f220000002400 */
[----:B------:R-:W-:-:S07]  /*6e80*/  FMUL.FTZ R33, R35, c[0x0][0x2ec] ;  /* 0x0000bb0023217a20 */ /* 0x000fce0000410000 */
[----:B------:R-:W-:Y:S04]  /*6e90*/  MUFU.TANH R169, R169 ;  /* 0x000000a900a97308 */ /* 0x000fe80000002400 */
[----:B------:R-:W-:Y:S01]  /*6ea0*/  FMUL.FTZ R6, R29, c[0x0][0x2ec] ;  /* 0x0000bb001d067a20 */ /* 0x000fe20000410000 */
[----:B-1----:R-:W-:Y:S01]  /*6eb0*/  HMMA.16816.F32 R192, R180, R12, R192 ;  /* 0x0000000cb4c0723c */ /* 0x002fe200000018c0 */
[----:B------:R-:W-:Y:S02]  /*6ec0*/  FMUL.FTZ R28, R28, c[0x0][0x2ec] ;  /* 0x0000bb001c1c7a20 */ /* 0x000fe40000410000 */
[----:B------:R-:W1:Y:S01]  /*6ed0*/  MUFU.TANH R170, R170 ;  /* 0x000000aa00aa7308 */ /* 0x000e620000002400 */
[----:B------:R-:W-:Y:S02]  /*6ee0*/  FMUL.FTZ R31, R31, c[0x0][0x2ec] ;  /* 0x0000bb001f1f7a20 */ /* 0x000fe40000410000 */
[----:B------:R-:W-:-:S02]  /*6ef0*/  FMUL.FTZ R30, R30, c[0x0][0x2ec] ;  /* 0x0000bb001e1e7a20 */ /* 0x000fc40000410000 */
[----:B------:R-:W-:Y:S01]  /*6f00*/  IMAD.U32 R12, RZ, RZ, UR26 ;  /* 0x0000001aff0c7e24 */ /* 0x000fe2000f8e00ff */
[----:B------:R-:W-:Y:S01]  /*6f10*/  HMMA.16816.F32 R188, R180, R14, R188 ;  /* 0x0000000eb4bc723c */ /* 0x000fe200000018bc */
[----:B------:R-:W-:Y:S01]  /*6f20*/  FMUL.FTZ R24, R24, c[0x0][0x2ec] ;  /* 0x0000bb0018187a20 */ /* 0x000fe20000410000 */
[----:B------:R-:W1:Y:S01]  /*6f30*/  MUFU.TANH R32, R32 ;  /* 0x0000002000207308 */ /* 0x000e620000002400 */
[----:B------:R-:W-:Y:S02]  /*6f40*/  IMAD R7, R12, 0x40, R165 ;  /* 0x000000400c077824 */ /* 0x000fe400078e02a5 */
[----:B------:R-:W-:Y:S02]  /*6f50*/  FMUL.FTZ R165, R25, c[0x0][0x2ec] ;  /* 0x0000bb0019a57a20 */ /* 0x000fe40000410000 */
[----:B------:R-:W-:Y:S01]  /*6f60*/  FMUL.FTZ R26, R26, c[0x0][0x2ec] ;  /* 0x0000bb001a1a7a20 */ /* 0x000fe20000410000 */
[C---:B------:R-:W-:Y:S02]  /*6f70*/  IADD3 R13, R7.reuse, 0x1, RZ ;  /* 0x00000001070d7810 */ /* 0x040fe40007ffe0ff */
[----:B------:R-:W-:Y:S01]  /*6f80*/  IADD3 R29, R7, 0x8, RZ ;  /* 0x00000008071d7810 */ /* 0x000fe20007ffe0ff */
[----:B------:R-:W-:Y:S01]  /*6f90*/  MUFU.TANH R5, R5 ;  /* 0x0000000500057308 */ /* 0x000fe20000002400 */
[----:B------:R-:W-:-:S02]  /*6fa0*/  ISETP.GE.AND P2, PT, R13, R248, PT ;  /* 0x000000f80d00720c */ /* 0x000fc40003f46270 */
[----:B------:R-:W-:Y:S02]  /*6fb0*/  ISETP.GE.AND P1, PT, R13, R2, PT ;  /* 0x000000020d00720c */ /* 0x000fe40003f26270 */
[----:B---3--:R-:W-:Y:S01]  /*6fc0*/  FSEL R13, R166, -INF , !P2 ;  /* 0xff800000a60d7808 */ /* 0x008fe20005000000 */
[C---:B------:R-:W-:Y:S01]  /*6fd0*/  HMMA.16816.F32 R192, R20.reuse, R16, R192 ;  /* 0x0000001014c0723c */ /* 0x040fe200000018c0 */
[C---:B------:R-:W-:Y:S01]  /*6fe0*/  ISETP.GE.AND P0, PT, R29.reuse, R248, PT ;  /* 0x000000f81d00720c */ /* 0x040fe20003f06270 */
[----:B------:R-:W3:Y:S01]  /*6ff0*/  MUFU.TANH R4, R4 ;  /* 0x0000000400047308 */ /* 0x000ee20000002400 */
[----:B------:R-:W-:Y:S02]  /*7000*/  ISETP.GE.AND P2, PT, R29, R2, PT ;  /* 0x000000021d00720c */ /* 0x000fe40003f46270 */
[----:B------:R-:W-:Y:S02]  /*7010*/  IADD3 R29, R7, 0x9, RZ ;  /* 0x00000009071d7810 */ /* 0x000fe40007ffe0ff */
[----:B-----5:R-:W-:Y:S01]  /*7020*/  FSEL R12, R179, -INF , !P1 ;  /* 0xff800000b30c7808 */ /* 0x020fe20004800000 */
[----:B------:R-:W-:Y:S01]  /*7030*/  HMMA.16816.F32 R188, R20, R18, R188 ;  /* 0x0000001214bc723c */ /* 0x000fe200000018bc */
[----:B------:R-:W-:Y:S01]  /*7040*/  ISETP.GE.AND P1, PT, R29, R248, PT ;  /* 0x000000f81d00720c */ /* 0x000fe20003f26270 */
[----:B------:R-:W5:Y:S01]  /*7050*/  MUFU.TANH R33, R33 ;  /* 0x0000002100217308 */ /* 0x000f620000002400 */
[----:B------:R-:W-:-:S02]  /*7060*/  IADD3 R25, R7, 0x10, RZ ;  /* 0x0000001007197810 */ /* 0x000fc40007ffe0ff */
[----:B------:R-:W-:Y:S02]  /*7070*/  FSEL R17, R197, -INF , !P0 ;  /* 0xff800000c5117808 */ /* 0x000fe40004000000 */
[----:B------:R-:W-:Y:S02]  /*7080*/  FSEL R16, R177, -INF , !P2 ;  /* 0xff800000b1107808 */ /* 0x000fe40005000000 */
[----:B------:R-:W-:Y:S01]  /*7090*/  FSEL R15, R167, -INF , !P1 ;  /* 0xff800000a70f7808 */ /* 0x000fe20004800000 */
[----:B------:R-:W-:Y:S01]  /*70a0*/  MUFU.TANH R199, R28 ;  /* 0x0000001c00c77308 */ /* 0x000fe20000002400 */
[----:B------:R-:W-:Y:S01]  /*70b0*/  ISETP.GE.AND P0, PT, R29, R2, PT ;  /* 0x000000021d00720c */ /* 0x000fe20003f06270 */
[----:B------:R-:W-:Y:S01]  /*70c0*/  FMUL.FTZ R167, R27, c[0x0][0x2ec] ;  /* 0x0000bb001ba77a20 */ /* 0x000fe20000410000 */
[C---:B------:R-:W-:Y:S02]  /*70d0*/  ISETP.GE.AND P2, PT, R25.reuse, R248, PT ;  /* 0x000000f81900720c */ /* 0x040fe40003f46270 */
[----:B------:R-:W-:Y:S01]  /*70e0*/  ISETP.GE.AND P1, PT, R25, R2, PT ;  /* 0x000000021900720c */ /* 0x000fe20003f26270 */
[----:B------:R-:W-:Y:S01]  /*70f0*/  FMUL.FTZ R182, R194, c[0x0][0x2ec] ;  /* 0x0000bb00c2b67a20 */ /* 0x000fe20000410000 */
[----:B------:R-:W-:Y:S01]  /*7100*/  IADD3 R25, R7, 0x11, RZ ;  /* 0x0000001107197810 */ /* 0x000fe20007ffe0ff */
[----:B------:R1:W-:Y:S01]  /*7110*/  MUFU.TANH R34, R31 ;  /* 0x0000001f00227308 */ /* 0x0003e20000002400 */
[----:B--2---:R-:W-:Y:S01]  /*7120*/  FSEL R14, R178, -INF , !P0 ;  /* 0xff800000b20e7808 */ /* 0x004fe20004000000 */
[----:B------:R-:W-:Y:S01]  /*7130*/  FMUL.FTZ R193, R193, c[0x0][0x2ec] ;  /* 0x0000bb00c1c17a20 */ /* 0x000fe20000410000 */
[----:B------:R-:W-:Y:S01]  /*7140*/  ISETP.GE.AND P0, PT, R25, R248, PT ;  /* 0x000000f81900720c */ /* 0x000fe20003f06270 */
[----:B------:R-:W-:Y:S01]  /*7150*/  FMUL.FTZ R183, R192, c[0x0][0x2ec] ;  /* 0x0000bb00c0b77a20 */ /* 0x000fe20000410000 */
[----:B------:R-:W-:Y:S01]  /*7160*/  IADD3 R27, R7, 0x19, RZ ;  /* 0x00000019071b7810 */ /* 0x000fe20007ffe0ff */
[----:B------:R-:W-:Y:S01]  /*7170*/  FMUL.FTZ R180, R195, c[0x0][0x2ec] ;  /* 0x0000bb00c3b47a20 */ /* 0x000fe20000410000 */
[----:B----4-:R-:W-:Y:S01]  /*7180*/  FSEL R29, R168, -INF , !P0 ;  /* 0xff800000a81d7808 */ /* 0x010fe20004000000 */
[----:B------:R2:W4:Y:S01]  /*7190*/  MUFU.TANH R198, R30 ;  /* 0x0000001e00c67308 */ /* 0x0005220000002400 */
[C---:B------:R-:W-:Y:S01]  /*71a0*/  IADD3 R21, R7.reuse, 0x20, RZ ;  /* 0x0000002007157810 */ /* 0x040fe20007ffe0ff */
[----:B------:R-:W-:Y:S01]  /*71b0*/  FMUL.FTZ R178, R190, c[0x0][0x2ec] ;  /* 0x0000bb00beb27a20 */ /* 0x000fe20000410000 */
[----:B------:R-:W-:Y:S01]  /*71c0*/  IADD3 R19, R7, 0x21, RZ ;  /* 0x0000002107137810 */ /* 0x000fe20007ffe0ff */
[----:B------:R-:W-:Y:S01]  /*71d0*/  FMUL.FTZ R181, R189, c[0x0][0x2ec] ;  /* 0x0000bb00bdb57a20 */ /* 0x000fe20000410000 */
[----:B-1----:R-:W-:-:S03]  /*71e0*/  FSEL R31, R196, -INF , !P2 ;  /* 0xff800000c41f7808 */ /* 0x002fc60005000000 */
[----:B------:R-:W1:Y:S01]  /*71f0*/  MUFU.TANH R6, R6 ;  /* 0x0000000600067308 */ /* 0x000e620000002400 */
[----:B------:R-:W-:Y:S02]  /*7200*/  ISETP.GE.AND P2, PT, R25, R2, PT ;  /* 0x000000021900720c */ /* 0x000fe40003f46270 */
[----:B------:R-:W-:Y:S02]  /*7210*/  IADD3 R25, R7, 0x18, RZ ;  /* 0x0000001807197810 */ /* 0x000fe40007ffe0ff */
[----:B------:R-:W-:Y:S02]  /*7220*/  FSEL R28, R170, -INF , !P2 ;  /* 0xff800000aa1c7808 */ /* 0x000fe40005000000 */
[----:B--2---:R-:W-:Y:S01]  /*7230*/  FSEL R30, R169, -INF , !P1 ;  /* 0xff800000a91e7808 */ /* 0x004fe20004800000 */
[----:B------:R5:W2:Y:S01]  /*7240*/  MUFU.TANH R35, R24 ;  /* 0x0000001800237308 */ /* 0x000aa20000002400 */
[C---:B------:R-:W-:Y:S02]  /*7250*/  ISETP.GE.AND P1, PT, R25.reuse, R248, PT ;  /* 0x000000f81900720c */ /* 0x040fe40003f26270 */
[----:B------:R-:W-:-:S02]  /*7260*/  ISETP.GE.AND P0, PT, R25, R2, PT ;  /* 0x000000021900720c */ /* 0x000fc40003f06270 */
[C---:B------:R-:W-:Y:S02]  /*7270*/  ISETP.GE.AND P2, PT, R27.reuse, R248, PT ;  /* 0x000000f81b00720c */ /* 0x040fe40003f46270 */
[----:B------:R-:W-:Y:S01]  /*7280*/  FSEL R25, R32, -INF , !P1 ;  /* 0xff80000020197808 */ /* 0x000fe20004800000 */
[----:B------:R2:W2:Y:S01]  /*7290*/  MUFU.TANH R166, R26 ;  /* 0x0000001a00a67308 */ /* 0x0004a20000002400 */
[-C--:B------:R-:W-:Y:S02]  /*72a0*/  ISETP.GE.AND P1, PT, R27, R2.reuse, PT ;  /* 0x000000021b00720c */ /* 0x080fe40003f26270 */
[----:B---3--:R-:W-:Y:S01]  /*72b0*/  FSEL R27, R4, -INF , !P2 ;  /* 0xff800000041b7808 */ /* 0x008fe20005000000 */
[----:B------:R-:W-:Y:S01]  /*72c0*/  FMUL.FTZ R4, R188, c[0x0][0x2ec] ;  /* 0x0000bb00bc047a20 */ /* 0x000fe20000410000 */
[----:B------:R-:W-:-:S03]  /*72d0*/  ISETP.GE.AND P2, PT, R21, R2, PT ;  /* 0x000000021500720c */ /* 0x000fc60003f46270 */
[----:B------:R-:W3:Y:S01]  /*72e0*/  MUFU.TANH R165, R165 ;  /* 0x000000a500a57308 */ /* 0x000ee20000002400 */
[----:B-----5:R-:W-:Y:S02]  /*72f0*/  FSEL R24, R33, -INF , !P1 ;  /* 0xff80000021187808 */ /* 0x020fe40004800000 */
[-C--:B------:R-:W-:Y:S02]  /*7300*/  ISETP.GE.AND P1, PT, R19, R248.reuse, PT ;  /* 0x000000f81300720c */ /* 0x080fe40003f26270 */
[----:B----4-:R-:W-:Y:S02]  /*7310*/  FSEL R198, R198, -INF , !P2 ;  /* 0xff800000c6c67808 */ /* 0x010fe40005000000 */
[----:B-1----:R-:W-:Y:S01]  /*7320*/  FSEL R197, R6, -INF , !P1 ;  /* 0xff80000006c57808 */ /* 0x002fe20004800000 */
[----:B------:R-:W1:Y:S01]  /*7330*/  MUFU.TANH R167, R167 ;  /* 0x000000a700a77308 */ /* 0x000e620000002400 */
[----:B--2---:R-:W-:Y:S02]  /*7340*/  FSEL R26, R5, -INF , !P0 ;  /* 0xff800000051a7808 */ /* 0x004fe40004000000 */
[----:B------:R-:W-:-:S02]  /*7350*/  ISETP.GE.AND P0, PT, R21, R248, PT ;  /* 0x000000f81500720c */ /* 0x000fc40003f06270 */
[----:B------:R-:W-:Y:S02]  /*7360*/  IADD3 R21, R7, 0x29, RZ ;  /* 0x0000002907157810 */ /* 0x000fe40007ffe0ff */
[----:B------:R-:W-:Y:S01]  /*7370*/  FSEL R199, R199, -INF , !P0 ;  /* 0xff800000c7c77808 */ /* 0x000fe20004000000 */
[----:B------:R-:W2:Y:S01]  /*7380*/  MUFU.TANH R182, R182 ;  /* 0x000000b600b67308 */ /* 0x000ea20000002400 */
[----:B------:R-:W-:Y:S02]  /*7390*/  ISETP.GE.AND P0, PT, R19, R2, PT ;  /* 0x000000021300720c */ /* 0x000fe40003f06270 */
[----:B------:R-:W-:Y:S02]  /*73a0*/  IADD3 R19, R7, 0x28, RZ ;  /* 0x0000002807137810 */ /* 0x000fe40007ffe0ff */
[----:B------:R-:W-:Y:S02]  /*73b0*/  FSEL R196, R34, -INF , !P0 ;  /* 0xff80000022c47808 */ /* 0x000fe40004000000 */
[C---:B------:R-:W-:Y:S01]  /*73c0*/  ISETP.GE.AND P2, PT, R19.reuse, R248, PT ;  /* 0x000000f81300720c */ /* 0x040fe20003f46270 */
[----:B------:R3:W4:Y:S01]  /*73d0*/  MUFU.TANH R5, R193 ;  /* 0x000000c100057308 */ /* 0x0007220000002400 */
[----:B------:R-:W-:-:S02]  /*73e0*/  ISETP.GE.AND P1, PT, R19, R2, PT ;  /* 0x000000021300720c */ /* 0x000fc40003f26270 */
[----:B------:R-:W-:Y:S02]  /*73f0*/  ISETP.GE.AND P0, PT, R21, R248, PT ;  /* 0x000000f81500720c */ /* 0x000fe40003f06270 */
[----:B------:R-:W-:Y:S02]  /*7400*/  IADD3 R19, R7, 0x30, RZ ;  /* 0x0000003007137810 */ /* 0x000fe40007ffe0ff */
[----:B------:R-:W-:Y:S01]  /*7410*/  FSEL R195, R35, -INF , !P2 ;  /* 0xff80000023c37808 */ /* 0x000fe20005000000 */
[----:B------:R-:W5:Y:S01]  /*7420*/  MUFU.TANH R4, R4 ;  /* 0x0000000400047308 */ /* 0x000f620000002400 */
[----:B------:R-:W-:Y:S02]  /*7430*/  ISETP.GE.AND P2, PT, R21, R2, PT ;  /* 0x000000021500720c */ /* 0x000fe40003f46270 */
[----:B------:R-:W-:Y:S02]  /*7440*/  FSEL R166, R166, -INF , !P1 ;  /* 0xff800000a6a67808 */ /* 0x000fe40004800000 */
[----:B------:R-:W-:-:S02]  /*7450*/  IADD3 R21, R7, 0x31, RZ ;  /* 0x0000003107157810 */ /* 0x000fc40007ffe0ff */
[----:B------:R-:W-:Y:S01]  /*7460*/  ISETP.GE.AND P1, PT, R19, R248, PT ;  /* 0x000000f81300720c */ /* 0x000fe20003f26270 */
[----:B------:R-:W5:Y:S01]  /*7470*/  MUFU.TANH R183, R183 ;  /* 0x000000b700b77308 */ /* 0x000f620000002400 */
[----:B---3--:R-:W-:Y:S01]  /*7480*/  FSEL R193, R165, -INF , !P0 ;  /* 0xff800000a5c17808 */ /* 0x008fe20004000000 */
[----:B------:R-:W-:Y:S01]  /*7490*/  BAR.SYNC.DEFER_BLOCKING 0x0 ;  /* 0x0000000000007b1d */ /* 0x000fe20000010000 */
[----:B------:R-:W-:Y:S02]  /*74a0*/  ISETP.GE.AND P0, PT, R19, R2, PT ;  /* 0x000000021300720c */ /* 0x000fe40003f06270 */
[----:B------:R-:W-:Y:S02]  /*74b0*/  IADD3 R19, R7, 0x38, RZ ;  /* 0x0000003807137810 */ /* 0x000fe40007ffe0ff */
[----:B-1----:R-:W-:Y:S01]  /*74c0*/  FSEL R194, R167, -INF , !P2 ;  /* 0xff800000a7c27808 */ /* 0x002fe20005000000 */
[----:B------:R-:W1:Y:S01]  /*74d0*/  MUFU.TANH R180, R180 ;  /* 0x000000b400b47308 */ /* 0x000e620000002400 */
[----:B------:R-:W-:-:S02]  /*74e0*/  ISETP.GE.AND P2, PT, R21, R248, PT ;  /* 0x000000f81500720c */ /* 0x000fc40003f46270 */
[----:B--2---:R-:W-:Y:S02]  /*74f0*/  FSEL R182, R182, -INF , !P0 ;  /* 0xff800000b6b67808 */ /* 0x004fe40004000000 */
[----:B------:R-:W-:Y:S02]  /*7500*/  ISETP.GE.AND P0, PT, R19, R248, PT ;  /* 0x000000f81300720c */ /* 0x000fe40003f06270 */
[----:B----4-:R-:W-:Y:S01]  /*7510*/  FSEL R167, R5, -INF , !P2 ;  /* 0xff80000005a77808 */ /* 0x010fe20005000000 */
[----:B------:R-:W-:Y:S01]  /*7520*/  FMUL.FTZ R5, R191, c[0x0][0x2ec] ;  /* 0x0000bb00bf057a20 */ /* 0x000fe20000410000 */
[----:B------:R-:W2:Y:S01]  /*7530*/  MUFU.TANH R0, R0 ;  /* 0x0000000000007308 */ /* 0x000ea20000002400 */
[----:B-----5:R-:W-:Y:S02]  /*7540*/  FSEL R165, R4, -INF , !P0 ;  /* 0xff80000004a57808 */ /* 0x020fe40004000000 */
[----:B------:R-:W-:Y:S02]  /*7550*/  ISETP.GE.AND P0, PT, R7, R2, PT ;  /* 0x000000020700720c */ /* 0x000fe40003f06270 */
[----:B------:R-:W-:-:S02]  /*7560*/  FSEL R183, R183, -INF , !P1 ;  /* 0xff800000b7b77808 */ /* 0x000fc40004800000 */
[----:B------:R-:W-:Y:S01]  /*7570*/  FSEL R4, R176, -INF , !P0 ;  /* 0xff800000b0047808 */ /* 0x000fe20004000000 */
[----:B------:R-:W3:Y:S01]  /*7580*/  MUFU.TANH R178, R178 ;  /* 0x000000b200b27308 */ /* 0x000ee20000002400 */
[----:B------:R-:W-:Y:S02]  /*7590*/  PLOP3.LUT P0, PT, PT, PT, UP0, 0x80, 0x0 ;  /* 0x000000000000781c */ /* 0x000fe40003f0f008 */
[-C--:B------:R-:W-:Y:S02]  /*75a0*/  ISETP.GE.AND P1, PT, R21, R2.reuse, PT ;  /* 0x000000021500720c */ /* 0x080fe40003f26270 */
[----:B------:R-:W-:Y:S02]  /*75b0*/  ISETP.GE.AND P2, PT, R19, R2, PT ;  /* 0x000000021300720c */ /* 0x000fe40003f46270 */
[----:B-1----:R-:W-:Y:S01]  /*75c0*/  FSEL R180, R180, -INF , !P1 ;  /* 0xff800000b4b47808 */ /* 0x002fe20004800000 */
[----:B------:R-:W1:Y:S01]  /*75d0*/  MUFU.TANH R181, R181 ;  /* 0x000000b500b57308 */ /* 0x000e620000002400 */
[----:B------:R-:W-:-:S02]  /*75e0*/  ISETP.GE.AND P1, PT, R7, R248, PT ;  /* 0x000000f80700720c */ /* 0x000fc40003f26270 */
[----:B------:R-:W-:Y:S02]  /*75f0*/  IADD3 R19, R7, 0x39, RZ ;  /* 0x0000003907137810 */ /* 0x000fe40007ffe0ff */
[----:B--2---:R-:W-:Y:S02]  /*7600*/  FSEL R7, R0, -INF , !P1 ;  /* 0xff80000000077808 */ /* 0x004fe40004800000 */
[C---:B------:R-:W-:Y:S01]  /*7610*/  ISETP.GE.AND P1, PT, R19.reuse, R2, PT ;  /* 0x000000021300720c */ /* 0x040fe20003f26270 */
[----:B------:R-:W2:Y:S01]  /*7620*/  MUFU.TANH R5, R5 ;  /* 0x0000000500057308 */ /* 0x000ea20000002400 */
[----:B---3--:R-:W-:Y:S02]  /*7630*/  FSEL R178, R178, -INF , !P2 ;  /* 0xff800000b2b27808 */ /* 0x008fe40005000000 */
[----:B------:R-:W-:-:S04]  /*7640*/  ISETP.GE.AND P2, PT, R19, R248, PT ;  /* 0x000000f81300720c */ /* 0x000fc80003f46270 */
[----:B-1----:R-:W-:Y:S02]  /*7650*/  FSEL R181, R181, -INF , !P2 ;  /* 0xff800000b5b57808 */ /* 0x002fe40005000000 */
[----:B--2---:R-:W-:Y:S01]  /*7660*/  FSEL R176, R5, -INF , !P1 ;  /* 0xff80000005b07808 */ /* 0x004fe20004800000 */
        /* <DEDUP_REMOVED lines=73> */
.L_x_939:
[----:B------:R-:W-:Y:S05]  /*7b00*/  BSYNC B0 ;  /* 0x0000000000007941 */ /* 0x000fea0003800000 */
.L_x_938:
[----:B------:R-:W0:Y:S02]  /*7b10*/  LDGDEPBAR ;  /* 0x00000000000079af */ /* 0x000e240000000000 */
.L_x_937:
[----:B------:R-:W-:Y:S01]  /*7b20*/  FMNMX.FTZ R5, R3, R4, !PT ;  /* 0x0000000403057209 */ /* 0x000fe20007810000 */
[----:B-1----:R-:W-:Y:S01]  /*7b30*/  LDSM.16.MT88.4 R20, [R228+0x18000] ;  /* 0x01800000e414783b */ /* 0x002fe20000004200 */
        /* <DEDUP_REMOVED lines=43> */
[C---:B------:R-:W-:Y:S01]  /*7df0*/  FMUL.FTZ R184, R200.reuse, c[0x0][0x23c] ;  /* 0x00008f00c8b87a20 */ /* 0x040fe20000410000 */
[----:B------:R-:W-:Y:S02]  /*7e00*/  FSEL R179, R179, RZ, P1 ;  /* 0x000000ffb3b37208 */ /* 0x000fe40000800000 */
[----:B------:R-:W-:Y:S02]  /*7e10*/  FSEL R5, R200, RZ, P2 ;  /* 0x000000ffc8057208 */ /* 0x000fe40001000000 */
[----:B------:R-:W-:Y:S01]  /*7e20*/  FSEL R184, R184, RZ, P2 ;  /* 0x000000ffb8b87208 */ /* 0x000fe20001000000 */
[--C-:B------:R-:W-:Y:S01]  /*7e30*/  FFMA.FTZ R170, R4, c[0x0][0x23c], -R179.reuse ;  /* 0x00008f0004aa7a23 */ /* 0x100fe200000108b3 */
[----:B------:R-:W-:Y:S01]  /*7e40*/  FSEL R6, R0, RZ, P1 ;  /* 0x000000ff00067208 */ /* 0x000fe20000800000 */
[----:B------:R-:W-:-:S02]  /*7e50*/  FFMA.FTZ R168, R16, c[0x0][0x23c], -R179 ;  /* 0x00008f0010a87a23 */ /* 0x000fc400000108b3 */
[----:B------:R-:W-:Y:S02]  /*7e60*/  FFMA.FTZ R172, R17, c[0x0][0x23c], -R184 ;  /* 0x00008f0011ac7a23 */ /* 0x000fe400000108b8 */
[----:B------:R-:W-:Y:S01]  /*7e70*/  FADD.FTZ R4, R164, -R5 ;  /* 0x80000005a4047221 */ /* 0x000fe20000010000 */
[----:B------:R-:W1:Y:S01]  /*7e80*/  LDSM.16.MT88.4 R16, [R226+0x18000] ;  /* 0x01800000e210783b */ /* 0x000e620000004200 */
[----:B------:R-:W-:Y:S01]  /*7e90*/  FADD.FTZ R6, R3, -R6 ;  /* 0x8000000603067221 */ /* 0x000fe20000010000 */
[----:B------:R-:W-:Y:S01]  /*7ea0*/  MUFU.EX2 R170, R170 ;  /* 0x000000aa00aa7308 */ /* 0x000fe20000000800 */
[--C-:B------:R-:W-:Y:S02]  /*7eb0*/  FFMA.FTZ R174, R7, c[0x0][0x23c], -R184.reuse ;  /* 0x00008f0007ae7a23 */ /* 0x100fe400000108b8 */
[--C-:B------:R-:W-:Y:S02]  /*7ec0*/  FFMA.FTZ R173, R13, c[0x0][0x23c], -R184.reuse ;  /* 0x00008f000dad7a23 */ /* 0x100fe400000108b8 */
[----:B------:R-:W-:-:S02]  /*7ed0*/  FFMA.FTZ R171, R15, c[0x0][0x23c], -R184 ;  /* 0x00008f000fab7a23 */ /* 0x000fc400000108b8 */
[--C-:B------:R-:W-:Y:S01]  /*7ee0*/  FFMA.FTZ R169, R12, c[0x0][0x23c], -R179.reuse ;  /* 0x00008f000ca97a23 */ /* 0x100fe200000108b3 */
[----:B------:R-:W-:Y:S01]  /*7ef0*/  MUFU.EX2 R174, R174 ;  /* 0x000000ae00ae7308 */ /* 0x000fe20000000800 */
[----:B------:R-:W-:Y:S02]  /*7f00*/  FFMA.FTZ R175, R14, c[0x0][0x23c], -R179 ;  /* 0x00008f000eaf7a23 */ /* 0x000fe400000108b3 */
[----:B------:R-:W-:Y:S01]  /*7f10*/  FMUL.FTZ R177, R4, c[0x0][0x23c] ;  /* 0x00008f0004b17a20 */ /* 0x000fe20000410000 */
[----:B------:R-:W2:Y:S01]  /*7f20*/  LDSM.16.MT88.4 R12, [R225+0x18000] ;  /* 0x01800000e10c783b */ /* 0x000ea20000004200 */
[----:B------:R-:W-:Y:S02]  /*7f30*/  FMUL.FTZ R3, R6, c[0x0][0x23c] ;  /* 0x00008f0006037a20 */ /* 0x000fe40000410000 */
[--C-:B------:R-:W-:Y:S01]  /*7f40*/  FFMA.FTZ R185, R31, c[0x0][0x23c], -R184.reuse ;  /* 0x00008f001fb97a23 */ /* 0x100fe200000108b8 */
[----:B------:R-:W3:Y:S01]  /*7f50*/  MUFU.EX2 R173, R173 ;  /* 0x000000ad00ad7308 */ /* 0x000ee20000000800 */
[----:B------:R-:W-:-:S02]  /*7f60*/  FFMA.FTZ R186, R29, c[0x0][0x23c], -R184 ;  /* 0x00008f001dba7a23 */ /* 0x000fc400000108b8 */
[--C-:B------:R-:W-:Y:S02]  /*7f70*/  FFMA.FTZ R187, R25, c[0x0][0x23c], -R184.reuse ;  /* 0x00008f0019bb7a23 */ /* 0x100fe400000108b8 */
[----:B------:R-:W-:Y:S02]  /*7f80*/  FFMA.FTZ R188, R27, c[0x0][0x23c], -R184 ;  /* 0x00008f001bbc7a23 */ /* 0x000fe400000108b8 */
[--C-:B------:R-:W-:Y:S01]  /*7f90*/  FFMA.FTZ R189, R30, c[0x0][0x23c], -R179.reuse ;  /* 0x00008f001ebd7a23 */ /* 0x100fe200000108b3 */
[----:B------:R-:W-:Y:S01]  /*7fa0*/  MUFU.EX2 R172, R172 ;  /* 0x000000ac00ac7308 */ /* 0x000fe20000000800 */
[--C-:B------:R-:W-:Y:S02]  /*7fb0*/  FFMA.FTZ R190, R28, c[0x0][0x23c], -R179.reuse ;  /* 0x00008f001cbe7a23 */ /* 0x100fe400000108b3 */
[--C-:B------:R-:W-:Y:S01]  /*7fc0*/  FFMA.FTZ R191, R26, c[0x0][0x23c], -R179.reuse ;  /* 0x00008f001abf7a23 */ /* 0x100fe200000108b3 */
[----:B------:R-:W-:Y:S01]  /*7fd0*/  LDSM.16.MT88.4 R28, [R225+0x18800] ;  /* 0x01880000e11c783b */ /* 0x000fe20000004200 */
[----:B------:R-:W-:-:S02]  /*7fe0*/  FFMA.FTZ R192, R24, c[0x0][0x23c], -R179 ;  /* 0x00008f0018c07a23 */ /* 0x000fc400000108b3 */
[--C-:B------:R-:W-:Y:S01]  /*7ff0*/  FFMA.FTZ R202, R197, c[0x0][0x23c], -R184.reuse ;  /* 0x00008f00c5ca7a23 */ /* 0x100fe200000108b8 */
[----:B------:R-:W4:Y:S01]  /*8000*/  MUFU.EX2 R171, R171 ;  /* 0x000000ab00ab7308 */ /* 0x000f220000000800 */
[----:B---3--:R-:W-:Y:S01]  /*8010*/  F2FP.PACK_AB R4, R173, R174 ;  /* 0x000000aead04723e */ /* 0x008fe200000000ff */
[----:B------:R-:W-:Y:S01]  /*8020*/  LDSM.16.MT88.4 R24, [R224+0x18800] ;  /* 0x01880000e018783b */ /* 0x000fe20000004200 */
[--C-:B------:R-:W-:Y:S02]  /*8030*/  FFMA.FTZ R204, R193, c[0x0][0x23c], -R184.reuse ;  /* 0x00008f00c1cc7a23 */ /* 0x100fe400000108b8 */
[--C-:B------:R-:W-:Y:S02]  /*8040*/  FFMA.FTZ R199, R199, c[0x0][0x23c], -R184.reuse ;  /* 0x00008f00c7c77a23 */ /* 0x100fe400000108b8 */
[----:B------:R-:W-:Y:S01]  /*8050*/  FFMA.FTZ R195, R195, c[0x0][0x23c], -R184 ;  /* 0x00008f00c3c37a23 */ /* 0x000fe200000108b8 */
[----:B------:R-:W3:Y:S01]  /*8060*/  MUFU.EX2 R169, R169 ;  /* 0x000000a900a97308 */ /* 0x000ee20000000800 */
[----:B------:R-:W-:-:S02]  /*8070*/  FFMA.FTZ R193, R198, c[0x0][0x23c], -R179 ;  /* 0x00008f00c6c17a23 */ /* 0x000fc400000108b3 */
[--C-:B------:R-:W-:Y:S02]  /*8080*/  FFMA.FTZ R196, R196, c[0x0][0x23c], -R179.reuse ;  /* 0x00008f00c4c47a23 */ /* 0x100fe400000108b3 */
[--C-:B------:R-:W-:Y:S02]  /*8090*/  FFMA.FTZ R197, R166, c[0x0][0x23c], -R179.reuse ;  /* 0x00008f00a6c57a23 */ /* 0x100fe400000108b3 */
[----:B------:R-:W-:Y:S01]  /*80a0*/  FFMA.FTZ R194, R194, c[0x0][0x23c], -R179 ;  /* 0x00008f00c2c27a23 */ /* 0x000fe200000108b3 */
[----:B------:R-:W-:Y:S01]  /*80b0*/  MUFU.EX2 R168, R168 ;  /* 0x000000a800a87308 */ /* 0x000fe20000000800 */
[----:B----4-:R-:W-:Y:S01]  /*80c0*/  F2FP.PACK_AB R6, R171, R172 ;  /* 0x000000acab06723e */ /* 0x010fe200000000ff */
[--C-:B------:R-:W-:Y:S02]  /*80d0*/  FFMA.FTZ R198, R167, c[0x0][0x23c], -R184.reuse ;  /* 0x00008f00a7c67a23 */ /* 0x100fe400000108b8 */
[--C-:B------:R-:W-:Y:S02]  /*80e0*/  FFMA.FTZ R201, R165, c[0x0][0x23c], -R184.reuse ;  /* 0x00008f00a5c97a23 */ /* 0x100fe400000108b8 */
[----:B------:R-:W-:Y:S01]  /*80f0*/  LDSM.16.MT88.4 R164, [R225+0x1f000] ;  /* 0x01f00000e1a4783b */ /* 0x000fe20000004200 */
        /* <DEDUP_REMOVED lines=8> */
[----:B------:R-:W-:-:S05]  /*8180*/  FFMA.FTZ R179, R176, c[0x0][0x23c], -R179 ;  /* 0x00008f00b0b37a23 */ /* 0x000fca00000108b3 */
        /* <DEDUP_REMOVED lines=25> */
[C---:B-1----:R-:W-:Y:S01]  /*8320*/  HMMA.16816.F32 R152, R4.reuse, R16, R152 ;  /* 0x000000100498723c */ /* 0x042fe20000001898 */
[-C--:B------:R-:W-:Y:S02]  /*8330*/  FMUL.FTZ R144, R144, R177.reuse ;  /* 0x000000b190907220 */ /* 0x080fe40000410000 */
[----:B------:R-:W-:Y:S01]  /*8340*/  FMUL.FTZ R145, R145, R177 ;  /* 0x000000b191917220 */ /* 0x000fe20000410000 */
[----:B------:R-:W-:Y:S01]  /*8350*/  MUFU.EX2 R189, R189 ;  /* 0x000000bd00bd7308 */ /* 0x000fe20000000800 */
[-C--:B------:R-:W-:Y:S02]  /*8360*/  FMUL.FTZ R146, R146, R3.reuse ;  /* 0x0000000392927220 */ /* 0x080fe40000410000 */
[----:B------:R-:W-:Y:S01]  /*8370*/  FMUL.FTZ R147, R147, R3 ;  /* 0x0000000393937220 */ /* 0x000fe20000410000 */
[----:B------:R-:W-:Y:S01]  /*8380*/  HMMA.16816.F32 R148, R4, R18, R148 ;  /* 0x000000120494723c */ /* 0x000fe20000001894 */
[----:B------:R-:W1:Y:S01]  /*8390*/  LDSM.16.MT88.4 R16, [R228+0x1a000] ;  /* 0x01a00000e410783b */ /* 0x000e620000004200 */
[----:B------:R-:W-:-:S02]  /*83a0*/  FMUL.FTZ R140, R140, R177 ;  /* 0x000000b18c8c7220 */ /* 0x000fc40000410000 */
[----:B------:R-:W-:Y:S01]  /*83b0*/  FMUL.FTZ R141, R141, R177 ;  /* 0x000000b18d8d7220 */ /* 0x000fe20000410000 */
[----:B------:R-:W5:Y:S01]  /*83c0*/  MUFU.EX2 R190, R190 ;  /* 0x000000be00be7308 */ /* 0x000f620000000800 */
        /* <DEDUP_REMOVED lines=12> */
[----:B------:R-:W1:Y:S01]  /*8490*/  MUFU.EX2 R192, R192 ;  /* 0x000000c000c07308 */ /* 0x000e620000000800 */
[-C--:B------:R-:W-:Y:S02]  /*84a0*/  FMUL.FTZ R134, R134, R3.reuse ;  /* 0x0000000386867220 */ /* 0x080fe40000410000 */
[----:B------:R-:W-:Y:S01]  /*84b0*/  FMUL.FTZ R135, R135, R3 ;  /* 0x0000000387877220 */ /* 0x000fe20000410000 */
[----:B----4-:R-:W-:Y:S01]  /*84c0*/  HMMA.16816.F32 R136, R4, R20, R136 ;  /* 0x000000140488723c */ /* 0x010fe20000001888 */
[----:B------:R-:W-:-:S02]  /*84d0*/  FMUL.FTZ R36, R36, R177 ;  /* 0x000000b124247220 */ /* 0x000fc40000410000 */
[----:B------:R-:W-:Y:S01]  /*84e0*/  FMUL.FTZ R37, R37, R177 ;  /* 0x000000b125257220 */ /* 0x000fe20000410000 */
[----:B------:R-:W-:Y:S01]  /*84f0*/  MUFU.EX2 R199, R199 ;  /* 0x000000c700c77308 */ /* 0x000fe20000000800 */
[-C--:B------:R-:W-:Y:S02]  /*8500*/  FMUL.FTZ R38, R38, R3.reuse ;  /* 0x0000000326267220 */ /* 0x080fe40000410000 */
[----:B------:R-:W-:Y:S01]  /*8510*/  FMUL.FTZ R39, R39, R3 ;  /* 0x0000000327277220 */ /* 0x000fe20000410000 */
[----:B------:R-:W-:Y:S01]  /*8520*/  HMMA.16816.F32 R132, R4, R22, R132 ;  /* 0x000000160484723c */ /* 0x000fe20000001884 */
[-C--:B------:R-:W-:Y:S01]  /*8530*/  FMUL.FTZ R40, R40, R177.reuse ;  /* 0x000000b128287220 */ /* 0x080fe20000410000 */
[----:B------:R-:W4:Y:S01]  /*8540*/  LDSM.16.MT88.4 R20, [R225+0x1a000] ;  /* 0x01a00000e114783b */ /* 0x000f220000004200 */
[----:B------:R-:W-:Y:S01]  /*8550*/  FMUL.FTZ R41, R41, R177 ;  /* 0x000000b129297220 */ /* 0x000fe20000410000 */
[----:B------:R-:W2:Y:S01]  /*8560*/  MUFU.EX2 R202, R202 ;  /* 0x000000ca00ca7308 */ /* 0x000ea20000000800 */
[----:B------:R-:W-:-:S02]  /*8570*/  FMUL.FTZ R42, R42, R3 ;  /* 0x000000032a2a7220 */ /* 0x000fc40000410000 */
[----:B------:R-:W-:Y:S01]  /*8580*/  FMUL.FTZ R43, R43, R3 ;  /* 0x000000032b2b7220 */ /* 0x000fe20000410000 */
        /* <DEDUP_REMOVED lines=10> */
[----:B------:R-:W-:Y:S01]  /*8630*/  MUFU.EX2 R204, R204 ;  /* 0x000000cc00cc7308 */ /* 0x000fe20000000800 */
[-C--:B------:R-:W-:Y:S02]  /*8640*/  FMUL.FTZ R50, R50, R3.reuse ;  /* 0x0000000332327220 */ /* 0x080fe40000410000 */
[----:B------:R-:W-:Y:S02]  /*8650*/  FMUL.FTZ R51, R51, R3 ;  /* 0x0000000333337220 */ /* 0x000fe40000410000 */
[-C--:B------:R-:W-:Y:S01]  /*8660*/  FMUL.FTZ R52, R52, R177.reuse ;  /* 0x000000b134347220 */ /* 0x080fe20000410000 */
[----:B--2---:R-:W-:Y:S01]  /*8670*/  HMMA.16816.F32 R44, R4, R12, R44 ;  /* 0x0000000c042c723c */ /* 0x004fe2000000182c */
[----:B------:R-:W-:Y:S01]  /*8680*/  FMUL.FTZ R53, R53, R177 ;  /* 0x000000b135357220 */ /* 0x000fe20000410000 */
[----:B------:R-:W-:Y:S01]  /*8690*/  MUFU.EX2 R193, R193 ;  /* 0x000000c100c17308 */ /* 0x000fe20000000800 */
[----:B------:R-:W-:-:S02]  /*86a0*/  FMUL.FTZ R54, R54, R3 ;  /* 0x0000000336367220 */ /* 0x000fc40000410000 */
[----:B------:R-:W-:Y:S02]  /*86b0*/  FMUL.FTZ R55, R55, R3 ;  /* 0x0000000337377220 */ /* 0x000fe40000410000 */
        /* <DEDUP_REMOVED lines=8> */
[----:B----4-:R-:W-:Y:S01]  /*8740*/  HMMA.16816.F32 R52, R4, R20, R52 ;  /* 0x000000140434723c */ /* 0x010fe20000001834 */
[----:B------:R-:W-:-:S02]  /*8750*/  FMUL.FTZ R61, R61, R177 ;  /* 0x000000b13d3d7220 */ /* 0x000fc40000410000 */
[-C--:B------:R-:W-:Y:S01]  /*8760*/  FMUL.FTZ R62, R62, R3.reuse ;  /* 0x000000033e3e7220 */ /* 0x080fe20000410000 */
[----:B------:R-:W-:Y:S01]  /*8770*/  MUFU.EX2 R197, R197 ;  /* 0x000000c500c57308 */ /* 0x000fe20000000800 */
[----:B------:R-:W-:Y:S02]  /*8780*/  FMUL.FTZ R63, R63, R3 ;  /* 0x000000033f3f7220 */ /* 0x000fe40000410000 */
[-C--:B------:R-:W-:Y:S01]  /*8790*/  FMUL.FTZ R64, R64, R177.reuse ;  /* 0x000000b140407220 */ /* 0x080fe20000410000 */
[----:B------:R-:W-:Y:S01]  /*87a0*/  HMMA.16816.F32 R56, R4, R22, R56 ;  /* 0x000000160438723c */ /* 0x000fe20000001838 */
[----:B------:R-:W4:Y:S01]  /*87b0*/  LDSM.16.MT88.4 R20, [R226+0x1c000] ;  /* 0x01c00000e214783b */ /* 0x000f220000004200 */
[----:B------:R-:W-:Y:S02]  /*87c0*/  FMUL.FTZ R65, R65, R177 ;  /* 0x000000b141417220 */ /* 0x000fe40000410000 */
[-C--:B------:R-:W-:Y:S01]  /*87d0*/  FMUL.FTZ R66, R66, R3.reuse ;  /* 0x0000000342427220 */ /* 0x080fe20000410000 */
[----:B------:R-:W2:Y:S01]  /*87e0*/  MUFU.EX2 R194, R194 ;  /* 0x000000c200c27308 */ /* 0x000ea20000000800 */
[----:B------:R-:W-:-:S02]  /*87f0*/  FMUL.FTZ R67, R67, R3 ;  /* 0x0000000343437220 */ /* 0x000fc40000410000 */
[C---:B-1----:R-:W-:Y:S01]  /*8800*/  HMMA.16816.F32 R60, R4.reuse, R16, R60 ;  /* 0x00000010043c723c */ /* 0x042fe2000000183c */
[-C--:B------:R-:W-:Y:S02]  /*8810*/  FMUL.FTZ R68, R68, R177.reuse ;  /* 0x000000b144447220 */ /* 0x080fe40000410000 */
[----:B------:R-:W-:Y:S02]  /*8820*/  FMUL.FTZ R69, R69, R177 ;  /* 0x000000b145457220 */ /* 0x000fe40000410000 */
[-C--:B------:R-:W-:Y:S01]  /*8830*/  FMUL.FTZ R70, R70, R3.reuse ;  /* 0x0000000346467220 */ /* 0x080fe20000410000 */
[----:B------:R-:W-:Y:S01]  /*8840*/  MUFU.EX2 R183, R183 ;  /* 0x000000b700b77308 */ /* 0x000fe20000000800 */
        /* <DEDUP_REMOVED lines=29> */
[----:B------:R-:W-:Y:S01]  /*8a20*/  FMUL.FTZ R89, R89, R177 ;  /* 0x000000b159597220 */ /* 0x000fe20000410000 */
[----:B------:R-:W4:Y:S01]  /*8a30*/  LDSM.16.MT88.4 R20, [R228+0x1e000] ;  /* 0x01e00000e414783b */ /* 0x000f220000004200 */
        /* <DEDUP_REMOVED lines=18> */
[----:B--2---:R-:W-:Y:S01]  /*8b60*/  HMMA.16816.F32 R92, R4, R12, R92 ;  /* 0x0000000c045c723c */ /* 0x004fe2000000185c */
[-C--:B------:R-:W-:Y:S02]  /*8b70*/  FMUL.FTZ R102, R102, R3.reuse ;  /* 0x0000000366667220 */ /* 0x080fe40000410000 */
[----:B------:R-:W-:-:S02]  /*8b80*/  FMUL.FTZ R103, R103, R3 ;  /* 0x0000000367677220 */ /* 0x000fc40000410000 */
[-C--:B------:R-:W-:Y:S02]  /*8b90*/  FMUL.FTZ R104, R104, R177.reuse ;  /* 0x000000b168687220 */ /* 0x080fe40000410000 */
[----:B------:R-:W-:Y:S01]  /*8ba0*/  FMUL.FTZ R105, R105, R177 ;  /* 0x000000b169697220 */ /* 0x000fe20000410000 */
[C---:B------:R-:W-:Y:S01]  /*8bb0*/  HMMA.16816.F32 R96, R4.reuse, R14, R96 ;  /* 0x0000000e0460723c */ /* 0x040fe20000001860 */
[-C--:B------:R-:W-:Y:S01]  /*8bc0*/  FMUL.FTZ R106, R106, R3.reuse ;  /* 0x000000036a6a7220 */ /* 0x080fe20000410000 */
[----:B------:R-:W2:Y:S01]  /*8bd0*/  LDSM.16.MT88.4 R12, [R225+0x1e000] ;  /* 0x01e00000e10c783b */ /* 0x000ea20000004200 */
[----:B------:R-:W-:Y:S02]  /*8be0*/  FMUL.FTZ R107, R107, R3 ;  /* 0x000000036b6b7220 */ /* 0x000fe40000410000 */
[-C--:B------:R-:W-:Y:S02]  /*8bf0*/  FMUL.FTZ R108, R108, R177.reuse ;  /* 0x000000b16c6c7220 */ /* 0x080fe40000410000 */
[----:B------:R-:W-:Y:S01]  /*8c00*/  FMUL.FTZ R109, R109, R177 ;  /* 0x000000b16d6d7220 */ /* 0x000fe20000410000 */
[----:B----4-:R-:W-:Y:S01]  /*8c10*/  HMMA.16816.F32 R100, R4, R20, R100 ;  /* 0x000000140464723c */ /* 0x010fe20000001864 */
[----:B------:R-:W-:-:S02]  /*8c20*/  FMUL.FTZ R110, R110, R3 ;  /* 0x000000036e6e7220 */ /* 0x000fc40000410000 */
[----:B------:R-:W-:Y:S02]  /*8c30*/  FMUL.FTZ R111, R111, R3 ;  /* 0x000000036f6f7220 */ /* 0x000fe40000410000 */
[-C--:B------:R-:W-:Y:S02]  /*8c40*/  FMUL.FTZ R112, R112, R177.reuse ;  /* 0x000000b170707220 */ /* 0x080fe40000410000 */
[----:B------:R-:W-:Y:S01]  /*8c50*/  FMUL.FTZ R113, R113, R177 ;  /* 0x000000b171717220 */ /* 0x000fe20000410000 */
[----:B------:R-:W-:Y:S01]  /*8c60*/  HMMA.16816.F32 R104, R4, R22, R104 ;  /* 0x000000160468723c */ /* 0x000fe20000001868 */
[-C--:B------:R-:W-:Y:S01]  /*8c70*/  FMUL.FTZ R114, R114, R3.reuse ;  /* 0x0000000372727220 */ /* 0x080fe20000410000 */
[----:B------:R-:W4:Y:S01]  /*8c80*/  LDSM.16.MT88.4 R20, [R224+0x1e000] ;  /* 0x01e00000e014783b */ /* 0x000f220000004200 */
        /* <DEDUP_REMOVED lines=23> */
[----:B------:R-:W-:Y:S02]  /*8e00*/  FFMA.FTZ R174, R249, R177, R174 ;  /* 0x000000b1f9ae7223 */ /* 0x000fe400000100ae */
[----:B------:R-:W-:Y:S01]  /*8e10*/  FFMA.FTZ R170, R252, R3, R170 ;  /* 0x00000003fcaa7223 */ /* 0x000fe200000100aa */
[----:B------:R-:W-:Y:S01]  /*8e20*/  MOV R3, R0 ;  /* 0x0000000000037202 */ /* 0x000fe20000000f00 */
[----:B------:R-:W-:Y:S01]  /*8e30*/  FADD.FTZ R173, R173, R174 ;  /* 0x000000aeadad7221 */ /* 0x000fe20000010000 */
[----:B----4-:R-:W-:Y:S01]  /*8e40*/  HMMA.16816.F32 R124, R4, R20, R124 ;  /* 0x00000014047c723c */ /* 0x010fe2000000187c */
[----:B------:R-:W-:-:S07]  /*8e50*/  FADD.FTZ R169, R169, R170 ;  /* 0x000000aaa9a97221 */ /* 0x000fce0000010000 */
[----:B------:R-:W-:Y:S01]  /*8e60*/  HMMA.16816.F32 R128, R4, R22, R128 ;  /* 0x000000160480723c */ /* 0x000fe20000001880 */
[----:B------:R-:W4:Y:S06]  /*8e70*/  LDSM.16.MT88.4 R20, [R228+0x1a800] ;  /* 0x01a80000e414783b */ /* 0x000f2c0000004200 */
[----:B---3--:R-:W-:Y:S02]  /*8e80*/  F2FP.PACK_AB R4, R186, R185 ;  /* 0x000000b9ba04723e */ /* 0x008fe400000000ff */
[----:B-----5:R-:W-:Y:S02]  /*8e90*/  F2FP.PACK_AB R5, R190, R189 ;  /* 0x000000bdbe05723e */ /* 0x020fe400000000ff */
[----:B------:R-:W-:-:S02]  /*8ea0*/  F2FP.PACK_AB R6, R188, R187 ;  /* 0x000000bbbc06723e */ /* 0x000fc400000000ff */
[----:B------:R-:W-:-:S07]  /*8eb0*/  F2FP.PACK_AB R7, R192, R191 ;  /* 0x000000bfc007723e */ /* 0x000fce00000000ff */
        /* <DEDUP_REMOVED lines=42> */
[C---:B------:R-:W-:Y:S08]  /*9160*/  HMMA.16816.F32 R116, R4.reuse, R32, R116 ;  /* 0x000000200474723c */ /* 0x040ff00000001874 */
[C---:B------:R-:W-:Y:S01]  /*9170*/  HMMA.16816.F32 R120, R4.reuse, R34, R120 ;  /* 0x000000220478723c */ /* 0x040fe20000001878 */
[----:B------:R-:W-:Y:S07]  /*9180*/  LDSM.16.MT88.4 R32, [R226+0x1f000] ;  /* 0x01f00000e220783b */ /* 0x000fee0000004200 */
[C---:B----4-:R-:W-:Y:S08]  /*9190*/  HMMA.16816.F32 R124, R4.reuse, R20, R124 ;  /* 0x00000014047c723c */ /* 0x050ff0000000187c */
[----:B------:R-:W-:Y:S01]  /*91a0*/  HMMA.16816.F32 R128, R4, R22, R128 ;  /* 0x000000160480723c */ /* 0x000fe20000001880 */
[----:B------:R-:W-:Y:S06]  /*91b0*/  LDSM.16.MT88.4 R20, [R228+0x1b000] ;  /* 0x01b00000e414783b */ /* 0x000fec0000004200 */
[----:B------:R-:W-:-:S02]  /*91c0*/  F2FP.PACK_AB R4, R202, R199 ;  /* 0x000000c7ca04723e */ /* 0x000fc400000000ff */
[----:B------:R-:W-:Y:S02]  /*91d0*/  F2FP.PACK_AB R5, R196, R193 ;  /* 0x000000c1c405723e */ /* 0x000fe400000000ff */
[----:B------:R-:W-:Y:S02]  /*91e0*/  F2FP.PACK_AB R6, R204, R195 ;  /* 0x000000c3cc06723e */ /* 0x000fe400000000ff */
[----:B------:R-:W-:-:S07]  /*91f0*/  F2FP.PACK_AB R7, R194, R197 ;  /* 0x000000c5c207723e */ /* 0x000fce00000000ff */
        /* <DEDUP_REMOVED lines=35> */
[----:B------:R-:W-:Y:S07]  /*9430*/  LDSM.16.MT88.4 R12, [R225+0x19800] ;  /* 0x01980000e10c783b */ /* 0x000fee0000004200 */
[C---:B---3--:R-:W-:Y:S08]  /*9440*/  HMMA.16816.F32 R100, R4.reuse, R28, R100 ;  /* 0x0000001c0464723c */ /* 0x048ff00000001864 */
[C---:B------:R-:W-:Y:S01]  /*9450*/  HMMA.16816.F32 R104, R4.reuse, R30, R104 ;  /* 0x0000001e0468723c */ /* 0x040fe20000001868 */
[----:B------:R-:W-:Y:S07]  /*9460*/  LDSM.16.MT88.4 R28, [R224+0x19800] ;  /* 0x01980000e01c783b */ /* 0x000fee0000004200 */
[C---:B------:R-:W-:Y:S08]  /*9470*/  HMMA.16816.F32 R108, R4.reuse, R32, R108 ;  /* 0x00000020046c723c */ /* 0x040ff0000000186c */
[C---:B------:R-:W-:Y:S01]  /*9480*/  HMMA.16816.F32 R112, R4.reuse, R34, R112 ;  /* 0x000000220470723c */ /* 0x040fe20000001870 */
[----:B------:R-:W-:Y:S07]  /*9490*/  LDSM.16.MT88.4 R32, [R228+0x1b800] ;  /* 0x01b80000e420783b */ /* 0x000fee0000004200 */
[C---:B------:R-:W-:Y:S07]  /*94a0*/  HMMA.16816.F32 R116, R4.reuse, R164, R116 ;  /* 0x000000a40474723c */ /* 0x040fee0000001874 */
[----:B------:R-:W-:Y:S01]  /*94b0*/  MOV R164, R200 ;  /* 0x000000c800a47202 */ /* 0x000fe20000000f00 */
[C---:B------:R-:W-:Y:S08]  /*94c0*/  HMMA.16816.F32 R120, R4.reuse, R166, R120 ;  /* 0x000000a60478723c */ /* 0x040ff00000001878 */
[C---:B----4-:R-:W-:Y:S08]  /*94d0*/  HMMA.16816.F32 R124, R4.reuse, R24, R124 ;  /* 0x00000018047c723c */ /* 0x050ff0000000187c */
        /* <DEDUP_REMOVED lines=9> */
[C---:B-----5:R-:W-:Y:S08]  /*9570*/  HMMA.16816.F32 R160, R4.reuse, R20, R160 ;  /* 0x0000001404a0723c */ /* 0x060ff000000018a0 */
[C---:B------:R-:W-:Y:S01]  /*9580*/  HMMA.16816.F32 R156, R4.reuse, R22, R156 ;  /* 0x00000016049c723c */ /* 0x040fe2000000189c */
[----:B------:R-:W3:Y:S07]  /*9590*/  LDSM.16.MT88.4 R20, [R225+0x1b800] ;  /* 0x01b80000e114783b */ /* 0x000eee0000004200 */
[C---:B--2---:R-:W-:Y:S08]  /*95a0*/  HMMA.16816.F32 R44, R4.reuse, R24, R44 ;  /* 0x00000018042c723c */ /* 0x044ff0000000182c */
[C---:B------:R-:W-:Y:S01]  /*95b0*/  HMMA.16816.F32 R48, R4.reuse, R26, R48 ;  /* 0x0000001a0430723c */ /* 0x040fe20000001830 */
[----:B------:R-:W2:Y:S07]  /*95c0*/  LDSM.16.MT88.4 R24, [R224+0x1d800] ;  /* 0x01d80000e018783b */ /* 0x000eae0000004200 */
[C---:B------:R-:W-:Y:S08]  /*95d0*/  HMMA.16816.F32 R144, R4.reuse, R12, R144 ;  /* 0x0000000c0490723c */ /* 0x040ff00000001890 */
[C---:B-1----:R-:W-:Y:S08]  /*95e0*/  HMMA.16816.F32 R60, R4.reuse, R16, R60 ;  /* 0x00000010043c723c */ /* 0x042ff0000000183c */
[C---:B------:R-:W-:Y:S01]  /*95f0*/  HMMA.16816.F32 R64, R4.reuse, R18, R64 ;  /* 0x000000120440723c */ /* 0x040fe20000001840 */
[----:B------:R-:W1:Y:S07]  /*9600*/  LDSM.16.MT88.4 R16, [R226+0x1f800] ;  /* 0x01f80000e210783b */ /* 0x000e6e0000004200 */
[C---:B------:R-:W-:Y:S01]  /*9610*/  HMMA.16816.F32 R140, R4.reuse, R14, R140 ;  /* 0x0000000e048c723c */ /* 0x040fe2000000188c */
[----:B------:R-:W4:Y:S07]  /*9620*/  LDSM.16.MT88.4 R12, [R228+0x1d800] ;  /* 0x01d80000e40c783b */ /* 0x000f2e0000004200 */
[C---:B---3--:R-:W-:Y:S08]  /*9630*/  HMMA.16816.F32 R52, R4.reuse, R20, R52 ;  /* 0x000000140434723c */ /* 0x048ff00000001834 */
[C---:B------:R-:W-:Y:S01]  /*9640*/  HMMA.16816.F32 R56, R4.reuse, R22, R56 ;  /* 0x000000160438723c */ /* 0x040fe20000001838 */
[----:B------:R-:W3:Y:S07]  /*9650*/  LDSM.16.MT88.4 R20, [R228+0x1f800] ;  /* 0x01f80000e414783b */ /* 0x000eee0000004200 */
[C---:B--2---:R-:W-:Y:S07]  /*9660*/  HMMA.16816.F32 R92, R4.reuse, R24, R92 ;  /* 0x00000018045c723c */ /* 0x044fee000000185c */
[----:B------:R-:W-:Y:S01]  /*9670*/  FADD.FTZ R24, R168, R169 ;  /* 0x000000a9a8187221 */ /* 0x000fe20000010000 */
[----:B------:R-:W-:Y:S03]  /*9680*/  HMMA.16816.F32 R136, R4, R28, R136 ;  /* 0x0000001c0488723c */ /* 0x000fe60000001888 */
[----:B------:R-:W-:-:S04]  /*9690*/  FADD.FTZ R24, R175, R24 ;  /* 0x00000018af187221 */ /* 0x000fc80000010000 */
[----:B------:R-:W-:Y:S01]  /*96a0*/  FADD.FTZ R189, R189, R24 ;  /* 0x00000018bdbd7221 */ /* 0x000fe20000010000 */
[----:B-1----:R-:W-:Y:S03]  /*96b0*/  HMMA.16816.F32 R108, R4, R16, R108 ;  /* 0x00000010046c723c */ /* 0x002fe6000000186c */
[----:B------:R-:W-:-:S04]  /*96c0*/  FADD.FTZ R190, R190, R189 ;  /* 0x000000bdbebe7221 */ /* 0x000fc80000010000 */
[----:B------:R-:W-:Y:S01]  /*96d0*/  FADD.FTZ R16, R172, R173 ;  /* 0x000000adac107221 */ /* 0x000fe20000010000 */
[C---:B------:R-:W-:Y:S01]  /*96e0*/  HMMA.16816.F32 R132, R4.reuse, R30, R132 ;  /* 0x0000001e0484723c */ /* 0x040fe20000001884 */
[----:B------:R-:W1:Y:S01]  /*96f0*/  LDSM.16.MT88.4 R28, [R226+0x1d800] ;  /* 0x01d80000e21c783b */ /* 0x000e620000004200 */
        /* <DEDUP_REMOVED lines=10> */
[----:B------:R-:W2:Y:S01]  /*97a0*/  LDSM.16.MT88.4 R32, [R225+0x1d800] ;  /* 0x01d80000e120783b */ /* 0x000ea20000004200 */
[----:B------:R-:W-:Y:S02]  /*97b0*/  FADD.FTZ R197, R197, R196 ;  /* 0x000000c4c5c57221 */ /* 0x000fe40000010000 */
[----:B------:R-:W-:Y:S02]  /*97c0*/  FADD.FTZ R188, R188, R187 ;  /* 0x000000bbbcbc7221 */ /* 0x000fe40000010000 */
[----:B------:R-:W-:-:S02]  /*97d0*/  FADD.FTZ R194, R194, R197 ;  /* 0x000000c5c2c27221 */ /* 0x000fc40000010000 */
[----:B------:R-:W-:Y:S01]  /*97e0*/  FADD.FTZ R199, R199, R188 ;  /* 0x000000bcc7c77221 */ /* 0x000fe20000010000 */
[C---:B----4-:R-:W-:Y:S01]  /*97f0*/  HMMA.16816.F32 R68, R4.reuse, R12, R68 ;  /* 0x0000000c0444723c */ /* 0x050fe20000001844 */
[----:B------:R-:W-:Y:S02]  /*9800*/  FADD.FTZ R181, R181, R194 ;  /* 0x000000c2b5b57221 */ /* 0x000fe40000010000 */
[----:B------:R-:W-:Y:S02]  /*9810*/  FADD.FTZ R202, R202, R199 ;  /* 0x000000c7caca7221 */ /* 0x000fe40000010000 */
[----:B------:R-:W-:Y:S02]  /*9820*/  FADD.FTZ R181, R180, R181 ;  /* 0x000000b5b4b57221 */ /* 0x000fe40000010000 */
[----:B------:R-:W-:Y:S01]  /*9830*/  FADD.FTZ R195, R195, R202 ;  /* 0x000000cac3c37221 */ /* 0x000fe20000010000 */
[----:B------:R-:W-:Y:S01]  /*9840*/  HMMA.16816.F32 R72, R4, R14, R72 ;  /* 0x0000000e0448723c */ /* 0x000fe20000001848 */
[----:B------:R-:W4:Y:S01]  /*9850*/  LDSM.16.MT88.4 R12, [R225+0x1f800] ;  /* 0x01f80000e10c783b */ /* 0x000f220000004200 */
[----:B------:R-:W-:-:S02]  /*9860*/  FADD.FTZ R178, R178, R181 ;  /* 0x000000b5b2b27221 */ /* 0x000fc40000010000 */
[----:B------:R-:W-:Y:S02]  /*9870*/  FADD.FTZ R204, R204, R195 ;  /* 0x000000c3cccc7221 */ /* 0x000fe40000010000 */
[----:B------:R-:W-:Y:S02]  /*9880*/  FADD.FTZ R252, R179, R178 ;  /* 0x000000b2b3fc7221 */ /* 0x000fe40000010000 */
[----:B---3--:R-:W-:Y:S01]  /*9890*/  HMMA.16816.F32 R100, R4, R20, R100 ;  /* 0x000000140464723c */ /* 0x008fe20000001864 */
[----:B------:R-:W-:-:S04]  /*98a0*/  FADD.FTZ R183, R183, R204 ;  /* 0x000000ccb7b77221 */ /* 0x000fc80000010000 */
[----:B------:R-:W-:-:S03]  /*98b0*/  FADD.FTZ R198, R198, R183 ;  /* 0x000000b7c6c67221 */ /* 0x000fc60000010000 */
[----:B------:R-:W-:Y:S01]  /*98c0*/  HMMA.16816.F32 R104, R4, R22, R104 ;  /* 0x000000160468723c */ /* 0x000fe20000001868 */
[----:B------:R-:W3:Y:S01]  /*98d0*/  LDSM.16.MT88.4 R20, [R224+0x1f800] ;  /* 0x01f80000e014783b */ /* 0x000ee20000004200 */
[----:B------:R-:W-:-:S04]  /*98e0*/  FADD.FTZ R201, R201, R198 ;  /* 0x000000c6c9c97221 */ /* 0x000fc80000010000 */
[----:B------:R-:W-:Y:S02]  /*98f0*/  FADD.FTZ R205, R184, R201 ;  /* 0x000000c9b8cd7221 */ /* 0x000fe40000010000 */
[C---:B-1----:R-:W-:Y:S03]  /*9900*/  HMMA.16816.F32 R76, R4.reuse, R28, R76 ;  /* 0x0000001c044c723c */ /* 0x042fe6000000184c */
[----:B------:R1:W-:Y:S05]  /*9910*/  STL [R1], R205 ;  /* 0x000000cd01007387 */ /* 0x0003ea0000100800 */
[C---:B------:R-:W-:Y:S08]  /*9920*/  HMMA.16816.F32 R80, R4.reuse, R30, R80 ;  /* 0x0000001e0450723c */ /* 0x040ff00000001850 */
[C---:B--2---:R-:W-:Y:S08]  /*9930*/  HMMA.16816.F32 R84, R4.reuse, R32, R84 ;  /* 0x000000200454723c */ /* 0x044ff00000001854 */
[C---:B------:R-:W-:Y:S08]  /*9940*/  HMMA.16816.F32 R88, R4.reuse, R34, R88 ;  /* 0x000000220458723c */ /* 0x040ff00000001858 */
[C---:B------:R-:W-:Y:S08]  /*9950*/  HMMA.16816.F32 R96, R4.reuse, R26, R96 ;  /* 0x0000001a0460723c */ /* 0x040ff00000001860 */
[C---:B------:R-:W-:Y:S08]  /*9960*/  HMMA.16816.F32 R112, R4.reuse, R18, R112 ;  /* 0x000000120470723c */ /* 0x040ff00000001870 */
[C---:B----4-:R-:W-:Y:S08]  /*9970*/  HMMA.16816.F32 R116, R4.reuse, R12, R116 ;  /* 0x0000000c0474723c */ /* 0x050ff00000001874 */
[C---:B------:R-:W-:Y:S08]  /*9980*/  HMMA.16816.F32 R120, R4.reuse, R14, R120 ;  /* 0x0000000e0478723c */ /* 0x040ff00000001878 */
[C---:B---3--:R-:W-:Y:S08]  /*9990*/  HMMA.16816.F32 R124, R4.reuse, R20, R124 ;  /* 0x00000014047c723c */ /* 0x048ff0000000187c */
[----:B------:R-:W-:Y:S01]  /*99a0*/  HMMA.16816.F32 R128, R4, R22, R128 ;  /* 0x000000160480723c */ /* 0x000fe20000001880 */
[----:B------:R-:W-:Y:S11]  /*99b0*/  @!P0 BRA `(.L_x_936) ;  /* 0x00003e5000008947 */ /* 0x000ff60003800000 */
[----:B-1----:R-:W-:Y:S01]  /*99c0*/  UIADD3 UR26, UR9, -0x3, URZ ;  /* 0xfffffffd091a7890 */ /* 0x002fe2000fffe03f */
        /* <DEDUP_REMOVED lines=75> */
[----:B------:R-:W2:Y:S04]  /*9e80*/  LDSM.16.M88.4 R164, [R233+0x11000] ;  /* 0x01100000e9a4783b */ /* 0x000ea80000000200 */
[----:B-1----:R-:W1:Y:S04]  /*9e90*/  LDSM.16.M88.4 R12, [R233+0x11800] ;  /* 0x01180000e90c783b */ /* 0x002e680000000200 */
[----:B------:R-:W-:Y:S04]  /*9ea0*/  LDSM.16.M88.4 R28, [R232] ;  /* 0x00000000e81c783b */ /* 0x000fe80000000200 */
[----:B----4-:R-:W4:Y:S04]  /*9eb0*/  LDSM.16.M88.4 R4, [R231] ;  /* 0x00000000e704783b */ /* 0x010f280000000200 */
[----:B------:R-:W1:Y:S04]  /*9ec0*/  LDSM.16.M88.4 R192, [R223] ;  /* 0x00000000dfc0783b */ /* 0x000e680000000200 */
[----:B------:R-:W1:Y:S04]  /*9ed0*/  LDSM.16.M88.4 R184, [R222] ;  /* 0x00000000deb8783b */ /* 0x000e680000000200 */
[----:B------:R-:W1:Y:S04]  /*9ee0*/  LDSM.16.M88.4 R180, [R221] ;  /* 0x00000000ddb4783b */ /* 0x000e680000000200 */
[----:B-----5:R-:W-:Y:S01]  /*9ef0*/  LDSM.16.M88.4 R24, [R227+0x10000] ;  /* 0x01000000e318783b */ /* 0x020fe20000000200 */
[C---:B---3--:R-:W-:Y:S03]  /*9f00*/  HMMA.16816.F32 R20, R188.reuse, R16, RZ ;  /* 0x00000010bc14723c */ /* 0x048fe600000018ff */
[----:B------:R-:W-:Y:S04]  /*9f10*/  LDSM.16.M88.4 R196, [R227+0x11000] ;  /* 0x01100000e3c4783b */ /* 0x000fe80000000200 */
[----:B------:R-:W0:Y:S01]  /*9f20*/  LDGDEPBAR ;  /* 0x00000000000079af */ /* 0x000e220000000000 */
[C---:B------:R-:W-:Y:S08]  /*9f30*/  HMMA.16816.F32 R16, R188.reuse, R18, RZ ;  /* 0x00000012bc10723c */ /* 0x040ff000000018ff */
[C---:B--2---:R-:W-:Y:S08]  /*9f40*/  HMMA.16816.F32 R176, R188.reuse, R172, RZ ;  /* 0x000000acbcb0723c */ /* 0x044ff000000018ff */
[C---:B------:R-:W-:Y:S08]  /*9f50*/  HMMA.16816.F32 R172, R188.reuse, R174, RZ ;  /* 0x000000aebcac723c */ /* 0x040ff000000018ff */
[C---:B------:R-:W-:Y:S08]  /*9f60*/  HMMA.16816.F32 R168, R188.reuse, R164, RZ ;  /* 0x000000a4bca8723c */ /* 0x040ff000000018ff */
[C---:B------:R-:W-:Y:S08]  /*9f70*/  HMMA.16816.F32 R164, R188.reuse, R166, RZ ;  /* 0x000000a6bca4723c */ /* 0x040ff000000018ff */
[C---:B-1----:R-:W-:Y:S08]  /*9f80*/  HMMA.16816.F32 R32, R188.reuse, R12, RZ ;  /* 0x0000000cbc20723c */ /* 0x042ff000000018ff */
        /* <DEDUP_REMOVED lines=13> */
[----:B------:R-:W-:Y:S04]  /*a060*/  LDSM.16.M88.4 R180, [R220+0x800] ;  /* 0x00080000dcb4783b */ /* 0x000fe80000000200 */
[----:B------:R-:W-:Y:S03]  /*a070*/  LDSM.16.M88.4 R28, [R220+0x1000] ;  /* 0x00100000dc1c783b */ /* 0x000fe60000000200 */
[C---:B-1----:R-:W-:Y:S08]  /*a080*/  HMMA.16816.F32 R176, R4.reuse, R12, R176 ;  /* 0x0000000c04b0723c */ /* 0x042ff000000018b0 */
[C---:B------:R-:W-:Y:S01]  /*a090*/  HMMA.16816.F32 R172, R4.reuse, R14, R172 ;  /* 0x0000000e04ac723c */ /* 0x040fe200000018ac */
[----:B------:R-:W1:Y:S07]  /*a0a0*/  LDSM.16.M88.4 R12, [R229] ;  /* 0x00000000e50c783b */ /* 0x000e6e0000000200 */
[C---:B------:R-:W-:Y:S08]  /*a0b0*/  HMMA.16816.F32 R20, R4.reuse, R24, R20 ;  /* 0x000000180414723c */ /* 0x040ff00000001814 */
[C---:B------:R-:W-:Y:S01]  /*a0c0*/  HMMA.16816.F32 R16, R4.reuse, R26, R16 ;  /* 0x0000001a0410723c */ /* 0x040fe20000001810 */
[----:B------:R-:W3:Y:S07]  /*a0d0*/  LDSM.16.M88.4 R24, [R220+0x1800] ;  /* 0x00180000dc18783b */ /* 0x000eee0000000200 */
[C---:B------:R-:W-:Y:S08]  /*a0e0*/  HMMA.16816.F32 R168, R4.reuse, R196, R168 ;  /* 0x000000c404a8723c */ /* 0x040ff000000018a8 */
[C---:B------:R-:W-:Y:S01]  /*a0f0*/  HMMA.16816.F32 R164, R4.reuse, R198, R164 ;  /* 0x000000c604a4723c */ /* 0x040fe200000018a4 */
[----:B------:R-:W-:Y:S07]  /*a100*/  LDSM.16.M88.4 R196, [R233+0x12000] ;  /* 0x01200000e9c4783b */ /* 0x000fee0000000200 */
[C---:B--2---:R-:W-:Y:S08]  /*a110*/  HMMA.16816.F32 R32, R4.reuse, R192, R32 ;  /* 0x000000c00420723c */ /* 0x044ff00000001820 */
[----:B------:R-:W-:Y:S01]  /*a120*/  HMMA.16816.F32 R188, R4, R194, R188 ;  /* 0x000000c204bc723c */ /* 0x000fe200000018bc */
[----:B------:R-:W2:Y:S04]  /*a130*/  LDSM.16.M88.4 R4, [R234+0x4000] ;  /* 0x00400000ea04783b */ /* 0x000ea80000000200 */
[----:B------:R-:W-:Y:S03]  /*a140*/  LDSM.16.M88.4 R192, [R218] ;  /* 0x00000000dac0783b */ /* 0x000fe60000000200 */
        /* <DEDUP_REMOVED lines=11> */
[----:B------:R-:W-:Y:S04]  /*a200*/  LDSM.16.M88.4 R12, [R232+0x4000] ;  /* 0x00400000e80c783b */ /* 0x000fe80000000200 */
[----:B------:R-:W3:Y:S03]  /*a210*/  LDSM.16.M88.4 R24, [R219] ;  /* 0x00000000db18783b */ /* 0x000ee60000000200 */
[C---:B--2---:R-:W-:Y:S08]  /*a220*/  HMMA.16816.F32 R20, R4.reuse, R196, R20 ;  /* 0x000000c40414723c */ /* 0x044ff00000001814 */
[C---:B------:R-:W-:Y:S01]  /*a230*/  HMMA.16816.F32 R16, R4.reuse, R198, R16 ;  /* 0x000000c60410723c */ /* 0x040fe20000001810 */
[----:B------:R-:W-:Y:S07]  /*a240*/  LDSM.16.M88.4 R196, [R227+0x13000] ;  /* 0x01300000e3c4783b */ /* 0x000fee0000000200 */
[C---:B-1----:R-:W-:Y:S08]  /*a250*/  HMMA.16816.F32 R176, R4.reuse, R184, R176 ;  /* 0x000000b804b0723c */ /* 0x042ff000000018b0 */
[C---:B------:R-:W-:Y:S01]  /*a260*/  HMMA.16816.F32 R172, R4.reuse, R186, R172 ;  /* 0x000000ba04ac723c */ /* 0x040fe200000018ac */
[----:B------:R-:W-:Y:S07]  /*a270*/  LDSM.16.M88.4 R184, [R230+0x4000] ;  /* 0x00400000e6b8783b */ /* 0x000fee0000000200 */
[C---:B----4-:R-:W-:Y:S08]  /*a280*/  HMMA.16816.F32 R168, R4.reuse, R180, R168 ;  /* 0x000000b404a8723c */ /* 0x050ff000000018a8 */
[C---:B------:R-:W-:Y:S01]  /*a290*/  HMMA.16816.F32 R164, R4.reuse, R182, R164 ;  /* 0x000000b604a4723c */ /* 0x040fe200000018a4 */
[----:B------:R-:W1:Y:S07]  /*a2a0*/  LDSM.16.M88.4 R180, [R217] ;  /* 0x00000000d9b4783b */ /* 0x000e6e0000000200 */
[C---:B-----5:R-:W-:Y:S08]  /*a2b0*/  HMMA.16816.F32 R32, R4.reuse, R28, R32 ;  /* 0x0000001c0420723c */ /* 0x060ff00000001820 */
[----:B------:R-:W-:Y:S01]  /*a2c0*/  HMMA.16816.F32 R188, R4, R30, R188 ;  /* 0x0000001e04bc723c */ /* 0x000fe200000018bc */
[----:B------:R-:W2:Y:S04]  /*a2d0*/  LDSM.16.M88.4 R28, [R216] ;  /* 0x00000000d81c783b */ /* 0x000ea80000000200 */
[----:B------:R-:W4:Y:S03]  /*a2e0*/  LDSM.16.M88.4 R4, [R227+0x12000] ;  /* 0x01200000e304783b */ /* 0x000f260000000200 */
        /* <DEDUP_REMOVED lines=11> */
[----:B------:R-:W-:Y:S04]  /*a3a0*/  LDSM.16.M88.4 R12, [R229+0x4000] ;  /* 0x00400000e50c783b */ /* 0x000fe80000000200 */
[----:B------:R-:W-:Y:S03]  /*a3b0*/  LDSM.16.M88.4 R28, [R220+0x3000] ;  /* 0x00300000dc1c783b */ /* 0x000fe60000000200 */
[C---:B----4-:R-:W-:Y:S08]  /*a3c0*/  HMMA.16816.F32 R20, R184.reuse, R4, R20 ;  /* 0x00000004b814723c */ /* 0x050ff00000001814 */
[C---:B------:R-:W-:Y:S01]  /*a3d0*/  HMMA.16816.F32 R16, R184.reuse, R6, R16 ;  /* 0x00000006b810723c */ /* 0x040fe20000001810 */
[----:B------:R-:W1:Y:S07]  /*a3e0*/  LDSM.16.M88.4 R4, [R220+0x2000] ;  /* 0x00200000dc04783b */ /* 0x000e6e0000000200 */
[C---:B---3--:R-:W-:Y:S08]  /*a3f0*/  HMMA.16816.F32 R176, R184.reuse, R24, R176 ;  /* 0x00000018b8b0723c */ /* 0x048ff000000018b0 */
[C---:B------:R-:W-:Y:S01]  /*a400*/  HMMA.16816.F32 R172, R184.reuse, R26, R172 ;  /* 0x0000001ab8ac723c */ /* 0x040fe200000018ac */
[----:B------:R-:W2:Y:S07]  /*a410*/  LDSM.16.M88.4 R24, [R220+0x3800] ;  /* 0x00380000dc18783b */ /* 0x000eae0000000200 */
[C---:B------:R-:W-:Y:S08]  /*a420*/  HMMA.16816.F32 R168, R184.reuse, R196, R168 ;  /* 0x000000c4b8a8723c */ /* 0x040ff000000018a8 */
[C---:B------:R-:W-:Y:S01]  /*a430*/  HMMA.16816.F32 R164, R184.reuse, R198, R164 ;  /* 0x000000c6b8a4723c */ /* 0x040fe200000018a4 */
[----:B------:R-:W-:Y:S07]  /*a440*/  LDSM.16.M88.4 R196, [R227+0x15000] ;  /* 0x01500000e3c4783b */ /* 0x000fee0000000200 */
[C---:B-----5:R-:W-:Y:S08]  /*a450*/  HMMA.16816.F32 R32, R184.reuse, R192, R32 ;  /* 0x000000c0b820723c */ /* 0x060ff00000001820 */
        /* <DEDUP_REMOVED lines=9> */
[C---:B------:R-:W-:Y:S08]  /*a4f0*/  HMMA.16816.F32 R168, R12.reuse, R28, R168 ;  /* 0x0000001c0ca8723c */ /* 0x040ff000000018a8 */
[C---:B------:R-:W-:Y:S01]  /*a500*/  HMMA.16816.F32 R164, R12.reuse, R30, R164 ;  /* 0x0000001e0ca4723c */ /* 0x040fe200000018a4 */
[----:B------:R-:W4:Y:S07]  /*a510*/  LDSM.16.M88.4 R28, [R233+0x15800] ;  /* 0x01580000e91c783b */ /* 0x000f2e0000000200 */
[C---:B--2---:R-:W-:Y:S08]  /*a520*/  HMMA.16816.F32 R32, R12.reuse, R24, R32 ;  /* 0x000000180c20723c */ /* 0x044ff00000001820 */
[----:B------:R-:W-:Y:S01]  /*a530*/  HMMA.16816.F32 R188, R12, R26, R188 ;  /* 0x0000001a0cbc723c */ /* 0x000fe200000018bc */
[----:B------:R-:W-:Y:S04]  /*a540*/  LDSM.16.M88.4 R24, [R232+0x8000] ;  /* 0x00800000e818783b */ /* 0x000fe80000000200 */
[----:B------:R-:W2:Y:S03]  /*a550*/  LDSM.16.M88.4 R12, [R215] ;  /* 0x00000000d70c783b */ /* 0x000ea60000000200 */
[C---:B-1----:R-:W-:Y:S08]  /*a560*/  HMMA.16816.F32 R20, R4.reuse, R192, R20 ;  /* 0x000000c00414723c */ /* 0x042ff00000001814 */
[C---:B------:R-:W-:Y:S01]  /*a570*/  HMMA.16816.F32 R16, R4.reuse, R194, R16 ;  /* 0x000000c20410723c */ /* 0x040fe20000001810 */
[----:B------:R-:W1:Y:S07]  /*a580*/  LDSM.16.M88.4 R192, [R214] ;  /* 0x00000000d6c0783b */ /* 0x000e6e0000000200 */
[C---:B------:R-:W-:Y:S08]  /*a590*/  HMMA.16816.F32 R176, R4.reuse, R184, R176 ;  /* 0x000000b804b0723c */ /* 0x040ff000000018b0 */
[C---:B------:R-:W-:Y:S01]  /*a5a0*/  HMMA.16816.F32 R172, R4.reuse, R186, R172 ;  /* 0x000000ba04ac723c */ /* 0x040fe200000018ac */
[----:B------:R-:W5:Y:S07]  /*a5b0*/  LDSM.16.M88.4 R184, [R213] ;  /* 0x00000000d5b8783b */ /* 0x000f6e0000000200 */
[C---:B---3--:R-:W-:Y:S08]  /*a5c0*/  HMMA.16816.F32 R168, R4.reuse, R180, R168 ;  /* 0x000000b404a8723c */ /* 0x048ff000000018a8 */
[C---:B------:R-:W-:Y:S01]  /*a5d0*/  HMMA.16816.F32 R164, R4.reuse, R182, R164 ;  /* 0x000000b604a4723c */ /* 0x040fe200000018a4 */
[----:B------:R-:W3:Y:S07]  /*a5e0*/  LDSM.16.M88.4 R180, [R212] ;  /* 0x00000000d4b4783b */ /* 0x000eee0000000200 */
        /* <DEDUP_REMOVED lines=10> */
[C---:B-----5:R-:W-:Y:S08]  /*a690*/  HMMA.16816.F32 R168, R24.reuse, R184, R168 ;  /* 0x000000b818a8723c */ /* 0x060ff000000018a8 */
        /* <DEDUP_REMOVED lines=12> */
[C---:B-1----:R-:W-:Y:S08]  /*a760*/  HMMA.16816.F32 R32, R28.reuse, R192, R32 ;  /* 0x000000c01c20723c */ /* 0x042ff00000001820 */
[C---:B------:R-:W-:Y:S01]  /*a770*/  HMMA.16816.F32 R188, R28.reuse, R194, R188 ;  /* 0x000000c21cbc723c */ /* 0x040fe200000018bc */
[----:B------:R-:W-:Y:S07]  /*a780*/  LDSM.16.M88.4 R192, [R234+0xc000] ;  /* 0x00c00000eac0783b */ /* 0x000fee0000000200 */
[C---:B------:R-:W-:Y:S08]  /*a790*/  HMMA.16816.F32 R168, R28.reuse, R196, R168 ;  /* 0x000000c41ca8723c */ /* 0x040ff000000018a8 */
        /* <DEDUP_REMOVED lines=14> */
[----:B------:R-:W4:Y:S04]  /*a880*/  LDSM.16.M88.4 R4, [R211] ;  /* 0x00000000d304783b */ /* 0x000f280000000200 */
[----:B------:R-:W5:Y:S03]  /*a890*/  LDSM.16.M88.4 R180, [R210] ;  /* 0x00000000d2b4783b */ /* 0x000f660000000200 */
[C---:B-1----:R-:W-:Y:S08]  /*a8a0*/  HMMA.16816.F32 R16, R192.reuse, R30, R16 ;  /* 0x0000001ec010723c */ /* 0x042ff00000001810 */
[C---:B------:R-:W-:Y:S01]  /*a8b0*/  HMMA.16816.F32 R20, R192.reuse, R28, R20 ;  /* 0x0000001cc014723c */ /* 0x040fe20000001814 */
[----:B------:R-:W-:Y:S07]  /*a8c0*/  LDSM.16.M88.4 R28, [R230+0xc000] ;  /* 0x00c00000e61c783b */ /* 0x000fee0000000200 */
[C---:B---3--:R-:W-:Y:S08]  /*a8d0*/  HMMA.16816.F32 R176, R192.reuse, R24, R176 ;  /* 0x00000018c0b0723c */ /* 0x048ff000000018b0 */
[C---:B------:R-:W-:Y:S01]  /*a8e0*/  HMMA.16816.F32 R172, R192.reuse, R26, R172 ;  /* 0x0000001ac0ac723c */ /* 0x040fe200000018ac */
[----:B------:R-:W1:Y:S07]  /*a8f0*/  LDSM.16.M88.4 R24, [R227+0x16000] ;  /* 0x01600000e318783b */ /* 0x000e6e0000000200 */
[C---:B--2---:R-:W-:Y:S08]  /*a900*/  HMMA.16816.F32 R168, R192.reuse, R12, R168 ;  /* 0x0000000cc0a8723c */ /* 0x044ff000000018a8 */
[C---:B------:R-:W-:Y:S01]  /*a910*/  HMMA.16816.F32 R164, R192.reuse, R14, R164 ;  /* 0x0000000ec0a4723c */ /* 0x040fe200000018a4 */
[----:B------:R-:W-:Y:S07]  /*a920*/  LDSM.16.M88.4 R12, [R229+0xc000] ;  /* 0x00c00000e50c783b */ /* 0x000fee0000000200 */
[C---:B------:R-:W-:Y:S08]  /*a930*/  HMMA.16816.F32 R32, R192.reuse, R196, R32 ;  /* 0x000000c4c020723c */ /* 0x040ff00000001820 */
[----:B------:R-:W-:Y:S01]  /*a940*/  HMMA.16816.F32 R192, R192, R198, R188 ;  /* 0x000000c6c0c0723c */ /* 0x000fe200000018bc */
[----:B------:R-:W2:Y:S07]  /*a950*/  LDSM.16.M88.4 R188, [R227+0x16800] ;  /* 0x01680000e3bc783b */ /* 0x000eae0000000200 */
[C---:B----4-:R-:W-:Y:S08]  /*a960*/  HMMA.16816.F32 R16, R184.reuse, R6, R16 ;  /* 0x00000006b810723c */ /* 0x050ff00000001810 */
[C---:B------:R-:W-:Y:S01]  /*a970*/  HMMA.16816.F32 R20, R184.reuse, R4, R20 ;  /* 0x00000004b814723c */ /* 0x040fe20000001814 */
[----:B------:R-:W3:Y:S07]  /*a980*/  LDSM.16.M88.4 R4, [R220+0x6000] ;  /* 0x00600000dc04783b */ /* 0x000eee0000000200 */
[C---:B-----5:R-:W-:Y:S08]  /*a990*/  HMMA.16816.F32 R176, R184.reuse, R180, R176 ;  /* 0x000000b4b8b0723c */ /* 0x060ff000000018b0 */
[----:B------:R-:W-:Y:S01]  /*a9a0*/  HMMA.16816.F32 R180, R184, R182, R172 ;  /* 0x000000b6b8b4723c */ /* 0x000fe200000018ac */
[----:B------:R-:W4:Y:S07]  /*a9b0*/  LDSM.16.M88.4 R172, [R220+0x6800] ;  /* 0x00680000dcac783b */ /* 0x000f2e0000000200 */
[C---:B-1----:R-:W-:Y:S08]  /*a9c0*/  HMMA.16816.F32 R16, R28.reuse, R26, R16 ;  /* 0x0000001a1c10723c */ /* 0x042ff00000001810 */
[C---:B------:R-:W-:Y:S01]  /*a9d0*/  HMMA.16816.F32 R20, R28.reuse, R24, R20 ;  /* 0x000000181c14723c */ /* 0x040fe20000001814 */
[----:B------:R-:W1:Y:S07]  /*a9e0*/  LDSM.16.M88.4 R24, [R209] ;  /* 0x00000000d118783b */ /* 0x000e6e0000000200 */
[C---:B--2---:R-:W-:Y:S08]  /*a9f0*/  HMMA.16816.F32 R176, R28.reuse, R188, R176 ;  /* 0x000000bc1cb0723c */ /* 0x044ff000000018b0 */
[----:B------:R-:W-:Y:S08]  /*aa00*/  HMMA.16816.F32 R180, R28, R190, R180 ;  /* 0x000000be1cb4723c */ /* 0x000ff000000018b4 */
[C---:B---3--:R-:W-:Y:S08]  /*aa10*/  HMMA.16816.F32 R16, R12.reuse, R6, R16 ;  /* 0x000000060c10723c */ /* 0x048ff00000001810 */
[C---:B------:R-:W-:Y:S01]  /*aa20*/  HMMA.16816.F32 R20, R12.reuse, R4, R20 ;  /* 0x000000040c14723c */ /* 0x040fe20000001814 */
[----:B------:R-:W2:Y:S07]  /*aa30*/  LDSM.16.M88.4 R4, [R227+0x17000] ;  /* 0x01700000e304783b */ /* 0x000eae0000000200 */
[C---:B----4-:R-:W-:Y:S08]  /*aa40*/  HMMA.16816.F32 R176, R12.reuse, R172, R176 ;  /* 0x000000ac0cb0723c */ /* 0x050ff000000018b0 */
[----:B------:R-:W-:Y:S01]  /*aa50*/  HMMA.16816.F32 R180, R12, R174, R180 ;  /* 0x000000ae0cb4723c */ /* 0x000fe200000018b4 */
[----:B------:R-:W3:Y:S01]  /*aa60*/  LDSM.16.M88.4 R172, [R208] ;  /* 0x00000000d0ac783b */ /* 0x000ee20000000200 */
[----:B------:R-:W-:-:S02]  /*aa70*/  FMUL.FTZ R16, R16, c[0x0][0x2ec] ;  /* 0x0000bb0010107a20 */ /* 0x000fc40000410000 */
[----:B------:R-:W-:Y:S02]  /*aa80*/  FMUL.FTZ R17, R17, c[0x0][0x2ec] ;  /* 0x0000bb0011117a20 */ /* 0x000fe40000410000 */
[----:B------:R-:W-:Y:S01]  /*aa90*/  FMUL.FTZ R18, R18, c[0x0][0x2ec] ;  /* 0x0000bb0012127a20 */ /* 0x000fe20000410000 */
[----:B------:R-:W-:Y:S01]  /*aaa0*/  MUFU.TANH R190, R16 ;  /* 0x0000001000be7308 */ /* 0x000fe20000002400 */
[C---:B-1----:R-:W-:Y:S01]  /*aab0*/  HMMA.16816.F32 R164, R184.reuse, R26, R164 ;  /* 0x0000001ab8a4723c */ /* 0x042fe200000018a4 */
[----:B------:R-:W-:Y:S02]  /*aac0*/  FMUL.FTZ R19, R19, c[0x0][0x2ec] ;  /* 0x0000bb0013137a20 */ /* 0x000fe40000410000 */
[----:B------:R-:W-:Y:S02]  /*aad0*/  FMUL.FTZ R3, R20, c[0x0][0x2ec] ;  /* 0x0000bb0014037a20 */ /* 0x000fe40000410000 */
[----:B------:R-:W-:Y:S02]  /*aae0*/  FMUL.FTZ R189, R21, c[0x0][0x2ec] ;  /* 0x0000bb0015bd7a20 */ /* 0x000fe40000410000 */
[----:B------:R-:W-:Y:S01]  /*aaf0*/  FMUL.FTZ R188, R22, c[0x0][0x2ec] ;  /* 0x0000bb0016bc7a20 */ /* 0x000fe20000410000 */
[----:B------:R-:W-:Y:S01]  /*ab00*/  HMMA.16816.F32 R168, R184, R24, R168 ;  /* 0x00000018b8a8723c */ /* 0x000fe200000018a8 */
[----:B------:R-:W-:Y:S01]  /*ab10*/  MUFU.TANH R25, R17 ;  /* 0x0000001100197308 */ /* 0x000fe20000002400 */
[----:B------:R-:W-:-:S02]  /*ab20*/  FMUL.FTZ R27, R176, c[0x0][0x2ec] ;  /* 0x0000bb00b01b7a20 */ /* 0x000fc40000410000 */
[----:B------:R-:W-:Y:S02]  /*ab30*/  FMUL.FTZ R176, R178, c[0x0][0x2ec] ;  /* 0x0000bb00b2b07a20 */ /* 0x000fe40000410000 */
[----:B------:R-:W1:Y:S01]  /*ab40*/  S2R R178, SR_TID.X ;  /* 0x0000000000b27919 */ /* 0x000e620000002100 */
[----:B------:R-:W-:Y:S02]  /*ab50*/  FMUL.FTZ R24, R23, c[0x0][0x2ec] ;  /* 0x0000bb0017187a20 */ /* 0x000fe40000410000 */
[----:B------:R-:W-:Y:S01]  /*ab60*/  MUFU.TANH R191, R18 ;  /* 0x0000001200bf7308 */ /* 0x000fe20000002400 */
[----:B------:R-:W4:Y:S01]  /*ab70*/  LDSM.16.M88.4 R20, [R220+0x7000] ;  /* 0x00700000dc14783b */ /* 0x000f220000000200 */
[----:B------:R-:W-:Y:S02]  /*ab80*/  FMUL.FTZ R26, R177, c[0x0][0x2ec] ;  /* 0x0000bb00b11a7a20 */ /* 0x000fe40000410000 */
[----:B------:R-:W-:Y:S02]  /*ab90*/  FMUL.FTZ R179, R179, c[0x0][0x2ec] ;  /* 0x0000bb00b3b37a20 */ /* 0x000fe40000410000 */
[----:B------:R-:W-:Y:S01]  /*aba0*/  FMUL.FTZ R177, R180, c[0x0][0x2ec] ;  /* 0x0000bb00b4b17a20 */ /* 0x000fe20000410000 */
[C---:B--2---:R-:W-:Y:S01]  /*abb0*/  HMMA.16816.F32 R164, R28.reuse, R6, R164 ;  /* 0x000000061ca4723c */ /* 0x044fe200000018a4 */
[----:B------:R2:W-:Y:S07]  /*abc0*/  MUFU.TANH R196, R19 ;  /* 0x0000001300c47308 */ /* 0x0005ee0000002400 */
[----:B------:R-:W-:Y:S01]  /*abd0*/  HMMA.16816.F32 R168, R28, R4, R168 ;  /* 0x000000041ca8723c */ /* 0x000fe200000018a8 */
[----:B------:R-:W-:Y:S01]  /*abe0*/  LDSM.16.M88.4 R4, [R220+0x7800] ;  /* 0x00780000dc04783b */ /* 0x000fe20000000200 */
[----:B------:R-:W5:Y:S06]  /*abf0*/  MUFU.TANH R189, R189 ;  /* 0x000000bd00bd7308 */ /* 0x000f6c0000002400 */
[----:B---3--:R-:W-:Y:S01]  /*ac00*/  HMMA.16816.F32 R32, R184, R172, R32 ;  /* 0x000000acb820723c */ /* 0x008fe20000001820 */
[----:B--2---:R-:W2:Y:S01]  /*ac10*/  LDSM.16.M88.4 R16, [R227+0x17800] ;  /* 0x01780000e310783b */ /* 0x004ea20000000200 */
[----:B------:R-:W3:Y:S01]  /*ac20*/  MUFU.TANH R24, R24 ;  /* 0x0000001800187308 */ /* 0x000ee20000002400 */
[----:B------:R-:W-:-:S04]  /*ac30*/  DEPBAR.LE SB0, 0x0 ;  /* 0x000080000000791a */ /* 0x000fc80000000000 */
[----:B------:R-:W-:Y:S01]  /*ac40*/  FMUL.FTZ R172, R182, c[0x0][0x2ec] ;  /* 0x0000bb00b6ac7a20 */ /* 0x000fe20000410000 */
[----:B------:R-:W-:Y:S01]  /*ac50*/  HMMA.16816.F32 R192, R184, R174, R192 ;  /* 0x000000aeb8c0723c */ /* 0x000fe200000018c0 */
[----:B------:R-:W-:Y:S01]  /*ac60*/  FMUL.FTZ R173, R183, c[0x0][0x2ec] ;  /* 0x0000bb00b7ad7a20 */ /* 0x000fe20000410000 */
[----:B------:R-:W2:Y:S06]  /*ac70*/  MUFU.TANH R27, R27 ;  /* 0x0000001b001b7308 */ /* 0x000eac0000002400 */
[C---:B----4-:R-:W-:Y:S02]  /*ac80*/  HMMA.16816.F32 R164, R12.reuse, R22, R164 ;  /* 0x000000160ca4723c */ /* 0x050fe400000018a4 */
[----:B------:R-:W4:Y:S05]  /*ac90*/  MUFU.TANH R176, R176 ;  /* 0x000000b000b07308 */ /* 0x000f2a0000002400 */
[----:B-1----:R-:W-:Y:S01]  /*aca0*/  IMAD.SHL.U32 R22, R178, 0x2, RZ ;  /* 0x00000002b2167824 */ /* 0x002fe200078e00ff */
[----:B------:R-:W-:Y:S01]  /*acb0*/  HMMA.16816.F32 R168, R12, R20, R168 ;  /* 0x000000140ca8723c */ /* 0x000fe200000018a8 */
[----:B------:R-:W-:Y:S01]  /*acc0*/  IMAD.U32 R23, RZ, RZ, UR26 ;  /* 0x0000001aff177e24 */ /* 0x000fe2000f8e00ff */
[----:B------:R-:W1:Y:S02]  /*acd0*/  MUFU.TANH R26, R26 ;  /* 0x0000001a001a7308 */ /* 0x000e640000002400 */
[----:B------:R-:W-:-:S03]  /*ace0*/  LOP3.LUT R22, R22, 0x6, RZ, 0xc0, !PT ;  /* 0x0000000616167812 */ /* 0x000fc600078ec0ff */
[----:B------:R-:W-:Y:S02]  /*acf0*/  FMUL.FTZ R21, R181, c[0x0][0x2ec] ;  /* 0x0000bb00b5157a20 */ /* 0x000fe40000410000 */
[----:B------:R-:W-:Y:S01]  /*ad00*/  IMAD R23, R23, 0x40, R22 ;  /* 0x0000004017177824 */ /* 0x000fe200078e0216 */
[----:B------:R-:W1:Y:S01]  /*ad10*/  MUFU.TANH R20, R179 ;  /* 0x000000b300147308 */ /* 0x000e620000002400 */
[----:B--2---:R-:W-:Y:S05]  /*ad20*/  HMMA.16816.F32 R32, R28, R16, R32 ;  /* 0x000000101c20723c */ /* 0x004fea0000001820 */
[----:B------:R-:W-:Y:S02]  /*ad30*/  FMUL.FTZ R164, R164, c[0x0][0x2ec] ;  /* 0x0000bb00a4a47a20 */ /* 0x000fe40000410000 */
[----:B------:R-:W2:Y:S01]  /*ad40*/  MUFU.TANH R177, R177 ;  /* 0x000000b100b17308 */ /* 0x000ea20000002400 */
[----:B------:R-:W-:-:S02]  /*ad50*/  FMUL.FTZ R165, R165, c[0x0][0x2ec] ;  /* 0x0000bb00a5a57a20 */ /* 0x000fc40000410000 */
[----:B------:R-:W-:Y:S01]  /*ad60*/  FMUL.FTZ R166, R166, c[0x0][0x2ec] ;  /* 0x0000bb00a6a67a20 */ /* 0x000fe20000410000 */
[----:B------:R-:W-:Y:S01]  /*ad70*/  IADD3 R17, R23, 0x1, RZ ;  /* 0x0000000117117810 */ /* 0x000fe20007ffe0ff */
[----:B------:R-:W-:Y:S01]  /*ad80*/  HMMA.16816.F32 R192, R28, R18, R192 ;  /* 0x000000121cc0723c */ /* 0x000fe200000018c0 */
[----:B------:R-:W-:Y:S02]  /*ad90*/  FMUL.FTZ R22, R170, c[0x0][0x2ec] ;  /* 0x0000bb00aa167a20 */ /* 0x000fe40000410000 */
[C---:B------:R-:W-:Y:S01]  /*ada0*/  ISETP.GE.AND P2, PT, R17.reuse, R248, PT ;  /* 0x000000f81100720c */ /* 0x040fe20003f46270 */
[----:B------:R-:W-:Y:S01]  /*adb0*/  MUFU.TANH R21, R21 ;  /* 0x0000001500157308 */ /* 0x000fe20000002400 */
[----:B------:R-:W-:Y:S01]  /*adc0*/  ISETP.GE.AND P1, PT, R17, R2, PT ;  /* 0x000000021100720c */ /* 0x000fe20003f26270 */
[----:B------:R-:W-:Y:S01]  /*add0*/  FMUL.FTZ R168, R168, c[0x0][0x2ec] ;  /* 0x0000bb00a8a87a20 */ /* 0x000fe20000410000 */
[----:B------:R-:W-:Y:S01]  /*ade0*/  IADD3 R17, R23, 0x8, RZ ;  /* 0x0000000817117810 */ /* 0x000fe20007ffe0ff */
[----:B------:R-:W-:Y:S01]  /*adf0*/  FMUL.FTZ R170, R171, c[0x0][0x2ec] ;  /* 0x0000bb00abaa7a20 */ /* 0x000fe20000410000 */
[----:B------:R-:W-:Y:S01]  /*ae00*/  IADD3 R19, R23, 0x9, RZ ;  /* 0x0000000917137810 */ /* 0x000fe20007ffe0ff */
[----:B------:R-:W-:Y:S01]  /*ae10*/  FMUL.FTZ R169, R169, c[0x0][0x2ec] ;  /* 0x0000bb00a9a97a20 */ /* 0x000fe20000410000 */
[----:B------:R-:W-:Y:S01]  /*ae20*/  ISETP.GE.AND P0, PT, R17, R248, PT ;  /* 0x000000f81100720c */ /* 0x000fe20003f06270 */
[----:B------:R-:W1:Y:S01]  /*ae30*/  MUFU.TANH R172, R172 ;  /* 0x000000ac00ac7308 */ /* 0x000e620000002400 */
[----:B-----5:R-:W-:Y:S01]  /*ae40*/  FSEL R189, R189, -INF , !P2 ;  /* 0xff800000bdbd7808 */ /* 0x020fe20005000000 */
[----:B------:R-:W-:Y:S01]  /*ae50*/  FMUL.FTZ R167, R167, c[0x0][0x2ec] ;  /* 0x0000bb00a7a77a20 */ /* 0x000fe20000410000 */
[----:B------:R-:W-:Y:S01]  /*ae60*/  ISETP.GE.AND P2, PT, R17, R2, PT ;  /* 0x000000021100720c */ /* 0x000fe20003f46270 */
[----:B------:R-:W-:Y:S01]  /*ae70*/  HMMA.16816.F32 R32, R12, R4, R32 ;  /* 0x000000040c20723c */ /* 0x000fe20000001820 */
[----:B---3--:R-:W-:-:S02]  /*ae80*/  FSEL R16, R24, -INF , !P1 ;  /* 0xff80000018107808 */ /* 0x008fc40004800000 */
[----:B------:R-:W-:Y:S01]  /*ae90*/  FSEL R17, R190, -INF , !P0 ;  /* 0xff800000be117808 */ /* 0x000fe20004000000 */
[----:B------:R-:W3:Y:S01]  /*aea0*/  MUFU.TANH R173, R173 ;  /* 0x000000ad00ad7308 */ /* 0x000ee20000002400 */
[C---:B------:R-:W-:Y:S02]  /*aeb0*/  ISETP.GE.AND P1, PT, R19.reuse, R248, PT ;  /* 0x000000f81300720c */ /* 0x040fe40003f26270 */
[----:B------:R-:W-:Y:S01]  /*aec0*/  ISETP.GE.AND P0, PT, R19, R2, PT ;  /* 0x000000021300720c */ /* 0x000fe20003f06270 */
[----:B------:R-:W-:Y:S01]  /*aed0*/  HMMA.16816.F32 R192, R12, R6, R192 ;  /* 0x000000060cc0723c */ /* 0x000fe200000018c0 */
[----:B------:R-:W-:Y:S02]  /*aee0*/  IADD3 R19, R23, 0x10, RZ ;  /* 0x0000001017137810 */ /* 0x000fe40007ffe0ff */
[----:B------:R-:W-:Y:S01]  /*aef0*/  FSEL R18, R191, -INF , !P2 ;  /* 0xff800000bf127808 */ /* 0x000fe20005000000 */
[----:B------:R-:W5:Y:S01]  /*af00*/  MUFU.TANH R203, R168 ;  /* 0x000000a800cb7308 */ /* 0x000f620000002400 */
[----:B------:R-:W-:-:S02]  /*af10*/  ISETP.GE.AND P2, PT, R19, R248, PT ;  /* 0x000000f81300720c */ /* 0x000fc40003f46270 */
[----:B------:R-:W-:Y:S02]  /*af20*/  IADD3 R29, R23, 0x11, RZ ;  /* 0x00000011171d7810 */ /* 0x000fe40007ffe0ff */
[----:B------:R-:W-:Y:S02]  /*af30*/  FSEL R5, R25, -INF , !P1 ;  /* 0xff80000019057808 */ /* 0x000fe40004800000 */
[----:B------:R-:W-:Y:S01]  /*af40*/  ISETP.GE.AND P1, PT, R19, R2, PT ;  /* 0x000000021300720c */ /* 0x000fe20003f26270 */
[----:B------:R-:W1:Y:S01]  /*af50*/  MUFU.TANH R22, R22 ;  /* 0x0000001600167308 */ /* 0x000e620000002400 */
[----:B------:R-:W-:Y:S02]  /*af60*/  FSEL R4, R196, -INF , !P0 ;  /* 0xff800000c4047808 */ /* 0x000fe40004000000 */
[----:B------:R-:W-:Y:S01]  /*af70*/  FSEL R31, R27, -INF , !P2 ;  /* 0xff8000001b1f7808 */ /* 0x000fe20005000000 */
[----:B------:R-:W-:Y:S01]  /*af80*/  FMUL.FTZ R33, R33, c[0x0][0x2ec] ;  /* 0x0000bb0021217a20 */ /* 0x000fe20000410000 */
[----:B------:R-:W-:Y:S01]  /*af90*/  ISETP.GE.AND P0, PT, R29, R248, PT ;  /* 0x000000f81d00720c */ /* 0x000fe20003f06270 */
[----:B------:R-:W-:Y:S01]  /*afa0*/  FMUL.FTZ R34, R34, c[0x0][0x2ec] ;  /* 0x0000bb0022227a20 */ /* 0x000fe20000410000 */
[----:B------:R-:W-:Y:S01]  /*afb0*/  IADD3 R27, R23, 0x18, RZ ;  /* 0x00000018171b7810 */ /* 0x000fe20007ffe0ff */
[----:B------:R2:W2:Y:S01]  /*afc0*/  MUFU.TANH R201, R169 ;  /* 0x000000a900c97308 */ /* 0x0004a20000002400 */
[----:B------:R-:W-:Y:S01]  /*afd0*/  ISETP.GE.AND P2, PT, R29, R2, PT ;  /* 0x000000021d00720c */ /* 0x000fe20003f46270 */
[----:B------:R-:W-:Y:S01]  /*afe0*/  FMUL.FTZ R32, R32, c[0x0][0x2ec] ;  /* 0x0000bb0020207a20 */ /* 0x000fe20000410000 */
[----:B------:R-:W-:Y:S01]  /*aff0*/  IADD3 R25, R23, 0x19, RZ ;  /* 0x0000001917197810 */ /* 0x000fe20007ffe0ff */
[----:B------:R-:W-:Y:S01]  /*b000*/  FMUL.FTZ R183, R193, c[0x0][0x2ec] ;  /* 0x0000bb00c1b77a20 */ /* 0x000fe20000410000 */
[----:B----4-:R-:W-:Y:S01]  /*b010*/  FSEL R30, R176, -INF , !P1 ;  /* 0xff800000b01e7808 */ /* 0x010fe20004800000 */
[----:B------:R-:W-:Y:S01]  /*b020*/  FMUL.FTZ R35, R35, c[0x0][0x2ec] ;  /* 0x0000bb0023237a20 */ /* 0x000fe20000410000 */
[----:B------:R-:W-:Y:S01]  /*b030*/  ISETP.GE.AND P1, PT, R27, R248, PT ;  /* 0x000000f81b00720c */ /* 0x000fe20003f26270 */
[----:B------:R-:W4:Y:S01]  /*b040*/  MUFU.TANH R170, R170 ;  /* 0x000000aa00aa7308 */ /* 0x000f220000002400 */
[----:B-1----:R-:W-:Y:S01]  /*b050*/  FSEL R29, R26, -INF , !P0 ;  /* 0xff8000001a1d7808 */ /* 0x002fe20004000000 */
[----:B------:R-:W-:Y:S01]  /*b060*/  FMUL.FTZ R176, R194, c[0x0][0x2ec] ;  /* 0x0000bb00c2b07a20 */ /* 0x000fe20000410000 */
[----:B------:R-:W-:Y:S01]  /*b070*/  FSEL R26, R20, -INF , !P2 ;  /* 0xff800000141a7808 */ /* 0x000fe20005000000 */
[----:B------:R-:W-:Y:S01]  /*b080*/  FMUL.FTZ R178, R195, c[0x0][0x2ec] ;  /* 0x0000bb00c3b27a20 */ /* 0x000fe20000410000 */
[----:B------:R-:W-:-:S02]  /*b090*/  ISETP.GE.AND P0, PT, R27, R2, PT ;  /* 0x000000021b00720c */ /* 0x000fc40003f06270 */
[----:B------:R-:W-:Y:S01]  /*b0a0*/  ISETP.GE.AND P2, PT, R25, R248, PT ;  /* 0x000000f81900720c */ /* 0x000fe20003f46270 */
[----:B------:R-:W1:Y:S01]  /*b0b0*/  MUFU.TANH R199, R164 ;  /* 0x000000a400c77308 */ /* 0x000e620000002400 */
[----:B------:R-:W-:Y:S01]  /*b0c0*/  IADD3 R13, R23, 0x20, RZ ;  /* 0x00000020170d7810 */ /* 0x000fe20007ffe0ff */
[----:B--2---:R-:W-:Y:S01]  /*b0d0*/  FMUL.FTZ R169, R192, c[0x0][0x2ec] ;  /* 0x0000bb00c0a97a20 */ /* 0x004fe20000410000 */
[----:B------:R-:W-:Y:S02]  /*b0e0*/  FSEL R27, R177, -INF , !P1 ;  /* 0xff800000b11b7808 */ /* 0x000fe40004800000 */
[----:B------:R-:W-:Y:S02]  /*b0f0*/  ISETP.GE.AND P1, PT, R25, R2, PT ;  /* 0x000000021900720c */ /* 0x000fe40003f26270 */
[----:B------:R-:W-:Y:S01]  /*b100*/  FSEL R28, R172, -INF , !P0 ;  /* 0xff800000ac1c7808 */ /* 0x000fe20004000000 */
[----:B------:R-:W-:Y:S01]  /*b110*/  MUFU.TANH R197, R165 ;  /* 0x000000a500c57308 */ /* 0x000fe20000002400 */
[----:B------:R-:W-:-:S02]  /*b120*/  FSEL R25, R21, -INF , !P2 ;  /* 0xff80000015197808 */ /* 0x000fc40005000000 */
[C---:B------:R-:W-:Y:S02]  /*b130*/  ISETP.GE.AND P0, PT, R13.reuse, R248, PT ;  /* 0x000000f80d00720c */ /* 0x040fe40003f06270 */
[----:B------:R-:W-:Y:S02]  /*b140*/  ISETP.GE.AND P2, PT, R13, R2, PT ;  /* 0x000000020d00720c */ /* 0x000fe40003f46270 */
[C---:B------:R-:W-:Y:S01]  /*b150*/  IADD3 R7, R23.reuse, 0x21, RZ ;  /* 0x0000002117077810 */ /* 0x040fe20007ffe0ff */
[----:B------:R-:W2:Y:S01]  /*b160*/  MUFU.TANH R19, R166 ;  /* 0x000000a600137308 */ /* 0x000ea20000002400 */
[----:B------:R-:W-:Y:S02]  /*b170*/  IADD3 R13, R23, 0x28, RZ ;  /* 0x00000028170d7810 */ /* 0x000fe40007ffe0ff */
[----:B---3--:R-:W-:Y:S02]  /*b180*/  FSEL R24, R173, -INF , !P1 ;  /* 0xff800000ad187808 */ /* 0x008fe40004800000 */
[----:B-----5:R-:W-:-:S02]  /*b190*/  FSEL R203, R203, -INF , !P0 ;  /* 0xff800000cbcb7808 */ /* 0x020fc40004000000 */
[----:B------:R-:W-:Y:S01]  /*b1a0*/  FSEL R196, R22, -INF , !P2 ;  /* 0xff80000016c47808 */ /* 0x000fe20005000000 */
[----:B------:R-:W3:Y:S01]  /*b1b0*/  MUFU.TANH R168, R167 ;  /* 0x000000a700a87308 */ /* 0x000ee20000002400 */
[C---:B------:R-:W-:Y:S02]  /*b1c0*/  ISETP.GE.AND P1, PT, R7.reuse, R248, PT ;  /* 0x000000f80700720c */ /* 0x040fe40003f26270 */
[----:B------:R-:W-:Y:S02]  /*b1d0*/  ISETP.GE.AND P0, PT, R7, R2, PT ;  /* 0x000000020700720c */ /* 0x000fe40003f06270 */
[----:B------:R-:W-:Y:S02]  /*b1e0*/  ISETP.GE.AND P2, PT, R13, R248, PT ;  /* 0x000000f80d00720c */ /* 0x000fe40003f46270 */
[----:B------:R-:W-:Y:S01]  /*b1f0*/  IADD3 R7, R23, 0x29, RZ ;  /* 0x0000002917077810 */ /* 0x000fe20007ffe0ff */
[----:B------:R-:W-:Y:S01]  /*b200*/  MUFU.TANH R171, R33 ;  /* 0x0000002100ab7308 */ /* 0x000fe20000002400 */
[----:B------:R-:W-:-:S02]  /*b210*/  FSEL R201, R201, -INF , !P1 ;  /* 0xff800000c9c97808 */ /* 0x000fc40004800000 */
[----:B----4-:R-:W-:Y:S02]  /*b220*/  FSEL R170, R170, -INF , !P0 ;  /* 0xff800000aaaa7808 */ /* 0x010fe40004000000 */
[----:B-1----:R-:W-:Y:S02]  /*b230*/  FSEL R199, R199, -INF , !P2 ;  /* 0xff800000c7c77808 */ /* 0x002fe40005000000 */
[----:B------:R-:W-:Y:S01]  /*b240*/  ISETP.GE.AND P1, PT, R13, R2, PT ;  /* 0x000000020d00720c */ /* 0x000fe20003f26270 */
[----:B------:R-:W1:Y:S01]  /*b250*/  MUFU.TANH R182, R34 ;  /* 0x0000002200b67308 */ /* 0x000e620000002400 */
[C---:B------:R-:W-:Y:S02]  /*b260*/  ISETP.GE.AND P0, PT, R7.reuse, R248, PT ;  /* 0x000000f80700720c */ /* 0x040fe40003f06270 */
[----:B------:R-:W-:Y:S02]  /*b270*/  ISETP.GE.AND P2, PT, R7, R2, PT ;  /* 0x000000020700720c */ /* 0x000fe40003f46270 */
[----:B------:R-:W-:-:S02]  /*b280*/  IADD3 R7, R23, 0x30, RZ ;  /* 0x0000003017077810 */ /* 0x000fc40007ffe0ff */
[----:B------:R-:W-:Y:S01]  /*b290*/  IADD3 R13, R23, 0x31, RZ ;  /* 0x00000031170d7810 */ /* 0x000fe20007ffe0ff */
[----:B------:R-:W4:Y:S01]  /*b2a0*/  MUFU.TANH R169, R169 ;  /* 0x000000a900a97308 */ /* 0x000f220000002400 */
[----:B--2---:R-:W-:Y:S02]  /*b2b0*/  FSEL R192, R19, -INF , !P1 ;  /* 0xff80000013c07808 */ /* 0x004fe40004800000 */
[----:B------:R-:W-:Y:S02]  /*b2c0*/  FSEL R197, R197, -INF , !P0 ;  /* 0xff800000c5c57808 */ /* 0x000fe40004000000 */
[----:B---3--:R-:W-:Y:S02]  /*b2d0*/  FSEL R168, R168, -INF , !P2 ;  /* 0xff800000a8a87808 */ /* 0x008fe40005000000 */
[C---:B------:R-:W-:Y:S01]  /*b2e0*/  ISETP.GE.AND P1, PT, R7.reuse, R248, PT ;  /* 0x000000f80700720c */ /* 0x040fe20003f26270 */
[----:B------:R-:W2:Y:S01]  /*b2f0*/  MUFU.TANH R183, R183 ;  /* 0x000000b700b77308 */ /* 0x000ea20000002400 */
[----:B------:R-:W-:-:S02]  /*b300*/  ISETP.GE.AND P0, PT, R7, R2, PT ;  /* 0x000000020700720c */ /* 0x000fc40003f06270 */
[-C--:B------:R-:W-:Y:S02]  /*b310*/  ISETP.GE.AND P2, PT, R13, R248.reuse, PT ;  /* 0x000000f80d00720c */ /* 0x080fe40003f46270 */
[----:B------:R-:W-:Y:S02]  /*b320*/  IADD3 R7, R23, 0x38, RZ ;  /* 0x0000003817077810 */ /* 0x000fe40007ffe0ff */
[----:B-1----:R-:W-:Y:S01]  /*b330*/  FSEL R182, R182, -INF , !P0 ;  /* 0xff800000b6b67808 */ /* 0x002fe20004000000 */
[----:B------:R-:W1:Y:S01]  /*b340*/  MUFU.TANH R32, R32 ;  /* 0x0000002000207308 */ /* 0x000e620000002400 */
[----:B------:R-:W-:Y:S02]  /*b350*/  FSEL R171, R171, -INF , !P2 ;  /* 0xff800000abab7808 */ /* 0x000fe40005000000 */
[C---:B------:R-:W-:Y:S02]  /*b360*/  ISETP.GE.AND P0, PT, R7.reuse, R248, PT ;  /* 0x000000f80700720c */ /* 0x040fe40003f06270 */
[----:B------:R-:W-:-:S02]  /*b370*/  ISETP.GE.AND P2, PT, R7, R2, PT ;  /* 0x000000020700720c */ /* 0x000fc40003f46270 */
[----:B------:R-:W-:Y:S01]  /*b380*/  IADD3 R7, R23, 0x39, RZ ;  /* 0x0000003917077810 */ /* 0x000fe20007ffe0ff */
[----:B------:R-:W3:Y:S01]  /*b390*/  MUFU.TANH R180, R35 ;  /* 0x0000002300b47308 */ /* 0x000ee20000002400 */
[----:B----4-:R-:W-:Y:S01]  /*b3a0*/  FSEL R169, R169, -INF , !P0 ;  /* 0xff800000a9a97808 */ /* 0x010fe20004000000 */
[----:B------:R-:W-:Y:S01]  /*b3b0*/  BAR.SYNC.DEFER_BLOCKING 0x0 ;  /* 0x0000000000007b1d */ /* 0x000fe20000010000 */
[----:B------:R-:W-:-:S04]  /*b3c0*/  ISETP.GE.AND P0, PT, R7, R248, PT ;  /* 0x000000f80700720c */ /* 0x000fc80003f06270 */
[----:B--2---:R-:W-:Y:S01]  /*b3d0*/  FSEL R183, R183, -INF , !P0 ;  /* 0xff800000b7b77808 */ /* 0x004fe20004000000 */
[----:B------:R-:W2:Y:S01]  /*b3e0*/  MUFU.TANH R3, R3 ;  /* 0x0000000300037308 */ /* 0x000ea20000002400 */
[----:B-1----:R-:W-:Y:S02]  /*b3f0*/  FSEL R185, R32, -INF , !P1 ;  /* 0xff80000020b97808 */ /* 0x002fe40004800000 */
[----:B------:R-:W-:Y:S02]  /*b400*/  PLOP3.LUT P0, PT, PT, PT, UP0, 0x80, 0x0 ;  /* 0x000000000000781c */ /* 0x000fe40003f0f008 */
[----:B------:R-:W-:-:S03]  /*b410*/  ISETP.GE.AND P1, PT, R13, R2, PT ;  /* 0x000000020d00720c */ /* 0x000fc60003f26270 */
[----:B------:R-:W1:Y:S01]  /*b420*/  MUFU.TANH R176, R176 ;  /* 0x000000b000b07308 */ /* 0x000e620000002400 */
[----:B---3--:R-:W-:Y:S02]  /*b430*/  FSEL R180, R180, -INF , !P1 ;  /* 0xff800000b4b47808 */ /* 0x008fe40004800000 */
[----:B------:R-:W-:-:S05]  /*b440*/  ISETP.GE.AND P1, PT, R23, R248, PT ;  /* 0x000000f81700720c */ /* 0x000fca0003f26270 */
[----:B------:R-:W3:Y:S01]  /*b450*/  MUFU.TANH R188, R188 ;  /* 0x000000bc00bc7308 */ /* 0x000ee20000002400 */
[----:B--2---:R-:W-:Y:S02]  /*b460*/  FSEL R3, R3, -INF , !P1 ;  /* 0xff80000003037808 */ /* 0x004fe40004800000 */
[----:B------:R-:W-:-:S05]  /*b470*/  ISETP.GE.AND P1, PT, R7, R2, PT ;  /* 0x000000020700720c */ /* 0x000fca0003f26270 */
[----:B------:R-:W2:Y:S01]  /*b480*/  MUFU.TANH R178, R178 ;  /* 0x000000b200b27308 */ /* 0x000ea20000002400 */
[----:B-1----:R-:W-:Y:S02]  /*b490*/  FSEL R176, R176, -INF , !P2 ;  /* 0xff800000b0b07808 */ /* 0x002fe40005000000 */
[----:B------:R-:W-:-:S04]  /*b4a0*/  ISETP.GE.AND P2, PT, R23, R2, PT ;  /* 0x000000021700720c */ /* 0x000fc80003f46270 */
[----:B---3--:R-:W-:Y:S02]  /*b4b0*/  FSEL R188, R188, -INF , !P2 ;  /* 0xff800000bcbc7808 */ /* 0x008fe40005000000 */
        /* <DEDUP_REMOVED lines=74> */
.L_x_942:
[----:B------:R-:W-:Y:S05]  /*b960*/  BSYNC B0 ;  /* 0x0000000000007941 */ /* 0x000fea0003800000 */
.L_x_941:
[----:B------:R-:W0:Y:S02]  /*b970*/  LDGDEPBAR ;  /* 0x00000000000079af */ /* 0x000e240000000000 */
.L_x_940:
[----:B-1----:R-:W-:Y:S01]  /*b980*/  FMNMX.FTZ R12, R200, R3, !PT ;  /* 0x00000003c80c7209 */ /* 0x002fe20007810000 */
[----:B------:R-:W-:Y:S01]  /*b990*/  LDSM.16.MT88.4 R20, [R228+0x18000] ;  /* 0x01800000e414783b */ /* 0x000fe20000004200 */
[----:B--2---:R-:W-:Y:S01]  /*b9a0*/  FMNMX.FTZ R7, R0, R188, !PT ;  /* 0x000000bc00077209 */ /* 0x004fe20007810000 */
[----:B------:R-:W-:Y:S01]  /*b9b0*/  @UP0 UIADD3 UR9, UR9, -0x4, URZ ;  /* 0xfffffffc09090890 */ /* 0x000fe2000fffe03f */
        /* <DEDUP_REMOVED lines=37> */
[----:B-1----:R-:W-:-:S03]  /*bc10*/  FMNMX.FTZ R164, R13, R164, !PT ;  /* 0x000000a40da47209 */ /* 0x002fc60007810000 */
[----:B------:R-:W-:Y:S01]  /*bc20*/  LDSM.16.MT88.4 R12, [R225+0x18000] ;  /* 0x01800000e10c783b */ /* 0x000fe20000004200 */
        /* <DEDUP_REMOVED lines=15> */
[----:B------:R-:W-:-:S02]  /*bd20*/  FMUL.FTZ R179, R5, c[0x0][0x23c] ;  /* 0x00008f0005b37a20 */ /* 0x000fc40000410000 */
[----:B------:R-:W-:Y:S01]  /*bd30*/  FADD.FTZ R7, R0, -R7 ;  /* 0x8000000700077221 */ /* 0x000fe20000010000 */
[----:B------:R-:W1:Y:S01]  /*bd40*/  MUFU.EX2 R173, R173 ;  /* 0x000000ad00ad7308 */ /* 0x000e620000000800 */
[--C-:B------:R-:W-:Y:S02]  /*bd50*/  FFMA.FTZ R166, R188, c[0x0][0x23c], -R181.reuse ;  /* 0x00008f00bca67a23 */ /* 0x100fe400000108b5 */
[--C-:B------:R-:W-:Y:S02]  /*bd60*/  FFMA.FTZ R165, R16, c[0x0][0x23c], -R181.reuse ;  /* 0x00008f0010a57a23 */ /* 0x100fe400000108b5 */
[--C-:B------:R-:W-:Y:S02]  /*bd70*/  FFMA.FTZ R2, R18, c[0x0][0x23c], -R181.reuse ;  /* 0x00008f0012027a23 */ /* 0x100fe400000108b5 */
[----:B------:R-:W-:Y:S01]  /*bd80*/  FFMA.FTZ R175, R4, c[0x0][0x23c], -R181 ;  /* 0x00008f0004af7a23 */ /* 0x000fe200000108b5 */
[----:B------:R-:W-:Y:S01]  /*bd90*/  MUFU.EX2 R172, R172 ;  /* 0x000000ac00ac7308 */ /* 0x000fe20000000800 */
[----:B------:R-:W-:Y:S01]  /*bda0*/  FMUL.FTZ R177, R7, c[0x0][0x23c] ;  /* 0x00008f0007b17a20 */ /* 0x000fe20000410000 */
[----:B------:R-:W2:Y:S01]  /*bdb0*/  LDSM.16.MT88.4 R16, [R226+0x18000] ;  /* 0x01800000e210783b */ /* 0x000ea20000004200 */
[----:B------:R-:W-:-:S02]  /*bdc0*/  FFMA.FTZ R187, R31, c[0x0][0x23c], -R184 ;  /* 0x00008f001fbb7a23 */ /* 0x000fc400000108b8 */
[--C-:B------:R-:W-:Y:S02]  /*bdd0*/  FFMA.FTZ R0, R29, c[0x0][0x23c], -R184.reuse ;  /* 0x00008f001d007a23 */ /* 0x100fe400000108b8 */
[--C-:B------:R-:W-:Y:S01]  /*bde0*/  FFMA.FTZ R186, R27, c[0x0][0x23c], -R184.reuse ;  /* 0x00008f001bba7a23 */ /* 0x100fe200000108b8 */
[----:B------:R-:W3:Y:S01]  /*bdf0*/  MUFU.EX2 R167, R167 ;  /* 0x000000a700a77308 */ /* 0x000ee20000000800 */
[----:B-1----:R-:W-:Y:S01]  /*be00*/  F2FP.PACK_AB R4, R173, R174 ;  /* 0x000000aead04723e */ /* 0x002fe200000000ff */
[----:B------:R-:W-:Y:S02]  /*be10*/  FFMA.FTZ R189, R25, c[0x0][0x23c], -R184 ;  /* 0x00008f0019bd7a23 */ /* 0x000fe400000108b8 */
[--C-:B------:R-:W-:Y:S02]  /*be20*/  FFMA.FTZ R188, R30, c[0x0][0x23c], -R181.reuse ;  /* 0x00008f001ebc7a23 */ /* 0x100fe400000108b5 */
[--C-:B------:R-:W-:Y:S02]  /*be30*/  FFMA.FTZ R191, R26, c[0x0][0x23c], -R181.reuse ;  /* 0x00008f001abf7a23 */ /* 0x100fe400000108b5 */
[----:B------:R-:W-:Y:S01]  /*be40*/  MUFU.EX2 R166, R166 ;  /* 0x000000a600a67308 */ /* 0x000fe20000000800 */
[----:B------:R-:W-:-:S02]  /*be50*/  FFMA.FTZ R190, R28, c[0x0][0x23c], -R181 ;  /* 0x00008f001cbe7a23 */ /* 0x000fc400000108b5 */
[----:B------:R-:W-:Y:S01]  /*be60*/  FFMA.FTZ R193, R24, c[0x0][0x23c], -R181 ;  /* 0x00008f0018c17a23 */ /* 0x000fe200000108b5 */
[----:B------:R-:W-:Y:S01]  /*be70*/  LDSM.16.MT88.4 R28, [R228+0x1a800] ;  /* 0x01a80000e41c783b */ /* 0x000fe20000004200 */
[--C-:B------:R-:W-:Y:S02]  /*be80*/  FFMA.FTZ R195, R201, c[0x0][0x23c], -R184.reuse ;  /* 0x00008f00c9c37a23 */ /* 0x100fe400000108b8 */
[--C-:B------:R-:W-:Y:S01]  /*be90*/  FFMA.FTZ R198, R199, c[0x0][0x23c], -R184.reuse ;  /* 0x00008f00c7c67a23 */ /* 0x100fe200000108b8 */
[----:B------:R-:W1:Y:S01]  /*bea0*/  MUFU.EX2 R165, R165 ;  /* 0x000000a500a57308 */ /* 0x000e620000000800 */
[----:B---3--:R-:W-:Y:S01]  /*beb0*/  F2FP.PACK_AB R6, R167, R172 ;  /* 0x000000aca706723e */ /* 0x008fe200000000ff */
[----:B------:R-:W-:Y:S01]  /*bec0*/  LDSM.16.MT88.4 R24, [R226+0x1a800] ;  /* 0x01a80000e218783b */ /* 0x000fe20000004200 */
[--C-:B------:R-:W-:Y:S02]  /*bed0*/  FFMA.FTZ R194, R203, c[0x0][0x23c], -R184.reuse ;  /* 0x00008f00cbc27a23 */ /* 0x100fe400000108b8 */
[----:B------:R-:W-:-:S02]  /*bee0*/  FFMA.FTZ R197, R197, c[0x0][0x23c], -R184 ;  /* 0x00008f00c5c57a23 */ /* 0x000fc400000108b8 */
[--C-:B------:R-:W-:Y:S01]  /*bef0*/  FFMA.FTZ R196, R196, c[0x0][0x23c], -R181.reuse ;  /* 0x00008f00c4c47a23 */ /* 0x100fe200000108b5 */
        /* <DEDUP_REMOVED lines=8> */
[----:B------:R-:W-:Y:S01]  /*bf80*/  LDSM.16.MT88.4 R168, [R225+0x1f000] ;  /* 0x01f00000e1a8783b */ /* 0x000fe20000004200 */
[--C-:B------:R-:W-:Y:S02]  /*bf90*/  FFMA.FTZ R182, R182, c[0x0][0x23c], -R181.reuse ;  /* 0x00008f00b6b67a23 */ /* 0x100fe400000108b5 */
[--C-:B------:R-:W-:Y:S01]  /*bfa0*/  FFMA.FTZ R203, R180, c[0x0][0x23c], -R181.reuse ;  /* 0x00008f00b4cb7a23 */ /* 0x100fe200000108b5 */
[----:B------:R-:W1:Y:S01]  /*bfb0*/  MUFU.EX2 R179, R179 ;  /* 0x000000b300b37308 */ /* 0x000e620000000800 */
[--C-:B------:R-:W-:Y:S02]  /*bfc0*/  FFMA.FTZ R176, R176, c[0x0][0x23c], -R181.reuse ;  /* 0x00008f00b0b07a23 */ /* 0x100fe400000108b5 */
[--C-:B------:R-:W-:Y:S02]  /*bfd0*/  FFMA.FTZ R185, R185, c[0x0][0x23c], -R184.reuse ;  /* 0x00008f00b9b97a23 */ /* 0x100fe400000108b8 */
[----:B------:R-:W-:Y:S02]  /*bfe0*/  FFMA.FTZ R183, R183, c[0x0][0x23c], -R184 ;  /* 0x00008f00b7b77a23 */ /* 0x000fe400000108b8 */
[----:B------:R-:W-:Y:S01]  /*bff0*/  FFMA.FTZ R181, R178, c[0x0][0x23c], -R181 ;  /* 0x00008f00b2b57a23 */ /* 0x000fe200000108b5 */
[----:B------:R-:W4:Y:S01]  /*c000*/  MUFU.EX2 R177, R177 ;  /* 0x000000b100b17308 */ /* 0x000f220000000800 */
[----:B---3--:R-:W-:Y:S01]  /*c010*/  F2FP.PACK_AB R7, R175, R2 ;  /* 0x00000002af07723e */ /* 0x008fe200000000ff */
[----:B-1----:R-:W-:-:S06]  /*c020*/  FMUL.FTZ R160, R160, R179 ;  /* 0x000000b3a0a07220 */ /* 0x002fcc0000410000 */
        /* <DEDUP_REMOVED lines=33> */
[----:B------:R-:W4:Y:S01]  /*c240*/  MUFU.EX2 R191, R191 ;  /* 0x000000bf00bf7308 */ /* 0x000f220000000800 */
        /* <DEDUP_REMOVED lines=9> */
[C---:B------:R-:W-:Y:S01]  /*c2e0*/  HMMA.16816.F32 R144, R4.reuse, R12, R144 ;  /* 0x0000000c0490723c */ /* 0x040fe20000001890 */
[----:B------:R-:W-:Y:S01]  /*c2f0*/  FMUL.FTZ R143, R143, R177 ;  /* 0x000000b18f8f7220 */ /* 0x000fe20000410000 */
[----:B------:R-:W5:Y:S01]  /*c300*/  MUFU.EX2 R193, R193 ;  /* 0x000000c100c17308 */ /* 0x000f620000000800 */
        /* <DEDUP_REMOVED lines=10> */
[----:B------:R-:W3:Y:S01]  /*c3b0*/  LDSM.16.MT88.4 R20, [R225+0x1a000] ;  /* 0x01a00000e114783b */ /* 0x000ee20000004200 */
[----:B------:R-:W-:Y:S01]  /*c3c0*/  FMUL.FTZ R43, R43, R177 ;  /* 0x000000b12b2b7220 */ /* 0x000fe20000410000 */
[----:B------:R-:W1:Y:S01]  /*c3d0*/  MUFU.EX2 R195, R195 ;  /* 0x000000c300c37308 */ /* 0x000e620000000800 */
[-C--:B------:R-:W-:Y:S02]  /*c3e0*/  FMUL.FTZ R52, R52, R179.reuse ;  /* 0x000000b334347220 */ /* 0x080fe40000410000 */
[----:B------:R-:W-:Y:S02]  /*c3f0*/  FMUL.FTZ R53, R53, R179 ;  /* 0x000000b335357220 */ /* 0x000fe40000410000 */
[----:B------:R-:W-:Y:S01]  /*c400*/  HMMA.16816.F32 R140, R4, R14, R140 ;  /* 0x0000000e048c723c */ /* 0x000fe2000000188c */
[----:B------:R-:W1:Y:S01]  /*c410*/  LDSM.16.MT88.4 R12, [R226+0x1a000] ;  /* 0x01a00000e20c783b */ /* 0x000e620000004200 */
[-C--:B------:R-:W-:Y:S01]  /*c420*/  FMUL.FTZ R54, R54, R177.reuse ;  /* 0x000000b136367220 */ /* 0x080fe20000410000 */
[----:B------:R-:W-:Y:S01]  /*c430*/  MUFU.EX2 R198, R198 ;  /* 0x000000c600c67308 */ /* 0x000fe20000000800 */
[----:B------:R-:W-:-:S02]  /*c440*/  FMUL.FTZ R55, R55, R177 ;  /* 0x000000b137377220 */ /* 0x000fc40000410000 */
[-C--:B------:R-:W-:Y:S02]  /*c450*/  FMUL.FTZ R56, R56, R179.reuse ;  /* 0x000000b338387220 */ /* 0x080fe40000410000 */
[----:B------:R-:W-:Y:S01]  /*c460*/  FMUL.FTZ R57, R57, R179 ;  /* 0x000000b339397220 */ /* 0x000fe20000410000 */
[C---:B--2---:R-:W-:Y:S01]  /*c470*/  HMMA.16816.F32 R36, R4.reuse, R16, R36 ;  /* 0x000000100424723c */ /* 0x044fe20000001824 */
[-C--:B------:R-:W-:Y:S01]  /*c480*/  FMUL.FTZ R58, R58, R177.reuse ;  /* 0x000000b13a3a7220 */ /* 0x080fe20000410000 */
[----:B------:R-:W-:Y:S01]  /*c490*/  MUFU.EX2 R197, R197 ;  /* 0x000000c500c57308 */ /* 0x000fe20000000800 */
[----:B------:R-:W-:Y:S02]  /*c4a0*/  FMUL.FTZ R59, R59, R177 ;  /* 0x000000b13b3b7220 */ /* 0x000fe40000410000 */
[-C--:B------:R-:W-:Y:S02]  /*c4b0*/  FMUL.FTZ R44, R44, R179.reuse ;  /* 0x000000b32c2c7220 */ /* 0x080fe40000410000 */
[----:B------:R-:W-:Y:S01]  /*c4c0*/  FMUL.FTZ R45, R45, R179 ;  /* 0x000000b32d2d7220 */ /* 0x000fe20000410000 */
[----:B------:R-:W-:Y:S01]  /*c4d0*/  HMMA.16816.F32 R40, R4, R18, R40 ;  /* 0x000000120428723c */ /* 0x000fe20000001828 */
[-C--:B------:R-:W-:Y:S01]  /*c4e0*/  FMUL.FTZ R46, R46, R177.reuse ;  /* 0x000000b12e2e7220 */ /* 0x080fe20000410000 */
[----:B------:R-:W2:Y:S01]  /*c4f0*/  LDSM.16.MT88.4 R16, [R224+0x1a000] ;  /* 0x01a00000e010783b */ /* 0x000ea20000004200 */
[----:B------:R-:W-:Y:S01]  /*c500*/  FMUL.FTZ R47, R47, R177 ;  /* 0x000000b12f2f7220 */ /* 0x000fe20000410000 */
[----:B------:R-:W-:Y:S01]  /*c510*/  MUFU.EX2 R196, R196 ;  /* 0x000000c400c47308 */ /* 0x000fe20000000800 */
[----:B------:R-:W-:-:S02]  /*c520*/  FMUL.FTZ R48, R48, R179 ;  /* 0x000000b330307220 */ /* 0x000fc40000410000 */
[----:B------:R-:W-:Y:S02]  /*c530*/  FMUL.FTZ R49, R49, R179 ;  /* 0x000000b331317220 */ /* 0x000fe40000410000 */
[-C--:B------:R-:W-:Y:S02]  /*c540*/  FMUL.FTZ R50, R50, R177.reuse ;  /* 0x000000b132327220 */ /* 0x080fe40000410000 */
[----:B------:R-:W-:Y:S01]  /*c550*/  FMUL.FTZ R51, R51, R177 ;  /* 0x000000b133337220 */ /* 0x000fe20000410000 */
[----:B------:R-:W1:Y:S01]  /*c560*/  MUFU.EX2 R199, R199 ;  /* 0x000000c700c77308 */ /* 0x000e620000000800 */
[-C--:B------:R-:W-:Y:S02]  /*c570*/  FMUL.FTZ R60, R60, R179.reuse ;  /* 0x000000b33c3c7220 */ /* 0x080fe40000410000 */
[----:B------:R-:W-:Y:S01]  /*c580*/  FMUL.FTZ R61, R61, R179 ;  /* 0x000000b33d3d7220 */ /* 0x000fe20000410000 */
[----:B---3--:R-:W-:Y:S01]  /*c590*/  HMMA.16816.F32 R52, R4, R20, R52 ;  /* 0x000000140434723c */ /* 0x008fe20000001834 */
[----:B------:R-:W-:-:S02]  /*c5a0*/  FMUL.FTZ R62, R62, R177 ;  /* 0x000000b13e3e7220 */ /* 0x000fc40000410000 */
[----:B------:R-:W-:Y:S01]  /*c5b0*/  FMUL.FTZ R63, R63, R177 ;  /* 0x000000b13f3f7220 */ /* 0x000fe20000410000 */
[----:B------:R-:W-:Y:S01]  /*c5c0*/  MUFU.EX2 R192, R192 ;  /* 0x000000c000c07308 */ /* 0x000fe20000000800 */
[-C--:B------:R-:W-:Y:S02]  /*c5d0*/  FMUL.FTZ R64, R64, R179.reuse ;  /* 0x000000b340407220 */ /* 0x080fe40000410000 */
[----:B------:R-:W-:Y:S01]  /*c5e0*/  FMUL.FTZ R65, R65, R179 ;  /* 0x000000b341417220 */ /* 0x000fe20000410000 */
[----:B------:R-:W-:Y:S01]  /*c5f0*/  HMMA.16816.F32 R56, R4, R22, R56 ;  /* 0x000000160438723c */ /* 0x000fe20000001838 */
[----:B------:R-:W3:Y:S01]  /*c600*/  LDSM.16.MT88.4 R20, [R226+0x1c000] ;  /* 0x01c00000e214783b */ /* 0x000ee20000004200 */
[-C--:B------:R-:W-:Y:S02]  /*c610*/  FMUL.FTZ R66, R66, R177.reuse ;  /* 0x000000b142427220 */ /* 0x080fe40000410000 */
[----:B------:R-:W-:Y:S01]  /*c620*/  FMUL.FTZ R67, R67, R177 ;  /* 0x000000b143437220 */ /* 0x000fe20000410000 */
[----:B------:R-:W2:Y:S01]  /*c630*/  MUFU.EX2 R201, R201 ;  /* 0x000000c900c97308 */ /* 0x000ea20000000800 */
        /* <DEDUP_REMOVED lines=24> */
[----:B------:R-:W-:Y:S01]  /*c7c0*/  FMUL.FTZ R75, R75, R177 ;  /* 0x000000b14b4b7220 */ /* 0x000fe20000410000 */
[C---:B---3--:R-:W-:Y:S01]  /*c7d0*/  HMMA.16816.F32 R76, R4.reuse, R20, R76 ;  /* 0x00000014044c723c */ /* 0x048fe2000000184c */
[-C--:B------:R-:W-:Y:S02]  /*c7e0*/  FMUL.FTZ R84, R84, R179.reuse ;  /* 0x000000b354547220 */ /* 0x080fe40000410000 */
[----:B------:R-:W-:Y:S01]  /*c7f0*/  FMUL.FTZ R85, R85, R179 ;  /* 0x000000b355557220 */ /* 0x000fe20000410000 */
[----:B------:R-:W-:Y:S01]  /*c800*/  MUFU.EX2 R183, R183 ;  /* 0x000000b700b77308 */ /* 0x000fe20000000800 */
[-C--:B------:R-:W-:Y:S02]  /*c810*/  FMUL.FTZ R86, R86, R177.reuse ;  /* 0x000000b156567220 */ /* 0x080fe40000410000 */
[----:B------:R-:W-:Y:S01]  /*c820*/  FMUL.FTZ R87, R87, R177 ;  /* 0x000000b157577220 */ /* 0x000fe20000410000 */
[----:B------:R-:W-:Y:S01]  /*c830*/  HMMA.16816.F32 R80, R4, R22, R80 ;  /* 0x000000160450723c */ /* 0x000fe20000001850 */
[----:B------:R-:W3:Y:S01]  /*c840*/  LDSM.16.MT88.4 R20, [R228+0x1e000] ;  /* 0x01e00000e414783b */ /* 0x000ee20000004200 */
[----:B------:R-:W-:-:S02]  /*c850*/  FMUL.FTZ R88, R88, R179 ;  /* 0x000000b358587220 */ /* 0x000fc40000410000 */
[----:B------:R-:W-:Y:S01]  /*c860*/  FMUL.FTZ R89, R89, R179 ;  /* 0x000000b359597220 */ /* 0x000fe20000410000 */
[----:B------:R-:W-:Y:S01]  /*c870*/  MUFU.EX2 R182, R182 ;  /* 0x000000b600b67308 */ /* 0x000fe20000000800 */
[-C--:B------:R-:W-:Y:S02]  /*c880*/  FMUL.FTZ R90, R90, R177.reuse ;  /* 0x000000b15a5a7220 */ /* 0x080fe40000410000 */
[C---:B-1----:R-:W-:Y:S01]  /*c890*/  HMMA.16816.F32 R68, R4.reuse, R12, R68 ;  /* 0x0000000c0444723c */ /* 0x042fe20000001844 */
[----:B------:R-:W-:Y:S02]  /*c8a0*/  FMUL.FTZ R91, R91, R177 ;  /* 0x000000b15b5b7220 */ /* 0x000fe40000410000 */
[-C--:B------:R-:W-:Y:S02]  /*c8b0*/  FMUL.FTZ R100, R100, R179.reuse ;  /* 0x000000b364647220 */ /* 0x080fe40000410000 */
[----:B------:R-:W-:Y:S01]  /*c8c0*/  FMUL.FTZ R101, R101, R179 ;  /* 0x000000b365657220 */ /* 0x000fe20000410000 */
[----:B------:R-:W1:Y:S01]  /*c8d0*/  MUFU.EX2 R203, R203 ;  /* 0x000000cb00cb7308 */ /* 0x000e620000000800 */
[-C--:B------:R-:W-:Y:S01]  /*c8e0*/  FMUL.FTZ R102, R102, R177.reuse ;  /* 0x000000b166667220 */ /* 0x080fe20000410000 */
[----:B------:R-:W-:Y:S01]  /*c8f0*/  HMMA.16816.F32 R72, R4, R14, R72 ;  /* 0x0000000e0448723c */ /* 0x000fe20000001848 */
[----:B------:R-:W1:Y:S01]  /*c900*/  LDSM.16.MT88.4 R12, [R224+0x1c000] ;  /* 0x01c00000e00c783b */ /* 0x000e620000004200 */
[----:B------:R-:W-:-:S02]  /*c910*/  FMUL.FTZ R103, R103, R177 ;  /* 0x000000b167677220 */ /* 0x000fc40000410000 */
[-C--:B------:R-:W-:Y:S02]  /*c920*/  FMUL.FTZ R104, R104, R179.reuse ;  /* 0x000000b368687220 */ /* 0x080fe40000410000 */
[----:B------:R-:W-:Y:S01]  /*c930*/  FMUL.FTZ R105, R105, R179 ;  /* 0x000000b369697220 */ /* 0x000fe20000410000 */
[----:B------:R-:W-:Y:S01]  /*c940*/  MUFU.EX2 R176, R176 ;  /* 0x000000b000b07308 */ /* 0x000fe20000000800 */
[-C--:B------:R-:W-:Y:S01]  /*c950*/  FMUL.FTZ R106, R106, R177.reuse ;  /* 0x000000b16a6a7220 */ /* 0x080fe20000410000 */
[C---:B--2---:R-:W-:Y:S01]  /*c960*/  HMMA.16816.F32 R84, R4.reuse, R16, R84 ;  /* 0x000000100454723c */ /* 0x044fe20000001854 */
[----:B------:R-:W-:Y:S02]  /*c970*/  FMUL.FTZ R107, R107, R177 ;  /* 0x000000b16b6b7220 */ /* 0x000fe40000410000 */
[-C--:B------:R-:W-:Y:S02]  /*c980*/  FMUL.FTZ R92, R92, R179.reuse ;  /* 0x000000b35c5c7220 */ /* 0x080fe40000410000 */
[----:B------:R-:W-:Y:S01]  /*c990*/  FMUL.FTZ R93, R93, R179 ;  /* 0x000000b35d5d7220 */ /* 0x000fe20000410000 */
[----:B------:R-:W2:Y:S01]  /*c9a0*/  MUFU.EX2 R181, R181 ;  /* 0x000000b500b57308 */ /* 0x000ea20000000800 */
[-C--:B------:R-:W-:Y:S01]  /*c9b0*/  FMUL.FTZ R94, R94, R177.reuse ;  /* 0x000000b15e5e7220 */ /* 0x080fe20000410000 */
[----:B------:R-:W-:Y:S01]  /*c9c0*/  HMMA.16816.F32 R88, R4, R18, R88 ;  /* 0x000000120458723c */ /* 0x000fe20000001858 */
[----:B------:R-:W-:Y:S01]  /*c9d0*/  FMUL.FTZ R95, R95, R177 ;  /* 0x000000b15f5f7220 */ /* 0x000fe20000410000 */
[----:B------:R-:W2:Y:S01]  /*c9e0*/  LDSM.16.MT88.4 R16, [R226+0x1e000] ;  /* 0x01e00000e210783b */ /* 0x000ea20000004200 */
[----:B------:R-:W-:-:S02]  /*c9f0*/  FMUL.FTZ R96, R96, R179 ;  /* 0x000000b360607220 */ /* 0x000fc40000410000 */
[----:B------:R-:W-:Y:S02]  /*ca00*/  FMUL.FTZ R97, R97, R179 ;  /* 0x000000b361617220 */ /* 0x000fe40000410000 */
[-C--:B------:R-:W-:Y:S01]  /*ca10*/  FMUL.FTZ R98, R98, R177.reuse ;  /* 0x000000b162627220 */ /* 0x080fe20000410000 */
        /* <DEDUP_REMOVED lines=33> */
[----:B---3--:R-:W-:Y:S01]  /*cc30*/  HMMA.16816.F32 R124, R4, R20, R124 ;  /* 0x00000014047c723c */ /* 0x008fe2000000187c */
[----:B------:R-:W-:-:S02]  /*cc40*/  FMUL.FTZ R123, R123, R177 ;  /* 0x000000b17b7b7220 */ /* 0x000fc40000410000 */
[----:B------:R-:W-:Y:S02]  /*cc50*/  FFMA.FTZ R174, R205, R179, R174 ;  /* 0x000000b3cdae7223 */ /* 0x000fe400000100ae */
[----:B------:R-:W-:Y:S02]  /*cc60*/  FFMA.FTZ R166, R252, R177, R166 ;  /* 0x000000b1fca67223 */ /* 0x000fe400000100a6 */
[----:B------:R-:W-:Y:S01]  /*cc70*/  FADD.FTZ R173, R173, R174 ;  /* 0x000000aeadad7221 */ /* 0x000fe20000010000 */
[----:B------:R-:W-:Y:S01]  /*cc80*/  HMMA.16816.F32 R128, R4, R22, R128 ;  /* 0x000000160480723c */ /* 0x000fe20000001880 */
[----:B------:R-:W3:Y:S01]  /*cc90*/  LDSM.16.MT88.4 R20, [R224+0x18800] ;  /* 0x01880000e014783b */ /* 0x000ee20000004200 */
[----:B------:R-:W-:-:S04]  /*cca0*/  FADD.FTZ R165, R165, R166 ;  /* 0x000000a6a5a57221 */ /* 0x000fc80000010000 */
[----:B------:R-:W-:Y:S02]  /*ccb0*/  FADD.FTZ R2, R2, R165 ;  /* 0x000000a502027221 */ /* 0x000fe40000010000 */
[----:B-1----:R-:W-:Y:S02]  /*ccc0*/  HMMA.16816.F32 R116, R4, R12, R116 ;  /* 0x0000000c0474723c */ /* 0x002fe40000001874 */
[----:B------:R-:W-:-:S06]  /*ccd0*/  FADD.FTZ R175, R175, R2 ;  /* 0x00000002afaf7221 */ /* 0x000fcc0000010000 */
[----:B------:R-:W-:Y:S01]  /*cce0*/  HMMA.16816.F32 R120, R4, R14, R120 ;  /* 0x0000000e0478723c */ /* 0x000fe20000001878 */
[----:B------:R-:W1:Y:S06]  /*ccf0*/  LDSM.16.MT88.4 R12, [R228+0x18800] ;  /* 0x01880000e40c783b */ /* 0x000e6c0000004200 */
[----:B------:R-:W-:Y:S02]  /*cd00*/  F2FP.PACK_AB R4, R0, R187 ;  /* 0x000000bb0004723e */ /* 0x000fe400000000ff */
[----:B----4-:R-:W-:Y:S01]  /*cd10*/  F2FP.PACK_AB R5, R191, R188 ;  /* 0x000000bcbf05723e */ /* 0x010fe200000000ff */
[----:B------:R-:W-:Y:S01]  /*cd20*/  FADD.FTZ R188, R188, R175 ;  /* 0x000000afbcbc7221 */ /* 0x000fe20000010000 */
[----:B------:R-:W-:-:S02]  /*cd30*/  F2FP.PACK_AB R6, R189, R186 ;  /* 0x000000babd06723e */ /* 0x000fc400000000ff */
[----:B-----5:R-:W-:Y:S01]  /*cd40*/  F2FP.PACK_AB R7, R193, R190 ;  /* 0x000000bec107723e */ /* 0x020fe200000000ff */
[----:B------:R-:W-:-:S04]  /*cd50*/  FADD.FTZ R191, R191, R188 ;  /* 0x000000bcbfbf7221 */ /* 0x000fc80000010000 */
[----:B------:R-:W-:Y:S02]  /*cd60*/  FADD.FTZ R190, R190, R191 ;  /* 0x000000bfbebe7221 */ /* 0x000fe40000010000 */
[----:B--2---:R-:W-:Y:S02]  /*cd70*/  HMMA.16816.F32 R144, R4, R16, R144 ;  /* 0x000000100490723c */ /* 0x004fe40000001890 */
[----:B------:R-:W-:-:S06]  /*cd80*/  FADD.FTZ R193, R193, R190 ;  /* 0x000000bec1c17221 */ /* 0x000fcc0000010000 */
        /* <DEDUP_REMOVED lines=34> */
[----:B------:R-:W-:Y:S07]  /*cfb0*/  LDSM.16.MT88.4 R16, [R225+0x19000] ;  /* 0x01900000e110783b */ /* 0x000fee0000004200 */
[C---:B---3--:R-:W-:Y:S08]  /*cfc0*/  HMMA.16816.F32 R108, R4.reuse, R20, R108 ;  /* 0x00000014046c723c */ /* 0x048ff0000000186c */
        /* <DEDUP_REMOVED lines=8> */
[C---:B----4-:R-:W-:Y:S08]  /*d050*/  HMMA.16816.F32 R124, R4.reuse, R24, R124 ;  /* 0x00000018047c723c */ /* 0x050ff0000000187c */
[----:B------:R-:W-:Y:S01]  /*d060*/  HMMA.16816.F32 R128, R4, R26, R128 ;  /* 0x0000001a0480723c */ /* 0x000fe20000001880 */
[----:B------:R-:W3:Y:S06]  /*d070*/  LDSM.16.MT88.4 R24, [R228+0x1b000] ;  /* 0x01b00000e418783b */ /* 0x000eec0000004200 */
[----:B------:R-:W-:-:S02]  /*d080*/  F2FP.PACK_AB R4, R195, R194 ;  /* 0x000000c2c304723e */ /* 0x000fc400000000ff */
[----:B------:R-:W-:Y:S01]  /*d090*/  F2FP.PACK_AB R5, R199, R196 ;  /* 0x000000c4c705723e */ /* 0x000fe200000000ff */
        /* <DEDUP_REMOVED lines=27> */
[C---:B------:R-:W-:Y:S08]  /*d250*/  HMMA.16816.F32 R60, R4.reuse, R32, R60 ;  /* 0x00000020043c723c */ /* 0x040ff0000000183c */
        /* <DEDUP_REMOVED lines=33> */
[----:B-1----:R-:W-:Y:S02]  /*d470*/  HMMA.16816.F32 R160, R4, R12, R160 ;  /* 0x0000000c04a0723c */ /* 0x002fe400000018a0 */
[----:B------:R-:W-:-:S06]  /*d480*/  FADD.FTZ R252, R181, R176 ;  /* 0x000000b0b5fc7221 */ /* 0x000fcc0000010000 */
[C---:B------:R-:W-:Y:S01]  /*d490*/  HMMA.16816.F32 R156, R4.reuse, R14, R156 ;  /* 0x0000000e049c723c */ /* 0x040fe2000000189c */
[----:B------:R-:W1:Y:S07]  /*d4a0*/  LDSM.16.MT88.4 R12, [R224+0x1b800] ;  /* 0x01b80000e00c783b */ /* 0x000e6e0000004200 */
[C---:B--2---:R-:W-:Y:S08]  /*d4b0*/  HMMA.16816.F32 R152, R4.reuse, R20, R152 ;  /* 0x000000140498723c */ /* 0x044ff00000001898 */
[C---:B------:R-:W-:Y:S01]  /*d4c0*/  HMMA.16816.F32 R148, R4.reuse, R22, R148 ;  /* 0x000000160494723c */ /* 0x040fe20000001894 */
[----:B------:R-:W-:Y:S07]  /*d4d0*/  LDSM.16.MT88.4 R20, [R228+0x1d800] ;  /* 0x01d80000e414783b */ /* 0x000fee0000004200 */
[C---:B---3--:R-:W-:Y:S08]  /*d4e0*/  HMMA.16816.F32 R52, R4.reuse, R16, R52 ;  /* 0x000000100434723c */ /* 0x048ff00000001834 */
[C---:B------:R-:W-:Y:S01]  /*d4f0*/  HMMA.16816.F32 R56, R4.reuse, R18, R56 ;  /* 0x000000120438723c */ /* 0x040fe20000001838 */
[----:B------:R-:W-:Y:S07]  /*d500*/  LDSM.16.MT88.4 R16, [R228+0x1f800] ;  /* 0x01f80000e410783b */ /* 0x000fee0000004200 */
[C---:B------:R-:W-:Y:S08]  /*d510*/  HMMA.16816.F32 R136, R4.reuse, R32, R136 ;  /* 0x000000200488723c */ /* 0x040ff00000001888 */
[C---:B-1----:R-:W-:Y:S08]  /*d520*/  HMMA.16816.F32 R60, R4.reuse, R12, R60 ;  /* 0x0000000c043c723c */ /* 0x042ff0000000183c */
[C---:B------:R-:W-:Y:S01]  /*d530*/  HMMA.16816.F32 R64, R4.reuse, R14, R64 ;  /* 0x0000000e0440723c */ /* 0x040fe20000001840 */
[----:B------:R-:W1:Y:S07]  /*d540*/  LDSM.16.MT88.4 R12, [R226+0x1f800] ;  /* 0x01f80000e20c783b */ /* 0x000e6e0000004200 */
[C---:B------:R-:W-:Y:S01]  /*d550*/  HMMA.16816.F32 R132, R4.reuse, R34, R132 ;  /* 0x000000220484723c */ /* 0x040fe20000001884 */
[----:B------:R-:W-:Y:S07]  /*d560*/  LDSM.16.MT88.4 R32, [R225+0x1d800] ;  /* 0x01d80000e120783b */ /* 0x000fee0000004200 */
[C---:B------:R-:W-:Y:S08]  /*d570*/  HMMA.16816.F32 R36, R4.reuse, R28, R36 ;  /* 0x0000001c0424723c */ /* 0x040ff00000001824 */
[C---:B------:R-:W-:Y:S01]  /*d580*/  HMMA.16816.F32 R40, R4.reuse, R30, R40 ;  /* 0x0000001e0428723c */ /* 0x040fe20000001828 */
[----:B------:R-:W2:Y:S07]  /*d590*/  LDSM.16.MT88.4 R28, [R226+0x1d800] ;  /* 0x01d80000e21c783b */ /* 0x000eae0000004200 */
[C---:B------:R-:W-:Y:S08]  /*d5a0*/  HMMA.16816.F32 R44, R4.reuse, R24, R44 ;  /* 0x00000018042c723c */ /* 0x040ff0000000182c */
[C---:B------:R-:W-:Y:S01]  /*d5b0*/  HMMA.16816.F32 R48, R4.reuse, R26, R48 ;  /* 0x0000001a0430723c */ /* 0x040fe20000001830 */
[----:B------:R-:W3:Y:S07]  /*d5c0*/  LDSM.16.MT88.4 R24, [R224+0x1d800] ;  /* 0x01d80000e018783b */ /* 0x000eee0000004200 */
[C---:B-1----:R-:W-:Y:S07]  /*d5d0*/  HMMA.16816.F32 R108, R4.reuse, R12, R108 ;  /* 0x0000000c046c723c */ /* 0x042fee000000186c */
[----:B------:R-:W-:Y:S01]  /*d5e0*/  FADD.FTZ R12, R172, R173 ;  /* 0x000000adac0c7221 */ /* 0x000fe20000010000 */
[----:B------:R-:W-:Y:S03]  /*d5f0*/  HMMA.16816.F32 R68, R4, R20, R68 ;  /* 0x000000140444723c */ /* 0x000fe60000001844 */
[----:B------:R-:W-:-:S04]  /*d600*/  FADD.FTZ R12, R167, R12 ;  /* 0x0000000ca70c7221 */ /* 0x000fc80000010000 */
[----:B------:R-:W-:Y:S01]  /*d610*/  FADD.FTZ R13, R187, R12 ;  /* 0x0000000cbb0d7221 */ /* 0x000fe20000010000 */
[----:B------:R-:W-:Y:S01]  /*d620*/  HMMA.16816.F32 R72, R4, R22, R72 ;  /* 0x000000160448723c */ /* 0x000fe20000001848 */
[----:B------:R-:W1:Y:S02]  /*d630*/  LDSM.16.MT88.4 R20, [R225+0x1f800] ;  /* 0x01f80000e114783b */ /* 0x000e640000004200 */
[----:B------:R-:W-:-:S04]  /*d640*/  FADD.FTZ R13, R0, R13 ;  /* 0x0000000d000d7221 */ /* 0x000fc80000010000 */
[----:B------:R-:W-:Y:S01]  /*d650*/  FADD.FTZ R186, R186, R13 ;  /* 0x0000000dbaba7221 */ /* 0x000fe20000010000 */
[----:B------:R-:W-:Y:S03]  /*d660*/  HMMA.16816.F32 R100, R4, R16, R100 ;  /* 0x000000100464723c */ /* 0x000fe60000001864 */
[----:B------:R-:W-:-:S04]  /*d670*/  FADD.FTZ R189, R189, R186 ;  /* 0x000000babdbd7221 */ /* 0x000fc80000010000 */
[----:B------:R-:W-:Y:S01]  /*d680*/  FADD.FTZ R194, R194, R189 ;  /* 0x000000bdc2c27221 */ /* 0x000fe20000010000 */
[----:B------:R-:W-:Y:S01]  /*d690*/  HMMA.16816.F32 R104, R4, R18, R104 ;  /* 0x000000120468723c */ /* 0x000fe20000001868 */
[----:B------:R-:W4:Y:S02]  /*d6a0*/  LDSM.16.MT88.4 R16, [R224+0x1f800] ;  /* 0x01f80000e010783b */ /* 0x000f240000004200 */
[----:B------:R-:W-:-:S04]  /*d6b0*/  FADD.FTZ R195, R195, R194 ;  /* 0x000000c2c3c37221 */ /* 0x000fc80000010000 */
[----:B------:R-:W-:Y:S01]  /*d6c0*/  FADD.FTZ R0, R198, R195 ;  /* 0x000000c3c6007221 */ /* 0x000fe20000010000 */
[----:B------:R-:W-:Y:S03]  /*d6d0*/  HMMA.16816.F32 R144, R4, R168, R144 ;  /* 0x000000a80490723c */ /* 0x000fe60000001890 */
[----:B------:R-:W-:-:S04]  /*d6e0*/  FADD.FTZ R0, R197, R0 ;  /* 0x00000000c5007221 */ /* 0x000fc80000010000 */
[----:B------:R-:W-:Y:S01]  /*d6f0*/  FADD.FTZ R185, R185, R0 ;  /* 0x00000000b9b97221 */ /* 0x000fe20000010000 */
[----:B------:R-:W-:Y:S03]  /*d700*/  HMMA.16816.F32 R140, R4, R170, R140 ;  /* 0x000000aa048c723c */ /* 0x000fe6000000188c */
[----:B------:R-:W-:-:S04]  /*d710*/  FADD.FTZ R185, R200, R185 ;  /* 0x000000b9c8b97221 */ /* 0x000fc80000010000 */
[----:B------:R-:W-:Y:S01]  /*d720*/  FADD.FTZ R202, R202, R185 ;  /* 0x000000b9caca7221 */ /* 0x000fe20000010000 */
[----:B--2---:R-:W-:Y:S03]  /*d730*/  HMMA.16816.F32 R76, R4, R28, R76 ;  /* 0x0000001c044c723c */ /* 0x004fe6000000184c */
[----:B------:R-:W-:-:S05]  /*d740*/  FADD.FTZ R0, R183, R202 ;  /* 0x000000cab7007221 */ /* 0x000fca0000010000 */
[----:B------:R2:W-:Y:S01]  /*d750*/  STL [R1], R0 ;  /* 0x0000000001007387 */ /* 0x0005e20000100800 */
[C---:B------:R-:W-:Y:S08]  /*d760*/  HMMA.16816.F32 R80, R4.reuse, R30, R80 ;  /* 0x0000001e0450723c */ /* 0x040ff00000001850 */
[C---:B------:R-:W-:Y:S08]  /*d770*/  HMMA.16816.F32 R84, R4.reuse, R32, R84 ;  /* 0x000000200454723c */ /* 0x040ff00000001854 */
[C---:B------:R-:W-:Y:S08]  /*d780*/  HMMA.16816.F32 R88, R4.reuse, R34, R88 ;  /* 0x000000220458723c */ /* 0x040ff00000001858 */
[C---:B---3--:R-:W-:Y:S08]  /*d790*/  HMMA.16816.F32 R92, R4.reuse, R24, R92 ;  /* 0x00000018045c723c */ /* 0x048ff0000000185c */
[C---:B------:R-:W-:Y:S08]  /*d7a0*/  HMMA.16816.F32 R96, R4.reuse, R26, R96 ;  /* 0x0000001a0460723c */ /* 0x040ff00000001860 */
[C---:B------:R-:W-:Y:S08]  /*d7b0*/  HMMA.16816.F32 R112, R4.reuse, R14, R112 ;  /* 0x0000000e0470723c */ /* 0x040ff00000001870 */
[C---:B-1----:R-:W-:Y:S08]  /*d7c0*/  HMMA.16816.F32 R116, R4.reuse, R20, R116 ;  /* 0x000000140474723c */ /* 0x042ff00000001874 */
[C---:B------:R-:W-:Y:S08]  /*d7d0*/  HMMA.16816.F32 R120, R4.reuse, R22, R120 ;  /* 0x000000160478723c */ /* 0x040ff00000001878 */
[C---:B----4-:R-:W-:Y:S08]  /*d7e0*/  HMMA.16816.F32 R124, R4.reuse, R16, R124 ;  /* 0x00000010047c723c */ /* 0x050ff0000000187c */
[----:B------:R-:W-:Y:S01]  /*d7f0*/  HMMA.16816.F32 R128, R4, R18, R128 ;  /* 0x000000120480723c */ /* 0x000fe20000001880 */
[----:B------:R-:W-:Y:S11]  /*d800*/  @P0 BRA `(.L_x_943) ;  /* 0x0000001000000947 */ /* 0x000ff60003800000 */
.L_x_936:
[----:B-12---:R-:W-:-:S12]  /*d810*/  UIADD3 UR9, UR26, -0x1, URZ ;  /* 0xffffffff1a097890 */ /* 0x006fd8000fffe03f */
.L_x_943:
[----:B--2---:R-:W-:-:S13]  /*d820*/  ISETP.LE.AND P0, PT, RZ, UR9, PT ;  /* 0x00000009ff007c0c */ /* 0x004fda000bf03270 */
        /* <DEDUP_REMOVED lines=14> */
[----:B------:R-:W-:Y:S01]  /*d910*/  IMAD.WIDE.U32 R12, R0, c[0x0][0x1b8], R12 ;  /* 0x00006e00000c7a25 */ /* 0x000fe200078e000c */
[----:B------:R-:W-:Y:S01]  /*d920*/  IADD3 R7, P0, R14, UR12, RZ ;  /* 0x0000000c0e077c10 */ /* 0x000fe2000ff1e0ff */
[----:B------:R-:W-:Y:S02]  /*d930*/  UIMAD UR4, UR24, UR4, URZ ;  /* 0x00000004180472a4 */ /* 0x000fe4000f8e023f */
[----:B------:R-:W-:Y:S01]  /*d940*/  IMAD.U32 R250, RZ, RZ, UR25 ;  /* 0x00000019fffa7e24 */ /* 0x000fe2000f8e00ff */
[C---:B------:R-:W-:Y:S01]  /*d950*/  LEA R251, P1, R7.reuse, c[0x0][0x168], 0x1 ;  /* 0x00005a0007fb7a11 */ /* 0x040fe200078208ff */
[----:B------:R-:W-:Y:S01]  /*d960*/  IMAD.MOV.U32 R0, RZ, RZ, R3 ;  /* 0x000000ffff007224 */ /* 0x000fe200078e0003 */
[----:B------:R-:W-:Y:S01]  /*d970*/  UIMAD UR4, UR8, UR5, UR4 ;  /* 0x00000005080472a4 */ /* 0x000fe2000f8e0204 */
[----:B------:R-:W-:Y:S01]  /*d980*/  IMAD.MOV.U32 R3, RZ, RZ, R11 ;  /* 0x000000ffff037224 */ /* 0x000fe200078e000b */
[----:B------:R-:W-:Y:S01]  /*d990*/  IADD3.X R250, R250, UR10, R15, P0, !PT ;  /* 0x0000000afafa7c10 */ /* 0x000fe200087fe40f */
[----:B------:R-:W-:Y:S01]  /*d9a0*/  UIADD3 UR10, UR9, -0x1, URZ ;  /* 0xffffffff090a7890 */ /* 0x000fe2000fffe03f */
[----:B-1----:R-:W-:Y:S01]  /*d9b0*/  SHF.R.S32.HI R2, RZ, 0x1f, R5 ;  /* 0x0000001fff027819 */ /* 0x002fe20000011405 */
[----:B------:R-:W-:Y:S01]  /*d9c0*/  UMOV UR12, URZ ;  /* 0x0000003f000c7c82 */ /* 0x000fe20008000000 */
[----:B------:R-:W-:Y:S01]  /*d9d0*/  LEA.HI.X R250, R7, c[0x0][0x16c], R250, 0x1, P1 ;  /* 0x00005b0007fa7a11 */ /* 0x000fe200008f0cfa */
[----:B------:R-:W-:Y:S01]  /*d9e0*/  IMAD.U32 R248, RZ, RZ, UR4 ;  /* 0x00000004fff87e24 */ /* 0x000fe2000f8e00ff */
[----:B------:R-:W-:-:S02]  /*d9f0*/  LEA.HI R2, R2, R5, RZ, 0x3 ;  /* 0x0000000502027211 */ /* 0x000fc400078f18ff */
[----:B------:R-:W-:Y:S02]  /*da00*/  IADD3 R5, P0, R12, UR14, RZ ;  /* 0x0000000e0c057c10 */ /* 0x000fe4000ff1e0ff */
        /* <DEDUP_REMOVED lines=9> */
[----:B------:R1:W-:Y:S01]  /*daa0*/  STL.64 [R1+0x10], R16 ;  /* 0x0000101001007387 */ /* 0x0003e20000100a00 */
[----:B------:R-:W-:-:S03]  /*dab0*/  ISETP.GE.AND P0, PT, R237, c[0x0][0x220], PT ;  /* 0x00008800ed007a0c */ /* 0x000fc60003f06270 */
[----:B------:R1:W-:Y:S01]  /*dac0*/  STL.64 [R1+0x8], R2 ;  /* 0x0000080201007387 */ /* 0x0003e20000100a00 */
[----:B------:R-:W-:Y:S05]  /*dad0*/  BRA `(.L_x_945) ;  /* 0x000003b000007947 */ /* 0x000fea0003800000 */
.L_x_947:
        /* <DEDUP_REMOVED lines=59> */
.L_x_945:
[----:B------:R-:W2:Y:S01]  /*de90*/  LDL.64 R4, [R1+0x8] ;  /* 0x0000080001047983 */ /* 0x000ea20000100a00 */
[----:B------:R-:W-:Y:S04]  /*dea0*/  DEPBAR.LE SB0, 0x0 ;  /* 0x000080000000791a */ /* 0x000fe80000000000 */
[----:B------:R-:W-:Y:S01]  /*deb0*/  UIADD3 UR4, -UR12, UR9, URZ ;  /* 0x000000090c047290 */ /* 0x000fe2000fffe13f */
[----:B------:R3:W-:Y:S03]  /*dec0*/  STL.64 [R1+0x18], R36 ;  /* 0x0000182401007387 */ /* 0x0007e60000100a00 */
[----:B------:R-:W-:Y:S02]  /*ded0*/  USHF.R.S32.HI UR8, URZ, 0x1f, UR4 ;  /* 0x0000001f3f087899 */ /* 0x000fe40008011404 */
[----:B------:R-:W-:Y:S01]  /*dee0*/  MOV R165, UR4 ;  /* 0x0000000400a57c02 */ /* 0x000fe20008000f00 */
[----:B------:R-:W-:Y:S01]  /*def0*/  BAR.SYNC.DEFER_BLOCKING 0x0 ;  /* 0x0000000000007b1d */ /* 0x000fe20000010000 */
[----:B------:R-:W-:Y:S01]  /*df00*/  UIMAD UR5, UR20, UR4, URZ ;  /* 0x00000004140572a4 */ /* 0x000fe2000f8e023f */
[----:B------:R-:W-:Y:S02]  /*df10*/  MOV R164, UR4 ;  /* 0x0000000400a47c02 */ /* 0x000fe40008000f00 */
[----:B------:R-:W-:Y:S01]  /*df20*/  LEA R14, P4, R165, R246, 0x6 ;  /* 0x000000f6a50e7211 */ /* 0x000fe200078830ff */
[----:B------:R-:W-:Y:S01]  /*df30*/  UIMAD UR5, UR8, UR21, UR5 ;  /* 0x00000015080572a4 */ /* 0x000fe2000f8e0205 */
[----:B-1----:R-:W-:Y:S01]  /*df40*/  MOV R3, UR4 ;  /* 0x0000000400037c02 */ /* 0x002fe20008000f00 */
[----:B------:R-:W-:Y:S01]  /*df50*/  UIADD3 UR8, UR10, -UR12, URZ ;  /* 0x8000000c0a087290 */ /* 0x000fe2000fffe03f */
[----:B------:R-:W-:Y:S02]  /*df60*/  MOV R2, UR4 ;  /* 0x0000000400027c02 */ /* 0x000fe40008000f00 */
[----:B------:R-:W-:Y:S01]  /*df70*/  LEA.HI.X.SX32 R15, R3, R247, 0x6, P4 ;  /* 0x000000f7030f7211 */ /* 0x000fe200020f36ff */
[----:B------:R-:W-:Y:S06]  /*df80*/  @P3 STS.128 [R236+0x18000], RZ ;  /* 0x018000ffec003388 */ /* 0x000fec0000000c00 */
[----:B---3--:R-:W3:Y:S02]  /*df90*/  LDL.64 R36, [R1+0x10] ;  /* 0x0000100001247983 */ /* 0x008ee40000100a00 */
[----:B---3--:R-:W-:Y:S01]  /*dfa0*/  LEA R18, P5, R164, R36, 0x6 ;  /* 0x00000024a4127211 */ /* 0x008fe200078a30ff */
[----:B--2---:R-:W-:Y:S03]  /*dfb0*/  IMAD.WIDE.U32 R10, R235, UR4, R4 ;  /* 0x00000004eb0a7c25 */ /* 0x004fe6000f8e0004 */
[----:B------:R-:W-:Y:S01]  /*dfc0*/  LEA.HI.X.SX32 R19, R2, R37, 0x6, P5 ;  /* 0x0000002502137211 */ /* 0x000fe200028f36ff */
[----:B------:R-:W-:Y:S01]  /*dfd0*/  IMAD R164, R15, c[0x0][0x1a0], RZ ;  /* 0x000068000fa47a24 */ /* 0x000fe200078e02ff */
[----:B------:R-:W-:Y:S02]  /*dfe0*/  @!P3 LEA R6, P4, R10, c[0x0][0x170], 0x1 ;  /* 0x00005c000a06ba11 */ /* 0x000fe400078808ff */
[----:B------:R-:W-:Y:S01]  /*dff0*/  IADD3 R2, R11, UR5, RZ ;  /* 0x000000050b027c10 */ /* 0x000fe2000fffe0ff */
[----:B------:R-:W-:Y:S01]  /*e000*/  IMAD R164, R14, c[0x0][0x1a4], R164 ;  /* 0x000069000ea47a24 */ /* 0x000fe200078e02a4 */
[----:B------:R-:W-:Y:S01]  /*e010*/  @!P3 IADD3 R165, P5, R10, UR22, RZ ;  /* 0x000000160aa5bc10 */ /* 0x000fe2000ffbe0ff */
[----:B------:R-:W-:Y:S01]  /*e020*/  IMAD.WIDE.U32 R14, R14, c[0x0][0x1a0], RZ ;  /* 0x000068000e0e7a25 */ /* 0x000fe200078e00ff */
[----:B------:R-:W-:Y:S02]  /*e030*/  @!P3 LEA.HI.X R7, R10, c[0x0][0x174], R2, 0x1, P4 ;  /* 0x00005d000a07ba11 */ /* 0x000fe400020f0c02 */
[----:B------:R-:W-:Y:S01]  /*e040*/  @!P3 IADD3.X R2, R2, UR23, RZ, P5, !PT ;  /* 0x000000170202bc10 */ /* 0x000fe2000affe4ff */
[----:B------:R-:W-:Y:S01]  /*e050*/  IMAD R3, R19, c[0x0][0x1a0], RZ ;  /* 0x0000680013037a24 */ /* 0x000fe200078e02ff */
[-C--:B------:R-:W-:Y:S01]  /*e060*/  LEA R26, P6, R14, R249.reuse, 0x1 ;  /* 0x000000f90e1a7211 */ /* 0x080fe200078c08ff */
[----:B------:R-:W-:Y:S01]  /*e070*/  @!PT LDS RZ, [RZ] ;  /* 0x00000000fffff984 */ /* 0x000fe20000000800 */
[----:B------:R-:W-:Y:S01]  /*e080*/  @!PT LDS RZ, [RZ] ;  /* 0x00000000fffff984 */ /* 0x000fe20000000800 */
[----:B------:R-:W-:Y:S01]  /*e090*/  @!PT LDS RZ, [RZ] ;  /* 0x00000000fffff984 */ /* 0x000fe20000000800 */
[----:B------:R1:W-:Y:S01]  /*e0a0*/  @!P3 LDGSTS.E.BYPASS.LTC128B.128 [R236+0x18000], [R6.64] ;  /* 0x1800000006ecbfae */ /* 0x0003e2000b901d52 */
[----:B------:R-:W-:Y:S01]  /*e0b0*/  IADD3 R164, R15, R164, RZ ;  /* 0x000000a40fa47210 */ /* 0x000fe20007ffe0ff */
[----:B------:R-:W-:Y:S03]  /*e0c0*/  IMAD.WIDE.U32 R10, R18, c[0x0][0x1a0], RZ ;  /* 0x00006800120a7a25 */ /* 0x000fe600078e00ff */
[-C--:B------:R-:W-:Y:S01]  /*e0d0*/  LEA.HI.X R27, R14, R248.reuse, R164, 0x1, P6 ;  /* 0x000000f80e1b7211 */ /* 0x080fe200030f0ca4 */
[----:B------:R-:W-:Y:S01]  /*e0e0*/  @P2 STS.128 [R236+0x1a000], RZ ;  /* 0x01a000ffec002388 */ /* 0x000fe20000000c00 */
[----:B------:R-:W-:Y:S01]  /*e0f0*/  IMAD R3, R18, c[0x0][0x1a4], R3 ;  /* 0x0000690012037a24 */ /* 0x000fe200078e0203 */
[C---:B------:R-:W-:Y:S02]  /*e100*/  @!P3 LEA R18, P4, R165.reuse, c[0x0][0x170], 0x1 ;  /* 0x00005c00a512ba11 */ /* 0x040fe400078808ff */
[C---:B------:R-:W-:Y:S02]  /*e110*/  LEA R22, P5, R10.reuse, R249, 0x1 ;  /* 0x000000f90a167211 */ /* 0x040fe400078a08ff */
[----:B------:R-:W-:Y:S01]  /*e120*/  @!PT LDS RZ, [RZ] ;  /* 0x00000000fffff984 */ /* 0x000fe20000000800 */
[----:B------:R-:W-:Y:S01]  /*e130*/  @!PT LDS RZ, [RZ] ;  /* 0x00000000fffff984 */ /* 0x000fe20000000800 */
[----:B------:R-:W-:Y:S01]  /*e140*/  @!PT LDS RZ, [RZ] ;  /* 0x00000000fffff984 */ /* 0x000fe20000000800 */
[----:B------:R2:W-:Y:S01]  /*e150*/  @!P2 LDGSTS.E.BYPASS.LTC128B.128 [R236+0x1a000], [R26.64+0x80] ;  /* 0x1a0000801aecafae */ /* 0x0005e2000b901d52 */
[----:B------:R-:W-:Y:S02]  /*e160*/  @!P3 LEA.HI.X R19, R165, c[0x0][0x174], R2, 0x1, P4 ;  /* 0x00005d00a513ba11 */ /* 0x000fe400020f0c02 */
[----:B------:R-:W-:Y:S03]  /*e170*/  IADD3 R3, R11, R3, RZ ;  /* 0x000000030b037210 */ /* 0x000fe60007ffe0ff */
[----:B------:R-:W-:Y:S01]  /*e180*/  @P1 STS.128 [R236+0x1c000], RZ ;  /* 0x01c000ffec001388 */ /* 0x000fe20000000c00 */
[----:B------:R-:W-:Y:S05]  /*e190*/  LEA.HI.X R23, R10, R248, R3, 0x1, P5 ;  /* 0x000000f80a177211 */ /* 0x000fea00028f0c03 */
[----:B------:R-:W-:Y:S01]  /*e1a0*/  @!PT LDS RZ, [RZ] ;  /* 0x00000000fffff984 */ /* 0x000fe20000000800 */
[----:B------:R-:W-:Y:S01]  /*e1b0*/  @!PT LDS RZ, [RZ] ;  /* 0x00000000fffff984 */ /* 0x000fe20000000800 */
[----:B------:R-:W-:Y:S01]  /*e1c0*/  @!PT LDS RZ, [RZ] ;  /* 0x00000000fffff984 */ /* 0x000fe20000000800 */
[----:B------:R2:W-:Y:S06]  /*e1d0*/  @!P1 LDGSTS.E.BYPASS.LTC128B.128 [R236+0x1c000], [R26.64+0x100] ;  /* 0x1c0001001aec9fae */ /* 0x0005ec000b901d52 */
[----:B------:R-:W-:Y:S06]  /*e1e0*/  @P0 STS.128 [R236+0x1e000], RZ ;  /* 0x01e000ffec000388 */ /* 0x000fec0000000c00 */
        /* <DEDUP_REMOVED lines=8> */
[----:B------:R3:W-:Y:S06]  /*e270*/  @!P3 LDGSTS.E.BYPASS.LTC128B.128 [R236+0x19000], [R18.64] ;  /* 0x1900000012ecbfae */ /* 0x0007ec000b901d52 */
        /* <DEDUP_REMOVED lines=15> */
[----:B------:R-:W-:Y:S06]  /*e370*/  LDSM.16.M88.4 R168, [R234] ;  /* 0x00000000eaa8783b */ /* 0x000fec0000000200 */
[----:B------:R-:W1:Y:S06]  /*e380*/  LDSM.16.M88.4 R172, [R233+0x10000] ;  /* 0x01000000e9ac783b */ /* 0x000e6c0000000200 */
[----:B------:R-:W2:Y:S06]  /*e390*/  LDSM.16.M88.4 R176, [R233+0x10800] ;  /* 0x01080000e9b0783b */ /* 0x000eac0000000200 */
[----:B------:R-:W4:Y:S06]  /*e3a0*/  LDSM.16.M88.4 R180, [R233+0x11000] ;  /* 0x01100000e9b4783b */ /* 0x000f2c0000000200 */
[----:B------:R-:W0:Y:S06]  /*e3b0*/  LDGDEPBAR ;  /* 0x00000000000079af */ /* 0x000e2c0000000000 */
[----:B------:R-:W3:Y:S06]  /*e3c0*/  LDSM.16.M88.4 R184, [R233+0x11800] ;  /* 0x01180000e9b8783b */ /* 0x000eec0000000200 */
[----:B------:R-:W-:Y:S06]  /*e3d0*/  LDSM.16.M88.4 R188, [R232] ;  /* 0x00000000e8bc783b */ /* 0x000fec0000000200 */
[----:B------:R-:W4:Y:S01]  /*e3e0*/  LDSM.16.M88.4 R192, [R231] ;  /* 0x00000000e7c0783b */ /* 0x000f220000000200 */
[C---:B-1----:R-:W-:Y:S05]  /*e3f0*/  HMMA.16816.F32 R4, R168.reuse, R172, RZ ;  /* 0x000000aca804723c */ /* 0x042fea00000018ff */
[----:B------:R-:W1:Y:S03]  /*e400*/  LDSM.16.M88.4 R196, [R223] ;  /* 0x00000000dfc4783b */ /* 0x000e660000000200 */
[C---:B------:R-:W-:Y:S03]  /*e410*/  HMMA.16816.F32 R8, R168.reuse, R174, RZ ;  /* 0x000000aea808723c */ /* 0x040fe600000018ff */
[----:B------:R-:W1:Y:S06]  /*e420*/  LDSM.16.M88.4 R200, [R222] ;  /* 0x00000000dec8783b */ /* 0x000e6c0000000200 */
[----:B------:R-:W1:Y:S01]  /*e430*/  LDSM.16.M88.4 R204, [R221] ;  /* 0x00000000ddcc783b */ /* 0x000e620000000200 */
[C---:B--2---:R-:W-:Y:S05]  /*e440*/  HMMA.16816.F32 R12, R168.reuse, R176, RZ ;  /* 0x000000b0a80c723c */ /* 0x044fea00000018ff */
[----:B------:R-:W-:Y:S03]  /*e450*/  LDSM.16.M88.4 R172, [R230] ;  /* 0x00000000e6ac783b */ /* 0x000fe60000000200 */
[C---:B---3--:R-:W-:Y:S03]  /*e460*/  HMMA.16816.F32 R16, R168.reuse, R178, RZ ;  /* 0x000000b2a810723c */ /* 0x048fe600000018ff */
[----:B------:R-:W2:Y:S05]  /*e470*/  LDSM.16.M88.4 R176, [R227+0x10000] ;  /* 0x01000000e3b0783b */ /* 0x000eaa0000000200 */
[C---:B----4-:R-:W-:Y:S08]  /*e480*/  HMMA.16816.F32 R20, R168.reuse, R180, RZ ;  /* 0x000000b4a814723c */ /* 0x050ff000000018ff */
[C---:B------:R-:W-:Y:S01]  /*e490*/  HMMA.16816.F32 R24, R168.reuse, R182, RZ ;  /* 0x000000b6a818723c */ /* 0x040fe200000018ff */
[----:B------:R-:W3:Y:S07]  /*e4a0*/  LDSM.16.M88.4 R180, [R227+0x10800] ;  /* 0x01080000e3b4783b */ /* 0x000eee0000000200 */
[C---:B------:R-:W-:Y:S08]  /*e4b0*/  HMMA.16816.F32 R28, R168.reuse, R184, RZ ;  /* 0x000000b8a81c723c */ /* 0x040ff000000018ff */
[----:B------:R-:W-:Y:S01]  /*e4c0*/  HMMA.16816.F32 R32, R168, R186, RZ ;  /* 0x000000baa820723c */ /* 0x000fe200000018ff */
[----:B------:R-:W4:Y:S06]  /*e4d0*/  LDSM.16.M88.4 R168, [R227+0x11000] ;  /* 0x01100000e3a8783b */ /* 0x000f2c0000000200 */
[----:B------:R-:W2:Y:S01]  /*e4e0*/  LDSM.16.M88.4 R184, [R227+0x11800] ;  /* 0x01180000e3b8783b */ /* 0x000ea20000000200 */
        /* <DEDUP_REMOVED lines=8> */
[----:B------:R-:W1:Y:S07]  /*e570*/  LDSM.16.M88.4 R200, [R220+0x800] ;  /* 0x00080000dcc8783b */ /* 0x000e6e0000000200 */
[C---:B------:R-:W-:Y:S08]  /*e580*/  HMMA.16816.F32 R28, R188.reuse, R204, R28 ;  /* 0x000000ccbc1c723c */ /* 0x040ff0000000181c */
[----:B------:R-:W-:Y:S01]  /*e590*/  HMMA.16816.F32 R32, R188, R206, R32 ;  /* 0x000000cebc20723c */ /* 0x000fe20000001820 */
[----:B------:R-:W1:Y:S06]  /*e5a0*/  LDSM.16.M88.4 R188, [R220+0x1000] ;  /* 0x00100000dcbc783b */ /* 0x000e6c0000000200 */
[----:B------:R-:W1:Y:S01]  /*e5b0*/  LDSM.16.M88.4 R204, [R220+0x1800] ;  /* 0x00180000dccc783b */ /* 0x000e620000000200 */
[C---:B--2---:R-:W-:Y:S08]  /*e5c0*/  HMMA.16816.F32 R4, R172.reuse, R176, R4 ;  /* 0x000000b0ac04723c */ /* 0x044ff00000001804 */
[C---:B------:R-:W-:Y:S01]  /*e5d0*/  HMMA.16816.F32 R8, R172.reuse, R178, R8 ;  /* 0x000000b2ac08723c */ /* 0x040fe20000001808 */
[----:B------:R-:W-:Y:S07]  /*e5e0*/  LDSM.16.M88.4 R176, [R233+0x12000] ;  /* 0x01200000e9b0783b */ /* 0x000fee0000000200 */
[C---:B---3--:R-:W-:Y:S08]  /*e5f0*/  HMMA.16816.F32 R12, R172.reuse, R180, R12 ;  /* 0x000000b4ac0c723c */ /* 0x048ff0000000180c */
[C---:B------:R-:W-:Y:S01]  /*e600*/  HMMA.16816.F32 R16, R172.reuse, R182, R16 ;  /* 0x000000b6ac10723c */ /* 0x040fe20000001810 */
[----:B------:R-:W-:Y:S07]  /*e610*/  LDSM.16.M88.4 R180, [R233+0x12800] ;  /* 0x01280000e9b4783b */ /* 0x000fee0000000200 */
[C---:B----4-:R-:W-:Y:S08]  /*e620*/  HMMA.16816.F32 R20, R172.reuse, R168, R20 ;  /* 0x000000a8ac14723c */ /* 0x050ff00000001814 */
[C---:B------:R-:W-:Y:S01]  /*e630*/  HMMA.16816.F32 R24, R172.reuse, R170, R24 ;  /* 0x000000aaac18723c */ /* 0x040fe20000001818 */
[----:B------:R-:W2:Y:S07]  /*e640*/  LDSM.16.M88.4 R168, [R234+0x4000] ;  /* 0x00400000eaa8783b */ /* 0x000eae0000000200 */
[C---:B------:R-:W-:Y:S08]  /*e650*/  HMMA.16816.F32 R28, R172.reuse, R184, R28 ;  /* 0x000000b8ac1c723c */ /* 0x040ff0000000181c */
[----:B------:R-:W-:Y:S01]  /*e660*/  HMMA.16816.F32 R32, R172, R186, R32 ;  /* 0x000000baac20723c */ /* 0x000fe20000001820 */
[----:B------:R-:W3:Y:S06]  /*e670*/  LDSM.16.M88.4 R172, [R233+0x13000] ;  /* 0x01300000e9ac783b */ /* 0x000eec0000000200 */
[----:B------:R-:W4:Y:S01]  /*e680*/  LDSM.16.M88.4 R184, [R233+0x13800] ;  /* 0x01380000e9b8783b */ /* 0x000f220000000200 */
[C---:B-1----:R-:W-:Y:S08]  /*e690*/  HMMA.16816.F32 R4, R192.reuse, R196, R4 ;  /* 0x000000c4c004723c */ /* 0x042ff00000001804 */
[C---:B------:R-:W-:Y:S01]  /*e6a0*/  HMMA.16816.F32 R8, R192.reuse, R198, R8 ;  /* 0x000000c6c008723c */ /* 0x040fe20000001808 */
[----:B------:R-:W-:Y:S07]  /*e6b0*/  LDSM.16.M88.4 R196, [R219] ;  /* 0x00000000dbc4783b */ /* 0x000fee0000000200 */
[C---:B------:R-:W-:Y:S08]  /*e6c0*/  HMMA.16816.F32 R12, R192.reuse, R200, R12 ;  /* 0x000000c8c00c723c */ /* 0x040ff0000000180c */
[C---:B------:R-:W-:Y:S01]  /*e6d0*/  HMMA.16816.F32 R16, R192.reuse, R202, R16 ;  /* 0x000000cac010723c */ /* 0x040fe20000001810 */
[----:B------:R-:W-:Y:S07]  /*e6e0*/  LDSM.16.M88.4 R200, [R218] ;  /* 0x00000000dac8783b */ /* 0x000fee0000000200 */
[C---:B------:R-:W-:Y:S08]  /*e6f0*/  HMMA.16816.F32 R20, R192.reuse, R188, R20 ;  /* 0x000000bcc014723c */ /* 0x040ff00000001814 */
[C---:B------:R-:W-:Y:S01]  /*e700*/  HMMA.16816.F32 R24, R192.reuse, R190, R24 ;  /* 0x000000bec018723c */ /* 0x040fe20000001818 */
[----:B------:R-:W1:Y:S07]  /*e710*/  LDSM.16.M88.4 R188, [R232+0x4000] ;  /* 0x00400000e8bc783b */ /* 0x000e6e0000000200 */
[C---:B------:R-:W-:Y:S08]  /*e720*/  HMMA.16816.F32 R28, R192.reuse, R204, R28 ;  /* 0x000000ccc01c723c */ /* 0x040ff0000000181c */
[----:B------:R-:W-:Y:S01]  /*e730*/  HMMA.16816.F32 R32, R192, R206, R32 ;  /* 0x000000cec020723c */ /* 0x000fe20000001820 */
[----:B------:R-:W1:Y:S06]  /*e740*/  LDSM.16.M88.4 R192, [R217] ;  /* 0x00000000d9c0783b */ /* 0x000e6c0000000200 */
[----:B------:R-:W1:Y:S01]  /*e750*/  LDSM.16.M88.4 R204, [R216] ;  /* 0x00000000d8cc783b */ /* 0x000e620000000200 */
        /* <DEDUP_REMOVED lines=11> */
[----:B------:R-:W3:Y:S06]  /*e810*/  LDSM.16.M88.4 R168, [R227+0x13000] ;  /* 0x01300000e3a8783b */ /* 0x000eec0000000200 */
[----:B------:R-:W4:Y:S01]  /*e820*/  LDSM.16.M88.4 R184, [R227+0x13800] ;  /* 0x01380000e3b8783b */ /* 0x000f220000000200 */
        /* <DEDUP_REMOVED lines=90> */
[----:B------:R-:W-:Y:S01]  /*edd0*/  LDSM.16.M88.4 R204, [R227+0x16000] ;  /* 0x01600000e3cc783b */ /* 0x000fe20000000200 */
[C---:B--2---:R-:W-:Y:S08]  /*ede0*/  HMMA.16816.F32 R4, R168.reuse, R176, R4 ;  /* 0x000000b0a804723c */ /* 0x044ff00000001804 */
[C---:B------:R-:W-:Y:S01]  /*edf0*/  HMMA.16816.F32 R8, R168.reuse, R178, R8 ;  /* 0x000000b2a808723c */ /* 0x040fe20000001808 */
[----:B------:R-:W2:Y:S07]  /*ee00*/  LDSM.16.M88.4 R176, [R208] ;  /* 0x00000000d0b0783b */ /* 0x000eae0000000200 */
[C---:B------:R-:W-:Y:S08]  /*ee10*/  HMMA.16816.F32 R12, R168.reuse, R180, R12 ;  /* 0x000000b4a80c723c */ /* 0x040ff0000000180c */
[C---:B------:R-:W-:Y:S01]  /*ee20*/  HMMA.16816.F32 R16, R168.reuse, R182, R16 ;  /* 0x000000b6a810723c */ /* 0x040fe20000001810 */
[----:B------:R-:W2:Y:S07]  /*ee30*/  LDSM.16.M88.4 R180, [R230+0xc000] ;  /* 0x00c00000e6b4783b */ /* 0x000eae0000000200 */
[C---:B---3--:R-:W-:Y:S08]  /*ee40*/  HMMA.16816.F32 R20, R168.reuse, R172, R20 ;  /* 0x000000aca814723c */ /* 0x048ff00000001814 */
[C---:B------:R-:W-:Y:S01]  /*ee50*/  HMMA.16816.F32 R24, R168.reuse, R174, R24 ;  /* 0x000000aea818723c */ /* 0x040fe20000001818 */
[----:B------:R-:W-:Y:S07]  /*ee60*/  LDSM.16.M88.4 R172, [R227+0x17000] ;  /* 0x01700000e3ac783b */ /* 0x000fee0000000200 */
        /* <DEDUP_REMOVED lines=12> */
[C---:B--2---:R-:W-:Y:S08]  /*ef30*/  HMMA.16816.F32 R28, R188.reuse, R176, R28 ;  /* 0x000000b0bc1c723c */ /* 0x044ff0000000181c */
[----:B------:R-:W-:Y:S08]  /*ef40*/  HMMA.16816.F32 R32, R188, R178, R32 ;  /* 0x000000b2bc20723c */ /* 0x000ff00000001820 */
[C---:B------:R-:W-:Y:S08]  /*ef50*/  HMMA.16816.F32 R4, R180.reuse, R204, R4 ;  /* 0x000000ccb404723c */ /* 0x040ff00000001804 */
[C---:B------:R-:W-:Y:S08]  /*ef60*/  HMMA.16816.F32 R8, R180.reuse, R206, R8 ;  /* 0x000000ceb408723c */ /* 0x040ff00000001808 */
[C---:B---3--:R-:W-:Y:S08]  /*ef70*/  HMMA.16816.F32 R12, R180.reuse, R168, R12 ;  /* 0x000000a8b40c723c */ /* 0x048ff0000000180c */
[C---:B------:R-:W-:Y:S01]  /*ef80*/  HMMA.16816.F32 R16, R180.reuse, R170, R16 ;  /* 0x000000aab410723c */ /* 0x040fe20000001810 */
[----:B------:R-:W2:Y:S07]  /*ef90*/  LDSM.16.M88.4 R168, [R220+0x6800] ;  /* 0x00680000dca8783b */ /* 0x000eae0000000200 */
[C---:B------:R-:W-:Y:S08]  /*efa0*/  HMMA.16816.F32 R20, R180.reuse, R172, R20 ;  /* 0x000000acb414723c */ /* 0x040ff00000001814 */
[C---:B------:R-:W-:Y:S01]  /*efb0*/  HMMA.16816.F32 R24, R180.reuse, R174, R24 ;  /* 0x000000aeb418723c */ /* 0x040fe20000001818 */
[----:B------:R-:W3:Y:S07]  /*efc0*/  LDSM.16.M88.4 R172, [R220+0x7000] ;  /* 0x00700000dcac783b */ /* 0x000eee0000000200 */
[C---:B----4-:R-:W-:Y:S08]  /*efd0*/  HMMA.16816.F32 R28, R180.reuse, R184, R28 ;  /* 0x000000b8b41c723c */ /* 0x050ff0000000181c */
[----:B------:R-:W-:Y:S08]  /*efe0*/  HMMA.16816.F32 R32, R180, R186, R32 ;  /* 0x000000bab420723c */ /* 0x000ff00000001820 */
[C---:B-1----:R-:W-:Y:S08]  /*eff0*/  HMMA.16816.F32 R4, R196.reuse, R200, R4 ;  /* 0x000000c8c404723c */ /* 0x042ff00000001804 */
[C---:B------:R-:W-:Y:S08]  /*f000*/  HMMA.16816.F32 R8, R196.reuse, R202, R8 ;  /* 0x000000cac408723c */ /* 0x040ff00000001808 */
[C---:B--2---:R-:W-:Y:S08]  /*f010*/  HMMA.16816.F32 R12, R196.reuse, R168, R12 ;  /* 0x000000a8c40c723c */ /* 0x044ff0000000180c */
        /* <DEDUP_REMOVED lines=8> */
[C---:B---3--:R-:W-:Y:S05]  /*f0a0*/  HMMA.16816.F32 R20, R196.reuse, R172, R20 ;  /* 0x000000acc414723c */ /* 0x048fea0000001814 */
        /* <DEDUP_REMOVED lines=8> */
[----:B--2---:R-:W-:Y:S02]  /*f130*/  FMUL.FTZ R165, R15, c[0x0][0x2ec] ;  /* 0x0000bb000fa57a20 */ /* 0x004fe40000410000 */
[----:B------:R-:W-:Y:S04]  /*f140*/  FMUL.FTZ R17, R17, c[0x0][0x2ec] ;  /* 0x0000bb0011117a20 */ /* 0x000fe80000410000 */
[----:B------:R2:W2:Y:S01]  /*f150*/  MUFU.TANH R201, R165 ;  /* 0x000000a500c97308 */ /* 0x0004a20000002400 */
[----:B---3--:R-:W-:Y:S01]  /*f160*/  FMUL.FTZ R2, R11, c[0x0][0x2ec] ;  /* 0x0000bb000b027a20 */ /* 0x008fe20000410000 */
[C---:B-1----:R-:W-:Y:S04]  /*f170*/  HMMA.16816.F32 R28, R196.reuse, R168, R28 ;  /* 0x000000a8c41c723c */ /* 0x042fe8000000181c */
[----:B------:R-:W-:Y:S04]  /*f180*/  FMUL.FTZ R25, R25, c[0x0][0x2ec] ;  /* 0x0000bb0019197a20 */ /* 0x000fe80000410000 */
[----:B------:R1:W3:Y:S01]  /*f190*/  MUFU.TANH R9, R2 ;  /* 0x0000000200097308 */ /* 0x0002e20000002400 */
[----:B------:R-:W-:Y:S01]  /*f1a0*/  FMUL.FTZ R26, R26, c[0x0][0x2ec] ;  /* 0x0000bb001a1a7a20 */ /* 0x000fe20000410000 */
[----:B------:R-:W-:Y:S03]  /*f1b0*/  HMMA.16816.F32 R32, R196, R170, R32 ;  /* 0x000000aac420723c */ /* 0x000fe60000001820 */
[----:B----4-:R-:W-:Y:S05]  /*f1c0*/  FMUL.FTZ R166, R14, c[0x0][0x2ec] ;  /* 0x0000bb000ea67a20 */ /* 0x010fea0000410000 */
[----:B------:R4:W3:Y:S01]  /*f1d0*/  MUFU.TANH R190, R3 ;  /* 0x0000000300be7308 */ /* 0x0008e20000002400 */
[----:B--2---:R-:W-:Y:S05]  /*f1e0*/  FMUL.FTZ R165, R22, c[0x0][0x2ec] ;  /* 0x0000bb0016a57a20 */ /* 0x004fea0000410000 */
[----:B------:R-:W-:Y:S04]  /*f1f0*/  FMUL.FTZ R31, R31, c[0x0][0x2ec] ;  /* 0x0000bb001f1f7a20 */ /* 0x000fe80000410000 */
[----:B------:R2:W2:Y:S01]  /*f200*/  MUFU.TANH R177, R165 ;  /* 0x000000a500b17308 */ /* 0x0004a20000002400 */
[----:B-1----:R-:W-:Y:S05]  /*f210*/  FMUL.FTZ R2, R19, c[0x0][0x2ec] ;  /* 0x0000bb0013027a20 */ /* 0x002fea0000410000 */
[----:B------:R-:W-:Y:S02]  /*f220*/  FMUL.FTZ R33, R33, c[0x0][0x2ec] ;  /* 0x0000bb0021217a20 */ /* 0x000fe40000410000 */
[----:B------:R-:W-:Y:S02]  /*f230*/  FMUL.FTZ R35, R35, c[0x0][0x2ec] ;  /* 0x0000bb0023237a20 */ /* 0x000fe40000410000 */
[----:B------:R1:W1:Y:S01]  /*f240*/  MUFU.TANH R205, R2 ;  /* 0x0000000200cd7308 */ /* 0x0002620000002400 */
[----:B----4-:R-:W-:Y:S09]  /*f250*/  FMUL.FTZ R3, R10, c[0x0][0x2ec] ;  /* 0x0000bb000a037a20 */ /* 0x010ff20000410000 */
[----:B------:R4:W3:Y:S01]  /*f260*/  MUFU.TANH R189, R164 ;  /* 0x000000a400bd7308 */ /* 0x0008e20000002400 */
[----:B--2---:R-:W-:Y:S09]  /*f270*/  FMUL.FTZ R165, R29, c[0x0][0x2ec] ;  /* 0x0000bb001da57a20 */ /* 0x004ff20000410000 */
[----:B------:R2:W2:Y:S01]  /*f280*/  MUFU.TANH R198, R165 ;  /* 0x000000a500c67308 */ /* 0x0004a20000002400 */
[----:B-1----:R-:W-:Y:S09]  /*f290*/  FMUL.FTZ R2, R27, c[0x0][0x2ec] ;  /* 0x0000bb001b027a20 */ /* 0x002ff20000410000 */
[----:B------:R1:W1:Y:S01]  /*f2a0*/  MUFU.TANH R207, R2 ;  /* 0x0000000200cf7308 */ /* 0x0002620000002400 */
[----:B----4-:R-:W-:Y:S09]  /*f2b0*/  FMUL.FTZ R164, R16, c[0x0][0x2ec] ;  /* 0x0000bb0010a47a20 */ /* 0x010ff20000410000 */
[----:B------:R4:W3:Y:S01]  /*f2c0*/  MUFU.TANH R10, R3 ;  /* 0x00000003000a7308 */ /* 0x0008e20000002400 */
[----:B--2---:R-:W-:Y:S04]  /*f2d0*/  MOV R165, UR8 ;  /* 0x0000000800a57c02 */ /* 0x004fe80008000f00 */
[----:B------:R-:W-:Y:S05]  /*f2e0*/  LEA R14, P4, R165, R36, 0x6 ;  /* 0x00000024a50e7211 */ /* 0x000fea00078830ff */
[----:B------:R2:W2:Y:S01]  /*f2f0*/  MUFU.TANH R203, R164 ;  /* 0x000000a400cb7308 */ /* 0x0004a20000002400 */
[----:B-1----:R-:W-:Y:S04]  /*f300*/  MOV R2, UR8 ;  /* 0x0000000800027c02 */ /* 0x002fe80008000f00 */
[----:B------:R-:W-:Y:S05]  /*f310*/  LEA.HI.X.SX32 R15, R2, R37, 0x6, P4 ;  /* 0x00000025020f7211 */ /* 0x000fea00020f36ff */
[----:B------:R1:W1:Y:S01]  /*f320*/  MUFU.TANH R200, R166 ;  /* 0x000000a600c87308 */ /* 0x0002620000002400 */
[----:B------:R1:W5:Y:S01]  /*f330*/  LDL.LU.64 R36, [R1+0x18] ;  /* 0x0000180001247983 */ /* 0x0003620000300a00 */
[----:B------:R-:W-:Y:S01]  /*f340*/  ISETP.LT.AND P4, PT, RZ, UR4, PT ;  /* 0x00000004ff007c0c */ /* 0x000fe2000bf81270 */
[----:B------:R-:W-:Y:S02]  /*f350*/  IMAD R2, R15, c[0x0][0x198], RZ ;  /* 0x000066000f027a24 */ /* 0x000fe400078e02ff */
[----:B----4-:R-:W-:Y:S02]  /*f360*/  FMUL.FTZ R3, R18, c[0x0][0x2ec] ;  /* 0x0000bb0012037a20 */ /* 0x010fe40000410000 */
[----:B------:R-:W-:Y:S03]  /*f370*/  IMAD R2, R14, c[0x0][0x19c], R2 ;  /* 0x000067000e027a24 */ /* 0x000fe600078e0202 */
[----:B------:R4:W3:Y:S01]  /*f380*/  MUFU.TANH R181, R3 ;  /* 0x0000000300b57308 */ /* 0x0008e20000002400 */
[----:B--2---:R-:W-:Y:S09]  /*f390*/  FMUL.FTZ R164, R23, c[0x0][0x2ec] ;  /* 0x0000bb0017a47a20 */ /* 0x004ff20000410000 */
[----:B------:R2:W2:Y:S01]  /*f3a0*/  MUFU.TANH R175, R164 ;  /* 0x000000a400af7308 */ /* 0x0004a20000002400 */
[----:B-1----:R-:W-:Y:S09]  /*f3b0*/  FMUL.FTZ R166, R21, c[0x0][0x2ec] ;  /* 0x0000bb0015a67a20 */ /* 0x002ff20000410000 */
        /* <DEDUP_REMOVED lines=12> */
[----:B------:R-:W-:Y:S04]  /*f480*/  IMAD.WIDE.U32 R22, R164, c[0x0][0x198], RZ ;  /* 0x00006600a4167a25 */ /* 0x000fe800078e00ff */
[----:B-1----:R-:W-:Y:S01]  /*f490*/  FMUL.FTZ R166, R34, c[0x0][0x2ec] ;  /* 0x0000bb0022a67a20 */ /* 0x002fe20000410000 */
[----:B------:R-:W-:Y:S04]  /*f4a0*/  LEA R18, P6, R22, R251, 0x1 ;  /* 0x000000fb16127211 */ /* 0x000fe800078c08ff */
[----:B------:R1:W1:Y:S01]  /*f4b0*/  MUFU.TANH R8, R6 ;  /* 0x0000000600087308 */ /* 0x0002620000002400 */
[----:B----4-:R-:W-:Y:S04]  /*f4c0*/  MOV R3, UR8 ;  /* 0x0000000800037c02 */ /* 0x010fe80008000f00 */
[----:B------:R-:W-:Y:S05]  /*f4d0*/  LEA.HI.X.SX32 R165, R3, R247, 0x6, P5 ;  /* 0x000000f703a57211 */ /* 0x000fea00028f36ff */
[----:B------:R4:W3:Y:S01]  /*f4e0*/  MUFU.TANH R204, R13 ;  /* 0x0000000d00cc7308 */ /* 0x0008e20000002400 */
[----:B------:R-:W-:Y:S02]  /*f4f0*/  IMAD R3, R165, c[0x0][0x198], RZ ;  /* 0x00006600a5037a24 */ /* 0x000fe400078e02ff */
[----:B--2---:R-:W-:Y:S02]  /*f500*/  FMUL.FTZ R5, R20, c[0x0][0x2ec] ;  /* 0x0000bb0014057a20 */ /* 0x004fe40000410000 */
[----:B------:R-:W-:Y:S05]  /*f510*/  IMAD R3, R164, c[0x0][0x19c], R3 ;  /* 0x00006700a4037a24 */ /* 0x000fea00078e0203 */
[----:B------:R4:W2:Y:S01]  /*f520*/  MUFU.TANH R183, R17 ;  /* 0x0000001100b77308 */ /* 0x0008a20000002400 */
[----:B------:R-:W-:Y:S01]  /*f530*/  IADD3 R3, R23, R3, RZ ;  /* 0x0000000317037210 */ /* 0x000fe20007ffe0ff */
[----:B-1----:R-:W-:Y:S03]  /*f540*/  IMAD.WIDE.U32 R6, R14, c[0x0][0x198], RZ ;  /* 0x000066000e067a25 */ /* 0x002fe600078e00ff */
[----:B------:R-:W-:Y:S02]  /*f550*/  LEA.HI.X R19, R22, R250, R3, 0x1, P6 ;  /* 0x000000fa16137211 */ /* 0x000fe400030f0c03 */
[C---:B------:R-:W-:Y:S03]  /*f560*/  LEA R14, P5, R6.reuse, R251, 0x1 ;  /* 0x000000fb060e7211 */ /* 0x040fe600078a08ff */
[----:B------:R4:W1:Y:S01]  /*f570*/  MUFU.TANH R179, R5 ;  /* 0x0000000500b37308 */ /* 0x0008620000002400 */
[----:B------:R-:W-:Y:S04]  /*f580*/  IADD3 R2, R7, R2, RZ ;  /* 0x0000000207027210 */ /* 0x000fe80007ffe0ff */
[----:B------:R-:W-:Y:S05]  /*f590*/  LEA.HI.X R15, R6, R250, R2, 0x1, P5 ;  /* 0x000000fa060f7211 */ /* 0x000fea00028f0c02 */
[----:B------:R4:W1:Y:S10]  /*f5a0*/  MUFU.TANH R174, R25 ;  /* 0x0000001900ae7308 */ /* 0x0008740000002400 */
[----:B------:R4:W1:Y:S10]  /*f5b0*/  MUFU.TANH R206, R26 ;  /* 0x0000001a00ce7308 */ /* 0x0008740000002400 */
[----:B------:R4:W1:Y:S10]  /*f5c0*/  MUFU.TANH R195, R31 ;  /* 0x0000001f00c37308 */ /* 0x0008740000002400 */
[----:B------:R4:W1:Y:S10]  /*f5d0*/  MUFU.TANH R193, R33 ;  /* 0x0000002100c17308 */ /* 0x0008740000002400 */
[----:B------:R-:W1:Y:S10]  /*f5e0*/  MUFU.TANH R166, R166 ;  /* 0x000000a600a67308 */ /* 0x000e740000002400 */
[----:B------:R4:W1:Y:S02]  /*f5f0*/  MUFU.TANH R165, R35 ;  /* 0x0000002300a57308 */ /* 0x0008640000002400 */
[----:B-12345:R-:W-:-:S05]  /*f600*/  @P4 BRA `(.L_x_947) ;  /* 0xffffe4d000004947 */ /* 0x03efca000383ffff */
.L_x_946:
        /* <DEDUP_REMOVED lines=88> */
[C---:B------:R-:W-:Y:S01]  /*fb90*/  FMUL.FTZ R32, R2.reuse, R132 ;  /* 0x0000008402207220 */ /* 0x040fe20000410000 */
[----:B------:R-:W-:Y:S01]  /*fba0*/  LDSM.16.MT88.4 R140, [R224+0x1a000] ;  /* 0x01a00000e08c783b */ /* 0x000fe20000004200 */
[----:B------:R-:W-:Y:S02]  /*fbb0*/  FMUL.FTZ R33, R2, R133 ;  /* 0x0000008502217220 */ /* 0x000fe40000410000 */
[C---:B------:R-:W-:Y:S01]  /*fbc0*/  FMUL.FTZ R34, R0.reuse, R134 ;  /* 0x0000008600227220 */ /* 0x040fe20000410000 */
[----:B------:R-:W-:Y:S01]  /*fbd0*/  MUFU.EX2 R189, R189 ;  /* 0x000000bd00bd7308 */ /* 0x000fe20000000800 */
[----:B------:R-:W-:Y:S02]  /*fbe0*/  FMUL.FTZ R35, R0, R135 ;  /* 0x0000008700237220 */ /* 0x000fe40000410000 */
[C---:B------:R-:W-:Y:S01]  /*fbf0*/  FMUL.FTZ R36, R2.reuse, R36 ;  /* 0x0000002402247220 */ /* 0x040fe20000410000 */
[----:B------:R-:W-:Y:S01]  /*fc00*/  LDSM.16.MT88.4 R132, [R225+0x1a000] ;  /* 0x01a00000e184783b */ /* 0x000fe20000004200 */
[----:B------:R-:W-:Y:S02]  /*fc10*/  FMUL.FTZ R37, R2, R37 ;  /* 0x0000002502257220 */ /* 0x000fe40000410000 */
[C---:B------:R-:W-:Y:S02]  /*fc20*/  FMUL.FTZ R38, R0.reuse, R38 ;  /* 0x0000002600267220 */ /* 0x040fe40000410000 */
[----:B------:R-:W-:Y:S01]  /*fc30*/  FMUL.FTZ R39, R0, R39 ;  /* 0x0000002700277220 */ /* 0x000fe20000410000 */
[----:B------:R-:W1:Y:S01]  /*fc40*/  MUFU.EX2 R188, R188 ;  /* 0x000000bc00bc7308 */ /* 0x000e620000000800 */
[C---:B------:R-:W-:Y:S01]  /*fc50*/  FMUL.FTZ R40, R2.reuse, R40 ;  /* 0x0000002802287220 */ /* 0x040fe20000410000 */
[----:B------:R-:W-:Y:S01]  /*fc60*/  LDSM.16.MT88.4 R148, [R224+0x18800] ;  /* 0x01880000e094783b */ /* 0x000fe20000004200 */
        /* <DEDUP_REMOVED lines=26> */
[----:B--2---:R-:W-:Y:S01]  /*fe10*/  F2FP.PACK_AB R163, R184, R185 ;  /* 0x000000b9b8a3723e */ /* 0x004fe200000000ff */
[--C-:B------:R-:W-:Y:S02]  /*fe20*/  FFMA.FTZ R177, R177, c[0x0][0x23c], -R172.reuse ;  /* 0x00008f00b1b17a23 */ /* 0x100fe400000108ac */
[--C-:B------:R-:W-:Y:S02]  /*fe30*/  FFMA.FTZ R175, R175, c[0x0][0x23c], -R172.reuse ;  /* 0x00008f00afaf7a23 */ /* 0x100fe400000108ac */
[--C-:B------:R-:W-:Y:S02]  /*fe40*/  FFMA.FTZ R178, R178, c[0x0][0x23c], -R173.reuse ;  /* 0x00008f00b2b27a23 */ /* 0x100fe400000108ad */
[C---:B------:R-:W-:Y:S05]  /*fe50*/  HMMA.16816.F32 R4, R160.reuse, R12, R4 ;  /* 0x0000000ca004723c */ /* 0x040fea0000001804 */
[--C-:B------:R-:W-:Y:S02]  /*fe60*/  FFMA.FTZ R174, R174, c[0x0][0x23c], -R173.reuse ;  /* 0x00008f00aeae7a23 */ /* 0x100fe400000108ad */
[C---:B------:R-:W-:Y:S01]  /*fe70*/  FMUL.FTZ R12, R2.reuse, R152 ;  /* 0x00000098020c7220 */ /* 0x040fe20000410000 */
[C---:B------:R-:W-:Y:S01]  /*fe80*/  HMMA.16816.F32 R8, R160.reuse, R14, R8 ;  /* 0x0000000ea008723c */ /* 0x040fe20000001808 */
[----:B------:R-:W-:Y:S03]  /*fe90*/  MUFU.EX2 R176, R174 ;  /* 0x000000ae00b07308 */ /* 0x000fe60000000800 */
[----:B------:R-:W-:Y:S02]  /*fea0*/  FMUL.FTZ R13, R2, R153 ;  /* 0x00000099020d7220 */ /* 0x000fe40000410000 */
[C---:B------:R-:W-:Y:S02]  /*feb0*/  FMUL.FTZ R62, R0.reuse, R62 ;  /* 0x0000003e003e7220 */ /* 0x040fe40000410000 */
[C---:B------:R-:W-:Y:S04]  /*fec0*/  FMUL.FTZ R14, R0.reuse, R154 ;  /* 0x0000009a000e7220 */ /* 0x040fe80000410000 */
[C---:B------:R-:W-:Y:S02]  /*fed0*/  FMUL.FTZ R15, R0.reuse, R155 ;  /* 0x0000009b000f7220 */ /* 0x040fe40000410000 */
[----:B------:R-:W1:Y:S01]  /*fee0*/  LDSM.16.MT88.4 R152, [R224+0x18000] ;  /* 0x01800000e098783b */ /* 0x000e620000004200 */
        /* <DEDUP_REMOVED lines=11> */
[----:B------:R-:W2:Y:S01]  /*ffa0*/  LDSM.16.MT88.4 R144, [R228+0x1a000] ;  /* 0x01a00000e490783b */ /* 0x000ea20000004200 */
[C---:B------:R-:W-:Y:S02]  /*ffb0*/  FMUL.FTZ R68, R2.reuse, R68 ;  /* 0x0000004402447220 */ /* 0x040fe40000410000 */
[----:B------:R-:W-:Y:S02]  /*ffc0*/  FMUL.FTZ R69, R2, R69 ;  /* 0x0000004502457220 */ /* 0x000fe40000410000 */
[C---:B------:R-:W-:Y:S03]  /*ffd0*/  HMMA.16816.F32 R20, R160.reuse, R28, R20 ;  /* 0x0000001ca014723c */ /* 0x040fe60000001814 */
[C---:B------:R-:W-:Y:S02]  /*ffe0*/  FMUL.FTZ R70, R0.reuse, R70 ;  /* 0x0000004600467220 */ /* 0x040fe40000410000 */
[----:B------:R-:W-:Y:S02]  /*fff0*/  FMUL.FTZ R71, R0, R71 ;  /* 0x0000004700477220 */ /* 0x000fe40000410000 */
[C---:B------:R-:W-:Y:S01]  /*10000*/  FMUL.FTZ R28, R2.reuse, R136 ;  /* 0x00000088021c7220 */ /* 0x040fe20000410000 */
[C---:B------:R-:W-:Y:S04]  /*10010*/  HMMA.16816.F32 R24, R160.reuse, R30, R24 ;  /* 0x0000001ea018723c */ /* 0x040fe80000001818 */
[C---:B------:R-:W-:Y:S02]  /*10020*/  FMUL.FTZ R29, R2.reuse, R137 ;  /* 0x00000089021d7220 */ /* 0x040fe40000410000 */
[----:B------:R-:W-:Y:S02]  /*10030*/  FMUL.FTZ R72, R2, R72 ;  /* 0x0000004802487220 */ /* 0x000fe40000410000 */
[C---:B------:R-:W-:Y:S04]  /*10040*/  FMUL.FTZ R30, R0.reuse, R138 ;  /* 0x0000008a001e7220 */ /* 0x040fe80000410000 */
[----:B------:R-:W-:Y:S02]  /*10050*/  FMUL.FTZ R31, R0, R139 ;  /* 0x0000008b001f7220 */ /* 0x000fe40000410000 */
[----:B------:R-:W3:Y:S01]  /*10060*/  LDSM.16.MT88.4 R136, [R226+0x1a000] ;  /* 0x01a00000e288783b */ /* 0x000ee20000004200 */
[----:B------:R-:W-:Y:S02]  /*10070*/  FMUL.FTZ R73, R2, R73 ;  /* 0x0000004902497220 */ /* 0x000fe40000410000 */
[C---:B------:R-:W-:Y:S02]  /*10080*/  FMUL.FTZ R74, R0.reuse, R74 ;  /* 0x0000004a004a7220 */ /* 0x040fe40000410000 */
[C---:B-1----:R-:W-:Y:S03]  /*10090*/  HMMA.16816.F32 R28, R160.reuse, R152, R28 ;  /* 0x00000098a01c723c */ /* 0x042fe6000000181c */
[----:B------:R-:W-:Y:S02]  /*100a0*/  FMUL.FTZ R75, R0, R75 ;  /* 0x0000004b004b7220 */ /* 0x000fe40000410000 */
[C---:B------:R-:W-:Y:S02]  /*100b0*/  FMUL.FTZ R76, R2.reuse, R76 ;  /* 0x0000004c024c7220 */ /* 0x040fe40000410000 */
[----:B------:R-:W-:Y:S01]  /*100c0*/  FMUL.FTZ R77, R2, R77 ;  /* 0x0000004d024d7220 */ /* 0x000fe20000410000 */
[C---:B------:R-:W-:Y:S01]  /*100d0*/  HMMA.16816.F32 R32, R160.reuse, R154, R32 ;  /* 0x0000009aa020723c */ /* 0x040fe20000001820 */
[----:B------:R-:W-:Y:S03]  /*100e0*/  LDSM.16.MT88.4 R152, [R228+0x1a800] ;  /* 0x01a80000e498783b */ /* 0x000fe60000004200 */
[C---:B------:R-:W-:Y:S02]  /*100f0*/  FMUL.FTZ R78, R0.reuse, R78 ;  /* 0x0000004e004e7220 */ /* 0x040fe40000410000 */
[----:B------:R-:W-:Y:S02]  /*10100*/  FMUL.FTZ R79, R0, R79 ;  /* 0x0000004f004f7220 */ /* 0x000fe40000410000 */
[C---:B--2---:R-:W-:Y:S04]  /*10110*/  HMMA.16816.F32 R36, R160.reuse, R144, R36 ;  /* 0x00000090a024723c */ /* 0x044fe80000001824 */
[C---:B------:R-:W-:Y:S02]  /*10120*/  FMUL.FTZ R80, R2.reuse, R80 ;  /* 0x0000005002507220 */ /* 0x040fe40000410000 */
[----:B------:R-:W-:Y:S02]  /*10130*/  FMUL.FTZ R81, R2, R81 ;  /* 0x0000005102517220 */ /* 0x000fe40000410000 */
[C---:B------:R-:W-:Y:S01]  /*10140*/  HMMA.16816.F32 R40, R160.reuse, R146, R40 ;  /* 0x00000092a028723c */ /* 0x040fe20000001828 */
[----:B------:R-:W-:Y:S03]  /*10150*/  LDSM.16.MT88.4 R144, [R225+0x18800] ;  /* 0x01880000e190783b */ /* 0x000fe60000004200 */
        /* <DEDUP_REMOVED lines=62> */
[--C-:B------:R-:W-:Y:S02]  /*10540*/  FFMA.FTZ R192, R192, c[0x0][0x23c], -R173.reuse ;  /* 0x00008f00c0c07a23 */ /* 0x100fe400000108ad */
[--C-:B------:R-:W-:Y:S02]  /*10550*/  FFMA.FTZ R199, R204, c[0x0][0x23c], -R173.reuse ;  /* 0x00008f00ccc77a23 */ /* 0x100fe400000108ad */
[C---:B---3--:R-:W-:Y:S02]  /*10560*/  HMMA.16816.F32 R108, R160.reuse, R140, R108 ;  /* 0x0000008ca06c723c */ /* 0x048fe4000000186c */
[----:B------:R-:W-:Y:S02]  /*10570*/  MUFU.EX2 R192, R192 ;  /* 0x000000c000c07308 */ /* 0x000fe40000000800 */
[--C-:B------:R-:W-:Y:S02]  /*10580*/  FFMA.FTZ R196, R200, c[0x0][0x23c], -R172.reuse ;  /* 0x00008f00c8c47a23 */ /* 0x100fe400000108ac */
[--C-:B------:R-:W-:Y:S02]  /*10590*/  FFMA.FTZ R201, R201, c[0x0][0x23c], -R172.reuse ;  /* 0x00008f00c9c97a23 */ /* 0x100fe400000108ac */
[C---:B------:R-:W-:Y:S01]  /*105a0*/  HMMA.16816.F32 R112, R160.reuse, R142, R112 ;  /* 0x0000008ea070723c */ /* 0x040fe20000001870 */
[----:B------:R-:W3:Y:S03]  /*105b0*/  LDSM.16.MT88.4 R140, [R228+0x18800] ;  /* 0x01880000e48c783b */ /* 0x000ee60000004200 */
[--C-:B------:R-:W-:Y:S01]  /*105c0*/  FFMA.FTZ R203, R203, c[0x0][0x23c], -R173.reuse ;  /* 0x00008f00cbcb7a23 */ /* 0x100fe200000108ad */
[----:B------:R-:W4:Y:S01]  /*105d0*/  MUFU.EX2 R199, R199 ;  /* 0x000000c700c77308 */ /* 0x000f220000000800 */
[--C-:B------:R-:W-:Y:S02]  /*105e0*/  FFMA.FTZ R200, R183, c[0x0][0x23c], -R173.reuse ;  /* 0x00008f00b7c87a23 */ /* 0x100fe400000108ad */
[--C-:B------:R-:W-:Y:S01]  /*105f0*/  FFMA.FTZ R204, R181, c[0x0][0x23c], -R172.reuse ;  /* 0x00008f00b5cc7a23 */ /* 0x100fe200000108ac */
[C---:B-1----:R-:W-:Y:S03]  /*10600*/  HMMA.16816.F32 R116, R160.reuse, R136, R116 ;  /* 0x00000088a074723c */ /* 0x042fe60000001874 */
[C---:B------:R-:W-:Y:S02]  /*10610*/  FMUL.FTZ R120, R2.reuse, R120 ;  /* 0x0000007802787220 */ /* 0x040fe40000410000 */
[----:B------:R-:W-:Y:S01]  /*10620*/  FMUL.FTZ R121, R2, R121 ;  /* 0x0000007902797220 */ /* 0x000fe20000410000 */
[----:B------:R-:W-:Y:S01]  /*10630*/  MUFU.EX2 R196, R196 ;  /* 0x000000c400c47308 */ /* 0x000fe20000000800 */
[C---:B------:R-:W-:Y:S02]  /*10640*/  FMUL.FTZ R122, R0.reuse, R122 ;  /* 0x0000007a007a7220 */ /* 0x040fe40000410000 */
[----:B------:R-:W-:Y:S03]  /*10650*/  FMUL.FTZ R123, R0, R123 ;  /* 0x0000007b007b7220 */ /* 0x000fe60000410000 */
[--C-:B------:R-:W-:Y:S02]  /*10660*/  FFMA.FTZ R205, R205, c[0x0][0x23c], -R172.reuse ;  /* 0x00008f00cdcd7a23 */ /* 0x100fe400000108ac */
[C---:B------:R-:W-:Y:S02]  /*10670*/  FMUL.FTZ R124, R2.reuse, R124 ;  /* 0x0000007c027c7220 */ /* 0x040fe40000410000 */
[C---:B------:R-:W-:Y:S01]  /*10680*/  HMMA.16816.F32 R120, R160.reuse, R138, R120 ;  /* 0x0000008aa078723c */ /* 0x040fe20000001878 */
[----:B------:R-:W1:Y:S01]  /*10690*/  MUFU.EX2 R201, R201 ;  /* 0x000000c900c97308 */ /* 0x000e620000000800 */
[----:B------:R-:W5:Y:S01]  /*106a0*/  LDSM.16.MT88.4 R136, [R226+0x18800] ;  /* 0x01880000e288783b */ /* 0x000f620000004200 */
[----:B------:R-:W-:Y:S02]  /*106b0*/  FMUL.FTZ R125, R2, R125 ;  /* 0x0000007d027d7220 */ /* 0x000fe40000410000 */
[C---:B------:R-:W-:Y:S02]  /*106c0*/  FMUL.FTZ R126, R0.reuse, R126 ;  /* 0x0000007e007e7220 */ /* 0x040fe40000410000 */
[----:B------:R-:W-:Y:S02]  /*106d0*/  FMUL.FTZ R127, R0, R127 ;  /* 0x0000007f007f7220 */ /* 0x000fe40000410000 */
[C---:B------:R-:W-:Y:S02]  /*106e0*/  FMUL.FTZ R128, R2.reuse, R128 ;  /* 0x0000008002807220 */ /* 0x040fe40000410000 */
[----:B------:R-:W-:Y:S01]  /*106f0*/  MUFU.EX2 R203, R203 ;  /* 0x000000cb00cb7308 */ /* 0x000fe20000000800 */
[----:B------:R-:W-:Y:S02]  /*10700*/  FMUL.FTZ R129, R2, R129 ;  /* 0x0000008102817220 */ /* 0x000fe40000410000 */
[C---:B--2---:R-:W-:Y:S03]  /*10710*/  HMMA.16816.F32 R124, R160.reuse, R132, R124 ;  /* 0x00000084a07c723c */ /* 0x044fe6000000187c */
[C---:B------:R-:W-:Y:S02]  /*10720*/  FMUL.FTZ R130, R0.reuse, R130 ;  /* 0x0000008200827220 */ /* 0x040fe40000410000 */
[----:B------:R-:W-:Y:S02]  /*10730*/  FMUL.FTZ R131, R0, R131 ;  /* 0x0000008300837220 */ /* 0x000fe40000410000 */
[----:B------:R-:W2:Y:S01]  /*10740*/  MUFU.EX2 R200, R200 ;  /* 0x000000c800c87308 */ /* 0x000ea20000000800 */
[----:B----4-:R-:W-:Y:S01]  /*10750*/  F2FP.PACK_AB R132, R199, R192 ;  /* 0x000000c0c784723e */ /* 0x010fe200000000ff */
[--C-:B------:R-:W-:Y:S03]  /*10760*/  FFMA.FTZ R179, R179, c[0x0][0x23c], -R173.reuse ;  /* 0x00008f00b3b37a23 */ /* 0x100fe600000108ad */
[----:B------:R-:W-:Y:S01]  /*10770*/  HMMA.16816.F32 R128, R160, R134, R128 ;  /* 0x00000086a080723c */ /* 0x000fe20000001880 */
[----:B------:R-:W-:Y:S02]  /*10780*/  LDSM.16.MT88.4 R160, [R228+0x1c800] ;  /* 0x01c80000e4a0783b */ /* 0x000fe40000004200 */
[----:B-1----:R-:W-:Y:S01]  /*10790*/  F2FP.PACK_AB R133, R201, R196 ;  /* 0x000000c4c985723e */ /* 0x002fe200000000ff */
[--C-:B------:R-:W-:Y:S01]  /*107a0*/  FFMA.FTZ R206, R206, c[0x0][0x23c], -R172.reuse ;  /* 0x00008f00cece7a23 */ /* 0x100fe200000108ac */
[----:B------:R-:W-:Y:S01]  /*107b0*/  MUFU.EX2 R204, R204 ;  /* 0x000000cc00cc7308 */ /* 0x000fe20000000800 */
[--C-:B------:R-:W-:Y:S02]  /*107c0*/  FFMA.FTZ R207, R207, c[0x0][0x23c], -R172.reuse ;  /* 0x00008f00cfcf7a23 */ /* 0x100fe400000108ac */
[--C-:B------:R-:W-:Y:S04]  /*107d0*/  FFMA.FTZ R202, R202, c[0x0][0x23c], -R173.reuse ;  /* 0x00008f00caca7a23 */ /* 0x100fe800000108ad */
[--C-:B------:R-:W-:Y:S02]  /*107e0*/  FFMA.FTZ R198, R198, c[0x0][0x23c], -R173.reuse ;  /* 0x00008f00c6c67a23 */ /* 0x100fe400000108ad */
[--C-:B------:R-:W-:Y:S01]  /*107f0*/  FFMA.FTZ R197, R197, c[0x0][0x23c], -R172.reuse ;  /* 0x00008f00c5c57a23 */ /* 0x100fe200000108ac */
[----:B------:R-:W1:Y:S01]  /*10800*/  MUFU.EX2 R205, R205 ;  /* 0x000000cd00cd7308 */ /* 0x000e620000000800 */
[--C-:B------:R-:W-:Y:S02]  /*10810*/  FFMA.FTZ R195, R195, c[0x0][0x23c], -R172.reuse ;  /* 0x00008f00c3c37a23 */ /* 0x100fe400000108ac */
[--C-:B------:R-:W-:Y:S01]  /*10820*/  FFMA.FTZ R194, R194, c[0x0][0x23c], -R173.reuse ;  /* 0x00008f00c2c27a23 */ /* 0x100fe200000108ad */
[----:B--2---:R-:W-:Y:S01]  /*10830*/  F2FP.PACK_AB R134, R200, R203 ;  /* 0x000000cbc886723e */ /* 0x004fe200000000ff */
[----:B------:R-:W-:Y:S02]  /*10840*/  FFMA.FTZ R173, R193, c[0x0][0x23c], -R173 ;  /* 0x00008f00c1ad7a23 */ /* 0x000fe400000108ad */
[--C-:B------:R-:W-:Y:S02]  /*10850*/  FFMA.FTZ R166, R166, c[0x0][0x23c], -R172.reuse ;  /* 0x00008f00a6a67a23 */ /* 0x100fe400000108ac */
[----:B------:R-:W-:Y:S01]  /*10860*/  FFMA.FTZ R172, R165, c[0x0][0x23c], -R172 ;  /* 0x00008f00a5ac7a23 */ /* 0x000fe200000108ac */
[----:B------:R-:W-:Y:S01]  /*10870*/  MUFU.EX2 R183, R175 ;  /* 0x000000af00b77308 */ /* 0x000fe20000000800 */
[----:B------:R-:W-:Y:S04]  /*10880*/  FFMA.FTZ R187, R0, R252, R187 ;  /* 0x000000fc00bb7223 */ /* 0x000fe800000100bb */
[----:B------:R-:W-:Y:S05]  /*10890*/  FADD.FTZ R186, R186, R187 ;  /* 0x000000bbbaba7221 */ /* 0x000fea0000010000 */
[----:B------:R-:W-:Y:S01]  /*108a0*/  MUFU.EX2 R181, R178 ;  /* 0x000000b200b57308 */ /* 0x000fe20000000800 */
[----:B-1----:R-:W-:Y:S09]  /*108b0*/  F2FP.PACK_AB R135, R205, R204 ;  /* 0x000000cccd87723e */ /* 0x002ff200000000ff */
[----:B------:R-:W-:Y:S01]  /*108c0*/  MUFU.EX2 R193, R173 ;  /* 0x000000ad00c17308 */ /* 0x000fe20000000800 */
[C---:B---3--:R-:W-:Y:S08]  /*108d0*/  HMMA.16816.F32 R4, R132.reuse, R140, R4 ;  /* 0x0000008c8404723c */ /* 0x048ff00000001804 */
[C---:B------:R-:W-:Y:S01]  /*108e0*/  HMMA.16816.F32 R8, R132.reuse, R142, R8 ;  /* 0x0000008e8408723c */ /* 0x040fe20000001808 */
[----:B------:R-:W1:Y:S01]  /*108f0*/  LDSM.16.MT88.4 R140, [R226+0x1a800] ;  /* 0x01a80000e28c783b */ /* 0x000e620000004200 */
[----:B------:R2:W-:Y:S06]  /*10900*/  MUFU.EX2 R165, R172 ;  /* 0x000000ac00a57308 */ /* 0x0005ec0000000800 */
[C---:B-----5:R-:W-:Y:S04]  /*10910*/  HMMA.16816.F32 R12, R132.reuse, R136, R12 ;  /* 0x00000088840c723c */ /* 0x060fe8000000180c */
[----:B------:R-:W3:Y:S04]  /*10920*/  MUFU.EX2 R167, R179 ;  /* 0x000000b300a77308 */ /* 0x000ee80000000800 */
[C---:B------:R-:W-:Y:S01]  /*10930*/  HMMA.16816.F32 R16, R132.reuse, R138, R16 ;  /* 0x0000008a8410723c */ /* 0x040fe20000001810 */
[----:B------:R-:W4:Y:S05]  /*10940*/  LDSM.16.MT88.4 R136, [R225+0x1a800] ;  /* 0x01a80000e188783b */ /* 0x000f2a0000004200 */
[----:B------:R-:W5:Y:S02]  /*10950*/  MUFU.EX2 R179, R177 ;  /* 0x000000b100b37308 */ /* 0x000f640000000800 */
[C---:B------:R-:W-:Y:S01]  /*10960*/  HMMA.16816.F32 R20, R132.reuse, R144, R20 ;  /* 0x000000908414723c */ /* 0x040fe20000001814 */
[----:B--2---:R-:W-:Y:S07]  /*10970*/  LDSM.16.MT88.4 R172, [R225+0x19800] ;  /* 0x01980000e1ac783b */ /* 0x004fee0000004200 */
[C---:B------:R-:W-:Y:S01]  /*10980*/  HMMA.16816.F32 R24, R132.reuse, R146, R24 ;  /* 0x000000928418723c */ /* 0x040fe20000001818 */
[----:B------:R-:W-:Y:S01]  /*10990*/  MUFU.EX2 R206, R206 ;  /* 0x000000ce00ce7308 */ /* 0x000fe20000000800 */
[----:B------:R-:W2:Y:S06]  /*109a0*/  LDSM.16.MT88.4 R144, [R225+0x1c800] ;  /* 0x01c80000e190783b */ /* 0x000eac0000004200 */
[C---:B------:R-:W-:Y:S03]  /*109b0*/  HMMA.16816.F32 R28, R132.reuse, R148, R28 ;  /* 0x00000094841c723c */ /* 0x040fe6000000181c */
[----:B------:R-:W1:Y:S05]  /*109c0*/  MUFU.EX2 R207, R207 ;  /* 0x000000cf00cf7308 */ /* 0x000e6a0000000800 */
[C---:B------:R-:W-:Y:S01]  /*109d0*/  HMMA.16816.F32 R32, R132.reuse, R150, R32 ;  /* 0x000000968420723c */ /* 0x040fe20000001820 */
[----:B------:R-:W-:Y:S04]  /*109e0*/  LDSM.16.MT88.4 R148, [R226+0x1e800] ;  /* 0x01e80000e294783b */ /* 0x000fe80000004200 */
[----:B------:R-:W-:Y:S03]  /*109f0*/  MUFU.EX2 R202, R202 ;  /* 0x000000ca00ca7308 */ /* 0x000fe60000000800 */
[C---:B------:R-:W-:Y:S07]  /*10a00*/  HMMA.16816.F32 R36, R132.reuse, R152, R36 ;  /* 0x000000988424723c */ /* 0x040fee0000001824 */
[----:B------:R-:W2:Y:S01]  /*10a10*/  MUFU.EX2 R198, R198 ;  /* 0x000000c600c67308 */ /* 0x000ea20000000800 */
[C---:B------:R-:W-:Y:S01]  /*10a20*/  HMMA.16816.F32 R40, R132.reuse, R154, R40 ;  /* 0x0000009a8428723c */ /* 0x040fe20000001828 */
[----:B------:R-:W-:Y:S07]  /*10a30*/  LDSM.16.MT88.4 R152, [R225+0x19000] ;  /* 0x01900000e198783b */ /* 0x000fee0000004200 */
[C---:B-1----:R-:W-:Y:S01]  /*10a40*/  HMMA.16816.F32 R44, R132.reuse, R140, R44 ;  /* 0x0000008c842c723c */ /* 0x042fe2000000182c */
[----:B------:R-:W-:Y:S07]  /*10a50*/  MUFU.EX2 R197, R197 ;  /* 0x000000c500c57308 */ /* 0x000fee0000000800 */
[C---:B------:R-:W-:Y:S01]  /*10a60*/  HMMA.16816.F32 R48, R132.reuse, R142, R48 ;  /* 0x0000008e8430723c */ /* 0x040fe20000001830 */
[----:B------:R-:W1:Y:S02]  /*10a70*/  LDSM.16.MT88.4 R140, [R224+0x1c800] ;  /* 0x01c80000e08c783b */ /* 0x000e640000004200 */
[----:B------:R-:W1:Y:S05]  /*10a80*/  MUFU.EX2 R195, R195 ;  /* 0x000000c300c37308 */ /* 0x000e6a0000000800 */
[C---:B----4-:R-:W-:Y:S05]  /*10a90*/  HMMA.16816.F32 R52, R132.reuse, R136, R52 ;  /* 0x000000888434723c */ /* 0x050fea0000001834 */
[----:B------:R-:W4:Y:S03]  /*10aa0*/  MUFU.EX2 R194, R194 ;  /* 0x000000c200c27308 */ /* 0x000f260000000800 */
[C---:B------:R-:W-:Y:S01]  /*10ab0*/  HMMA.16816.F32 R56, R132.reuse, R138, R56 ;  /* 0x0000008a8438723c */ /* 0x040fe20000001838 */
[----:B------:R-:W1:Y:S06]  /*10ac0*/  LDSM.16.MT88.4 R136, [R228+0x1e800] ;  /* 0x01e80000e488783b */ /* 0x000e6c0000004200 */
[----:B------:R-:W1:Y:S01]  /*10ad0*/  MUFU.EX2 R166, R166 ;  /* 0x000000a600a67308 */ /* 0x000e620000000800 */
[C---:B------:R-:W-:Y:S08]  /*10ae0*/  HMMA.16816.F32 R60, R132.reuse, R156, R60 ;  /* 0x0000009c843c723c */ /* 0x040ff0000000183c */
        /* <DEDUP_REMOVED lines=23> */
[C---:B-1----:R-:W-:Y:S08]  /*10c60*/  HMMA.16816.F32 R124, R132.reuse, R140, R124 ;  /* 0x0000008c847c723c */ /* 0x042ff0000000187c */
[----:B------:R-:W-:Y:S01]  /*10c70*/  HMMA.16816.F32 R128, R132, R142, R128 ;  /* 0x0000008e8480723c */ /* 0x000fe20000001880 */
[----:B------:R-:W1:Y:S06]  /*10c80*/  LDSM.16.MT88.4 R140, [R224+0x19000] ;  /* 0x01900000e08c783b */ /* 0x000e6c0000004200 */
[----:B---3--:R-:W-:Y:S02]  /*10c90*/  F2FP.PACK_AB R132, R180, R167 ;  /* 0x000000a7b484723e */ /* 0x008fe400000000ff */
[----:B-----5:R-:W-:Y:S03]  /*10ca0*/  F2FP.PACK_AB R133, R183, R179 ;  /* 0x000000b3b785723e */ /* 0x020fe600000000ff */
[----:B------:R-:W-:Y:S02]  /*10cb0*/  F2FP.PACK_AB R134, R176, R181 ;  /* 0x000000b5b086723e */ /* 0x000fe400000000ff */
[----:B------:R-:W-:Y:S07]  /*10cc0*/  F2FP.PACK_AB R135, R207, R206 ;  /* 0x000000cecf87723e */ /* 0x000fee00000000ff */
[C---:B------:R-:W-:Y:S08]  /*10cd0*/  HMMA.16816.F32 R4, R132.reuse, R136, R4 ;  /* 0x000000888404723c */ /* 0x040ff00000001804 */
[C---:B------:R-:W-:Y:S01]  /*10ce0*/  HMMA.16816.F32 R8, R132.reuse, R138, R8 ;  /* 0x0000008a8408723c */ /* 0x040fe20000001808 */
[----:B------:R-:W2:Y:S07]  /*10cf0*/  LDSM.16.MT88.4 R136, [R226+0x1b000] ;  /* 0x01b00000e288783b */ /* 0x000eae0000004200 */
        /* <DEDUP_REMOVED lines=8> */
[----:B------:R-:W-:Y:S07]  /*10d80*/  LDSM.16.MT88.4 R140, [R228+0x1f000] ;  /* 0x01f00000e48c783b */ /* 0x000fee0000004200 */
        /* <DEDUP_REMOVED lines=12> */
[C---:B------:R-:W-:Y:S07]  /*10e50*/  HMMA.16816.F32 R68, R132.reuse, R160, R68 ;  /* 0x000000a08444723c */ /* 0x040fee0000001844 */
[----:B------:R-:W-:Y:S01]  /*10e60*/  MOV R161, R179 ;  /* 0x000000b300a17202 */ /* 0x000fe20000000f00 */
[C---:B------:R-:W-:Y:S04]  /*10e70*/  HMMA.16816.F32 R72, R132.reuse, R162, R72 ;  /* 0x000000a28448723c */ /* 0x040fe80000001848 */
[----:B------:R-:W-:Y:S03]  /*10e80*/  MOV R160, R181 ;  /* 0x000000b500a07202 */ /* 0x000fe60000000f00 */
[----:B------:R-:W-:Y:S01]  /*10e90*/  MOV R163, R176 ;  /* 0x000000b000a37202 */ /* 0x000fe20000000f00 */
[C---:B------:R-:W-:Y:S01]  /*10ea0*/  HMMA.16816.F32 R76, R132.reuse, R168, R76 ;  /* 0x000000a8844c723c */ /* 0x040fe2000000184c */
[----:B------:R-:W-:Y:S06]  /*10eb0*/  LDSM.16.MT88.4 R176, [R224+0x19800] ;  /* 0x01980000e0b0783b */ /* 0x000fec0000004200 */
[----:B------:R-:W-:Y:S01]  /*10ec0*/  F2FP.PACK_AB R168, R198, R202 ;  /* 0x000000cac6a8723e */ /* 0x000fe200000000ff */
[C---:B------:R-:W-:Y:S04]  /*10ed0*/  HMMA.16816.F32 R80, R132.reuse, R170, R80 ;  /* 0x000000aa8450723c */ /* 0x040fe80000001850 */
[----:B------:R-:W-:Y:S03]  /*10ee0*/  F2FP.PACK_AB R169, R195, R197 ;  /* 0x000000c5c3a9723e */ /* 0x000fe600000000ff */
[----:B------:R-:W-:Y:S01]  /*10ef0*/  F2FP.PACK_AB R170, R193, R194 ;  /* 0x000000c2c1aa723e */ /* 0x000fe200000000ff */
[C---:B----4-:R-:W-:Y:S04]  /*10f00*/  HMMA.16816.F32 R84, R132.reuse, R152, R84 ;  /* 0x000000988454723c */ /* 0x050fe80000001854 */
[----:B------:R-:W-:Y:S04]  /*10f10*/  F2FP.PACK_AB R171, R165, R166 ;  /* 0x000000a6a5ab723e */ /* 0x000fe800000000ff */
[C---:B------:R-:W-:Y:S08]  /*10f20*/  HMMA.16816.F32 R88, R132.reuse, R154, R88 ;  /* 0x0000009a8458723c */ /* 0x040ff00000001858 */
[C---:B-1----:R-:W-:Y:S08]  /*10f30*/  HMMA.16816.F32 R92, R132.reuse, R136, R92 ;  /* 0x00000088845c723c */ /* 0x042ff0000000185c */
[C---:B------:R-:W-:Y:S01]  /*10f40*/  HMMA.16816.F32 R96, R132.reuse, R138, R96 ;  /* 0x0000008a8460723c */ /* 0x040fe20000001860 */
[----:B------:R-:W1:Y:S07]  /*10f50*/  LDSM.16.MT88.4 R136, [R224+0x1f000] ;  /* 0x01f00000e088783b */ /* 0x000e6e0000004200 */
[C---:B------:R-:W-:Y:S08]  /*10f60*/  HMMA.16816.F32 R100, R132.reuse, R140, R100 ;  /* 0x0000008c8464723c */ /* 0x040ff00000001864 */
[C---:B------:R-:W-:Y:S01]  /*10f70*/  HMMA.16816.F32 R104, R132.reuse, R142, R104 ;  /* 0x0000008e8468723c */ /* 0x040fe20000001868 */
[----:B------:R-:W3:Y:S07]  /*10f80*/  LDSM.16.MT88.4 R140, [R226+0x19800] ;  /* 0x01980000e28c783b */ /* 0x000eee0000004200 */
[C---:B------:R-:W-:Y:S08]  /*10f90*/  HMMA.16816.F32 R108, R132.reuse, R144, R108 ;  /* 0x00000090846c723c */ /* 0x040ff0000000186c */
[C---:B------:R-:W-:Y:S08]  /*10fa0*/  HMMA.16816.F32 R112, R132.reuse, R146, R112 ;  /* 0x000000928470723c */ /* 0x040ff00000001870 */
[C---:B--2---:R-:W-:Y:S08]  /*10fb0*/  HMMA.16816.F32 R116, R132.reuse, R148, R116 ;  /* 0x000000948474723c */ /* 0x044ff00000001874 */
[C---:B------:R-:W-:Y:S08]  /*10fc0*/  HMMA.16816.F32 R120, R132.reuse, R150, R120 ;  /* 0x000000968478723c */ /* 0x040ff00000001878 */
[C---:B-1----:R-:W-:Y:S07]  /*10fd0*/  HMMA.16816.F32 R124, R132.reuse, R136, R124 ;  /* 0x00000088847c723c */ /* 0x042fee000000187c */
[----:B------:R-:W-:Y:S01]  /*10fe0*/  MOV R136, R183 ;  /* 0x000000b700887202 */ /* 0x000fe20000000f00 */
[----:B------:R-:W-:Y:S04]  /*10ff0*/  HMMA.16816.F32 R128, R132, R138, R128 ;  /* 0x0000008a8480723c */ /* 0x000fe80000001880 */
[----:B------:R-:W-:Y:S02]  /*11000*/  MOV R137, R180 ;  /* 0x000000b400897202 */ /* 0x000fe40000000f00 */
[----:B------:R-:W1:Y:S01]  /*11010*/  LDSM.16.MT88.4 R180, [R228+0x1b800] ;  /* 0x01b80000e4b4783b */ /* 0x000e620000004200 */
[----:B------:R-:W-:Y:S02]  /*11020*/  MOV R138, R163 ;  /* 0x000000a3008a7202 */ /* 0x000fe40000000f00 */
[----:B------:R-:W-:Y:S03]  /*11030*/  MOV R139, R160 ;  /* 0x000000a0008b7202 */ /* 0x000fe60000000f00 */
[----:B------:R-:W-:Y:S02]  /*11040*/  MOV R135, R161 ;  /* 0x000000a100877202 */ /* 0x000fe40000000f00 */
[C---:B------:R-:W-:Y:S01]  /*11050*/  HMMA.16816.F32 R160, R168.reuse, R156, R4 ;  /* 0x0000009ca8a0723c */ /* 0x040fe20000001804 */
[----:B------:R-:W2:Y:S07]  /*11060*/  LDSM.16.MT88.4 R4, [R226+0x1b800] ;  /* 0x01b80000e204783b */ /* 0x000eae0000004200 */
[C---:B------:R-:W-:Y:S01]  /*11070*/  HMMA.16816.F32 R156, R168.reuse, R158, R8 ;  /* 0x0000009ea89c723c */ /* 0x040fe20000001808 */
[----:B------:R-:W4:Y:S07]  /*11080*/  LDSM.16.MT88.4 R8, [R225+0x1b800] ;  /* 0x01b80000e108783b */ /* 0x000f2e0000004200 */
[C---:B---3--:R-:W-:Y:S01]  /*11090*/  HMMA.16816.F32 R152, R168.reuse, R140, R12 ;  /* 0x0000008ca898723c */ /* 0x048fe2000000180c */
[----:B------:R-:W3:Y:S07]  /*110a0*/  LDSM.16.MT88.4 R12, [R224+0x1b800] ;  /* 0x01b80000e00c783b */ /* 0x000eee0000004200 */
[C---:B------:R-:W-:Y:S01]  /*110b0*/  HMMA.16816.F32 R148, R168.reuse, R142, R16 ;  /* 0x0000008ea894723c */ /* 0x040fe20000001810 */
[----:B------:R-:W2:Y:S07]  /*110c0*/  LDSM.16.MT88.4 R16, [R228+0x1d800] ;  /* 0x01d80000e410783b */ /* 0x000eae0000004200 */
[C---:B------:R-:W-:Y:S01]  /*110d0*/  HMMA.16816.F32 R144, R168.reuse, R172, R20 ;  /* 0x000000aca890723c */ /* 0x040fe20000001814 */
[----:B------:R-:W2:Y:S06]  /*110e0*/  LDSM.16.MT88.4 R20, [R226+0x1d800] ;  /* 0x01d80000e214783b */ /* 0x000eac0000004200 */
[----:B------:R-:W-:Y:S01]  /*110f0*/  MOV R173, R138 ;  /* 0x0000008a00ad7202 */ /* 0x000fe20000000f00 */
[C---:B------:R-:W-:Y:S01]  /*11100*/  HMMA.16816.F32 R140, R168.reuse, R174, R24 ;  /* 0x000000aea88c723c */ /* 0x040fe20000001818 */
[----:B------:R-:W2:Y:S03]  /*11110*/  LDSM.16.MT88.4 R24, [R225+0x1d800] ;  /* 0x01d80000e118783b */ /* 0x000ea60000004200 */
[----:B------:R-:W-:Y:S03]  /*11120*/  MOV R172, R139 ;  /* 0x0000008b00ac7202 */ /* 0x000fe60000000f00 */
[----:B------:R-:W-:Y:S02]  /*11130*/  MOV R175, R136 ;  /* 0x0000008800af7202 */ /* 0x000fe40000000f00 */
[----:B------:R-:W-:Y:S02]  /*11140*/  MOV R174, R137 ;  /* 0x0000008900ae7202 */ /* 0x000fe40000000f00 */
[C---:B------:R-:W-:Y:S01]  /*11150*/  HMMA.16816.F32 R136, R168.reuse, R176, R28 ;  /* 0x000000b0a888723c */ /* 0x040fe2000000181c */
[----:B------:R-:W5:Y:S04]  /*11160*/  LDL.LU R176, [R1] ;  /* 0x0000000001b07983 */ /* 0x000f680000300800 */
[----:B------:R-:W3:Y:S02]  /*11170*/  LDSM.16.MT88.4 R28, [R224+0x1d800] ;  /* 0x01d80000e01c783b */ /* 0x000ee40000004200 */
[----:B------:R-:W-:Y:S02]  /*11180*/  MOV R177, R135 ;  /* 0x0000008700b17202 */ /* 0x000fe40000000f00 */
[C---:B------:R-:W-:Y:S04]  /*11190*/  HMMA.16816.F32 R132, R168.reuse, R178, R32 ;  /* 0x000000b2a884723c */ /* 0x040fe80000001820 */
[----:B------:R-:W3:Y:S04]  /*111a0*/  LDSM.16.MT88.4 R32, [R228+0x1f800] ;  /* 0x01f80000e420783b */ /* 0x000ee80000004200 */
[C---:B-1----:R-:W-:Y:S08]  /*111b0*/  HMMA.16816.F32 R36, R168.reuse, R180, R36 ;  /* 0x000000b4a824723c */ /* 0x042ff00000001824 */
[C---:B------:R-:W-:Y:S08]  /*111c0*/  HMMA.16816.F32 R40, R168.reuse, R182, R40 ;  /* 0x000000b6a828723c */ /* 0x040ff00000001828 */
        /* <DEDUP_REMOVED lines=9> */
[C---:B------:R-:W-:Y:S07]  /*11260*/  HMMA.16816.F32 R68, R168.reuse, R16, R68 ;  /* 0x00000010a844723c */ /* 0x040fee0000001844 */
[----:B------:R-:W-:Y:S01]  /*11270*/  FADD.FTZ R17, R185, R186 ;  /* 0x000000bab9117221 */ /* 0x000fe20000010000 */
        /* <DEDUP_REMOVED lines=19> */
[----:B------:R-:W-:Y:S04]  /*113b0*/  HMMA.16816.F32 R128, R168, R14, R128 ;  /* 0x0000000ea880723c */ /* 0x000fe80000001880 */
[----:B-----5:R-:W-:Y:S04]  /*113c0*/  FFMA.FTZ R191, R2, R176, R191 ;  /* 0x000000b002bf7223 */ /* 0x020fe800000100bf */
[----:B------:R-:W-:Y:S04]  /*113d0*/  FADD.FTZ R190, R190, R191 ;  /* 0x000000bfbebe7221 */ /* 0x000fe80000010000 */
[----:B------:R-:W-:Y:S04]  /*113e0*/  FADD.FTZ R5, R189, R190 ;  /* 0x000000bebd057221 */ /* 0x000fe80000010000 */
[----:B------:R-:W-:Y:S04]  /*113f0*/  FADD.FTZ R5, R188, R5 ;  /* 0x00000005bc057221 */ /* 0x000fe80000010000 */
[----:B------:R-:W-:Y:S02]  /*11400*/  FADD.FTZ R0, R192, R5 ;  /* 0x00000005c0007221 */ /* 0x000fe40000010000 */
[----:B------:R-:W-:Y:S02]  /*11410*/  FADD.FTZ R5, R177, R205 ;  /* 0x000000cdb1057221 */ /* 0x000fe40000010000 */
[----:B------:R-:W-:Y:S02]  /*11420*/  FADD.FTZ R0, R199, R0 ;  /* 0x00000000c7007221 */ /* 0x000fe40000010000 */
[----:B------:R-:W-:Y:S02]  /*11430*/  FADD.FTZ R5, R175, R5 ;  /* 0x00000005af057221 */ /* 0x000fe40000010000 */
[----:B------:R-:W-:Y:S02]  /*11440*/  FADD.FTZ R203, R203, R0 ;  /* 0x00000000cbcb7221 */ /* 0x000fe40000010000 */
[----:B------:R-:W-:Y:S02]  /*11450*/  FADD.FTZ R206, R206, R5 ;  /* 0x00000005cece7221 */ /* 0x000fe40000010000 */
[----:B------:R-:W-:Y:S04]  /*11460*/  FADD.FTZ R200, R200, R203 ;  /* 0x000000cbc8c87221 */ /* 0x000fe80000010000 */
[----:B------:R-:W-:Y:S01]  /*11470*/  FADD.FTZ R0, R167, R200 ;  /* 0x000000c8a7007221 */ /* 0x000fe20000010000 */
[----:B------:R-:W-:Y:S03]  /*11480*/  MOV R167, R164 ;  /* 0x000000a400a77202 */ /* 0x000fe60000000f00 */
        /* <DEDUP_REMOVED lines=11> */
[----:B------:R-:W-:Y:S03]  /*11540*/  FADD.FTZ R252, R165, R166 ;  /* 0x000000a6a5fc7221 */ /* 0x000fe60000010000 */
[----:B------:R1:W-:Y:S02]  /*11550*/  STL [R1], R0 ;  /* 0x0000000001007387 */ /* 0x0003e40000100800 */
[----:B-1----:R-:W-:Y:S01]  /*11560*/  MOV R0, R3 ;  /* 0x0000000300007202 */ /* 0x002fe20000000f00 */
[----:B------:R-:W-:-:S05]  /*11570*/  @P4 BRA `(.L_x_945) ;  /* 0xffffc91000004947 */ /* 0x000fca000383ffff */
.L_x_944:
[----:B------:R-:W2:Y:S01]  /*11580*/  LDL.LU R2, [R1] ;  /* 0x0000000001027983 */ /* 0x000ea20000300800 */
[----:B------:R-:W-:Y:S01]  /*11590*/  MOV R4, 0x3f800000 ;  /* 0x3f80000000047802 */ /* 0x000fe20000000f00 */
[----:B------:R-:W1:Y:S01]  /*115a0*/  S2UR UR6, SR_CTAID.Y ;  /* 0x00000000000679c3 */ /* 0x000e620000002600 */
        /* <DEDUP_REMOVED lines=12> */
[----:B------:R-:W-:Y:S02]  /*11670*/  ULDC.64 UR4, c[0x0][0x1e0] ;  /* 0x0000780000047ab9 */ /* 0x000fe40000000a00 */
[----:B-1----:R-:W-:Y:S01]  /*11680*/  @!UP0 USHF.R.S32.HI UR12, URZ, 0x1f, UR6 ;  /* 0x0000001f3f0c8899 */ /* 0x002fe20008011406 */
[----:B---3--:R-:W-:Y:S01]  /*11690*/  FADD.FTZ R7, R7, R252 ;  /* 0x000000fc07077221 */ /* 0x008fe20000010000 */
[----:B------:R-:W-:Y:S02]  /*116a0*/  @!UP0 UIMAD.WIDE.U32 UR24, UR6, UR4, URZ ;  /* 0x00000004061882a5 */ /* 0x000fe4000f8e003f */
[----:B------:R-:W-:Y:S02]  /*116b0*/  @!UP0 UIMAD UR12, UR12, UR4, URZ ;  /* 0x000000040c0c82a4 */ /* 0x000fe4000f8e023f */
[----:B------:R-:W1:Y:S01]  /*116c0*/  SHFL.BFLY PT, R0, R7, 0x1, 0x1f ;  /* 0x0c201f0007007f89 */ /* 0x000e6200000e0000 */
[----:B------:R-:W-:Y:S02]  /*116d0*/  ULDC.U8 UR4, c[0x0][0x329] ;  /* 0x0000ca4000047ab9 */ /* 0x000fe40000000000 */
[----:B------:R-:W-:-:S02]  /*116e0*/  UISETP.NE.AND UP1, UPT, UR4, URZ, UPT ;  /* 0x0000003f0400728c */ /* 0x000fc4000bf25270 */
[----:B------:R-:W-:Y:S02]  /*116f0*/  @!UP0 UIMAD UR12, UR6, UR5, UR12 ;  /* 0x00000005060c82a4 */ /* 0x000fe4000f8e020c */
[----:B------:R-:W-:Y:S02]  /*11700*/  @!UP0 UMOV UR20, UR24 ;  /* 0x0000001800148c82 */ /* 0x000fe40008000000 */
[----:B------:R-:W-:Y:S02]  /*11710*/  ULDC.U8 UR5, c[0x0][0x328] ;  /* 0x0000ca0000057ab9 */ /* 0x000fe40000000000 */
[----:B------:R-:W-:Y:S02]  /*11720*/  UISETP.NE.AND UP2, UPT, UR5, URZ, UPT ;  /* 0x0000003f0500728c */ /* 0x000fe4000bf45270 */
[----:B------:R-:W-:Y:S02]  /*11730*/  @!UP0 UIADD3 UR7, UR25, UR12, URZ ;  /* 0x0000000c19078290 */ /* 0x000fe4000fffe03f */
[----:B------:R-:W-:-:S02]  /*11740*/  UISETP.NE.OR UP3, UPT, UR4, URZ, !UP2 ;  /* 0x0000003f0400728c */ /* 0x000fc4000d765670 */
[----:B------:R-:W-:Y:S02]  /*11750*/  @UP1 ULDC UR11, c[0x0][0x210] ;  /* 0x00008400000b1ab9 */ /* 0x000fe40000000800 */
[----:B------:R-:W-:Y:S02]  /*11760*/  ULDC UR5, c[0x0][0x234] ;  /* 0x00008d0000057ab9 */ /* 0x000fe40000000800 */
[----:B------:R-:W-:Y:S02]  /*11770*/  @UP1 UIMAD UR11, UR11, UR8, URZ ;  /* 0x000000080b0b12a4 */ /* 0x000fe4000f8e023f */
[----:B------:R-:W-:Y:S01]  /*11780*/  @!UP1 USEL UR11, UR8, UR5, !UP2 ;  /* 0x00000005080b9287 */ /* 0x000fe2000d000000 */
[----:B-1----:R-:W-:Y:S01]  /*11790*/  FADD.FTZ R0, R7, R0 ;  /* 0x0000000007007221 */ /* 0x002fe20000010000 */
[----:B------:R-:W-:Y:S02]  /*117a0*/  ULDC UR4, c[0x0][0x1c0] ;  /* 0x0000700000047ab9 */ /* 0x000fe40000000800 */
[----:B------:R-:W-:-:S02]  /*117b0*/  @UP1 UMOV UR14, 0x1 ;  /* 0x00000001000e1882 */ /* 0x000fc40000000000 */
[----:B------:R-:W-:Y:S01]  /*117c0*/  FSETP.NE.FTZ.AND P3, PT, R0, RZ, PT ;  /* 0x000000ff0000720b */ /* 0x000fe20003f75000 */
[----:B------:R-:W-:Y:S02]  /*117d0*/  @!UP1 UIMAD UR14, UR11, UR4, URZ ;  /* 0x000000040b0e92a4 */ /* 0x000fe4000f8e023f */
[----:B------:R-:W-:Y:S02]  /*117e0*/  @!UP3 UIMAD UR22, UR6, UR8, URZ ;  /* 0x000000080616b2a4 */ /* 0x000fe4000f8e023f */
[----:B------:R-:W-:Y:S02]  /*117f0*/  @UP1 ULDC UR21, c[0x0][0x210] ;  /* 0x0000840000151ab9 */ /* 0x000fe40000000800 */
[----:B------:R-:W-:Y:S02]  /*11800*/  UIMAD UR4, UR6, UR14, URZ ;  /* 0x0000000e060472a4 */ /* 0x000fe4000f8e023f */
[----:B------:R-:W-:Y:S02]  /*11810*/  @!UP1 UMOV UR21, 0x1 ;  /* 0x0000000100159882 */ /* 0x000fe40000000000 */
[----:B------:R-:W-:-:S02]  /*11820*/  @!UP3 USEL UR22, UR22, UR13, !UP0 ;  /* 0x0000000d1616b287 */ /* 0x000fc4000c000000 */
[----:B------:R-:W1:Y:S01]  /*11830*/  @P3 MUFU.RCP R5, R0 ;  /* 0x0000000000053308 */ /* 0x000e620000001000 */
[----:B----4-:R-:W-:Y:S02]  /*11840*/  UIMAD UR5, UR9, UR21, URZ ;  /* 0x00000015090572a4 */ /* 0x010fe4000f8e023f */
[----:B------:R-:W-:Y:S02]  /*11850*/  USEL UR4, UR4, URZ, UP3 ;  /* 0x0000003f04047287 */ /* 0x000fe40009800000 */
[----:B------:R-:W-:Y:S02]  /*11860*/  USHF.L.U32 UR5, UR5, 0x7, URZ ;  /* 0x0000000705057899 */ /* 0x000fe4000800063f */
[----:B-----5:R-:W-:Y:S01]  /*11870*/  UIMAD UR11, UR10, UR11, UR4 ;  /* 0x0000000b0a0b72a4 */ /* 0x020fe2000f8e0204 */
[----:B------:R-:W3:Y:S01]  /*11880*/  @P3 MUFU.LG2 R0, R0 ;  /* 0x0000000000003308 */ /* 0x000ee20000000c00 */
[----:B------:R-:W-:Y:S02]  /*11890*/  @!UP3 UMOV UR26, UR22 ;  /* 0x00000016001abc82 */ /* 0x000fe40008000000 */
[----:B------:R-:W-:-:S02]  /*118a0*/  USHF.R.S32.HI UR4, URZ, 0x1f, UR5 ;  /* 0x0000001f3f047899 */ /* 0x000fc40008011405 */
[----:B------:R-:W-:Y:S02]  /*118b0*/  @!UP3 USHF.R.S32.HI UR27, URZ, 0x1f, UR22 ;  /* 0x0000001f3f1bb899 */ /* 0x000fe40008011416 */
[----:B------:R-:W-:Y:S01]  /*118c0*/  USHF.R.S32.HI UR6, URZ, 0x1f, UR11 ;  /* 0x0000001f3f067899 */ /* 0x000fe2000801140b */
[C---:B-1----:R-:W-:Y:S01]  /*118d0*/  FMUL.FTZ R163, R5.reuse, R163 ;  /* 0x000000a305a37220 */ /* 0x042fe20000410000 */
[----:B------:R-:W-:Y:S01]  /*118e0*/  UIADD3 UR5, UP2, UP1, UR5, UR26, UR11 ;  /* 0x0000001a05057290 */ /* 0x000fe2000f95e00b */
[C---:B------:R-:W-:Y:S02]  /*118f0*/  FMUL.FTZ R162, R5.reuse, R162 ;  /* 0x000000a205a27220 */ /* 0x040fe40000410000 */
[C---:B------:R-:W-:Y:S01]  /*11900*/  FMUL.FTZ R159, R5.reuse, R159 ;  /* 0x0000009f059f7220 */ /* 0x040fe20000410000 */
[----:B------:R-:W-:Y:S01]  /*11910*/  UIADD3.X UR4, UR4, UR27, UR6, UP2, UP1 ;  /* 0x0000001b04047290 */ /* 0x000fe200097e2406 */
        /* <DEDUP_REMOVED lines=92> */
[----:B---3--:R-:W-:-:S03]  /*11ee0*/  @P3 FMUL.FTZ R0, R0, 0.69314718246459960938 ;  /* 0x3f31721800003820 */ /* 0x008fc60000410000 */
[----:B------:R-:W-:Y:S01]  /*11ef0*/  F2FP.PACK_AB R130, R131, R130 ;  /* 0x000000828382723e */ /* 0x000fe200000000ff */
[----:B--2---:R-:W1:Y:S02]  /*11f00*/  SHFL.BFLY PT, R9, R2, 0x2, 0x1f ;  /* 0x0c401f0002097f89 */ /* 0x004e6400000e0000 */
[----:B-1----:R-:W-:-:S05]  /*11f10*/  FADD.FTZ R9, R9, R2 ;  /* 0x0000000209097221 */ /* 0x002fca0000010000 */
[----:B------:R-:W1:Y:S02]  /*11f20*/  SHFL.BFLY PT, R2, R9, 0x1, 0x1f ;  /* 0x0c201f0009027f89 */ /* 0x000e6400000e0000 */
[----:B-1----:R-:W-:-:S05]  /*11f30*/  FADD.FTZ R2, R9, R2 ;  /* 0x0000000209027221 */ /* 0x002fca0000010000 */
[----:B------:R-:W-:-:S13]  /*11f40*/  FSETP.NE.FTZ.AND P4, PT, R2, RZ, PT ;  /* 0x000000ff0200720b */ /* 0x000fda0003f95000 */
[----:B------:R-:W1:Y:S08]  /*11f50*/  @P4 MUFU.RCP R4, R2 ;  /* 0x0000000200044308 */ /* 0x000e700000001000 */
[----:B------:R-:W2:Y:S01]  /*11f60*/  @P4 MUFU.LG2 R2, R2 ;  /* 0x0000000200024308 */ /* 0x000ea20000000c00 */
[C---:B-1----:R-:W-:Y:S02]  /*11f70*/  FMUL.FTZ R160, R4.reuse, R160 ;  /* 0x000000a004a07220 */ /* 0x042fe40000410000 */
[----:B------:R-:W-:-:S02]  /*11f80*/  FMUL.FTZ R161, R4, R161 ;  /* 0x000000a104a17220 */ /* 0x000fc40000410000 */
[C---:B------:R-:W-:Y:S02]  /*11f90*/  FMUL.FTZ R156, R4.reuse, R156 ;  /* 0x0000009c049c7220 */ /* 0x040fe40000410000 */
        /* <DEDUP_REMOVED lines=92> */
[----:B------:R-:W1:Y:S01]  /*12560*/  S2R R4, SR_TID.X ;  /* 0x0000000000047919 */ /* 0x000e620000002100 */
[----:B--2---:R-:W-:Y:S02]  /*12570*/  @P4 FMUL.FTZ R77, R2, 0.69314718246459960938 ;  /* 0x3f317218024d4820 */ /* 0x004fe40000410000 */
[----:B------:R-:W-:Y:S02]  /*12580*/  F2FP.PACK_AB R128, R129, R128 ;  /* 0x000000808180723e */ /* 0x000fe400000000ff */
[----:B-1----:R-:W-:-:S04]  /*12590*/  SHF.R.S32.HI R7, RZ, 0x1f, R4 ;  /* 0x0000001fff077819 */ /* 0x002fc80000011404 */
[CC--:B------:R-:W-:Y:S02]  /*125a0*/  LEA.HI R6, R7.reuse, R4.reuse, RZ, 0x2 ;  /* 0x0000000407067211 */ /* 0x0c0fe400078f10ff */
[----:B------:R-:W-:Y:S02]  /*125b0*/  LEA.HI R5, R7, R4, RZ, 0x5 ;  /* 0x0000000407057211 */ /* 0x000fe400078f28ff */
[--C-:B------:R-:W-:Y:S02]  /*125c0*/  SHF.R.S32.HI R9, RZ, 0x2, R6.reuse ;  /* 0x00000002ff097819 */ /* 0x100fe40000011406 */
[----:B------:R-:W-:-:S04]  /*125d0*/  SHF.R.S32.HI R8, RZ, 0x1f, R6 ;  /* 0x0000001fff087819 */ /* 0x000fc80000011406 */
[----:B------:R-:W-:-:S04]  /*125e0*/  LEA.HI R8, R8, R9, RZ, 0x3 ;  /* 0x0000000908087211 */ /* 0x000fc800078f18ff */
[----:B------:R-:W-:-:S04]  /*125f0*/  LOP3.LUT R8, R8, 0xfffffff8, RZ, 0xc0, !PT ;  /* 0xfffffff808087812 */ /* 0x000fc800078ec0ff */
[----:B------:R-:W-:Y:S02]  /*12600*/  IADD3 R8, R9, -R8, RZ ;  /* 0x8000000809087210 */ /* 0x000fe40007ffe0ff */
[----:B------:R-:W-:Y:S02]  /*12610*/  LOP3.LUT R9, R6, 0x3ffffffc, RZ, 0xc0, !PT ;  /* 0x3ffffffc06097812 */ /* 0x000fe400078ec0ff */
[----:B------:R-:W-:Y:S02]  /*12620*/  SHF.L.U32 R10, R8, 0x6, RZ ;  /* 0x00000006080a7819 */ /* 0x000fe400000006ff */
[----:B------:R-:W-:Y:S02]  /*12630*/  SHF.R.S32.HI R6, RZ, 0x5, R5 ;  /* 0x00000005ff067819 */ /* 0x000fe40000011405 */
[----:B------:R-:W-:Y:S02]  /*12640*/  IADD3 R9, -R9, R4, RZ ;  /* 0x0000000409097210 */ /* 0x000fe40007ffe1ff */
[----:B------:R-:W-:-:S02]  /*12650*/  LOP3.LUT R10, R10, 0x1c0, RZ, 0xc0, !PT ;  /* 0x000001c00a0a7812 */ /* 0x000fc400078ec0ff */
[----:B------:R-:W-:Y:S02]  /*12660*/  LOP3.LUT R11, R8, 0x1, RZ, 0xc0, !PT ;  /* 0x00000001080b7812 */ /* 0x000fe400078ec0ff */
[----:B------:R-:W-:Y:S02]  /*12670*/  LEA R9, R6, R9, 0x9 ;  /* 0x0000000906097211 */ /* 0x000fe400078e48ff */
[----:B------:R-:W-:Y:S02]  /*12680*/  LEA.HI R10, R10, R10, RZ, 0x1d ;  /* 0x0000000a0a0a7211 */ /* 0x000fe400078fe8ff */
[----:B------:R-:W-:Y:S02]  /*12690*/  ISETP.NE.U32.AND P0, PT, R11, 0x1, PT ;  /* 0x000000010b00780c */ /* 0x000fe40003f05070 */
[----:B------:R-:W-:Y:S02]  /*126a0*/  LEA R9, R9, R10, 0x1 ;  /* 0x0000000a09097211 */ /* 0x000fe400078e08ff */
[----:B------:R-:W-:-:S02]  /*126b0*/  R2P PR, R8, 0x6 ;  /* 0x0000000608007804 */ /* 0x000fc40000000000 */
[----:B------:R-:W-:Y:S02]  /*126c0*/  SHF.L.U32 R9, R9, 0x1, RZ ;  /* 0x0000000109097819 */ /* 0x000fe400000006ff */
[----:B------:R-:W-:Y:S02]  /*126d0*/  MOV R8, 0x20 ;  /* 0x0000002000087802 */ /* 0x000fe40000000f00 */
[----:B------:R-:W-:Y:S01]  /*126e0*/  MOV R10, 0x40 ;  /* 0x00000040000a7802 */ /* 0x000fe20000000f00 */
[----:B------:R-:W-:Y:S01]  /*126f0*/  STS [R9], R160 ;  /* 0x000000a009007388 */ /* 0x000fe20000000800 */
[C---:B------:R-:W-:Y:S02]  /*12700*/  IADD3 R11, R9.reuse, -0x10, RZ ;  /* 0xfffffff0090b7810 */ /* 0x040fe40007ffe0ff */
[----:B------:R-:W-:Y:S01]  /*12710*/  SEL R8, R8, 0xffffffe0, !P1 ;  /* 0xffffffe008087807 */ /* 0x000fe20004800000 */
[----:B------:R-:W-:Y:S01]  /*12720*/  STS [R9+0x400], R162 ;  /* 0x000400a209007388 */ /* 0x000fe20000000800 */
[----:B------:R-:W-:-:S02]  /*12730*/  @P0 IADD3 R11, R9, 0x10, RZ ;  /* 0x00000010090b0810 */ /* 0x000fc40007ffe0ff */
[----:B------:R-:W-:Y:S02]  /*12740*/  SEL R10, R10, 0xffffffc0, !P2 ;  /* 0xffffffc00a0a7807 */ /* 0x000fe40005000000 */
[C---:B------:R-:W-:Y:S01]  /*12750*/  IADD3 R13, R9.reuse, R8, RZ ;  /* 0x00000008090d7210 */ /* 0x040fe20007ffe0ff */
[----:B------:R-:W-:Y:S01]  /*12760*/  STS [R11], R156 ;  /* 0x0000009c0b007388 */ /* 0x000fe20000000800 */
[-C--:B------:R-:W-:Y:S02]  /*12770*/  IADD3 R15, R8, R11.reuse, RZ ;  /* 0x0000000b080f7210 */ /* 0x080fe40007ffe0ff */
[-C--:B------:R-:W-:Y:S01]  /*12780*/  IADD3 R17, R9, R10.reuse, RZ ;  /* 0x0000000a09117210 */ /* 0x080fe20007ffe0ff */
[----:B------:R-:W-:Y:S01]  /*12790*/  STS [R11+0x400], R158 ;  /* 0x0004009e0b007388 */ /* 0x000fe20000000800 */
[----:B------:R-:W-:Y:S02]  /*127a0*/  IADD3 R19, R10, R11, RZ ;  /* 0x0000000b0a137210 */ /* 0x000fe40007ffe0ff */
[-C--:B------:R-:W-:Y:S01]  /*127b0*/  IADD3 R21, R13, R10.reuse, RZ ;  /* 0x0000000a0d157210 */ /* 0x080fe20007ffe0ff */
[----:B------:R-:W-:Y:S01]  /*127c0*/  STS [R13], R152 ;  /* 0x000000980d007388 */ /* 0x000fe20000000800 */
[----:B------:R-:W-:-:S02]  /*127d0*/  IADD3 R23, R15, R10, RZ ;  /* 0x0000000a0f177210 */ /* 0x000fc40007ffe0ff */
[----:B------:R-:W-:Y:S01]  /*127e0*/  SHF.R.S32.HI R75, RZ, 0x1f, R6 ;  /* 0x0000001fff4b7819 */ /* 0x000fe20000011406 */
[----:B------:R-:W-:Y:S03]  /*127f0*/  STS [R13+0x400], R154 ;  /* 0x0004009a0d007388 */ /* 0x000fe60000000800 */
        /* <DEDUP_REMOVED lines=111> */
.L_x_949:
[----:B---34-:R-:W-:Y:S05]  /*12ef0*/  BSYNC B0 ;  /* 0x0000000000007941 */ /* 0x018fea0003800000 */
.L_x_948:
        /* <DEDUP_REMOVED lines=36> */
.L_x_951:
[----:B------:R-:W-:Y:S05]  /*13140*/  BSYNC B0 ;  /* 0x0000000000007941 */ /* 0x000fea0003800000 */
.L_x_950:
        /* <DEDUP_REMOVED lines=22> */
.L_x_953:
[----:B------:R-:W-:Y:S05]  /*132b0*/  BSYNC B0 ;  /* 0x0000000000007941 */ /* 0x000fea0003800000 */
.L_x_952:
        /* <DEDUP_REMOVED lines=22> */
.L_x_955:
[----:B------:R-:W-:Y:S05]  /*13420*/  BSYNC B0 ;  /* 0x0000000000007941 */ /* 0x000fea0003800000 */
.L_x_954:
[----:B------:R-:W-:-:S04]  /*13430*/  IADD3 R72, R72, 0x60, RZ ;  /* 0x0000006048487810 */ /* 0x000fc80007ffe0ff */
        /* <DEDUP_REMOVED lines=22> */
.L_x_914:
        /* <DEDUP_REMOVED lines=80> */
.L_x_957:
[----:B------:R-:W-:Y:S05]  /*13aa0*/  BSYNC B0 ;  /* 0x0000000000007941 */ /* 0x000fea0003800000 */
.L_x_956:
        /* <DEDUP_REMOVED lines=22> */
.L_x_959:
[----:B------:R-:W-:Y:S05]  /*13c10*/  BSYNC B0 ;  /* 0x0000000000007941 */ /* 0x000fea0003800000 */
.L_x_958:
        /* <DEDUP_REMOVED lines=22> */
.L_x_961:
[----:B------:R-:W-:Y:S05]  /*13d80*/  BSYNC B0 ;  /* 0x0000000000007941 */ /* 0x000fea0003800000 */
.L_x_960:
        /* <DEDUP_REMOVED lines=21> */
.L_x_963:
[----:B------:R-:W-:Y:S05]  /*13ee0*/  BSYNC B0 ;  /* 0x0000000000007941 */ /* 0x000fea0003800000 */
.L_x_962:
        /* <DEDUP_REMOVED lines=27> */
[----:B-1----:R-:W-:Y:S02]  /*140a0*/  IMAD R0, R2, UR14, RZ ;  /* 0x0000000e02007c24 */ /* 0x002fe4000f8e02ff */
[----:B------:R-:W-:-:S03]  /*140b0*/  IMAD.MOV.U32 R5, RZ, RZ, 0x7f800000 ;  /* 0x7f800000ff057424 */ /* 0x000fc600078e00ff */
[----:B------:R-:W-:-:S04]  /*140c0*/  IADD3 R3, P0, R0, UR11, RZ ;  /* 0x0000000b00037c10 */ /* 0x000fc8000ff1e0ff */
[----:B------:R-:W-:Y:S02]  /*140d0*/  LEA.HI.X.SX32 R0, R0, UR6, 0x1, P0 ;  /* 0x0000000600007c11 */ /* 0x000fe400080f0eff */
[----:B------:R-:W-:-:S04]  /*140e0*/  LEA R2, P0, R3, c[0x0][0x200], 0x2 ;  /* 0x0000800003027a11 */ /* 0x000fc800078010ff */
[----:B------:R-:W-:-:S05]  /*140f0*/  LEA.HI.X R3, R3, c[0x0][0x204], R0, 0x2, P0 ;  /* 0x0000810003037a11 */ /* 0x000fca00000f1400 */
[----:B------:R-:W-:Y:S01]  /*14100*/  STG.E [R2.64], R5 ;  /* 0x0000000502007986 */ /* 0x000fe2000c101912 */
[----:B------:R-:W-:Y:S05]  /*14110*/  EXIT ;  /* 0x000000000000794d */ /* 0x000fea0003800000 */
.L_x_964:
        /* <DEDUP_REMOVED lines=14> */
.L_x_1090:


//--------------------- .text._ZN5flash16flash_fwd_kernelI23Flash_fwd_kernel_traitsILi256ELi128ELi64ELi8ELb0ELb0EN7cutlass6half_tE19Flash_kernel_traitsILi256ELi128ELi64ELi8ES3_EELb1ELb1ELb0ELb1ELb0ELb0ELb0ELb1EEEvNS_16Flash_fwd_paramsE --------------------------
	.section	.text._ZN5flash16flash_fwd_kernelI23Flash_fwd_kernel_traitsILi256ELi128ELi64ELi8ELb0ELb0EN7cutlass6half_tE19Flash_kernel_traitsILi256ELi128ELi64ELi8ES3_EELb1ELb1ELb0ELb1ELb0ELb0ELb0ELb1EEEvNS_16Flash_fwd_paramsE,"ax",@progbits
	.sectioninfo	@"SHI_REGISTERS=255"
	.align	128
        .global         _ZN5flash16flash_fwd_kernelI23Flash_fwd_kernel_traitsILi256ELi128ELi64ELi8ELb0ELb0EN7cutlass6half_tE19Flash_kernel_traitsILi256ELi128ELi64ELi8ES3_EELb1ELb1ELb0ELb1ELb0ELb0ELb0ELb1EEEvNS_16Flash_fwd_paramsE
        .type           _ZN5flash16flash_fwd_kernelI23Flash_fwd_kernel_traitsILi256ELi128ELi64ELi8ELb0ELb0EN7cutlass6half_tE19Flash_kernel_traitsILi256ELi128ELi64ELi8ES3_EELb1ELb1ELb0ELb1ELb0ELb0ELb0ELb1EEEvNS_16Flash_fwd_paramsE,@function
        .size           _ZN5flash16flash_fwd_kernelI23Flash_fwd_kernel_traitsILi256ELi128ELi64ELi8ELb0ELb0EN7cutlass6half_tE19Flash_kernel_traitsILi256ELi128ELi64ELi8ES3_EELb1ELb1ELb0ELb1ELb0ELb0ELb0ELb1EEEvNS_16Flash_fwd_paramsE,(.L_x_1091 - _ZN5flash16flash_fwd_kernelI23Flash_fwd_kernel_traitsILi256ELi128ELi64ELi8ELb0ELb0EN7cutlass6half_tE19Flash_kernel_traitsILi256ELi128ELi64ELi8ES3_EELb1ELb1ELb0ELb1ELb0ELb0ELb0ELb1EEEvNS_16Flash_fwd_paramsE)
        .other          _ZN5flash16flash_fwd_kernelI23Flash_fwd_kernel_traitsILi256ELi128ELi64ELi8ELb0ELb0EN7cutlass6half_tE19Flash_kernel_traitsILi256ELi128ELi64ELi8ES3_EELb1ELb1ELb0ELb1ELb0ELb0ELb0ELb1EEEvNS_16Flash_fwd_paramsE,@"STO_CUDA_ENTRY STV_DEFAULT"
_ZN5flash16flash_fwd_kernelI23Flash_fwd_kernel_traitsILi256ELi128ELi64ELi8ELb0ELb0EN7cutlass6half_tE19Flash_kernel_traitsILi256ELi128ELi64ELi8ES3_EELb1ELb1ELb0ELb1ELb0ELb0ELb0ELb1EEEvNS_16Flash_fwd_paramsE:
.text._ZN5flash16flash_fwd_kernelI23Flash_fwd_kernel_traitsILi256ELi128ELi64ELi8ELb0ELb0EN7cutlass6half_tE19Flash_kernel_traitsILi256ELi128ELi64ELi8ES3_EELb1ELb1ELb0ELb1ELb0ELb0ELb0ELb1EEEvNS_16Flash_fwd_paramsE:
        /* <DEDUP_REMOVED lines=36> */
[----:B------:R-:W-:Y:S02]  /*0240*/  ULDC.64 UR6, c[0x0][0x248] ;  /* 0x0000920000067ab9 */ /* 0x000fe40000000a00 */
[----:B------:R-:W-:Y:S02]  /*0250*/  @UP0 UIMAD.WIDE UR4, UR13, UR8, UR4 ;  /* 0x000000080d0402a5 */ /* 0x000fe4000f8e0204 */
[----:B------:R-:W-:-:S04]  /*0260*/  UIMAD.WIDE UR6, UR13, UR8, UR6 ;  /* 0x000000080d0672a5 */ /* 0x000fc8000f8e0206 */
[----:B------:R-:W-:Y:S02]  /*0270*/  IMAD.U32 R12, RZ, RZ, UR4 ;  /* 0x00000004ff0c7e24 */ /* 0x000fe4000f8e00ff */
[----:B------:R-:W-:Y:S01]  /*0280*/  IMAD.U32 R13, RZ, RZ, UR5 ;  /* 0x00000005ff0d7e24 */ /* 0x000fe2000f8e00ff */
[----:B---3--:R1:W2:Y:S01]  /*0290*/  @P2 R2UR UR32, R6 ;  /* 0x00000000062023c2 */ /* 0x0082a200000e0000 */
[----:B----4-:R-:W-:-:S07]  /*02a0*/  @P2 IADD3 R4, P1, R2, c[0x0][0x300], RZ ;  /* 0x0000c00002042a10 */ /* 0x010fce0007f3e0ff */
[----:B------:R3:W4:Y:S01]  /*02b0*/  @P2 R2UR UR33, R7 ;  /* 0x00000000072123c2 */ /* 0x00072200000e0000 */
[----:B------:R-:W-:Y:S02]  /*02c0*/  @P2 IMAD.X R5, RZ, RZ, R3, P1 ;  /* 0x000000ffff052224 */ /* 0x000fe400008e0603 */
[----:B-1----:R-:W-:Y:S02]  /*02d0*/  @!P3 IMAD.MOV.U32 R6, RZ, RZ, c[0x0][0x308] ;  /* 0x0000c200ff06b624 */ /* 0x002fe400078e00ff */
[----:B--2---:R-:W-:Y:S01]  /*02e0*/  IMAD.U32 R8, RZ, RZ, UR32 ;  /* 0x00000020ff087e24 */ /* 0x004fe2000f8e00ff */
[----:B---3--:R-:W-:Y:S01]  /*02f0*/  @!P3 MOV R7, c[0x0][0x30c] ;  /* 0x0000c3000007ba02 */ /* 0x008fe20000000f00 */
[----:B----4-:R-:W-:-:S04]  /*0300*/  IMAD.U32 R9, RZ, RZ, UR33 ;  /* 0x00000021ff097e24 */ /* 0x010fc8000f8e00ff */
[----:B------:R-:W-:Y:S04]  /*0310*/  @!P3 STG.E.64 [R6.64+0x8], R4 ;  /* 0x000008040600b986 */ /* 0x000fe8000c101b1a */
[----:B------:R1:W-:Y:S04]  /*0320*/  @!P3 STG.E.64 [R6.64], R8 ;  /* 0x000000080600b986 */ /* 0x0003e8000c101b1a */
[----:B------:R-:W2:Y:S04]  /*0330*/  @P0 LDG.E R3, [R14.64] ;  /* 0x0000001a0e030981 */ /* 0x000ea8000c1e1900 */
[----:B------:R-:W3:Y:S01]  /*0340*/  @P0 LDG.E R0, [R14.64+0x4] ;  /* 0x0000041a0e000981 */ /* 0x000ee2000c1e1900 */
[----:B------:R-:W-:-:S02]  /*0350*/  PLOP3.LUT P1, PT, PT, PT, UP0, 0x80, 0x0 ;  /* 0x000000000000781c */ /* 0x000fc40003f2f008 */
        /* <DEDUP_REMOVED lines=27> */
.L_x_965:
[----:B-1----:R-:W-:Y:S02]  /*0510*/  ULDC UR6, c[0x0][0x218] ;  /* 0x0000860000067ab9 */ /* 0x002fe40000000800 */
.L_x_966:
        /* <DEDUP_REMOVED lines=42> */
[----:B------:R-:W-:Y:S01]  /*07c0*/  PLOP3.LUT P0, PT, PT, PT, UP0, 0x80, 0x0 ;  /* 0x000000000000781c */ /* 0x000fe20003f0f008 */
[----:B------:R-:W-:Y:S02]  /*07d0*/  USHF.R.S32.HI UR11, URZ, 0x1f, UR12 ;  /* 0x0000001f3f0b7899 */ /* 0x000fe4000801140c */
        /* <DEDUP_REMOVED lines=12> */
[----:B------:R-:W-:Y:S02]  /*08a0*/  @!UP1 UIMAD UR17, UR13, UR17, UR7 ;  /* 0x000000110d1192a4 */ /* 0x000fe4000f8e0207 */
[----:B------:R-:W-:Y:S02]  /*08b0*/  UIMAD UR4, UR5, UR4, UR14 ;  /* 0x00000004050472a4 */ /* 0x000fe4000f8e020e */
[----:B------:R-:W-:-:S02]  /*08c0*/  USHF.L.U32 UR5, UR5, 0x5, URZ ;  /* 0x0000000505057899 */ /* 0x000fc4000800063f */
[----:B------:R-:W-:Y:S02]  /*08d0*/  ULDC UR7, c[0x0][0x228] ;  /* 0x00008a0000077ab9 */ /* 0x000fe40000000800 */
[----:B------:R-:W-:Y:S02]  /*08e0*/  @!UP1 UIMAD.WIDE.U32 UR30, UR13, UR16, URZ ;  /* 0x000000100d1e92a5 */ /* 0x000fe4000f8e003f */
[----:B------:R-:W-:Y:S01]  /*08f0*/  UIMAD UR7, UR4, UR7, URZ ;  /* 0x00000007040772a4 */ /* 0x000fe2000f8e023f */
[----:B------:R-:W-:Y:S01]  /*0900*/  IADD3 R8, P2, P1, R4, UR5, R17 ;  /* 0x0000000504087c10 */ /* 0x000fe2000f95e011 */
[----:B------:R-:W-:Y:S02]  /*0910*/  USHF.R.S32.HI UR4, URZ, 0x1f, UR5 ;  /* 0x0000001f3f047899 */ /* 0x000fe40008011405 */
[----:B------:R-:W-:Y:S02]  /*0920*/  @UP1 UMOV UR16, UR18 ;  /* 0x0000001200101c82 */ /* 0x000fe40008000000 */
[----:B------:R-:W-:-:S02]  /*0930*/  @!UP1 UIADD3 UR8, UR31, UR17, URZ ;  /* 0x000000111f089290 */ /* 0x000fc4000fffe03f */
[----:B------:R-:W-:Y:S01]  /*0940*/  IADD3.X R6, R5, UR4, R6, P2, P1 ;  /* 0x0000000405067c10 */ /* 0x000fe200097e2406 */
[----:B------:R-:W-:Y:S01]  /*0950*/  @!UP1 UMOV UR16, UR30 ;  /* 0x0000001e00109c82 */ /* 0x000fe20008000000 */
        /* <DEDUP_REMOVED lines=14> */
.L_x_968:
[----:B------:R-:W-:Y:S01]  /*0a40*/  IABS R0, c[0x0][0x1c8] ;  /* 0x0000720000007a13 */ /* 0x000fe20000000000 */
[----:B------:R-:W1:Y:S01]  /*0a50*/  S2R R2, SR_CTAID.Z ;  /* 0x0000000000027919 */ /* 0x000e620000002700 */
[----:B------:R-:W-:Y:S02]  /*0a60*/  UMOV UR18, URZ ;  /* 0x0000003f00127c82 */ /* 0x000fe40008000000 */
[----:B------:R-:W2:Y:S01]  /*0a70*/  R2UR UR5, R0 ;  /* 0x00000000000573c2 */ /* 0x000ea200000e0000 */
[----:B------:R-:W-:Y:S01]  /*0a80*/  @UP0 UIADD3 UR15, UR9, UR15, URZ ;  /* 0x0000000f090f0290 */ /* 0x000fe2000fffe03f */
[----:B-1----:R-:W-:Y:S01]  /*0a90*/  IABS R2, R2 ;  /* 0x0000000200027213 */ /* 0x002fe20000000000 */
[----:B--2---:R-:W1:Y:S05]  /*0aa0*/  I2F.RP R5, UR5 ;  /* 0x0000000500057d06 */ /* 0x004e6a0008209400 */
[----:B------:R-:W2:Y:S03]  /*0ab0*/  R2UR UR4, R2 ;  /* 0x00000000020473c2 */ /* 0x000ea600000e0000 */
        /* <DEDUP_REMOVED lines=8> */
[----:B--2---:R-:W-:-:S04]  /*0b40*/  UIMAD.WIDE.U32 UR30, UR17, UR4, URZ ;  /* 0x00000004111e72a5 */ /* 0x004fc8000f8e003f */
        /* <DEDUP_REMOVED lines=32> */
.L_x_969:
[CC--:B------:R-:W-:Y:S01]  /*0d50*/  LEA.HI R9, R7.reuse, R10.reuse, RZ, 0x3 ;  /* 0x0000000a07097211 */ /* 0x0c0fe200078f18ff */
[----:B------:R-:W1:Y:S01]  /*0d60*/  S2R R20, SR_CTAID.Z ;  /* 0x0000000000147919 */ /* 0x000e620000002700 */
[----:B------:R-:W-:Y:S01]  /*0d70*/  LEA.HI R2, R7, R10, RZ, 0x4 ;  /* 0x0000000a07027211 */ /* 0x000fe200078f20ff */
[----:B------:R-:W-:Y:S01]  /*0d80*/  ULDC.64 UR4, c[0x0][0x1b8] ;  /* 0x00006e0000047ab9 */ /* 0x000fe20000000a00 */
[----:B------:R-:W-:Y:S01]  /*0d90*/  SHF.R.S32.HI R34, RZ, 0x3, R9 ;  /* 0x00000003ff227819 */ /* 0x000fe20000011409 */
[----:B------:R-:W-:Y:S01]  /*0da0*/  IMAD.U32 R24, RZ, RZ, UR22 ;  /* 0x00000016ff187e24 */ /* 0x000fe2000f8e00ff */
[----:B------:R-:W-:Y:S01]  /*0db0*/  LOP3.LUT R9, R9, 0xfffffff8, RZ, 0xc0, !PT ;  /* 0xfffffff809097812 */ /* 0x000fe200078ec0ff */
[----:B------:R-:W-:Y:S01]  /*0dc0*/  BSSY B0, `(.L_x_970) ;  /* 0x0000080000007945 */ /* 0x000fe20003800000 */
[----:B------:R-:W-:Y:S01]  /*0dd0*/  SHF.R.S32.HI R5, RZ, 0x4, R2 ;  /* 0x00000004ff057819 */ /* 0x000fe20000011402 */
[----:B------:R-:W-:Y:S01]  /*0de0*/  IMAD.SHL.U32 R0, R34, 0x40, RZ ;  /* 0x0000004022007824 */ /* 0x000fe200078e00ff */
[----:B------:R-:W-:Y:S01]  /*0df0*/  SHF.R.S32.HI R35, RZ, 0x1f, R34 ;  /* 0x0000001fff237819 */ /* 0x000fe20000011422 */
[----:B------:R-:W-:Y:S01]  /*0e00*/  IMAD.IADD R16, R10, 0x1, -R9 ;  /* 0x000000010a107824 */ /* 0x000fe200078e0a09 */
[----:B------:R-:W-:-:S02]  /*0e10*/  LEA.HI R218, R2, R5, RZ, 0x1 ;  /* 0x0000000502da7211 */ /* 0x000fc400078f08ff */
[----:B------:R-:W-:Y:S01]  /*0e20*/  LOP3.LUT R9, R2, 0xfffffff0, RZ, 0xc0, !PT ;  /* 0xfffffff002097812 */ /* 0x000fe200078ec0ff */
[----:B------:R-:W-:Y:S01]  /*0e30*/  IMAD.SHL.U32 R106, R16, 0x8, RZ ;  /* 0x00000008106a7824 */ /* 0x000fe200078e00ff */
[----:B------:R-:W-:Y:S01]  /*0e40*/  LOP3.LUT R218, R218, 0xfffffffe, RZ, 0xc0, !PT ;  /* 0xfffffffedada7812 */ /* 0x000fe200078ec0ff */
[----:B------:R-:W-:Y:S01]  /*0e50*/  IMAD R4, R35, c[0x0][0x198], RZ ;  /* 0x0000660023047a24 */ /* 0x000fe200078e02ff */
[----:B------:R-:W-:Y:S01]  /*0e60*/  LOP3.LUT R0, R0, 0x1c0, RZ, 0xc0, !PT ;  /* 0x000001c000007812 */ /* 0x000fe200078ec0ff */
[----:B------:R-:W-:Y:S01]  /*0e70*/  IMAD.IADD R18, R10, 0x1, -R9 ;  /* 0x000000010a127824 */ /* 0x000fe200078e0a09 */
[----:B------:R-:W-:Y:S01]  /*0e80*/  SHF.R.S32.HI R107, RZ, 0x1f, R106 ;  /* 0x0000001fff6b7819 */ /* 0x000fe2000001146a */
[----:B------:R-:W-:Y:S01]  /*0e90*/  IMAD.IADD R218, R5, 0x1, -R218 ;  /* 0x0000000105da7824 */ /* 0x000fe200078e0ada */
[----:B------:R-:W-:Y:S01]  /*0ea0*/  IADD3 R12, P0, R106, UR16, RZ ;  /* 0x000000106a0c7c10 */ /* 0x000fe2000ff1e0ff */
[C---:B------:R-:W-:Y:S01]  /*0eb0*/  IMAD R4, R34.reuse, c[0x0][0x19c], R4 ;  /* 0x0000670022047a24 */ /* 0x040fe200078e0204 */
[----:B------:R-:W-:Y:S01]  /*0ec0*/  SHF.R.S32.HI R5, RZ, 0x1f, R18 ;  /* 0x0000001fff057819 */ /* 0x000fe20000011412 */
[----:B------:R-:W-:Y:S01]  /*0ed0*/  IMAD.WIDE.U32 R14, R34, c[0x0][0x198], R106 ;  /* 0x00006600220e7a25 */ /* 0x000fe200078e006a */
[----:B------:R-:W-:Y:S01]  /*0ee0*/  IADD3.X R13, R107, UR8, RZ, P0, !PT ;  /* 0x000000086b0d7c10 */ /* 0x000fe200087fe4ff */
[----:B------:R-:W-:Y:S01]  /*0ef0*/  ULDC.64 UR8, c[0x0][0x1b0] ;  /* 0x00006c0000087ab9 */ /* 0x000fe20000000a00 */
[----:B------:R-:W-:Y:S01]  /*0f00*/  LEA.HI R2, R5, R18, RZ, 0x3 ;  /* 0x0000001205027211 */ /* 0x000fe200078f18ff */
[----:B------:R-:W-:Y:S01]  /*0f10*/  UIMAD UR8, UR15, UR8, URZ ;  /* 0x000000080f0872a4 */ /* 0x000fe2000f8e023f */
[----:B------:R-:W-:Y:S01]  /*0f20*/  LEA.HI R7, R7, R10, RZ, 0x6 ;  /* 0x0000000a07077211 */ /* 0x000fe200078f30ff */
[----:B-1----:R-:W-:Y:S01]  /*0f30*/  IMAD.WIDE.U32 R20, R20, c[0x0][0x1a8], R12 ;  /* 0x00006a0014147a25 */ /* 0x002fe200078e000c */
[----:B------:R-:W-:Y:S01]  /*0f40*/  LOP3.LUT R5, R2, 0xfffffff8, RZ, 0xc0, !PT ;  /* 0xfffffff802057812 */ /* 0x000fe200078ec0ff */
[----:B------:R-:W-:Y:S01]  /*0f50*/  UIMAD UR8, UR31, UR9, UR8 ;  /* 0x000000091f0872a4 */ /* 0x000fe2000f8e0208 */
[----:B------:R-:W-:Y:S01]  /*0f60*/  LOP3.LUT R9, R0, 0x38, R106, 0xf8, !PT ;  /* 0x0000003800097812 */ /* 0x000fe200078ef86a */
[----:B------:R-:W-:Y:S01]  /*0f70*/  IMAD.SHL.U32 R7, R7, 0x8, RZ ;  /* 0x0000000807077824 */ /* 0x000fe200078e00ff */
[----:B------:R-:W-:Y:S01]  /*0f80*/  SHF.R.U32.HI R0, RZ, 0x3, R0 ;  /* 0x00000003ff007819 */ /* 0x000fe20000011600 */
[----:B------:R-:W-:Y:S01]  /*0f90*/  IMAD.IADD R5, R18, 0x1, -R5 ;  /* 0x0000000112057824 */ /* 0x000fe200078e0a05 */
[----:B------:R-:W-:Y:S01]  /*0fa0*/  IADD3 R18, P0, R14, UR28, RZ ;  /* 0x0000001c0e127c10 */ /* 0x000fe2000ff1e0ff */
[----:B------:R-:W-:Y:S01]  /*0fb0*/  IMAD.SHL.U32 R12, R218, 0x8, RZ ;  /* 0x00000008da0c7824 */ /* 0x000fe200078e00ff */
[----:B------:R-:W-:Y:S01]  /*0fc0*/  LOP3.LUT R0, R9, R0, RZ, 0x3c, !PT ;  /* 0x0000000009007212 */ /* 0x000fe200078e3cff */
[----:B------:R1:W-:Y:S01]  /*0fd0*/  STL.64 [R1+0x28], R34 ;  /* 0x0000282201007387 */ /* 0x0003e20000100a00 */
[----:B------:R-:W-:Y:S01]  /*0fe0*/  IADD3.X R19, R15, UR25, R4, P0, !PT ;  /* 0x000000190f137c10 */ /* 0x000fe200087fe404 */
[----:B------:R-:W-:Y:S01]  /*0ff0*/  IMAD R4, R35, c[0x0][0x1a0], RZ ;  /* 0x0000680023047a24 */ /* 0x000fe200078e02ff */
[C---:B------:R-:W-:Y:S01]  /*1000*/  LOP3.LUT P2, RZ, R5.reuse, 0x4, RZ, 0xc0, !PT ;  /* 0x0000000405ff7812 */ /* 0x040fe2000784c0ff */
[----:B------:R-:W-:Y:S01]  /*1010*/  IMAD.WIDE.U32 R14, R34, c[0x0][0x1a0], R106 ;  /* 0x00006800220e7a25 */ /* 0x000fe200078e006a */
[C---:B------:R-:W-:Y:S01]  /*1020*/  LOP3.LUT P1, RZ, R5.reuse, 0x2, RZ, 0xc0, !PT ;  /* 0x0000000205ff7812 */ /* 0x040fe2000782c0ff */
[----:B------:R1:W-:Y:S01]  /*1030*/  STL.64 [R1+0x20], R106 ;  /* 0x0000206a01007387 */ /* 0x0003e20000100a00 */
[----:B------:R-:W-:Y:S01]  /*1040*/  LOP3.LUT R0, R0, 0xfffffe00, R7, 0xf8, !PT ;  /* 0xfffffe0000007812 */ /* 0x000fe200078ef807 */
[----:B------:R-:W-:Y:S01]  /*1050*/  IMAD R4, R34, c[0x0][0x1a4], R4 ;  /* 0x0000690022047a24 */ /* 0x000fe200078e0204 */
[----:B------:R-:W-:Y:S01]  /*1060*/  IADD3 R14, P0, R14, UR30, RZ ;  /* 0x0000001e0e0e7c10 */ /* 0x000fe2000ff1e0ff */
[----:B------:R-:W-:Y:S01]  /*1070*/  IMAD.SHL.U32 R5, R5, 0x40, RZ ;  /* 0x0000004005057824 */ /* 0x000fe200078e00ff */
[----:B------:R-:W-:Y:S01]  /*1080*/  IADD3 R104, R106, 0x40, RZ ;  /* 0x000000406a687810 */ /* 0x000fe20007ffe0ff */
[----:B------:R-:W-:Y:S01]  /*1090*/  IMAD.SHL.U32 R100, R0, 0x2, RZ ;  /* 0x0000000200647824 */ /* 0x000fe200078e00ff */
[----:B------:R-:W-:Y:S01]  /*10a0*/  IADD3.X R15, R15, UR29, R4, P0, !PT ;  /* 0x0000001d0f0f7c10 */ /* 0x000fe200087fe404 */
[----:B------:R-:W-:Y:S01]  /*10b0*/  IMAD.U32 R4, RZ, RZ, UR31 ;  /* 0x0000001fff047e24 */ /* 0x000fe2000f8e00ff */
[----:B------:R-:W-:Y:S01]  /*10c0*/  LOP3.LUT R5, R5, 0x1c0, RZ, 0xc0, !PT ;  /* 0x000001c005057812 */ /* 0x000fe200078ec0ff */
[----:B------:R-:W-:Y:S01]  /*10d0*/  UIADD3 UR9, -UR14, UR24, URZ ;  /* 0x000000180e097290 */ /* 0x000fe2000fffe13f */
[----:B------:R-:W-:Y:S01]  /*10e0*/  IADD3 R101, R106, 0x80, RZ ;  /* 0x000000806a657810 */ /* 0x000fe20007ffe0ff */
[----:B------:R-:W-:Y:S01]  /*10f0*/  IMAD.WIDE.U32 R36, R4, c[0x0][0x1b0], R18 ;  /* 0x00006c0004247a25 */ /* 0x000fe200078e0012 */
[----:B------:R-:W-:Y:S01]  /*1100*/  LOP3.LUT R12, R5, 0x8, R12, 0xf8, !PT ;  /* 0x00000008050c7812 */ /* 0x000fe200078ef80c */
[----:B------:R-:W-:Y:S01]  /*1110*/  UIMAD UR15, UR15, UR4, URZ ;  /* 0x000000040f0f72a4 */ /* 0x000fe2000f8e023f */
[----:B------:R-:W-:Y:S01]  /*1120*/  SHF.R.U32.HI R5, RZ, 0x3, R5 ;  /* 0x00000003ff057819 */ /* 0x000fe20000011605 */
[----:B------:R-:W-:Y:S01]  /*1130*/  IMAD.SHL.U32 R2, R2, 0x40, RZ ;  /* 0x0000004002027824 */ /* 0x000fe200078e00ff */
[----:B------:R-:W-:Y:S01]  /*1140*/  IADD3 R251, R106, 0xc0, RZ ;  /* 0x000000c06afb7810 */ /* 0x000fe20007ffe0ff */
[----:B------:R1:W-:Y:S01]  /*1150*/  STL.64 [R1+0x10], R36 ;  /* 0x0000102401007387 */ /* 0x0003e20000100a00 */
[----:B------:R-:W-:Y:S01]  /*1160*/  IADD3 R39, R37, UR8, RZ ;  /* 0x0000000825277c10 */ /* 0x000fe2000fffe0ff */
[----:B------:R-:W-:Y:S01]  /*1170*/  UIMAD UR15, UR31, UR5, UR15 ;  /* 0x000000051f0f72a4 */ /* 0x000fe2000f8e020f */
[----:B------:R-:W-:Y:S01]  /*1180*/  LOP3.LUT R5, R12, R5, RZ, 0x3c, !PT ;  /* 0x000000050c057212 */ /* 0x000fe200078e3cff */
[----:B------:R1:W-:Y:S01]  /*1190*/  STL [R1+0xc], R104 ;  /* 0x00000c6801007387 */ /* 0x0003e20000100800 */
[----:B------:R-:W-:Y:S01]  /*11a0*/  IMAD.U32 R12, RZ, RZ, UR31 ;  /* 0x0000001fff0c7e24 */ /* 0x000fe2000f8e00ff */
[----:B------:R-:W-:Y:S01]  /*11b0*/  ULDC.64 UR4, c[0x0][0x1a8] ;  /* 0x00006a0000047ab9 */ /* 0x000fe20000000a00 */
[----:B------:R-:W-:Y:S01]  /*11c0*/  ISETP.GE.AND P0, PT, R34, UR9, PT ;  /* 0x0000000922007c0c */ /* 0x000fe2000bf06270 */
[----:B------:R1:W-:Y:S01]  /*11d0*/  STL [R1+0x8], R101 ;  /* 0x0000086501007387 */ /* 0x0003e20000100800 */
[----:B------:R-:W-:Y:S01]  /*11e0*/  IMAD.WIDE.U32 R12, R12, c[0x0][0x1b8], R14 ;  /* 0x00006e000c0c7a25 */ /* 0x000fe200078e000e */
[--C-:B------:R-:W-:Y:S01]  /*11f0*/  SHF.R.S32.HI R14, RZ, 0x5, R3.reuse ;  /* 0x00000005ff0e7819 */ /* 0x100fe20000011403 */
[----:B------:R-:W-:Y:S01]  /*1200*/  UIMAD UR4, UR11, UR4, URZ ;  /* 0x000000040b0472a4 */ /* 0x000fe2000f8e023f */
[----:B------:R1:W-:Y:S01]  /*1210*/  STL [R1+0x4], R251 ;  /* 0x000004fb01007387 */ /* 0x0003e20000100800 */
[----:B------:R-:W-:Y:S01]  /*1220*/  SHF.R.S32.HI R3, RZ, 0x1f, R3 ;  /* 0x0000001fff037819 */ /* 0x000fe20000011403 */
[----:B------:R-:W-:Y:S01]  /*1230*/  IMAD.MOV.U32 R9, RZ, RZ, 0x10 ;  /* 0x00000010ff097424 */ /* 0x000fe200078e00ff */
[----:B------:R-:W-:Y:S01]  /*1240*/  SHF.R.S32.HI R18, RZ, 0x1f, R17 ;  /* 0x0000001fff127819 */ /* 0x000fe20000011411 */
[----:B------:R1:W-:Y:S01]  /*1250*/  STL [R1], R100 ;  /* 0x0000006401007387 */ /* 0x0003e20000100800 */
[----:B------:R-:W-:Y:S01]  /*1260*/  LEA.HI R3, R3, R14, RZ, 0x3 ;  /* 0x0000000e03037211 */ /* 0x000fe200078f18ff */
[----:B------:R-:W-:Y:S01]  /*1270*/  UIMAD UR5, UR12, UR5, UR4 ;  /* 0x000000050c0572a4 */ /* 0x000fe2000f8e0204 */
[----:B------:R-:W-:Y:S01]  /*1280*/  LEA.HI R18, R18, R17, RZ, 0x2 ;  /* 0x0000001112127211 */ /* 0x000fe200078f10ff */
[----:B------:R1:W-:Y:S01]  /*1290*/  STL [R1+0x1c], R39 ;  /* 0x00001c2701007387 */ /* 0x0003e20000100800 */
[----:B------:R-:W-:Y:S01]  /*12a0*/  LOP3.LUT R3, R3, 0xffffff8, RZ, 0xc0, !PT ;  /* 0x0ffffff803037812 */ /* 0x000fe200078ec0ff */
[----:B------:R-:W-:Y:S01]  /*12b0*/  IMAD.MOV.U32 R7, RZ, RZ, 0x20 ;  /* 0x00000020ff077424 */ /* 0x000fe200078e00ff */
[----:B------:R-:W-:Y:S01]  /*12c0*/  LOP3.LUT R5, R5, 0xfffffe00, R2, 0xf8, !PT ;  /* 0xfffffe0005057812 */ /* 0x000fe200078ef802 */
[----:B------:R-:W-:Y:S01]  /*12d0*/  IMAD.WIDE R24, R24, 0x80, R34 ;  /* 0x0000008018187825 */ /* 0x000fe200078e0222 */
[----:B------:R-:W-:-:S02]  /*12e0*/  SHF.R.S32.HI R11, RZ, 0x2, R18 ;  /* 0x00000002ff0b7819 */ /* 0x000fc40000011412 */
[----:B------:R-:W-:Y:S01]  /*12f0*/  IADD3 R23, R21, UR5, RZ ;  /* 0x0000000515177c10 */ /* 0x000fe2000fffe0ff */
[----:B------:R-:W-:Y:S01]  /*1300*/  IMAD.IADD R2, R14, 0x1, -R3 ;  /* 0x000000010e027824 */ /* 0x000fe200078e0a03 */
[----:B------:R-:W-:Y:S02]  /*1310*/  IADD3 R15, R13, UR15, RZ ;  /* 0x0000000f0d0f7c10 */ /* 0x000fe4000fffe0ff */
[----:B------:R-:W-:Y:S01]  /*1320*/  SEL R4, R9, 0xfffffff0, !P1 ;  /* 0xfffffff009047807 */ /* 0x000fe20004800000 */
[----:B------:R-:W-:Y:S01]  /*1330*/  IMAD R2, R2, 0x10, R11 ;  /* 0x0000001002027824 */ /* 0x000fe200078e020b */
        /* <DEDUP_REMOVED lines=40> */
.L_x_971:
[----:B------:R-:W-:Y:S05]  /*15c0*/  BSYNC B0 ;  /* 0x0000000000007941 */ /* 0x000fea0003800000 */
.L_x_970:
        /* <DEDUP_REMOVED lines=25> */
[C---:B--2---:R-:W-:Y:S01]  /*1760*/  @!P5 LEA R28, P6, R26.reuse, c[0x0][0x160], 0x1 ;  /* 0x000058001a1cda11 */ /* 0x044fe200078c08ff */
        /* <DEDUP_REMOVED lines=29> */
.L_x_973:
[----:B------:R-:W-:Y:S05]  /*1940*/  BSYNC B0 ;  /* 0x0000000000007941 */ /* 0x000fea0003800000 */
.L_x_972:
        /* <DEDUP_REMOVED lines=45> */
.L_x_975:
[----:B------:R-:W-:Y:S05]  /*1c20*/  BSYNC B0 ;  /* 0x0000000000007941 */ /* 0x000fea0003800000 */
.L_x_974:
        /* <DEDUP_REMOVED lines=48> */
.L_x_977:
[----:B------:R-:W-:Y:S05]  /*1f30*/  BSYNC B0 ;  /* 0x0000000000007941 */ /* 0x000fea0003800000 */
.L_x_976:
        /* <DEDUP_REMOVED lines=48> */
.L_x_979:
[----:B------:R-:W-:Y:S05]  /*2240*/  BSYNC B0 ;  /* 0x0000000000007941 */ /* 0x000fea0003800000 */
.L_x_978:
        /* <DEDUP_REMOVED lines=42> */
.L_x_981:
[----:B------:R-:W-:Y:S05]  /*24f0*/  BSYNC B0 ;  /* 0x0000000000007941 */ /* 0x000fea0003800000 */
.L_x_980:
        /* <DEDUP_REMOVED lines=18> */
[----:B-1-3--:R-:W-:Y:S01]  /*2620*/  IMAD.U32 R20, RZ, RZ, UR12 ;  /* 0x0000000cff147e24 */ /* 0x00afe2000f8e00ff */
[----:B------:R-:W1:Y:S01]  /*2630*/  @P0 MUFU.RCP R17, c[0x0][0x238] ;  /* 0x00008e0000110b08 */ /* 0x000e620000001000 */
[----:B------:R-:W-:Y:S01]  /*2640*/  ISETP.GE.AND P1, PT, R34, UR15, PT ;  /* 0x0000000f22007c0c */ /* 0x000fe2000bf26270 */
[----:B------:R-:W-:-:S02]  /*2650*/  ULDC.64 UR4, c[0x0][0x1a0] ;  /* 0x0000680000047ab9 */ /* 0x000fc40000000a00 */
[----:B------:R-:W-:-:S05]  /*2660*/  IMAD.U32 R21, RZ, RZ, UR13 ;  /* 0x0000000dff157e24 */ /* 0x000fca000f8e00ff */
[----:B------:R3:W1:Y:S01]  /*2670*/  @P0 LDG.E R20, [R20.64] ;  /* 0x0000001a14140981 */ /* 0x000662000c1e1900 */
[----:B------:R-:W-:Y:S01]  /*2680*/  USHF.L.U32 UR13, UR4, 0x6, URZ ;  /* 0x00000006040d7899 */ /* 0x000fe2000800063f */
[----:B------:R-:W-:Y:S01]  /*2690*/  MOV R23, UR22 ;  /* 0x0000001600177c02 */ /* 0x000fe20008000f00 */
[----:B------:R-:W-:Y:S01]  /*26a0*/  USHF.L.U64.HI UR12, UR4, UR20, UR5 ;  /* 0x00000014040c7299 */ /* 0x000fe20008010205 */
[----:B------:R-:W-:Y:S01]  /*26b0*/  BAR.SYNC.DEFER_BLOCKING 0x0 ;  /* 0x0000000000007b1d */ /* 0x000fe20000010000 */
[C---:B------:R-:W-:Y:S01]  /*26c0*/  LEA R18, R14.reuse, UR14, 0x4 ;  /* 0x0000000e0e127c11 */ /* 0x040fe2000f8e20ff */
[----:B------:R-:W-:Y:S01]  /*26d0*/  IMAD R219, R14, 0x400, R5 ;  /* 0x000004000edb7824 */ /* 0x000fe200078e0205 */
[----:B------:R-:W-:Y:S02]  /*26e0*/  UIMAD UR12, UR12, UR7, URZ ;  /* 0x000000070c0c72a4 */ /* 0x000fe4000f8e023f */
[----:B------:R-:W-:Y:S01]  /*26f0*/  IADD3 R11, R18, 0x1, R11 ;  /* 0x00000001120b7810 */ /* 0x000fe20007ffe00b */
[----:B------:R-:W-:Y:S01]  /*2700*/  IMAD.U32 R18, RZ, RZ, UR10 ;  /* 0x0000000aff127e24 */ /* 0x000fe2000f8e00ff */
[----:B------:R-:W-:Y:S01]  /*2710*/  UIMAD UR12, UR16, UR13, UR12 ;  /* 0x0000000d100c72a4 */ /* 0x000fe2000f8e020c */
[----:B------:R-:W-:Y:S01]  /*2720*/  BSSY B0, `(.L_x_982) ;  /* 0x0000036000007945 */ /* 0x000fe20003800000 */
[----:B------:R-:W-:Y:S01]  /*2730*/  UMOV UR23, URZ ;  /* 0x0000003f00177c82 */ /* 0x000fe20008000000 */
[----:B------:R-:W-:Y:S01]  /*2740*/  SHF.L.U32 R219, R219, 0x1, RZ ;  /* 0x00000001dbdb7819 */ /* 0x000fe200000006ff */
[----:B------:R-:W-:Y:S01]  /*2750*/  UIADD3 UR5, UR33, 0x646e171e, URZ ;  /* 0x646e171e21057890 */ /* 0x000fe2000fffe03f */
[----:B------:R-:W-:-:S04]  /*2760*/  IADD3 R11, R18, -UR24, R11 ;  /* 0x80000018120b7c10 */ /* 0x000fc8000fffe00b */
[----:B------:R-:W-:Y:S01]  /*2770*/  IADD3 R11, R11, c[0x0][0x2e8], RZ ;  /* 0x0000ba000b0b7a10 */ /* 0x000fe20007ffe0ff */
[----:B---3--:R-:W-:Y:S01]  /*2780*/  IMAD.U32 R21, RZ, RZ, UR13 ;  /* 0x0000000dff157e24 */ /* 0x008fe2000f8e00ff */
[----:B------:R3:W-:Y:S04]  /*2790*/  @P1 STS.128 [R100+0x18000], RZ ;  /* 0x018000ff64001388 */ /* 0x0007e80000000c00 */
[----:B------:R3:W-:Y:S04]  /*27a0*/  @P1 STS.128 [R100+0x1a000], RZ ;  /* 0x01a000ff64001388 */ /* 0x0007e80000000c00 */
[----:B------:R3:W-:Y:S04]  /*27b0*/  @P1 STS.128 [R100+0x1c000], RZ ;  /* 0x01c000ff64001388 */ /* 0x0007e80000000c00 */
[----:B------:R3:W-:Y:S01]  /*27c0*/  @P1 STS.128 [R100+0x1e000], RZ ;  /* 0x01e000ff64001388 */ /* 0x0007e20000000c00 */
[----:B-1----:R-:W-:-:S04]  /*27d0*/  @P0 FMUL.FTZ R17, R20, R17 ;  /* 0x0000001114110220 */ /* 0x002fc80000410000 */
[----:B------:R1:W5:Y:S02]  /*27e0*/  @P0 R2UR UR11, R17 ;  /* 0x00000000110b03c2 */ /* 0x00036400000e0000 */
[----:B-1----:R-:W-:Y:S01]  /*27f0*/  IMAD.SHL.U32 R17, R10, 0x2, RZ ;  /* 0x000000020a117824 */ /* 0x002fe200078e00ff */
[----:B------:R-:W-:Y:S01]  /*2800*/  LEA R10, R23, R14, 0x3 ;  /* 0x0000000e170a7211 */ /* 0x000fe200078e18ff */
[----:B------:R-:W-:Y:S01]  /*2810*/  IMAD.MOV.U32 R14, RZ, RZ, R12 ;  /* 0x000000ffff0e7224 */ /* 0x000fe200078e000c */
[----:B-----5:R-:W-:Y:S02]  /*2820*/  @UP1 UMOV UR23, UR11 ;  /* 0x0000000b00171c82 */ /* 0x020fe40008000000 */
[----:B------:R-:W-:Y:S01]  /*2830*/  LOP3.LUT R249, R17, 0x6, RZ, 0xc0, !PT ;  /* 0x0000000611f97812 */ /* 0x000fe200078ec0ff */
[----:B------:R-:W-:-:S05]  /*2840*/  IMAD.WIDE.U32 R20, R21, UR7, R14 ;  /* 0x0000000715147c25 */ /* 0x000fca000f8e000e */
[----:B------:R-:W-:Y:S01]  /*2850*/  IADD3 R17, R21, UR12, RZ ;  /* 0x0000000c15117c10 */ /* 0x000fe2000fffe0ff */
[----:B------:R-:W-:Y:S05]  /*2860*/  @P1 BRA `(.L_x_983) ;  /* 0x0000021000001947 */ /* 0x000fea0003800000 */
[----:B---3--:R-:W-:Y:S02]  /*2870*/  ISETP.GE.AND P5, PT, R106, c[0x0][0x220], PT ;  /* 0x000088006a007a0c */ /* 0x008fe40003fa6270 */
        /* <DEDUP_REMOVED lines=32> */
.L_x_983:
[----:B---3--:R-:W-:Y:S05]  /*2a80*/  BSYNC B0 ;  /* 0x0000000000007941 */ /* 0x008fea0003800000 */
.L_x_982:
[----:B------:R-:W-:Y:S01]  /*2a90*/  ISETP.GE.AND P0, PT, R0, UR15, PT ;  /* 0x0000000f00007c0c */ /* 0x000fe2000bf06270 */
[----:B------:R-:W-:Y:S01]  /*2aa0*/  IMAD.SHL.U32 R18, R16, 0x40, RZ ;  /* 0x0000004010127824 */ /* 0x000fe200078e00ff */
[----:B------:R-:W-:Y:S01]  /*2ab0*/  ULDC UR11, c[0x0][0x1a4] ;  /* 0x00006900000b7ab9 */ /* 0x000fe20000000800 */
[----:B-1----:R-:W-:Y:S01]  /*2ac0*/  IMAD.SHL.U32 R23, R34, 0x8, RZ ;  /* 0x0000000822177824 */ /* 0x002fe200078e00ff */
[----:B------:R-:W-:Y:S01]  /*2ad0*/  R2P PR, R16, 0x6 ;  /* 0x0000000610007804 */ /* 0x000fe20000000000 */
[----:B------:R-:W-:Y:S01]  /*2ae0*/  USHF.L.U32 UR20, UR4, 0x5, URZ ;  /* 0x0000000504147899 */ /* 0x000fe2000800063f */
[----:B------:R-:W-:Y:S01]  /*2af0*/  LOP3.LUT R18, R18, 0x1c0, RZ, 0xc0, !PT ;  /* 0x000001c012127812 */ /* 0x000fe200078ec0ff */
[----:B------:R-:W-:Y:S01]  /*2b00*/  USHF.L.U64.HI UR19, UR4, UR19, UR11 ;  /* 0x0000001304137299 */ /* 0x000fe2000801020b */
[----:B------:R-:W-:Y:S01]  /*2b10*/  BSSY B0, `(.L_x_984) ;  /* 0x000002f000007945 */ /* 0x000fe20003800000 */
[----:B------:R-:W-:Y:S02]  /*2b20*/  SEL R9, R9, 0xfffffff0, !P1 ;  /* 0xfffffff009097807 */ /* 0x000fe40004800000 */
[----:B------:R-:W-:-:S02]  /*2b30*/  LOP3.LUT R0, R18, 0x8, R23, 0xf8, !PT ;  /* 0x0000000812007812 */ /* 0x000fc400078ef817 */
[----:B------:R1:W-:Y:S01]  /*2b40*/  @P0 STS.128 [R100+0x19000], RZ ;  /* 0x019000ff64000388 */ /* 0x0003e20000000c00 */
[----:B------:R-:W-:Y:S02]  /*2b50*/  SHF.R.U32.HI R23, RZ, 0x3, R18 ;  /* 0x00000003ff177819 */ /* 0x000fe40000011612 */
[----:B------:R-:W-:Y:S01]  /*2b60*/  SEL R7, R7, 0xffffffe0, !P2 ;  /* 0xffffffe007077807 */ /* 0x000fe20005000000 */
        /* <DEDUP_REMOVED lines=41> */
.L_x_985:
[----:B------:R-:W-:Y:S05]  /*2e00*/  BSYNC B0 ;  /* 0x0000000000007941 */ /* 0x000fea0003800000 */
.L_x_984:
[----:B------:R-:W-:Y:S01]  /*2e10*/  IMAD.SHL.U32 R218, R218, 0x2, RZ ;  /* 0x00000002dada7824 */ /* 0x000fe200078e00ff */
[----:B------:R-:W-:Y:S01]  /*2e20*/  LDSM.16.M88.4 R40, [R219] ;  /* 0x00000000db28783b */ /* 0x000fe20000000200 */
[--C-:B------:R-:W-:Y:S01]  /*2e30*/  IMAD R217, R4, 0x2, R219.reuse ;  /* 0x0000000204d97824 */ /* 0x100fe200078e02db */
[----:B------:R-:W-:Y:S01]  /*2e40*/  IMNMX R18, R11, UR10, PT ;  /* 0x0000000a0b127c17 */ /* 0x000fe2000b800200 */
[--C-:B-1----:R-:W-:Y:S01]  /*2e50*/  IMAD R16, R9, 0x2, R218.reuse ;  /* 0x0000000209107824 */ /* 0x102fe200078e02da */
[----:B---3--:R-:W1:Y:S01]  /*2e60*/  LDSM.16.M88.4 R20, [R218+0x10000] ;  /* 0x01000000da14783b */ /* 0x008e620000000200 */
[----:B------:R-:W-:Y:S01]  /*2e70*/  IMAD R215, R3, 0x2, R219 ;  /* 0x0000000203d77824 */ /* 0x000fe200078e02db */
[----:B------:R-:W-:Y:S01]  /*2e80*/  IADD3 R0, R218, 0x10000, RZ ;  /* 0x00010000da007810 */ /* 0x000fe20007ffe0ff */
[----:B------:R-:W-:Y:S01]  /*2e90*/  IMAD R211, R7, 0x2, R218 ;  /* 0x0000000207d37824 */ /* 0x000fe200078e02da */
[----:B------:R-:W3:Y:S01]  /*2ea0*/  LDSM.16.M88.4 R56, [R218+0x10800] ;  /* 0x01080000da38783b */ /* 0x000ee20000000200 */
[----:B------:R-:W-:Y:S01]  /*2eb0*/  IMAD R214, R3, 0x2, R217 ;  /* 0x0000000203d67824 */ /* 0x000fe200078e02d9 */
[----:B------:R-:W-:Y:S01]  /*2ec0*/  UISETP.GE.AND UP0, UPT, UR6, 0x2, UPT ;  /* 0x000000020600788c */ /* 0x000fe2000bf06270 */
[----:B------:R-:W-:Y:S01]  /*2ed0*/  IMAD R216, R9, 0x2, R0 ;  /* 0x0000000209d87824 */ /* 0x000fe200078e0200 */
[----:B------:R-:W5:Y:S01]  /*2ee0*/  LDSM.16.M88.4 R48, [R218+0x11000] ;  /* 0x01100000da30783b */ /* 0x000f620000000200 */
[----:B------:R-:W-:-:S02]  /*2ef0*/  IMAD.U32 R0, RZ, RZ, UR7 ;  /* 0x00000007ff007e24 */ /* 0x000fc4000f8e00ff */
[----:B------:R-:W-:Y:S01]  /*2f00*/  IMAD R213, R7, 0x2, R216 ;  /* 0x0000000207d57824 */ /* 0x000fe200078e02d8 */
[----:B--2---:R-:W2:Y:S01]  /*2f10*/  LDSM.16.M88.4 R28, [R218+0x11800] ;  /* 0x01180000da1c783b */ /* 0x004ea20000000200 */
[----:B------:R-:W-:Y:S01]  /*2f20*/  IMAD R0, R0, 0x40, R249 ;  /* 0x0000004000007824 */ /* 0x000fe200078e02f9 */
[----:B------:R-:W-:Y:S02]  /*2f30*/  IADD3 R7, R11, 0x8, RZ ;  /* 0x000000080b077810 */ /* 0x000fe40007ffe0ff */
[----:B------:R-:W-:Y:S02]  /*2f40*/  LDSM.16.M88.4 R68, [R217] ;  /* 0x00000000d944783b */ /* 0x000fe40000000200 */
[----:B------:R-:W-:Y:S02]  /*2f50*/  IADD3 R9, R0, 0x8, RZ ;  /* 0x0000000800097810 */ /* 0x000fe40007ffe0ff */
[----:B------:R-:W4:Y:S01]  /*2f60*/  LDSM.16.M88.4 R76, [R16+0x10000] ;  /* 0x01000000104c783b */ /* 0x000f220000000200 */
[----:B------:R-:W-:-:S02]  /*2f70*/  IMNMX R11, R7, UR10, PT ;  /* 0x0000000a070b7c17 */ /* 0x000fc4000b800200 */
[----:B------:R-:W-:Y:S01]  /*2f80*/  I2F R7, R9 ;  /* 0x0000000900077306 */ /* 0x000fe20000201400 */
[----:B------:R-:W2:Y:S01]  /*2f90*/  LDSM.16.M88.4 R96, [R16+0x10800] ;  /* 0x010800001060783b */ /* 0x000ea20000000200 */
[CC--:B------:R-:W-:Y:S02]  /*2fa0*/  ISETP.GE.AND P4, PT, R9.reuse, R18.reuse, PT ;  /* 0x000000120900720c */ /* 0x0c0fe40003f86270 */
[----:B------:R-:W-:Y:S01]  /*2fb0*/  IADD3 R17, R0, 0x9, RZ ;  /* 0x0000000900117810 */ /* 0x000fe20007ffe0ff */
[----:B------:R-:W2:Y:S01]  /*2fc0*/  LDSM.16.M88.4 R64, [R16+0x11000] ;  /* 0x011000001040783b */ /* 0x000ea20000000200 */
[-C--:B------:R-:W-:Y:S02]  /*2fd0*/  ISETP.GE.AND P1, PT, R9, R11.reuse, PT ;  /* 0x0000000b0900720c */ /* 0x080fe40003f26270 */
[C---:B------:R-:W-:Y:S01]  /*2fe0*/  ISETP.GE.AND P0, PT, R17.reuse, R18, PT ;  /* 0x000000121100720c */ /* 0x040fe20003f06270 */
[----:B------:R-:W-:Y:S01]  /*2ff0*/  LDSM.16.M88.4 R36, [R215] ;  /* 0x00000000d724783b */ /* 0x000fe20000000200 */
[----:B------:R-:W-:-:S03]  /*3000*/  ISETP.GE.AND P6, PT, R17, R11, PT ;  /* 0x0000000b1100720c */ /* 0x000fc60003fc6270 */
[----:B------:R-:W2:Y:S01]  /*3010*/  LDSM.16.M88.4 R32, [R211+0x10000] ;  /* 0x01000000d320783b */ /* 0x000ea20000000200 */
[C---:B-1----:R-:W-:Y:S03]  /*3020*/  HMMA.16816.F32 R24, R40.reuse, R20, RZ ;  /* 0x000000142818723c */ /* 0x042fe600000018ff */
[----:B------:R-:W1:Y:S04]  /*3030*/  LDSM.16.M88.4 R60, [R16+0x11800] ;  /* 0x01180000103c783b */ /* 0x000e680000000200 */
[----:B------:R-:W-:Y:S01]  /*3040*/  LDSM.16.M88.4 R92, [R211+0x11000] ;  /* 0x01100000d35c783b */ /* 0x000fe20000000200 */
[C---:B------:R-:W-:Y:S03]  /*3050*/  HMMA.16816.F32 R20, R40.reuse, R22, RZ ;  /* 0x000000162814723c */ /* 0x040fe600000018ff */
[----:B------:R-:W-:Y:S04]  /*3060*/  LDSM.16.M88.4 R84, [R214] ;  /* 0x00000000d654783b */ /* 0x000fe80000000200 */
[----:B------:R-:W-:Y:S01]  /*3070*/  LDSM.16.M88.4 R80, [R213] ;  /* 0x00000000d550783b */ /* 0x000fe20000000200 */
[C---:B---3--:R-:W-:Y:S03]  /*3080*/  HMMA.16816.F32 R72, R40.reuse, R56, RZ ;  /* 0x000000382848723c */ /* 0x048fe600000018ff */
[----:B------:R-:W-:Y:S04]  /*3090*/  LDSM.16.M88.4 R88, [R211+0x11800] ;  /* 0x01180000d358783b */ /* 0x000fe80000000200 */
[----:B------:R-:W0:Y:S01]  /*30a0*/  LDGDEPBAR ;  /* 0x00000000000079af */ /* 0x000e220000000000 */
[C---:B------:R-:W-:Y:S08]  /*30b0*/  HMMA.16816.F32 R56, R40.reuse, R58, RZ ;  /* 0x0000003a2838723c */ /* 0x040ff000000018ff */
[C---:B-----5:R-:W-:Y:S08]  /*30c0*/  HMMA.16816.F32 R52, R40.reuse, R48, RZ ;  /* 0x000000302834723c */ /* 0x060ff000000018ff */
[C---:B------:R-:W-:Y:S08]  /*30d0*/  HMMA.16816.F32 R48, R40.reuse, R50, RZ ;  /* 0x000000322830723c */ /* 0x040ff000000018ff */
[C---:B--2---:R-:W-:Y:S08]  /*30e0*/  HMMA.16816.F32 R44, R40.reuse, R28, RZ ;  /* 0x0000001c282c723c */ /* 0x044ff000000018ff */
[----:B------:R-:W-:Y:S01]  /*30f0*/  HMMA.16816.F32 R40, R40, R30, RZ ;  /* 0x0000001e2828723c */ /* 0x000fe200000018ff */
[----:B------:R-:W2:Y:S07]  /*3100*/  LDSM.16.M88.4 R28, [R211+0x10800] ;  /* 0x01080000d31c783b */ /* 0x000eae0000000200 */
[C---:B----4-:R-:W-:Y:S08]  /*3110*/  HMMA.16816.F32 R24, R68.reuse, R76, R24 ;  /* 0x0000004c4418723c */ /* 0x050ff00000001818 */
[C---:B------:R-:W-:Y:S01]  /*3120*/  HMMA.16816.F32 R20, R68.reuse, R78, R20 ;  /* 0x0000004e4414723c */ /* 0x040fe20000001814 */
[----:B------:R-:W3:Y:S07]  /*3130*/  LDSM.16.M88.4 R76, [R213+0x800] ;  /* 0x00080000d54c783b */ /* 0x000eee0000000200 */
[C---:B------:R-:W-:Y:S08]  /*3140*/  HMMA.16816.F32 R72, R68.reuse, R96, R72 ;  /* 0x000000604448723c */ /* 0x040ff00000001848 */
[C---:B------:R-:W-:Y:S01]  /*3150*/  HMMA.16816.F32 R56, R68.reuse, R98, R56 ;  /* 0x000000624438723c */ /* 0x040fe20000001838 */
[----:B------:R-:W4:Y:S07]  /*3160*/  LDSM.16.M88.4 R96, [R213+0x1000] ;  /* 0x00100000d560783b */ /* 0x000f2e0000000200 */
[C---:B------:R-:W-:Y:S08]  /*3170*/  HMMA.16816.F32 R52, R68.reuse, R64, R52 ;  /* 0x000000404434723c */ /* 0x040ff00000001834 */
[----:B------:R-:W-:Y:S01]  /*3180*/  HMMA.16816.F32 R48, R68, R66, R48 ;  /* 0x000000424430723c */ /* 0x000fe20000001830 */
[----:B------:R-:W-:Y:S07]  /*3190*/  LDSM.16.M88.4 R64, [R219+0x4000] ;  /* 0x00400000db40783b */ /* 0x000fee0000000200 */
[C---:B------:R-:W-:Y:S08]  /*31a0*/  HMMA.16816.F32 R24, R36.reuse, R32, R24 ;  /* 0x000000202418723c */ /* 0x040ff00000001818 */
[----:B------:R-:W-:Y:S01]  /*31b0*/  HMMA.16816.F32 R20, R36, R34, R20 ;  /* 0x000000222414723c */ /* 0x000fe20000001814 */
[----:B------:R-:W-:Y:S07]  /*31c0*/  LDSM.16.M88.4 R32, [R218+0x12800] ;  /* 0x01280000da20783b */ /* 0x000fee0000000200 */
[C---:B-1----:R-:W-:Y:S08]  /*31d0*/  HMMA.16816.F32 R44, R68.reuse, R60, R44 ;  /* 0x0000003c442c723c */ /* 0x042ff0000000182c */
[----:B------:R-:W-:Y:S01]  /*31e0*/  HMMA.16816.F32 R40, R68, R62, R40 ;  /* 0x0000003e4428723c */ /* 0x000fe20000001828 */
[----:B------:R-:W1:Y:S04]  /*31f0*/  LDSM.16.M88.4 R60, [R218+0x12000] ;  /* 0x01200000da3c783b */ /* 0x000e680000000200 */
[----:B------:R-:W5:Y:S03]  /*3200*/  LDSM.16.M88.4 R68, [R213+0x1800] ;  /* 0x00180000d544783b */ /* 0x000f660000000200 */
[C---:B--2---:R-:W-:Y:S08]  /*3210*/  HMMA.16816.F32 R72, R36.reuse, R28, R72 ;  /* 0x0000001c2448723c */ /* 0x044ff00000001848 */
[C---:B------:R-:W-:Y:S01]  /*3220*/  HMMA.16816.F32 R56, R36.reuse, R30, R56 ;  /* 0x0000001e2438723c */ /* 0x040fe20000001838 */
[----:B------:R-:W-:Y:S07]  /*3230*/  LDSM.16.M88.4 R28, [R16+0x12800] ;  /* 0x01280000101c783b */ /* 0x000fee0000000200 */
[C---:B------:R-:W-:Y:S08]  /*3240*/  HMMA.16816.F32 R52, R36.reuse, R92, R52 ;  /* 0x0000005c2434723c */ /* 0x040ff00000001834 */
[----:B------:R-:W-:Y:S01]  /*3250*/  HMMA.16816.F32 R48, R36, R94, R48 ;  /* 0x0000005e2430723c */ /* 0x000fe20000001830 */
[----:B------:R-:W2:Y:S07]  /*3260*/  LDSM.16.M88.4 R92, [R218+0x13000] ;  /* 0x01300000da5c783b */ /* 0x000eae0000000200 */
[C---:B------:R-:W-:Y:S08]  /*3270*/  HMMA.16816.F32 R24, R84.reuse, R80, R24 ;  /* 0x000000505418723c */ /* 0x040ff00000001818 */
[----:B------:R-:W-:Y:S08]  /*3280*/  HMMA.16816.F32 R20, R84, R82, R20 ;  /* 0x000000525414723c */ /* 0x000ff00000001814 */
[C---:B------:R-:W-:Y:S08]  /*3290*/  HMMA.16816.F32 R44, R36.reuse, R88, R44 ;  /* 0x00000058242c723c */ /* 0x040ff0000000182c */
[----:B------:R-:W-:Y:S01]  /*32a0*/  HMMA.16816.F32 R40, R36, R90, R40 ;  /* 0x0000005a2428723c */ /* 0x000fe20000001828 */
[----:B------:R-:W-:Y:S04]  /*32b0*/  LDSM.16.M88.4 R36, [R16+0x12000] ;  /* 0x012000001024783b */ /* 0x000fe80000000200 */
[----:B------:R-:W-:Y:S03]  /*32c0*/  LDSM.16.M88.4 R88, [R218+0x13800] ;  /* 0x01380000da58783b */ /* 0x000fe60000000200 */
[C---:B---3--:R-:W-:Y:S01]  /*32d0*/  HMMA.16816.F32 R80, R84.reuse, R76, R72 ;  /* 0x0000004c5450723c */ /* 0x048fe20000001848 */
[----:B------:R-:W3:Y:S07]  /*32e0*/  LDSM.16.M88.4 R72, [R217+0x4000] ;  /* 0x00400000d948783b */ /* 0x000eee0000000200 */
[C---:B------:R-:W-:Y:S01]  /*32f0*/  HMMA.16816.F32 R56, R84.reuse, R78, R56 ;  /* 0x0000004e5438723c */ /* 0x040fe20000001838 */
[----:B------:R-:W-:Y:S07]  /*3300*/  LDSM.16.M88.4 R76, [R215+0x4000] ;  /* 0x00400000d74c783b */ /* 0x000fee0000000200 */
[C---:B----4-:R-:W-:Y:S08]  /*3310*/  HMMA.16816.F32 R52, R84.reuse, R96, R52 ;  /* 0x000000605434723c */ /* 0x050ff00000001834 */
[----:B------:R-:W-:Y:S01]  /*3320*/  HMMA.16816.F32 R48, R84, R98, R48 ;  /* 0x000000625430723c */ /* 0x000fe20000001830 */
[----:B------:R-:W4:Y:S07]  /*3330*/  LDSM.16.M88.4 R96, [R16+0x13000] ;  /* 0x013000001060783b */ /* 0x000f2e0000000200 */
[C---:B-1----:R-:W-:Y:S08]  /*3340*/  HMMA.16816.F32 R24, R64.reuse, R60, R24 ;  /* 0x0000003c4018723c */ /* 0x042ff00000001818 */
[----:B------:R-:W-:Y:S01]  /*3350*/  HMMA.16816.F32 R20, R64, R62, R20 ;  /* 0x0000003e4014723c */ /* 0x000fe20000001814 */
[----:B------:R-:W-:Y:S07]  /*3360*/  LDSM.16.M88.4 R60, [R211+0x12800] ;  /* 0x01280000d33c783b */ /* 0x000fee0000000200 */
[C---:B-----5:R-:W-:Y:S08]  /*3370*/  HMMA.16816.F32 R44, R84.reuse, R68, R44 ;  /* 0x00000044542c723c */ /* 0x060ff0000000182c */
[----:B------:R-:W-:Y:S01]  /*3380*/  HMMA.16816.F32 R40, R84, R70, R40 ;  /* 0x000000465428723c */ /* 0x000fe20000001828 */
[----:B------:R-:W1:Y:S04]  /*3390*/  LDSM.16.M88.4 R84, [R16+0x13800] ;  /* 0x013800001054783b */ /* 0x000e680000000200 */
[----:B------:R-:W5:Y:S03]  /*33a0*/  LDSM.16.M88.4 R68, [R211+0x12000] ;  /* 0x01200000d344783b */ /* 0x000f660000000200 */
[C---:B------:R-:W-:Y:S08]  /*33b0*/  HMMA.16816.F32 R80, R64.reuse, R32, R80 ;  /* 0x000000204050723c */ /* 0x040ff00000001850 */
[C---:B------:R-:W-:Y:S01]  /*33c0*/  HMMA.16816.F32 R56, R64.reuse, R34, R56 ;  /* 0x000000224038723c */ /* 0x040fe20000001838 */
[----:B------:R-:W-:Y:S07]  /*33d0*/  LDSM.16.M88.4 R32, [R211+0x13800] ;  /* 0x01380000d320783b */ /* 0x000fee0000000200 */
[C---:B--2---:R-:W-:Y:S08]  /*33e0*/  HMMA.16816.F32 R52, R64.reuse, R92, R52 ;  /* 0x0000005c4034723c */ /* 0x044ff00000001834 */
[----:B------:R-:W-:Y:S01]  /*33f0*/  HMMA.16816.F32 R48, R64, R94, R48 ;  /* 0x0000005e4030723c */ /* 0x000fe20000001830 */
[----:B------:R-:W-:Y:S07]  /*3400*/  LDSM.16.M88.4 R92, [R16+0x17800] ;  /* 0x01780000105c783b */ /* 0x000fee0000000200 */
[C---:B---3--:R-:W-:Y:S08]  /*3410*/  HMMA.16816.F32 R24, R72.reuse, R36, R24 ;  /* 0x000000244818723c */ /* 0x048ff00000001818 */
[----:B------:R-:W-:Y:S01]  /*3420*/  HMMA.16816.F32 R20, R72, R38, R20 ;  /* 0x000000264814723c */ /* 0x000fe20000001814 */
[----:B------:R-:W2:Y:S07]  /*3430*/  LDSM.16.M88.4 R36, [R211+0x13000] ;  /* 0x01300000d324783b */ /* 0x000eae0000000200 */
[C---:B------:R-:W-:Y:S08]  /*3440*/  HMMA.16816.F32 R44, R64.reuse, R88, R44 ;  /* 0x00000058402c723c */ /* 0x040ff0000000182c */
[----:B------:R-:W-:Y:S01]  /*3450*/  HMMA.16816.F32 R40, R64, R90, R40 ;  /* 0x0000005a4028723c */ /* 0x000fe20000001828 */
[----:B------:R-:W-:Y:S07]  /*3460*/  LDSM.16.M88.4 R64, [R214+0x4000] ;  /* 0x00400000d640783b */ /* 0x000fee0000000200 */
[C---:B------:R-:W-:Y:S08]  /*3470*/  HMMA.16816.F32 R80, R72.reuse, R28, R80 ;  /* 0x0000001c4850723c */ /* 0x040ff00000001850 */
[C---:B------:R-:W-:Y:S01]  /*3480*/  HMMA.16816.F32 R56, R72.reuse, R30, R56 ;  /* 0x0000001e4838723c */ /* 0x040fe20000001838 */
[----:B------:R-:W3:Y:S07]  /*3490*/  LDSM.16.M88.4 R28, [R213+0x2000] ;  /* 0x00200000d51c783b */ /* 0x000eee0000000200 */
[C---:B----4-:R-:W-:Y:S08]  /*34a0*/  HMMA.16816.F32 R52, R72.reuse, R96, R52 ;  /* 0x000000604834723c */ /* 0x050ff00000001834 */
[C---:B------:R-:W-:Y:S08]  /*34b0*/  HMMA.16816.F32 R48, R72.reuse, R98, R48 ;  /* 0x000000624830723c */ /* 0x040ff00000001830 */
[C---:B-1----:R-:W-:Y:S08]  /*34c0*/  HMMA.16816.F32 R44, R72.reuse, R84, R44 ;  /* 0x00000054482c723c */ /* 0x042ff0000000182c */
[----:B------:R-:W-:Y:S01]  /*34d0*/  HMMA.16816.F32 R40, R72, R86, R40 ;  /* 0x000000564828723c */ /* 0x000fe20000001828 */
[----:B------:R-:W-:Y:S07]  /*34e0*/  LDSM.16.M88.4 R84, [R213+0x3800] ;  /* 0x00380000d554783b */ /* 0x000fee0000000200 */
[C---:B------:R-:W-:Y:S08]  /*34f0*/  HMMA.16816.F32 R80, R76.reuse, R60, R80 ;  /* 0x0000003c4c50723c */ /* 0x040ff00000001850 */
        /* <DEDUP_REMOVED lines=8> */
[C---:B------:R-:W-:Y:S01]  /*3580*/  HMMA.16816.F32 R72, R76.reuse, R32, R44 ;  /* 0x000000204c48723c */ /* 0x040fe2000000182c */
[----:B------:R-:W4:Y:S07]  /*3590*/  LDSM.16.M88.4 R44, [R218+0x14000] ;  /* 0x01400000da2c783b */ /* 0x000f2e0000000200 */
[----:B------:R-:W-:Y:S01]  /*35a0*/  HMMA.16816.F32 R40, R76, R34, R40 ;  /* 0x000000224c28723c */ /* 0x000fe20000001828 */
[----:B------:R-:W5:Y:S04]  /*35b0*/  LDSM.16.M88.4 R32, [R218+0x14800] ;  /* 0x01480000da20783b */ /* 0x000f680000000200 */
[----:B------:R-:W-:Y:S03]  /*35c0*/  LDSM.16.M88.4 R76, [R16+0x15000] ;  /* 0x01500000104c783b */ /* 0x000fe60000000200 */
        /* <DEDUP_REMOVED lines=12> */
[----:B------:R-:W-:Y:S03]  /*3690*/  LDSM.16.M88.4 R84, [R215+0x8000] ;  /* 0x00800000d754783b */ /* 0x000fe60000000200 */
[C---:B----4-:R-:W-:Y:S08]  /*36a0*/  HMMA.16816.F32 R24, R68.reuse, R44, R24 ;  /* 0x0000002c4418723c */ /* 0x050ff00000001818 */
[C---:B------:R-:W-:Y:S01]  /*36b0*/  HMMA.16816.F32 R20, R68.reuse, R46, R20 ;  /* 0x0000002e4414723c */ /* 0x040fe20000001814 */
[----:B------:R-:W4:Y:S07]  /*36c0*/  LDSM.16.M88.4 R44, [R16+0x14000] ;  /* 0x01400000102c783b */ /* 0x000f2e0000000200 */
[C---:B-----5:R-:W-:Y:S08]  /*36d0*/  HMMA.16816.F32 R80, R68.reuse, R32, R80 ;  /* 0x000000204450723c */ /* 0x060ff00000001850 */
[C---:B------:R-:W-:Y:S01]  /*36e0*/  HMMA.16816.F32 R56, R68.reuse, R34, R56 ;  /* 0x000000224438723c */ /* 0x040fe20000001838 */
[----:B------:R-:W5:Y:S07]  /*36f0*/  LDSM.16.M88.4 R32, [R16+0x15800] ;  /* 0x015800001020783b */ /* 0x000f6e0000000200 */
[C---:B---3--:R-:W-:Y:S08]  /*3700*/  HMMA.16816.F32 R52, R68.reuse, R28, R52 ;  /* 0x0000001c4434723c */ /* 0x048ff00000001834 */
[C---:B------:R-:W-:Y:S01]  /*3710*/  HMMA.16816.F32 R48, R68.reuse, R30, R48 ;  /* 0x0000001e4430723c */ /* 0x040fe20000001830 */
[----:B------:R-:W3:Y:S07]  /*3720*/  LDSM.16.M88.4 R28, [R211+0x14800] ;  /* 0x01480000d31c783b */ /* 0x000eee0000000200 */
[C---:B-1----:R-:W-:Y:S01]  /*3730*/  HMMA.16816.F32 R88, R68.reuse, R60, R72 ;  /* 0x0000003c4458723c */ /* 0x042fe20000001848 */
[----:B------:R-:W1:Y:S07]  /*3740*/  LDSM.16.M88.4 R72, [R211+0x14000] ;  /* 0x01400000d348783b */ /* 0x000e6e0000000200 */
[----:B------:R-:W-:Y:S01]  /*3750*/  HMMA.16816.F32 R40, R68, R62, R40 ;  /* 0x0000003e4428723c */ /* 0x000fe20000001828 */
[----:B------:R-:W-:Y:S04]  /*3760*/  LDSM.16.M88.4 R60, [R213+0x4800] ;  /* 0x00480000d53c783b */ /* 0x000fe80000000200 */
[----:B------:R-:W-:Y:S03]  /*3770*/  LDSM.16.M88.4 R68, [R219+0xc000] ;  /* 0x00c00000db44783b */ /* 0x000fe60000000200 */
        /* <DEDUP_REMOVED lines=8> */
[----:B------:R-:W-:Y:S07]  /*3800*/  LDSM.16.M88.4 R76, [R217+0xc000] ;  /* 0x00c00000d94c783b */ /* 0x000fee0000000200 */
[C---:B-----5:R-:W-:Y:S08]  /*3810*/  HMMA.16816.F32 R88, R64.reuse, R32, R88 ;  /* 0x000000204058723c */ /* 0x060ff00000001858 */
        /* <DEDUP_REMOVED lines=9> */
[C---:B--2---:R-:W-:Y:S08]  /*38b0*/  HMMA.16816.F32 R52, R84.reuse, R36, R52 ;  /* 0x000000245434723c */ /* 0x044ff00000001834 */
[----:B------:R-:W-:Y:S01]  /*38c0*/  HMMA.16816.F32 R48, R84, R38, R48 ;  /* 0x000000265430723c */ /* 0x000fe20000001830 */
[----:B------:R-:W1:Y:S07]  /*38d0*/  LDSM.16.M88.4 R36, [R218+0x16000] ;  /* 0x01600000da24783b */ /* 0x000e6e0000000200 */
[C---:B----4-:R-:W-:Y:S08]  /*38e0*/  HMMA.16816.F32 R24, R40.reuse, R32, R24 ;  /* 0x000000202818723c */ /* 0x050ff00000001818 */
[----:B------:R-:W-:Y:S01]  /*38f0*/  HMMA.16816.F32 R20, R40, R34, R20 ;  /* 0x000000222814723c */ /* 0x000fe20000001814 */
[----:B------:R-:W-:Y:S07]  /*3900*/  LDSM.16.M88.4 R32, [R218+0x17800] ;  /* 0x01780000da20783b */ /* 0x000fee0000000200 */
[C---:B------:R-:W-:Y:S08]  /*3910*/  HMMA.16816.F32 R88, R84.reuse, R44, R88 ;  /* 0x0000002c5458723c */ /* 0x040ff00000001858 */
[----:B------:R-:W-:Y:S01]  /*3920*/  HMMA.16816.F32 R64, R84, R46, R64 ;  /* 0x0000002e5440723c */ /* 0x000fe20000001840 */
[----:B------:R-:W-:Y:S07]  /*3930*/  LDSM.16.M88.4 R44, [R218+0x16800] ;  /* 0x01680000da2c783b */ /* 0x000fee0000000200 */
[C---:B------:R-:W-:Y:S08]  /*3940*/  HMMA.16816.F32 R80, R40.reuse, R60, R80 ;  /* 0x0000003c2850723c */ /* 0x040ff00000001850 */
[C---:B------:R-:W-:Y:S01]  /*3950*/  HMMA.16816.F32 R56, R40.reuse, R62, R56 ;  /* 0x0000003e2838723c */ /* 0x040fe20000001838 */
[----:B------:R-:W2:Y:S07]  /*3960*/  LDSM.16.M88.4 R60, [R218+0x17000] ;  /* 0x01700000da3c783b */ /* 0x000eae0000000200 */
[C---:B---3--:R-:W-:Y:S01]  /*3970*/  HMMA.16816.F32 R84, R40.reuse, R28, R52 ;  /* 0x0000001c2854723c */ /* 0x048fe20000001834 */
[----:B------:R-:W3:Y:S07]  /*3980*/  LDSM.16.M88.4 R52, [R16+0x16000] ;  /* 0x016000001034783b */ /* 0x000eee0000000200 */
[----:B------:R-:W-:Y:S01]  /*3990*/  HMMA.16816.F32 R48, R40, R30, R48 ;  /* 0x0000001e2830723c */ /* 0x000fe20000001830 */
[----:B------:R-:W4:Y:S07]  /*39a0*/  LDSM.16.M88.4 R28, [R16+0x17000] ;  /* 0x01700000101c783b */ /* 0x000f2e0000000200 */
[C---:B-1----:R-:W-:Y:S08]  /*39b0*/  HMMA.16816.F32 R24, R68.reuse, R36, R24 ;  /* 0x000000244418723c */ /* 0x042ff00000001818 */
[----:B------:R-:W-:Y:S01]  /*39c0*/  HMMA.16816.F32 R20, R68, R38, R20 ;  /* 0x000000264414723c */ /* 0x000fe20000001814 */
[----:B------:R1:W5:Y:S07]  /*39d0*/  LDSM.16.M88.4 R36, [R16+0x16800] ;  /* 0x016800001024783b */ /* 0x00036e0000000200 */
[C---:B------:R-:W-:Y:S08]  /*39e0*/  HMMA.16816.F32 R88, R40.reuse, R72, R88 ;  /* 0x000000482858723c */ /* 0x040ff00000001858 */
[----:B------:R-:W-:Y:S01]  /*39f0*/  HMMA.16816.F32 R64, R40, R74, R64 ;  /* 0x0000004a2840723c */ /* 0x000fe20000001840 */
[----:B------:R-:W-:Y:S04]  /*3a00*/  LDSM.16.M88.4 R40, [R215+0xc000] ;  /* 0x00c00000d728783b */ /* 0x000fe80000000200 */
[----:B------:R-:W4:Y:S03]  /*3a10*/  LDSM.16.M88.4 R72, [R211+0x16000] ;  /* 0x01600000d348783b */ /* 0x000f260000000200 */
[----:B--2---:R-:W-:Y:S01]  /*3a20*/  HMMA.16816.F32 R84, R68, R60, R84 ;  /* 0x0000003c4454723c */ /* 0x004fe20000001854 */
[----:B-1----:R-:W-:-:S04]  /*3a30*/  IADD3 R16, R0, 0x1, RZ ;  /* 0x0000000100107810 */ /* 0x002fc80007ffe0ff */
[C---:B------:R-:W-:Y:S02]  /*3a40*/  ISETP.GE.AND P2, PT, R16.reuse, R11, PT ;  /* 0x0000000b1000720c */ /* 0x040fe40003f46270 */
[----:B------:R-:W-:Y:S01]  /*3a50*/  ISETP.GE.AND P5, PT, R16, R18, PT ;  /* 0x000000121000720c */ /* 0x000fe20003fa6270 */
[C---:B------:R-:W-:Y:S01]  /*3a60*/  HMMA.16816.F32 R48, R68.reuse, R62, R48 ;  /* 0x0000003e4430723c */ /* 0x040fe20000001830 */
[----:B------:R-:W-:Y:S07]  /*3a70*/  LDSM.16.M88.4 R60, [R211+0x17000] ;  /* 0x01700000d33c783b */ /* 0x000fee0000000200 */
[----:B------:R-:W-:Y:S08]  /*3a80*/  HMMA.16816.F32 R80, R68, R44, R80 ;  /* 0x0000002c4450723c */ /* 0x000ff00000001850 */
[C---:B---3--:R-:W-:Y:S08]  /*3a90*/  HMMA.16816.F32 R24, R76.reuse, R52, R24 ;  /* 0x000000344c18723c */ /* 0x048ff00000001818 */
[----:B------:R-:W-:Y:S01]  /*3aa0*/  HMMA.16816.F32 R52, R76, R54, R20 ;  /* 0x000000364c34723c */ /* 0x000fe20000001814 */
[----:B------:R-:W-:Y:S07]  /*3ab0*/  LDSM.16.M88.4 R20, [R214+0xc000] ;  /* 0x00c00000d614783b */ /* 0x000fee0000000200 */
[C---:B------:R-:W-:Y:S01]  /*3ac0*/  HMMA.16816.F32 R56, R68.reuse, R46, R56 ;  /* 0x0000002e4438723c */ /* 0x040fe20000001838 */
[----:B------:R-:W-:Y:S07]  /*3ad0*/  LDSM.16.M88.4 R44, [R213+0x6000] ;  /* 0x00600000d52c783b */ /* 0x000fee0000000200 */
[C---:B------:R-:W-:Y:S08]  /*3ae0*/  HMMA.16816.F32 R88, R68.reuse, R32, R88 ;  /* 0x000000204458723c */ /* 0x040ff00000001858 */
[----:B------:R-:W-:Y:S01]  /*3af0*/  HMMA.16816.F32 R64, R68, R34, R64 ;  /* 0x000000224440723c */ /* 0x000fe20000001840 */
[----:B------:R-:W1:Y:S07]  /*3b00*/  LDSM.16.M88.4 R32, [R211+0x16800] ;  /* 0x01680000d320783b */ /* 0x000e6e0000000200 */
[C---:B----4-:R-:W-:Y:S08]  /*3b10*/  HMMA.16816.F32 R84, R76.reuse, R28, R84 ;  /* 0x0000001c4c54723c */ /* 0x050ff00000001854 */
[C---:B------:R-:W-:Y:S08]  /*3b20*/  HMMA.16816.F32 R48, R76.reuse, R30, R48 ;  /* 0x0000001e4c30723c */ /* 0x040ff00000001830 */
[----:B-----5:R-:W-:Y:S08]  /*3b30*/  HMMA.16816.F32 R80, R76, R36, R80 ;  /* 0x000000244c50723c */ /* 0x020ff00000001850 */
[C---:B------:R-:W-:Y:S01]  /*3b40*/  HMMA.16816.F32 R28, R40.reuse, R72, R24 ;  /* 0x00000048281c723c */ /* 0x040fe20000001818 */
[----:B------:R-:W-:Y:S07]  /*3b50*/  LDSM.16.M88.4 R24, [R211+0x17800] ;  /* 0x01780000d318783b */ /* 0x000fee0000000200 */
[----:B------:R-:W-:Y:S08]  /*3b60*/  HMMA.16816.F32 R52, R40, R74, R52 ;  /* 0x0000004a2834723c */ /* 0x000ff00000001834 */
[----:B------:R-:W-:Y:S01]  /*3b70*/  HMMA.16816.F32 R56, R76, R38, R56 ;  /* 0x000000264c38723c */ /* 0x000fe20000001838 */
[----:B------:R-:W2:Y:S07]  /*3b80*/  LDSM.16.M88.4 R36, [R213+0x6800] ;  /* 0x00680000d524783b */ /* 0x000eae0000000200 */
[----:B-1----:R-:W-:Y:S08]  /*3b90*/  HMMA.16816.F32 R80, R40, R32, R80 ;  /* 0x000000202850723c */ /* 0x002ff00000001850 */
[----:B------:R-:W-:Y:S01]  /*3ba0*/  HMMA.16816.F32 R28, R20, R44, R28 ;  /* 0x0000002c141c723c */ /* 0x000fe2000000181c */
[----:B------:R-:W1:Y:S07]  /*3bb0*/  I2F R44, R16 ;  /* 0x00000010002c7306 */ /* 0x000e6e0000201400 */
[----:B------:R-:W-:Y:S01]  /*3bc0*/  HMMA.16816.F32 R88, R76, R92, R88 ;  /* 0x0000005c4c58723c */ /* 0x000fe20000001858 */
[----:B------:R-:W3:Y:S07]  /*3bd0*/  I2F R16, R17 ;  /* 0x0000001100107306 */ /* 0x000eee0000201400 */
[----:B------:R-:W-:Y:S08]  /*3be0*/  HMMA.16816.F32 R52, R20, R46, R52 ;  /* 0x0000002e1434723c */ /* 0x000ff00000001834 */
[----:B------:R-:W-:Y:S01]  /*3bf0*/  HMMA.16816.F32 R56, R40, R34, R56 ;  /* 0x000000222838723c */ /* 0x000fe20000001838 */
[----:B------:R-:W4:Y:S01]  /*3c00*/  LDSM.16.M88.4 R32, [R213+0x7000] ;  /* 0x00700000d520783b */ /* 0x000f220000000200 */
[----:B-1----:R-:W-:-:S02]  /*3c10*/  FFMA.FTZ R31, R44, UR23, R31 ;  /* 0x000000172c1f7c23 */ /* 0x002fc4000801001f */
[----:B------:R-:W-:-:S03]  /*3c20*/  FFMA.FTZ R29, R44, UR23, R29 ;  /* 0x000000172c1d7c23 */ /* 0x000fc6000801001d */
[----:B------:R-:W-:Y:S01]  /*3c30*/  FSEL R46, R31, -INF , !P2 ;  /* 0xff8000001f2e7808 */ /* 0x000fe20005000000 */
[----:B------:R-:W-:Y:S01]  /*3c40*/  HMMA.16816.F32 R64, R76, R94, R64 ;  /* 0x0000005e4c40723c */ /* 0x000fe20000001840 */
[----:B------:R-:W-:Y:S02]  /*3c50*/  FSEL R45, R29, -INF , !P5 ;  /* 0xff8000001d2d7808 */ /* 0x000fe40006800000 */
[----:B------:R-:W-:-:S04]  /*3c60*/  IADD3 R29, R0, 0x18, RZ ;  /* 0x00000018001d7810 */ /* 0x000fc80007ffe0ff */
[----:B------:R1:W5:Y:S01]  /*3c70*/  I2F R17, R29 ;  /* 0x0000001d00117306 */ /* 0x0003620000201400 */
[C---:B------:R-:W-:Y:S01]  /*3c80*/  HMMA.16816.F32 R84, R40.reuse, R60, R84 ;  /* 0x0000003c2854723c */ /* 0x040fe20000001854 */
[C---:B------:R-:W-:Y:S02]  /*3c90*/  FFMA.FTZ R52, R7.reuse, UR23, R52 ;  /* 0x0000001707347c23 */ /* 0x040fe40008010034 */
[----:B------:R-:W-:Y:S02]  /*3ca0*/  FFMA.FTZ R54, R7, UR23, R54 ;  /* 0x0000001707367c23 */ /* 0x000fe40008010036 */
[----:B---3--:R-:W-:Y:S01]  /*3cb0*/  FFMA.FTZ R47, R16, UR23, R53 ;  /* 0x00000017102f7c23 */ /* 0x008fe20008010035 */
[----:B------:R-:W-:Y:S01]  /*3cc0*/  FSEL R31, R52, -INF , !P4 ;  /* 0xff800000341f7808 */ /* 0x000fe20006000000 */
[----:B------:R-:W-:Y:S01]  /*3cd0*/  FFMA.FTZ R52, R16, UR23, R55 ;  /* 0x0000001710347c23 */ /* 0x000fe20008010037 */
[----:B------:R-:W-:Y:S01]  /*3ce0*/  HMMA.16816.F32 R48, R40, R62, R48 ;  /* 0x0000003e2830723c */ /* 0x000fe20000001830 */
[----:B------:R-:W-:-:S02]  /*3cf0*/  FSEL R54, R54, -INF , !P1 ;  /* 0xff80000036367808 */ /* 0x000fc40004800000 */
[----:B------:R-:W-:Y:S02]  /*3d00*/  FSEL R47, R47, -INF , !P0 ;  /* 0xff8000002f2f7808 */ /* 0x000fe40004000000 */
[C---:B------:R-:W-:Y:S02]  /*3d10*/  ISETP.GE.AND P1, PT, R29.reuse, R18, PT ;  /* 0x000000121d00720c */ /* 0x040fe40003f26270 */
[----:B------:R-:W-:Y:S01]  /*3d20*/  ISETP.GE.AND P0, PT, R29, R11, PT ;  /* 0x0000000b1d00720c */ /* 0x000fe20003f06270 */
[----:B--2---:R-:W-:Y:S01]  /*3d30*/  HMMA.16816.F32 R80, R20, R36, R80 ;  /* 0x000000241450723c */ /* 0x004fe20000001850 */
[----:B-1----:R-:W-:Y:S02]  /*3d40*/  IADD3 R29, R0, 0x20, RZ ;  /* 0x00000020001d7810 */ /* 0x002fe40007ffe0ff */
[----:B------:R-:W-:-:S05]  /*3d50*/  FSEL R52, R52, -INF , !P6 ;  /* 0xff80000034347808 */ /* 0x000fca0007000000 */
[----:B------:R-:W-:Y:S07]  /*3d60*/  HMMA.16816.F32 R88, R40, R24, R88 ;  /* 0x000000182858723c */ /* 0x000fee0000001858 */
[C---:B------:R-:W-:Y:S01]  /*3d70*/  IADD3 R24, R0.reuse, 0x11, RZ ;  /* 0x0000001100187810 */ /* 0x040fe20007ffe0ff */
[----:B------:R-:W-:Y:S01]  /*3d80*/  HMMA.16816.F32 R56, R20, R38, R56 ;  /* 0x000000261438723c */ /* 0x000fe20000001838 */
[----:B------:R-:W1:Y:S01]  /*3d90*/  LDSM.16.M88.4 R36, [R213+0x7800] ;  /* 0x00780000d524783b */ /* 0x000e620000000200 */
[----:B------:R-:W-:Y:S01]  /*3da0*/  IADD3 R25, R0, 0x10, RZ ;  /* 0x0000001000197810 */ /* 0x000fe20007ffe0ff */
[----:B------:R-:W-:-:S04]  /*3db0*/  DEPBAR.LE SB0, 0x0 ;  /* 0x000080000000791a */ /* 0x000fc80000000000 */
[CC--:B------:R-:W-:Y:S01]  /*3dc0*/  ISETP.GE.AND P2, PT, R24.reuse, R18.reuse, PT ;  /* 0x000000121800720c */ /* 0x0c0fe20003f46270 */
[----:B------:R2:W3:Y:S01]  /*3dd0*/  I2F R9, R25 ;  /* 0x0000001900097306 */ /* 0x0004e20000201400 */
[-C--:B------:R-:W-:Y:S01]  /*3de0*/  ISETP.GE.AND P4, PT, R24, R11.reuse, PT ;  /* 0x0000000b1800720c */ /* 0x080fe20003f86270 */
[----:B----4-:R-:W-:Y:S01]  /*3df0*/  HMMA.16816.F32 R84, R20, R32, R84 ;  /* 0x000000201454723c */ /* 0x010fe20000001854 */
[C---:B------:R-:W-:Y:S02]  /*3e00*/  ISETP.GE.AND P3, PT, R25.reuse, R18, PT ;  /* 0x000000121900720c */ /* 0x040fe40003f66270 */
[----:B------:R-:W-:-:S03]  /*3e10*/  ISETP.GE.AND P5, PT, R25, R11, PT ;  /* 0x0000000b1900720c */ /* 0x000fc60003fa6270 */
[----:B------:R-:W4:Y:S01]  /*3e20*/  I2F R24, R24 ;  /* 0x0000001800187306 */ /* 0x000f220000201400 */
[C---:B------:R-:W-:Y:S01]  /*3e30*/  IADD3 R32, R0.reuse, 0x28, RZ ;  /* 0x0000002800207810 */ /* 0x040fe20007ffe0ff */
[----:B------:R-:W-:Y:S01]  /*3e40*/  HMMA.16816.F32 R64, R40, R26, R64 ;  /* 0x0000001a2840723c */ /* 0x000fe20000001840 */
[C---:B------:R-:W-:Y:S02]  /*3e50*/  IADD3 R33, R0.reuse, 0x29, RZ ;  /* 0x0000002900217810 */ /* 0x040fe40007ffe0ff */
[----:B--2---:R-:W-:-:S03]  /*3e60*/  IADD3 R25, R0, 0x19, RZ ;  /* 0x0000001900197810 */ /* 0x004fc60007ffe0ff */
[C---:B-----5:R-:W-:Y:S02]  /*3e70*/  FFMA.FTZ R56, R17.reuse, UR23, R56 ;  /* 0x0000001711387c23 */ /* 0x060fe40008010038 */
[----:B------:R-:W-:Y:S01]  /*3e80*/  HMMA.16816.F32 R48, R20, R34, R48 ;  /* 0x000000221430723c */ /* 0x000fe20000001830 */
[----:B------:R-:W-:Y:S01]  /*3e90*/  FFMA.FTZ R40, R17, UR23, R58 ;  /* 0x0000001711287c23 */ /* 0x000fe2000801003a */
[----:B------:R2:W-:Y:S01]  /*3ea0*/  I2F R16, R25 ;  /* 0x0000001900107306 */ /* 0x0005e20000201400 */
[----:B---3--:R-:W-:Y:S01]  /*3eb0*/  FFMA.FTZ R7, R9, UR23, R80 ;  /* 0x0000001709077c23 */ /* 0x008fe20008010050 */
[----:B------:R-:W-:Y:S01]  /*3ec0*/  ISETP.GE.AND P6, PT, R25, R18, PT ;  /* 0x000000121900720c */ /* 0x000fe20003fc6270 */
[----:B------:R-:W-:Y:S01]  /*3ed0*/  FFMA.FTZ R44, R9, UR23, R82 ;  /* 0x00000017092c7c23 */ /* 0x000fe20008010052 */
[----:B------:R-:W-:Y:S01]  /*3ee0*/  FSEL R27, R56, -INF , !P1 ;  /* 0xff800000381b7808 */ /* 0x000fe20004800000 */
[C---:B----4-:R-:W-:Y:S01]  /*3ef0*/  FFMA.FTZ R81, R24.reuse, UR23, R81 ;  /* 0x0000001718517c23 */ /* 0x050fe20008010051 */
[----:B------:R-:W-:Y:S01]  /*3f00*/  FSEL R7, R7, -INF , !P3 ;  /* 0xff80000007077808 */ /* 0x000fe20005800000 */
[----:B------:R-:W-:Y:S01]  /*3f10*/  FFMA.FTZ R83, R24, UR23, R83 ;  /* 0x0000001718537c23 */ /* 0x000fe20008010053 */
[----:B------:R-:W-:Y:S01]  /*3f20*/  IADD3 R24, R0, 0x21, RZ ;  /* 0x0000002100187810 */ /* 0x000fe20007ffe0ff */
[----:B------:R-:W3:Y:S01]  /*3f30*/  I2F R17, R32 ;  /* 0x0000002000117306 */ /* 0x000ee20000201400 */
[----:B------:R-:W-:-:S02]  /*3f40*/  ISETP.GE.AND P3, PT, R25, R11, PT ;  /* 0x0000000b1900720c */ /* 0x000fc40003f66270 */
[----:B------:R-:W-:Y:S01]  /*3f50*/  FSEL R44, R44, -INF , !P5 ;  /* 0xff8000002c2c7808 */ /* 0x000fe20006800000 */
[C---:B-1----:R-:W-:Y:S01]  /*3f60*/  HMMA.16816.F32 R88, R20.reuse, R36, R88 ;  /* 0x000000241458723c */ /* 0x042fe20000001858 */
[----:B------:R-:W-:Y:S02]  /*3f70*/  FSEL R42, R83, -INF , !P4 ;  /* 0xff800000532a7808 */ /* 0x000fe40006000000 */
[----:B--2---:R-:W-:Y:S01]  /*3f80*/  FSEL R25, R81, -INF , !P2 ;  /* 0xff80000051197808 */ /* 0x004fe20005000000 */
[----:B------:R1:W2:Y:S01]  /*3f90*/  I2F R26, R24 ;  /* 0x00000018001a7306 */ /* 0x0002a20000201400 */
[CC--:B------:R-:W-:Y:S02]  /*3fa0*/  ISETP.GE.AND P5, PT, R29.reuse, R18.reuse, PT ;  /* 0x000000121d00720c */ /* 0x0c0fe40003fa6270 */
[----:B------:R-:W-:Y:S01]  /*3fb0*/  ISETP.GE.AND P2, PT, R29, R11, PT ;  /* 0x0000000b1d00720c */ /* 0x000fe20003f46270 */
[----:B------:R-:W-:Y:S01]  /*3fc0*/  HMMA.16816.F32 R64, R20, R38, R64 ;  /* 0x000000261440723c */ /* 0x000fe20000001840 */
[----:B------:R-:W-:-:S02]  /*3fd0*/  ISETP.GE.AND P4, PT, R24, R18, PT ;  /* 0x000000121800720c */ /* 0x000fc40003f86270 */
[-C--:B------:R-:W-:Y:S01]  /*3fe0*/  ISETP.GE.AND P1, PT, R24, R11.reuse, PT ;  /* 0x0000000b1800720c */ /* 0x080fe20003f26270 */
[----:B------:R4:W5:Y:S01]  /*3ff0*/  I2F R9, R29 ;  /* 0x0000001d00097306 */ /* 0x0009620000201400 */
[----:B------:R-:W-:Y:S01]  /*4000*/  FSEL R40, R40, -INF , !P0 ;  /* 0xff80000028287808 */ /* 0x000fe20004000000 */
[C---:B---3--:R-:W-:Y:S01]  /*4010*/  FFMA.FTZ R48, R17.reuse, UR23, R48 ;  /* 0x0000001711307c23 */ /* 0x048fe20008010030 */
[----:B------:R-:W-:Y:S01]  /*4020*/  ISETP.GE.AND P0, PT, R32, R18, PT ;  /* 0x000000122000720c */ /* 0x000fe20003f06270 */
[----:B------:R-:W-:Y:S01]  /*4030*/  FFMA.FTZ R50, R17, UR23, R50 ;  /* 0x0000001711327c23 */ /* 0x000fe20008010032 */
[----:B------:R-:W-:Y:S02]  /*4040*/  IADD3 R20, R0, 0x31, RZ ;  /* 0x0000003100147810 */ /* 0x000fe40007ffe0ff */
[----:B------:R-:W-:Y:S01]  /*4050*/  FSEL R133, R48, -INF , !P0 ;  /* 0xff80000030857808 */ /* 0x000fe20004000000 */
[----:B-1----:R-:W-:Y:S01]  /*4060*/  FFMA.FTZ R24, R16, UR23, R59 ;  /* 0x0000001710187c23 */ /* 0x002fe2000801003b */
[----:B------:R-:W-:Y:S01]  /*4070*/  ISETP.GE.AND P0, PT, R20, R11, PT ;  /* 0x0000000b1400720c */ /* 0x000fe20003f06270 */
[C---:B--2---:R-:W-:Y:S01]  /*4080*/  FFMA.FTZ R87, R26.reuse, UR23, R87 ;  /* 0x000000171a577c23 */ /* 0x044fe20008010057 */
[----:B------:R-:W1:Y:S01]  /*4090*/  I2F R21, R0 ;  /* 0x0000000000157306 */ /* 0x000e620000201400 */
[----:B------:R-:W-:Y:S01]  /*40a0*/  FFMA.FTZ R85, R26, UR23, R85 ;  /* 0x000000171a557c23 */ /* 0x000fe20008010055 */
[----:B------:R-:W-:-:S02]  /*40b0*/  FSEL R24, R24, -INF , !P3 ;  /* 0xff80000018187808 */ /* 0x000fc40005800000 */
[----:B------:R-:W-:Y:S01]  /*40c0*/  FSEL R134, R87, -INF , !P1 ;  /* 0xff80000057867808 */ /* 0x000fe20004800000 */
[----:B----4-:R-:W-:Y:S01]  /*40d0*/  FFMA.FTZ R29, R16, UR23, R57 ;  /* 0x00000017101d7c23 */ /* 0x010fe20008010039 */
[----:B------:R-:W-:Y:S01]  /*40e0*/  ISETP.GE.AND P1, PT, R20, R18, PT ;  /* 0x000000121400720c */ /* 0x000fe20003f26270 */
[C---:B-----5:R-:W-:Y:S01]  /*40f0*/  FFMA.FTZ R84, R9.reuse, UR23, R84 ;  /* 0x0000001709547c23 */ /* 0x060fe20008010054 */
[----:B------:R-:W2:Y:S01]  /*4100*/  I2F R16, R33 ;  /* 0x0000002100107306 */ /* 0x000ea20000201400 */
[----:B------:R-:W-:Y:S01]  /*4110*/  FFMA.FTZ R86, R9, UR23, R86 ;  /* 0x0000001709567c23 */ /* 0x000fe20008010056 */
[----:B------:R-:W-:Y:S02]  /*4120*/  FSEL R29, R29, -INF , !P6 ;  /* 0xff8000001d1d7808 */ /* 0x000fe40007000000 */
[----:B------:R-:W-:Y:S02]  /*4130*/  ISETP.GE.AND P6, PT, R32, R11, PT ;  /* 0x0000000b2000720c */ /* 0x000fe40003fc6270 */
[----:B------:R-:W-:-:S02]  /*4140*/  IADD3 R32, R0, 0x30, RZ ;  /* 0x0000003000207810 */ /* 0x000fc40007ffe0ff */
[----:B------:R-:W3:Y:S01]  /*4150*/  I2F R20, R20 ;  /* 0x0000001400147306 */ /* 0x000ee20000201400 */
[-C--:B------:R-:W-:Y:S01]  /*4160*/  ISETP.GE.AND P3, PT, R33, R18.reuse, PT ;  /* 0x000000122100720c */ /* 0x080fe20003f66270 */
[C---:B-1----:R-:W-:Y:S01]  /*4170*/  FFMA.FTZ R28, R21.reuse, UR23, R28 ;  /* 0x00000017151c7c23 */ /* 0x042fe2000801001c */
[----:B------:R-:W-:Y:S01]  /*4180*/  FSEL R132, R50, -INF , !P6 ;  /* 0xff80000032847808 */ /* 0x000fe20007000000 */
[----:B------:R-:W-:Y:S01]  /*4190*/  FFMA.FTZ R30, R21, UR23, R30 ;  /* 0x00000017151e7c23 */ /* 0x000fe2000801001e */
[----:B------:R-:W-:Y:S02]  /*41a0*/  ISETP.GE.AND P6, PT, R0, R18, PT ;  /* 0x000000120000720c */ /* 0x000fe40003fc6270 */
[----:B------:R-:W-:Y:S01]  /*41b0*/  FSEL R137, R84, -INF , !P5 ;  /* 0xff80000054897808 */ /* 0x000fe20006800000 */
[----:B------:R-:W1:Y:S01]  /*41c0*/  I2F R9, R32 ;  /* 0x0000002000097306 */ /* 0x000e620000201400 */
[----:B--2---:R-:W-:Y:S01]  /*41d0*/  FFMA.FTZ R49, R16, UR23, R49 ;  /* 0x0000001710317c23 */ /* 0x004fe20008010031 */
[----:B------:R-:W-:Y:S01]  /*41e0*/  FSEL R136, R86, -INF , !P2 ;  /* 0xff80000056887808 */ /* 0x000fe20005000000 */
[----:B------:R-:W-:Y:S01]  /*41f0*/  FFMA.FTZ R51, R16, UR23, R51 ;  /* 0x0000001710337c23 */ /* 0x000fe20008010033 */
[----:B------:R-:W-:-:S02]  /*4200*/  IADD3 R16, R0, 0x38, RZ ;  /* 0x0000003800107810 */ /* 0x000fc40007ffe0ff */
[----:B------:R-:W-:Y:S02]  /*4210*/  FSEL R127, R49, -INF , !P3 ;  /* 0xff800000317f7808 */ /* 0x000fe40005800000 */
[-C--:B------:R-:W-:Y:S01]  /*4220*/  ISETP.GE.AND P3, PT, R0, R11.reuse, PT ;  /* 0x0000000b0000720c */ /* 0x080fe20003f66270 */
[----:B---3--:R-:W-:Y:S01]  /*4230*/  FFMA.FTZ R34, R20, UR23, R91 ;  /* 0x0000001714227c23 */ /* 0x008fe2000801005b */
[----:B------:R-:W-:Y:S01]  /*4240*/  IADD3 R0, R0, 0x39, RZ ;  /* 0x0000003900007810 */ /* 0x000fe20007ffe0ff */
[----:B------:R-:W-:Y:S01]  /*4250*/  FFMA.FTZ R35, R20, UR23, R89 ;  /* 0x0000001714237c23 */ /* 0x000fe20008010059 */
[----:B------:R-:W-:Y:S02]  /*4260*/  ISETP.GE.AND P5, PT, R33, R11, PT ;  /* 0x0000000b2100720c */ /* 0x000fe40003fa6270 */
[----:B------:R-:W2:Y:S01]  /*4270*/  I2F R22, R0 ;  /* 0x0000000000167306 */ /* 0x000ea20000201400 */
[----:B------:R-:W-:Y:S01]  /*4280*/  FSEL R34, R34, -INF , !P0 ;  /* 0xff80000022227808 */ /* 0x000fe20004000000 */
[C---:B-1----:R-:W-:Y:S01]  /*4290*/  FFMA.FTZ R88, R9.reuse, UR23, R88 ;  /* 0x0000001709587c23 */ /* 0x042fe20008010058 */
[----:B------:R-:W-:Y:S01]  /*42a0*/  PLOP3.LUT P0, PT, PT, PT, UP0, 0x80, 0x0 ;  /* 0x000000000000781c */ /* 0x000fe20003f0f008 */
[----:B------:R-:W-:Y:S01]  /*42b0*/  FFMA.FTZ R90, R9, UR23, R90 ;  /* 0x00000017095a7c23 */ /* 0x000fe2000801005a */
[----:B------:R-:W-:-:S02]  /*42c0*/  ISETP.GE.AND P2, PT, R32, R18, PT ;  /* 0x000000122000720c */ /* 0x000fc40003f46270 */
[----:B------:R-:W-:Y:S01]  /*42d0*/  FSEL R135, R85, -INF , !P4 ;  /* 0xff80000055877808 */ /* 0x000fe20006000000 */
[----:B------:R-:W1:Y:S01]  /*42e0*/  I2F R9, R16 ;  /* 0x0000001000097306 */ /* 0x000e620000201400 */
[-C--:B------:R-:W-:Y:S02]  /*42f0*/  ISETP.GE.AND P4, PT, R32, R11.reuse, PT ;  /* 0x0000000b2000720c */ /* 0x080fe40003f86270 */
[----:B------:R-:W-:Y:S02]  /*4300*/  FSEL R126, R51, -INF , !P5 ;  /* 0xff800000337e7808 */ /* 0x000fe40006800000 */
[----:B------:R-:W-:Y:S02]  /*4310*/  FSEL R125, R88, -INF , !P2 ;  /* 0xff800000587d7808 */ /* 0x000fe40005000000 */
[----:B------:R-:W-:Y:S01]  /*4320*/  ISETP.GE.AND P5, PT, R16, R18, PT ;  /* 0x000000121000720c */ /* 0x000fe20003fa6270 */
[----:B--2---:R-:W-:Y:S01]  /*4330*/  FFMA.FTZ R17, R22, UR23, R65 ;  /* 0x0000001716117c23 */ /* 0x004fe20008010041 */
[----:B------:R-:W-:Y:S01]  /*4340*/  BAR.SYNC.DEFER_BLOCKING 0x0 ;  /* 0x0000000000007b1d */ /* 0x000fe20000010000 */
[----:B------:R-:W-:-:S02]  /*4350*/  ISETP.GE.AND P2, PT, R16, R11, PT ;  /* 0x0000000b1000720c */ /* 0x000fc40003f46270 */
[----:B------:R-:W-:Y:S02]  /*4360*/  FSEL R124, R90, -INF , !P4 ;  /* 0xff8000005a7c7808 */ /* 0x000fe40006000000 */
[----:B------:R-:W-:Y:S01]  /*4370*/  FSEL R35, R35, -INF , !P1 ;  /* 0xff80000023237808 */ /* 0x000fe20004800000 */
[C---:B-1----:R-:W-:Y:S01]  /*4380*/  FFMA.FTZ R33, R9.reuse, UR23, R64 ;  /* 0x0000001709217c23 */ /* 0x042fe20008010040 */
[C---:B------:R-:W-:Y:S01]  /*4390*/  ISETP.GE.AND P4, PT, R0.reuse, R18, PT ;  /* 0x000000120000720c */ /* 0x040fe20003f86270 */
[----:B------:R-:W-:Y:S01]  /*43a0*/  FFMA.FTZ R32, R9, UR23, R66 ;  /* 0x0000001709207c23 */ /* 0x000fe20008010042 */
[----:B------:R-:W-:Y:S01]  /*43b0*/  ISETP.GE.AND P1, PT, R0, R11, PT ;  /* 0x0000000b0000720c */ /* 0x000fe20003f26270 */
[----:B------:R-:W-:Y:S01]  /*43c0*/  FFMA.FTZ R16, R22, UR23, R67 ;  /* 0x0000001716107c23 */ /* 0x000fe20008010043 */
[----:B------:R-:W-:Y:S02]  /*43d0*/  FSEL R33, R33, -INF , !P5 ;  /* 0xff80000021217808 */ /* 0x000fe40006800000 */
[----:B------:R-:W-:-:S02]  /*43e0*/  FSEL R32, R32, -INF , !P2 ;  /* 0xff80000020207808 */ /* 0x000fc40005000000 */
        /* <DEDUP_REMOVED lines=75> */
.L_x_988:
[----:B------:R-:W-:Y:S05]  /*48a0*/  BSYNC B0 ;  /* 0x0000000000007941 */ /* 0x000fea0003800000 */
.L_x_987:
[----:B------:R-:W0:Y:S02]  /*48b0*/  LDGDEPBAR ;  /* 0x00000000000079af */ /* 0x000e240000000000 */
.L_x_986:
[----:B------:R-:W-:Y:S01]  /*48c0*/  FMNMX.FTZ R9, R237, R46, !PT ;  /* 0x0000002eed097209 */ /* 0x000fe20007810000 */
[----:B------:R-:W-:Y:S01]  /*48d0*/  IMAD.WIDE.U32 R222, R10, -0x326172a9, RZ ;  /* 0xcd9e8d570ade7825 */ /* 0x000fe200078e00ff */
[----:B------:R-:W-:Y:S01]  /*48e0*/  FMNMX.FTZ R2, R194, R45, !PT ;  /* 0x0000002dc2027209 */ /* 0x000fe20007810000 */
        /* <DEDUP_REMOVED lines=36> */
[----:B-1----:R-:W-:Y:S01]  /*4b30*/  LDSM.16.MT88.4 R48, [R209+0x18000] ;  /* 0x01800000d130783b */ /* 0x002fe20000004200 */
        /* <DEDUP_REMOVED lines=17> */
[----:B------:R-:W-:-:S02]  /*4c50*/  LOP3.LUT R9, R6, UR32, RZ, 0x3c, !PT ;  /* 0x0000002006097c12 */ /* 0x000fc4000f8e3cff */
[----:B------:R-:W-:Y:S01]  /*4c60*/  LOP3.LUT R6, R153, UR9, RZ, 0x3c, !PT ;  /* 0x0000000999067c12 */ /* 0x000fe2000f8e3cff */
[----:B------:R-:W1:Y:S01]  /*4c70*/  SHFL.BFLY PT, R23, R20, 0x2, 0x1f ;  /* 0x0c401f0014177f89 */ /* 0x000e6200000e0000 */
[----:B------:R-:W-:Y:S01]  /*4c80*/  LOP3.LUT R220, R223, R9, RZ, 0x3c, !PT ;  /* 0x00000009dfdc7212 */ /* 0x000fe200078e3cff */
[----:B------:R-:W-:Y:S02]  /*4c90*/  UIADD3 UR9, UR32, 0x1715609d, URZ ;  /* 0x1715609d20097890 */ /* 0x000fe4000fffe03f */
[----:B------:R-:W2:Y:S01]  /*4ca0*/  SHFL.BFLY PT, R21, R2, 0x2, 0x1f ;  /* 0x0c401f0002157f89 */ /* 0x000ea200000e0000 */
[----:B------:R-:W-:-:S03]  /*4cb0*/  IMAD.WIDE.U32 R204, R6, -0x326172a9, RZ ;  /* 0xcd9e8d5706cc7825 */ /* 0x000fc600078e00ff */
[----:B------:R-:W-:Y:S01]  /*4cc0*/  LDSM.16.MT88.4 R72, [R210+0x1a000] ;  /* 0x01a00000d248783b */ /* 0x000fe20000004200 */
[----:B------:R-:W-:Y:S01]  /*4cd0*/  IMAD.WIDE.U32 R220, R220, -0x2daee0ad, RZ ;  /* 0xd2511f53dcdc7825 */ /* 0x000fe200078e00ff */
[----:B------:R-:W-:Y:S02]  /*4ce0*/  LOP3.LUT R6, R205, UR16, R222, 0x96, !PT ;  /* 0x00000010cd067c12 */ /* 0x000fe4000f8e96de */
[----:B------:R-:W-:Y:S02]  /*4cf0*/  LDSM.16.MT88.4 R108, [R209+0x1a800] ;  /* 0x01a80000d16c783b */ /* 0x000fe40000004200 */
[----:B------:R-:W-:Y:S01]  /*4d00*/  LOP3.LUT R206, R221, UR8, R152, 0x96, !PT ;  /* 0x00000008ddce7c12 */ /* 0x000fe2000f8e9698 */
[----:B------:R-:W-:Y:S01]  /*4d10*/  IMAD.WIDE.U32 R238, R6, -0x2daee0ad, RZ ;  /* 0xd2511f5306ee7825 */ /* 0x000fe200078e00ff */
[----:B------:R-:W-:Y:S01]  /*4d20*/  UIADD3 UR8, UR33, -0x56f99767, URZ ;  /* 0xa906689921087890 */ /* 0x000fe2000fffe03f */
[----:B------:R-:W-:Y:S02]  /*4d30*/  LDSM.16.MT88.4 R112, [R209+0x1c000] ;  /* 0x01c00000d170783b */ /* 0x000fe40000004200 */
[----:B------:R-:W-:Y:S01]  /*4d40*/  IMAD.WIDE.U32 R206, R206, -0x326172a9, RZ ;  /* 0xcd9e8d57cece7825 */ /* 0x000fe200078e00ff */
[----:B------:R-:W-:Y:S01]  /*4d50*/  LOP3.LUT R6, R239, UR14, R220, 0x96, !PT ;  /* 0x0000000eef067c12 */ /* 0x000fe2000f8e96dc */
[----:B------:R-:W-:Y:S01]  /*4d60*/  LDSM.16.MT88.4 R116, [R210+0x1a800] ;  /* 0x01a80000d274783b */ /* 0x000fe20000004200 */
[----:B-1----:R-:W-:-:S03]  /*4d70*/  FMNMX.FTZ R23, R20, R23, !PT ;  /* 0x0000001714177209 */ /* 0x002fc60007810000 */
[----:B------:R-:W-:Y:S01]  /*4d80*/  IMAD.WIDE.U32 R200, R6, -0x326172a9, RZ ;  /* 0xcd9e8d5706c87825 */ /* 0x000fe200078e00ff */
[----:B------:R-:W-:Y:S01]  /*4d90*/  LOP3.LUT R204, R207, UR15, R204, 0x96, !PT ;  /* 0x0000000fcfcc7c12 */ /* 0x000fe2000f8e96cc */
[----:B------:R-:W-:Y:S01]  /*4da0*/  LDSM.16.MT88.4 R120, [R208+0x1c000] ;  /* 0x01c00000d078783b */ /* 0x000fe20000004200 */
[----:B--2---:R-:W-:Y:S02]  /*4db0*/  FMNMX.FTZ R21, R2, R21, !PT ;  /* 0x0000001502157209 */ /* 0x004fe40007810000 */
[----:B------:R-:W-:Y:S01]  /*4dc0*/  LOP3.LUT R6, R201, UR13, R206, 0x96, !PT ;  /* 0x0000000dc9067c12 */ /* 0x000fe2000f8e96ce */
[----:B------:R-:W1:Y:S01]  /*4dd0*/  SHFL.BFLY PT, R0, R23, 0x1, 0x1f ;  /* 0x0c201f0017007f89 */ /* 0x000e6200000e0000 */
[----:B------:R-:W-:-:S03]  /*4de0*/  IMAD.WIDE.U32 R204, R204, -0x2daee0ad, RZ ;  /* 0xd2511f53cccc7825 */ /* 0x000fc600078e00ff */
[----:B------:R-:W2:Y:S02]  /*4df0*/  SHFL.BFLY PT, R2, R21, 0x1, 0x1f ;  /* 0x0c201f0015027f89 */ /* 0x000ea400000e0000 */
[----:B------:R-:W-:Y:S02]  /*4e00*/  LOP3.LUT R238, R205, UR12, R238, 0x96, !PT ;  /* 0x0000000ccdee7c12 */ /* 0x000fe4000f8e96ee */
[----:B------:R-:W-:Y:S03]  /*4e10*/  LDSM.16.MT88.4 R104, [R210+0x1c000] ;  /* 0x01c00000d268783b */ /* 0x000fe60000004200 */
[----:B------:R-:W-:Y:S01]  /*4e20*/  IMAD.WIDE.U32 R238, R238, -0x326172a9, RZ ;  /* 0xcd9e8d57eeee7825 */ /* 0x000fe200078e00ff */
[----:B------:R-:W-:Y:S04]  /*4e30*/  LDSM.16.MT88.4 R148, [R212+0x1e000] ;  /* 0x01e00000d494783b */ /* 0x000fe80000004200 */
[----:B------:R-:W-:-:S05]  /*4e40*/  LOP3.LUT R200, R239, UR11, R200, 0x96, !PT ;  /* 0x0000000befc87c12 */ /* 0x000fca000f8e96c8 */
[----:B------:R-:W-:Y:S01]  /*4e50*/  IMAD.WIDE.U32 R200, R200, -0x2daee0ad, RZ ;  /* 0xd2511f53c8c87825 */ /* 0x000fe200078e00ff */
[----:B-1----:R-:W-:Y:S02]  /*4e60*/  FMNMX.FTZ R0, R23, R0, !PT ;  /* 0x0000000017007209 */ /* 0x002fe40007810000 */
[----:B--2---:R-:W-:-:S03]  /*4e70*/  FMNMX.FTZ R2, R21, R2, !PT ;  /* 0x0000000215027209 */ /* 0x004fc60007810000 */
[C---:B------:R-:W-:Y:S01]  /*4e80*/  FMUL.FTZ R231, R0.reuse, c[0x0][0x23c] ;  /* 0x00008f0000e77a20 */ /* 0x040fe20000410000 */
[----:B------:R-:W-:Y:S01]  /*4e90*/  FSETP.NEU.FTZ.AND P1, PT, R0, -INF , PT ;  /* 0xff8000000000780b */ /* 0x000fe20003f3d000 */
[----:B------:R-:W-:-:S03]  /*4ea0*/  IMAD.WIDE.U32 R20, R6, -0x2daee0ad, RZ ;  /* 0xd2511f5306147825 */ /* 0x000fc600078e00ff */
[----:B------:R-:W-:Y:S01]  /*4eb0*/  FSEL R231, R231, RZ, P1 ;  /* 0x000000ffe7e77208 */ /* 0x000fe20000800000 */
[C---:B------:R-:W-:Y:S01]  /*4ec0*/  FMUL.FTZ R232, R2.reuse, c[0x0][0x23c] ;  /* 0x00008f0002e87a20 */ /* 0x040fe20000410000 */
[----:B------:R-:W-:Y:S02]  /*4ed0*/  FSETP.NEU.FTZ.AND P1, PT, R2, -INF , PT ;  /* 0xff8000000200780b */ /* 0x000fe40003f3d000 */
[----:B------:R-:W-:Y:S01]  /*4ee0*/  LOP3.LUT R202, R201, UR8, R20, 0x96, !PT ;  /* 0x00000008c9ca7c12 */ /* 0x000fe2000f8e9614 */
[--C-:B------:R-:W-:Y:S01]  /*4ef0*/  FFMA.FTZ R237, R237, c[0x0][0x23c], -R231.reuse ;  /* 0x00008f00eded7a23 */ /* 0x100fe200000108e7 */
[----:B------:R-:W-:Y:S01]  /*4f00*/  FSEL R232, R232, RZ, P1 ;  /* 0x000000ffe8e87208 */ /* 0x000fe20000800000 */
[----:B------:R-:W-:Y:S01]  /*4f10*/  FFMA.FTZ R234, R46, c[0x0][0x23c], -R231 ;  /* 0x00008f002eea7a23 */ /* 0x000fe200000108e7 */
[----:B------:R-:W-:Y:S01]  /*4f20*/  LOP3.LUT R204, R21, UR10, R204, 0x96, !PT ;  /* 0x0000000a15cc7c12 */ /* 0x000fe2000f8e96cc */
[----:B------:R-:W-:Y:S02]  /*4f30*/  IMAD.WIDE.U32 R202, R202, -0x326172a9, RZ ;  /* 0xcd9e8d57caca7825 */ /* 0x000fe400078e00ff */
[----:B------:R-:W-:Y:S02]  /*4f40*/  MUFU.EX2 R237, R237 ;  /* 0x000000ed00ed7308 */ /* 0x000fe40000000800 */
[--C-:B------:R-:W-:Y:S01]  /*4f50*/  FFMA.FTZ R194, R194, c[0x0][0x23c], -R232.reuse ;  /* 0x00008f00c2c27a23 */ /* 0x100fe200000108e8 */
[C---:B------:R-:W-:Y:S01]  /*4f60*/  LOP3.LUT R23, R202.reuse, 0xffff, RZ, 0xc0, !PT ;  /* 0x0000ffffca177812 */ /* 0x040fe200078ec0ff */
[--C-:B------:R-:W-:Y:S01]  /*4f70*/  FFMA.FTZ R193, R45, c[0x0][0x23c], -R232.reuse ;  /* 0x00008f002dc17a23 */ /* 0x100fe200000108e8 */
[----:B------:R-:W-:Y:S01]  /*4f80*/  LOP3.LUT R22, R202, 0xff, RZ, 0xc0, !PT ;  /* 0x000000ffca167812 */ /* 0x000fe200078ec0ff */
[--C-:B------:R-:W-:Y:S01]  /*4f90*/  FFMA.FTZ R192, R31, c[0x0][0x23c], -R232.reuse ;  /* 0x00008f001fc07a23 */ /* 0x100fe200000108e8 */
[----:B------:R-:W-:Y:S01]  /*4fa0*/  SHF.R.U32.HI R23, RZ, 0x8, R23 ;  /* 0x00000008ff177819 */ /* 0x000fe20000011617 */
[----:B------:R-:W-:Y:S01]  /*4fb0*/  FFMA.FTZ R189, R47, c[0x0][0x23c], -R232 ;  /* 0x00008f002fbd7a23 */ /* 0x000fe200000108e8 */
[----:B------:R-:W-:Y:S01]  /*4fc0*/  MUFU.EX2 R194, R194 ;  /* 0x000000c200c27308 */ /* 0x000fe20000000800 */
[----:B------:R-:W-:Y:S01]  /*4fd0*/  IMAD.WIDE.U32 R204, R204, -0x326172a9, RZ ;  /* 0xcd9e8d57cccc7825 */ /* 0x000fe200078e00ff */
[----:B------:R-:W-:-:S02]  /*4fe0*/  PRMT R22, R22, 0x5410, R23 ;  /* 0x0000541016167816 */ /* 0x000fc40000000017 */
[----:B------:R-:W-:Y:S01]  /*4ff0*/  SHF.R.U32.HI R6, RZ, 0x10, R202 ;  /* 0x00000010ff067819 */ /* 0x000fe200000116ca */
[--C-:B------:R-:W-:Y:S01]  /*5000*/  FFMA.FTZ R191, R54, c[0x0][0x23c], -R231.reuse ;  /* 0x00008f0036bf7a23 */ /* 0x100fe200000108e7 */
[----:B------:R-:W-:Y:S01]  /*5010*/  LOP3.LUT R23, R203, UR34, R204, 0x96, !PT ;  /* 0x00000022cb177c12 */ /* 0x000fe2000f8e96cc */
[----:B------:R-:W-:Y:S01]  /*5020*/  FFMA.FTZ R190, R52, c[0x0][0x23c], -R231 ;  /* 0x00008f0034be7a23 */ /* 0x000fe200000108e7 */
[----:B------:R-:W1:Y:S01]  /*5030*/  MUFU.EX2 R193, R193 ;  /* 0x000000c100c17308 */ /* 0x000e620000000800 */
[----:B------:R-:W-:Y:S01]  /*5040*/  LOP3.LUT R238, R205, UR9, R238, 0x96, !PT ;  /* 0x00000009cdee7c12 */ /* 0x000fe2000f8e96ee */
[--C-:B------:R-:W-:Y:S01]  /*5050*/  HSET2.LE.AND R22, R22, R235.reuse, PT ;  /* 0x000000eb16167233 */ /* 0x100fe20003803000 */
[----:B------:R-:W-:Y:S01]  /*5060*/  LOP3.LUT R31, R23, 0xffff, RZ, 0xc0, !PT ;  /* 0x0000ffff171f7812 */ /* 0x000fe200078ec0ff */
[--C-:B------:R-:W-:Y:S01]  /*5070*/  FFMA.FTZ R188, R7, c[0x0][0x23c], -R232.reuse ;  /* 0x00008f0007bc7a23 */ /* 0x100fe200000108e8 */
[----:B------:R-:W-:Y:S01]  /*5080*/  LOP3.LUT R28, R23, 0xff, RZ, 0xc0, !PT ;  /* 0x000000ff171c7812 */ /* 0x000fe200078ec0ff */
[----:B------:R-:W-:Y:S01]  /*5090*/  IMAD.WIDE.U32 R238, R238, -0x2daee0ad, RZ ;  /* 0xd2511f53eeee7825 */ /* 0x000fe200078e00ff */
[----:B------:R-:W-:Y:S01]  /*50a0*/  SHF.R.U32.HI R31, RZ, 0x8, R31 ;  /* 0x00000008ff1f7819 */ /* 0x000fe2000001161f */
[----:B------:R-:W-:Y:S01]  /*50b0*/  MUFU.EX2 R192, R192 ;  /* 0x000000c000c07308 */ /* 0x000fe20000000800 */
[----:B------:R-:W-:Y:S01]  /*50c0*/  SHF.R.U32.HI R26, RZ, 0x10, R23 ;  /* 0x00000010ff1a7819 */ /* 0x000fe20000011617 */
[--C-:B------:R-:W-:Y:S01]  /*50d0*/  FFMA.FTZ R180, R27, c[0x0][0x23c], -R232.reuse ;  /* 0x00008f001bb47a23 */ /* 0x100fe200000108e8 */
[----:B------:R-:W-:Y:S01]  /*50e0*/  PRMT R28, R28, 0x5410, R31 ;  /* 0x000054101c1c7816 */ /* 0x000fe2000000001f */
[----:B------:R-:W-:Y:S01]  /*50f0*/  FFMA.FTZ R179, R29, c[0x0][0x23c], -R232 ;  /* 0x00008f001db37a23 */ /* 0x000fe200000108e8 */
[----:B------:R-:W-:Y:S01]  /*5100*/  SHF.R.U32.HI R23, RZ, 0x18, R23 ;  /* 0x00000018ff177819 */ /* 0x000fe20000011617 */
[--C-:B------:R-:W-:Y:S01]  /*5110*/  FFMA.FTZ R178, R24, c[0x0][0x23c], -R231.reuse ;  /* 0x00008f0018b27a23 */ /* 0x100fe200000108e7 */
[----:B------:R-:W-:Y:S01]  /*5120*/  LOP3.LUT R26, R26, 0xff, RZ, 0xc0, !PT ;  /* 0x000000ff1a1a7812 */ /* 0x000fe200078ec0ff */
[----:B------:R-:W2:Y:S01]  /*5130*/  MUFU.EX2 R189, R189 ;  /* 0x000000bd00bd7308 */ /* 0x000ea20000000800 */
[----:B-1----:R-:W-:Y:S01]  /*5140*/  F2FP.PACK_AB R182, R193, R194 ;  /* 0x000000c2c1b6723e */ /* 0x002fe200000000ff */
[--C-:B------:R-:W-:Y:S01]  /*5150*/  HSET2.LE.AND R28, R28, R235.reuse, PT ;  /* 0x000000eb1c1c7233 */ /* 0x100fe20003803000 */
[----:B------:R-:W-:Y:S01]  /*5160*/  SHF.R.U32.HI R21, RZ, 0x18, R202 ;  /* 0x00000018ff157819 */ /* 0x000fe200000116ca */
[----:B------:R-:W-:Y:S01]  /*5170*/  FFMA.FTZ R187, R44, c[0x0][0x23c], -R231 ;  /* 0x00008f002cbb7a23 */ /* 0x000fe200000108e7 */
[----:B------:R-:W-:Y:S01]  /*5180*/  PRMT R181, R182, 0x7632, R181 ;  /* 0x00007632b6b57816 */ /* 0x000fe200000000b5 */
[----:B------:R-:W-:Y:S01]  /*5190*/  FFMA.FTZ R184, R42, c[0x0][0x23c], -R231 ;  /* 0x00008f002ab87a23 */ /* 0x000fe200000108e7 */
[----:B------:R-:W-:Y:S01]  /*51a0*/  LOP3.LUT R6, R6, 0xff, RZ, 0xc0, !PT ;  /* 0x000000ff06067812 */ /* 0x000fe200078ec0ff */
[----:B------:R-:W1:Y:S01]  /*51b0*/  MUFU.EX2 R234, R234 ;  /* 0x000000ea00ea7308 */ /* 0x000e620000000800 */
[----:B------:R-:W-:Y:S01]  /*51c0*/  PRMT R5, R182, 0x5410, R181 ;  /* 0x00005410b6057816 */ /* 0x000fe200000000b5 */
[----:B------:R-:W-:Y:S01]  /*51d0*/  FFMA.FTZ R183, R40, c[0x0][0x23c], -R231 ;  /* 0x00008f0028b77a23 */ /* 0x000fe200000108e7 */
[----:B------:R-:W-:Y:S01]  /*51e0*/  PRMT R26, R26, 0x5410, R23 ;  /* 0x000054101a1a7816 */ /* 0x000fe20000000017 */
[--C-:B------:R-:W-:Y:S01]  /*51f0*/  FFMA.FTZ R185, R25, c[0x0][0x23c], -R232.reuse ;  /* 0x00008f0019b97a23 */ /* 0x100fe200000108e8 */
[----:B------:R-:W-:Y:S01]  /*5200*/  PRMT R6, R6, 0x5410, R21 ;  /* 0x0000541006067816 */ /* 0x000fe20000000015 */
[----:B------:R-:W-:Y:S01]  /*5210*/  LDSM.16.MT88.4 R52, [R212+0x18800] ;  /* 0x01880000d434783b */ /* 0x000fe20000004200 */
[----:B------:R-:W-:Y:S01]  /*5220*/  LOP3.LUT R128, R28, R5, RZ, 0xc0, !PT ;  /* 0x000000051c807212 */ /* 0x000fe200078ec0ff */
[----:B------:R-:W-:Y:S01]  /*5230*/  MUFU.EX2 R191, R191 ;  /* 0x000000bf00bf7308 */ /* 0x000fe20000000800 */
[----:B--2---:R-:W-:Y:S01]  /*5240*/  F2FP.PACK_AB R174, R189, R192 ;  /* 0x000000c0bdae723e */ /* 0x004fe200000000ff */
[--C-:B------:R-:W-:Y:S01]  /*5250*/  HSET2.LE.AND R26, R26, R235.reuse, PT ;  /* 0x000000eb1a1a7233 */ /* 0x100fe20003803000 */
[----:B------:R-:W-:Y:S01]  /*5260*/  LOP3.LUT R21, R238, 0xffff, RZ, 0xc0, !PT ;  /* 0x0000ffffee157812 */ /* 0x000fe200078ec0ff */
[--C-:B------:R-:W-:Y:S01]  /*5270*/  HSET2.LE.AND R6, R6, R235.reuse, PT ;  /* 0x000000eb06067233 */ /* 0x100fe20003803000 */
[----:B------:R-:W-:Y:S01]  /*5280*/  PRMT R175, R174, 0x7632, R175 ;  /* 0x00007632aeaf7816 */ /* 0x000fe200000000af */
[----:B------:R-:W-:Y:S01]  /*5290*/  LDSM.16.MT88.4 R40, [R210+0x18000] ;  /* 0x01800000d228783b */ /* 0x000fe20000004200 */
[----:B------:R-:W-:Y:S01]  /*52a0*/  LOP3.LUT R20, R238, 0xff, RZ, 0xc0, !PT ;  /* 0x000000ffee147812 */ /* 0x000fe200078ec0ff */
[----:B------:R-:W2:Y:S01]  /*52b0*/  MUFU.EX2 R190, R190 ;  /* 0x000000be00be7308 */ /* 0x000ea20000000800 */
[----:B-1----:R-:W-:Y:S01]  /*52c0*/  F2FP.PACK_AB R177, R234, R237 ;  /* 0x000000edeab1723e */ /* 0x002fe200000000ff */
[----:B------:R-:W-:Y:S01]  /*52d0*/  LDSM.16.MT88.4 R28, [R210+0x18800] ;  /* 0x01880000d21c783b */ /* 0x000fe20000004200 */
[----:B------:R-:W-:Y:S01]  /*52e0*/  PRMT R5, R174, 0x5410, R175 ;  /* 0x00005410ae057816 */ /* 0x000fe200000000af */
[----:B------:R-:W-:Y:S01]  /*52f0*/  FFMA.FTZ R230, R137, c[0x0][0x23c], -R232 ;  /* 0x00008f0089e67a23 */ /* 0x000fe200000108e8 */
[----:B------:R-:W-:Y:S01]  /*5300*/  PRMT R176, R177, 0x7632, R176 ;  /* 0x00007632b1b07816 */ /* 0x000fe200000000b0 */
[----:B------:R-:W-:Y:S01]  /*5310*/  FFMA.FTZ R229, R135, c[0x0][0x23c], -R232 ;  /* 0x00008f0087e57a23 */ /* 0x000fe200000108e8 */
[----:B------:R-:W-:Y:S01]  /*5320*/  SHF.R.U32.HI R21, RZ, 0x8, R21 ;  /* 0x00000008ff157819 */ /* 0x000fe20000011615 */
[----:B------:R-:W-:Y:S01]  /*5330*/  MUFU.EX2 R180, R180 ;  /* 0x000000b400b47308 */ /* 0x000fe20000000800 */
[----:B------:R-:W-:Y:S01]  /*5340*/  PRMT R129, R177, 0x5410, R176 ;  /* 0x00005410b1817816 */ /* 0x000fe200000000b0 */
[----:B------:R-:W-:Y:S01]  /*5350*/  FFMA.FTZ R224, R136, c[0x0][0x23c], -R231 ;  /* 0x00008f0088e07a23 */ /* 0x000fe200000108e7 */
[----:B------:R-:W-:Y:S01]  /*5360*/  LOP3.LUT R130, R22, R5, RZ, 0xc0, !PT ;  /* 0x0000000516827212 */ /* 0x000fe200078ec0ff */
[----:B------:R-:W-:Y:S01]  /*5370*/  FFMA.FTZ R228, R133, c[0x0][0x23c], -R232 ;  /* 0x00008f0085e47a23 */ /* 0x000fe200000108e8 */
[----:B------:R-:W-:Y:S01]  /*5380*/  LOP3.LUT R5, R239, UR5, R200, 0x96, !PT ;  /* 0x00000005ef057c12 */ /* 0x000fe2000f8e96c8 */
[--C-:B------:R-:W-:Y:S01]  /*5390*/  FFMA.FTZ R227, R127, c[0x0][0x23c], -R232.reuse ;  /* 0x00008f007fe37a23 */ /* 0x100fe200000108e8 */
[----:B------:R-:W-:Y:S01]  /*53a0*/  PRMT R20, R20, 0x5410, R21 ;  /* 0x0000541014147816 */ /* 0x000fe20000000015 */
[----:B------:R-:W1:Y:S01]  /*53b0*/  MUFU.EX2 R179, R179 ;  /* 0x000000b300b37308 */ /* 0x000e620000000800 */
[----:B--2---:R-:W-:Y:S01]  /*53c0*/  F2FP.PACK_AB R165, R190, R191 ;  /* 0x000000bfbea5723e */ /* 0x004fe200000000ff */
[----:B------:R-:W-:Y:S01]  /*53d0*/  FFMA.FTZ R226, R125, c[0x0][0x23c], -R232 ;  /* 0x00008f007de27a23 */ /* 0x000fe200000108e8 */
[----:B------:R-:W-:Y:S01]  /*53e0*/  LOP3.LUT R129, R26, R129, RZ, 0xc0, !PT ;  /* 0x000000811a817212 */ /* 0x000fe200078ec0ff */
[----:B------:R-:W-:Y:S01]  /*53f0*/  HSET2.LE.AND R60, R20, R235, PT ;  /* 0x000000eb143c7233 */ /* 0x000fe20003803000 */
[----:B------:R-:W-:Y:S01]  /*5400*/  PRMT R164, R165, 0x7632, R164 ;  /* 0x00007632a5a47816 */ /* 0x000fe200000000a4 */
[----:B------:R-:W-:Y:S01]  /*5410*/  FFMA.FTZ R225, R35, c[0x0][0x23c], -R232 ;  /* 0x00008f0023e17a23 */ /* 0x000fe200000108e8 */
[----:B------:R-:W-:Y:S01]  /*5420*/  SHF.R.U32.HI R26, RZ, 0x10, R238 ;  /* 0x00000010ff1a7819 */ /* 0x000fe200000116ee */
[----:B------:R-:W-:Y:S01]  /*5430*/  MUFU.EX2 R187, R187 ;  /* 0x000000bb00bb7308 */ /* 0x000fe20000000800 */
[----:B------:R-:W-:Y:S01]  /*5440*/  LOP3.LUT R21, R5, 0xffff, RZ, 0xc0, !PT ;  /* 0x0000ffff05157812 */ /* 0x000fe200078ec0ff */
[----:B------:R-:W-:Y:S01]  /*5450*/  FADD.FTZ R193, R194, R193 ;  /* 0x000000c1c2c17221 */ /* 0x000fe20000010000 */
[----:B------:R-:W-:-:S02]  /*5460*/  SHF.R.U32.HI R22, RZ, 0x10, R5 ;  /* 0x00000010ff167819 */ /* 0x000fc40000011605 */
[----:B------:R-:W-:Y:S01]  /*5470*/  LOP3.LUT R4, R5, 0xff, RZ, 0xc0, !PT ;  /* 0x000000ff05047812 */ /* 0x000fe200078ec0ff */
[----:B------:R-:W-:Y:S01]  /*5480*/  FADD.FTZ R192, R192, R193 ;  /* 0x000000c1c0c07221 */ /* 0x000fe20000010000 */
[----:B------:R-:W-:Y:S01]  /*5490*/  SHF.R.U32.HI R7, RZ, 0x18, R238 ;  /* 0x00000018ff077819 */ /* 0x000fe200000116ee */
[----:B------:R-:W2:Y:S01]  /*54a0*/  MUFU.EX2 R184, R184 ;  /* 0x000000b800b87308 */ /* 0x000ea20000000800 */
[----:B------:R-:W-:Y:S01]  /*54b0*/  SHF.R.U32.HI R5, RZ, 0x18, R5 ;  /* 0x00000018ff057819 */ /* 0x000fe20000011605 */
[----:B------:R-:W-:Y:S01]  /*54c0*/  FADD.FTZ R189, R189, R192 ;  /* 0x000000c0bdbd7221 */ /* 0x000fe20000010000 */
[----:B------:R-:W-:Y:S02]  /*54d0*/  PRMT R131, R165, 0x5410, R164 ;  /* 0x00005410a5837816 */ /* 0x000fe400000000a4 */
[----:B------:R-:W-:Y:S02]  /*54e0*/  LOP3.LUT R26, R26, 0xff, RZ, 0xc0, !PT ;  /* 0x000000ff1a1a7812 */ /* 0x000fe400078ec0ff */
[----:B------:R-:W-:Y:S01]  /*54f0*/  SHF.R.U32.HI R21, RZ, 0x8, R21 ;  /* 0x00000008ff157819 */ /* 0x000fe20000011615 */
[----:B------:R-:W-:Y:S01]  /*5500*/  MUFU.EX2 R183, R183 ;  /* 0x000000b700b77308 */ /* 0x000fe20000000800 */
[----:B------:R-:W-:-:S02]  /*5510*/  LOP3.LUT R22, R22, 0xff, RZ, 0xc0, !PT ;  /* 0x000000ff16167812 */ /* 0x000fc400078ec0ff */
[----:B------:R-:W-:Y:S02]  /*5520*/  LOP3.LUT R131, R6, R131, RZ, 0xc0, !PT ;  /* 0x0000008306837212 */ /* 0x000fe400078ec0ff */
[----:B------:R-:W-:Y:S02]  /*5530*/  PRMT R26, R26, 0x5410, R7 ;  /* 0x000054101a1a7816 */ /* 0x000fe40000000007 */
[----:B------:R-:W-:Y:S01]  /*5540*/  PRMT R24, R4, 0x5410, R21 ;  /* 0x0000541004187816 */ /* 0x000fe20000000015 */
[----:B------:R-:W-:Y:S01]  /*5550*/  MUFU.EX2 R188, R188 ;  /* 0x000000bc00bc7308 */ /* 0x000fe20000000800 */
[----:B------:R-:W-:Y:S01]  /*5560*/  PRMT R22, R22, 0x5410, R5 ;  /* 0x0000541016167816 */ /* 0x000fe20000000005 */
[C---:B------:R-:W-:Y:S01]  /*5570*/  HMMA.16816.F32 R44, R128.reuse, R48, RZ ;  /* 0x00000030802c723c */ /* 0x040fe200000018ff */
[----:B------:R-:W3:Y:S01]  /*5580*/  LDSM.16.MT88.4 R4, [R209+0x18800] ;  /* 0x01880000d104783b */ /* 0x000ee20000004200 */
[----:B-1----:R-:W-:Y:S01]  /*5590*/  F2FP.PACK_AB R166, R179, R180 ;  /* 0x000000b4b3a6723e */ /* 0x002fe200000000ff */
[--C-:B------:R-:W-:Y:S01]  /*55a0*/  HSET2.LE.AND R27, R26, R235.reuse, PT ;  /* 0x000000eb1a1b7233 */ /* 0x100fe20003803000 */
[----:B--2---:R-:W-:Y:S01]  /*55b0*/  F2FP.PACK_AB R173, R184, R187 ;  /* 0x000000bbb8ad723e */ /* 0x004fe200000000ff */
[--C-:B------:R-:W-:Y:S01]  /*55c0*/  HSET2.LE.AND R24, R24, R235.reuse, PT ;  /* 0x000000eb18187233 */ /* 0x100fe20003803000 */
[----:B------:R-:W1:Y:S01]  /*55d0*/  MUFU.EX2 R185, R185 ;  /* 0x000000b900b97308 */ /* 0x000e620000000800 */
[C---:B------:R-:W-:Y:S01]  /*55e0*/  PRMT R167, R166.reuse, 0x7632, R167 ;  /* 0x00007632a6a77816 */ /* 0x040fe200000000a7 */
[----:B------:R-:W-:Y:S01]  /*55f0*/  HMMA.16816.F32 R48, R128, R50, RZ ;  /* 0x000000328030723c */ /* 0x000fe200000018ff */
[----:B------:R-:W-:Y:S01]  /*5600*/  PRMT R172, R173, 0x7632, R172 ;  /* 0x00007632adac7816 */ /* 0x000fe200000000ac */
[----:B------:R-:W-:Y:S01]  /*5610*/  HSET2.LE.AND R22, R22, R235, PT ;  /* 0x000000eb16167233 */ /* 0x000fe20003803000 */
[----:B------:R-:W-:-:S02]  /*5620*/  PRMT R61, R166, 0x5410, R167 ;  /* 0x00005410a63d7816 */ /* 0x000fc400000000a7 */
[----:B------:R-:W-:Y:S01]  /*5630*/  PRMT R25, R173, 0x5410, R172 ;  /* 0x00005410ad197816 */ /* 0x000fe200000000ac */
[----:B------:R-:W2:Y:S01]  /*5640*/  MUFU.EX2 R178, R178 ;  /* 0x000000b200b27308 */ /* 0x000ea20000000800 */
[----:B------:R-:W-:Y:S01]  /*5650*/  LOP3.LUT R26, R60, R61, RZ, 0xc0, !PT ;  /* 0x0000003d3c1a7212 */ /* 0x000fe200078ec0ff */
[C---:B------:R-:W-:Y:S01]  /*5660*/  HMMA.16816.F32 R160, R128.reuse, R156, RZ ;  /* 0x0000009c80a0723c */ /* 0x040fe200000018ff */
[----:B------:R-:W-:Y:S02]  /*5670*/  LOP3.LUT R25, R22, R25, RZ, 0xc0, !PT ;  /* 0x0000001916197212 */ /* 0x000fe400078ec0ff */
[----:B------:R-:W-:Y:S02]  /*5680*/  SHF.R.U32.HI R240, RZ, 0x10, R202 ;  /* 0x00000010fff07819 */ /* 0x000fe400000116ca */
[----:B-1----:R-:W-:Y:S01]  /*5690*/  F2FP.PACK_AB R170, R185, R188 ;  /* 0x000000bcb9aa723e */ /* 0x002fe200000000ff */
[----:B------:R-:W-:Y:S02]  /*56a0*/  MUFU.EX2 R230, R230 ;  /* 0x000000e600e67308 */ /* 0x000fe40000000800 */
[----:B------:R-:W-:Y:S01]  /*56b0*/  HMMA.16816.F32 R156, R128, R158, RZ ;  /* 0x0000009e809c723c */ /* 0x000fe200000018ff */
[----:B------:R-:W-:Y:S01]  /*56c0*/  FADD.FTZ R188, R188, R189 ;  /* 0x000000bdbcbc7221 */ /* 0x000fe20000010000 */
[----:B------:R-:W-:-:S03]  /*56d0*/  PRMT R171, R170, 0x7632, R171 ;  /* 0x00007632aaab7816 */ /* 0x000fc600000000ab */
[----:B------:R-:W-:Y:S01]  /*56e0*/  FADD.FTZ R185, R185, R188 ;  /* 0x000000bcb9b97221 */ /* 0x000fe20000010000 */
[----:B--2---:R-:W-:Y:S01]  /*56f0*/  F2FP.PACK_AB R169, R178, R183 ;  /* 0x000000b7b2a9723e */ /* 0x004fe200000000ff */
[----:B------:R-:W1:Y:S01]  /*5700*/  MUFU.EX2 R229, R229 ;  /* 0x000000e500e57308 */ /* 0x000e620000000800 */
[----:B------:R-:W-:Y:S01]  /*5710*/  PRMT R21, R170, 0x5410, R171 ;  /* 0x00005410aa157816 */ /* 0x000fe200000000ab */
[C---:B------:R-:W-:Y:S01]  /*5720*/  HMMA.16816.F32 R92, R128.reuse, R96, RZ ;  /* 0x00000060805c723c */ /* 0x040fe200000018ff */
[C---:B------:R-:W-:Y:S01]  /*5730*/  PRMT R168, R169.reuse, 0x7632, R168 ;  /* 0x00007632a9a87816 */ /* 0x040fe200000000a8 */
[----:B------:R-:W-:Y:S01]  /*5740*/  FADD.FTZ R180, R180, R185 ;  /* 0x000000b9b4b47221 */ /* 0x000fe20000010000 */
[----:B------:R-:W-:Y:S02]  /*5750*/  LOP3.LUT R24, R24, R21, RZ, 0xc0, !PT ;  /* 0x0000001518187212 */ /* 0x000fe400078ec0ff */
[----:B------:R-:W-:Y:S01]  /*5760*/  PRMT R60, R169, 0x5410, R168 ;  /* 0x00005410a93c7816 */ /* 0x000fe200000000a8 */
[----:B------:R-:W-:Y:S01]  /*5770*/  LDSM.16.MT88.4 R20, [R208+0x18800] ;  /* 0x01880000d014783b */ /* 0x000fe20000004200 */
[----:B------:R-:W-:Y:S01]  /*5780*/  MUFU.EX2 R224, R224 ;  /* 0x000000e000e07308 */ /* 0x000fe20000000800 */
[----:B------:R-:W-:Y:S01]  /*5790*/  HMMA.16816.F32 R96, R128, R98, RZ ;  /* 0x000000628060723c */ /* 0x000fe200000018ff */
[----:B------:R-:W-:Y:S01]  /*57a0*/  LOP3.LUT R27, R27, R60, RZ, 0xc0, !PT ;  /* 0x0000003c1b1b7212 */ /* 0x000fe200078ec0ff */
[----:B------:R-:W-:-:S05]  /*57b0*/  FADD.FTZ R179, R179, R180 ;  /* 0x000000b4b3b37221 */ /* 0x000fca0000010000 */
[----:B------:R-:W-:Y:S01]  /*57c0*/  MUFU.EX2 R228, R228 ;  /* 0x000000e400e47308 */ /* 0x000fe20000000800 */
[C---:B---3--:R-:W-:Y:S07]  /*57d0*/  HMMA.16816.F32 R44, R24.reuse, R4, R44 ;  /* 0x00000004182c723c */ /* 0x048fee000000182c */
[----:B------:R-:W-:Y:S01]  /*57e0*/  MUFU.EX2 R227, R227 ;  /* 0x000000e300e37308 */ /* 0x000fe20000000800 */
[----:B------:R-:W-:Y:S01]  /*57f0*/  HMMA.16816.F32 R48, R24, R6, R48 ;  /* 0x000000061830723c */ /* 0x000fe20000001830 */
[----:B------:R-:W2:Y:S06]  /*5800*/  LDSM.16.MT88.4 R4, [R212+0x1a800] ;  /* 0x01a80000d404783b */ /* 0x000eac0000004200 */
[----:B------:R-:W-:Y:S01]  /*5810*/  MUFU.EX2 R226, R226 ;  /* 0x000000e200e27308 */ /* 0x000fe20000000800 */
[C---:B------:R-:W-:Y:S07]  /*5820*/  HMMA.16816.F32 R60, R128.reuse, R64, RZ ;  /* 0x00000040803c723c */ /* 0x040fee00000018ff */
[----:B------:R-:W-:Y:S01]  /*5830*/  MUFU.EX2 R225, R225 ;  /* 0x000000e100e17308 */ /* 0x000fe20000000800 */
[----:B------:R-:W-:Y:S08]  /*5840*/  HMMA.16816.F32 R64, R128, R66, RZ ;  /* 0x000000428040723c */ /* 0x000ff000000018ff */
[C---:B------:R-:W-:Y:S08]  /*5850*/  HMMA.16816.F32 R160, R24.reuse, R52, R160 ;  /* 0x0000003418a0723c */ /* 0x040ff000000018a0 */
[----:B------:R-:W-:Y:S08]  /*5860*/  HMMA.16816.F32 R156, R24, R54, R156 ;  /* 0x00000036189c723c */ /* 0x000ff0000000189c */
[C---:B------:R-:W-:Y:S08]  /*5870*/  HMMA.16816.F32 R52, R128.reuse, R56, RZ ;  /* 0x000000388034723c */ /* 0x040ff000000018ff */
[----:B------:R-:W-:Y:S08]  /*5880*/  HMMA.16816.F32 R56, R128, R58, RZ ;  /* 0x0000003a8038723c */ /* 0x000ff000000018ff */
[C---:B--2---:R-:W-:Y:S08]  /*5890*/  HMMA.16816.F32 R60, R24.reuse, R4, R60 ;  /* 0x00000004183c723c */ /* 0x044ff0000000183c */
[C---:B------:R-:W-:Y:S01]  /*58a0*/  HMMA.16816.F32 R64, R24.reuse, R6, R64 ;  /* 0x000000061840723c */ /* 0x040fe20000001840 */
[----:B------:R-:W2:Y:S07]  /*58b0*/  LDSM.16.MT88.4 R4, [R212+0x1c800] ;  /* 0x01c80000d404783b */ /* 0x000eae0000004200 */
[C---:B------:R-:W-:Y:S08]  /*58c0*/  HMMA.16816.F32 R52, R24.reuse, R20, R52 ;  /* 0x000000141834723c */ /* 0x040ff00000001834 */
[----:B------:R-:W-:Y:S01]  /*58d0*/  HMMA.16816.F32 R56, R24, R22, R56 ;  /* 0x000000161838723c */ /* 0x000fe20000001838 */
[----:B------:R-:W3:Y:S07]  /*58e0*/  LDSM.16.MT88.4 R20, [R208+0x1a800] ;  /* 0x01a80000d014783b */ /* 0x000eee0000004200 */
[C---:B------:R-:W-:Y:S08]  /*58f0*/  HMMA.16816.F32 R84, R128.reuse, R88, RZ ;  /* 0x000000588054723c */ /* 0x040ff000000018ff */
[C---:B------:R-:W-:Y:S08]  /*5900*/  HMMA.16816.F32 R88, R128.reuse, R90, RZ ;  /* 0x0000005a8058723c */ /* 0x040ff000000018ff */
        /* <DEDUP_REMOVED lines=10> */
[C---:B------:R-:W-:Y:S01]  /*59b0*/  HMMA.16816.F32 R88, R24.reuse, R22, R88 ;  /* 0x000000161858723c */ /* 0x040fe20000001858 */
[----:B------:R-:W3:Y:S07]  /*59c0*/  LDSM.16.MT88.4 R20, [R208+0x1c800] ;  /* 0x01c80000d014783b */ /* 0x000eee0000004200 */
[C---:B------:R-:W-:Y:S08]  /*59d0*/  HMMA.16816.F32 R76, R24.reuse, R108, R76 ;  /* 0x0000006c184c723c */ /* 0x040ff0000000184c */
[----:B------:R-:W-:Y:S08]  /*59e0*/  HMMA.16816.F32 R80, R24, R110, R80 ;  /* 0x0000006e1850723c */ /* 0x000ff00000001850 */
[C---:B------:R-:W-:Y:S08]  /*59f0*/  HMMA.16816.F32 R108, R128.reuse, R112, RZ ;  /* 0x00000070806c723c */ /* 0x040ff000000018ff */
[----:B------:R-:W-:Y:S08]  /*5a00*/  HMMA.16816.F32 R112, R128, R114, RZ ;  /* 0x000000728070723c */ /* 0x000ff000000018ff */
[C---:B------:R-:W-:Y:S08]  /*5a10*/  HMMA.16816.F32 R68, R24.reuse, R116, R68 ;  /* 0x000000741844723c */ /* 0x040ff00000001844 */
[----:B------:R-:W-:Y:S08]  /*5a20*/  HMMA.16816.F32 R72, R24, R118, R72 ;  /* 0x000000761848723c */ /* 0x000ff00000001848 */
[----:B------:R-:W-:Y:S08]  /*5a30*/  HMMA.16816.F32 R116, R128, R120, RZ ;  /* 0x000000788074723c */ /* 0x000ff000000018ff */
[C---:B------:R-:W-:Y:S08]  /*5a40*/  HMMA.16816.F32 R36, R24.reuse, R28, R36 ;  /* 0x0000001c1824723c */ /* 0x040ff00000001824 */
[C---:B------:R-:W-:Y:S01]  /*5a50*/  HMMA.16816.F32 R40, R24.reuse, R30, R40 ;  /* 0x0000001e1828723c */ /* 0x040fe20000001828 */
[----:B------:R-:W4:Y:S07]  /*5a60*/  LDSM.16.MT88.4 R28, [R210+0x1c800] ;  /* 0x01c80000d21c783b */ /* 0x000f2e0000004200 */
[C---:B--2---:R-:W-:Y:S08]  /*5a70*/  HMMA.16816.F32 R108, R24.reuse, R4, R108 ;  /* 0x00000004186c723c */ /* 0x044ff0000000186c */
[----:B------:R-:W-:Y:S01]  /*5a80*/  HMMA.16816.F32 R112, R24, R6, R112 ;  /* 0x000000061870723c */ /* 0x000fe20000001870 */
[----:B------:R-:W2:Y:S07]  /*5a90*/  LDSM.16.MT88.4 R4, [R212+0x1e800] ;  /* 0x01e80000d404783b */ /* 0x000eae0000004200 */
[C---:B------:R-:W-:Y:S08]  /*5aa0*/  HMMA.16816.F32 R100, R128.reuse, R104, RZ ;  /* 0x000000688064723c */ /* 0x040ff000000018ff */
[----:B------:R-:W-:Y:S08]  /*5ab0*/  HMMA.16816.F32 R104, R128, R106, RZ ;  /* 0x0000006a8068723c */ /* 0x000ff000000018ff */
[----:B---3--:R-:W-:Y:S07]  /*5ac0*/  HMMA.16816.F32 R116, R24, R20, R116 ;  /* 0x000000141874723c */ /* 0x008fee0000001874 */
[----:B------:R-:W-:Y:S01]  /*5ad0*/  LOP3.LUT R20, R153, UR4, RZ, 0x3c, !PT ;  /* 0x0000000499147c12 */ /* 0x000fe2000f8e3cff */
[----:B------:R-:W-:Y:S04]  /*5ae0*/  HMMA.16816.F32 R120, R128, R122, RZ ;  /* 0x0000007a8078723c */ /* 0x000fe800000018ff */
[----:B------:R-:W-:-:S04]  /*5af0*/  IMAD.WIDE.U32 R20, R20, -0x326172a9, RZ ;  /* 0xcd9e8d5714147825 */ /* 0x000fc800078e00ff */
[----:B------:R-:W-:Y:S01]  /*5b00*/  HMMA.16816.F32 R152, R128, R148, RZ ;  /* 0x000000948098723c */ /* 0x000fe200000018ff */
[----:B------:R-:W-:Y:S02]  /*5b10*/  LOP3.LUT R222, R21, UR16, R222, 0x96, !PT ;  /* 0x0000001015de7c12 */ /* 0x000fe4000f8e96de */
[----:B------:R-:W-:-:S03]  /*5b20*/  LOP3.LUT R20, R207, UR15, R20, 0x96, !PT ;  /* 0x0000000fcf147c12 */ /* 0x000fc6000f8e9614 */
[----:B------:R-:W-:Y:S02]  /*5b30*/  IMAD.WIDE.U32 R222, R222, -0x2daee0ad, RZ ;  /* 0xd2511f53dede7825 */ /* 0x000fe400078e00ff */
[----:B----4-:R-:W-:Y:S02]  /*5b40*/  HMMA.16816.F32 R104, R24, R30, R104 ;  /* 0x0000001e1868723c */ /* 0x010fe40000001868 */
[----:B------:R-:W-:Y:S01]  /*5b50*/  IMAD.WIDE.U32 R20, R20, -0x2daee0ad, RZ ;  /* 0xd2511f5314147825 */ /* 0x000fe200078e00ff */
[----:B------:R-:W-:-:S03]  /*5b60*/  LOP3.LUT R220, R223, UR14, R220, 0x96, !PT ;  /* 0x0000000edfdc7c12 */ /* 0x000fc6000f8e96dc */
[----:B------:R-:W-:Y:S01]  /*5b70*/  FFMA.FTZ R223, R134, c[0x0][0x23c], -R231 ;  /* 0x00008f0086df7a23 */ /* 0x000fe200000108e7 */
[----:B------:R-:W-:Y:S01]  /*5b80*/  LOP3.LUT R30, R21, UR12, R222, 0x96, !PT ;  /* 0x0000000c151e7c12 */ /* 0x000fe2000f8e96de */
[----:B------:R-:W-:Y:S01]  /*5b90*/  HMMA.16816.F32 R148, R128, R150, RZ ;  /* 0x000000968094723c */ /* 0x000fe200000018ff */
[----:B------:R-:W-:-:S03]  /*5ba0*/  IMAD.WIDE.U32 R220, R220, -0x326172a9, RZ ;  /* 0xcd9e8d57dcdc7825 */ /* 0x000fc600078e00ff */
[----:B------:R-:W3:Y:S01]  /*5bb0*/  MUFU.EX2 R223, R223 ;  /* 0x000000df00df7308 */ /* 0x000ee20000000800 */
[----:B------:R-:W-:-:S03]  /*5bc0*/  IMAD.WIDE.U32 R30, R30, -0x326172a9, RZ ;  /* 0xcd9e8d571e1e7825 */ /* 0x000fc600078e00ff */
[----:B--2---:R-:W-:Y:S01]  /*5bd0*/  HMMA.16816.F32 R152, R24, R4, R152 ;  /* 0x000000041898723c */ /* 0x004fe20000001898 */
[----:B------:R-:W-:Y:S01]  /*5be0*/  FFMA.FTZ R222, R132, c[0x0][0x23c], -R231 ;  /* 0x00008f0084de7a23 */ /* 0x000fe200000108e7 */
[----:B------:R-:W-:-:S05]  /*5bf0*/  LOP3.LUT R244, R31, UR11, R220, 0x96, !PT ;  /* 0x0000000b1ff47c12 */ /* 0x000fca000f8e96dc */
[C-C-:B------:R-:W-:Y:S01]  /*5c00*/  LOP3.LUT R4, R221.reuse, UR13, R206.reuse, 0x96, !PT ;  /* 0x0000000ddd047c12 */ /* 0x140fe2000f8e96ce */
[C---:B------:R-:W-:Y:S01]  /*5c10*/  HMMA.16816.F32 R120, R24.reuse, R22, R120 ;  /* 0x000000161878723c */ /* 0x040fe20000001878 */
[----:B------:R-:W-:Y:S01]  /*5c20*/  LOP3.LUT R206, R221, UR13, R206, 0x96, !PT ;  /* 0x0000000dddce7c12 */ /* 0x000fe2000f8e96ce */
[----:B------:R-:W-:Y:S01]  /*5c30*/  IMAD.WIDE.U32 R244, R244, -0x2daee0ad, RZ ;  /* 0xd2511f53f4f47825 */ /* 0x000fe200078e00ff */
[----:B------:R-:W-:Y:S03]  /*5c40*/  MUFU.EX2 R222, R222 ;  /* 0x000000de00de7308 */ /* 0x000fe60000000800 */
[----:B------:R-:W-:Y:S01]  /*5c50*/  IMAD.WIDE.U32 R4, R4, -0x2daee0ad, RZ ;  /* 0xd2511f5304047825 */ /* 0x000fe200078e00ff */
[----:B------:R-:W-:Y:S01]  /*5c60*/  LOP3.LUT R22, R31, UR11, R220, 0x96, !PT ;  /* 0x0000000b1f167c12 */ /* 0x000fe2000f8e96dc */
[----:B------:R-:W-:Y:S01]  /*5c70*/  HMMA.16816.F32 R148, R24, R6, R148 ;  /* 0x000000061894723c */ /* 0x000fe20000001894 */
[----:B------:R-:W-:Y:S01]  /*5c80*/  LOP3.LUT R31, R202, 0xffff, RZ, 0xc0, !PT ;  /* 0x0000ffffca1f7812 */ /* 0x000fe200078ec0ff */
[----:B------:R-:W-:Y:S01]  /*5c90*/  FFMA.FTZ R221, R126, c[0x0][0x23c], -R231 ;  /* 0x00008f007edd7a23 */ /* 0x000fe200000108e7 */
[----:B------:R-:W-:Y:S01]  /*5ca0*/  LOP3.LUT R20, R5, UR10, R20, 0x96, !PT ;  /* 0x0000000a05147c12 */ /* 0x000fe2000f8e9614 */
[----:B------:R-:W-:Y:S01]  /*5cb0*/  IMAD.WIDE.U32 R22, R22, -0x2daee0ad, RZ ;  /* 0xd2511f5316167825 */ /* 0x000fe200078e00ff */
[----:B------:R-:W-:-:S03]  /*5cc0*/  SHF.R.U32.HI R31, RZ, 0x8, R31 ;  /* 0x00000008ff1f7819 */ /* 0x000fc6000001161f */
[----:B------:R-:W-:Y:S01]  /*5cd0*/  IMAD R7, R206, -0x2daee0ad, RZ ;  /* 0xd2511f53ce077824 */ /* 0x000fe200078e02ff */
[----:B------:R-:W-:Y:S01]  /*5ce0*/  LOP3.LUT R5, R23, UR8, R4, 0x96, !PT ;  /* 0x0000000817057c12 */ /* 0x000fe2000f8e9604 */
[----:B------:R-:W-:Y:S01]  /*5cf0*/  IMAD.WIDE.U32 R206, R20, -0x326172a9, RZ ;  /* 0xcd9e8d5714ce7825 */ /* 0x000fe200078e00ff */
[----:B------:R-:W-:Y:S01]  /*5d00*/  LOP3.LUT R4, R203, UR34, R204, 0x96, !PT ;  /* 0x00000022cb047c12 */ /* 0x000fe2000f8e96cc */
[----:B------:R-:W-:Y:S01]  /*5d10*/  HMMA.16816.F32 R100, R24, R28, R100 ;  /* 0x0000001c1864723c */ /* 0x000fe20000001864 */
[----:B------:R-:W-:Y:S01]  /*5d20*/  LOP3.LUT R23, R202, 0xff, RZ, 0xc0, !PT ;  /* 0x000000ffca177812 */ /* 0x000fe200078ec0ff */
[----:B------:R-:W-:Y:S01]  /*5d30*/  IMAD.WIDE.U32 R204, R5, -0x326172a9, RZ ;  /* 0xcd9e8d5705cc7825 */ /* 0x000fe200078e00ff */
[----:B------:R-:W-:Y:S01]  /*5d40*/  SHF.R.U32.HI R203, RZ, 0x18, R202 ;  /* 0x00000018ffcb7819 */ /* 0x000fe200000116ca */
[----:B------:R-:W2:Y:S01]  /*5d50*/  MUFU.EX2 R221, R221 ;  /* 0x000000dd00dd7308 */ /* 0x000ea20000000800 */
[----:B------:R-:W-:Y:S01]  /*5d60*/  ISETP.GE.U32.AND P1, PT, R252, R23, PT ;  /* 0x00000017fc00720c */ /* 0x000fe20003f26070 */
[----:B------:R-:W-:Y:S01]  /*5d70*/  FFMA.FTZ R220, R124, c[0x0][0x23c], -R231 ;  /* 0x00008f007cdc7a23 */ /* 0x000fe200000108e7 */
[----:B------:R-:W-:-:S02]  /*5d80*/  LOP3.LUT R21, R205, UR34, R206, 0x96, !PT ;  /* 0x00000022cd157c12 */ /* 0x000fc4000f8e96ce */
[----:B------:R-:W-:Y:S02]  /*5d90*/  LOP3.LUT R199, R204, 0xff, RZ, 0xc0, !PT ;  /* 0x000000ffccc77812 */ /* 0x000fe400078ec0ff */
[C---:B------:R-:W-:Y:S01]  /*5da0*/  LOP3.LUT R23, R21.reuse, 0xffff, RZ, 0xc0, !PT ;  /* 0x0000ffff15177812 */ /* 0x040fe200078ec0ff */
[----:B------:R-:W-:Y:S01]  /*5db0*/  MUFU.EX2 R220, R220 ;  /* 0x000000dc00dc7308 */ /* 0x000fe20000000800 */
[----:B------:R-:W-:Y:S02]  /*5dc0*/  ISETP.GE.U32.AND P3, PT, R252, R199, PT ;  /* 0x000000c7fc00720c */ /* 0x000fe40003f66070 */
[----:B------:R-:W-:Y:S02]  /*5dd0*/  LOP3.LUT R199, R21, 0xff, RZ, 0xc0, !PT ;  /* 0x000000ff15c77812 */ /* 0x000fe400078ec0ff */
[----:B------:R-:W-:Y:S01]  /*5de0*/  LOP3.LUT R28, R245, UR8, R7, 0x96, !PT ;  /* 0x00000008f51c7c12 */ /* 0x000fe2000f8e9607 */
[----:B------:R-:W-:Y:S01]  /*5df0*/  @!P1 HADD2 R127, -R174.H0_H0, -RZ.H0_H0 ;  /* 0xa00000ffae7f9230 */ /* 0x000fe20000000900 */
[----:B------:R-:W-:-:S02]  /*5e00*/  SHF.R.U32.HI R23, RZ, 0x8, R23 ;  /* 0x00000008ff177819 */ /* 0x000fc40000011617 */
[----:B------:R-:W-:Y:S02]  /*5e10*/  ISETP.GE.U32.AND P5, PT, R252, R199, PT ;  /* 0x000000c7fc00720c */ /* 0x000fe40003fa6070 */
[----:B------:R-:W-:Y:S02]  /*5e20*/  LOP3.LUT R6, R204, 0xffff, RZ, 0xc0, !PT ;  /* 0x0000ffffcc067812 */ /* 0x000fe400078ec0ff */
[--C-:B------:R-:W-:Y:S02]  /*5e30*/  SHF.R.U32.HI R7, RZ, 0x10, R204.reuse ;  /* 0x00000010ff077819 */ /* 0x100fe400000116cc */
[----:B------:R-:W-:Y:S01]  /*5e40*/  SHF.R.U32.HI R5, RZ, 0x18, R204 ;  /* 0x00000018ff057819 */ /* 0x000fe200000116cc */
[----:B------:R-:W-:Y:S01]  /*5e50*/  IMAD.WIDE.U32 R204, R28, -0x326172a9, RZ ;  /* 0xcd9e8d571ccc7825 */ /* 0x000fe200078e00ff */
[----:B------:R-:W-:Y:S02]  /*5e60*/  LOP3.LUT R23, R23, 0xffff, RZ, 0xc0, !PT ;  /* 0x0000ffff17177812 */ /* 0x000fe400078ec0ff */
[----:B------:R-:W-:-:S02]  /*5e70*/  ISETP.GE.U32.AND P4, PT, R252, R203, PT ;  /* 0x000000cbfc00720c */ /* 0x000fc40003f86070 */
[----:B------:R-:W-:Y:S02]  /*5e80*/  ISETP.GE.U32.AND P6, PT, R252, R23, PT ;  /* 0x00000017fc00720c */ /* 0x000fe40003fc6070 */
[C---:B------:R-:W-:Y:S02]  /*5e90*/  LOP3.LUT R243, R204.reuse, 0xffff, RZ, 0xc0, !PT ;  /* 0x0000ffffccf37812 */ /* 0x040fe400078ec0ff */
[----:B------:R-:W-:Y:S02]  /*5ea0*/  LOP3.LUT R242, R204, 0xff, RZ, 0xc0, !PT ;  /* 0x000000ffccf27812 */ /* 0x000fe400078ec0ff */
[--C-:B------:R-:W-:Y:S02]  /*5eb0*/  SHF.R.U32.HI R241, RZ, 0x10, R204.reuse ;  /* 0x00000010fff17819 */ /* 0x100fe400000116cc */
[----:B------:R-:W-:Y:S02]  /*5ec0*/  SHF.R.U32.HI R236, RZ, 0x18, R204 ;  /* 0x00000018ffec7819 */ /* 0x000fe400000116cc */
[C---:B-1----:R-:W-:Y:S01]  /*5ed0*/  F2FP.PACK_AB R204, R229.reuse, R230 ;  /* 0x000000e6e5cc723e */ /* 0x042fe200000000ff */
[----:B------:R-:W-:Y:S01]  /*5ee0*/  @!P4 HADD2 R124, -R164.H0_H0, -RZ.H0_H0 ;  /* 0xa00000ffa47cc230 */ /* 0x000fe20000000900 */
[----:B------:R-:W-:Y:S01]  /*5ef0*/  SHF.R.U32.HI R23, RZ, 0x18, R21 ;  /* 0x00000018ff177819 */ /* 0x000fe20000011615 */
[----:B------:R-:W-:Y:S01]  /*5f00*/  FADD.FTZ R230, R230, R179 ;  /* 0x000000b3e6e67221 */ /* 0x000fe20000010000 */
[C---:B------:R-:W-:Y:S01]  /*5f10*/  PRMT R203, R204.reuse, 0x7632, R203 ;  /* 0x00007632cccb7816 */ /* 0x040fe200000000cb */
[----:B------:R-:W-:Y:S01]  /*5f20*/  @!P5 HADD2 R198, -R204.H0_H0, -RZ.H0_H0 ;  /* 0xa00000ffccc6d230 */ /* 0x000fe20000000900 */
[----:B------:R-:W-:Y:S01]  /*5f30*/  SHF.R.U32.HI R21, RZ, 0x10, R21 ;  /* 0x00000010ff157819 */ /* 0x000fe20000011615 */
[----:B------:R-:W-:Y:S01]  /*5f40*/  FADD.FTZ R229, R229, R230 ;  /* 0x000000e6e5e57221 */ /* 0x000fe20000010000 */
[----:B------:R-:W-:Y:S01]  /*5f50*/  PRMT R20, R204, 0x5410, R203 ;  /* 0x00005410cc147816 */ /* 0x000fe200000000cb */
[----:B------:R-:W-:Y:S01]  /*5f60*/  @!P6 HADD2 R197, -R203.H0_H0, -RZ.H0_H0 ;  /* 0xa00000ffcbc5e230 */ /* 0x000fe20000000900 */
[----:B------:R-:W-:-:S02]  /*5f70*/  @!P5 PRMT R204, R198, 0x5410, RZ ;  /* 0x00005410c6ccd816 */ /* 0x000fc400000000ff */
[C---:B------:R-:W-:Y:S02]  /*5f80*/  ISETP.GE.U32.AND P5, PT, R252.reuse, R23, PT ;  /* 0x00000017fc00720c */ /* 0x040fe40003fa6070 */
[----:B------:R-:W-:Y:S02]  /*5f90*/  LOP3.LUT R21, R21, 0xff, RZ, 0xc0, !PT ;  /* 0x000000ff15157812 */ /* 0x000fe400078ec0ff */
[----:B------:R-:W-:Y:S02]  /*5fa0*/  LOP3.LUT R29, R205, UR34, R206, 0x96, !PT ;  /* 0x00000022cd1d7c12 */ /* 0x000fe4000f8e96ce */
[----:B------:R-:W-:Y:S02]  /*5fb0*/  @!P6 PRMT R203, R197, 0x5410, RZ ;  /* 0x00005410c5cbe816 */ /* 0x000fe400000000ff */
[----:B---3--:R-:W-:Y:S02]  /*5fc0*/  F2FP.PACK_AB R206, R223, R224 ;  /* 0x000000e0dfce723e */ /* 0x008fe400000000ff */
[----:B------:R-:W-:-:S02]  /*5fd0*/  ISETP.GE.U32.AND P6, PT, R252, R21, PT ;  /* 0x00000015fc00720c */ /* 0x000fc40003fc6070 */
[C---:B------:R-:W-:Y:S02]  /*5fe0*/  PRMT R205, R206.reuse, 0x7632, R205 ;  /* 0x00007632cecd7816 */ /* 0x040fe400000000cd */
[----:B------:R-:W-:Y:S02]  /*5ff0*/  LOP3.LUT R7, R7, 0xff, RZ, 0xc0, !PT ;  /* 0x000000ff07077812 */ /* 0x000fe400078ec0ff */
[----:B------:R-:W-:Y:S01]  /*6000*/  LOP3.LUT R246, R207, UR9, R30, 0x96, !PT ;  /* 0x00000009cff67c12 */ /* 0x000fe2000f8e961e */
[----:B------:R-:W-:Y:S01]  /*6010*/  @!P5 HADD2 R196, -R205.H0_H0, -RZ.H0_H0 ;  /* 0xa00000ffcdc4d230 */ /* 0x000fe20000000900 */
[----:B------:R-:W-:Y:S02]  /*6020*/  SHF.R.U32.HI R6, RZ, 0x8, R6 ;  /* 0x00000008ff067819 */ /* 0x000fe40000011606 */
[----:B------:R-:W-:Y:S01]  /*6030*/  PRMT R21, R206, 0x5410, R205 ;  /* 0x00005410ce157816 */ /* 0x000fe200000000cd */
[----:B------:R-:W-:Y:S01]  /*6040*/  IMAD.WIDE.U32 R246, R246, -0x2daee0ad, RZ ;  /* 0xd2511f53f6f67825 */ /* 0x000fe200078e00ff */
[----:B------:R-:W-:Y:S01]  /*6050*/  @!P5 PRMT R205, R196, 0x5410, RZ ;  /* 0x00005410c4cdd816 */ /* 0x000fe200000000ff */
[----:B------:R-:W-:Y:S01]  /*6060*/  @!P6 HADD2 R195, -R206.H0_H0, -RZ.H0_H0 ;  /* 0xa00000ffcec3e230 */ /* 0x000fe20000000900 */
[----:B------:R-:W-:-:S02]  /*6070*/  ISETP.GE.U32.AND P5, PT, R252, R7, PT ;  /* 0x00000007fc00720c */ /* 0x000fc40003fa6070 */
[----:B------:R-:W-:Y:S02]  /*6080*/  LOP3.LUT R7, R6, 0xffff, RZ, 0xc0, !PT ;  /* 0x0000ffff06077812 */ /* 0x000fe400078ec0ff */
[----:B------:R-:W-:Y:S02]  /*6090*/  @!P6 PRMT R206, R195, 0x5410, RZ ;  /* 0x00005410c3cee816 */ /* 0x000fe400000000ff */
[C---:B------:R-:W-:Y:S02]  /*60a0*/  ISETP.GE.U32.AND P6, PT, R252.reuse, R7, PT ;  /* 0x00000007fc00720c */ /* 0x040fe40003fc6070 */
[----:B------:R-:W-:Y:S02]  /*60b0*/  ISETP.GE.U32.AND P2, PT, R252, R5, PT ;  /* 0x00000005fc00720c */ /* 0x000fe40003f46070 */
[----:B------:R-:W-:Y:S02]  /*60c0*/  LOP3.LUT R5, R239, UR5, R200, 0x96, !PT ;  /* 0x00000005ef057c12 */ /* 0x000fe4000f8e96c8 */
[----:B------:R-:W-:-:S02]  /*60d0*/  LOP3.LUT R6, R247, UR5, R22, 0x96, !PT ;  /* 0x00000005f7067c12 */ /* 0x000fc4000f8e9616 */
[----:B------:R-:W-:Y:S01]  /*60e0*/  F2FP.PACK_AB R200, R227, R228 ;  /* 0x000000e4e3c8723e */ /* 0x000fe200000000ff */
[----:B------:R-:W-:Y:S01]  /*60f0*/  FADD.FTZ R228, R228, R229 ;  /* 0x000000e5e4e47221 */ /* 0x000fe20000010000 */
[----:B------:R-:W-:Y:S02]  /*6100*/  SHF.R.U32.HI R7, RZ, 0x10, R6 ;  /* 0x00000010ff077819 */ /* 0x000fe40000011606 */
[C---:B------:R-:W-:Y:S01]  /*6110*/  PRMT R199, R200.reuse, 0x7632, R199 ;  /* 0x00007632c8c77816 */ /* 0x040fe200000000c7 */
[----:B------:R-:W-:Y:S01]  /*6120*/  @!P3 HADD2 R147, -R200.H0_H0, -RZ.H0_H0 ;  /* 0xa00000ffc893b230 */ /* 0x000fe20000000900 */
[----:B------:R-:W-:Y:S01]  /*6130*/  LOP3.LUT R7, R7, 0xff, RZ, 0xc0, !PT ;  /* 0x000000ff07077812 */ /* 0x000fe200078ec0ff */
[----:B------:R-:W-:Y:S01]  /*6140*/  FADD.FTZ R227, R227, R228 ;  /* 0x000000e4e3e37221 */ /* 0x000fe20000010000 */
[----:B------:R-:W-:Y:S01]  /*6150*/  PRMT R22, R200, 0x5410, R199 ;  /* 0x00005410c8167816 */ /* 0x000fe200000000c7 */
[----:B------:R-:W-:Y:S01]  /*6160*/  @!P6 HADD2 R146, -R199.H0_H0, -RZ.H0_H0 ;  /* 0xa00000ffc792e230 */ /* 0x000fe20000000900 */
[----:B------:R-:W-:-:S02]  /*6170*/  @!P3 PRMT R200, R147, 0x5410, RZ ;  /* 0x0000541093c8b816 */ /* 0x000fc400000000ff */
[----:B--2---:R-:W-:Y:S02]  /*6180*/  F2FP.PACK_AB R202, R221, R222 ;  /* 0x000000deddca723e */ /* 0x004fe400000000ff */
[----:B------:R-:W-:Y:S02]  /*6190*/  ISETP.GE.U32.AND P3, PT, R252, R7, PT ;  /* 0x00000007fc00720c */ /* 0x000fe40003f66070 */
[----:B------:R-:W-:Y:S01]  /*61a0*/  LOP3.LUT R7, R6, 0xff, RZ, 0xc0, !PT ;  /* 0x000000ff06077812 */ /* 0x000fe200078ec0ff */
[----:B------:R-:W-:Y:S01]  /*61b0*/  @!P5 HADD2 R144, -R202.H0_H0, -RZ.H0_H0 ;  /* 0xa00000ffca90d230 */ /* 0x000fe20000000900 */
[----:B------:R-:W-:Y:S02]  /*61c0*/  PRMT R201, R202, 0x7632, R201 ;  /* 0x00007632cac97816 */ /* 0x000fe400000000c9 */
[----:B------:R-:W-:Y:S02]  /*61d0*/  @!P6 PRMT R199, R146, 0x5410, RZ ;  /* 0x0000541092c7e816 */ /* 0x000fe400000000ff */
[----:B------:R-:W-:Y:S01]  /*61e0*/  ISETP.GE.U32.AND P6, PT, R252, R7, PT ;  /* 0x00000007fc00720c */ /* 0x000fe20003fc6070 */
[----:B------:R-:W-:Y:S01]  /*61f0*/  @!P2 HADD2 R145, -R201.H0_H0, -RZ.H0_H0 ;  /* 0xa00000ffc991a230 */ /* 0x000fe20000000900 */
[----:B------:R-:W-:-:S02]  /*6200*/  SHF.R.U32.HI R7, RZ, 0x18, R6 ;  /* 0x00000018ff077819 */ /* 0x000fc40000011606 */
[----:B------:R-:W-:Y:S02]  /*6210*/  LOP3.LUT R6, R6, 0xffff, RZ, 0xc0, !PT ;  /* 0x0000ffff06067812 */ /* 0x000fe400078ec0ff */
[----:B------:R-:W-:Y:S02]  /*6220*/  PRMT R23, R202, 0x5410, R201 ;  /* 0x00005410ca177816 */ /* 0x000fe400000000c9 */
[----:B------:R-:W-:Y:S02]  /*6230*/  SHF.R.U32.HI R6, RZ, 0x8, R6 ;  /* 0x00000008ff067819 */ /* 0x000fe40000011606 */
[----:B------:R-:W-:Y:S02]  /*6240*/  @!P2 PRMT R201, R145, 0x5410, RZ ;  /* 0x0000541091c9a816 */ /* 0x000fe400000000ff */
[----:B------:R-:W-:Y:S02]  /*6250*/  ISETP.GE.U32.AND P2, PT, R252, R7, PT ;  /* 0x00000007fc00720c */ /* 0x000fe40003f46070 */
[----:B------:R-:W-:-:S02]  /*6260*/  LOP3.LUT R7, R6, 0xffff, RZ, 0xc0, !PT ;  /* 0x0000ffff06077812 */ /* 0x000fc400078ec0ff */
[----:B------:R-:W-:Y:S01]  /*6270*/  LOP3.LUT R233, R207, UR9, R30, 0x96, !PT ;  /* 0x00000009cfe97c12 */ /* 0x000fe2000f8e961e */
[----:B------:R-:W-:Y:S01]  /*6280*/  FFMA.FTZ R207, R34, c[0x0][0x23c], -R231 ;  /* 0x00008f0022cf7a23 */ /* 0x000fe200000108e7 */
[----:B------:R-:W-:Y:S02]  /*6290*/  @!P5 PRMT R202, R144, 0x5410, RZ ;  /* 0x0000541090cad816 */ /* 0x000fe400000000ff */
[----:B------:R-:W-:Y:S02]  /*62a0*/  ISETP.GE.U32.AND P5, PT, R252, R7, PT ;  /* 0x00000007fc00720c */ /* 0x000fe40003fa6070 */
[----:B------:R-:W-:Y:S01]  /*62b0*/  F2FP.PACK_AB R196, R225, R226 ;  /* 0x000000e2e1c4723e */ /* 0x000fe200000000ff */
[----:B------:R-:W1:Y:S01]  /*62c0*/  MUFU.EX2 R207, R207 ;  /* 0x000000cf00cf7308 */ /* 0x000e620000000800 */
[----:B------:R-:W-:Y:S01]  /*62d0*/  LOP3.LUT R7, R5, 0xff, RZ, 0xc0, !PT ;  /* 0x000000ff05077812 */ /* 0x000fe200078ec0ff */
[----:B------:R-:W-:Y:S01]  /*62e0*/  FADD.FTZ R226, R226, R227 ;  /* 0x000000e3e2e27221 */ /* 0x000fe20000010000 */
[C---:B------:R-:W-:Y:S01]  /*62f0*/  PRMT R195, R196.reuse, 0x7632, R195 ;  /* 0x00007632c4c37816 */ /* 0x040fe200000000c3 */
[----:B------:R-:W-:Y:S01]  /*6300*/  @!P6 HADD2 R143, -R196.H0_H0, -RZ.H0_H0 ;  /* 0xa00000ffc48fe230 */ /* 0x000fe20000000900 */
[----:B------:R-:W-:Y:S01]  /*6310*/  LOP3.LUT R31, R31, 0xffff, RZ, 0xc0, !PT ;  /* 0x0000ffff1f1f7812 */ /* 0x000fe200078ec0ff */
[----:B------:R-:W-:Y:S01]  /*6320*/  FADD.FTZ R225, R225, R226 ;  /* 0x000000e2e1e17221 */ /* 0x000fe20000010000 */
[----:B------:R-:W-:-:S02]  /*6330*/  PRMT R28, R196, 0x5410, R195 ;  /* 0x00005410c41c7816 */ /* 0x000fc400000000c3 */
[----:B------:R-:W-:Y:S01]  /*6340*/  @!P6 PRMT R196, R143, 0x5410, RZ ;  /* 0x000054108fc4e816 */ /* 0x000fe200000000ff */
[----:B------:R-:W-:Y:S01]  /*6350*/  @!P5 HADD2 R142, -R195.H0_H0, -RZ.H0_H0 ;  /* 0xa00000ffc38ed230 */ /* 0x000fe20000000900 */
[----:B------:R-:W-:Y:S02]  /*6360*/  ISETP.GE.U32.AND P6, PT, R252, R7, PT ;  /* 0x00000007fc00720c */ /* 0x000fe40003fc6070 */
[--C-:B------:R-:W-:Y:S02]  /*6370*/  SHF.R.U32.HI R7, RZ, 0x18, R5.reuse ;  /* 0x00000018ff077819 */ /* 0x100fe40000011605 */
[----:B------:R-:W-:Y:S02]  /*6380*/  @!P5 PRMT R195, R142, 0x5410, RZ ;  /* 0x000054108ec3d816 */ /* 0x000fe400000000ff */
[----:B------:R-:W-:Y:S02]  /*6390*/  ISETP.GE.U32.AND P5, PT, R252, R7, PT ;  /* 0x00000007fc00720c */ /* 0x000fe40003fa6070 */
[----:B------:R-:W-:-:S02]  /*63a0*/  SHF.R.U32.HI R7, RZ, 0x10, R5 ;  /* 0x00000010ff077819 */ /* 0x000fc40000011605 */
[----:B------:R-:W-:Y:S02]  /*63b0*/  LOP3.LUT R5, R5, 0xffff, RZ, 0xc0, !PT ;  /* 0x0000ffff05057812 */ /* 0x000fe400078ec0ff */
[----:B-1----:R-:W-:Y:S01]  /*63c0*/  F2FP.PACK_AB R198, R207, R220 ;  /* 0x000000dccfc6723e */ /* 0x002fe200000000ff */
[----:B------:R-:W-:Y:S01]  /*63d0*/  @!P6 HADD2 R140, -R170.H0_H0, -RZ.H0_H0 ;  /* 0xa00000ffaa8ce230 */ /* 0x000fe20000000900 */
[----:B------:R-:W-:Y:S02]  /*63e0*/  SHF.R.U32.HI R5, RZ, 0x8, R5 ;  /* 0x00000008ff057819 */ /* 0x000fe40000011605 */
[C---:B------:R-:W-:Y:S01]  /*63f0*/  PRMT R197, R198.reuse, 0x7632, R197 ;  /* 0x00007632c6c57816 */ /* 0x040fe200000000c5 */
[----:B------:R-:W-:Y:S01]  /*6400*/  @!P3 HADD2 R139, -R198.H0_H0, -RZ.H0_H0 ;  /* 0xa00000ffc68bb230 */ /* 0x000fe20000000900 */
[----:B------:R-:W-:Y:S01]  /*6410*/  LOP3.LUT R5, R5, 0xffff, RZ, 0xc0, !PT ;  /* 0x0000ffff05057812 */ /* 0x000fe200078ec0ff */
[----:B------:R-:W-:Y:S01]  /*6420*/  @!P5 HADD2 R136, -R172.H0_H0, -RZ.H0_H0 ;  /* 0xa00000ffac88d230 */ /* 0x000fe20000000900 */
[----:B------:R-:W-:Y:S01]  /*6430*/  PRMT R30, R198, 0x5410, R197 ;  /* 0x00005410c61e7816 */ /* 0x000fe200000000c5 */
[----:B------:R-:W-:Y:S01]  /*6440*/  @!P2 HADD2 R141, -R197.H0_H0, -RZ.H0_H0 ;  /* 0xa00000ffc58da230 */ /* 0x000fe20000000900 */
[----:B------:R-:W-:-:S02]  /*6450*/  @!P3 PRMT R198, R139, 0x5410, RZ ;  /* 0x000054108bc6b816 */ /* 0x000fc400000000ff */
[C---:B------:R-:W-:Y:S02]  /*6460*/  ISETP.GE.U32.AND P3, PT, R252.reuse, R5, PT ;  /* 0x00000005fc00720c */ /* 0x040fe40003f66070 */
[----:B------:R-:W-:Y:S02]  /*6470*/  SHF.R.U32.HI R5, RZ, 0x10, R4 ;  /* 0x00000010ff057819 */ /* 0x000fe40000011604 */
[----:B------:R-:W-:Y:S02]  /*6480*/  LOP3.LUT R7, R7, 0xff, RZ, 0xc0, !PT ;  /* 0x000000ff07077812 */ /* 0x000fe400078ec0ff */
[----:B------:R-:W-:Y:S02]  /*6490*/  LOP3.LUT R5, R5, 0xff, RZ, 0xc0, !PT ;  /* 0x000000ff05057812 */ /* 0x000fe400078ec0ff */
[----:B------:R-:W-:Y:S02]  /*64a0*/  @!P2 PRMT R197, R141, 0x5410, RZ ;  /* 0x000054108dc5a816 */ /* 0x000fe400000000ff */
[----:B------:R-:W-:-:S02]  /*64b0*/  ISETP.GE.U32.AND P2, PT, R252, R7, PT ;  /* 0x00000007fc00720c */ /* 0x000fc40003f46070 */
[----:B------:R-:W-:Y:S01]  /*64c0*/  @!P6 PRMT R170, R140, 0x5410, RZ ;  /* 0x000054108caae816 */ /* 0x000fe200000000ff */
[----:B------:R-:W-:Y:S01]  /*64d0*/  @!P3 HADD2 R138, -R171.H0_H0, -RZ.H0_H0 ;  /* 0xa00000ffab8ab230 */ /* 0x000fe20000000900 */
[----:B------:R-:W-:Y:S01]  /*64e0*/  ISETP.GE.U32.AND P6, PT, R252, R5, PT ;  /* 0x00000005fc00720c */ /* 0x000fe20003fc6070 */
[----:B------:R-:W1:Y:S01]  /*64f0*/  LDSM.16.MT88.4 R140, [R210+0x1e000] ;  /* 0x01e00000d28c783b */ /* 0x000e620000004200 */
[----:B------:R-:W-:Y:S02]  /*6500*/  LOP3.LUT R5, R4, 0xffff, RZ, 0xc0, !PT ;  /* 0x0000ffff04057812 */ /* 0x000fe400078ec0ff */
[----:B------:R-:W-:Y:S02]  /*6510*/  @!P3 PRMT R171, R138, 0x5410, RZ ;  /* 0x000054108aabb816 */ /* 0x000fe400000000ff */
[----:B------:R-:W-:Y:S02]  /*6520*/  SHF.R.U32.HI R5, RZ, 0x8, R5 ;  /* 0x00000008ff057819 */ /* 0x000fe40000011605 */
[----:B------:R-:W-:Y:S01]  /*6530*/  @!P5 PRMT R172, R136, 0x5410, RZ ;  /* 0x0000541088acd816 */ /* 0x000fe200000000ff */
[----:B------:R-:W-:Y:S01]  /*6540*/  @!P2 HADD2 R137, -R173.H0_H0, -RZ.H0_H0 ;  /* 0xa00000ffad89a230 */ /* 0x000fe20000000900 */
[----:B------:R-:W-:-:S02]  /*6550*/  LOP3.LUT R5, R5, 0xffff, RZ, 0xc0, !PT ;  /* 0x0000ffff05057812 */ /* 0x000fc400078ec0ff */
[----:B------:R-:W-:Y:S01]  /*6560*/  LOP3.LUT R245, R238, 0xffff, RZ, 0xc0, !PT ;  /* 0x0000ffffeef57812 */ /* 0x000fe200078ec0ff */
[----:B------:R-:W-:Y:S01]  /*6570*/  @!P6 HADD2 R133, -R177.H0_H0, -RZ.H0_H0 ;  /* 0xa00000ffb185e230 */ /* 0x000fe20000000900 */
[----:B------:R-:W-:Y:S02]  /*6580*/  ISETP.GE.U32.AND P3, PT, R252, R5, PT ;  /* 0x00000005fc00720c */ /* 0x000fe40003f66070 */
[----:B------:R-:W-:Y:S02]  /*6590*/  LOP3.LUT R5, R4, 0xff, RZ, 0xc0, !PT ;  /* 0x000000ff04057812 */ /* 0x000fe400078ec0ff */
[----:B------:R-:W-:Y:S02]  /*65a0*/  @!P2 PRMT R173, R137, 0x5410, RZ ;  /* 0x0000541089ada816 */ /* 0x000fe400000000ff */
[----:B------:R-:W-:Y:S02]  /*65b0*/  ISETP.GE.U32.AND P2, PT, R252, R5, PT ;  /* 0x00000005fc00720c */ /* 0x000fe40003f46070 */
[----:B------:R-:W-:-:S02]  /*65c0*/  SHF.R.U32.HI R5, RZ, 0x18, R4 ;  /* 0x00000018ff057819 */ /* 0x000fc40000011604 */
[----:B------:R-:W-:Y:S02]  /*65d0*/  @!P6 PRMT R177, R133, 0x5410, RZ ;  /* 0x0000541085b1e816 */ /* 0x000fe400000000ff */
[----:B------:R-:W-:Y:S01]  /*65e0*/  ISETP.GE.U32.AND P5, PT, R252, R5, PT ;  /* 0x00000005fc00720c */ /* 0x000fe20003fa6070 */
[----:B------:R-:W-:Y:S01]  /*65f0*/  @!P3 HADD2 R134, -R181.H0_H0, -RZ.H0_H0 ;  /* 0xa00000ffb586b230 */ /* 0x000fe20000000900 */
[----:B------:R-:W2:Y:S01]  /*6600*/  LDSM.16.MT88.4 R4, [R210+0x1e800] ;  /* 0x01e80000d204783b */ /* 0x000ea20000004200 */
[----:B------:R-:W-:Y:S02]  /*6610*/  SHF.R.U32.HI R239, RZ, 0x18, R238 ;  /* 0x00000018ffef7819 */ /* 0x000fe400000116ee */
[----:B------:R-:W-:Y:S02]  /*6620*/  SHF.R.U32.HI R243, RZ, 0x8, R243 ;  /* 0x00000008fff37819 */ /* 0x000fe400000116f3 */
[----:B------:R-:W-:Y:S01]  /*6630*/  @!P2 HADD2 R135, -R182.H0_H0, -RZ.H0_H0 ;  /* 0xa00000ffb687a230 */ /* 0x000fe20000000900 */
[----:B------:R-:W-:-:S02]  /*6640*/  @!P3 PRMT R181, R134, 0x5410, RZ ;  /* 0x0000541086b5b816 */ /* 0x000fc400000000ff */
[----:B------:R-:W-:Y:S02]  /*6650*/  ISETP.GE.U32.AND P6, PT, R252, R239, PT ;  /* 0x000000effc00720c */ /* 0x000fe40003fc6070 */
[----:B------:R-:W-:Y:S01]  /*6660*/  @!P2 PRMT R182, R135, 0x5410, RZ ;  /* 0x0000541087b6a816 */ /* 0x000fe200000000ff */
[----:B------:R-:W-:Y:S01]  /*6670*/  @!P5 HADD2 R132, -R176.H0_H0, -RZ.H0_H0 ;  /* 0xa00000ffb084d230 */ /* 0x000fe20000000900 */
[----:B------:R-:W-:Y:S01]  /*6680*/  LOP3.LUT R239, R246, 0xffff, RZ, 0xc0, !PT ;  /* 0x0000fffff6ef7812 */ /* 0x000fe200078ec0ff */
[C---:B-1----:R-:W-:Y:S01]  /*6690*/  HMMA.16816.F32 R144, R128.reuse, R140, RZ ;  /* 0x0000008c8090723c */ /* 0x042fe200000018ff */
[----:B------:R-:W-:Y:S02]  /*66a0*/  SHF.R.U32.HI R247, RZ, 0x18, R246 ;  /* 0x00000018fff77819 */ /* 0x000fe400000116f6 */
[----:B------:R-:W-:Y:S02]  /*66b0*/  @!P5 PRMT R176, R132, 0x5410, RZ ;  /* 0x0000541084b0d816 */ /* 0x000fe400000000ff */
[----:B------:R-:W-:Y:S01]  /*66c0*/  ISETP.GE.U32.AND P5, PT, R252, R31, PT ;  /* 0x0000001ffc00720c */ /* 0x000fe20003fa6070 */
[----:B------:R-:W1:Y:S01]  /*66d0*/  LDSM.16.MT88.4 R132, [R209+0x1e000] ;  /* 0x01e00000d184783b */ /* 0x000e620000004200 */
[----:B------:R-:W-:Y:S01]  /*66e0*/  LOP3.LUT R241, R241, 0xff, RZ, 0xc0, !PT ;  /* 0x000000fff1f17812 */ /* 0x000fe200078ec0ff */
[----:B------:R-:W-:Y:S01]  /*66f0*/  HMMA.16816.F32 R140, R128, R142, RZ ;  /* 0x0000008e808c723c */ /* 0x000fe200000018ff */
[----:B------:R-:W-:Y:S01]  /*6700*/  LOP3.LUT R139, R238, 0xff, RZ, 0xc0, !PT ;  /* 0x000000ffee8b7812 */ /* 0x000fe200078ec0ff */
[----:B------:R-:W-:Y:S01]  /*6710*/  @!P6 HADD2 R34, -R168.H0_H0, -RZ.H0_H0 ;  /* 0xa00000ffa822e230 */ /* 0x000fe20000000900 */
[----:B------:R-:W-:-:S02]  /*6720*/  SHF.R.U32.HI R137, RZ, 0x10, R238 ;  /* 0x00000010ff897819 */ /* 0x000fc400000116ee */
[----:B------:R-:W-:Y:S02]  /*6730*/  PRMT R238, R242, 0x5410, R243 ;  /* 0x00005410f2ee7816 */ /* 0x000fe400000000f3 */
[----:B------:R-:W-:Y:S02]  /*6740*/  PRMT R236, R241, 0x5410, R236 ;  /* 0x00005410f1ec7816 */ /* 0x000fe400000000ec */
[----:B------:R-:W-:Y:S01]  /*6750*/  LOP3.LUT R137, R137, 0xff, RZ, 0xc0, !PT ;  /* 0x000000ff89897812 */ /* 0x000fe200078ec0ff */
[----:B------:R-:W-:Y:S01]  /*6760*/  @!P5 HADD2 R126, -R175.H0_H0, -RZ.H0_H0 ;  /* 0xa00000ffaf7ed230 */ /* 0x000fe20000000900 */
[----:B------:R-:W-:Y:S01]  /*6770*/  @!P1 PRMT R174, R127, 0x5410, RZ ;  /* 0x000054107fae9816 */ /* 0x000fe200000000ff */
[----:B------:R-:W-:Y:S01]  /*6780*/  HSET2.LE.AND R236, R236, R235, PT ;  /* 0x000000ebecec7233 */ /* 0x000fe20003803000 */
[----:B------:R-:W-:Y:S02]  /*6790*/  ISETP.GE.U32.AND P3, PT, R252, R139, PT ;  /* 0x0000008bfc00720c */ /* 0x000fe40003f66070 */
[----:B------:R-:W-:-:S02]  /*67a0*/  @!P5 PRMT R175, R126, 0x5410, RZ ;  /* 0x000054107eafd816 */ /* 0x000fc400000000ff */
[----:B------:R-:W-:Y:S01]  /*67b0*/  ISETP.GE.U32.AND P1, PT, R252, R137, PT ;  /* 0x00000089fc00720c */ /* 0x000fe20003f26070 */
[C---:B--2---:R-:W-:Y:S01]  /*67c0*/  HMMA.16816.F32 R144, R24.reuse, R4, R144 ;  /* 0x000000041890723c */ /* 0x044fe20000001890 */
[----:B------:R-:W-:Y:S02]  /*67d0*/  @!P4 PRMT R164, R124, 0x5410, RZ ;  /* 0x000054107ca4c816 */ /* 0x000fe400000000ff */
[----:B------:R-:W-:Y:S02]  /*67e0*/  LOP3.LUT R23, R236, R23, RZ, 0xc0, !PT ;  /* 0x00000017ec177212 */ /* 0x000fe400078ec0ff */
[----:B------:R-:W-:Y:S02]  /*67f0*/  SHF.R.U32.HI R239, RZ, 0x8, R239 ;  /* 0x00000008ffef7819 */ /* 0x000fe400000116ef */
[----:B------:R-:W-:Y:S01]  /*6800*/  LOP3.LUT R5, R240, 0xff, RZ, 0xc0, !PT ;  /* 0x000000fff0057812 */ /* 0x000fe200078ec0ff */
[----:B------:R-:W-:Y:S01]  /*6810*/  HMMA.16816.F32 R140, R24, R6, R140 ;  /* 0x00000006188c723c */ /* 0x000fe2000000188c */
[----:B------:R-:W-:Y:S01]  /*6820*/  LOP3.LUT R4, R29, 0xffff, RZ, 0xc0, !PT ;  /* 0x0000ffff1d047812 */ /* 0x000fe200078ec0ff */
[----:B------:R-:W-:Y:S01]  /*6830*/  @!P3 HADD2 R35, -R166.H0_H0, -RZ.H0_H0 ;  /* 0xa00000ffa623b230 */ /* 0x000fe20000000900 */
[----:B------:R-:W-:-:S02]  /*6840*/  ISETP.GE.U32.AND P2, PT, R252, R5, PT ;  /* 0x00000005fc00720c */ /* 0x000fc40003f46070 */
[----:B------:R-:W-:Y:S02]  /*6850*/  LOP3.LUT R5, R246, 0xff, RZ, 0xc0, !PT ;  /* 0x000000fff6057812 */ /* 0x000fe400078ec0ff */
[----:B------:R-:W-:Y:S01]  /*6860*/  IMAD.WIDE.U32 R6, R233, -0x2daee0ad, RZ ;  /* 0xd2511f53e9067825 */ /* 0x000fe200078e00ff */
[----:B------:R-:W-:Y:S02]  /*6870*/  SHF.R.U32.HI R240, RZ, 0x10, R246 ;  /* 0x00000010fff07819 */ /* 0x000fe400000116f6 */
[----:B------:R-:W-:Y:S01]  /*6880*/  ISETP.GE.U32.AND P5, PT, R252, R5, PT ;  /* 0x00000005fc00720c */ /* 0x000fe20003fa6070 */
[C---:B-1----:R-:W-:Y:S01]  /*6890*/  HMMA.16816.F32 R136, R128.reuse, R132, RZ ;  /* 0x000000848088723c */ /* 0x042fe200000018ff */
[----:B------:R-:W-:Y:S02]  /*68a0*/  SHF.R.U32.HI R5, RZ, 0x10, R29 ;  /* 0x00000010ff057819 */ /* 0x000fe4000001161d */
[----:B------:R-:W-:Y:S02]  /*68b0*/  LOP3.LUT R31, R7, UR5, R244, 0x96, !PT ;  /* 0x00000005071f7c12 */ /* 0x000fe4000f8e96f4 */
[----:B------:R-:W-:Y:S01]  /*68c0*/  LOP3.LUT R233, R6, 0xffff, RZ, 0xc0, !PT ;  /* 0x0000ffff06e97812 */ /* 0x000fe200078ec0ff */
[----:B------:R-:W-:Y:S01]  /*68d0*/  @!P2 HADD2 R125, -R165.H0_H0, -RZ.H0_H0 ;  /* 0xa00000ffa57da230 */ /* 0x000fe20000000900 */
[----:B------:R-:W-:Y:S01]  /*68e0*/  SHF.R.U32.HI R7, RZ, 0x8, R4 ;  /* 0x00000008ff077819 */ /* 0x000fe20000011604 */
[----:B------:R-:W-:Y:S01]  /*68f0*/  HMMA.16816.F32 R132, R128, R134, RZ ;  /* 0x000000868084723c */ /* 0x000fe200000018ff */
[----:B------:R-:W-:-:S02]  /*6900*/  LOP3.LUT R5, R5, 0xff, RZ, 0xc0, !PT ;  /* 0x000000ff05057812 */ /* 0x000fc400078ec0ff */
[----:B------:R-:W-:Y:S02]  /*6910*/  LOP3.LUT R246, R29, 0xff, RZ, 0xc0, !PT ;  /* 0x000000ff1df67812 */ /* 0x000fe400078ec0ff */
[----:B------:R-:W-:Y:S02]  /*6920*/  SHF.R.U32.HI R244, RZ, 0x18, R29 ;  /* 0x00000018fff47819 */ /* 0x000fe4000001161d */
[----:B------:R-:W-:Y:S02]  /*6930*/  LOP3.LUT R243, R6, 0xff, RZ, 0xc0, !PT ;  /* 0x000000ff06f37812 */ /* 0x000fe400078ec0ff */
[--C-:B------:R-:W-:Y:S02]  /*6940*/  SHF.R.U32.HI R242, RZ, 0x10, R6.reuse ;  /* 0x00000010fff27819 */ /* 0x100fe40000011606 */
[----:B------:R-:W-:Y:S02]  /*6950*/  SHF.R.U32.HI R241, RZ, 0x18, R6 ;  /* 0x00000018fff17819 */ /* 0x000fe40000011606 */
[----:B------:R-:W-:-:S02]  /*6960*/  PRMT R246, R246, 0x5410, R7 ;  /* 0x00005410f6f67816 */ /* 0x000fc40000000007 */
[----:B------:R-:W-:Y:S02]  /*6970*/  PRMT R244, R5, 0x5410, R244 ;  /* 0x0000541005f47816 */ /* 0x000fe400000000f4 */
[----:B------:R-:W1:Y:S01]  /*6980*/  LDSM.16.MT88.4 R4, [R209+0x1e800] ;  /* 0x01e80000d104783b */ /* 0x000e620000004200 */
[----:B------:R-:W-:Y:S02]  /*6990*/  SHF.R.U32.HI R29, RZ, 0x18, R31 ;  /* 0x00000018ff1d7819 */ /* 0x000fe4000001161f */
[----:B------:R-:W-:Y:S01]  /*69a0*/  LOP3.LUT R242, R242, 0xff, RZ, 0xc0, !PT ;  /* 0x000000fff2f27812 */ /* 0x000fe200078ec0ff */
[--C-:B------:R-:W-:Y:S01]  /*69b0*/  HSET2.LE.AND R244, R244, R235.reuse, PT ;  /* 0x000000ebf4f47233 */ /* 0x100fe20003803000 */
[----:B------:R-:W-:Y:S01]  /*69c0*/  SHF.R.U32.HI R248, RZ, 0x8, R233 ;  /* 0x00000008fff87819 */ /* 0x000fe200000116e9 */
[----:B------:R-:W-:Y:S01]  /*69d0*/  FFMA.FTZ R233, R32, c[0x0][0x23c], -R231 ;  /* 0x00008f0020e97a23 */ /* 0x000fe200000108e7 */
[----:B------:R-:W-:Y:S01]  /*69e0*/  PRMT R250, R242, 0x5410, R241 ;  /* 0x00005410f2fa7816 */ /* 0x000fe200000000f1 */
[----:B------:R-:W-:Y:S01]  /*69f0*/  FFMA.FTZ R241, R16, c[0x0][0x23c], -R231 ;  /* 0x00008f0010f17a23 */ /* 0x000fe200000108e7 */
[----:B------:R-:W-:Y:S01]  /*6a00*/  PRMT R248, R243, 0x5410, R248 ;  /* 0x00005410f3f87816 */ /* 0x000fe200000000f8 */
[--C-:B------:R-:W-:Y:S01]  /*6a10*/  FFMA.FTZ R231, R17, c[0x0][0x23c], -R232.reuse ;  /* 0x00008f0011e77a23 */ /* 0x100fe200000108e8 */
[----:B------:R-:W-:Y:S01]  /*6a20*/  @!P2 PRMT R165, R125, 0x5410, RZ ;  /* 0x000054107da5a816 */ /* 0x000fe200000000ff */
[----:B------:R-:W-:Y:S01]  /*6a30*/  FFMA.FTZ R243, R33, c[0x0][0x23c], -R232 ;  /* 0x00008f0021f37a23 */ /* 0x000fe200000108e8 */
[----:B------:R-:W-:Y:S01]  /*6a40*/  MUFU.EX2 R233, R233 ;  /* 0x000000e900e97308 */ /* 0x000fe20000000800 */
[----:B------:R-:W-:Y:S01]  /*6a50*/  FADD.FTZ R242, R237, R234 ;  /* 0x000000eaedf27221 */ /* 0x000fe20000010000 */
[----:B------:R-:W-:Y:S01]  /*6a60*/  HSET2.LE.AND R237, R246, R235, PT ;  /* 0x000000ebf6ed7233 */ /* 0x000fe20003803000 */
[----:B------:R-:W-:Y:S01]  /*6a70*/  LOP3.LUT R21, R244, R21, RZ, 0xc0, !PT ;  /* 0x00000015f4157212 */ /* 0x000fe200078ec0ff */
[----:B------:R-:W-:Y:S01]  /*6a80*/  @!P1 HADD2 R16, -R169.H0_H0, -RZ.H0_H0 ;  /* 0xa00000ffa9109230 */ /* 0x000fe20000000900 */
[----:B------:R-:W-:Y:S01]  /*6a90*/  FADD.FTZ R191, R191, R242 ;  /* 0x000000f2bfbf7221 */ /* 0x000fe20000010000 */
[----:B------:R-:W-:-:S02]  /*6aa0*/  ISETP.GE.U32.AND P2, PT, R252, R247, PT ;  /* 0x000000f7fc00720c */ /* 0x000fc40003f46070 */
[----:B------:R-:W-:Y:S01]  /*6ab0*/  MUFU.EX2 R232, R243 ;  /* 0x000000f300e87308 */ /* 0x000fe20000000800 */
[----:B------:R-:W-:Y:S01]  /*6ac0*/  LOP3.LUT R20, R237, R20, RZ, 0xc0, !PT ;  /* 0x00000014ed147212 */ /* 0x000fe200078ec0ff */
[----:B------:R-:W-:Y:S01]  /*6ad0*/  FADD.FTZ R190, R190, R191 ;  /* 0x000000bfbebe7221 */ /* 0x000fe20000010000 */
[----:B------:R-:W-:Y:S02]  /*6ae0*/  @!P1 PRMT R169, R16, 0x5410, RZ ;  /* 0x0000541010a99816 */ /* 0x000fe400000000ff */
[----:B------:R-:W-:Y:S01]  /*6af0*/  LOP3.LUT R239, R239, 0xffff, RZ, 0xc0, !PT ;  /* 0x0000ffffefef7812 */ /* 0x000fe200078ec0ff */
[----:B------:R-:W-:Y:S01]  /*6b00*/  FADD.FTZ R187, R187, R190 ;  /* 0x000000bebbbb7221 */ /* 0x000fe20000010000 */
[----:B------:R-:W-:Y:S01]  /*6b10*/  LEA R16, P1, R186, c[0x0][0x1f8], 0x1 ;  /* 0x00007e00ba107a11 */ /* 0x000fe200078208ff */
[----:B------:R-:W2:Y:S01]  /*6b20*/  MUFU.EX2 R231, R231 ;  /* 0x000000e700e77308 */ /* 0x000ea20000000800 */
[----:B------:R-:W-:Y:S01]  /*6b30*/  @!P3 PRMT R166, R35, 0x5410, RZ ;  /* 0x0000541023a6b816 */ /* 0x000fe200000000ff */
[----:B------:R-:W-:Y:S01]  /*6b40*/  FADD.FTZ R184, R184, R187 ;  /* 0x000000bbb8b87221 */ /* 0x000fe20000010000 */
[----:B------:R-:W-:-:S03]  /*6b50*/  @!P6 PRMT R168, R34, 0x5410, RZ ;  /* 0x0000541022a8e816 */ /* 0x000fc600000000ff */
[----:B------:R-:W-:Y:S02]  /*6b60*/  FADD.FTZ R183, R183, R184 ;  /* 0x000000b8b7b77221 */ /* 0x000fe40000010000 */
[----:B------:R-:W3:Y:S02]  /*6b70*/  MUFU.EX2 R234, R241 ;  /* 0x000000f100ea7308 */ /* 0x000ee40000000800 */
[----:B------:R-:W-:Y:S01]  /*6b80*/  FADD.FTZ R183, R178, R183 ;  /* 0x000000b7b2b77221 */ /* 0x000fe20000010000 */
[----:B-1----:R-:W-:Y:S03]  /*6b90*/  HMMA.16816.F32 R136, R24, R4, R136 ;  /* 0x000000041888723c */ /* 0x002fe60000001888 */
[----:B------:R-:W-:Y:S01]  /*6ba0*/  FADD.FTZ R224, R224, R183 ;  /* 0x000000b7e0e07221 */ /* 0x000fe20000010000 */
[----:B--2---:R-:W-:Y:S01]  /*6bb0*/  F2FP.PACK_AB R236, R231, R232 ;  /* 0x000000e8e7ec723e */ /* 0x004fe200000000ff */
[----:B------:R-:W-:-:S02]  /*6bc0*/  FADD.FTZ R232, R232, R225 ;  /* 0x000000e1e8e87221 */ /* 0x000fc40000010000 */
[----:B------:R-:W-:Y:S01]  /*6bd0*/  SHF.R.U32.HI R5, RZ, 0x8, R245 ;  /* 0x00000008ff057819 */ /* 0x000fe200000116f5 */
[----:B------:R-:W-:Y:S01]  /*6be0*/  HMMA.16816.F32 R132, R24, R6, R132 ;  /* 0x000000061884723c */ /* 0x000fe20000001884 */
[----:B------:R-:W-:Y:S01]  /*6bf0*/  LOP3.LUT R4, R31, 0xffff, RZ, 0xc0, !PT ;  /* 0x0000ffff1f047812 */ /* 0x000fe200078ec0ff */
[----:B------:R-:W-:Y:S01]  /*6c00*/  FADD.FTZ R223, R223, R224 ;  /* 0x000000e0dfdf7221 */ /* 0x000fe20000010000 */
[----:B------:R-:W-:Y:S01]  /*6c10*/  LOP3.LUT R5, R5, 0xffff, RZ, 0xc0, !PT ;  /* 0x0000ffff05057812 */ /* 0x000fe200078ec0ff */
[----:B------:R-:W-:Y:S01]  /*6c20*/  @!P5 HADD2 R33, -R236.H0_H0, -RZ.H0_H0 ;  /* 0xa00000ffec21d230 */ /* 0x000fe20000000900 */
[----:B------:R-:W-:Y:S02]  /*6c30*/  FADD.FTZ R224, R231, R232 ;  /* 0x000000e8e7e07221 */ /* 0x000fe40000010000 */
[----:B------:R-:W-:Y:S01]  /*6c40*/  ISETP.GE.U32.AND P4, PT, R252, R5, PT ;  /* 0x00000005fc00720c */ /* 0x000fe20003f86070 */
[----:B------:R-:W-:Y:S01]  /*6c50*/  FADD.FTZ R222, R222, R223 ;  /* 0x000000dfdede7221 */ /* 0x000fe20000010000 */
[----:B------:R-:W-:-:S02]  /*6c60*/  SHF.R.U32.HI R5, RZ, 0x10, R31 ;  /* 0x00000010ff057819 */ /* 0x000fc4000001161f */
[----:B------:R-:W-:Y:S01]  /*6c70*/  LOP3.LUT R6, R31, 0xff, RZ, 0xc0, !PT ;  /* 0x000000ff1f067812 */ /* 0x000fe200078ec0ff */
[----:B------:R-:W-:Y:S01]  /*6c80*/  FADD.FTZ R221, R221, R222 ;  /* 0x000000dedddd7221 */ /* 0x000fe20000010000 */
[----:B------:R-:W-:Y:S02]  /*6c90*/  SHF.R.U32.HI R31, RZ, 0x8, R4 ;  /* 0x00000008ff1f7819 */ /* 0x000fe40000011604 */
[----:B------:R-:W-:Y:S01]  /*6ca0*/  LOP3.LUT R4, R5, 0xff, RZ, 0xc0, !PT ;  /* 0x000000ff05047812 */ /* 0x000fe200078ec0ff */
[----:B------:R-:W-:Y:S01]  /*6cb0*/  FADD.FTZ R220, R220, R221 ;  /* 0x000000dddcdc7221 */ /* 0x000fe20000010000 */
[----:B------:R-:W-:Y:S02]  /*6cc0*/  PRMT R31, R6, 0x5410, R31 ;  /* 0x00005410061f7816 */ /* 0x000fe4000000001f */
[----:B------:R-:W-:Y:S01]  /*6cd0*/  PRMT R29, R4, 0x5410, R29 ;  /* 0x00005410041d7816 */ /* 0x000fe2000000001d */
[----:B------:R-:W-:Y:S01]  /*6ce0*/  @!P4 HADD2 R17, -R167.H0_H0, -RZ.H0_H0 ;  /* 0xa00000ffa711c230 */ /* 0x000fe20000000900 */
[----:B------:R-:W1:Y:S01]  /*6cf0*/  LDSM.16.MT88.4 R4, [R208+0x1e000] ;  /* 0x01e00000d004783b */ /* 0x000e620000004200 */
[--C-:B------:R-:W-:Y:S01]  /*6d00*/  HSET2.LE.AND R31, R31, R235.reuse, PT ;  /* 0x000000eb1f1f7233 */ /* 0x100fe20003803000 */
[----:B------:R-:W-:Y:S01]  /*6d10*/  FADD.FTZ R220, R207, R220 ;  /* 0x000000dccfdc7221 */ /* 0x000fe20000010000 */
[----:B------:R-:W-:Y:S01]  /*6d20*/  HSET2.LE.AND R29, R29, R235, PT ;  /* 0x000000eb1d1d7233 */ /* 0x000fe20003803000 */
[----:B------:R-:W-:-:S02]  /*6d30*/  @!P4 PRMT R167, R17, 0x5410, RZ ;  /* 0x0000541011a7c816 */ /* 0x000fc400000000ff */
[----:B------:R-:W-:Y:S02]  /*6d40*/  ISETP.GE.U32.AND P4, PT, R252, R239, PT ;  /* 0x000000effc00720c */ /* 0x000fe40003f86070 */
[----:B------:R-:W-:-:S05]  /*6d50*/  LEA.HI.X R17, R186, c[0x0][0x1fc], R19, 0x1, P1 ;  /* 0x00007f00ba117a11 */ /* 0x000fca00008f0c13 */
[----:B------:R-:W-:Y:S04]  /*6d60*/  STG.E.U16 [R16.64], R182 ;  /* 0x000000b610007986 */ /* 0x000fe8000c10151a */
[----:B------:R-:W-:Y:S01]  /*6d70*/  STG.E.U16 [R16.64+0x2], R181 ;  /* 0x000002b510007986 */ /* 0x000fe2000c10151a */
[C---:B-1----:R-:W-:Y:S07]  /*6d80*/  HMMA.16816.F32 R124, R128.reuse, R4, RZ ;  /* 0x00000004807c723c */ /* 0x042fee00000018ff */
[----:B------:R-:W-:Y:S01]  /*6d90*/  HSET2.LE.AND R5, R238, R235, PT ;  /* 0x000000ebee057233 */ /* 0x000fe20003803000 */
[----:B---3--:R-:W-:Y:S01]  /*6da0*/  F2FP.PACK_AB R238, R234, R233 ;  /* 0x000000e9eaee723e */ /* 0x008fe200000000ff */
[----:B------:R-:W-:Y:S01]  /*6db0*/  HMMA.16816.F32 R128, R128, R6, RZ ;  /* 0x000000068080723c */ /* 0x000fe200000018ff */
[----:B------:R-:W-:Y:S01]  /*6dc0*/  LOP3.LUT R4, R31, R28, RZ, 0xc0, !PT ;  /* 0x0000001c1f047212 */ /* 0x000fe200078ec0ff */
[----:B------:R-:W-:Y:S01]  /*6dd0*/  FADD.FTZ R233, R233, R220 ;  /* 0x000000dce9e97221 */ /* 0x000fe20000010000 */
[----:B------:R-:W-:-:S02]  /*6de0*/  PRMT R237, R238, 0x7632, R237 ;  /* 0x00007632eeed7816 */ /* 0x000fc400000000ed */
[----:B------:R-:W-:Y:S01]  /*6df0*/  LOP3.LUT R22, R5, R22, RZ, 0xc0, !PT ;  /* 0x0000001605167212 */ /* 0x000fe200078ec0ff */
[----:B------:R-:W-:Y:S01]  /*6e00*/  FADD.FTZ R246, R234, R233 ;  /* 0x000000e9eaf67221 */ /* 0x000fe20000010000 */
[--C-:B------:R-:W-:Y:S01]  /*6e10*/  HSET2.LE.AND R6, R248, R235.reuse, PT ;  /* 0x000000ebf8067233 */ /* 0x100fe20003803000 */
[----:B------:R-:W-:Y:S01]  /*6e20*/  LOP3.LUT R5, R29, R30, RZ, 0xc0, !PT ;  /* 0x0000001e1d057212 */ /* 0x000fe200078ec0ff */
[----:B------:R-:W-:Y:S01]  /*6e30*/  HSET2.LE.AND R7, R250, R235, PT ;  /* 0x000000ebfa077233 */ /* 0x000fe20003803000 */
[----:B------:R-:W-:Y:S01]  /*6e40*/  PRMT R235, R236, 0x7632, R235 ;  /* 0x00007632eceb7816 */ /* 0x000fe200000000eb */
[----:B------:R-:W-:Y:S01]  /*6e50*/  @!P2 HADD2 R3, -R237.H0_H0, -RZ.H0_H0 ;  /* 0xa00000ffed03a230 */ /* 0x000fe20000000900 */
[----:B------:R-:W-:Y:S01]  /*6e60*/  PRMT R28, R238, 0x5410, R237 ;  /* 0x00005410ee1c7816 */ /* 0x000fe200000000ed */
[----:B------:R-:W-:Y:S01]  /*6e70*/  STL [R1+0x68], R246 ;  /* 0x000068f601007387 */ /* 0x000fe20000100800 */
[----:B------:R-:W-:Y:S01]  /*6e80*/  PRMT R29, R236, 0x5410, R235 ;  /* 0x00005410ec1d7816 */ /* 0x000fe200000000eb */
[----:B------:R-:W-:Y:S01]  /*6e90*/  @!P4 HADD2 R32, -R235.H0_H0, -RZ.H0_H0 ;  /* 0xa00000ffeb20c230 */ /* 0x000fe20000000900 */
[----:B------:R-:W-:Y:S01]  /*6ea0*/  LOP3.LUT R7, R7, R28, RZ, 0xc0, !PT ;  /* 0x0000001c07077212 */ /* 0x000fe200078ec0ff */
[----:B------:R-:W-:Y:S01]  /*6eb0*/  STL [R1+0x6c], R224 ;  /* 0x00006ce001007387 */ /* 0x000fe20000100800 */
[----:B------:R-:W-:-:S02]  /*6ec0*/  LOP3.LUT R6, R6, R29, RZ, 0xc0, !PT ;  /* 0x0000001d06067212 */ /* 0x000fc400078ec0ff */
[----:B------:R-:W-:Y:S01]  /*6ed0*/  @!P2 PRMT R237, R3, 0x5410, RZ ;  /* 0x0000541003eda816 */ /* 0x000fe200000000ff */
[----:B------:R-:W1:Y:S01]  /*6ee0*/  LDSM.16.MT88.4 R28, [R208+0x1e800] ;  /* 0x01e80000d01c783b */ /* 0x000e620000004200 */
[----:B------:R-:W-:Y:S02]  /*6ef0*/  @!P5 PRMT R236, R33, 0x5410, RZ ;  /* 0x0000541021ecd816 */ /* 0x000fe400000000ff */
[----:B------:R-:W-:Y:S01]  /*6f00*/  @!P4 PRMT R235, R32, 0x5410, RZ ;  /* 0x0000541020ebc816 */ /* 0x000fe200000000ff */
[C---:B-1----:R-:W-:Y:S08]  /*6f10*/  HMMA.16816.F32 R124, R24.reuse, R28, R124 ;  /* 0x0000001c187c723c */ /* 0x042ff0000000187c */
[----:B------:R-:W-:Y:S01]  /*6f20*/  HMMA.16816.F32 R128, R24, R30, R128 ;  /* 0x0000001e1880723c */ /* 0x000fe20000001880 */
[----:B------:R-:W1:Y:S04]  /*6f30*/  LDSM.16.MT88.4 R24, [R210+0x19000] ;  /* 0x01900000d218783b */ /* 0x000e680000004200 */
[----:B------:R-:W2:Y:S03]  /*6f40*/  LDSM.16.MT88.4 R28, [R212+0x19000] ;  /* 0x01900000d41c783b */ /* 0x000ea60000004200 */
        /* <DEDUP_REMOVED lines=85> */
[C---:B------:R-:W-:Y:S01]  /*74a0*/  HMMA.16816.F32 R148, R4.reuse, R26, R148 ;  /* 0x0000001a0494723c */ /* 0x040fe20000001894 */
[----:B------:R-:W1:Y:S07]  /*74b0*/  LDSM.16.MT88.4 R24, [R209+0x1f800] ;  /* 0x01f80000d118783b */ /* 0x000e6e0000004200 */
[C---:B--2---:R-:W-:Y:S07]  /*74c0*/  HMMA.16816.F32 R144, R4.reuse, R20, R144 ;  /* 0x000000140490723c */ /* 0x044fee0000001890 */
[----:B------:R-:W-:Y:S01]  /*74d0*/  LOP3.LUT R21, R240, 0xff, RZ, 0xc0, !PT ;  /* 0x000000fff0157812 */ /* 0x000fe200078ec0ff */
[----:B------:R-:W-:Y:S03]  /*74e0*/  HMMA.16816.F32 R140, R4, R22, R140 ;  /* 0x00000016048c723c */ /* 0x000fe6000000188c */
[----:B------:R-:W-:-:S02]  /*74f0*/  ISETP.GE.U32.AND P3, PT, R252, R21, PT ;  /* 0x00000015fc00720c */ /* 0x000fc40003f66070 */
[----:B------:R-:W2:Y:S11]  /*7500*/  LDSM.16.MT88.4 R20, [R208+0x1f800] ;  /* 0x01f80000d014783b */ /* 0x000eb60000004200 */
[----:B------:R-:W-:-:S05]  /*7510*/  @!P3 HADD2 R19, -R238.H0_H0, -RZ.H0_H0 ;  /* 0xa00000ffee13b230 */ /* 0x000fca0000000900 */
[----:B------:R-:W-:Y:S01]  /*7520*/  @!P3 PRMT R238, R19, 0x5410, RZ ;  /* 0x0000541013eeb816 */ /* 0x000fe200000000ff */
[C---:B-1----:R-:W-:Y:S07]  /*7530*/  HMMA.16816.F32 R136, R4.reuse, R24, R136 ;  /* 0x000000180488723c */ /* 0x042fee0000001888 */
[----:B------:R-:W-:Y:S01]  /*7540*/  IMAD.MOV.U32 R24, RZ, RZ, c[0x0][0x228] ;  /* 0x00008a00ff187624 */ /* 0x000fe200078e00ff */
[----:B------:R-:W-:Y:S03]  /*7550*/  HMMA.16816.F32 R132, R4, R26, R132 ;  /* 0x0000001a0484723c */ /* 0x000fe60000001884 */
[----:B------:R-:W-:-:S04]  /*7560*/  IMAD.SHL.U32 R3, R24, 0x8, RZ ;  /* 0x0000000818037824 */ /* 0x000fc800078e00ff */
[----:B------:R-:W-:-:S05]  /*7570*/  IMAD.WIDE R24, R3, 0x2, R16 ;  /* 0x0000000203187825 */ /* 0x000fca00078e0210 */
[----:B------:R-:W-:Y:S01]  /*7580*/  STG.E.U16 [R24.64], R177 ;  /* 0x000000b118007986 */ /* 0x000fe2000c10151a */
[C---:B--2---:R-:W-:Y:S03]  /*7590*/  HMMA.16816.F32 R124, R4.reuse, R20, R124 ;  /* 0x00000014047c723c */ /* 0x044fe6000000187c */
[----:B------:R-:W-:Y:S04]  /*75a0*/  STG.E.U16 [R24.64+0x2], R176 ;  /* 0x000002b018007986 */ /* 0x000fe8000c10151a */
[----:B------:R-:W-:Y:S01]  /*75b0*/  STG.E.U16 [R16.64+0x10], R174 ;  /* 0x000010ae10007986 */ /* 0x000fe2000c10151a */
[----:B------:R-:W-:Y:S03]  /*75c0*/  HMMA.16816.F32 R128, R4, R22, R128 ;  /* 0x000000160480723c */ /* 0x000fe60000001880 */
[----:B------:R-:W-:Y:S04]  /*75d0*/  STG.E.U16 [R16.64+0x12], R175 ;  /* 0x000012af10007986 */ /* 0x000fe8000c10151a */
[----:B------:R-:W-:Y:S04]  /*75e0*/  STG.E.U16 [R24.64+0x10], R165 ;  /* 0x000010a518007986 */ /* 0x000fe8000c10151a */
[----:B------:R1:W-:Y:S04]  /*75f0*/  STG.E.U16 [R24.64+0x12], R164 ;  /* 0x000012a418007986 */ /* 0x0003e8000c10151a */
[----:B------:R-:W-:Y:S04]  /*7600*/  STG.E.U16 [R16.64+0x20], R170 ;  /* 0x000020aa10007986 */ /* 0x000fe8000c10151a */
[----:B------:R-:W-:Y:S04]  /*7610*/  STG.E.U16 [R16.64+0x22], R171 ;  /* 0x000022ab10007986 */ /* 0x000fe8000c10151a */
[----:B------:R-:W-:Y:S04]  /*7620*/  STG.E.U16 [R24.64+0x20], R173 ;  /* 0x000020ad18007986 */ /* 0x000fe8000c10151a */
[----:B------:R-:W-:Y:S04]  /*7630*/  STG.E.U16 [R24.64+0x22], R172 ;  /* 0x000022ac18007986 */ /* 0x000fe8000c10151a */
[----:B------:R-:W-:Y:S04]  /*7640*/  STG.E.U16 [R16.64+0x30], R166 ;  /* 0x000030a610007986 */ /* 0x000fe8000c10151a */
[----:B------:R2:W-:Y:S01]  /*7650*/  STG.E.U16 [R16.64+0x32], R167 ;  /* 0x000032a710007986 */ /* 0x0005e2000c10151a */
[----:B-1----:R-:W-:-:S03]  /*7660*/  IADD3 R164, P1, R16, -0x80, RZ ;  /* 0xffffff8010a47810 */ /* 0x002fc60007f3e0ff */
        /* <DEDUP_REMOVED lines=18> */
[----:B------:R1:W-:Y:S01]  /*7790*/  STG.E.U16 [R24.64+0x72], R237 ;  /* 0x000072ed18007986 */ /* 0x0003e2000c10151a */
[----:B------:R-:W-:Y:S05]  /*77a0*/  @!P0 BRA `(.L_x_989) ;  /* 0x0000aec000008947 */ /* 0x000fea0003800000 */
[----:B------:R-:W2:Y:S01]  /*77b0*/  LDL.64 R28, [R1+0x20] ;  /* 0x00002000011c7983 */ /* 0x000ea20000100a00 */
[----:B------:R-:W-:Y:S01]  /*77c0*/  ULDC.64 UR4, c[0x0][0x1a0] ;  /* 0x0000680000047ab9 */ /* 0x000fe20000000a00 */
[----:B------:R-:W-:-:S04]  /*77d0*/  DEPBAR.LE SB0, 0x0 ;  /* 0x000080000000791a */ /* 0x000fc80000000000 */
[----:B------:R-:W3:Y:S04]  /*77e0*/  LDL R245, [R1+0xc] ;  /* 0x00000c0001f57983 */ /* 0x000ee80000100800 */
[----:B------:R-:W4:Y:S01]  /*77f0*/  LDL R247, [R1+0x8] ;  /* 0x0000080001f77983 */ /* 0x000f220000100800 */
[----:B------:R-:W-:Y:S02]  /*7800*/  UMOV UR7, 0x6 ;  /* 0x0000000600077882 */ /* 0x000fe40000000000 */
[----:B------:R-:W-:Y:S01]  /*7810*/  USHF.L.U32 UR35, UR4, 0x6, URZ ;  /* 0x0000000604237899 */ /* 0x000fe2000800063f */
[----:B------:R-:W5:Y:S01]  /*7820*/  LDL R250, [R1] ;  /* 0x0000000001fa7983 */ /* 0x000f620000100800 */
[----:B------:R-:W-:Y:S02]  /*7830*/  UIADD3 UR34, UR6, -0x2, URZ ;  /* 0xfffffffe06227890 */ /* 0x000fe4000fffe03f */
[----:B------:R-:W-:Y:S01]  /*7840*/  USHF.L.U64.HI UR5, UR4, UR7, UR5 ;  /* 0x0000000704057299 */ /* 0x000fe20008010205 */
[----:B------:R-:W-:Y:S01]  /*7850*/  IMAD.MOV.U32 R4, RZ, RZ, R12 ;  /* 0x000000ffff047224 */ /* 0x000fe200078e000c */
[----:B------:R-:W-:Y:S01]  /*7860*/  USHF.R.S32.HI UR4, URZ, 0x1f, UR34 ;  /* 0x0000001f3f047899 */ /* 0x000fe20008011422 */
[----:B------:R-:W-:Y:S01]  /*7870*/  IMAD.U32 R26, RZ, RZ, UR35 ;  /* 0x00000023ff1a7e24 */ /* 0x000fe2000f8e00ff */
[----:B------:R-:W-:Y:S01]  /*7880*/  UIMAD UR5, UR5, UR34, URZ ;  /* 0x00000022050572a4 */ /* 0x000fe2000f8e023f */
[----:B------:R-:W-:Y:S01]  /*7890*/  IMAD.MOV.U32 R5, RZ, RZ, R15 ;  /* 0x000000ffff057224 */ /* 0x000fe200078e000f */
[----:B------:R-:W-:Y:S01]  /*78a0*/  BAR.SYNC.DEFER_BLOCKING 0x0 ;  /* 0x0000000000007b1d */ /* 0x000fe20000010000 */
[----:B------:R-:W-:Y:S01]  /*78b0*/  ISETP.GE.AND P3, PT, R251, c[0x0][0x220], PT ;  /* 0x00008800fb007a0c */ /* 0x000fe20003f66270 */
[----:B------:R-:W-:Y:S01]  /*78c0*/  UIMAD UR4, UR4, UR35, UR5 ;  /* 0x00000023040472a4 */ /* 0x000fe2000f8e0205 */
[----:B------:R-:W-:-:S05]  /*78d0*/  IMAD.WIDE.U32 R26, R26, UR34, R4 ;  /* 0x000000221a1a7c25 */ /* 0x000fca000f8e0004 */
[----:B------:R-:W-:Y:S02]  /*78e0*/  IADD3 R5, R27, UR4, RZ ;  /* 0x000000041b057c10 */ /* 0x000fe4000fffe0ff */
[----:B--2---:R-:W-:Y:S02]  /*78f0*/  ISETP.GE.AND P6, PT, R28, c[0x0][0x220], PT ;  /* 0x000088001c007a0c */ /* 0x004fe40003fc6270 */
[----:B---3--:R-:W-:Y:S02]  /*7900*/  ISETP.GE.AND P5, PT, R245, c[0x0][0x220], PT ;  /* 0x00008800f5007a0c */ /* 0x008fe40003fa6270 */
[----:B----4-:R-:W-:-:S09]  /*7910*/  ISETP.GE.AND P4, PT, R247, c[0x0][0x220], PT ;  /* 0x00008800f7007a0c */ /* 0x010fd20003f86270 */
[----:B-1----:R-:W-:-:S04]  /*7920*/  @!P6 LEA R24, P2, R26, c[0x0][0x170], 0x1 ;  /* 0x00005c001a18ea11 */ /* 0x002fc800078408ff */
[C-C-:B------:R-:W-:Y:S02]  /*7930*/  @!P6 LEA.HI.X R25, R26.reuse, c[0x0][0x174], R5.reuse, 0x1, P2 ;  /* 0x00005d001a19ea11 */ /* 0x140fe400010f0c05 */
[C---:B------:R-:W-:Y:S02]  /*7940*/  @!P5 LEA R22, P1, R26.reuse, c[0x0][0x170], 0x1 ;  /* 0x00005c001a16da11 */ /* 0x040fe400078208ff */
[C---:B------:R-:W-:Y:S02]  /*7950*/  IADD3 R4, P2, R26.reuse, UR20, RZ ;  /* 0x000000141a047c10 */ /* 0x040fe4000ff5e0ff */
[C---:B------:R-:W-:Y:S02]  /*7960*/  @!P4 LEA R20, P0, R26.reuse, c[0x0][0x170], 0x1 ;  /* 0x00005c001a14ca11 */ /* 0x040fe400078008ff */
[C-C-:B------:R-:W-:Y:S02]  /*7970*/  @!P5 LEA.HI.X R23, R26.reuse, c[0x0][0x174], R5.reuse, 0x1, P1 ;  /* 0x00005d001a17da11 */ /* 0x140fe400008f0c05 */
[C---:B------:R-:W-:Y:S01]  /*7980*/  @!P3 LEA R6, P1, R26.reuse, c[0x0][0x170], 0x1 ;  /* 0x00005c001a06ba11 */ /* 0x040fe200078208ff */
[----:B-----5:R-:W-:Y:S01]  /*7990*/  @P6 STS.128 [R250+0x18000], RZ ;  /* 0x018000fffa006388 */ /* 0x020fe20000000c00 */
[----:B------:R-:W-:-:S02]  /*79a0*/  @!P4 LEA.HI.X R21, R26, c[0x0][0x174], R5, 0x1, P0 ;  /* 0x00005d001a15ca11 */ /* 0x000fc400000f0c05 */
[----:B------:R-:W-:Y:S01]  /*79b0*/  IADD3.X R3, R5, UR19, RZ, P2, !PT ;  /* 0x0000001305037c10 */ /* 0x000fe200097fe4ff */
[----:B------:R-:W-:Y:S01]  /*79c0*/  @!PT LDS RZ, [RZ] ;  /* 0x00000000fffff984 */ /* 0x000fe20000000800 */
[----:B------:R-:W-:Y:S01]  /*79d0*/  @!PT LDS RZ, [RZ] ;  /* 0x00000000fffff984 */ /* 0x000fe20000000800 */
[----:B------:R-:W-:Y:S01]  /*79e0*/  @!PT LDS RZ, [RZ] ;  /* 0x00000000fffff984 */ /* 0x000fe20000000800 */
[----:B------:R1:W-:Y:S01]  /*79f0*/  @!P6 LDGSTS.E.BYPASS.LTC128B.128 [R250+0x18000], [R24.64] ;  /* 0x1800000018faefae */ /* 0x0003e2000b901d5a */
[----:B------:R-:W-:Y:S02]  /*7a00*/  @!P6 LEA R28, P0, R4, c[0x0][0x170], 0x1 ;  /* 0x00005c00041cea11 */ /* 0x000fe400078008ff */
[----:B------:R-:W-:Y:S01]  /*7a10*/  @!P3 LEA.HI.X R7, R26, c[0x0][0x174], R5, 0x1, P1 ;  /* 0x00005d001a07ba11 */ /* 0x000fe200008f0c05 */
[----:B------:R-:W-:Y:S01]  /*7a20*/  @P5 STS.128 [R250+0x1a000], RZ ;  /* 0x01a000fffa005388 */ /* 0x000fe20000000c00 */
[C---:B------:R-:W-:Y:S02]  /*7a30*/  @!P5 LEA R32, P2, R4.reuse, c[0x0][0x170], 0x1 ;  /* 0x00005c000420da11 */ /* 0x040fe400078408ff */
        /* <DEDUP_REMOVED lines=41> */
[----:B-1----:R-:W4:Y:S04]  /*7cd0*/  LDSM.16.M88.4 R24, [R218+0x10000] ;  /* 0x01000000da18783b */ /* 0x002f280000000200 */
[----:B------:R-:W1:Y:S04]  /*7ce0*/  LDSM.16.M88.4 R188, [R218+0x10800] ;  /* 0x01080000dabc783b */ /* 0x000e680000000200 */
[----:B------:R-:W1:Y:S04]  /*7cf0*/  LDSM.16.M88.4 R180, [R218+0x11000] ;  /* 0x01100000dab4783b */ /* 0x000e680000000200 */
[----:B------:R-:W1:Y:S04]  /*7d00*/  LDSM.16.M88.4 R164, [R218+0x11800] ;  /* 0x01180000daa4783b */ /* 0x000e680000000200 */
[----:B------:R-:W-:Y:S04]  /*7d10*/  LDSM.16.M88.4 R200, [R217] ;  /* 0x00000000d9c8783b */ /* 0x000fe80000000200 */
[----:B---3--:R-:W3:Y:S04]  /*7d20*/  LDSM.16.M88.4 R4, [R216] ;  /* 0x00000000d804783b */ /* 0x008ee80000000200 */
[----:B-----5:R-:W5:Y:S04]  /*7d30*/  LDSM.16.M88.4 R32, [R216+0x800] ;  /* 0x00080000d820783b */ /* 0x020f680000000200 */
[----:B--2---:R-:W2:Y:S04]  /*7d40*/  LDSM.16.M88.4 R20, [R216+0x1000] ;  /* 0x00100000d814783b */ /* 0x004ea80000000200 */
[----:B------:R-:W2:Y:S04]  /*7d50*/  LDSM.16.M88.4 R220, [R216+0x1800] ;  /* 0x00180000d8dc783b */ /* 0x000ea80000000200 */
[----:B------:R-:W-:Y:S01]  /*7d60*/  LDSM.16.M88.4 R196, [R215] ;  /* 0x00000000d7c4783b */ /* 0x000fe20000000200 */
[C---:B----4-:R-:W-:Y:S03]  /*7d70*/  HMMA.16816.F32 R28, R172.reuse, R24, RZ ;  /* 0x00000018ac1c723c */ /* 0x050fe600000018ff */
[----:B------:R-:W4:Y:S04]  /*7d80*/  LDSM.16.M88.4 R168, [R211+0x10000] ;  /* 0x01000000d3a8783b */ /* 0x000f280000000200 */
[----:B------:R-:W-:Y:S01]  /*7d90*/  LDSM.16.M88.4 R204, [R211+0x11800] ;  /* 0x01180000d3cc783b */ /* 0x000fe20000000200 */
[----:B------:R-:W-:Y:S01]  /*7da0*/  HMMA.16816.F32 R24, R172, R26, RZ ;  /* 0x0000001aac18723c */ /* 0x000fe200000018ff */
[----:B------:R-:W-:-:S02]  /*7db0*/  IMAD.U32 R3, RZ, RZ, UR34 ;  /* 0x00000022ff037e24 */ /* 0x000fc4000f8e00ff */
[----:B------:R-:W0:Y:S05]  /*7dc0*/  LDGDEPBAR ;  /* 0x00000000000079af */ /* 0x000e2a0000000000 */
[C---:B-1----:R-:W-:Y:S08]  /*7dd0*/  HMMA.16816.F32 R192, R172.reuse, R188, RZ ;  /* 0x000000bcacc0723c */ /* 0x042ff000000018ff */
        /* <DEDUP_REMOVED lines=8> */
[----:B------:R-:W3:Y:S07]  /*7e60*/  LDSM.16.M88.4 R4, [R211+0x11000] ;  /* 0x01100000d304783b */ /* 0x000eee0000000200 */
[C---:B-----5:R-:W-:Y:S08]  /*7e70*/  HMMA.16816.F32 R192, R200.reuse, R32, R192 ;  /* 0x00000020c8c0723c */ /* 0x060ff000000018c0 */
[C---:B------:R-:W-:Y:S01]  /*7e80*/  HMMA.16816.F32 R188, R200.reuse, R34, R188 ;  /* 0x00000022c8bc723c */ /* 0x040fe200000018bc */
[----:B------:R-:W-:Y:S07]  /*7e90*/  LDSM.16.M88.4 R32, [R214] ;  /* 0x00000000d620783b */ /* 0x000fee0000000200 */
[C---:B--2---:R-:W-:Y:S08]  /*7ea0*/  HMMA.16816.F32 R184, R200.reuse, R20, R184 ;  /* 0x00000014c8b8723c */ /* 0x044ff000000018b8 */
[C---:B------:R-:W-:Y:S01]  /*7eb0*/  HMMA.16816.F32 R180, R200.reuse, R22, R180 ;  /* 0x00000016c8b4723c */ /* 0x040fe200000018b4 */
[----:B------:R-:W2:Y:S07]  /*7ec0*/  LDSM.16.M88.4 R20, [R213] ;  /* 0x00000000d514783b */ /* 0x000eae0000000200 */
[C---:B------:R-:W-:Y:S08]  /*7ed0*/  HMMA.16816.F32 R176, R200.reuse, R220, R176 ;  /* 0x000000dcc8b0723c */ /* 0x040ff000000018b0 */
[----:B------:R-:W-:Y:S01]  /*7ee0*/  HMMA.16816.F32 R172, R200, R222, R172 ;  /* 0x000000dec8ac723c */ /* 0x000fe200000018ac */
[----:B------:R-:W5:Y:S04]  /*7ef0*/  LDSM.16.M88.4 R220, [R213+0x800] ;  /* 0x00080000d5dc783b */ /* 0x000f680000000200 */
[----:B------:R-:W2:Y:S03]  /*7f00*/  LDSM.16.M88.4 R200, [R213+0x1000] ;  /* 0x00100000d5c8783b */ /* 0x000ea60000000200 */
[C---:B----4-:R-:W-:Y:S08]  /*7f10*/  HMMA.16816.F32 R28, R196.reuse, R168, R28 ;  /* 0x000000a8c41c723c */ /* 0x050ff0000000181c */
[C---:B------:R-:W-:Y:S01]  /*7f20*/  HMMA.16816.F32 R24, R196.reuse, R170, R24 ;  /* 0x000000aac418723c */ /* 0x040fe20000001818 */
[----:B------:R-:W-:Y:S07]  /*7f30*/  LDSM.16.M88.4 R168, [R219+0x4000] ;  /* 0x00400000dba8783b */ /* 0x000fee0000000200 */
        /* <DEDUP_REMOVED lines=22> */
[----:B------:R-:W5:Y:S03]  /*80a0*/  LDSM.16.M88.4 R164, [R216+0x2800] ;  /* 0x00280000d8a4783b */ /* 0x000f660000000200 */
[C---:B---3--:R-:W-:Y:S08]  /*80b0*/  HMMA.16816.F32 R28, R168.reuse, R4, R28 ;  /* 0x00000004a81c723c */ /* 0x048ff0000000181c */
[C---:B------:R-:W-:Y:S01]  /*80c0*/  HMMA.16816.F32 R24, R168.reuse, R6, R24 ;  /* 0x00000006a818723c */ /* 0x040fe20000001818 */
[----:B------:R-:W3:Y:S07]  /*80d0*/  LDSM.16.M88.4 R4, [R216+0x3000] ;  /* 0x00300000d804783b */ /* 0x000eee0000000200 */
        /* <DEDUP_REMOVED lines=8> */
[----:B------:R-:W4:Y:S04]  /*8160*/  LDSM.16.M88.4 R168, [R211+0x12800] ;  /* 0x01280000d3a8783b */ /* 0x000f280000000200 */
[----:B------:R-:W2:Y:S03]  /*8170*/  LDSM.16.M88.4 R204, [R211+0x13000] ;  /* 0x01300000d3cc783b */ /* 0x000ea60000000200 */
[C---:B-1----:R-:W-:Y:S08]  /*8180*/  HMMA.16816.F32 R28, R32.reuse, R200, R28 ;  /* 0x000000c8201c723c */ /* 0x042ff0000000181c */
[C---:B------:R-:W-:Y:S01]  /*8190*/  HMMA.16816.F32 R24, R32.reuse, R202, R24 ;  /* 0x000000ca2018723c */ /* 0x040fe20000001818 */
[----:B------:R-:W1:Y:S07]  /*81a0*/  LDSM.16.M88.4 R200, [R211+0x13800] ;  /* 0x01380000d3c8783b */ /* 0x000e6e0000000200 */
[C---:B-----5:R-:W-:Y:S08]  /*81b0*/  HMMA.16816.F32 R192, R32.reuse, R164, R192 ;  /* 0x000000a420c0723c */ /* 0x060ff000000018c0 */
[C---:B------:R-:W-:Y:S01]  /*81c0*/  HMMA.16816.F32 R188, R32.reuse, R166, R188 ;  /* 0x000000a620bc723c */ /* 0x040fe200000018bc */
[----:B------:R-:W-:Y:S07]  /*81d0*/  LDSM.16.M88.4 R164, [R213+0x2000] ;  /* 0x00200000d5a4783b */ /* 0x000fee0000000200 */
[C---:B---3--:R-:W-:Y:S08]  /*81e0*/  HMMA.16816.F32 R184, R32.reuse, R4, R184 ;  /* 0x0000000420b8723c */ /* 0x048ff000000018b8 */
[C---:B------:R-:W-:Y:S01]  /*81f0*/  HMMA.16816.F32 R180, R32.reuse, R6, R180 ;  /* 0x0000000620b4723c */ /* 0x040fe200000018b4 */
[----:B------:R-:W3:Y:S07]  /*8200*/  LDSM.16.M88.4 R4, [R214+0x4000] ;  /* 0x00400000d604783b */ /* 0x000eee0000000200 */
        /* <DEDUP_REMOVED lines=26> */
[C---:B----4-:R-:W-:Y:S08]  /*83b0*/  HMMA.16816.F32 R176, R4.reuse, R168, R176 ;  /* 0x000000a804b0723c */ /* 0x050ff000000018b0 */
[----:B------:R-:W-:Y:S01]  /*83c0*/  HMMA.16816.F32 R172, R4, R170, R172 ;  /* 0x000000aa04ac723c */ /* 0x000fe200000018ac */
[----:B------:R-:W4:Y:S04]  /*83d0*/  LDSM.16.M88.4 R4, [R216+0x5000] ;  /* 0x00500000d804783b */ /* 0x000f280000000200 */
[----:B------:R-:W2:Y:S03]  /*83e0*/  LDSM.16.M88.4 R168, [R216+0x4800] ;  /* 0x00480000d8a8783b */ /* 0x000ea60000000200 */
[C---:B-1----:R-:W-:Y:S08]  /*83f0*/  HMMA.16816.F32 R28, R200.reuse, R220, R28 ;  /* 0x000000dcc81c723c */ /* 0x042ff0000000181c */
[C---:B------:R-:W-:Y:S01]  /*8400*/  HMMA.16816.F32 R24, R200.reuse, R222, R24 ;  /* 0x000000dec818723c */ /* 0x040fe20000001818 */
[----:B------:R-:W-:Y:S07]  /*8410*/  LDSM.16.M88.4 R220, [R216+0x5800] ;  /* 0x00580000d8dc783b */ /* 0x000fee0000000200 */
[C---:B---3--:R-:W-:Y:S08]  /*8420*/  HMMA.16816.F32 R192, R200.reuse, R164, R192 ;  /* 0x000000a4c8c0723c */ /* 0x048ff000000018c0 */
[C---:B------:R-:W-:Y:S01]  /*8430*/  HMMA.16816.F32 R188, R200.reuse, R166, R188 ;  /* 0x000000a6c8bc723c */ /* 0x040fe200000018bc */
[----:B------:R-:W-:Y:S07]  /*8440*/  LDSM.16.M88.4 R164, [R215+0x8000] ;  /* 0x00800000d7a4783b */ /* 0x000fee0000000200 */
[C---:B-----5:R-:W-:Y:S08]  /*8450*/  HMMA.16816.F32 R184, R200.reuse, R32, R184 ;  /* 0x00000020c8b8723c */ /* 0x060ff000000018b8 */
        /* <DEDUP_REMOVED lines=25> */
[C---:B------:R-:W-:Y:S08]  /*85f0*/  HMMA.16816.F32 R184, R164.reuse, R196, R184 ;  /* 0x000000c4a4b8723c */ /* 0x040ff000000018b8 */
[----:B------:R-:W-:Y:S01]  /*8600*/  HMMA.16816.F32 R180, R164, R198, R180 ;  /* 0x000000c6a4b4723c */ /* 0x000fe200000018b4 */
[----:B------:R-:W-:Y:S07]  /*8610*/  LDSM.16.M88.4 R196, [R218+0x16000] ;  /* 0x01600000dac4783b */ /* 0x000fee0000000200 */
[C---:B---3--:R-:W-:Y:S08]  /*8620*/  HMMA.16816.F32 R28, R200.reuse, R4, R28 ;  /* 0x00000004c81c723c */ /* 0x048ff0000000181c */
[----:B------:R-:W-:Y:S01]  /*8630*/  HMMA.16816.F32 R24, R200, R6, R24 ;  /* 0x00000006c818723c */ /* 0x000fe20000001818 */
        /* <DEDUP_REMOVED lines=33> */
[----:B------:R-:W-:Y:S01]  /*8850*/  HMMA.16816.F32 R24, R168, R166, R24 ;  /* 0x000000a6a818723c */ /* 0x000fe20000001818 */
[----:B------:R-:W2:Y:S01]  /*8860*/  LDSM.16.M88.4 R164, [R213+0x6800] ;  /* 0x00680000d5a4783b */ /* 0x000ea20000000200 */
[----:B------:R-:W-:-:S06]  /*8870*/  IMAD R3, R3, 0x40, R249 ;  /* 0x0000004003037824 */ /* 0x000fcc00078e02f9 */
[----:B------:R-:W-:Y:S08]  /*8880*/  HMMA.16816.F32 R184, R220, R200, R184 ;  /* 0x000000c8dcb8723c */ /* 0x000ff000000018b8 */
[----:B-1----:R-:W-:Y:S01]  /*8890*/  HMMA.16816.F32 R28, R20, R4, R28 ;  /* 0x00000004141c723c */ /* 0x002fe2000000181c */
[----:B------:R-:W-:-:S07]  /*88a0*/  IADD3 R200, R3, 0x1, RZ ;  /* 0x0000000103c87810 */ /* 0x000fce0007ffe0ff */
[----:B---3--:R-:W-:Y:S01]  /*88b0*/  HMMA.16816.F32 R192, R168, R32, R192 ;  /* 0x00000020a8c0723c */ /* 0x008fe200000018c0 */
[----:B------:R-:W1:Y:S07]  /*88c0*/  I2F R32, R200 ;  /* 0x000000c800207306 */ /* 0x000e6e0000201400 */
[C---:B------:R-:W-:Y:S08]  /*88d0*/  HMMA.16816.F32 R188, R220.reuse, R206, R188 ;  /* 0x000000cedcbc723c */ /* 0x040ff000000018bc */
[C---:B------:R-:W-:Y:S08]  /*88e0*/  HMMA.16816.F32 R176, R220.reuse, R196, R176 ;  /* 0x000000c4dcb0723c */ /* 0x040ff000000018b0 */
[----:B------:R-:W-:Y:S01]  /*88f0*/  HMMA.16816.F32 R172, R220, R198, R172 ;  /* 0x000000c6dcac723c */ /* 0x000fe200000018ac */
[----:B------:R-:W3:Y:S01]  /*8900*/  LDSM.16.M88.4 R196, [R211+0x17000] ;  /* 0x01700000d3c4783b */ /* 0x000ee20000000200 */
[----:B------:R-:W-:Y:S01]  /*8910*/  IADD3 R33, R3, 0x8, RZ ;  /* 0x0000000803217810 */ /* 0x000fe20007ffe0ff */
[----:B-1----:R-:W-:-:S05]  /*8920*/  FFMA.FTZ R29, R32, UR23, R29 ;  /* 0x00000017201d7c23 */ /* 0x002fca000801001d */
[C---:B------:R-:W-:Y:S01]  /*8930*/  HMMA.16816.F32 R24, R20.reuse, R6, R24 ;  /* 0x000000061418723c */ /* 0x040fe20000001818 */
[-C--:B------:R-:W-:Y:S01]  /*8940*/  ISETP.GE.AND P0, PT, R200, R18.reuse, PT ;  /* 0x00000012c800720c */ /* 0x080fe20003f06270 */
[----:B------:R1:W4:Y:S01]  /*8950*/  I2F R201, R33 ;  /* 0x0000002100c97306 */ /* 0x0003220000201400 */
[----:B------:R-:W-:Y:S01]  /*8960*/  IADD3 R19, R3, 0x9, RZ ;  /* 0x0000000903137810 */ /* 0x000fe20007ffe0ff */
[----:B------:R-:W-:Y:S01]  /*8970*/  FFMA.FTZ R31, R32, UR23, R31 ;  /* 0x00000017201f7c23 */ /* 0x000fe2000801001f */
[----:B------:R-:W-:Y:S01]  /*8980*/  ISETP.GE.AND P1, PT, R33, R18, PT ;  /* 0x000000122100720c */ /* 0x000fe20003f26270 */
[----:B------:R-:W-:Y:S02]  /*8990*/  LDSM.16.M88.4 R4, [R213+0x7000] ;  /* 0x00700000d504783b */ /* 0x000fe40000000200 */
[----:B--2---:R-:W-:Y:S01]  /*89a0*/  HMMA.16816.F32 R192, R20, R164, R192 ;  /* 0x000000a414c0723c */ /* 0x004fe200000018c0 */
[-C--:B------:R-:W-:Y:S02]  /*89b0*/  ISETP.GE.AND P2, PT, R200, R11.reuse, PT ;  /* 0x0000000bc800720c */ /* 0x080fe40003f46270 */
[----:B------:R-:W2:Y:S04]  /*89c0*/  I2F R200, R19 ;  /* 0x0000001300c87306 */ /* 0x000ea80000201400 */
[----:B------:R-:W-:Y:S01]  /*89d0*/  FSEL R164, R29, -INF , !P0 ;  /* 0xff8000001da47808 */ /* 0x000fe20004000000 */
[----:B------:R-:W-:Y:S01]  /*89e0*/  HMMA.16816.F32 R188, R168, R34, R188 ;  /* 0x00000022a8bc723c */ /* 0x000fe200000018bc */
[----:B------:R-:W-:-:S02]  /*89f0*/  ISETP.GE.AND P0, PT, R33, R11, PT ;  /* 0x0000000b2100720c */ /* 0x000fc40003f06270 */
[----:B-1----:R-:W1:Y:S05]  /*8a00*/  LDSM.16.M88.4 R32, [R211+0x17800] ;  /* 0x01780000d320783b */ /* 0x002e6a0000000200 */
[----:B----4-:R-:W-:Y:S01]  /*8a10*/  FFMA.FTZ R24, R201, UR23, R24 ;  /* 0x00000017c9187c23 */ /* 0x010fe20008010018 */
[----:B------:R-:W-:Y:S01]  /*8a20*/  HMMA.16816.F32 R180, R220, R202, R180 ;  /* 0x000000cadcb4723c */ /* 0x000fe200000018b4 */
[----:B------:R-:W-:Y:S01]  /*8a30*/  FSEL R165, R31, -INF , !P2 ;  /* 0xff8000001fa57808 */ /* 0x000fe20005000000 */
[----:B------:R-:W-:Y:S01]  /*8a40*/  FFMA.FTZ R26, R201, UR23, R26 ;  /* 0x00000017c91a7c23 */ /* 0x000fe2000801001a */
[----:B------:R-:W-:Y:S01]  /*8a50*/  ISETP.GE.AND P2, PT, R19, R18, PT ;  /* 0x000000121300720c */ /* 0x000fe20003f46270 */
[----:B--2---:R-:W-:-:S02]  /*8a60*/  FFMA.FTZ R25, R200, UR23, R25 ;  /* 0x00000017c8197c23 */ /* 0x004fc40008010019 */
[----:B------:R-:W-:Y:S02]  /*8a70*/  FFMA.FTZ R27, R200, UR23, R27 ;  /* 0x00000017c81b7c23 */ /* 0x000fe4000801001b */
[----:B---3--:R-:W-:Y:S01]  /*8a80*/  HMMA.16816.F32 R184, R168, R196, R184 ;  /* 0x000000c4a8b8723c */ /* 0x008fe200000018b8 */
[----:B------:R-:W-:-:S06]  /*8a90*/  IADD3 R202, R3, 0x10, RZ ;  /* 0x0000001003ca7810 */ /* 0x000fcc0007ffe0ff */
[----:B------:R-:W-:Y:S02]  /*8aa0*/  FSEL R196, R24, -INF , !P1 ;  /* 0xff80000018c47808 */ /* 0x000fe40004800000 */
[----:B------:R-:W-:Y:S01]  /*8ab0*/  ISETP.GE.AND P1, PT, R19, R11, PT ;  /* 0x0000000b1300720c */ /* 0x000fe20003f26270 */
[----:B------:R-:W-:Y:S01]  /*8ac0*/  HMMA.16816.F32 R188, R20, R166, R188 ;  /* 0x000000a614bc723c */ /* 0x000fe200000018bc */
[----:B------:R-:W-:Y:S01]  /*8ad0*/  FSEL R31, R26, -INF , !P0 ;  /* 0xff8000001a1f7808 */ /* 0x000fe20004000000 */
[----:B------:R-:W2:Y:S05]  /*8ae0*/  I2F R29, R202 ;  /* 0x000000ca001d7306 */ /* 0x000eaa0000201400 */
[----:B------:R-:W-:-:S02]  /*8af0*/  FSEL R167, R25, -INF , !P2 ;  /* 0xff80000019a77808 */ /* 0x000fc40005000000 */
[----:B------:R-:W-:Y:S02]  /*8b00*/  FSEL R166, R27, -INF , !P1 ;  /* 0xff8000001ba67808 */ /* 0x000fe40004800000 */
[----:B------:R-:W3:Y:S01]  /*8b10*/  LDSM.16.M88.4 R24, [R213+0x7800] ;  /* 0x00780000d518783b */ /* 0x000ee20000000200 */
[C---:B------:R-:W-:Y:S01]  /*8b20*/  IADD3 R19, R3.reuse, 0x11, RZ ;  /* 0x0000001103137810 */ /* 0x040fe20007ffe0ff */
[----:B------:R-:W-:Y:S01]  /*8b30*/  HMMA.16816.F32 R180, R168, R198, R180 ;  /* 0x000000c6a8b4723c */ /* 0x000fe200000018b4 */
[----:B------:R-:W-:Y:S01]  /*8b40*/  IADD3 R197, R3, 0x18, RZ ;  /* 0x0000001803c57810 */ /* 0x000fe20007ffe0ff */
[----:B------:R-:W-:Y:S01]  /*8b50*/  UISETP.GE.AND UP0, UPT, UR6, 0x3, UPT ;  /* 0x000000030600788c */ /* 0x000fe2000bf06270 */
[----:B------:R4:W5:Y:S01]  /*8b60*/  I2F R204, R19 ;  /* 0x0000001300cc7306 */ /* 0x0009620000201400 */
[----:B------:R-:W-:Y:S01]  /*8b70*/  ISETP.GE.AND P0, PT, R202, R18, PT ;  /* 0x00000012ca00720c */ /* 0x000fe20003f06270 */
[----:B--2---:R-:W-:-:S03]  /*8b80*/  FFMA.FTZ R192, R29, UR23, R192 ;  /* 0x000000171dc07c23 */ /* 0x004fc600080100c0 */
[----:B-1----:R-:W-:Y:S01]  /*8b90*/  HMMA.16816.F32 R176, R168, R32, R176 ;  /* 0x00000020a8b0723c */ /* 0x002fe200000018b0 */
[----:B------:R-:W-:-:S07]  /*8ba0*/  IADD3 R198, R3, 0x19, RZ ;  /* 0x0000001903c67810 */ /* 0x000fce0007ffe0ff */
[----:B------:R-:W-:Y:S01]  /*8bb0*/  HMMA.16816.F32 R184, R20, R4, R184 ;  /* 0x0000000414b8723c */ /* 0x000fe200000018b8 */
[----:B------:R-:W1:Y:S01]  /*8bc0*/  I2F R203, R197 ;  /* 0x000000c500cb7306 */ /* 0x000e620000201400 */
[----:B------:R-:W-:Y:S01]  /*8bd0*/  FSEL R201, R192, -INF , !P0 ;  /* 0xff800000c0c97808 */ /* 0x000fe20004000000 */
[----:B------:R-:W-:Y:S01]  /*8be0*/  FFMA.FTZ R194, R29, UR23, R194 ;  /* 0x000000171dc27c23 */ /* 0x000fe200080100c2 */
[----:B------:R-:W-:Y:S01]  /*8bf0*/  ISETP.GE.AND P2, PT, R202, R11, PT ;  /* 0x0000000bca00720c */ /* 0x000fe20003f46270 */
[----:B------:R-:W-:-:S04]  /*8c00*/  DEPBAR.LE SB0, 0x0 ;  /* 0x000080000000791a */ /* 0x000fc80000000000 */
[----:B------:R-:W-:Y:S01]  /*8c10*/  IADD3 R4, R3, 0x20, RZ ;  /* 0x0000002003047810 */ /* 0x000fe20007ffe0ff */
[----:B------:R-:W2:Y:S01]  /*8c20*/  I2F R192, R198 ;  /* 0x000000c600c07306 */ /* 0x000ea20000201400 */
[C---:B------:R-:W-:Y:S02]  /*8c30*/  ISETP.GE.AND P1, PT, R19.reuse, R18, PT ;  /* 0x000000121300720c */ /* 0x040fe40003f26270 */
[----:B------:R-:W-:-:S05]  /*8c40*/  ISETP.GE.AND P0, PT, R19, R11, PT ;  /* 0x0000000b1300720c */ /* 0x000fca0003f06270 */
[----:B------:R-:W2:Y:S01]  /*8c50*/  I2F R5, R4 ;  /* 0x0000000400057306 */ /* 0x000ea20000201400 */
[----:B----4-:R-:W-:Y:S01]  /*8c60*/  IADD3 R19, R3, 0x21, RZ ;  /* 0x0000002103137810 */ /* 0x010fe20007ffe0ff */
[----:B-----5:R-:W-:Y:S01]  /*8c70*/  FFMA.FTZ R205, R204, UR23, R193 ;  /* 0x00000017cccd7c23 */ /* 0x020fe200080100c1 */
[----:B------:R-:W-:Y:S01]  /*8c80*/  FSEL R193, R194, -INF , !P2 ;  /* 0xff800000c2c17808 */ /* 0x000fe20005000000 */
[----:B------:R-:W-:-:S04]  /*8c90*/  FFMA.FTZ R195, R204, UR23, R195 ;  /* 0x00000017ccc37c23 */ /* 0x000fc800080100c3 */
[----:B------:R-:W4:Y:S01]  /*8ca0*/  I2F R32, R19 ;  /* 0x0000001300207306 */ /* 0x000f220000201400 */
[----:B------:R-:W-:Y:S01]  /*8cb0*/  FSEL R205, R205, -INF , !P1 ;  /* 0xff800000cdcd7808 */ /* 0x000fe20004800000 */
[----:B-1----:R-:W-:Y:S01]  /*8cc0*/  FFMA.FTZ R29, R203, UR23, R188 ;  /* 0x00000017cb1d7c23 */ /* 0x002fe200080100bc */
[----:B------:R-:W-:Y:S01]  /*8cd0*/  ISETP.GE.AND P2, PT, R197, R18, PT ;  /* 0x00000012c500720c */ /* 0x000fe20003f46270 */
[----:B------:R-:W-:Y:S01]  /*8ce0*/  FFMA.FTZ R190, R203, UR23, R190 ;  /* 0x00000017cbbe7c23 */ /* 0x000fe200080100be */
[----:B------:R-:W-:Y:S01]  /*8cf0*/  ISETP.GE.AND P1, PT, R197, R11, PT ;  /* 0x0000000bc500720c */ /* 0x000fe20003f26270 */
[----:B------:R-:W-:Y:S01]  /*8d00*/  HMMA.16816.F32 R172, R168, R34, R172 ;  /* 0x00000022a8ac723c */ /* 0x000fe200000018ac */
[----:B------:R-:W-:Y:S01]  /*8d10*/  FSEL R199, R195, -INF , !P0 ;  /* 0xff800000c3c77808 */ /* 0x000fe20004000000 */
[----:B--2---:R-:W-:Y:S01]  /*8d20*/  FFMA.FTZ R191, R192, UR23, R191 ;  /* 0x00000017c0bf7c23 */ /* 0x004fe200080100bf */
[----:B------:R-:W-:Y:S01]  /*8d30*/  FSEL R29, R29, -INF , !P2 ;  /* 0xff8000001d1d7808 */ /* 0x000fe20005000000 */
[----:B------:R-:W-:Y:S01]  /*8d40*/  FFMA.FTZ R184, R5, UR23, R184 ;  /* 0x0000001705b87c23 */ /* 0x000fe200080100b8 */
[----:B------:R-:W-:-:S03]  /*8d50*/  FSEL R195, R190, -INF , !P1 ;  /* 0xff800000bec37808 */ /* 0x000fc60004800000 */
[----:B---3--:R-:W-:Y:S01]  /*8d60*/  HMMA.16816.F32 R176, R20, R24, R176 ;  /* 0x0000001814b0723c */ /* 0x008fe200000018b0 */
[----:B------:R-:W-:Y:S01]  /*8d70*/  ISETP.GE.AND P2, PT, R198, R11, PT ;  /* 0x0000000bc600720c */ /* 0x000fe20003f46270 */
[----:B------:R-:W-:Y:S01]  /*8d80*/  FFMA.FTZ R186, R5, UR23, R186 ;  /* 0x0000001705ba7c23 */ /* 0x000fe200080100ba */
[----:B------:R-:W-:Y:S01]  /*8d90*/  ISETP.GE.AND P1, PT, R4, R18, PT ;  /* 0x000000120400720c */ /* 0x000fe20003f26270 */
[----:B------:R-:W-:Y:S01]  /*8da0*/  FFMA.FTZ R189, R192, UR23, R189 ;  /* 0x00000017c0bd7c23 */ /* 0x000fe200080100bd */
[----:B------:R-:W-:-:S03]  /*8db0*/  IADD3 R5, R3, 0x30, RZ ;  /* 0x0000003003057810 */ /* 0x000fc60007ffe0ff */
[----:B------:R-:W-:Y:S01]  /*8dc0*/  HMMA.16816.F32 R180, R20, R6, R180 ;  /* 0x0000000614b4723c */ /* 0x000fe200000018b4 */
[-C--:B------:R-:W-:Y:S02]  /*8dd0*/  ISETP.GE.AND P0, PT, R198, R18.reuse, PT ;  /* 0x00000012c600720c */ /* 0x080fe40003f06270 */
[----:B------:R-:W-:Y:S02]  /*8de0*/  FSEL R171, R191, -INF , !P2 ;  /* 0xff800000bfab7808 */ /* 0x000fe40005000000 */
[----:B------:R-:W-:Y:S02]  /*8df0*/  FSEL R235, R184, -INF , !P1 ;  /* 0xff800000b8eb7808 */ /* 0x000fe40004800000 */
[----:B------:R-:W-:Y:S02]  /*8e00*/  IADD3 R6, R3, 0x28, RZ ;  /* 0x0000002803067810 */ /* 0x000fe40007ffe0ff */
[C---:B------:R-:W-:Y:S01]  /*8e10*/  ISETP.GE.AND P2, PT, R19.reuse, R18, PT ;  /* 0x000000121300720c */ /* 0x040fe20003f46270 */
[----:B------:R-:W-:Y:S01]  /*8e20*/  BAR.SYNC.DEFER_BLOCKING 0x0 ;  /* 0x0000000000007b1d */ /* 0x000fe20000010000 */
[----:B------:R-:W-:Y:S01]  /*8e30*/  ISETP.GE.AND P1, PT, R19, R11, PT ;  /* 0x0000000b1300720c */ /* 0x000fe20003f26270 */
[----:B----4-:R-:W-:Y:S01]  /*8e40*/  FFMA.FTZ R25, R32, UR23, R185 ;  /* 0x0000001720197c23 */ /* 0x010fe200080100b9 */
[----:B------:R-:W-:-:S02]  /*8e50*/  FSEL R197, R189, -INF , !P0 ;  /* 0xff800000bdc57808 */ /* 0x000fc40004000000 */
[----:B------:R-:W-:Y:S01]  /*8e60*/  IADD3 R33, R3, 0x29, RZ ;  /* 0x0000002903217810 */ /* 0x000fe20007ffe0ff */
[----:B------:R-:W1:Y:S01]  /*8e70*/  I2F R19, R5 ;  /* 0x0000000500137306 */ /* 0x000e620000201400 */
[----:B------:R-:W-:Y:S02]  /*8e80*/  ISETP.GE.AND P0, PT, R4, R11, PT ;  /* 0x0000000b0400720c */ /* 0x000fe40003f06270 */
[----:B------:R-:W-:-:S05]  /*8e90*/  FSEL R25, R25, -INF , !P2 ;  /* 0xff80000019197808 */ /* 0x000fca0005000000 */
[----:B------:R2:W3:Y:S01]  /*8ea0*/  I2F R7, R6 ;  /* 0x0000000600077306 */ /* 0x0004e20000201400 */
[----:B------:R-:W-:Y:S02]  /*8eb0*/  FSEL R229, R186, -INF , !P0 ;  /* 0xff800000bae57808 */ /* 0x000fe40004000000 */
[C---:B------:R-:W-:Y:S02]  /*8ec0*/  ISETP.GE.AND P0, PT, R6.reuse, R18, PT ;  /* 0x000000120600720c */ /* 0x040fe40003f06270 */
[----:B------:R-:W-:-:S03]  /*8ed0*/  ISETP.GE.AND P2, PT, R6, R11, PT ;  /* 0x0000000b0600720c */ /* 0x000fc60003f46270 */
[----:B------:R-:W4:Y:S01]  /*8ee0*/  I2F R4, R33 ;  /* 0x0000002100047306 */ /* 0x000f220000201400 */
[----:B------:R-:W-:Y:S01]  /*8ef0*/  HMMA.16816.F32 R172, R20, R26, R172 ;  /* 0x0000001a14ac723c */ /* 0x000fe200000018ac */
[----:B--2---:R-:W-:-:S06]  /*8f00*/  IADD3 R6, R3, 0x31, RZ ;  /* 0x0000003103067810 */ /* 0x004fcc0007ffe0ff */
[----:B------:R-:W2:Y:S01]  /*8f10*/  I2F R24, R6 ;  /* 0x0000000600187306 */ /* 0x000ea20000201400 */
[----:B------:R-:W-:Y:S02]  /*8f20*/  FFMA.FTZ R187, R32, UR23, R187 ;  /* 0x0000001720bb7c23 */ /* 0x000fe400080100bb */
[C---:B-1----:R-:W-:Y:S02]  /*8f30*/  FFMA.FTZ R176, R19.reuse, UR23, R176 ;  /* 0x0000001713b07c23 */ /* 0x042fe400080100b0 */
[----:B------:R-:W-:Y:S01]  /*8f40*/  FFMA.FTZ R178, R19, UR23, R178 ;  /* 0x0000001713b27c23 */ /* 0x000fe200080100b2 */
[----:B------:R-:W-:Y:S01]  /*8f50*/  IADD3 R20, R3, 0x38, RZ ;  /* 0x0000003803147810 */ /* 0x000fe20007ffe0ff */
[----:B---3--:R-:W-:Y:S01]  /*8f60*/  FFMA.FTZ R180, R7, UR23, R180 ;  /* 0x0000001707b47c23 */ /* 0x008fe200080100b4 */
[----:B------:R-:W1:Y:S01]  /*8f70*/  I2F R19, R3 ;  /* 0x0000000300137306 */ /* 0x000e620000201400 */
[----:B------:R-:W-:Y:S01]  /*8f80*/  FSEL R226, R187, -INF , !P1 ;  /* 0xff800000bbe27808 */ /* 0x000fe20004800000 */
[----:B------:R-:W-:Y:S01]  /*8f90*/  FFMA.FTZ R182, R7, UR23, R182 ;  /* 0x0000001707b67c23 */ /* 0x000fe200080100b6 */
[----:B------:R-:W-:Y:S01]  /*8fa0*/  ISETP.GE.AND P1, PT, R33, R18, PT ;  /* 0x000000122100720c */ /* 0x000fe20003f26270 */
[----:B----4-:R-:W-:Y:S01]  /*8fb0*/  FFMA.FTZ R21, R4, UR23, R181 ;  /* 0x0000001704157c23 */ /* 0x010fe200080100b5 */
[----:B------:R-:W-:Y:S01]  /*8fc0*/  FSEL R233, R180, -INF , !P0 ;  /* 0xff800000b4e97808 */ /* 0x000fe20004000000 */
[----:B------:R-:W-:-:S02]  /*8fd0*/  FFMA.FTZ R183, R4, UR23, R183 ;  /* 0x0000001704b77c23 */ /* 0x000fc400080100b7 */
[----:B------:R-:W3:Y:S01]  /*8fe0*/  I2F R7, R20 ;  /* 0x0000001400077306 */ /* 0x000ee20000201400 */
[-C--:B------:R-:W-:Y:S02]  /*8ff0*/  ISETP.GE.AND P0, PT, R33, R11.reuse, PT ;  /* 0x0000000b2100720c */ /* 0x080fe40003f06270 */
[----:B------:R-:W-:Y:S02]  /*9000*/  FSEL R227, R182, -INF , !P2 ;  /* 0xff800000b6e37808 */ /* 0x000fe40005000000 */
[----:B------:R-:W-:Y:S01]  /*9010*/  FSEL R21, R21, -INF , !P1 ;  /* 0xff80000015157808 */ /* 0x000fe20004800000 */
[----:B--2---:R-:W-:Y:S01]  /*9020*/  FFMA.FTZ R23, R24, UR23, R177 ;  /* 0x0000001718177c23 */ /* 0x004fe200080100b1 */
[C---:B------:R-:W-:Y:S02]  /*9030*/  ISETP.GE.AND P2, PT, R5.reuse, R18, PT ;  /* 0x000000120500720c */ /* 0x040fe40003f46270 */
[----:B------:R-:W-:Y:S02]  /*9040*/  ISETP.GE.AND P1, PT, R5, R11, PT ;  /* 0x0000000b0500720c */ /* 0x000fe40003f26270 */
[----:B------:R-:W-:-:S02]  /*9050*/  FSEL R5, R183, -INF , !P0 ;  /* 0xff800000b7057808 */ /* 0x000fc40004000000 */
[----:B------:R-:W-:Y:S02]  /*9060*/  ISETP.GE.AND P0, PT, R6, R18, PT ;  /* 0x000000120600720c */ /* 0x000fe40003f06270 */
[----:B------:R-:W-:Y:S02]  /*9070*/  IADD3 R4, R3, 0x39, RZ ;  /* 0x0000003903047810 */ /* 0x000fe40007ffe0ff */
[----:B------:R-:W-:Y:S01]  /*9080*/  FSEL R231, R176, -INF , !P2 ;  /* 0xff800000b0e77808 */ /* 0x000fe20005000000 */
[----:B-1----:R-:W-:Y:S01]  /*9090*/  FFMA.FTZ R30, R19, UR23, R30 ;  /* 0x00000017131e7c23 */ /* 0x002fe2000801001e */
[-C--:B------:R-:W-:Y:S01]  /*90a0*/  ISETP.GE.AND P2, PT, R6, R11.reuse, PT ;  /* 0x0000000b0600720c */ /* 0x080fe20003f46270 */
[----:B------:R-:W-:Y:S01]  /*90b0*/  FFMA.FTZ R179, R24, UR23, R179 ;  /* 0x0000001718b37c23 */ /* 0x000fe200080100b3 */
[----:B------:R-:W-:Y:S01]  /*90c0*/  FSEL R23, R23, -INF , !P0 ;  /* 0xff80000017177808 */ /* 0x000fe20004000000 */
[----:B------:R-:W1:Y:S01]  /*90d0*/  I2F R6, R4 ;  /* 0x0000000400067306 */ /* 0x000e620000201400 */
[----:B------:R-:W-:Y:S01]  /*90e0*/  ISETP.GE.AND P0, PT, R3, R11, PT ;  /* 0x0000000b0300720c */ /* 0x000fe20003f06270 */
[----:B---3--:R-:W-:-:S02]  /*90f0*/  FFMA.FTZ R27, R7, UR23, R172 ;  /* 0x00000017071b7c23 */ /* 0x008fc400080100ac */
[----:B------:R-:W-:Y:S01]  /*9100*/  FFMA.FTZ R174, R7, UR23, R174 ;  /* 0x0000001707ae7c23 */ /* 0x000fe200080100ae */
[----:B------:R-:W-:Y:S02]  /*9110*/  FSEL R203, R30, -INF , !P0 ;  /* 0xff8000001ecb7808 */ /* 0x000fe40004000000 */
[----:B------:R-:W-:Y:S02]  /*9120*/  FSEL R7, R179, -INF , !P2 ;  /* 0xff800000b3077808 */ /* 0x000fe40005000000 */
[----:B------:R-:W-:Y:S02]  /*9130*/  PLOP3.LUT P0, PT, PT, PT, UP0, 0x80, 0x0 ;  /* 0x000000000000781c */ /* 0x000fe40003f0f008 */
[----:B------:R-:W-:Y:S01]  /*9140*/  ISETP.GE.AND P2, PT, R20, R18, PT ;  /* 0x000000121400720c */ /* 0x000fe20003f46270 */
[----:B------:R-:W-:Y:S01]  /*9150*/  FFMA.FTZ R28, R19, UR23, R28 ;  /* 0x00000017131c7c23 */ /* 0x000fe2000801001c */
[----:B------:R-:W-:Y:S02]  /*9160*/  FSEL R225, R178, -INF , !P1 ;  /* 0xff800000b2e17808 */ /* 0x000fe40004800000 */
[----:B------:R-:W-:-:S02]  /*9170*/  FSEL R27, R27, -INF , !P2 ;  /* 0xff8000001b1b7808 */ /* 0x000fc40005000000 */
[-C--:B------:R-:W-:Y:S02]  /*9180*/  ISETP.GE.AND P1, PT, R3, R18.reuse, PT ;  /* 0x000000120300720c */ /* 0x080fe40003f26270 */
[-C--:B------:R-:W-:Y:S01]  /*9190*/  ISETP.GE.AND P2, PT, R20, R11.reuse, PT ;  /* 0x0000000b1400720c */ /* 0x080fe20003f46270 */
[----:B-1----:R-:W-:Y:S01]  /*91a0*/  FFMA.FTZ R173, R6, UR23, R173 ;  /* 0x0000001706ad7c23 */ /* 0x002fe200080100ad */
[----:B------:R-:W-:Y:S01]  /*91b0*/  FSEL R239, R28, -INF , !P1 ;  /* 0xff8000001cef7808 */ /* 0x000fe20004800000 */
[----:B------:R-:W-:Y:S01]  /*91c0*/  FFMA.FTZ R175, R6, UR23, R175 ;  /* 0x0000001706af7c23 */ /* 0x000fe200080100af */
[----:B------:R-:W-:Y:S02]  /*91d0*/  FSEL R223, R174, -INF , !P2 ;  /* 0xff800000aedf7808 */ /* 0x000fe40005000000 */
[C---:B------:R-:W-:Y:S02]  /*91e0*/  ISETP.GE.AND P2, PT, R4.reuse, R18, PT ;  /* 0x000000120400720c */ /* 0x040fe40003f46270 */
[----:B------:R-:W-:-:S02]  /*91f0*/  ISETP.GE.AND P1, PT, R4, R11, PT ;  /* 0x0000000b0400720c */ /* 0x000fc40003f26270 */
[----:B------:R-:W-:Y:S02]  /*9200*/  FSEL R189, R173, -INF , !P2 ;  /* 0xff800000adbd7808 */ /* 0x000fe40005000000 */
[----:B------:R-:W-:Y:S01]  /*9210*/  FSEL R247, R175, -INF , !P1 ;  /* 0xff800000aff77808 */ /* 0x000fe20004800000 */
[----:B------:R-:W-:Y:S05]  /*9220*/  @!P0 BRA `(.L_x_990) ;  /* 0x000004c000008947 */ /* 0x000fea0003800000 */
[----:B------:R-:W2:Y:S01]  /*9230*/  LDL.64 R244, [R1+0x18] ;  /* 0x0000180001f47983 */ /* 0x000ea20000100a00 */
[----:B------:R-:W-:-:S03]  /*9240*/  ULDC.64 UR4, c[0x0][0x198] ;  /* 0x0000660000047ab9 */ /* 0x000fc60000000a00 */
[----:B------:R-:W3:Y:S01]  /*9250*/  LDL.64 R248, [R1+0x10] ;  /* 0x0000100001f87983 */ /* 0x000ee20000100a00 */
[----:B------:R-:W-:Y:S01]  /*9260*/  USHF.L.U32 UR35, UR4, 0x6, URZ ;  /* 0x0000000604237899 */ /* 0x000fe2000800063f */
[----:B------:R-:W-:Y:S01]  /*9270*/  BSSY B0, `(.L_x_991) ;  /* 0x0000046000007945 */ /* 0x000fe20003800000 */
[----:B------:R-:W-:Y:S01]  /*9280*/  UIADD3 UR36, UR6, -0x3, URZ ;  /* 0xfffffffd06247890 */ /* 0x000fe2000fffe03f */
[----:B------:R1:W-:Y:S01]  /*9290*/  @P6 STS.128 [R250+0x10000], RZ ;  /* 0x010000fffa006388 */ /* 0x0003e20000000c00 */
        /* <DEDUP_REMOVED lines=67> */
.L_x_992:
[----:B------:R-:W-:Y:S05]  /*96d0*/  BSYNC B0 ;  /* 0x0000000000007941 */ /* 0x000fea0003800000 */
.L_x_991:
[----:B------:R-:W0:Y:S02]  /*96e0*/  LDGDEPBAR ;  /* 0x00000000000079af */ /* 0x000e240000000000 */
.L_x_990:
[----:B------:R-:W-:Y:S01]  /*96f0*/  FMNMX.FTZ R3, R2, R239, !PT ;  /* 0x000000ef02037209 */ /* 0x000fe20007810000 */
[----:B------:R-:W-:Y:S01]  /*9700*/  USHF.L.U32 UR5, UR34, 0x1, URZ ;  /* 0x0000000122057899 */ /* 0x000fe2000800063f */
[----:B------:R-:W-:Y:S01]  /*9710*/  FMNMX.FTZ R24, R0, R203, !PT ;  /* 0x000000cb00187209 */ /* 0x000fe20007810000 */
[----:B------:R-:W-:Y:S01]  /*9720*/  IMAD.WIDE.U32 R206, R8, -0x2daee0ad, RZ ;  /* 0xd2511f5308ce7825 */ /* 0x000fe200078e00ff */
[----:B------:R-:W-:Y:S01]  /*9730*/  FMNMX.FTZ R3, R164, R3, !PT ;  /* 0x00000003a4037209 */ /* 0x000fe20007810000 */
[----:B------:R-:W-:Y:S01]  /*9740*/  ULOP3.LUT UR4, UR5, UR33, URZ, 0x3c, !UPT ;  /* 0x0000002105047292 */ /* 0x000fe2000f8e3c3f */
[----:B------:R-:W-:Y:S01]  /*9750*/  FMNMX.FTZ R24, R165, R24, !PT ;  /* 0x00000018a5187209 */ /* 0x000fe20007810000 */
[----:B-1----:R-:W-:Y:S01]  /*9760*/  IMAD.WIDE.U32 R168, R10, -0x326172a9, RZ ;  /* 0xcd9e8d570aa87825 */ /* 0x002fe200078e00ff */
[----:B------:R-:W-:Y:S01]  /*9770*/  FMNMX.FTZ R32, R196, R3, !PT ;  /* 0x00000003c4207209 */ /* 0x000fe20007810000 */
[----:B------:R-:W-:Y:S01]  /*9780*/  UIADD3 UR5, UR5, 0x1, URZ ;  /* 0x0000000105057890 */ /* 0x000fe2000fffe03f */
[----:B------:R-:W-:Y:S01]  /*9790*/  FMNMX.FTZ R3, R31, R24, !PT ;  /* 0x000000181f037209 */ /* 0x000fe20007810000 */
[----:B------:R-:W-:Y:S01]  /*97a0*/  UMOV UR7, UR34 ;  /* 0x0000002200077c82 */ /* 0x000fe20008000000 */
[----:B------:R-:W-:Y:S01]  /*97b0*/  FMNMX.FTZ R32, R167, R32, !PT ;  /* 0x00000020a7207209 */ /* 0x000fe20007810000 */
[----:B------:R-:W-:Y:S01]  /*97c0*/  ULOP3.LUT UR5, UR5, UR33, URZ, 0x3c, !UPT ;  /* 0x0000002105057292 */ /* 0x000fe2000f8e3c3f */
        /* <DEDUP_REMOVED lines=16> */
[----:B------:R-:W-:Y:S01]  /*98d0*/  LOP3.LUT R182, R207, UR4, RZ, 0x3c, !PT ;  /* 0x00000004cfb67c12 */ /* 0x000fe2000f8e3cff */
[----:B------:R-:W-:Y:S01]  /*98e0*/  UIADD3 UR4, UR33, -0x4498517b, URZ ;  /* 0xbb67ae8521047890 */ /* 0x000fe2000fffe03f */
[----:B------:R-:W-:Y:S02]  /*98f0*/  FMNMX.FTZ R32, R231, R32, !PT ;  /* 0x00000020e7207209 */ /* 0x000fe40007810000 */
[----:B------:R-:W-:Y:S01]  /*9900*/  FMNMX.FTZ R24, R5, R24, !PT ;  /* 0x0000001805187209 */ /* 0x000fe20007810000 */
[----:B------:R-:W-:Y:S01]  /*9910*/  IMAD.WIDE.U32 R182, R182, -0x326172a9, RZ ;  /* 0xcd9e8d57b6b67825 */ /* 0x000fe200078e00ff */
[----:B------:R-:W-:-:S02]  /*9920*/  FMNMX.FTZ R32, R23, R32, !PT ;  /* 0x0000002017207209 */ /* 0x000fc40007810000 */
[----:B------:R-:W-:Y:S02]  /*9930*/  FMNMX.FTZ R24, R225, R24, !PT ;  /* 0x00000018e1187209 */ /* 0x000fe40007810000 */
[----:B------:R-:W-:Y:S02]  /*9940*/  FMNMX.FTZ R32, R27, R32, !PT ;  /* 0x000000201b207209 */ /* 0x000fe40007810000 */
[----:B------:R-:W-:Y:S02]  /*9950*/  LOP3.LUT R34, R169, R9, RZ, 0x3c, !PT ;  /* 0x00000009a9227212 */ /* 0x000fe400078e3cff */
[----:B------:R-:W-:Y:S02]  /*9960*/  FMNMX.FTZ R3, R189, R32, !PT ;  /* 0x00000020bd037209 */ /* 0x000fe40007810000 */
[----:B------:R-:W-:Y:S01]  /*9970*/  LOP3.LUT R242, R183, UR16, R168, 0x96, !PT ;  /* 0x00000010b7f27c12 */ /* 0x000fe2000f8e96a8 */
[----:B------:R-:W-:Y:S01]  /*9980*/  IMAD.WIDE.U32 R34, R34, -0x2daee0ad, RZ ;  /* 0xd2511f5322227825 */ /* 0x000fe200078e00ff */
[----:B------:R-:W-:Y:S01]  /*9990*/  FMNMX.FTZ R24, R7, R24, !PT ;  /* 0x0000001807187209 */ /* 0x000fe20007810000 */
[----:B------:R-:W1:Y:S02]  /*99a0*/  SHFL.BFLY PT, R180, R3, 0x2, 0x1f ;  /* 0x0c401f0003b47f89 */ /* 0x000e6400000e0000 */
[----:B------:R-:W-:Y:S01]  /*99b0*/  IMAD.WIDE.U32 R242, R242, -0x2daee0ad, RZ ;  /* 0xd2511f53f2f27825 */ /* 0x000fe200078e00ff */
[----:B------:R-:W-:-:S02]  /*99c0*/  FMNMX.FTZ R24, R223, R24, !PT ;  /* 0x00000018df187209 */ /* 0x000fc40007810000 */
[----:B------:R-:W-:Y:S01]  /*99d0*/  LOP3.LUT R32, R35, UR4, R206, 0x96, !PT ;  /* 0x0000000423207c12 */ /* 0x000fe2000f8e96ce */
[----:B------:R-:W-:Y:S01]  /*99e0*/  UIADD3 UR4, UR33, 0x646e171e, URZ ;  /* 0x646e171e21047890 */ /* 0x000fe2000fffe03f */
[----:B------:R-:W-:Y:S02]  /*99f0*/  FMNMX.FTZ R24, R247, R24, !PT ;  /* 0x00000018f7187209 */ /* 0x000fe40007810000 */
        /* <DEDUP_REMOVED lines=8> */
[----:B------:R-:W1:Y:S01]  /*9a80*/  SHFL.BFLY PT, R3, R24, 0x2, 0x1f ;  /* 0x0c401f0018037f89 */ /* 0x000e6200000e0000 */
[----:B------:R-:W-:-:S03]  /*9a90*/  LOP3.LUT R242, R237, UR12, R242, 0x96, !PT ;  /* 0x0000000cedf27c12 */ /* 0x000fc6000f8e96f2 */
[----:B------:R-:W2:Y:S01]  /*9aa0*/  SHFL.BFLY PT, R19, R180, 0x1, 0x1f ;  /* 0x0c201f00b4137f89 */ /* 0x000ea200000e0000 */
[----:B------:R-:W-:Y:S01]  /*9ab0*/  LOP3.LUT R236, R241, UR10, R236, 0x96, !PT ;  /* 0x0000000af1ec7c12 */ /* 0x000fe2000f8e96ec */
[----:B------:R-:W-:-:S04]  /*9ac0*/  IMAD.WIDE.U32 R242, R242, -0x326172a9, RZ ;  /* 0xcd9e8d57f2f27825 */ /* 0x000fc800078e00ff */
[----:B------:R-:W-:Y:S01]  /*9ad0*/  IMAD.WIDE.U32 R236, R236, -0x326172a9, RZ ;  /* 0xcd9e8d57ecec7825 */ /* 0x000fe200078e00ff */
[----:B------:R-:W-:-:S04]  /*9ae0*/  LOP3.LUT R200, R243, UR11, R244, 0x96, !PT ;  /* 0x0000000bf3c87c12 */ /* 0x000fc8000f8e96f4 */
[----:B------:R-:W-:Y:S02]  /*9af0*/  LOP3.LUT R204, R237, UR9, R242, 0x96, !PT ;  /* 0x00000009edcc7c12 */ /* 0x000fe4000f8e96f2 */
[----:B-1----:R-:W-:Y:S02]  /*9b00*/  FMNMX.FTZ R3, R24, R3, !PT ;  /* 0x0000000318037209 */ /* 0x002fe40007810000 */
[----:B--2---:R-:W-:-:S03]  /*9b10*/  FMNMX.FTZ R19, R180, R19, !PT ;  /* 0x00000013b4137209 */ /* 0x004fc60007810000 */
[----:B------:R-:W1:Y:S01]  /*9b20*/  SHFL.BFLY PT, R24, R3, 0x1, 0x1f ;  /* 0x0c201f0003187f89 */ /* 0x000e6200000e0000 */
[C---:B------:R-:W-:Y:S01]  /*9b30*/  FSETP.NEU.FTZ.AND P2, PT, R19.reuse, -INF , PT ;  /* 0xff8000001300780b */ /* 0x040fe20003f5d000 */
[----:B------:R-:W-:-:S05]  /*9b40*/  FMUL.FTZ R194, R19, c[0x0][0x23c] ;  /* 0x00008f0013c27a20 */ /* 0x000fca0000410000 */
[----:B------:R-:W-:-:S05]  /*9b50*/  FSEL R194, R194, RZ, P2 ;  /* 0x000000ffc2c27208 */ /* 0x000fca0001000000 */
[--C-:B------:R-:W-:Y:S02]  /*9b60*/  FFMA.FTZ R192, R201, c[0x0][0x23c], -R194.reuse ;  /* 0x00008f00c9c07a23 */ /* 0x100fe400000108c2 */
[----:B------:R-:W-:Y:S02]  /*9b70*/  FFMA.FTZ R191, R205, c[0x0][0x23c], -R194 ;  /* 0x00008f00cdbf7a23 */ /* 0x000fe400000108c2 */
[----:B------:R-:W-:Y:S02]  /*9b80*/  IMAD.WIDE.U32 R200, R200, -0x2daee0ad, RZ ;  /* 0xd2511f53c8c87825 */ /* 0x000fe400078e00ff */
[----:B------:R-:W-:Y:S02]  /*9b90*/  MUFU.EX2 R192, R192 ;  /* 0x000000c000c07308 */ /* 0x000fe40000000800 */
[----:B------:R-:W-:Y:S01]  /*9ba0*/  IMAD.WIDE.U32 R204, R204, -0x2daee0ad, RZ ;  /* 0xd2511f53cccc7825 */ /* 0x000fe200078e00ff */
[----:B------:R-:W-:Y:S02]  /*9bb0*/  LOP3.LUT R248, R201, UR8, R240, 0x96, !PT ;  /* 0x00000008c9f87c12 */ /* 0x000fe4000f8e96f0 */
[----:B-1----:R-:W-:Y:S01]  /*9bc0*/  FMNMX.FTZ R3, R3, R24, !PT ;  /* 0x0000001803037209 */ /* 0x002fe20007810000 */
[----:B------:R-:W-:Y:S01]  /*9bd0*/  FFMA.FTZ R220, R29, c[0x0][0x23c], -R194 ;  /* 0x00008f001ddc7a23 */ /* 0x000fe200000108c2 */
[----:B------:R-:W-:Y:S01]  /*9be0*/  LOP3.LUT R35, R205, UR4, R200, 0x96, !PT ;  /* 0x00000004cd237c12 */ /* 0x000fe2000f8e96c8 */
[----:B------:R-:W1:Y:S01]  /*9bf0*/  MUFU.EX2 R191, R191 ;  /* 0x000000bf00bf7308 */ /* 0x000e620000000800 */
[----:B------:R-:W-:-:S02]  /*9c00*/  FFMA.FTZ R187, R197, c[0x0][0x23c], -R194 ;  /* 0x00008f00c5bb7a23 */ /* 0x000fc400000108c2 */
[----:B------:R-:W-:Y:S01]  /*9c10*/  LOP3.LUT R169, R35, 0xff, RZ, 0xc0, !PT ;  /* 0x000000ff23a97812 */ /* 0x000fe200078ec0ff */
[----:B------:R-:W-:Y:S01]  /*9c20*/  FMUL.FTZ R198, R3, c[0x0][0x23c] ;  /* 0x00008f0003c67a20 */ /* 0x000fe20000410000 */
[----:B------:R-:W-:Y:S01]  /*9c30*/  LOP3.LUT R179, R35, 0xffff, RZ, 0xc0, !PT ;  /* 0x0000ffff23b37812 */ /* 0x000fe200078ec0ff */
[--C-:B------:R-:W-:Y:S01]  /*9c40*/  FFMA.FTZ R196, R196, c[0x0][0x23c], -R194.reuse ;  /* 0x00008f00c4c47a23 */ /* 0x100fe200000108c2 */
[----:B------:R-:W-:Y:S01]  /*9c50*/  ISETP.GE.U32.AND P1, PT, R252, R169, PT ;  /* 0x000000a9fc00720c */ /* 0x000fe20003f26070 */
[----:B------:R-:W-:Y:S01]  /*9c60*/  MUFU.EX2 R220, R220 ;  /* 0x000000dc00dc7308 */ /* 0x000fe20000000800 */
[----:B------:R-:W-:Y:S01]  /*9c70*/  SHF.R.U32.HI R179, RZ, 0x8, R179 ;  /* 0x00000008ffb37819 */ /* 0x000fe200000116b3 */
[----:B------:R-:W-:Y:S01]  /*9c80*/  IMAD.WIDE.U32 R248, R248, -0x326172a9, RZ ;  /* 0xcd9e8d57f8f87825 */ /* 0x000fe200078e00ff */
[----:B------:R-:W-:Y:S02]  /*9c90*/  FSEL R169, R19, RZ, P2 ;  /* 0x000000ff13a97208 */ /* 0x000fe40001000000 */
[----:B------:R-:W-:Y:S01]  /*9ca0*/  FSETP.NEU.FTZ.AND P2, PT, R3, -INF , PT ;  /* 0xff8000000300780b */ /* 0x000fe20003f5d000 */
[--C-:B------:R-:W-:Y:S01]  /*9cb0*/  FFMA.FTZ R201, R239, c[0x0][0x23c], -R194.reuse ;  /* 0x00008f00efc97a23 */ /* 0x100fe200000108c2 */
[----:B------:R-:W-:Y:S01]  /*9cc0*/  LOP3.LUT R179, R179, 0xffff, RZ, 0xc0, !PT ;  /* 0x0000ffffb3b37812 */ /* 0x000fe200078ec0ff */
[----:B------:R-:W2:Y:S01]  /*9cd0*/  MUFU.EX2 R187, R187 ;  /* 0x000000bb00bb7308 */ /* 0x000ea20000000800 */
[----:B-1----:R-:W-:Y:S01]  /*9ce0*/  F2FP.PACK_AB R181, R191, R192 ;  /* 0x000000c0bfb5723e */ /* 0x002fe200000000ff */
[--C-:B------:R-:W-:Y:S01]  /*9cf0*/  FFMA.FTZ R200, R164, c[0x0][0x23c], -R194.reuse ;  /* 0x00008f00a4c87a23 */ /* 0x100fe200000108c2 */
[----:B------:R-:W-:Y:S01]  /*9d00*/  FSEL R198, R198, RZ, P2 ;  /* 0x000000ffc6c67208 */ /* 0x000fe20001000000 */
[----:B------:R-:W-:Y:S01]  /*9d10*/  FFMA.FTZ R235, R235, c[0x0][0x23c], -R194 ;  /* 0x00008f00ebeb7a23 */ /* 0x000fe200000108c2 */
[----:B------:R-:W-:Y:S01]  /*9d20*/  PRMT R180, R181, 0x7632, R180 ;  /* 0x00007632b5b47816 */ /* 0x000fe200000000b4 */
[----:B------:R-:W-:Y:S01]  /*9d30*/  @!P1 HADD2 R177, -R181.H0_H0, -RZ.H0_H0 ;  /* 0xa00000ffb5b19230 */ /* 0x000fe20000000900 */
[----:B------:R-:W-:Y:S01]  /*9d40*/  FFMA.FTZ R234, R25, c[0x0][0x23c], -R194 ;  /* 0x00008f0019ea7a23 */ /* 0x000fe200000108c2 */
[----:B------:R-:W-:Y:S01]  /*9d50*/  MUFU.EX2 R196, R196 ;  /* 0x000000c400c47308 */ /* 0x000fe20000000800 */
[----:B------:R-:W-:Y:S01]  /*9d60*/  PRMT R24, R181, 0x5410, R180 ;  /* 0x00005410b5187816 */ /* 0x000fe200000000b4 */
[--C-:B------:R-:W-:Y:S01]  /*9d70*/  FFMA.FTZ R193, R193, c[0x0][0x23c], -R198.reuse ;  /* 0x00008f00c1c17a23 */ /* 0x100fe200000108c6 */
[----:B------:R-:W-:Y:S01]  /*9d80*/  @!P1 PRMT R181, R177, 0x5410, RZ ;  /* 0x00005410b1b59816 */ /* 0x000fe200000000ff */
[--C-:B------:R-:W-:Y:S01]  /*9d90*/  FFMA.FTZ R190, R199, c[0x0][0x23c], -R198.reuse ;  /* 0x00008f00c7be7a23 */ /* 0x100fe200000108c6 */
[----:B------:R-:W-:Y:S01]  /*9da0*/  ISETP.GE.U32.AND P1, PT, R252, R179, PT ;  /* 0x000000b3fc00720c */ /* 0x000fe20003f26070 */
[--C-:B------:R-:W-:Y:S01]  /*9db0*/  FFMA.FTZ R221, R195, c[0x0][0x23c], -R198.reuse ;  /* 0x00008f00c3dd7a23 */ /* 0x100fe200000108c6 */
[--C-:B------:R-:W-:Y:S01]  /*9dc0*/  SHF.R.U32.HI R177, RZ, 0x10, R35.reuse ;  /* 0x00000010ffb17819 */ /* 0x100fe20000011623 */
[----:B------:R-:W-:Y:S01]  /*9dd0*/  MUFU.EX2 R193, R193 ;  /* 0x000000c100c17308 */ /* 0x000fe20000000800 */
[----:B------:R-:W-:Y:S01]  /*9de0*/  SHF.R.U32.HI R35, RZ, 0x18, R35 ;  /* 0x00000018ff237819 */ /* 0x000fe20000011623 */
[----:B------:R-:W-:Y:S01]  /*9df0*/  FFMA.FTZ R186, R171, c[0x0][0x23c], -R198 ;  /* 0x00008f00abba7a23 */ /* 0x000fe200000108c6 */
[----:B------:R-:W-:Y:S01]  /*9e00*/  LOP3.LUT R177, R177, 0xff, RZ, 0xc0, !PT ;  /* 0x000000ffb1b17812 */ /* 0x000fe200078ec0ff */
[----:B------:R-:W-:Y:S01]  /*9e10*/  FFMA.FTZ R195, R167, c[0x0][0x23c], -R194 ;  /* 0x00008f00a7c37a23 */ /* 0x000fe200000108c2 */
[----:B------:R-:W-:Y:S01]  /*9e20*/  LOP3.LUT R199, R207, UR5, RZ, 0x3c, !PT ;  /* 0x00000005cfc77c12 */ /* 0x000fe2000f8e3cff */
[----:B------:R-:W-:Y:S01]  /*9e30*/  UIADD3 UR5, UR32, -0x4ab325aa, URZ ;  /* 0xb54cda5620057890 */ /* 0x000fe2000fffe03f */
[----:B------:R-:W-:Y:S01]  /*9e40*/  FFMA.FTZ R202, R203, c[0x0][0x23c], -R198 ;  /* 0x00008f00cbca7a23 */ /* 0x000fe200000108c6 */
[----:B------:R-:W1:Y:S01]  /*9e50*/  MUFU.EX2 R190, R190 ;  /* 0x000000be00be7308 */ /* 0x000e620000000800 */
[--C-:B------:R-:W-:Y:S01]  /*9e60*/  FFMA.FTZ R233, R233, c[0x0][0x23c], -R194.reuse ;  /* 0x00008f00e9e97a23 */ /* 0x100fe200000108c2 */
[----:B------:R-:W-:Y:S01]  /*9e70*/  @!P1 HADD2 R30, -R180.H0_H0, -RZ.H0_H0 ;  /* 0xa00000ffb41e9230 */ /* 0x000fe20000000900 */
[----:B------:R-:W-:Y:S01]  /*9e80*/  FFMA.FTZ R232, R21, c[0x0][0x23c], -R194 ;  /* 0x00008f0015e87a23 */ /* 0x000fe200000108c2 */
[----:B------:R-:W-:Y:S01]  /*9e90*/  LOP3.LUT R188, R249, UR5, R236, 0x96, !PT ;  /* 0x00000005f9bc7c12 */ /* 0x000fe2000f8e96ec */
[----:B------:R-:W-:-:S02]  /*9ea0*/  FFMA.FTZ R231, R231, c[0x0][0x23c], -R194 ;  /* 0x00008f00e7e77a23 */ /* 0x000fc400000108c2 */
[----:B------:R-:W-:Y:S01]  /*9eb0*/  @!P1 PRMT R180, R30, 0x5410, RZ ;  /* 0x000054101eb49816 */ /* 0x000fe200000000ff */
[----:B------:R-:W-:Y:S01]  /*9ec0*/  MUFU.EX2 R221, R221 ;  /* 0x000000dd00dd7308 */ /* 0x000fe20000000800 */
[----:B------:R-:W-:Y:S01]  /*9ed0*/  ISETP.GE.U32.AND P1, PT, R252, R177, PT ;  /* 0x000000b1fc00720c */ /* 0x000fe20003f26070 */
[--C-:B------:R-:W-:Y:S01]  /*9ee0*/  FFMA.FTZ R230, R23, c[0x0][0x23c], -R194.reuse ;  /* 0x00008f0017e67a23 */ /* 0x100fe200000108c2 */
[----:B--2---:R-:W-:Y:S01]  /*9ef0*/  F2FP.PACK_AB R177, R187, R220 ;  /* 0x000000dcbbb1723e */ /* 0x004fe200000000ff */
[--C-:B------:R-:W-:Y:S01]  /*9f00*/  FFMA.FTZ R228, R27, c[0x0][0x23c], -R194.reuse ;  /* 0x00008f001be47a23 */ /* 0x100fe200000108c2 */
[----:B------:R-:W-:Y:S01]  /*9f10*/  LOP3.LUT R197, R188, 0xff, RZ, 0xc0, !PT ;  /* 0x000000ffbcc57812 */ /* 0x000fe200078ec0ff */
[----:B------:R-:W-:Y:S01]  /*9f20*/  FFMA.FTZ R194, R189, c[0x0][0x23c], -R194 ;  /* 0x00008f00bdc27a23 */ /* 0x000fe200000108c2 */
[----:B-1----:R-:W-:Y:S01]  /*9f30*/  F2FP.PACK_AB R183, R190, R193 ;  /* 0x000000c1beb7723e */ /* 0x002fe200000000ff */
[----:B------:R-:W1:Y:S01]  /*9f40*/  MUFU.EX2 R186, R186 ;  /* 0x000000ba00ba7308 */ /* 0x000e620000000800 */
[----:B------:R-:W-:-:S02]  /*9f50*/  FFMA.FTZ R229, R229, c[0x0][0x23c], -R198 ;  /* 0x00008f00e5e57a23 */ /* 0x000fc400000108c6 */
[----:B------:R-:W-:Y:S01]  /*9f60*/  PRMT R182, R183, 0x7632, R182 ;  /* 0x00007632b7b67816 */ /* 0x000fe200000000b6 */
[--C-:B------:R-:W-:Y:S02]  /*9f70*/  FFMA.FTZ R226, R226, c[0x0][0x23c], -R198.reuse ;  /* 0x00008f00e2e27a23 */ /* 0x100fe400000108c6 */
[----:B------:R-:W-:Y:S01]  /*9f80*/  @!P1 HADD2 R176, -R183.H0_H0, -RZ.H0_H0 ;  /* 0xa00000ffb7b09230 */ /* 0x000fe20000000900 */
[----:B------:R-:W-:Y:S01]  /*9f90*/  FFMA.FTZ R227, R227, c[0x0][0x23c], -R198 ;  /* 0x00008f00e3e37a23 */ /* 0x000fe200000108c6 */
[----:B------:R-:W-:Y:S01]  /*9fa0*/  PRMT R30, R183, 0x5410, R182 ;  /* 0x00005410b71e7816 */ /* 0x000fe200000000b6 */
[----:B------:R-:W2:Y:S01]  /*9fb0*/  MUFU.EX2 R195, R195 ;  /* 0x000000c300c37308 */ /* 0x000ea20000000800 */
[--C-:B------:R-:W-:Y:S01]  /*9fc0*/  FFMA.FTZ R225, R225, c[0x0][0x23c], -R198.reuse ;  /* 0x00008f00e1e17a23 */ /* 0x100fe200000108c6 */
[----:B------:R-:W-:Y:S01]  /*9fd0*/  @!P1 PRMT R183, R176, 0x5410, RZ ;  /* 0x00005410b0b79816 */ /* 0x000fe200000000ff */
[--C-:B------:R-:W-:Y:S01]  /*9fe0*/  FFMA.FTZ R222, R7, c[0x0][0x23c], -R198.reuse ;  /* 0x00008f0007de7a23 */ /* 0x100fe200000108c6 */
[----:B------:R-:W-:Y:S01]  /*9ff0*/  ISETP.GE.U32.AND P1, PT, R252, R35, PT ;  /* 0x00000023fc00720c */ /* 0x000fe20003f26070 */
[----:B------:R-:W-:Y:S01]  /*a000*/  FFMA.FTZ R223, R223, c[0x0][0x23c], -R198 ;  /* 0x00008f00dfdf7a23 */ /* 0x000fe200000108c6 */
[----:B------:R-:W-:Y:S01]  /*a010*/  PRMT R176, R177, 0x7632, R176 ;  /* 0x00007632b1b07816 */ /* 0x000fe200000000b0 */
[----:B------:R-:W-:Y:S01]  /*a020*/  FFMA.FTZ R247, R247, c[0x0][0x23c], -R198 ;  /* 0x00008f00f7f77a23 */ /* 0x000fe200000108c6 */
[----:B-1----:R-:W-:Y:S01]  /*a030*/  F2FP.PACK_AB R179, R186, R221 ;  /* 0x000000ddbab3723e */ /* 0x002fe200000000ff */
[----:B------:R-:W-:Y:S08]  /*a040*/  MUFU.EX2 R201, R201 ;  /* 0x000000c900c97308 */ /* 0x000ff00000000800 */
[----:B------:R-:W-:Y:S01]  /*a050*/  @!P1 HADD2 R29, -R182.H0_H0, -RZ.H0_H0 ;  /* 0xa00000ffb61d9230 */ /* 0x000fe20000000900 */
[----:B------:R-:W1:Y:S04]  /*a060*/  MUFU.EX2 R200, R200 ;  /* 0x000000c800c87308 */ /* 0x000e680000000800 */
[----:B------:R-:W-:-:S02]  /*a070*/  @!P1 PRMT R182, R29, 0x5410, RZ ;  /* 0x000054101db69816 */ /* 0x000fc400000000ff */
[----:B------:R-:W-:Y:S02]  /*a080*/  LOP3.LUT R29, R204, 0xff, RZ, 0xc0, !PT ;  /* 0x000000ffcc1d7812 */ /* 0x000fe400078ec0ff */
[----:B------:R-:W-:Y:S02]  /*a090*/  MUFU.EX2 R202, R202 ;  /* 0x000000ca00ca7308 */ /* 0x000fe40000000800 */
[----:B------:R-:W-:Y:S02]  /*a0a0*/  ISETP.GE.U32.AND P1, PT, R252, R29, PT ;  /* 0x0000001dfc00720c */ /* 0x000fe40003f26070 */
[----:B------:R-:W-:Y:S02]  /*a0b0*/  LOP3.LUT R29, R204, 0xffff, RZ, 0xc0, !PT ;  /* 0x0000ffffcc1d7812 */ /* 0x000fe400078ec0ff */
[----:B------:R-:W-:Y:S02]  /*a0c0*/  SHF.R.U32.HI R205, RZ, 0x18, R204 ;  /* 0x00000018ffcd7819 */ /* 0x000fe400000116cc */
[----:B------:R-:W-:Y:S01]  /*a0d0*/  SHF.R.U32.HI R29, RZ, 0x8, R29 ;  /* 0x00000008ff1d7819 */ /* 0x000fe2000001161d */
[----:B------:R-:W-:Y:S03]  /*a0e0*/  MUFU.EX2 R235, R235 ;  /* 0x000000eb00eb7308 */ /* 0x000fe60000000800 */
[----:B------:R-:W-:-:S02]  /*a0f0*/  LOP3.LUT R35, R29, 0xffff, RZ, 0xc0, !PT ;  /* 0x0000ffff1d237812 */ /* 0x000fc400078ec0ff */
[----:B------:R-:W-:Y:S01]  /*a100*/  PRMT R29, R177, 0x5410, R176 ;  /* 0x00005410b11d7816 */ /* 0x000fe200000000b0 */
[----:B------:R-:W-:Y:S02]  /*a110*/  @!P1 HADD2 R178, -R177.H0_H0, -RZ.H0_H0 ;  /* 0xa00000ffb1b29230 */ /* 0x000fe40000000900 */
[----:B------:R-:W-:Y:S03]  /*a120*/  MUFU.EX2 R234, R234 ;  /* 0x000000ea00ea7308 */ /* 0x000fe60000000800 */
[----:B------:R-:W-:Y:S02]  /*a130*/  @!P1 PRMT R177, R178, 0x5410, RZ ;  /* 0x00005410b2b19816 */ /* 0x000fe400000000ff */
[----:B------:R-:W-:Y:S02]  /*a140*/  ISETP.GE.U32.AND P1, PT, R252, R35, PT ;  /* 0x00000023fc00720c */ /* 0x000fe40003f26070 */
[----:B------:R-:W-:Y:S01]  /*a150*/  SHF.R.U32.HI R35, RZ, 0x10, R204 ;  /* 0x00000010ff237819 */ /* 0x000fe200000116cc */
[----:B------:R-:W-:Y:S01]  /*a160*/  MUFU.EX2 R229, R229 ;  /* 0x000000e500e57308 */ /* 0x000fe20000000800 */
[----:B------:R-:W-:-:S02]  /*a170*/  PRMT R178, R179, 0x7632, R178 ;  /* 0x00007632b3b27816 */ /* 0x000fc400000000b2 */
[----:B------:R-:W-:-:S05]  /*a180*/  LOP3.LUT R35, R35, 0xff, RZ, 0xc0, !PT ;  /* 0x000000ff23237812 */ /* 0x000fca00078ec0ff */
[----:B------:R-:W-:Y:S02]  /*a190*/  MUFU.EX2 R226, R226 ;  /* 0x000000e200e27308 */ /* 0x000fe40000000800 */
[----:B------:R-:W-:-:S05]  /*a1a0*/  @!P1 HADD2 R28, -R176.H0_H0, -RZ.H0_H0 ;  /* 0xa00000ffb01c9230 */ /* 0x000fca0000000900 */
[----:B------:R-:W-:Y:S01]  /*a1b0*/  @!P1 PRMT R176, R28, 0x5410, RZ ;  /* 0x000054101cb09816 */ /* 0x000fe200000000ff */
[----:B------:R-:W-:Y:S01]  /*a1c0*/  MUFU.EX2 R233, R233 ;  /* 0x000000e900e97308 */ /* 0x000fe20000000800 */
[----:B------:R-:W-:Y:S02]  /*a1d0*/  ISETP.GE.U32.AND P1, PT, R252, R35, PT ;  /* 0x00000023fc00720c */ /* 0x000fe40003f26070 */
[----:B------:R-:W-:Y:S02]  /*a1e0*/  PRMT R28, R179, 0x5410, R178 ;  /* 0x00005410b31c7816 */ /* 0x000fe400000000b2 */
[----:B------:R-:W-:Y:S02]  /*a1f0*/  LOP3.LUT R35, R248, 0xffff, RZ, 0xc0, !PT ;  /* 0x0000fffff8237812 */ /* 0x000fe400078ec0ff */
[----:B------:R-:W-:Y:S01]  /*a200*/  SHF.R.U32.HI R249, RZ, 0x18, R248 ;  /* 0x00000018fff97819 */ /* 0x000fe200000116f8 */
[----:B------:R-:W-:Y:S01]  /*a210*/  MUFU.EX2 R232, R232 ;  /* 0x000000e800e87308 */ /* 0x000fe20000000800 */
[----:B------:R-:W-:-:S04]  /*a220*/  SHF.R.U32.HI R35, RZ, 0x8, R35 ;  /* 0x00000008ff237819 */ /* 0x000fc80000011623 */
[----:B------:R-:W-:Y:S01]  /*a230*/  LOP3.LUT R35, R35, 0xffff, RZ, 0xc0, !PT ;  /* 0x0000ffff23237812 */ /* 0x000fe200078ec0ff */
[----:B------:R-:W-:Y:S02]  /*a240*/  @!P1 HADD2 R185, -R179.H0_H0, -RZ.H0_H0 ;  /* 0xa00000ffb3b99230 */ /* 0x000fe40000000900 */
[----:B------:R-:W-:Y:S03]  /*a250*/  MUFU.EX2 R227, R227 ;  /* 0x000000e300e37308 */ /* 0x000fe60000000800 */
[----:B------:R-:W-:Y:S02]  /*a260*/  @!P1 PRMT R179, R185, 0x5410, RZ ;  /* 0x00005410b9b39816 */ /* 0x000fe400000000ff */
[----:B------:R-:W-:Y:S02]  /*a270*/  ISETP.GE.U32.AND P1, PT, R252, R205, PT ;  /* 0x000000cdfc00720c */ /* 0x000fe40003f26070 */
[----:B------:R-:W-:Y:S01]  /*a280*/  LOP3.LUT R185, R248, 0xff, RZ, 0xc0, !PT ;  /* 0x000000fff8b97812 */ /* 0x000fe200078ec0ff */
[----:B------:R-:W-:Y:S01]  /*a290*/  MUFU.EX2 R231, R231 ;  /* 0x000000e700e77308 */ /* 0x000fe20000000800 */
[----:B------:R-:W-:-:S02]  /*a2a0*/  FSEL R205, R3, RZ, P2 ;  /* 0x000000ff03cd7208 */ /* 0x000fc40001000000 */
[----:B------:R-:W-:Y:S02]  /*a2b0*/  ISETP.GE.U32.AND P2, PT, R252, R35, PT ;  /* 0x00000023fc00720c */ /* 0x000fe40003f46070 */
[----:B------:R-:W-:Y:S01]  /*a2c0*/  LOP3.LUT R35, R188, 0xffff, RZ, 0xc0, !PT ;  /* 0x0000ffffbc237812 */ /* 0x000fe200078ec0ff */
[----:B------:R-:W-:Y:S02]  /*a2d0*/  FADD.FTZ R205, R0, -R205 ;  /* 0x800000cd00cd7221 */ /* 0x000fe40000010000 */
[----:B------:R-:W-:Y:S01]  /*a2e0*/  MUFU.EX2 R230, R230 ;  /* 0x000000e600e67308 */ /* 0x000fe20000000800 */
[----:B------:R-:W-:Y:S01]  /*a2f0*/  SHF.R.U32.HI R35, RZ, 0x8, R35 ;  /* 0x00000008ff237819 */ /* 0x000fe20000011623 */
[----:B------:R-:W-:-:S03]  /*a300*/  @!P1 HADD2 R184, -R178.H0_H0, -RZ.H0_H0 ;  /* 0xa00000ffb2b89230 */ /* 0x000fc60000000900 */
[----:B------:R-:W-:Y:S02]  /*a310*/  LOP3.LUT R35, R35, 0xffff, RZ, 0xc0, !PT ;  /* 0x0000ffff23237812 */ /* 0x000fe400078ec0ff */
[----:B------:R-:W-:Y:S01]  /*a320*/  @!P1 PRMT R178, R184, 0x5410, RZ ;  /* 0x00005410b8b29816 */ /* 0x000fe200000000ff */
[----:B------:R-:W-:Y:S01]  /*a330*/  MUFU.EX2 R225, R225 ;  /* 0x000000e100e17308 */ /* 0x000fe20000000800 */
[----:B------:R-:W-:Y:S02]  /*a340*/  ISETP.GE.U32.AND P1, PT, R252, R185, PT ;  /* 0x000000b9fc00720c */ /* 0x000fe40003f26070 */
[----:B--2---:R-:W-:-:S04]  /*a350*/  F2FP.PACK_AB R185, R195, R196 ;  /* 0x000000c4c3b9723e */ /* 0x004fc800000000ff */
[C---:B------:R-:W-:Y:S01]  /*a360*/  PRMT R184, R185.reuse, 0x7632, R184 ;  /* 0x00007632b9b87816 */ /* 0x040fe200000000b8 */
[----:B------:R-:W-:Y:S03]  /*a370*/  MUFU.EX2 R222, R222 ;  /* 0x000000de00de7308 */ /* 0x000fe60000000800 */
[----:B------:R-:W-:Y:S01]  /*a380*/  PRMT R238, R185, 0x5410, R184 ;  /* 0x00005410b9ee7816 */ /* 0x000fe200000000b8 */
[----:B------:R-:W-:Y:S02]  /*a390*/  @!P2 HADD2 R171, -R184.H0_H0, -RZ.H0_H0 ;  /* 0xa00000ffb8aba230 */ /* 0x000fe40000000900 */
[----:B------:R-:W-:Y:S02]  /*a3a0*/  @!P1 HADD2 R172, -R185.H0_H0, -RZ.H0_H0 ;  /* 0xa00000ffb9ac9230 */ /* 0x000fe40000000900 */
[----:B------:R-:W-:Y:S01]  /*a3b0*/  MUFU.EX2 R228, R228 ;  /* 0x000000e400e47308 */ /* 0x000fe20000000800 */
[----:B------:R-:W-:Y:S01]  /*a3c0*/  @!P2 PRMT R184, R171, 0x5410, RZ ;  /* 0x00005410abb8a816 */ /* 0x000fe200000000ff */
[----:B------:R-:W-:Y:S01]  /*a3d0*/  FADD.FTZ R171, R2, -R169 ;  /* 0x800000a902ab7221 */ /* 0x000fe20000010000 */
[----:B------:R-:W-:Y:S01]  /*a3e0*/  @!P1 PRMT R185, R172, 0x5410, RZ ;  /* 0x00005410acb99816 */ /* 0x000fe200000000ff */
[--C-:B------:R-:W-:Y:S01]  /*a3f0*/  FFMA.FTZ R169, R31, c[0x0][0x23c], -R198.reuse ;  /* 0x00008f001fa97a23 */ /* 0x100fe200000108c6 */
[C---:B------:R-:W-:Y:S01]  /*a400*/  ISETP.GE.U32.AND P1, PT, R252.reuse, R197, PT ;  /* 0x000000c5fc00720c */ /* 0x040fe20003f26070 */
[--C-:B------:R-:W-:Y:S01]  /*a410*/  FFMA.FTZ R197, R165, c[0x0][0x23c], -R198.reuse ;  /* 0x00008f00a5c57a23 */ /* 0x100fe200000108c6 */
[----:B------:R-:W-:Y:S01]  /*a420*/  ISETP.GE.U32.AND P2, PT, R252, R35, PT ;  /* 0x00000023fc00720c */ /* 0x000fe20003f46070 */
[----:B------:R-:W-:Y:S01]  /*a430*/  FFMA.FTZ R172, R166, c[0x0][0x23c], -R198 ;  /* 0x00008f00a6ac7a23 */ /* 0x000fe200000108c6 */
[----:B-1----:R-:W-:Y:S01]  /*a440*/  F2FP.PACK_AB R35, R200, R201 ;  /* 0x000000c9c823723e */ /* 0x002fe200000000ff */
[----:B------:R-:W-:Y:S01]  /*a450*/  MUFU.EX2 R169, R169 ;  /* 0x000000a900a97308 */ /* 0x000fe20000000800 */
[----:B------:R-:W-:-:S02]  /*a460*/  FMUL.FTZ R171, R171, c[0x0][0x23c] ;  /* 0x00008f00abab7a20 */ /* 0x000fc40000410000 */
[C---:B------:R-:W-:Y:S02]  /*a470*/  PRMT R241, R35.reuse, 0x7610, R241 ;  /* 0x0000761023f17816 */ /* 0x040fe400000000f1 */
[----:B------:R-:W-:Y:S02]  /*a480*/  PRMT R240, R35, 0x7632, R240 ;  /* 0x0000763223f07816 */ /* 0x000fe400000000f0 */
[----:B------:R-:W-:Y:S01]  /*a490*/  SHF.R.U32.HI R35, RZ, 0x10, R188 ;  /* 0x00000010ff237819 */ /* 0x000fe200000116bc */
[----:B------:R-:W1:Y:S01]  /*a4a0*/  MUFU.EX2 R197, R197 ;  /* 0x000000c500c57308 */ /* 0x000e620000000800 */
[----:B------:R-:W-:Y:S01]  /*a4b0*/  @!P1 HADD2 R175, -R241.H0_H0, -RZ.H0_H0 ;  /* 0xa00000fff1af9230 */ /* 0x000fe20000000900 */
[----:B------:R-:W-:Y:S01]  /*a4c0*/  PRMT R239, R241, 0x5410, R240 ;  /* 0x00005410f1ef7816 */ /* 0x000fe200000000f0 */
[----:B------:R-:W-:Y:S01]  /*a4d0*/  @!P2 HADD2 R174, -R240.H0_H0, -RZ.H0_H0 ;  /* 0xa00000fff0aea230 */ /* 0x000fe20000000900 */
[----:B------:R-:W-:Y:S02]  /*a4e0*/  LOP3.LUT R35, R35, 0xff, RZ, 0xc0, !PT ;  /* 0x000000ff23237812 */ /* 0x000fe400078ec0ff */
[----:B------:R-:W-:-:S02]  /*a4f0*/  @!P1 PRMT R241, R175, 0x5410, RZ ;  /* 0x00005410aff19816 */ /* 0x000fc400000000ff */
[----:B------:R-:W-:Y:S01]  /*a500*/  ISETP.GE.U32.AND P1, PT, R252, R35, PT ;  /* 0x00000023fc00720c */ /* 0x000fe20003f26070 */
[----:B------:R-:W2:Y:S01]  /*a510*/  MUFU.EX2 R172, R172 ;  /* 0x000000ac00ac7308 */ /* 0x000ea20000000800 */
[--C-:B------:R-:W-:Y:S01]  /*a520*/  SHF.R.U32.HI R35, RZ, 0x18, R188.reuse ;  /* 0x00000018ff237819 */ /* 0x100fe200000116bc */
[----:B------:R-:W-:Y:S01]  /*a530*/  STG.E.U16 [R16.64+-0x80], R241 ;  /* 0xffff80f110007986 */ /* 0x000fe2000c10151a */
[----:B------:R-:W-:Y:S02]  /*a540*/  @!P2 PRMT R240, R174, 0x5410, RZ ;  /* 0x00005410aef0a816 */ /* 0x000fe400000000ff */
[----:B------:R-:W-:Y:S02]  /*a550*/  ISETP.GE.U32.AND P2, PT, R252, R35, PT ;  /* 0x00000023fc00720c */ /* 0x000fe40003f46070 */
[----:B-1----:R-:W-:Y:S01]  /*a560*/  F2FP.PACK_AB R35, R197, R202 ;  /* 0x000000cac523723e */ /* 0x002fe200000000ff */
[----:B------:R-:W1:Y:S01]  /*a570*/  MUFU.EX2 R171, R171 ;  /* 0x000000ab00ab7308 */ /* 0x000e620000000800 */
[----:B------:R-:W-:Y:S02]  /*a580*/  STG.E.U16 [R16.64+-0x7e], R240 ;  /* 0xffff82f010007986 */ /* 0x000fe4000c10151a */
[----:B------:R-:W-:-:S02]  /*a590*/  PRMT R188, R35, 0x7632, R188 ;  /* 0x0000763223bc7816 */ /* 0x000fc400000000bc */
[----:B------:R-:W-:Y:S02]  /*a5a0*/  PRMT R175, R35, 0x7610, R175 ;  /* 0x0000761023af7816 */ /* 0x000fe400000000af */
[----:B------:R-:W-:Y:S01]  /*a5b0*/  SHF.R.U32.HI R35, RZ, 0x10, R248 ;  /* 0x00000010ff237819 */ /* 0x000fe200000116f8 */
[----:B------:R-:W-:Y:S01]  /*a5c0*/  MUFU.EX2 R223, R223 ;  /* 0x000000df00df7308 */ /* 0x000fe20000000800 */
[----:B------:R-:W-:Y:S01]  /*a5d0*/  PRMT R174, R175, 0x5410, R188 ;  /* 0x00005410afae7816 */ /* 0x000fe200000000bc */
[----:B------:R-:W-:Y:S01]  /*a5e0*/  @!P2 HADD2 R2, -R188.H0_H0, -RZ.H0_H0 ;  /* 0xa00000ffbc02a230 */ /* 0x000fe20000000900 */
[----:B------:R-:W-:Y:S01]  /*a5f0*/  LOP3.LUT R35, R35, 0xff, RZ, 0xc0, !PT ;  /* 0x000000ff23237812 */ /* 0x000fe200078ec0ff */
[----:B------:R-:W-:Y:S01]  /*a600*/  @!P1 HADD2 R173, -R175.H0_H0, -RZ.H0_H0 ;  /* 0xa00000ffafad9230 */ /* 0x000fe20000000900 */
[----:B--2---:R-:W-:Y:S02]  /*a610*/  F2FP.PACK_AB R189, R172, R169 ;  /* 0x000000a9acbd723e */ /* 0x004fe400000000ff */
[----:B------:R-:W-:Y:S01]  /*a620*/  @!P2 PRMT R188, R2, 0x5410, RZ ;  /* 0x0000541002bca816 */ /* 0x000fe200000000ff */
[----:B-1----:R-:W-:Y:S01]  /*a630*/  FMUL.FTZ R160, R160, R171 ;  /* 0x000000aba0a07220 */ /* 0x002fe20000410000 */
[----:B------:R-:W-:Y:S01]  /*a640*/  ISETP.GE.U32.AND P2, PT, R252, R35, PT ;  /* 0x00000023fc00720c */ /* 0x000fe20003f46070 */
[----:B------:R-:W-:Y:S01]  /*a650*/  FMUL.FTZ R35, R205, c[0x0][0x23c] ;  /* 0x00008f00cd237a20 */ /* 0x000fe20000410000 */
[----:B------:R-:W-:Y:S01]  /*a660*/  @!P1 PRMT R175, R173, 0x5410, RZ ;  /* 0x00005410adaf9816 */ /* 0x000fe200000000ff */
[----:B------:R-:W-:Y:S01]  /*a670*/  FFMA.FTZ R173, R224, R171, R201 ;  /* 0x000000abe0ad7223 */ /* 0x000fe200000100c9 */
[----:B------:R-:W-:Y:S01]  /*a680*/  ISETP.GE.U32.AND P1, PT, R252, R249, PT ;  /* 0x000000f9fc00720c */ /* 0x000fe20003f26070 */
[----:B------:R-:W-:Y:S01]  /*a690*/  FFMA.FTZ R224, R5, c[0x0][0x23c], -R198 ;  /* 0x00008f0005e07a23 */ /* 0x000fe200000108c6 */
[----:B------:R-:W-:Y:S01]  /*a6a0*/  PRMT R2, R189, 0x7632, R2 ;  /* 0x00007632bd027816 */ /* 0x000fe20000000002 */
[----:B------:R-:W1:Y:S01]  /*a6b0*/  MUFU.EX2 R35, R35 ;  /* 0x0000002300237308 */ /* 0x000e620000000800 */
[----:B------:R-:W-:-:S02]  /*a6c0*/  FMUL.FTZ R161, R161, R171 ;  /* 0x000000aba1a17220 */ /* 0x000fc40000410000 */
[-C--:B------:R-:W-:Y:S02]  /*a6d0*/  FMUL.FTZ R156, R156, R171.reuse ;  /* 0x000000ab9c9c7220 */ /* 0x080fe40000410000 */
[-C--:B------:R-:W-:Y:S01]  /*a6e0*/  FMUL.FTZ R157, R157, R171.reuse ;  /* 0x000000ab9d9d7220 */ /* 0x080fe20000410000 */
[----:B------:R-:W-:Y:S01]  /*a6f0*/  @!P2 HADD2 R170, -R189.H0_H0, -RZ.H0_H0 ;  /* 0xa00000ffbdaaa230 */ /* 0x000fe20000000900 */
[-C--:B------:R-:W-:Y:S01]  /*a700*/  FMUL.FTZ R36, R36, R171.reuse ;  /* 0x000000ab24247220 */ /* 0x080fe20000410000 */
[----:B------:R-:W2:Y:S01]  /*a710*/  MUFU.EX2 R224, R224 ;  /* 0x000000e000e07308 */ /* 0x000ea20000000800 */
[-C--:B------:R-:W-:Y:S01]  /*a720*/  FMUL.FTZ R37, R37, R171.reuse ;  /* 0x000000ab25257220 */ /* 0x080fe20000410000 */
[----:B------:R-:W-:Y:S01]  /*a730*/  @!P1 HADD2 R167, -R2.H0_H0, -RZ.H0_H0 ;  /* 0xa00000ff02a79230 */ /* 0x000fe20000000900 */
[-C--:B------:R-:W-:Y:S02]  /*a740*/  FMUL.FTZ R40, R40, R171.reuse ;  /* 0x000000ab28287220 */ /* 0x080fe40000410000 */
[----:B------:R-:W-:-:S02]  /*a750*/  FMUL.FTZ R41, R41, R171 ;  /* 0x000000ab29297220 */ /* 0x000fc40000410000 */
[----:B------:R-:W-:Y:S02]  /*a760*/  FMUL.FTZ R44, R44, R171 ;  /* 0x000000ab2c2c7220 */ /* 0x000fe40000410000 */
[----:B-1----:R-:W-:Y:S01]  /*a770*/  FFMA.FTZ R198, R246, R35, R202 ;  /* 0x00000023f6c67223 */ /* 0x002fe200000100ca */
[----:B------:R-:W-:Y:S01]  /*a780*/  PRMT R246, R189, 0x5410, R2 ;  /* 0x00005410bdf67816 */ /* 0x000fe20000000002 */
[-C--:B------:R-:W-:Y:S01]  /*a790*/  FMUL.FTZ R45, R45, R171.reuse ;  /* 0x000000ab2d2d7220 */ /* 0x080fe20000410000 */
[----:B------:R-:W-:Y:S01]  /*a7a0*/  @!P2 PRMT R189, R170, 0x5410, RZ ;  /* 0x00005410aabda816 */ /* 0x000fe200000000ff */
[-C--:B------:R-:W-:Y:S01]  /*a7b0*/  FMUL.FTZ R48, R48, R171.reuse ;  /* 0x000000ab30307220 */ /* 0x080fe20000410000 */
[----:B------:R-:W-:Y:S01]  /*a7c0*/  @!P1 PRMT R2, R167, 0x5410, RZ ;  /* 0x00005410a7029816 */ /* 0x000fe200000000ff */
        /* <DEDUP_REMOVED lines=52> */
[----:B------:R-:W-:Y:S02]  /*ab10*/  FMUL.FTZ R129, R129, R171 ;  /* 0x000000ab81817220 */ /* 0x000fe40000410000 */
[----:B------:R-:W-:-:S04]  /*ab20*/  IMAD.WIDE.U32 R170, R199, -0x326172a9, RZ ;  /* 0xcd9e8d57c7aa7825 */ /* 0x000fc800078e00ff */
[----:B------:R-:W-:Y:S01]  /*ab30*/  FADD.FTZ R173, R200, R173 ;  /* 0x000000adc8ad7221 */ /* 0x000fe20000010000 */
[----:B------:R-:W-:Y:S01]  /*ab40*/  LOP3.LUT R167, R171, UR16, R168, 0x96, !PT ;  /* 0x00000010aba77c12 */ /* 0x000fe2000f8e96a8 */
[----:B------:R-:W-:Y:S01]  /*ab50*/  FMUL.FTZ R162, R162, R35 ;  /* 0x00000023a2a27220 */ /* 0x000fe20000410000 */
[----:B------:R-:W-:Y:S01]  /*ab60*/  LOP3.LUT R199, R33, UR15, R170, 0x96, !PT ;  /* 0x0000000f21c77c12 */ /* 0x000fe2000f8e96aa */
[----:B------:R-:W-:Y:S01]  /*ab70*/  FADD.FTZ R196, R196, R173 ;  /* 0x000000adc4c47221 */ /* 0x000fe20000010000 */
[----:B------:R-:W-:Y:S01]  /*ab80*/  LOP3.LUT R168, R171, UR16, R168, 0x96, !PT ;  /* 0x00000010aba87c12 */ /* 0x000fe2000f8e96a8 */
[----:B------:R-:W-:Y:S01]  /*ab90*/  IMAD.WIDE.U32 R200, R167, -0x2daee0ad, RZ ;  /* 0xd2511f53a7c87825 */ /* 0x000fe200078e00ff */
[----:B------:R-:W-:-:S03]  /*aba0*/  LOP3.LUT R170, R33, UR15, R170, 0x96, !PT ;  /* 0x0000000f21aa7c12 */ /* 0x000fc6000f8e96aa */
[----:B------:R-:W-:Y:S01]  /*abb0*/  IMAD.WIDE.U32 R204, R199, -0x2daee0ad, RZ ;  /* 0xd2511f53c7cc7825 */ /* 0x000fe200078e00ff */
[----:B------:R-:W-:-:S03]  /*abc0*/  LOP3.LUT R167, R201, UR14, R34, 0x96, !PT ;  /* 0x0000000ec9a77c12 */ /* 0x000fc6000f8e9622 */
[----:B------:R-:W-:Y:S01]  /*abd0*/  FMUL.FTZ R163, R163, R35 ;  /* 0x00000023a3a37220 */ /* 0x000fe20000410000 */
[----:B------:R-:W-:Y:S01]  /*abe0*/  LOP3.LUT R199, R205, UR12, R200, 0x96, !PT ;  /* 0x0000000ccdc77c12 */ /* 0x000fe2000f8e96c8 */
[----:B------:R-:W-:-:S04]  /*abf0*/  IMAD.WIDE.U32 R202, R167, -0x326172a9, RZ ;  /* 0xcd9e8d57a7ca7825 */ /* 0x000fc800078e00ff */
[-C--:B------:R-:W-:Y:S01]  /*ac00*/  FMUL.FTZ R158, R158, R35.reuse ;  /* 0x000000239e9e7220 */ /* 0x080fe20000410000 */
[----:B------:R-:W-:Y:S01]  /*ac10*/  LOP3.LUT R167, R203, UR13, R32, 0x96, !PT ;  /* 0x0000000dcba77c12 */ /* 0x000fe2000f8e9620 */
[-C--:B------:R-:W-:Y:S02]  /*ac20*/  FMUL.FTZ R159, R159, R35.reuse ;  /* 0x000000239f9f7220 */ /* 0x080fe40000410000 */
[----:B------:R-:W-:Y:S02]  /*ac30*/  FMUL.FTZ R38, R38, R35 ;  /* 0x0000002326267220 */ /* 0x000fe40000410000 */
[----:B------:R-:W-:-:S04]  /*ac40*/  IMAD.WIDE.U32 R200, R167, -0x2daee0ad, RZ ;  /* 0xd2511f53a7c87825 */ /* 0x000fc800078e00ff */
[----:B------:R-:W-:Y:S01]  /*ac50*/  FMUL.FTZ R39, R39, R35 ;  /* 0x0000002327277220 */ /* 0x000fe20000410000 */
[----:B------:R-:W-:Y:S01]  /*ac60*/  LOP3.LUT R167, R201, UR10, R204, 0x96, !PT ;  /* 0x0000000ac9a77c12 */ /* 0x000fe2000f8e96cc */
[----:B------:R-:W-:-:S04]  /*ac70*/  IMAD.WIDE.U32 R204, R199, -0x326172a9, RZ ;  /* 0xcd9e8d57c7cc7825 */ /* 0x000fc800078e00ff */
[----:B------:R-:W-:Y:S01]  /*ac80*/  IMAD.WIDE.U32 R206, R167, -0x326172a9, RZ ;  /* 0xcd9e8d57a7ce7825 */ /* 0x000fe200078e00ff */
[----:B------:R-:W-:Y:S02]  /*ac90*/  LOP3.LUT R202, R205, UR11, R202, 0x96, !PT ;  /* 0x0000000bcdca7c12 */ /* 0x000fe4000f8e96ca */
[----:B------:R-:W-:Y:S01]  /*aca0*/  F2FP.PACK_AB R205, R234, R235 ;  /* 0x000000ebeacd723e */ /* 0x000fe200000000ff */
[----:B------:R-:W-:Y:S01]  /*acb0*/  FMUL.FTZ R42, R42, R35 ;  /* 0x000000232a2a7220 */ /* 0x000fe20000410000 */
[--C-:B------:R-:W-:Y:S01]  /*acc0*/  LOP3.LUT R167, R207, UR9, R204.reuse, 0x96, !PT ;  /* 0x00000009cfa77c12 */ /* 0x100fe2000f8e96cc */
[----:B------:R-:W-:Y:S01]  /*acd0*/  IMAD.WIDE.U32 R202, R202, -0x2daee0ad, RZ ;  /* 0xd2511f53caca7825 */ /* 0x000fe200078e00ff */
[----:B------:R-:W-:Y:S02]  /*ace0*/  PRMT R204, R205, 0x7632, R204 ;  /* 0x00007632cdcc7816 */ /* 0x000fe400000000cc */
[----:B------:R-:W-:Y:S01]  /*acf0*/  F2FP.PACK_AB R207, R226, R229 ;  /* 0x000000e5e2cf723e */ /* 0x000fe200000000ff */
[-C--:B------:R-:W-:Y:S01]  /*ad00*/  FMUL.FTZ R43, R43, R35.reuse ;  /* 0x000000232b2b7220 */ /* 0x080fe20000410000 */
[----:B------:R-:W-:Y:S01]  /*ad10*/  LOP3.LUT R200, R203, UR8, R200, 0x96, !PT ;  /* 0x00000008cbc87c12 */ /* 0x000fe2000f8e96c8 */
[----:B------:R-:W-:-:S02]  /*ad20*/  FMUL.FTZ R46, R46, R35 ;  /* 0x000000232e2e7220 */ /* 0x000fc40000410000 */
[----:B------:R-:W-:Y:S02]  /*ad30*/  FMUL.FTZ R47, R47, R35 ;  /* 0x000000232f2f7220 */ /* 0x000fe40000410000 */
[----:B------:R-:W-:-:S04]  /*ad40*/  IMAD.WIDE.U32 R200, R200, -0x326172a9, RZ ;  /* 0xcd9e8d57c8c87825 */ /* 0x000fc800078e00ff */
[-C--:B------:R-:W-:Y:S01]  /*ad50*/  FMUL.FTZ R50, R50, R35.reuse ;  /* 0x0000002332327220 */ /* 0x080fe20000410000 */
[--C-:B------:R-:W-:Y:S01]  /*ad60*/  LOP3.LUT R199, R201, UR5, R206.reuse, 0x96, !PT ;  /* 0x00000005c9c77c12 */ /* 0x100fe2000f8e96ce */
[-C--:B------:R-:W-:Y:S01]  /*ad70*/  FMUL.FTZ R51, R51, R35.reuse ;  /* 0x0000002333337220 */ /* 0x080fe20000410000 */
[----:B------:R-:W-:Y:S01]  /*ad80*/  PRMT R206, R207, 0x7632, R206 ;  /* 0x00007632cfce7816 */ /* 0x000fe200000000ce */
[-C--:B------:R-:W-:Y:S01]  /*ad90*/  FMUL.FTZ R54, R54, R35.reuse ;  /* 0x0000002336367220 */ /* 0x080fe20000410000 */
[----:B------:R-:W-:Y:S01]  /*ada0*/  LOP3.LUT R203, R199, 0xff, RZ, 0xc0, !PT ;  /* 0x000000ffc7cb7812 */ /* 0x000fe200078ec0ff */
[-C--:B------:R-:W-:Y:S01]  /*adb0*/  FMUL.FTZ R55, R55, R35.reuse ;  /* 0x0000002337377220 */ /* 0x080fe20000410000 */
[--C-:B------:R-:W-:Y:S01]  /*adc0*/  SHF.R.U32.HI R173, RZ, 0x18, R199.reuse ;  /* 0x00000018ffad7819 */ /* 0x100fe200000116c7 */
[----:B------:R-:W-:Y:S01]  /*add0*/  FMUL.FTZ R58, R58, R35 ;  /* 0x000000233a3a7220 */ /* 0x000fe20000410000 */
[----:B------:R-:W-:Y:S01]  /*ade0*/  ISETP.GE.U32.AND P1, PT, R252, R203, PT ;  /* 0x000000cbfc00720c */ /* 0x000fe20003f26070 */
[-C--:B------:R-:W-:Y:S01]  /*adf0*/  FMUL.FTZ R59, R59, R35.reuse ;  /* 0x000000233b3b7220 */ /* 0x080fe20000410000 */
[----:B------:R-:W-:Y:S01]  /*ae00*/  LOP3.LUT R203, R199, 0xffff, RZ, 0xc0, !PT ;  /* 0x0000ffffc7cb7812 */ /* 0x000fe200078ec0ff */
[-C--:B------:R-:W-:Y:S01]  /*ae10*/  FMUL.FTZ R62, R62, R35.reuse ;  /* 0x000000233e3e7220 */ /* 0x080fe20000410000 */
[----:B------:R-:W-:Y:S01]  /*ae20*/  SHF.R.U32.HI R199, RZ, 0x10, R199 ;  /* 0x00000010ffc77819 */ /* 0x000fe200000116c7 */
[-C--:B------:R-:W-:Y:S01]  /*ae30*/  FMUL.FTZ R63, R63, R35.reuse ;  /* 0x000000233f3f7220 */ /* 0x080fe20000410000 */
[----:B------:R-:W-:Y:S01]  /*ae40*/  SHF.R.U32.HI R203, RZ, 0x8, R203 ;  /* 0x00000008ffcb7819 */ /* 0x000fe200000116cb */
[-C--:B------:R-:W-:Y:S01]  /*ae50*/  FMUL.FTZ R66, R66, R35.reuse ;  /* 0x0000002342427220 */ /* 0x080fe20000410000 */
[----:B------:R-:W-:Y:S01]  /*ae60*/  LOP3.LUT R199, R199, 0xff, RZ, 0xc0, !PT ;  /* 0x000000ffc7c77812 */ /* 0x000fe200078ec0ff */
[-C--:B------:R-:W-:Y:S01]  /*ae70*/  FMUL.FTZ R67, R67, R35.reuse ;  /* 0x0000002343437220 */ /* 0x080fe20000410000 */
[----:B------:R-:W-:Y:S01]  /*ae80*/  LOP3.LUT R203, R203, 0xffff, RZ, 0xc0, !PT ;  /* 0x0000ffffcbcb7812 */ /* 0x000fe200078ec0ff */
[----:B------:R-:W-:-:S02]  /*ae90*/  FMUL.FTZ R70, R70, R35 ;  /* 0x0000002346467220 */ /* 0x000fc40000410000 */
[----:B------:R-:W-:Y:S01]  /*aea0*/  @!P1 HADD2 R166, -R205.H0_H0, -RZ.H0_H0 ;  /* 0xa00000ffcda69230 */ /* 0x000fe20000000900 */
[----:B------:R-:W-:Y:S01]  /*aeb0*/  ISETP.GE.U32.AND P2, PT, R252, R203, PT ;  /* 0x000000cbfc00720c */ /* 0x000fe20003f46070 */
[----:B------:R-:W-:Y:S01]  /*aec0*/  FMUL.FTZ R71, R71, R35 ;  /* 0x0000002347477220 */ /* 0x000fe20000410000 */
[----:B--2---:R-:W-:Y:S01]  /*aed0*/  F2FP.PACK_AB R203, R224, R227 ;  /* 0x000000e3e0cb723e */ /* 0x004fe200000000ff */
[-C--:B------:R-:W-:Y:S02]  /*aee0*/  FMUL.FTZ R74, R74, R35.reuse ;  /* 0x000000234a4a7220 */ /* 0x080fe40000410000 */
[-C--:B------:R-:W-:Y:S02]  /*aef0*/  FMUL.FTZ R75, R75, R35.reuse ;  /* 0x000000234b4b7220 */ /* 0x080fe40000410000 */
[-C--:B------:R-:W-:Y:S02]  /*af00*/  FMUL.FTZ R78, R78, R35.reuse ;  /* 0x000000234e4e7220 */ /* 0x080fe40000410000 */
[----:B------:R-:W-:-:S02]  /*af10*/  FMUL.FTZ R79, R79, R35 ;  /* 0x000000234f4f7220 */ /* 0x000fc40000410000 */
[-C--:B------:R-:W-:Y:S02]  /*af20*/  FMUL.FTZ R82, R82, R35.reuse ;  /* 0x0000002352527220 */ /* 0x080fe40000410000 */
[-C--:B------:R-:W-:Y:S01]  /*af30*/  FMUL.FTZ R83, R83, R35.reuse ;  /* 0x0000002353537220 */ /* 0x080fe20000410000 */
[----:B------:R-:W-:Y:S01]  /*af40*/  @!P2 HADD2 R165, -R204.H0_H0, -RZ.H0_H0 ;  /* 0xa00000ffcca5a230 */ /* 0x000fe20000000900 */
        /* <DEDUP_REMOVED lines=36> */
[----:B------:R-:W-:Y:S01]  /*b190*/  PRMT R35, R205, 0x5410, R204 ;  /* 0x00005410cd237816 */ /* 0x000fe200000000cc */
[----:B------:R-:W-:Y:S01]  /*b1a0*/  FADD.FTZ R198, R197, R198 ;  /* 0x000000c6c5c67221 */ /* 0x000fe20000010000 */
[----:B------:R-:W-:Y:S01]  /*b1b0*/  @!P1 PRMT R205, R166, 0x5410, RZ ;  /* 0x00005410a6cd9816 */ /* 0x000fe200000000ff */
[----:B------:R-:W-:Y:S01]  /*b1c0*/  FADD.FTZ R195, R195, R196 ;  /* 0x000000c4c3c37221 */ /* 0x000fe20000010000 */
[C---:B------:R-:W-:Y:S02]  /*b1d0*/  ISETP.GE.U32.AND P1, PT, R252.reuse, R173, PT ;  /* 0x000000adfc00720c */ /* 0x040fe40003f26070 */
[----:B------:R-:W-:Y:S01]  /*b1e0*/  @!P2 PRMT R204, R165, 0x5410, RZ ;  /* 0x00005410a5cca816 */ /* 0x000fe200000000ff */
[----:B------:R-:W-:Y:S01]  /*b1f0*/  FADD.FTZ R165, R169, R198 ;  /* 0x000000c6a9a57221 */ /* 0x000fe20000010000 */
[----:B------:R-:W-:Y:S01]  /*b200*/  ISETP.GE.U32.AND P2, PT, R252, R199, PT ;  /* 0x000000c7fc00720c */ /* 0x000fe20003f46070 */
[----:B------:R-:W-:Y:S01]  /*b210*/  FADD.FTZ R192, R192, R195 ;  /* 0x000000c3c0c07221 */ /* 0x000fe20000010000 */
[----:B------:R-:W-:-:S02]  /*b220*/  LOP3.LUT R173, R200, 0xffff, RZ, 0xc0, !PT ;  /* 0x0000ffffc8ad7812 */ /* 0x000fc400078ec0ff */
[----:B------:R-:W-:Y:S02]  /*b230*/  PRMT R169, R207, 0x5410, R206 ;  /* 0x00005410cfa97816 */ /* 0x000fe400000000ce */
[----:B------:R-:W-:Y:S02]  /*b240*/  SHF.R.U32.HI R173, RZ, 0x8, R173 ;  /* 0x00000008ffad7819 */ /* 0x000fe400000116ad */
[----:B------:R-:W-:Y:S01]  /*b250*/  F2FP.PACK_AB R201, R232, R233 ;  /* 0x000000e9e8c9723e */ /* 0x000fe200000000ff */
[----:B------:R-:W-:Y:S01]  /*b260*/  @!P1 HADD2 R31, -R206.H0_H0, -RZ.H0_H0 ;  /* 0xa00000ffce1f9230 */ /* 0x000fe20000000900 */
[----:B------:R-:W-:Y:S02]  /*b270*/  LOP3.LUT R173, R173, 0xffff, RZ, 0xc0, !PT ;  /* 0x0000ffffadad7812 */ /* 0x000fe400078ec0ff */
[----:B------:R-:W-:Y:S01]  /*b280*/  SHF.R.U32.HI R197, RZ, 0x18, R200 ;  /* 0x00000018ffc57819 */ /* 0x000fe200000116c8 */
[----:B------:R-:W-:Y:S01]  /*b290*/  @!P2 HADD2 R164, -R207.H0_H0, -RZ.H0_H0 ;  /* 0xa00000ffcfa4a230 */ /* 0x000fe20000000900 */
[----:B------:R-:W-:-:S02]  /*b2a0*/  @!P1 PRMT R206, R31, 0x5410, RZ ;  /* 0x000054101fce9816 */ /* 0x000fc400000000ff */
[----:B------:R-:W-:Y:S02]  /*b2b0*/  LOP3.LUT R31, R200, 0xff, RZ, 0xc0, !PT ;  /* 0x000000ffc81f7812 */ /* 0x000fe400078ec0ff */
[----:B------:R-:W-:Y:S01]  /*b2c0*/  @!P2 PRMT R207, R164, 0x5410, RZ ;  /* 0x00005410a4cfa816 */ /* 0x000fe200000000ff */
[----:B------:R-:W-:Y:S01]  /*b2d0*/  FADD.FTZ R164, R172, R165 ;  /* 0x000000a5aca47221 */ /* 0x000fe20000010000 */
[C---:B------:R-:W-:Y:S02]  /*b2e0*/  ISETP.GE.U32.AND P2, PT, R252.reuse, R31, PT ;  /* 0x0000001ffc00720c */ /* 0x040fe40003f46070 */
[----:B------:R-:W-:Y:S01]  /*b2f0*/  ISETP.GE.U32.AND P1, PT, R252, R173, PT ;  /* 0x000000adfc00720c */ /* 0x000fe20003f26070 */
[----:B------:R-:W-:Y:S01]  /*b300*/  FADD.FTZ R193, R193, R164 ;  /* 0x000000a4c1c17221 */ /* 0x000fe20000010000 */
[--C-:B------:R-:W-:Y:S02]  /*b310*/  SHF.R.U32.HI R31, RZ, 0x10, R200.reuse ;  /* 0x00000010ff1f7819 */ /* 0x100fe400000116c8 */
[----:B------:R-:W-:-:S02]  /*b320*/  PRMT R200, R201, 0x7632, R200 ;  /* 0x00007632c9c87816 */ /* 0x000fc400000000c8 */
[----:B------:R-:W-:Y:S02]  /*b330*/  LOP3.LUT R31, R31, 0xff, RZ, 0xc0, !PT ;  /* 0x000000ff1f1f7812 */ /* 0x000fe400078ec0ff */
[----:B------:R-:W-:Y:S02]  /*b340*/  PRMT R173, R201, 0x5410, R200 ;  /* 0x00005410c9ad7816 */ /* 0x000fe400000000c8 */
[----:B------:R-:W-:Y:S01]  /*b350*/  F2FP.PACK_AB R199, R222, R225 ;  /* 0x000000e1dec7723e */ /* 0x000fe200000000ff */
[----:B------:R-:W-:Y:S02]  /*b360*/  @!P2 HADD2 R27, -R201.H0_H0, -RZ.H0_H0 ;  /* 0xa00000ffc91ba230 */ /* 0x000fe40000000900 */
[----:B------:R-:W-:Y:S01]  /*b370*/  @!P1 HADD2 R26, -R200.H0_H0, -RZ.H0_H0 ;  /* 0xa00000ffc81a9230 */ /* 0x000fe20000000900 */
[----:B------:R-:W-:Y:S02]  /*b380*/  PRMT R198, R199, 0x7632, R198 ;  /* 0x00007632c7c67816 */ /* 0x000fe400000000c6 */
[----:B------:R-:W-:-:S02]  /*b390*/  @!P2 PRMT R201, R27, 0x5410, RZ ;  /* 0x000054101bc9a816 */ /* 0x000fc400000000ff */
[----:B------:R-:W-:Y:S01]  /*b3a0*/  @!P1 PRMT R200, R26, 0x5410, RZ ;  /* 0x000054101ac89816 */ /* 0x000fe200000000ff */
[----:B------:R-:W-:Y:S01]  /*b3b0*/  IMAD.WIDE.U32 R26, R167, -0x2daee0ad, RZ ;  /* 0xd2511f53a71a7825 */ /* 0x000fe200078e00ff */
[C---:B------:R-:W-:Y:S02]  /*b3c0*/  ISETP.GE.U32.AND P1, PT, R252.reuse, R31, PT ;  /* 0x0000001ffc00720c */ /* 0x040fe40003f26070 */
[----:B------:R-:W-:Y:S02]  /*b3d0*/  ISETP.GE.U32.AND P2, PT, R252, R197, PT ;  /* 0x000000c5fc00720c */ /* 0x000fe40003f46070 */
[--C-:B------:R-:W-:Y:S02]  /*b3e0*/  LOP3.LUT R31, R27, UR4, R202.reuse, 0x96, !PT ;  /* 0x000000041b1f7c12 */ /* 0x100fe4000f8e96ca */
[----:B------:R-:W-:Y:S02]  /*b3f0*/  PRMT R202, R203, 0x7632, R202 ;  /* 0x00007632cbca7816 */ /* 0x000fe400000000ca */
[----:B------:R-:W-:-:S02]  /*b400*/  LOP3.LUT R165, R31, 0xffff, RZ, 0xc0, !PT ;  /* 0x0000ffff1fa57812 */ /* 0x000fc400078ec0ff */
[----:B------:R-:W-:Y:S02]  /*b410*/  PRMT R172, R203, 0x5410, R202 ;  /* 0x00005410cbac7816 */ /* 0x000fe400000000ca */
[----:B------:R-:W-:Y:S01]  /*b420*/  SHF.R.U32.HI R165, RZ, 0x8, R165 ;  /* 0x00000008ffa57819 */ /* 0x000fe200000116a5 */
[----:B------:R-:W-:Y:S01]  /*b430*/  @!P1 HADD2 R25, -R203.H0_H0, -RZ.H0_H0 ;  /* 0xa00000ffcb199230 */ /* 0x000fe20000000900 */
[----:B------:R-:W-:Y:S01]  /*b440*/  F2FP.PACK_AB R197, R230, R231 ;  /* 0x000000e7e6c5723e */ /* 0x000fe200000000ff */
[----:B------:R-:W-:Y:S01]  /*b450*/  @!P2 HADD2 R23, -R202.H0_H0, -RZ.H0_H0 ;  /* 0xa00000ffca17a230 */ /* 0x000fe20000000900 */
[----:B------:R-:W-:Y:S02]  /*b460*/  LOP3.LUT R165, R165, 0xffff, RZ, 0xc0, !PT ;  /* 0x0000ffffa5a57812 */ /* 0x000fe400078ec0ff */
[----:B------:R-:W-:Y:S02]  /*b470*/  @!P1 PRMT R203, R25, 0x5410, RZ ;  /* 0x0000541019cb9816 */ /* 0x000fe400000000ff */
[----:B------:R-:W-:-:S02]  /*b480*/  ISETP.GE.U32.AND P1, PT, R252, R165, PT ;  /* 0x000000a5fc00720c */ /* 0x000fc40003f26070 */
[----:B------:R-:W-:Y:S02]  /*b490*/  LOP3.LUT R167, R31, 0xff, RZ, 0xc0, !PT ;  /* 0x000000ff1fa77812 */ /* 0x000fe400078ec0ff */
[----:B------:R-:W-:Y:S02]  /*b4a0*/  PRMT R196, R197, 0x7632, R196 ;  /* 0x00007632c5c47816 */ /* 0x000fe400000000c4 */
[----:B------:R-:W-:Y:S02]  /*b4b0*/  @!P2 PRMT R202, R23, 0x5410, RZ ;  /* 0x0000541017caa816 */ /* 0x000fe400000000ff */
[----:B------:R-:W-:Y:S02]  /*b4c0*/  ISETP.GE.U32.AND P2, PT, R252, R167, PT ;  /* 0x000000a7fc00720c */ /* 0x000fe40003f46070 */
[--C-:B------:R-:W-:Y:S02]  /*b4d0*/  SHF.R.U32.HI R23, RZ, 0x10, R31.reuse ;  /* 0x00000010ff177819 */ /* 0x100fe4000001161f */
[----:B------:R-:W-:Y:S01]  /*b4e0*/  SHF.R.U32.HI R31, RZ, 0x18, R31 ;  /* 0x00000018ff1f7819 */ /* 0x000fe2000001161f */
[----:B------:R-:W-:Y:S01]  /*b4f0*/  @!P1 HADD2 R21, -R196.H0_H0, -RZ.H0_H0 ;  /* 0xa00000ffc4159230 */ /* 0x000fe20000000900 */
[----:B------:R-:W-:-:S02]  /*b500*/  PRMT R166, R197, 0x5410, R196 ;  /* 0x00005410c5a67816 */ /* 0x000fc400000000c4 */
[----:B------:R-:W-:Y:S02]  /*b510*/  LOP3.LUT R23, R23, 0xff, RZ, 0xc0, !PT ;  /* 0x000000ff17177812 */ /* 0x000fe400078ec0ff */
[----:B------:R-:W-:Y:S01]  /*b520*/  @!P1 PRMT R196, R21, 0x5410, RZ ;  /* 0x0000541015c49816 */ /* 0x000fe200000000ff */
[----:B------:R-:W-:Y:S01]  /*b530*/  FADD.FTZ R21, R191, R192 ;  /* 0x000000c0bf157221 */ /* 0x000fe20000010000 */
[----:B------:R-:W-:Y:S01]  /*b540*/  ISETP.GE.U32.AND P1, PT, R252, R31, PT ;  /* 0x0000001ffc00720c */ /* 0x000fe20003f26070 */
[----:B------:R-:W-:Y:S01]  /*b550*/  @!P2 HADD2 R22, -R197.H0_H0, -RZ.H0_H0 ;  /* 0xa00000ffc516a230 */ /* 0x000fe20000000900 */
[----:B------:R-:W1:Y:S01]  /*b560*/  MUFU.EX2 R191, R194 ;  /* 0x000000c200bf7308 */ /* 0x000e620000000800 */
[----:B------:R-:W-:Y:S01]  /*b570*/  PRMT R165, R199, 0x5410, R198 ;  /* 0x00005410c7a57816 */ /* 0x000fe200000000c6 */
[----:B------:R-:W-:Y:S01]  /*b580*/  FADD.FTZ R220, R220, R21 ;  /* 0x00000015dcdc7221 */ /* 0x000fe20000010000 */
[----:B------:R-:W-:Y:S02]  /*b590*/  PRMT R167, R252, 0x7054, R252 ;  /* 0x00007054fca77816 */ /* 0x000fe400000000fc */
[----:B------:R-:W-:Y:S01]  /*b5a0*/  @!P2 PRMT R197, R22, 0x5410, RZ ;  /* 0x0000541016c5a816 */ /* 0x000fe200000000ff */
[----:B------:R-:W-:Y:S01]  /*b5b0*/  FADD.FTZ R220, R187, R220 ;  /* 0x000000dcbbdc7221 */ /* 0x000fe20000010000 */
[----:B------:R-:W-:-:S02]  /*b5c0*/  ISETP.GE.U32.AND P2, PT, R252, R23, PT ;  /* 0x00000017fc00720c */ /* 0x000fc40003f46070 */
[C---:B------:R-:W-:Y:S01]  /*b5d0*/  LOP3.LUT R23, R26.reuse, 0xff, RZ, 0xc0, !PT ;  /* 0x000000ff1a177812 */ /* 0x040fe200078ec0ff */
[----:B------:R-:W-:Y:S01]  /*b5e0*/  FADD.FTZ R235, R235, R220 ;  /* 0x000000dcebeb7221 */ /* 0x000fe20000010000 */
[----:B------:R-:W-:Y:S01]  /*b5f0*/  @!P1 HADD2 R7, -R198.H0_H0, -RZ.H0_H0 ;  /* 0xa00000ffc6079230 */ /* 0x000fe20000000900 */
[----:B------:R-:W-:Y:S02]  /*b600*/  LOP3.LUT R22, R26, 0xffff, RZ, 0xc0, !PT ;  /* 0x0000ffff1a167812 */ /* 0x000fe400078ec0ff */
[----:B------:R-:W-:Y:S01]  /*b610*/  SHF.R.U32.HI R27, RZ, 0x18, R26 ;  /* 0x00000018ff1b7819 */ /* 0x000fe2000001161a */
[----:B------:R-:W-:Y:S01]  /*b620*/  FADD.FTZ R234, R234, R235 ;  /* 0x000000ebeaea7221 */ /* 0x000fe20000010000 */
[----:B------:R-:W-:Y:S02]  /*b630*/  @!P1 PRMT R198, R7, 0x5410, RZ ;  /* 0x0000541007c69816 */ /* 0x000fe400000000ff */
[----:B------:R-:W-:Y:S01]  /*b640*/  ISETP.GE.U32.AND P1, PT, R252, R23, PT ;  /* 0x00000017fc00720c */ /* 0x000fe20003f26070 */
[----:B------:R-:W-:Y:S01]  /*b650*/  FADD.FTZ R233, R233, R234 ;  /* 0x000000eae9e97221 */ /* 0x000fe20000010000 */
[----:B------:R-:W-:Y:S01]  /*b660*/  SHF.R.U32.HI R22, RZ, 0x8, R22 ;  /* 0x00000008ff167819 */ /* 0x000fe20000011616 */
[----:B------:R-:W-:Y:S01]  /*b670*/  @!P2 HADD2 R20, -R199.H0_H0, -RZ.H0_H0 ;  /* 0xa00000ffc714a230 */ /* 0x000fe20000000900 */
[----:B-1----:R-:W-:Y:S01]  /*b680*/  F2FP.PACK_AB R195, R191, R228 ;  /* 0x000000e4bfc3723e */ /* 0x002fe200000000ff */
[----:B------:R-:W-:Y:S01]  /*b690*/  FADD.FTZ R232, R232, R233 ;  /* 0x000000e9e8e87221 */ /* 0x000fe20000010000 */
[----:B------:R-:W-:-:S02]  /*b6a0*/  LOP3.LUT R7, R22, 0xffff, RZ, 0xc0, !PT ;  /* 0x0000ffff16077812 */ /* 0x000fc400078ec0ff */
[----:B------:R-:W-:Y:S01]  /*b6b0*/  @!P2 PRMT R199, R20, 0x5410, RZ ;  /* 0x0000541014c7a816 */ /* 0x000fe200000000ff */
[----:B------:R-:W-:Y:S01]  /*b6c0*/  FADD.FTZ R20, R190, R193 ;  /* 0x000000c1be147221 */ /* 0x000fe20000010000 */
[----:B------:R-:W-:Y:S01]  /*b6d0*/  ISETP.GE.U32.AND P2, PT, R252, R7, PT ;  /* 0x00000007fc00720c */ /* 0x000fe20003f46070 */
[----:B------:R-:W1:Y:S01]  /*b6e0*/  MUFU.EX2 R190, R247 ;  /* 0x000000f700be7308 */ /* 0x000e620000000800 */
[----:B------:R-:W-:Y:S01]  /*b6f0*/  SHF.R.U32.HI R7, RZ, 0x10, R26 ;  /* 0x00000010ff077819 */ /* 0x000fe2000001161a */
[----:B------:R-:W-:Y:S01]  /*b700*/  @!P1 HADD2 R0, -R195.H0_H0, -RZ.H0_H0 ;  /* 0xa00000ffc3009230 */ /* 0x000fe20000000900 */
[----:B------:R-:W-:Y:S01]  /*b710*/  PRMT R194, R195, 0x7632, R194 ;  /* 0x00007632c3c27816 */ /* 0x000fe200000000c2 */
[----:B------:R-:W-:Y:S01]  /*b720*/  FADD.FTZ R221, R221, R20 ;  /* 0x00000014dddd7221 */ /* 0x000fe20000010000 */
[----:B------:R-:W-:Y:S01]  /*b730*/  LOP3.LUT R7, R7, 0xff, RZ, 0xc0, !PT ;  /* 0x000000ff07077812 */ /* 0x000fe200078ec0ff */
[----:B------:R-:W-:Y:S01]  /*b740*/  FADD.FTZ R231, R231, R232 ;  /* 0x000000e8e7e77221 */ /* 0x000fe20000010000 */
[----:B------:R-:W-:Y:S01]  /*b750*/  PRMT R164, R195, 0x5410, R194 ;  /* 0x00005410c3a47816 */ /* 0x000fe200000000c2 */
[----:B------:R-:W-:Y:S01]  /*b760*/  FADD.FTZ R186, R186, R221 ;  /* 0x000000ddbaba7221 */ /* 0x000fe20000010000 */
[----:B------:R-:W-:Y:S01]  /*b770*/  @!P1 PRMT R195, R0, 0x5410, RZ ;  /* 0x0000541000c39816 */ /* 0x000fe200000000ff */
[----:B------:R-:W-:Y:S01]  /*b780*/  FADD.FTZ R231, R230, R231 ;  /* 0x000000e7e6e77221 */ /* 0x000fe20000010000 */
[----:B------:R-:W-:Y:S01]  /*b790*/  ISETP.GE.U32.AND P1, PT, R252, R7, PT ;  /* 0x00000007fc00720c */ /* 0x000fe20003f26070 */
[----:B------:R-:W-:Y:S01]  /*b7a0*/  @!P2 HADD2 R5, -R194.H0_H0, -RZ.H0_H0 ;  /* 0xa00000ffc205a230 */ /* 0x000fe20000000900 */
[----:B------:R-:W-:Y:S01]  /*b7b0*/  LOP3.LUT R26, R243, UR11, R244, 0x96, !PT ;  /* 0x0000000bf31a7c12 */ /* 0x000fe2000f8e96f4 */
[----:B------:R-:W-:Y:S01]  /*b7c0*/  FADD.FTZ R229, R229, R186 ;  /* 0x000000bae5e57221 */ /* 0x000fe20000010000 */
[----:B------:R-:W-:Y:S01]  /*b7d0*/  LOP3.LUT R25, R237, UR9, R242, 0x96, !PT ;  /* 0x00000009ed197c12 */ /* 0x000fe2000f8e96f2 */
[----:B------:R-:W-:Y:S01]  /*b7e0*/  IMAD.MOV.U32 R237, RZ, RZ, c[0x0][0x228] ;  /* 0x00008a00ffed7624 */ /* 0x000fe200078e00ff */
[----:B-1----:R-:W-:Y:S01]  /*b7f0*/  F2FP.PACK_AB R0, R190, R223 ;  /* 0x000000dfbe00723e */ /* 0x002fe200000000ff */
[----:B------:R-:W-:Y:S01]  /*b800*/  FADD.FTZ R226, R226, R229 ;  /* 0x000000e5e2e27221 */ /* 0x000fe20000010000 */
[----:B------:R-:W-:Y:S01]  /*b810*/  @!P2 PRMT R194, R5, 0x5410, RZ ;  /* 0x0000541005c2a816 */ /* 0x000fe200000000ff */
[----:B------:R-:W-:-:S02]  /*b820*/  IMAD.SHL.U32 R237, R237, 0x8, RZ ;  /* 0x00000008eded7824 */ /* 0x000fc400078e00ff */
[----:B------:R-:W-:Y:S02]  /*b830*/  FADD.FTZ R227, R227, R226 ;  /* 0x000000e2e3e37221 */ /* 0x000fe40000010000 */
[----:B------:R-:W-:Y:S01]  /*b840*/  @!P1 HADD2 R6, -R0.H0_H0, -RZ.H0_H0 ;  /* 0xa00000ff00069230 */ /* 0x000fe20000000900 */
[----:B------:R-:W-:Y:S01]  /*b850*/  @P1 PRMT R193, R0, 0x7610, R193 ;  /* 0x0000761000c11816 */ /* 0x000fe200000000c1 */
[----:B------:R-:W-:Y:S02]  /*b860*/  FADD.FTZ R224, R224, R227 ;  /* 0x000000e3e0e07221 */ /* 0x000fe40000010000 */
[----:B------:R-:W-:Y:S01]  /*b870*/  FADD.FTZ R228, R228, R231 ;  /* 0x000000e7e4e47221 */ /* 0x000fe20000010000 */
[----:B------:R-:W-:Y:S01]  /*b880*/  @!P1 PRMT R193, R6, 0x5410, RZ ;  /* 0x0000541006c19816 */ /* 0x000fe200000000ff */
[----:B------:R-:W-:Y:S01]  /*b890*/  FADD.FTZ R225, R225, R224 ;  /* 0x000000e0e1e17221 */ /* 0x000fe20000010000 */
[----:B------:R-:W-:Y:S01]  /*b8a0*/  LOP3.LUT R6, R245, UR13, R32, 0x96, !PT ;  /* 0x0000000df5067c12 */ /* 0x000fe2000f8e9620 */
[----:B------:R-:W-:Y:S01]  /*b8b0*/  FADD.FTZ R249, R191, R228 ;  /* 0x000000e4bff97221 */ /* 0x000fe20000010000 */
[----:B------:R-:W-:Y:S01]  /*b8c0*/  ISETP.GE.U32.AND P1, PT, R252, R27, PT ;  /* 0x0000001bfc00720c */ /* 0x000fe20003f26070 */
[----:B------:R-:W-:-:S03]  /*b8d0*/  IMAD.WIDE.U32 R26, R26, -0x2daee0ad, RZ ;  /* 0xd2511f531a1a7825 */ /* 0x000fc600078e00ff */
[----:B------:R-:W-:Y:S01]  /*b8e0*/  STL [R1+0x6c], R249 ;  /* 0x00006cf901007387 */ /* 0x000fe20000100800 */
[----:B------:R-:W-:Y:S02]  /*b8f0*/  IMAD R5, R6, -0x2daee0ad, RZ ;  /* 0xd2511f5306057824 */ /* 0x000fe400078e02ff */
[----:B------:R-:W-:-:S03]  /*b900*/  FADD.FTZ R222, R222, R225 ;  /* 0x000000e1dede7221 */ /* 0x000fc60000010000 */
[----:B------:R-:W-:Y:S01]  /*b910*/  LOP3.LUT R22, R27, UR8, R5, 0x96, !PT ;  /* 0x000000081b167c12 */ /* 0x000fe2000f8e9605 */
[----:B------:R-:W-:Y:S02]  /*b920*/  FADD.FTZ R223, R223, R222 ;  /* 0x000000dedfdf7221 */ /* 0x000fe40000010000 */
[----:B------:R-:W-:Y:S01]  /*b930*/  @!P1 HADD2 R4, -R0.H1_H1, -RZ.H0_H0 ;  /* 0xa00000ff00049230 */ /* 0x000fe20000000d00 */
[----:B------:R-:W-:Y:S01]  /*b940*/  @P1 PRMT R192, R0, 0x7632, R192 ;  /* 0x0000763200c01816 */ /* 0x000fe200000000c0 */
[----:B------:R-:W-:-:S03]  /*b950*/  IMAD.WIDE.U32 R22, R22, -0x326172a9, RZ ;  /* 0xcd9e8d5716167825 */ /* 0x000fc600078e00ff */
[----:B------:R-:W-:Y:S01]  /*b960*/  @!P1 PRMT R192, R4, 0x5410, RZ ;  /* 0x0000541004c09816 */ /* 0x000fe200000000ff */
[----:B------:R-:W-:Y:S01]  /*b970*/  FADD.FTZ R248, R190, R223 ;  /* 0x000000dfbef87221 */ /* 0x000fe20000010000 */
[----:B------:R-:W-:Y:S01]  /*b980*/  LOP3.LUT R5, R23, UR5, R236, 0x96, !PT ;  /* 0x0000000517057c12 */ /* 0x000fe2000f8e96ec */
[----:B------:R-:W-:Y:S01]  /*b990*/  IMAD.WIDE R236, R237, 0x2, R16 ;  /* 0x00000002edec7825 */ /* 0x000fe200078e0210 */
[----:B------:R-:W-:Y:S02]  /*b9a0*/  LOP3.LUT R21, R22, 0xff, RZ, 0xc0, !PT ;  /* 0x000000ff16157812 */ /* 0x000fe400078ec0ff */
[--C-:B------:R-:W-:Y:S01]  /*b9b0*/  SHF.R.U32.HI R6, RZ, 0x10, R5.reuse ;  /* 0x00000010ff067819 */ /* 0x100fe20000011605 */
[----:B------:R-:W-:Y:S01]  /*b9c0*/  STL [R1+0x68], R248 ;  /* 0x000068f801007387 */ /* 0x000fe20000100800 */
[C---:B------:R-:W-:Y:S02]  /*b9d0*/  LOP3.LUT R7, R5.reuse, 0xffff, RZ, 0xc0, !PT ;  /* 0x0000ffff05077812 */ /* 0x040fe400078ec0ff */
[----:B------:R-:W-:Y:S01]  /*b9e0*/  LOP3.LUT R4, R5, 0xff, RZ, 0xc0, !PT ;  /* 0x000000ff05047812 */ /* 0x000fe200078ec0ff */
[----:B------:R-:W-:Y:S01]  /*b9f0*/  STG.E.U16 [R236.64+-0x80], R175 ;  /* 0xffff80afec007986 */ /* 0x000fe2000c10151a */
[----:B------:R-:W-:-:S02]  /*ba00*/  SHF.R.U32.HI R5, RZ, 0x18, R5 ;  /* 0x00000018ff057819 */ /* 0x000fc40000011605 */
[----:B------:R-:W-:Y:S01]  /*ba10*/  LOP3.LUT R6, R6, 0xff, RZ, 0xc0, !PT ;  /* 0x000000ff06067812 */ /* 0x000fe200078ec0ff */
[----:B------:R-:W-:Y:S01]  /*ba20*/  STG.E.U16 [R236.64+-0x7e], R188 ;  /* 0xffff82bcec007986 */ /* 0x000fe2000c10151a */
[----:B------:R-:W-:Y:S02]  /*ba30*/  SHF.R.U32.HI R7, RZ, 0x8, R7 ;  /* 0x00000008ff077819 */ /* 0x000fe40000011607 */
[----:B------:R-:W-:Y:S01]  /*ba40*/  PRMT R6, R6, 0x5410, R5 ;  /* 0x0000541006067816 */ /* 0x000fe20000000005 */
[----:B------:R-:W-:Y:S01]  /*ba50*/  STG.E.U16 [R16.64+-0x70], R185 ;  /* 0xffff90b910007986 */ /* 0x000fe2000c10151a */
[--C-:B------:R-:W-:Y:S02]  /*ba60*/  SHF.R.U32.HI R20, RZ, 0x10, R22.reuse ;  /* 0x00000010ff147819 */ /* 0x100fe40000011616 */
[----:B------:R-:W-:Y:S01]  /*ba70*/  PRMT R4, R4, 0x5410, R7 ;  /* 0x0000541004047816 */ /* 0x000fe20000000007 */
[--C-:B------:R-:W-:Y:S01]  /*ba80*/  HSET2.LE.AND R5, R6, R167.reuse, PT ;  /* 0x000000a706057233 */ /* 0x100fe20003803000 */
[----:B------:R-:W-:Y:S01]  /*ba90*/  LOP3.LUT R6, R22, 0xffff, RZ, 0xc0, !PT ;  /* 0x0000ffff16067812 */ /* 0x000fe200078ec0ff */
[----:B------:R-:W-:Y:S01]  /*baa0*/  STG.E.U16 [R16.64+-0x6e], R184 ;  /* 0xffff92b810007986 */ /* 0x000fe2000c10151a */
[----:B------:R-:W-:Y:S01]  /*bab0*/  SHF.R.U32.HI R7, RZ, 0x18, R22 ;  /* 0x00000018ff077819 */ /* 0x000fe20000011616 */
[----:B------:R-:W-:Y:S01]  /*bac0*/  HSET2.LE.AND R4, R4, R167, PT ;  /* 0x000000a704047233 */ /* 0x000fe20003803000 */
[----:B------:R-:W-:Y:S01]  /*bad0*/  SHF.R.U32.HI R6, RZ, 0x8, R6 ;  /* 0x00000008ff067819 */ /* 0x000fe20000011606 */
[----:B------:R-:W-:Y:S01]  /*bae0*/  STG.E.U16 [R236.64+-0x70], R189 ;  /* 0xffff90bdec007986 */ /* 0x000fe2000c10151a */
[----:B------:R-:W-:-:S02]  /*baf0*/  LOP3.LUT R20, R20, 0xff, RZ, 0xc0, !PT ;  /* 0x000000ff14147812 */ /* 0x000fc400078ec0ff */
[----:B------:R-:W-:Y:S01]  /*bb00*/  PRMT R6, R21, 0x5410, R6 ;  /* 0x0000541015067816 */ /* 0x000fe20000000006 */
[----:B------:R1:W-:Y:S01]  /*bb10*/  STG.E.U16 [R236.64+-0x6e], R2 ;  /* 0xffff9202ec007986 */ /* 0x0003e2000c10151a */
[----:B------:R-:W-:Y:S02]  /*bb20*/  PRMT R20, R20, 0x5410, R7 ;  /* 0x0000541014147816 */ /* 0x000fe40000000007 */
[----:B------:R-:W-:Y:S01]  /*bb30*/  LOP3.LUT R4, R4, R239, RZ, 0xc0, !PT ;  /* 0x000000ef04047212 */ /* 0x000fe200078ec0ff */
[--C-:B------:R-:W-:Y:S01]  /*bb40*/  HSET2.LE.AND R21, R6, R167.reuse, PT ;  /* 0x000000a706157233 */ /* 0x100fe20003803000 */
[----:B------:R-:W-:Y:S01]  /*bb50*/  LOP3.LUT R5, R5, R174, RZ, 0xc0, !PT ;  /* 0x000000ae05057212 */ /* 0x000fe200078ec0ff */
[----:B------:R-:W-:Y:S01]  /*bb60*/  HSET2.LE.AND R7, R20, R167, PT ;  /* 0x000000a714077233 */ /* 0x000fe20003803000 */
[----:B------:R-:W-:Y:S02]  /*bb70*/  STG.E.U16 [R16.64+-0x60], R181 ;  /* 0xffffa0b510007986 */ /* 0x000fe4000c10151a */
[----:B------:R-:W-:-:S02]  /*bb80*/  LOP3.LUT R6, R21, R238, RZ, 0xc0, !PT ;  /* 0x000000ee15067212 */ /* 0x000fc400078ec0ff */
[----:B------:R-:W2:Y:S01]  /*bb90*/  LDSM.16.MT88.4 R20, [R212+0x18000] ;  /* 0x01800000d414783b */ /* 0x000ea20000004200 */
[----:B------:R-:W-:-:S03]  /*bba0*/  LOP3.LUT R7, R7, R246, RZ, 0xc0, !PT ;  /* 0x000000f607077212 */ /* 0x000fc600078ec0ff */
[----:B------:R-:W-:Y:S04]  /*bbb0*/  STG.E.U16 [R16.64+-0x5e], R180 ;  /* 0xffffa2b410007986 */ /* 0x000fe8000c10151a */
[----:B------:R-:W-:Y:S04]  /*bbc0*/  STG.E.U16 [R236.64+-0x60], R183 ;  /* 0xffffa0b7ec007986 */ /* 0x000fe8000c10151a */
[----:B------:R-:W-:Y:S04]  /*bbd0*/  STG.E.U16 [R236.64+-0x5e], R182 ;  /* 0xffffa2b6ec007986 */ /* 0x000fe8000c10151a */
[----:B------:R-:W-:Y:S01]  /*bbe0*/  STG.E.U16 [R16.64+-0x50], R177 ;  /* 0xffffb0b110007986 */ /* 0x000fe2000c10151a */
[----:B-1----:R-:W-:-:S03]  /*bbf0*/  IMAD.MOV.U32 R2, RZ, RZ, R19 ;  /* 0x000000ffff027224 */ /* 0x002fc600078e0013 */
        /* <DEDUP_REMOVED lines=70> */
[----:B------:R-:W-:Y:S02]  /*c060*/  SHF.R.U32.HI R5, RZ, 0x8, R5 ;  /* 0x00000008ff057819 */ /* 0x000fe40000011605 */
[----:B------:R-:W-:Y:S02]  /*c070*/  SHF.R.U32.HI R174, RZ, 0x10, R4 ;  /* 0x00000010ffae7819 */ /* 0x000fe40000011604 */
[----:B------:R-:W-:-:S02]  /*c080*/  PRMT R6, R6, 0x5410, R5 ;  /* 0x0000541006067816 */ /* 0x000fc40000000005 */
[C---:B------:R-:W-:Y:S02]  /*c090*/  LOP3.LUT R5, R7.reuse, 0xffff, RZ, 0xc0, !PT ;  /* 0x0000ffff07057812 */ /* 0x040fe400078ec0ff */
[----:B------:R-:W-:Y:S01]  /*c0a0*/  SHF.R.U32.HI R21, RZ, 0x18, R4 ;  /* 0x00000018ff157819 */ /* 0x000fe20000011604 */
[----:B------:R-:W-:Y:S01]  /*c0b0*/  HSET2.LE.AND R6, R6, R167, PT ;  /* 0x000000a706067233 */ /* 0x000fe20003803000 */
[----:B------:R-:W-:Y:S02]  /*c0c0*/  SHF.R.U32.HI R5, RZ, 0x8, R5 ;  /* 0x00000008ff057819 */ /* 0x000fe40000011605 */
[----:B------:R-:W-:Y:S02]  /*c0d0*/  LOP3.LUT R4, R7, 0xff, RZ, 0xc0, !PT ;  /* 0x000000ff07047812 */ /* 0x000fe400078ec0ff */
[----:B------:R-:W-:Y:S02]  /*c0e0*/  SHF.R.U32.HI R238, RZ, 0x10, R7 ;  /* 0x00000010ffee7819 */ /* 0x000fe40000011607 */
[----:B------:R-:W-:-:S02]  /*c0f0*/  PRMT R4, R4, 0x5410, R5 ;  /* 0x0000541004047816 */ /* 0x000fc40000000005 */
[----:B------:R-:W-:Y:S02]  /*c100*/  SHF.R.U32.HI R7, RZ, 0x18, R7 ;  /* 0x00000018ff077819 */ /* 0x000fe40000011607 */
[----:B------:R-:W-:Y:S01]  /*c110*/  LOP3.LUT R174, R174, 0xff, RZ, 0xc0, !PT ;  /* 0x000000ffaeae7812 */ /* 0x000fe200078ec0ff */
[--C-:B------:R-:W-:Y:S01]  /*c120*/  HSET2.LE.AND R5, R4, R167.reuse, PT ;  /* 0x000000a704057233 */ /* 0x100fe20003803000 */
[----:B------:R-:W-:Y:S02]  /*c130*/  LOP3.LUT R238, R238, 0xff, RZ, 0xc0, !PT ;  /* 0x000000ffeeee7812 */ /* 0x000fe400078ec0ff */
[----:B------:R-:W-:Y:S02]  /*c140*/  PRMT R174, R174, 0x5410, R21 ;  /* 0x00005410aeae7816 */ /* 0x000fe40000000015 */
[----:B------:R-:W-:Y:S01]  /*c150*/  PRMT R238, R238, 0x5410, R7 ;  /* 0x00005410eeee7816 */ /* 0x000fe20000000007 */
[----:B------:R-:W1:Y:S01]  /*c160*/  LDSM.16.MT88.4 R20, [R212+0x18800] ;  /* 0x01880000d414783b */ /* 0x000e620000004200 */
[----:B------:R-:W-:Y:S01]  /*c170*/  LOP3.LUT R4, R5, R24, RZ, 0xc0, !PT ;  /* 0x0000001805047212 */ /* 0x000fe200078ec0ff */
[--C-:B------:R-:W-:Y:S01]  /*c180*/  HSET2.LE.AND R7, R174, R167.reuse, PT ;  /* 0x000000a7ae077233 */ /* 0x100fe20003803000 */
[----:B------:R-:W-:Y:S01]  /*c190*/  LOP3.LUT R6, R6, R29, RZ, 0xc0, !PT ;  /* 0x0000001d06067212 */ /* 0x000fe200078ec0ff */
[----:B------:R-:W-:Y:S01]  /*c1a0*/  HSET2.LE.AND R5, R238, R167, PT ;  /* 0x000000a7ee057233 */ /* 0x000fe20003803000 */
[----:B------:R-:W-:Y:S01]  /*c1b0*/  LDSM.16.MT88.4 R24, [R210+0x18800] ;  /* 0x01880000d218783b */ /* 0x000fe20000004200 */
[----:B------:R-:W-:Y:S01]  /*c1c0*/  IMAD.WIDE.U32 R174, R168, -0x2daee0ad, RZ ;  /* 0xd2511f53a8ae7825 */ /* 0x000fe200078e00ff */
[----:B------:R-:W-:-:S02]  /*c1d0*/  LOP3.LUT R7, R7, R28, RZ, 0xc0, !PT ;  /* 0x0000001c07077212 */ /* 0x000fc400078ec0ff */
[----:B------:R-:W-:Y:S01]  /*c1e0*/  LOP3.LUT R5, R5, R30, RZ, 0xc0, !PT ;  /* 0x0000001e05057212 */ /* 0x000fe200078ec0ff */
[----:B------:R-:W-:Y:S01]  /*c1f0*/  IMAD.WIDE.U32 R238, R170, -0x2daee0ad, RZ ;  /* 0xd2511f53aaee7825 */ /* 0x000fe200078e00ff */
[----:B------:R-:W2:Y:S01]  /*c200*/  LDSM.16.MT88.4 R28, [R209+0x18800] ;  /* 0x01880000d11c783b */ /* 0x000ea20000004200 */
[----:B------:R-:W-:-:S03]  /*c210*/  LOP3.LUT R34, R175, UR14, R34, 0x96, !PT ;  /* 0x0000000eaf227c12 */ /* 0x000fc6000f8e9622 */
[----:B------:R-:W-:Y:S02]  /*c220*/  LOP3.LUT R174, R239, UR12, R174, 0x96, !PT ;  /* 0x0000000cefae7c12 */ /* 0x000fe4000f8e96ae */
[----:B------:R-:W-:-:S04]  /*c230*/  IMAD.WIDE.U32 R170, R34, -0x326172a9, RZ ;  /* 0xcd9e8d5722aa7825 */ /* 0x000fc800078e00ff */
[----:B------:R-:W-:Y:S01]  /*c240*/  IMAD.WIDE.U32 R174, R174, -0x326172a9, RZ ;  /* 0xcd9e8d57aeae7825 */ /* 0x000fe200078e00ff */
[----:B------:R-:W-:-:S04]  /*c250*/  LOP3.LUT R32, R171, UR13, R32, 0x96, !PT ;  /* 0x0000000dab207c12 */ /* 0x000fc8000f8e9620 */
[----:B------:R-:W-:Y:S01]  /*c260*/  LOP3.LUT R170, R175, UR11, R170, 0x96, !PT ;  /* 0x0000000bafaa7c12 */ /* 0x000fe2000f8e96aa */
[----:B------:R-:W-:-:S04]  /*c270*/  IMAD.WIDE.U32 R32, R32, -0x2daee0ad, RZ ;  /* 0xd2511f5320207825 */ /* 0x000fc800078e00ff */
[----:B------:R-:W-:Y:S01]  /*c280*/  IMAD.WIDE.U32 R170, R170, -0x2daee0ad, RZ ;  /* 0xd2511f53aaaa7825 */ /* 0x000fe200078e00ff */
[----:B------:R-:W-:-:S05]  /*c290*/  LOP3.LUT R238, R33, UR10, R238, 0x96, !PT ;  /* 0x0000000a21ee7c12 */ /* 0x000fca000f8e96ee */
[----:B------:R-:W-:Y:S01]  /*c2a0*/  IMAD.WIDE.U32 R238, R238, -0x326172a9, RZ ;  /* 0xcd9e8d57eeee7825 */ /* 0x000fe200078e00ff */
[----:B-1----:R-:W-:Y:S04]  /*c2b0*/  HMMA.16816.F32 R160, R4, R20, R160 ;  /* 0x0000001404a0723c */ /* 0x002fe800000018a0 */
[----:B------:R-:W-:-:S05]  /*c2c0*/  LOP3.LUT R174, R239, UR9, R174, 0x96, !PT ;  /* 0x00000009efae7c12 */ /* 0x000fca000f8e96ae */
[----:B------:R-:W-:Y:S01]  /*c2d0*/  IMAD.WIDE.U32 R174, R174, -0x2daee0ad, RZ ;  /* 0xd2511f53aeae7825 */ /* 0x000fe200078e00ff */
[----:B------:R-:W-:Y:S01]  /*c2e0*/  HMMA.16816.F32 R156, R4, R22, R156 ;  /* 0x00000016049c723c */ /* 0x000fe2000000189c */
[----:B------:R-:W1:Y:S03]  /*c2f0*/  LDSM.16.MT88.4 R20, [R208+0x18800] ;  /* 0x01880000d014783b */ /* 0x000e660000004200 */
[----:B------:R-:W-:-:S04]  /*c300*/  LOP3.LUT R170, R175, UR4, R170, 0x96, !PT ;  /* 0x00000004afaa7c12 */ /* 0x000fc8000f8e96aa */
        /* <DEDUP_REMOVED lines=52> */
[C---:B------:R-:W-:Y:S02]  /*c650*/  LOP3.LUT R20, R5.reuse, 0xffff, RZ, 0xc0, !PT ;  /* 0x0000ffff05147812 */ /* 0x040fe400078ec0ff */
[----:B------:R-:W-:Y:S02]  /*c660*/  PRMT R6, R6, 0x5410, R7 ;  /* 0x0000541006067816 */ /* 0x000fe40000000007 */
[----:B------:R-:W-:Y:S02]  /*c670*/  LOP3.LUT R4, R4, 0xff, RZ, 0xc0, !PT ;  /* 0x000000ff04047812 */ /* 0x000fe400078ec0ff */
[----:B------:R-:W-:Y:S01]  /*c680*/  LOP3.LUT R7, R5, 0xff, RZ, 0xc0, !PT ;  /* 0x000000ff05077812 */ /* 0x000fe200078ec0ff */
[----:B------:R-:W-:Y:S01]  /*c690*/  HSET2.LE.AND R6, R6, R167, PT ;  /* 0x000000a706067233 */ /* 0x000fe20003803000 */
[----:B------:R-:W-:Y:S02]  /*c6a0*/  SHF.R.U32.HI R20, RZ, 0x8, R20 ;  /* 0x00000008ff147819 */ /* 0x000fe40000011614 */
[----:B------:R-:W-:-:S02]  /*c6b0*/  PRMT R4, R4, 0x5410, R21 ;  /* 0x0000541004047816 */ /* 0x000fc40000000015 */
[----:B------:R-:W-:Y:S02]  /*c6c0*/  PRMT R20, R7, 0x5410, R20 ;  /* 0x0000541007147816 */ /* 0x000fe40000000014 */
[--C-:B------:R-:W-:Y:S01]  /*c6d0*/  SHF.R.U32.HI R168, RZ, 0x10, R5.reuse ;  /* 0x00000010ffa87819 */ /* 0x100fe20000011605 */
[--C-:B------:R-:W-:Y:S01]  /*c6e0*/  HSET2.LE.AND R7, R4, R167.reuse, PT ;  /* 0x000000a704077233 */ /* 0x100fe20003803000 */
[----:B------:R-:W-:Y:S01]  /*c6f0*/  SHF.R.U32.HI R5, RZ, 0x18, R5 ;  /* 0x00000018ff057819 */ /* 0x000fe20000011605 */
[----:B------:R-:W-:Y:S01]  /*c700*/  HSET2.LE.AND R4, R20, R167, PT ;  /* 0x000000a714047233 */ /* 0x000fe20003803000 */
[----:B------:R-:W-:Y:S01]  /*c710*/  LOP3.LUT R168, R168, 0xff, RZ, 0xc0, !PT ;  /* 0x000000ffa8a87812 */ /* 0x000fe200078ec0ff */
[----:B------:R-:W2:Y:S01]  /*c720*/  LDSM.16.MT88.4 R20, [R208+0x19000] ;  /* 0x01900000d014783b */ /* 0x000ea20000004200 */
[----:B------:R-:W-:Y:S02]  /*c730*/  LOP3.LUT R6, R6, R173, RZ, 0xc0, !PT ;  /* 0x000000ad06067212 */ /* 0x000fe400078ec0ff */
[----:B------:R-:W-:-:S02]  /*c740*/  LOP3.LUT R4, R4, R35, RZ, 0xc0, !PT ;  /* 0x0000002304047212 */ /* 0x000fc400078ec0ff */
[----:B------:R-:W3:Y:S01]  /*c750*/  LDSM.16.MT88.4 R32, [R212+0x19000] ;  /* 0x01900000d420783b */ /* 0x000ee20000004200 */
[----:B------:R-:W-:Y:S02]  /*c760*/  PRMT R168, R168, 0x5410, R5 ;  /* 0x00005410a8a87816 */ /* 0x000fe40000000005 */
[----:B------:R-:W-:-:S03]  /*c770*/  LOP3.LUT R7, R7, R172, RZ, 0xc0, !PT ;  /* 0x000000ac07077212 */ /* 0x000fc600078ec0ff */
[----:B------:R-:W-:-:S05]  /*c780*/  HSET2.LE.AND R168, R168, R167, PT ;  /* 0x000000a7a8a87233 */ /* 0x000fca0003803000 */
[----:B------:R-:W-:-:S07]  /*c790*/  LOP3.LUT R5, R168, R169, RZ, 0xc0, !PT ;  /* 0x000000a9a8057212 */ /* 0x000fce00078ec0ff */
[C---:B------:R-:W-:Y:S08]  /*c7a0*/  HMMA.16816.F32 R44, R4.reuse, R24, R44 ;  /* 0x00000018042c723c */ /* 0x040ff0000000182c */
[C---:B------:R-:W-:Y:S01]  /*c7b0*/  HMMA.16816.F32 R48, R4.reuse, R26, R48 ;  /* 0x0000001a0430723c */ /* 0x040fe20000001830 */
[----:B------:R-:W4:Y:S07]  /*c7c0*/  LDSM.16.MT88.4 R24, [R209+0x1b000] ;  /* 0x01b00000d118783b */ /* 0x000f2e0000004200 */
[C---:B-1----:R-:W-:Y:S08]  /*c7d0*/  HMMA.16816.F32 R36, R4.reuse, R28, R36 ;  /* 0x0000001c0424723c */ /* 0x042ff00000001824 */
[C---:B--2---:R-:W-:Y:S08]  /*c7e0*/  HMMA.16816.F32 R52, R4.reuse, R20, R52 ;  /* 0x000000140434723c */ /* 0x044ff00000001834 */
[C---:B------:R-:W-:Y:S01]  /*c7f0*/  HMMA.16816.F32 R56, R4.reuse, R22, R56 ;  /* 0x000000160438723c */ /* 0x040fe20000001838 */
[----:B------:R-:W1:Y:S07]  /*c800*/  LDSM.16.MT88.4 R20, [R208+0x1b000] ;  /* 0x01b00000d014783b */ /* 0x000e6e0000004200 */
[C---:B---3--:R-:W-:Y:S08]  /*c810*/  HMMA.16816.F32 R160, R4.reuse, R32, R160 ;  /* 0x0000002004a0723c */ /* 0x048ff000000018a0 */
[C---:B------:R-:W-:Y:S01]  /*c820*/  HMMA.16816.F32 R156, R4.reuse, R34, R156 ;  /* 0x00000022049c723c */ /* 0x040fe2000000189c */
[----:B------:R-:W2:Y:S07]  /*c830*/  LDSM.16.MT88.4 R32, [R212+0x1b000] ;  /* 0x01b00000d420783b */ /* 0x000eae0000004200 */
        /* <DEDUP_REMOVED lines=34> */
[----:B------:R-:W-:Y:S07]  /*ca60*/  LDSM.16.MT88.4 R32, [R210+0x1b800] ;  /* 0x01b80000d220783b */ /* 0x000fee0000004200 */
[C---:B---3--:R-:W-:Y:S07]  /*ca70*/  HMMA.16816.F32 R144, R4.reuse, R28, R144 ;  /* 0x0000001c0490723c */ /* 0x048fee0000001890 */
[----:B------:R-:W-:Y:S01]  /*ca80*/  SHF.R.U32.HI R28, RZ, 0x10, R170 ;  /* 0x00000010ff1c7819 */ /* 0x000fe200000116aa */
[----:B------:R-:W-:Y:S01]  /*ca90*/  HMMA.16816.F32 R140, R4, R30, R140 ;  /* 0x0000001e048c723c */ /* 0x000fe2000000188c */
[----:B------:R-:W-:-:S06]  /*caa0*/  LOP3.LUT R29, R170, 0xff, RZ, 0xc0, !PT ;  /* 0x000000ffaa1d7812 */ /* 0x000fcc00078ec0ff */
[C---:B------:R-:W-:Y:S02]  /*cab0*/  LOP3.LUT R5, R174.reuse, 0xffff, RZ, 0xc0, !PT ;  /* 0x0000ffffae057812 */ /* 0x040fe400078ec0ff */
[----:B------:R-:W-:Y:S02]  /*cac0*/  LOP3.LUT R4, R174, 0xff, RZ, 0xc0, !PT ;  /* 0x000000ffae047812 */ /* 0x000fe400078ec0ff */
[----:B------:R-:W-:Y:S02]  /*cad0*/  SHF.R.U32.HI R5, RZ, 0x8, R5 ;  /* 0x00000008ff057819 */ /* 0x000fe40000011605 */
[----:B------:R-:W-:Y:S02]  /*cae0*/  SHF.R.U32.HI R7, RZ, 0x10, R174 ;  /* 0x00000010ff077819 */ /* 0x000fe400000116ae */
[----:B------:R-:W-:Y:S02]  /*caf0*/  PRMT R4, R4, 0x5410, R5 ;  /* 0x0000541004047816 */ /* 0x000fe40000000005 */
[----:B------:R-:W-:-:S02]  /*cb00*/  LOP3.LUT R5, R170, 0xffff, RZ, 0xc0, !PT ;  /* 0x0000ffffaa057812 */ /* 0x000fc400078ec0ff */
[----:B------:R-:W-:Y:S02]  /*cb10*/  SHF.R.U32.HI R6, RZ, 0x18, R174 ;  /* 0x00000018ff067819 */ /* 0x000fe400000116ae */
[----:B------:R-:W-:Y:S01]  /*cb20*/  SHF.R.U32.HI R30, RZ, 0x8, R5 ;  /* 0x00000008ff1e7819 */ /* 0x000fe20000011605 */
[----:B------:R-:W2:Y:S01]  /*cb30*/  LDSM.16.MT88.4 R172, [R209+0x19800] ;  /* 0x01980000d1ac783b */ /* 0x000ea20000004200 */
[----:B------:R-:W-:Y:S02]  /*cb40*/  SHF.R.U32.HI R170, RZ, 0x18, R170 ;  /* 0x00000018ffaa7819 */ /* 0x000fe400000116aa */
[----:B------:R-:W-:Y:S02]  /*cb50*/  LOP3.LUT R7, R7, 0xff, RZ, 0xc0, !PT ;  /* 0x000000ff07077812 */ /* 0x000fe400078ec0ff */
[----:B------:R-:W-:Y:S02]  /*cb60*/  LOP3.LUT R5, R28, 0xff, RZ, 0xc0, !PT ;  /* 0x000000ff1c057812 */ /* 0x000fe400078ec0ff */
[----:B------:R-:W-:-:S02]  /*cb70*/  PRMT R6, R7, 0x5410, R6 ;  /* 0x0000541007067816 */ /* 0x000fc40000000006 */
        /* <DEDUP_REMOVED lines=9> */
[----:B------:R-:W-:Y:S01]  /*cc10*/  LOP3.LUT R5, R170, R165, RZ, 0xc0, !PT ;  /* 0x000000a5aa057212 */ /* 0x000fe200078ec0ff */
[----:B------:R-:W-:Y:S01]  /*cc20*/  IMAD.MOV.U32 R0, RZ, RZ, R3 ;  /* 0x000000ffff007224 */ /* 0x000fe200078e0003 */
[----:B------:R-:W-:Y:S01]  /*cc30*/  LOP3.LUT R6, R167, R164, RZ, 0xc0, !PT ;  /* 0x000000a4a7067212 */ /* 0x000fe200078ec0ff */
[----:B------:R-:W-:Y:S04]  /*cc40*/  LDSM.16.MT88.4 R168, [R208+0x19800] ;  /* 0x01980000d0a8783b */ /* 0x000fe80000004200 */
[----:B------:R-:W3:Y:S02]  /*cc50*/  LDSM.16.MT88.4 R164, [R212+0x1b800] ;  /* 0x01b80000d4a4783b */ /* 0x000ee40000004200 */
        /* <DEDUP_REMOVED lines=14> */
[----:B------:R-:W5:Y:S07]  /*cd40*/  LDSM.16.MT88.4 R168, [R209+0x1d800] ;  /* 0x01d80000d1a8783b */ /* 0x000f6e0000004200 */
[C---:B------:R-:W-:Y:S08]  /*cd50*/  HMMA.16816.F32 R68, R4.reuse, R32, R68 ;  /* 0x000000200444723c */ /* 0x040ff00000001844 */
        /* <DEDUP_REMOVED lines=12> */
[----:B------:R-:W-:Y:S01]  /*ce20*/  IADD3 R164, P1, R16, -0x100, RZ ;  /* 0xffffff0010a47810 */ /* 0x000fe20007f3e0ff */
[C---:B---3--:R-:W-:Y:S08]  /*ce30*/  HMMA.16816.F32 R100, R4.reuse, R172, R100 ;  /* 0x000000ac0464723c */ /* 0x048ff00000001864 */
[C---:B------:R-:W-:Y:S08]  /*ce40*/  HMMA.16816.F32 R104, R4.reuse, R174, R104 ;  /* 0x000000ae0468723c */ /* 0x040ff00000001868 */
[C---:B-----5:R-:W-:Y:S08]  /*ce50*/  HMMA.16816.F32 R108, R4.reuse, R168, R108 ;  /* 0x000000a8046c723c */ /* 0x060ff0000000186c */
[C---:B------:R-:W-:Y:S08]  /*ce60*/  HMMA.16816.F32 R112, R4.reuse, R170, R112 ;  /* 0x000000aa0470723c */ /* 0x040ff00000001870 */
[C---:B------:R-:W-:Y:S07]  /*ce70*/  HMMA.16816.F32 R120, R4.reuse, R166, R120 ;  /* 0x000000a60478723c */ /* 0x040fee0000001878 */
[----:B------:R-:W-:Y:S01]  /*ce80*/  IADD3.X R167, R17, -0x1, RZ, P1, !PT ;  /* 0xffffffff11a77810 */ /* 0x000fe20000ffe4ff */
[C---:B------:R-:W-:Y:S08]  /*ce90*/  HMMA.16816.F32 R152, R4.reuse, R32, R152 ;  /* 0x000000200498723c */ /* 0x040ff00000001898 */
[C---:B------:R-:W-:Y:S08]  /*cea0*/  HMMA.16816.F32 R148, R4.reuse, R34, R148 ;  /* 0x000000220494723c */ /* 0x040ff00000001894 */
[C---:B------:R-:W-:Y:S08]  /*ceb0*/  HMMA.16816.F32 R144, R4.reuse, R28, R144 ;  /* 0x0000001c0490723c */ /* 0x040ff00000001890 */
[C---:B------:R-:W-:Y:S08]  /*cec0*/  HMMA.16816.F32 R140, R4.reuse, R30, R140 ;  /* 0x0000001e048c723c */ /* 0x040ff0000000188c */
[C---:B----4-:R-:W-:Y:S08]  /*ced0*/  HMMA.16816.F32 R136, R4.reuse, R24, R136 ;  /* 0x000000180488723c */ /* 0x050ff00000001888 */
[C---:B------:R-:W-:Y:S08]  /*cee0*/  HMMA.16816.F32 R132, R4.reuse, R26, R132 ;  /* 0x0000001a0484723c */ /* 0x040ff00000001884 */
[C---:B-1----:R-:W-:Y:S08]  /*cef0*/  HMMA.16816.F32 R124, R4.reuse, R20, R124 ;  /* 0x00000014047c723c */ /* 0x042ff0000000187c */
[----:B------:R-:W-:Y:S01]  /*cf00*/  HMMA.16816.F32 R128, R4, R22, R128 ;  /* 0x000000160480723c */ /* 0x000fe20000001880 */
[----:B------:R-:W-:Y:S11]  /*cf10*/  @!P0 BRA `(.L_x_989) ;  /* 0x0000575000008947 */ /* 0x000ff60003800000 */
        /* <DEDUP_REMOVED lines=14> */
[C---:B------:R-:W-:Y:S01]  /*d000*/  LEA R7, P0, R4.reuse, R12, 0x6 ;  /* 0x0000000c04077211 */ /* 0x040fe200078030ff */
[----:B------:R-:W-:Y:S03]  /*d010*/  @P6 STS.128 [R250+0x18000], RZ ;  /* 0x018000fffa006388 */ /* 0x000fe60000000c00 */
[C---:B------:R-:W-:Y:S02]  /*d020*/  @!P6 LEA R20, P2, R7.reuse, c[0x0][0x170], 0x1 ;  /* 0x00005c000714ea11 */ /* 0x040fe400078408ff */
[----:B------:R-:W-:Y:S02]  /*d030*/  LEA.HI.X R2, R4, R15, R5, 0x6, P0 ;  /* 0x0000000f04027211 */ /* 0x000fe400000f3405 */
[----:B------:R-:W-:Y:S01]  /*d040*/  @!P5 LEA R24, P1, R7, c[0x0][0x170], 0x1 ;  /* 0x00005c000718da11 */ /* 0x000fe200078208ff */
[----:B-1----:R-:W-:Y:S01]  /*d050*/  IMAD.SHL.U32 R247, R247, 0x2, RZ ;  /* 0x00000002f7f77824 */ /* 0x002fe200078e00ff */
        /* <DEDUP_REMOVED lines=35> */
[----:B------:R-:W-:Y:S01]  /*d290*/  LOP3.LUT R247, R247, 0x6, RZ, 0xc0, !PT ;  /* 0x00000006f7f77812 */ /* 0x000fe200078ec0ff */
[----:B------:R-:W-:Y:S02]  /*d2a0*/  IMAD.U32 R0, RZ, RZ, UR7 ;  /* 0x00000007ff007e24 */ /* 0x000fe4000f8e00ff */
[----:B------:R-:W-:Y:S02]  /*d2b0*/  @P6 STS.128 [R250+0x19000], RZ ;  /* 0x019000fffa006388 */ /* 0x000fe40000000c00 */
[----:B------:R-:W-:-:S02]  /*d2c0*/  IMAD R0, R0, 0x40, R247 ;  /* 0x0000004000007824 */ /* 0x000fc400078e02f7 */
        /* <DEDUP_REMOVED lines=22> */
[----:B------:R-:W2:Y:S04]  /*d430*/  LDSM.16.M88.4 R180, [R218+0x11000] ;  /* 0x01100000dab4783b */ /* 0x000ea80000000200 */
[----:B------:R-:W2:Y:S04]  /*d440*/  LDSM.16.M88.4 R164, [R218+0x11800] ;  /* 0x01180000daa4783b */ /* 0x000ea80000000200 */
[----:B------:R-:W-:Y:S04]  /*d450*/  LDSM.16.M88.4 R200, [R217] ;  /* 0x00000000d9c8783b */ /* 0x000fe80000000200 */
[----:B---3--:R-:W3:Y:S04]  /*d460*/  LDSM.16.M88.4 R4, [R216] ;  /* 0x00000000d804783b */ /* 0x008ee80000000200 */
[----:B-----5:R-:W5:Y:S04]  /*d470*/  LDSM.16.M88.4 R32, [R216+0x800] ;  /* 0x00080000d820783b */ /* 0x020f680000000200 */
[----:B-1----:R-:W1:Y:S04]  /*d480*/  LDSM.16.M88.4 R20, [R216+0x1000] ;  /* 0x00100000d814783b */ /* 0x002e680000000200 */
[----:B------:R-:W1:Y:S04]  /*d490*/  LDSM.16.M88.4 R220, [R216+0x1800] ;  /* 0x00180000d8dc783b */ /* 0x000e680000000200 */
[----:B------:R-:W-:Y:S01]  /*d4a0*/  LDSM.16.M88.4 R196, [R215] ;  /* 0x00000000d7c4783b */ /* 0x000fe20000000200 */
[C---:B----4-:R-:W-:Y:S03]  /*d4b0*/  HMMA.16816.F32 R28, R172.reuse, R24, RZ ;  /* 0x00000018ac1c723c */ /* 0x050fe600000018ff */
[----:B------:R-:W4:Y:S04]  /*d4c0*/  LDSM.16.M88.4 R168, [R211+0x10000] ;  /* 0x01000000d3a8783b */ /* 0x000f280000000200 */
[----:B------:R-:W-:Y:S01]  /*d4d0*/  LDSM.16.M88.4 R204, [R211+0x11800] ;  /* 0x01180000d3cc783b */ /* 0x000fe20000000200 */
[C---:B------:R-:W-:Y:S03]  /*d4e0*/  HMMA.16816.F32 R24, R172.reuse, R26, RZ ;  /* 0x0000001aac18723c */ /* 0x040fe600000018ff */
[----:B------:R-:W0:Y:S05]  /*d4f0*/  LDGDEPBAR ;  /* 0x00000000000079af */ /* 0x000e2a0000000000 */
[C---:B--2---:R-:W-:Y:S08]  /*d500*/  HMMA.16816.F32 R192, R172.reuse, R188, RZ ;  /* 0x000000bcacc0723c */ /* 0x044ff000000018ff */
[C---:B------:R-:W-:Y:S08]  /*d510*/  HMMA.16816.F32 R188, R172.reuse, R190, RZ ;  /* 0x000000beacbc723c */ /* 0x040ff000000018ff */
[C---:B------:R-:W-:Y:S08]  /*d520*/  HMMA.16816.F32 R184, R172.reuse, R180, RZ ;  /* 0x000000b4acb8723c */ /* 0x040ff000000018ff */
[C---:B------:R-:W-:Y:S08]  /*d530*/  HMMA.16816.F32 R180, R172.reuse, R182, RZ ;  /* 0x000000b6acb4723c */ /* 0x040ff000000018ff */
[C---:B------:R-:W-:Y:S08]  /*d540*/  HMMA.16816.F32 R176, R172.reuse, R164, RZ ;  /* 0x000000a4acb0723c */ /* 0x040ff000000018ff */
[----:B------:R-:W-:Y:S01]  /*d550*/  HMMA.16816.F32 R172, R172, R166, RZ ;  /* 0x000000a6acac723c */ /* 0x000fe200000018ff */
[----:B------:R-:W2:Y:S07]  /*d560*/  LDSM.16.M88.4 R164, [R211+0x10800] ;  /* 0x01080000d3a4783b */ /* 0x000eae0000000200 */
[C---:B---3--:R-:W-:Y:S08]  /*d570*/  HMMA.16816.F32 R28, R200.reuse, R4, R28 ;  /* 0x00000004c81c723c */ /* 0x048ff0000000181c */
[C---:B------:R-:W-:Y:S01]  /*d580*/  HMMA.16816.F32 R24, R200.reuse, R6, R24 ;  /* 0x00000006c818723c */ /* 0x040fe20000001818 */
[----:B------:R-:W3:Y:S07]  /*d590*/  LDSM.16.M88.4 R4, [R211+0x11000] ;  /* 0x01100000d304783b */ /* 0x000eee0000000200 */
[C---:B-----5:R-:W-:Y:S08]  /*d5a0*/  HMMA.16816.F32 R192, R200.reuse, R32, R192 ;  /* 0x00000020c8c0723c */ /* 0x060ff000000018c0 */
[C---:B------:R-:W-:Y:S01]  /*d5b0*/  HMMA.16816.F32 R188, R200.reuse, R34, R188 ;  /* 0x00000022c8bc723c */ /* 0x040fe200000018bc */
[----:B------:R-:W-:Y:S07]  /*d5c0*/  LDSM.16.M88.4 R32, [R214] ;  /* 0x00000000d620783b */ /* 0x000fee0000000200 */
[C---:B-1----:R-:W-:Y:S08]  /*d5d0*/  HMMA.16816.F32 R184, R200.reuse, R20, R184 ;  /* 0x00000014c8b8723c */ /* 0x042ff000000018b8 */
[C---:B------:R-:W-:Y:S01]  /*d5e0*/  HMMA.16816.F32 R180, R200.reuse, R22, R180 ;  /* 0x00000016c8b4723c */ /* 0x040fe200000018b4 */
[----:B------:R-:W1:Y:S07]  /*d5f0*/  LDSM.16.M88.4 R20, [R213] ;  /* 0x00000000d514783b */ /* 0x000e6e0000000200 */
[C---:B------:R-:W-:Y:S08]  /*d600*/  HMMA.16816.F32 R176, R200.reuse, R220, R176 ;  /* 0x000000dcc8b0723c */ /* 0x040ff000000018b0 */
[----:B------:R-:W-:Y:S01]  /*d610*/  HMMA.16816.F32 R172, R200, R222, R172 ;  /* 0x000000dec8ac723c */ /* 0x000fe200000018ac */
[----:B------:R-:W5:Y:S04]  /*d620*/  LDSM.16.M88.4 R220, [R213+0x800] ;  /* 0x00080000d5dc783b */ /* 0x000f680000000200 */
[----:B------:R-:W1:Y:S03]  /*d630*/  LDSM.16.M88.4 R200, [R213+0x1000] ;  /* 0x00100000d5c8783b */ /* 0x000e660000000200 */
        /* <DEDUP_REMOVED lines=15> */
[----:B------:R-:W1:Y:S07]  /*d730*/  LDSM.16.M88.4 R20, [R218+0x13000] ;  /* 0x01300000da14783b */ /* 0x000e6e0000000200 */
[C---:B-----5:R-:W-:Y:S08]  /*d740*/  HMMA.16816.F32 R192, R32.reuse, R220, R192 ;  /* 0x000000dc20c0723c */ /* 0x060ff000000018c0 */
        /* <DEDUP_REMOVED lines=18> */
[C---:B------:R-:W-:Y:S08]  /*d870*/  HMMA.16816.F32 R176, R168.reuse, R204, R176 ;  /* 0x000000cca8b0723c */ /* 0x040ff000000018b0 */
[----:B------:R-:W-:Y:S01]  /*d880*/  HMMA.16816.F32 R172, R168, R206, R172 ;  /* 0x000000cea8ac723c */ /* 0x000fe200000018ac */
[----:B------:R-:W4:Y:S04]  /*d890*/  LDSM.16.M88.4 R168, [R211+0x12800] ;  /* 0x01280000d3a8783b */ /* 0x000f280000000200 */
[----:B------:R-:W1:Y:S03]  /*d8a0*/  LDSM.16.M88.4 R204, [R211+0x13000] ;  /* 0x01300000d3cc783b */ /* 0x000e660000000200 */
[C---:B--2---:R-:W-:Y:S08]  /*d8b0*/  HMMA.16816.F32 R28, R32.reuse, R200, R28 ;  /* 0x000000c8201c723c */ /* 0x044ff0000000181c */
[C---:B------:R-:W-:Y:S01]  /*d8c0*/  HMMA.16816.F32 R24, R32.reuse, R202, R24 ;  /* 0x000000ca2018723c */ /* 0x040fe20000001818 */
[----:B------:R-:W2:Y:S07]  /*d8d0*/  LDSM.16.M88.4 R200, [R211+0x13800] ;  /* 0x01380000d3c8783b */ /* 0x000eae0000000200 */
        /* <DEDUP_REMOVED lines=32> */
[C---:B----4-:R-:W-:Y:S08]  /*dae0*/  HMMA.16816.F32 R176, R4.reuse, R168, R176 ;  /* 0x000000a804b0723c */ /* 0x050ff000000018b0 */
[----:B------:R-:W-:Y:S01]  /*daf0*/  HMMA.16816.F32 R172, R4, R170, R172 ;  /* 0x000000aa04ac723c */ /* 0x000fe200000018ac */
[----:B------:R-:W4:Y:S04]  /*db00*/  LDSM.16.M88.4 R4, [R216+0x5000] ;  /* 0x00500000d804783b */ /* 0x000f280000000200 */
[----:B------:R-:W1:Y:S03]  /*db10*/  LDSM.16.M88.4 R168, [R216+0x4800] ;  /* 0x00480000d8a8783b */ /* 0x000e660000000200 */
[C---:B--2---:R-:W-:Y:S08]  /*db20*/  HMMA.16816.F32 R28, R200.reuse, R220, R28 ;  /* 0x000000dcc81c723c */ /* 0x044ff0000000181c */
[C---:B------:R-:W-:Y:S01]  /*db30*/  HMMA.16816.F32 R24, R200.reuse, R222, R24 ;  /* 0x000000dec818723c */ /* 0x040fe20000001818 */
[----:B------:R-:W-:Y:S07]  /*db40*/  LDSM.16.M88.4 R220, [R216+0x5800] ;  /* 0x00580000d8dc783b */ /* 0x000fee0000000200 */
[C---:B---3--:R-:W-:Y:S08]  /*db50*/  HMMA.16816.F32 R192, R200.reuse, R164, R192 ;  /* 0x000000a4c8c0723c */ /* 0x048ff000000018c0 */
[C---:B------:R-:W-:Y:S01]  /*db60*/  HMMA.16816.F32 R188, R200.reuse, R166, R188 ;  /* 0x000000a6c8bc723c */ /* 0x040fe200000018bc */
[----:B------:R-:W-:Y:S07]  /*db70*/  LDSM.16.M88.4 R164, [R215+0x8000] ;  /* 0x00800000d7a4783b */ /* 0x000fee0000000200 */
[C---:B-----5:R-:W-:Y:S08]  /*db80*/  HMMA.16816.F32 R184, R200.reuse, R32, R184 ;  /* 0x00000020c8b8723c */ /* 0x060ff000000018b8 */
        /* <DEDUP_REMOVED lines=9> */
[C---:B----4-:R-:W-:Y:S08]  /*dc20*/  HMMA.16816.F32 R184, R20.reuse, R4, R184 ;  /* 0x0000000414b8723c */ /* 0x050ff000000018b8 */
[C---:B------:R-:W-:Y:S01]  /*dc30*/  HMMA.16816.F32 R180, R20.reuse, R6, R180 ;  /* 0x0000000614b4723c */ /* 0x040fe200000018b4 */
[----:B------:R-:W3:Y:S07]  /*dc40*/  LDSM.16.M88.4 R4, [R213+0x4000] ;  /* 0x00400000d504783b */ /* 0x000eee0000000200 */
[C---:B------:R-:W-:Y:S08]  /*dc50*/  HMMA.16816.F32 R192, R20.reuse, R168, R192 ;  /* 0x000000a814c0723c */ /* 0x040ff000000018c0 */
[----:B------:R-:W-:Y:S01]  /*dc60*/  HMMA.16816.F32 R188, R20, R170, R188 ;  /* 0x000000aa14bc723c */ /* 0x000fe200000018bc */
[----:B------:R-:W4:Y:S07]  /*dc70*/  LDSM.16.M88.4 R168, [R211+0x15800] ;  /* 0x01580000d3a8783b */ /* 0x000f2e0000000200 */
[C---:B--2---:R-:W-:Y:S08]  /*dc80*/  HMMA.16816.F32 R28, R164.reuse, R32, R28 ;  /* 0x00000020a41c723c */ /* 0x044ff0000000181c */
[----:B------:R-:W-:Y:S01]  /*dc90*/  HMMA.16816.F32 R24, R164, R34, R24 ;  /* 0x00000022a418723c */ /* 0x000fe20000001818 */
        /* <DEDUP_REMOVED lines=8> */
[C---:B------:R-:W-:Y:S08]  /*dd20*/  HMMA.16816.F32 R184, R164.reuse, R196, R184 ;  /* 0x000000c4a4b8723c */ /* 0x040ff000000018b8 */
[----:B------:R-:W-:Y:S01]  /*dd30*/  HMMA.16816.F32 R180, R164, R198, R180 ;  /* 0x000000c6a4b4723c */ /* 0x000fe200000018b4 */
[----:B------:R-:W-:Y:S07]  /*dd40*/  LDSM.16.M88.4 R196, [R218+0x16000] ;  /* 0x01600000dac4783b */ /* 0x000fee0000000200 */
[C---:B---3--:R-:W-:Y:S08]  /*dd50*/  HMMA.16816.F32 R28, R200.reuse, R4, R28 ;  /* 0x00000004c81c723c */ /* 0x048ff0000000181c */
[----:B------:R-:W-:Y:S01]  /*dd60*/  HMMA.16816.F32 R24, R200, R6, R24 ;  /* 0x00000006c818723c */ /* 0x000fe20000001818 */
        /* <DEDUP_REMOVED lines=9> */
[----:B------:R-:W-:Y:S01]  /*de00*/  HMMA.16816.F32 R180, R200, R34, R180 ;  /* 0x00000022c8b4723c */ /* 0x000fe200000018b4 */
[----:B------:R-:W2:Y:S07]  /*de10*/  LDSM.16.M88.4 R32, [R216+0x6000] ;  /* 0x00600000d820783b */ /* 0x000eae0000000200 */
        /* <DEDUP_REMOVED lines=10> */
[----:B------:R-:W1:Y:S07]  /*dec0*/  LDSM.16.M88.4 R164, [R211+0x16000] ;  /* 0x01600000d3a4783b */ /* 0x000e6e0000000200 */
[----:B------:R-:W-:Y:S01]  /*ded0*/  HMMA.16816.F32 R24, R4, R198, R24 ;  /* 0x000000c60418723c */ /* 0x000fe20000001818 */
[----:B------:R-:W-:Y:S07]  /*dee0*/  LDSM.16.M88.4 R196, [R216+0x7800] ;  /* 0x00780000d8c4783b */ /* 0x000fee0000000200 */
[----:B--2---:R-:W-:Y:S08]  /*def0*/  HMMA.16816.F32 R28, R220, R32, R28 ;  /* 0x00000020dc1c723c */ /* 0x004ff0000000181c */
[C---:B------:R-:W-:Y:S08]  /*df00*/  HMMA.16816.F32 R176, R4.reuse, R20, R176 ;  /* 0x0000001404b0723c */ /* 0x040ff000000018b0 */
[----:B------:R-:W-:Y:S01]  /*df10*/  HMMA.16816.F32 R172, R4, R22, R172 ;  /* 0x0000001604ac723c */ /* 0x000fe200000018ac */
[----:B------:R-:W-:Y:S04]  /*df20*/  LDSM.16.M88.4 R20, [R214+0xc000] ;  /* 0x00c00000d614783b */ /* 0x000fe80000000200 */
[----:B------:R-:W2:Y:S03]  /*df30*/  LDSM.16.M88.4 R4, [R213+0x6000] ;  /* 0x00600000d504783b */ /* 0x000ea60000000200 */
[----:B------:R-:W-:Y:S01]  /*df40*/  HMMA.16816.F32 R24, R220, R34, R24 ;  /* 0x00000022dc18723c */ /* 0x000fe20000001818 */
[----:B------:R-:W3:Y:S07]  /*df50*/  LDSM.16.M88.4 R32, [R211+0x16800] ;  /* 0x01680000d320783b */ /* 0x000eee0000000200 */
[----:B-1----:R-:W-:Y:S08]  /*df60*/  HMMA.16816.F32 R28, R168, R164, R28 ;  /* 0x000000a4a81c723c */ /* 0x002ff0000000181c */
[----:B------:R-:W-:Y:S08]  /*df70*/  HMMA.16816.F32 R192, R220, R204, R192 ;  /* 0x000000ccdcc0723c */ /* 0x000ff000000018c0 */
[----:B------:R-:W-:Y:S01]  /*df80*/  HMMA.16816.F32 R24, R168, R166, R24 ;  /* 0x000000a6a818723c */ /* 0x000fe20000001818 */
[----:B------:R-:W1:Y:S07]  /*df90*/  LDSM.16.M88.4 R164, [R213+0x6800] ;  /* 0x00680000d5a4783b */ /* 0x000e6e0000000200 */
[----:B------:R-:W-:Y:S08]  /*dfa0*/  HMMA.16816.F32 R188, R220, R206, R188 ;  /* 0x000000cedcbc723c */ /* 0x000ff000000018bc */
[----:B--2---:R-:W-:Y:S08]  /*dfb0*/  HMMA.16816.F32 R28, R20, R4, R28 ;  /* 0x00000004141c723c */ /* 0x004ff0000000181c */
[C---:B------:R-:W-:Y:S08]  /*dfc0*/  HMMA.16816.F32 R176, R220.reuse, R196, R176 ;  /* 0x000000c4dcb0723c */ /* 0x040ff000000018b0 */
[----:B------:R-:W-:Y:S01]  /*dfd0*/  HMMA.16816.F32 R172, R220, R198, R172 ;  /* 0x000000c6dcac723c */ /* 0x000fe200000018ac */
[----:B------:R-:W2:Y:S07]  /*dfe0*/  LDSM.16.M88.4 R196, [R211+0x17000] ;  /* 0x01700000d3c4783b */ /* 0x000eae0000000200 */
[----:B---3--:R-:W-:Y:S07]  /*dff0*/  HMMA.16816.F32 R192, R168, R32, R192 ;  /* 0x00000020a8c0723c */ /* 0x008fee00000018c0 */
[C---:B------:R-:W-:Y:S01]  /*e000*/  IADD3 R33, R0.reuse, 0x1, RZ ;  /* 0x0000000100217810 */ /* 0x040fe20007ffe0ff */
[----:B------:R-:W-:Y:S01]  /*e010*/  HMMA.16816.F32 R24, R20, R6, R24 ;  /* 0x000000061418723c */ /* 0x000fe20000001818 */
[----:B------:R-:W-:Y:S01]  /*e020*/  IADD3 R32, R0, 0x8, RZ ;  /* 0x0000000800207810 */ /* 0x000fe20007ffe0ff */
[----:B------:R-:W3:Y:S01]  /*e030*/  LDSM.16.M88.4 R4, [R213+0x7000] ;  /* 0x00700000d504783b */ /* 0x000ee20000000200 */
[----:B------:R-:W4:Y:S01]  /*e040*/  I2F R2, R33 ;  /* 0x0000002100027306 */ /* 0x000f220000201400 */
[----:B------:R-:W-:-:S02]  /*e050*/  ISETP.GE.AND P0, PT, R33, R18, PT ;  /* 0x000000122100720c */ /* 0x000fc40003f06270 */
[----:B------:R-:W-:Y:S02]  /*e060*/  ISETP.GE.AND P2, PT, R33, R11, PT ;  /* 0x0000000b2100720c */ /* 0x000fe40003f46270 */
[----:B------:R-:W-:Y:S01]  /*e070*/  HMMA.16816.F32 R184, R220, R200, R184 ;  /* 0x000000c8dcb8723c */ /* 0x000fe200000018b8 */
[----:B------:R-:W-:-:S06]  /*e080*/  ISETP.GE.AND P1, PT, R32, R18, PT ;  /* 0x000000122000720c */ /* 0x000fcc0003f26270 */
[----:B------:R-:W-:Y:S01]  /*e090*/  IADD3 R200, R0, 0x9, RZ ;  /* 0x0000000900c87810 */ /* 0x000fe20007ffe0ff */
[----:B------:R-:W-:Y:S01]  /*e0a0*/  HMMA.16816.F32 R180, R220, R202, R180 ;  /* 0x000000cadcb4723c */ /* 0x000fe200000018b4 */
[----:B------:R5:W2:Y:S01]  /*e0b0*/  I2F R203, R32 ;  /* 0x0000002000cb7306 */ /* 0x000aa20000201400 */
[C---:B----4-:R-:W-:Y:S02]  /*e0c0*/  FFMA.FTZ R29, R2.reuse, UR23, R29 ;  /* 0x00000017021d7c23 */ /* 0x050fe4000801001d */
[----:B------:R-:W-:Y:S01]  /*e0d0*/  FFMA.FTZ R31, R2, UR23, R31 ;  /* 0x00000017021f7c23 */ /* 0x000fe2000801001f */
[----:B------:R-:W-:-:S03]  /*e0e0*/  IADD3 R2, R0, 0x11, RZ ;  /* 0x0000001100027810 */ /* 0x000fc60007ffe0ff */
[----:B------:R-:W-:Y:S01]  /*e0f0*/  HMMA.16816.F32 R188, R168, R34, R188 ;  /* 0x00000022a8bc723c */ /* 0x000fe200000018bc */
[----:B------:R-:W-:Y:S02]  /*e100*/  FSEL R201, R29, -INF , !P0 ;  /* 0xff8000001dc97808 */ /* 0x000fe40004000000 */
[----:B------:R-:W-:Y:S02]  /*e110*/  ISETP.GE.AND P0, PT, R32, R11, PT ;  /* 0x0000000b2000720c */ /* 0x000fe40003f06270 */
[----:B------:R-:W-:Y:S02]  /*e120*/  IADD3 R29, R0, 0x10, RZ ;  /* 0x00000010001d7810 */ /* 0x000fe40007ffe0ff */
[----:B------:R-:W-:Y:S01]  /*e130*/  FSEL R204, R31, -INF , !P2 ;  /* 0xff8000001fcc7808 */ /* 0x000fe20005000000 */
[----:B-1----:R-:W-:Y:S01]  /*e140*/  HMMA.16816.F32 R192, R20, R164, R192 ;  /* 0x000000a414c0723c */ /* 0x002fe200000018c0 */
[----:B------:R-:W1:Y:S01]  /*e150*/  I2F R164, R200 ;  /* 0x000000c800a47306 */ /* 0x000e620000201400 */
[----:B-----5:R-:W4:Y:S01]  /*e160*/  LDSM.16.M88.4 R32, [R211+0x17800] ;  /* 0x01780000d320783b */ /* 0x020f220000000200 */
[C---:B--2---:R-:W-:Y:S01]  /*e170*/  FFMA.FTZ R24, R203.reuse, UR23, R24 ;  /* 0x00000017cb187c23 */ /* 0x044fe20008010018 */
[----:B------:R-:W-:Y:S01]  /*e180*/  ISETP.GE.AND P2, PT, R200, R18, PT ;  /* 0x00000012c800720c */ /* 0x000fe20003f46270 */
[----:B------:R-:W-:-:S03]  /*e190*/  FFMA.FTZ R26, R203, UR23, R26 ;  /* 0x00000017cb1a7c23 */ /* 0x000fc6000801001a */
[----:B------:R-:W-:Y:S01]  /*e1a0*/  HMMA.16816.F32 R184, R168, R196, R184 ;  /* 0x000000c4a8b8723c */ /* 0x000fe200000018b8 */
[----:B------:R-:W2:Y:S01]  /*e1b0*/  I2F R165, R29 ;  /* 0x0000001d00a57306 */ /* 0x000ea20000201400 */
[----:B------:R-:W-:Y:S02]  /*e1c0*/  FSEL R31, R24, -INF , !P1 ;  /* 0xff800000181f7808 */ /* 0x000fe40004800000 */
[----:B------:R-:W-:-:S03]  /*e1d0*/  ISETP.GE.AND P1, PT, R200, R11, PT ;  /* 0x0000000bc800720c */ /* 0x000fc60003f26270 */
[----:B------:R-:W-:Y:S01]  /*e1e0*/  FSEL R196, R26, -INF , !P0 ;  /* 0xff8000001ac47808 */ /* 0x000fe20004000000 */
[----:B------:R-:W-:Y:S01]  /*e1f0*/  HMMA.16816.F32 R188, R20, R166, R188 ;  /* 0x000000a614bc723c */ /* 0x000fe200000018bc */
[C---:B-1----:R-:W-:Y:S01]  /*e200*/  FFMA.FTZ R25, R164.reuse, UR23, R25 ;  /* 0x00000017a4197c23 */ /* 0x042fe20008010019 */
[----:B------:R-:W1:Y:S01]  /*e210*/  I2F R200, R2 ;  /* 0x0000000200c87306 */ /* 0x000e620000201400 */
[----:B------:R-:W-:Y:S01]  /*e220*/  FFMA.FTZ R27, R164, UR23, R27 ;  /* 0x00000017a41b7c23 */ /* 0x000fe2000801001b */
[----:B------:R-:W-:-:S03]  /*e230*/  ISETP.GE.AND P0, PT, R29, R18, PT ;  /* 0x000000121d00720c */ /* 0x000fc60003f06270 */
[----:B------:R-:W-:Y:S01]  /*e240*/  FSEL R167, R25, -INF , !P2 ;  /* 0xff80000019a77808 */ /* 0x000fe20005000000 */
[----:B------:R-:W-:Y:S01]  /*e250*/  HMMA.16816.F32 R180, R168, R198, R180 ;  /* 0x000000c6a8b4723c */ /* 0x000fe200000018b4 */
[-C--:B------:R-:W-:Y:S01]  /*e260*/  ISETP.GE.AND P2, PT, R29, R11.reuse, PT ;  /* 0x0000000b1d00720c */ /* 0x080fe20003f46270 */
[----:B--2---:R-:W-:Y:S01]  /*e270*/  FFMA.FTZ R29, R165, UR23, R192 ;  /* 0x00000017a51d7c23 */ /* 0x004fe200080100c0 */
[----:B------:R-:W-:Y:S01]  /*e280*/  FSEL R192, R27, -INF , !P1 ;  /* 0xff8000001bc07808 */ /* 0x000fe20004800000 */
[----:B------:R-:W-:Y:S01]  /*e290*/  FFMA.FTZ R164, R165, UR23, R194 ;  /* 0x00000017a5a47c23 */ /* 0x000fe200080100c2 */
[C---:B------:R-:W-:Y:S01]  /*e2a0*/  IADD3 R166, R0.reuse, 0x18, RZ ;  /* 0x0000001800a67810 */ /* 0x040fe20007ffe0ff */
[----:B------:R-:W2:Y:S01]  /*e2b0*/  LDSM.16.M88.4 R24, [R213+0x7800] ;  /* 0x00780000d518783b */ /* 0x000ea20000000200 */
[----:B------:R-:W-:Y:S01]  /*e2c0*/  IADD3 R198, R0, 0x19, RZ ;  /* 0x0000001900c67810 */ /* 0x000fe20007ffe0ff */
[----:B---3--:R-:W-:Y:S01]  /*e2d0*/  HMMA.16816.F32 R184, R20, R4, R184 ;  /* 0x0000000414b8723c */ /* 0x008fe200000018b8 */
[----:B------:R-:W-:Y:S01]  /*e2e0*/  FSEL R29, R29, -INF , !P0 ;  /* 0xff8000001d1d7808 */ /* 0x000fe20004000000 */
[----:B------:R3:W5:Y:S01]  /*e2f0*/  I2F R197, R166 ;  /* 0x000000a600c57306 */ /* 0x0007620000201400 */
[----:B------:R-:W-:Y:S01]  /*e300*/  ISETP.GE.AND P1, PT, R2, R18, PT ;  /* 0x000000120200720c */ /* 0x000fe20003f26270 */
[----:B-1----:R-:W-:Y:S01]  /*e310*/  FFMA.FTZ R165, R200, UR23, R193 ;  /* 0x00000017c8a57c23 */ /* 0x002fe200080100c1 */
[----:B------:R-:W-:Y:S01]  /*e320*/  ISETP.GE.AND P0, PT, R2, R11, PT ;  /* 0x0000000b0200720c */ /* 0x000fe20003f06270 */
[----:B------:R-:W-:-:S04]  /*e330*/  DEPBAR.LE SB0, 0x0 ;  /* 0x000080000000791a */ /* 0x000fc80000000000 */
[----:B------:R-:W1:Y:S01]  /*e340*/  I2F R2, R198 ;  /* 0x000000c600027306 */ /* 0x000e620000201400 */
[----:B------:R-:W-:Y:S01]  /*e350*/  FSEL R164, R164, -INF , !P2 ;  /* 0xff800000a4a47808 */ /* 0x000fe20005000000 */
[----:B----4-:R-:W-:Y:S01]  /*e360*/  HMMA.16816.F32 R176, R168, R32, R176 ;  /* 0x00000020a8b0723c */ /* 0x010fe200000018b0 */
[----:B------:R-:W-:Y:S02]  /*e370*/  FSEL R165, R165, -INF , !P1 ;  /* 0xff800000a5a57808 */ /* 0x000fe40004800000 */
[CC--:B------:R-:W-:Y:S02]  /*e380*/  ISETP.GE.AND P2, PT, R166.reuse, R18.reuse, PT ;  /* 0x00000012a600720c */ /* 0x0c0fe40003f46270 */
[----:B------:R-:W-:Y:S01]  /*e390*/  ISETP.GE.AND P1, PT, R166, R11, PT ;  /* 0x0000000ba600720c */ /* 0x000fe20003f26270 */
[----:B---3--:R-:W-:Y:S01]  /*e3a0*/  FFMA.FTZ R166, R200, UR23, R195 ;  /* 0x00000017c8a67c23 */ /* 0x008fe200080100c3 */
[C---:B------:R-:W-:Y:S01]  /*e3b0*/  IADD3 R194, R0.reuse, 0x20, RZ ;  /* 0x0000002000c27810 */ /* 0x040fe20007ffe0ff */
[----:B------:R-:W-:Y:S01]  /*e3c0*/  HMMA.16816.F32 R180, R20, R6, R180 ;  /* 0x0000000614b4723c */ /* 0x000fe200000018b4 */
[C---:B-----5:R-:W-:Y:S01]  /*e3d0*/  FFMA.FTZ R5, R197.reuse, UR23, R188 ;  /* 0x00000017c5057c23 */ /* 0x060fe200080100bc */
[----:B------:R-:W-:Y:S01]  /*e3e0*/  IADD3 R33, R0, 0x21, RZ ;  /* 0x0000002100217810 */ /* 0x000fe20007ffe0ff */
[----:B------:R-:W3:Y:S01]  /*e3f0*/  I2F R193, R194 ;  /* 0x000000c200c17306 */ /* 0x000ee20000201400 */
[----:B------:R-:W-:Y:S01]  /*e400*/  FSEL R166, R166, -INF , !P0 ;  /* 0xff800000a6a67808 */ /* 0x000fe20004000000 */
[----:B------:R-:W-:Y:S01]  /*e410*/  FFMA.FTZ R4, R197, UR23, R190 ;  /* 0x00000017c5047c23 */ /* 0x000fe200080100be */
[-C--:B------:R-:W-:Y:S01]  /*e420*/  ISETP.GE.AND P0, PT, R198, R18.reuse, PT ;  /* 0x00000012c600720c */ /* 0x080fe20003f06270 */
[----:B-1----:R-:W-:Y:S01]  /*e430*/  FFMA.FTZ R189, R2, UR23, R189 ;  /* 0x0000001702bd7c23 */ /* 0x002fe200080100bd */
[----:B------:R-:W-:Y:S01]  /*e440*/  IADD3 R188, R0, 0x28, RZ ;  /* 0x0000002800bc7810 */ /* 0x000fe20007ffe0ff */
[----:B------:R-:W-:Y:S01]  /*e450*/  HMMA.16816.F32 R172, R168, R34, R172 ;  /* 0x00000022a8ac723c */ /* 0x000fe200000018ac */
[----:B------:R-:W-:Y:S01]  /*e460*/  FSEL R4, R4, -INF , !P1 ;  /* 0xff80000004047808 */ /* 0x000fe20004800000 */
[----:B------:R-:W1:Y:S01]  /*e470*/  I2F R32, R33 ;  /* 0x0000002100207306 */ /* 0x000e620000201400 */
[----:B------:R-:W-:Y:S01]  /*e480*/  FSEL R6, R189, -INF , !P0 ;  /* 0xff800000bd067808 */ /* 0x000fe20004000000 */
[----:B------:R-:W-:Y:S01]  /*e490*/  FFMA.FTZ R191, R2, UR23, R191 ;  /* 0x0000001702bf7c23 */ /* 0x000fe200080100bf */
[----:B------:R-:W-:-:S02]  /*e4a0*/  ISETP.GE.AND P1, PT, R194, R18, PT ;  /* 0x00000012c200720c */ /* 0x000fc40003f26270 */
[-C--:B------:R-:W-:Y:S02]  /*e4b0*/  ISETP.GE.AND P0, PT, R194, R11.reuse, PT ;  /* 0x0000000bc200720c */ /* 0x080fe40003f06270 */
[----:B------:R-:W-:Y:S01]  /*e4c0*/  IADD3 R34, R0, 0x29, RZ ;  /* 0x0000002900227810 */ /* 0x000fe20007ffe0ff */
[----:B------:R-:W4:Y:S01]  /*e4d0*/  I2F R189, R188 ;  /* 0x000000bc00bd7306 */ /* 0x000f220000201400 */
[C---:B---3--:R-:W-:Y:S01]  /*e4e0*/  FFMA.FTZ R7, R193.reuse, UR23, R184 ;  /* 0x00000017c1077c23 */ /* 0x048fe200080100b8 */
[----:B--2---:R-:W-:Y:S01]  /*e4f0*/  HMMA.16816.F32 R176, R20, R24, R176 ;  /* 0x0000001814b0723c */ /* 0x004fe200000018b0 */
[----:B------:R-:W-:Y:S01]  /*e500*/  FFMA.FTZ R186, R193, UR23, R186 ;  /* 0x00000017c1ba7c23 */ /* 0x000fe200080100ba */
[----:B------:R-:W-:Y:S02]  /*e510*/  FSEL R5, R5, -INF , !P2 ;  /* 0xff80000005057808 */ /* 0x000fe40005000000 */
[----:B------:R-:W-:Y:S01]  /*e520*/  FSEL R7, R7, -INF , !P1 ;  /* 0xff80000007077808 */ /* 0x000fe20004800000 */
[----:B-1----:R-:W-:Y:S01]  /*e530*/  FFMA.FTZ R187, R32, UR23, R187 ;  /* 0x0000001720bb7c23 */ /* 0x002fe200080100bb */
[----:B------:R-:W-:Y:S01]  /*e540*/  FSEL R227, R186, -INF , !P0 ;  /* 0xff800000bae37808 */ /* 0x000fe20004000000 */
[----:B------:R-:W1:Y:S01]  /*e550*/  I2F R2, R34 ;  /* 0x0000002200027306 */ /* 0x000e620000201400 */
[----:B------:R-:W-:Y:S01]  /*e560*/  ISETP.GE.AND P1, PT, R33, R11, PT ;  /* 0x0000000b2100720c */ /* 0x000fe20003f26270 */
[----:B------:R-:W-:Y:S01]  /*e570*/  FFMA.FTZ R25, R32, UR23, R185 ;  /* 0x0000001720197c23 */ /* 0x000fe200080100b9 */
[----:B------:R-:W-:-:S02]  /*e580*/  ISETP.GE.AND P0, PT, R188, R18, PT ;  /* 0x00000012bc00720c */ /* 0x000fc40003f06270 */
[----:B------:R-:W-:Y:S01]  /*e590*/  HMMA.16816.F32 R172, R20, R26, R172 ;  /* 0x0000001a14ac723c */ /* 0x000fe200000018ac */
[-C--:B------:R-:W-:Y:S01]  /*e5a0*/  ISETP.GE.AND P2, PT, R198, R11.reuse, PT ;  /* 0x0000000bc600720c */ /* 0x080fe20003f46270 */
[C---:B----4-:R-:W-:Y:S01]  /*e5b0*/  FFMA.FTZ R180, R189.reuse, UR23, R180 ;  /* 0x00000017bdb47c23 */ /* 0x050fe200080100b4 */
[C---:B------:R-:W-:Y:S01]  /*e5c0*/  IADD3 R32, R0.reuse, 0x31, RZ ;  /* 0x0000003100207810 */ /* 0x040fe20007ffe0ff */
[----:B------:R-:W2:Y:S01]  /*e5d0*/  I2F R27, R0 ;  /* 0x00000000001b7306 */ /* 0x000ea20000201400 */
[----:B------:R-:W-:Y:S01]  /*e5e0*/  IADD3 R24, R0, 0x30, RZ ;  /* 0x0000003000187810 */ /* 0x000fe20007ffe0ff */
[----:B------:R-:W-:Y:S01]  /*e5f0*/  FFMA.FTZ R182, R189, UR23, R182 ;  /* 0x00000017bdb67c23 */ /* 0x000fe200080100b6 */
[----:B------:R-:W-:Y:S02]  /*e600*/  FSEL R226, R187, -INF , !P1 ;  /* 0xff800000bbe27808 */ /* 0x000fe40004800000 */
[----:B------:R-:W-:Y:S02]  /*e610*/  FSEL R232, R180, -INF , !P0 ;  /* 0xff800000b4e87808 */ /* 0x000fe40004000000 */
[----:B------:R-:W-:Y:S01]  /*e620*/  FSEL R168, R191, -INF , !P2 ;  /* 0xff800000bfa87808 */ /* 0x000fe20005000000 */
[----:B-1----:R-:W-:Y:S01]  /*e630*/  FFMA.FTZ R183, R2, UR23, R183 ;  /* 0x0000001702b77c23 */ /* 0x002fe200080100b7 */
[----:B------:R-:W-:Y:S01]  /*e640*/  BAR.SYNC.DEFER_BLOCKING 0x0 ;  /* 0x0000000000007b1d */ /* 0x000fe20000010000 */
[----:B------:R-:W-:Y:S01]  /*e650*/  ISETP.GE.AND P1, PT, R34, R18, PT ;  /* 0x000000122200720c */ /* 0x000fe20003f26270 */
[----:B------:R-:W-:Y:S01]  /*e660*/  FFMA.FTZ R181, R2, UR23, R181 ;  /* 0x0000001702b57c23 */ /* 0x000fe200080100b5 */
[----:B------:R-:W-:-:S02]  /*e670*/  ISETP.GE.AND P0, PT, R34, R11, PT ;  /* 0x0000000b2200720c */ /* 0x000fc40003f06270 */
[----:B------:R-:W-:Y:S01]  /*e680*/  ISETP.GE.AND P2, PT, R33, R18, PT ;  /* 0x000000122100720c */ /* 0x000fe20003f46270 */
[----:B------:R-:W1:Y:S01]  /*e690*/  I2F R34, R32 ;  /* 0x0000002000227306 */ /* 0x000e620000201400 */
[----:B------:R-:W-:Y:S01]  /*e6a0*/  IADD3 R26, R0, 0x38, RZ ;  /* 0x00000038001a7810 */ /* 0x000fe20007ffe0ff */
[----:B--2---:R-:W-:Y:S01]  /*e6b0*/  FFMA.FTZ R30, R27, UR23, R30 ;  /* 0x000000171b1e7c23 */ /* 0x004fe2000801001e */
[----:B------:R-:W-:Y:S01]  /*e6c0*/  FSEL R25, R25, -INF , !P2 ;  /* 0xff80000019197808 */ /* 0x000fe20005000000 */
[----:B------:R-:W-:Y:S01]  /*e6d0*/  FFMA.FTZ R28, R27, UR23, R28 ;  /* 0x000000171b1c7c23 */ /* 0x000fe2000801001c */
[----:B------:R-:W-:Y:S02]  /*e6e0*/  ISETP.GE.AND P2, PT, R188, R11, PT ;  /* 0x0000000bbc00720c */ /* 0x000fe40003f46270 */
[----:B------:R-:W-:Y:S01]  /*e6f0*/  FSEL R224, R183, -INF , !P0 ;  /* 0xff800000b7e07808 */ /* 0x000fe20004000000 */
[----:B------:R-:W2:Y:S01]  /*e700*/  I2F R33, R24 ;  /* 0x0000001800217306 */ /* 0x000ea20000201400 */
[----:B------:R-:W-:-:S02]  /*e710*/  FSEL R20, R182, -INF , !P2 ;  /* 0xff800000b6147808 */ /* 0x000fc40005000000 */
[-C--:B------:R-:W-:Y:S02]  /*e720*/  ISETP.GE.AND P0, PT, R32, R18.reuse, PT ;  /* 0x000000122000720c */ /* 0x080fe40003f06270 */
[----:B------:R-:W-:Y:S02]  /*e730*/  IADD3 R2, R0, 0x39, RZ ;  /* 0x0000003900027810 */ /* 0x000fe40007ffe0ff */
[----:B------:R-:W-:Y:S01]  /*e740*/  ISETP.GE.AND P2, PT, R24, R18, PT ;  /* 0x000000121800720c */ /* 0x000fe20003f46270 */
[----:B------:R-:W3:Y:S01]  /*e750*/  I2F R23, R26 ;  /* 0x0000001a00177306 */ /* 0x000ee20000201400 */
[C---:B-1----:R-:W-:Y:S01]  /*e760*/  FFMA.FTZ R177, R34.reuse, UR23, R177 ;  /* 0x0000001722b17c23 */ /* 0x042fe200080100b1 */
[----:B------:R-:W-:Y:S01]  /*e770*/  FSEL R231, R181, -INF , !P1 ;  /* 0xff800000b5e77808 */ /* 0x000fe20004800000 */
[----:B------:R-:W-:Y:S01]  /*e780*/  FFMA.FTZ R179, R34, UR23, R179 ;  /* 0x0000001722b37c23 */ /* 0x000fe200080100b3 */
[-C--:B------:R-:W-:Y:S02]  /*e790*/  ISETP.GE.AND P1, PT, R24, R11.reuse, PT ;  /* 0x0000000b1800720c */ /* 0x080fe40003f26270 */
[----:B------:R-:W-:Y:S01]  /*e7a0*/  FSEL R229, R177, -INF , !P0 ;  /* 0xff800000b1e57808 */ /* 0x000fe20004000000 */
[C---:B--2---:R-:W-:Y:S01]  /*e7b0*/  FFMA.FTZ R21, R33.reuse, UR23, R176 ;  /* 0x0000001721157c23 */ /* 0x044fe200080100b0 */
[----:B------:R-:W1:Y:S01]  /*e7c0*/  I2F R24, R2 ;  /* 0x0000000200187306 */ /* 0x000e620000201400 */
[----:B------:R-:W-:Y:S01]  /*e7d0*/  ISETP.GE.AND P0, PT, R0, R11, PT ;  /* 0x0000000b0000720c */ /* 0x000fe20003f06270 */
[----:B------:R-:W-:-:S02]  /*e7e0*/  FFMA.FTZ R22, R33, UR23, R178 ;  /* 0x0000001721167c23 */ /* 0x000fc400080100b2 */
[----:B------:R-:W-:Y:S02]  /*e7f0*/  FSEL R21, R21, -INF , !P2 ;  /* 0xff80000015157808 */ /* 0x000fe40005000000 */
[----:B------:R-:W-:Y:S01]  /*e800*/  ISETP.GE.AND P2, PT, R32, R11, PT ;  /* 0x0000000b2000720c */ /* 0x000fe20003f46270 */
[C---:B---3--:R-:W-:Y:S01]  /*e810*/  FFMA.FTZ R172, R23.reuse, UR23, R172 ;  /* 0x0000001717ac7c23 */ /* 0x048fe200080100ac */
[----:B------:R-:W-:Y:S01]  /*e820*/  FSEL R202, R30, -INF , !P0 ;  /* 0xff8000001eca7808 */ /* 0x000fe20004000000 */
[----:B------:R-:W-:Y:S01]  /*e830*/  FFMA.FTZ R174, R23, UR23, R174 ;  /* 0x0000001717ae7c23 */ /* 0x000fe200080100ae */
[----:B------:R-:W-:Y:S02]  /*e840*/  FSEL R222, R179, -INF , !P2 ;  /* 0xff800000b3de7808 */ /* 0x000fe40005000000 */
[----:B------:R-:W-:Y:S02]  /*e850*/  PLOP3.LUT P0, PT, PT, PT, UP0, 0x80, 0x0 ;  /* 0x000000000000781c */ /* 0x000fe40003f0f008 */
[----:B------:R-:W-:-:S02]  /*e860*/  ISETP.GE.AND P2, PT, R26, R18, PT ;  /* 0x000000121a00720c */ /* 0x000fc40003f46270 */
[----:B------:R-:W-:Y:S01]  /*e870*/  FSEL R22, R22, -INF , !P1 ;  /* 0xff80000016167808 */ /* 0x000fe20004800000 */
[----:B-1----:R-:W-:Y:S01]  /*e880*/  FFMA.FTZ R173, R24, UR23, R173 ;  /* 0x0000001718ad7c23 */ /* 0x002fe200080100ad */
[----:B------:R-:W-:Y:S01]  /*e890*/  FSEL R23, R172, -INF , !P2 ;  /* 0xff800000ac177808 */ /* 0x000fe20005000000 */
[----:B------:R-:W-:Y:S01]  /*e8a0*/  FFMA.FTZ R175, R24, UR23, R175 ;  /* 0x0000001718af7c23 */ /* 0x000fe200080100af */
[----:B------:R-:W-:Y:S02]  /*e8b0*/  ISETP.GE.AND P1, PT, R0, R18, PT ;  /* 0x000000120000720c */ /* 0x000fe40003f26270 */
[----:B------:R-:W-:Y:S02]  /*e8c0*/  ISETP.GE.AND P2, PT, R26, R11, PT ;  /* 0x0000000b1a00720c */ /* 0x000fe40003f46270 */
[----:B------:R-:W-:Y:S02]  /*e8d0*/  FSEL R198, R28, -INF , !P1 ;  /* 0xff8000001cc67808 */ /* 0x000fe40004800000 */
[----:B------:R-:W-:-:S02]  /*e8e0*/  FSEL R220, R174, -INF , !P2 ;  /* 0xff800000aedc7808 */ /* 0x000fc40005000000 */
[C---:B------:R-:W-:Y:S02]  /*e8f0*/  ISETP.GE.AND P2, PT, R2.reuse, R18, PT ;  /* 0x000000120200720c */ /* 0x040fe40003f46270 */
        /* <DEDUP_REMOVED lines=19> */
[C---:B------:R-:W-:Y:S02]  /*ea30*/  @!P6 LEA R170, P2, R11.reuse, c[0x0][0x168], 0x1 ;  /* 0x00005a000baaea11 */ /* 0x040fe400078408ff */
        /* <DEDUP_REMOVED lines=58> */
.L_x_995:
[----:B------:R-:W-:Y:S05]  /*ede0*/  BSYNC B0 ;  /* 0x0000000000007941 */ /* 0x000fea0003800000 */
.L_x_994:
[----:B------:R-:W0:Y:S02]  /*edf0*/  LDGDEPBAR ;  /* 0x00000000000079af */ /* 0x000e240000000000 */
.L_x_993:
[----:B------:R-:W-:Y:S01]  /*ee00*/  FMNMX.FTZ R0, R19, R198, !PT ;  /* 0x000000c613007209 */ /* 0x000fe20007810000 */
[----:B-1----:R-:W-:Y:S01]  /*ee10*/  IMAD.WIDE.U32 R170, R10, -0x326172a9, RZ ;  /* 0xcd9e8d570aaa7825 */ /* 0x002fe200078e00ff */
        /* <DEDUP_REMOVED lines=9> */
[----:B------:R-:W-:Y:S01]  /*eeb0*/  @UP0 UIADD3 UR34, UR6, -0x4, URZ ;  /* 0xfffffffc06220890 */ /* 0x000fe2000fffe03f */
        /* <DEDUP_REMOVED lines=19> */
[----:B------:R-:W-:Y:S02]  /*eff0*/  LOP3.LUT R34, R171, R9, RZ, 0x3c, !PT ;  /* 0x00000009ab227212 */ /* 0x000fe400078e3cff */
[----:B------:R-:W-:Y:S02]  /*f000*/  FMNMX.FTZ R0, R229, R0, !PT ;  /* 0x00000000e5007209 */ /* 0x000fe40007810000 */
[----:B------:R-:W-:Y:S01]  /*f010*/  FMNMX.FTZ R33, R22, R33, !PT ;  /* 0x0000002116217209 */ /* 0x000fe20007810000 */
[----:B------:R-:W-:Y:S01]  /*f020*/  IMAD.WIDE.U32 R34, R34, -0x2daee0ad, RZ ;  /* 0xd2511f5322227825 */ /* 0x000fe200078e00ff */
[----:B------:R-:W-:Y:S02]  /*f030*/  FMNMX.FTZ R0, R23, R0, !PT ;  /* 0x0000000017007209 */ /* 0x000fe40007810000 */
[----:B------:R-:W-:Y:S02]  /*f040*/  FMNMX.FTZ R33, R222, R33, !PT ;  /* 0x00000021de217209 */ /* 0x000fe40007810000 */
[----:B------:R-:W-:-:S02]  /*f050*/  FMNMX.FTZ R179, R247, R0, !PT ;  /* 0x00000000f7b37209 */ /* 0x000fc40007810000 */
[----:B------:R-:W-:Y:S01]  /*f060*/  LOP3.LUT R0, R183, UR5, RZ, 0x3c, !PT ;  /* 0x00000005b7007c12 */ /* 0x000fe2000f8e3cff */
[----:B------:R-:W-:Y:S01]  /*f070*/  UIADD3 UR5, UR33, 0x646e171e, URZ ;  /* 0x646e171e21057890 */ /* 0x000fe2000fffe03f */
[----:B------:R-:W-:Y:S01]  /*f080*/  LOP3.LUT R32, R35, UR4, R182, 0x96, !PT ;  /* 0x0000000423207c12 */ /* 0x000fe2000f8e96b6 */
[----:B------:R-:W1:Y:S01]  /*f090*/  SHFL.BFLY PT, R2, R179, 0x2, 0x1f ;  /* 0x0c401f00b3027f89 */ /* 0x000e6200000e0000 */
[----:B------:R-:W-:Y:S01]  /*f0a0*/  FMNMX.FTZ R35, R220, R33, !PT ;  /* 0x00000021dc237209 */ /* 0x000fe20007810000 */
[----:B------:R-:W-:Y:S01]  /*f0b0*/  IMAD.WIDE.U32 R244, R0, -0x326172a9, RZ ;  /* 0xcd9e8d5700f47825 */ /* 0x000fe200078e00ff */
[----:B------:R-:W-:Y:S02]  /*f0c0*/  UIADD3 UR4, UR6, -0x2, URZ ;  /* 0xfffffffe06047890 */ /* 0x000fe4000fffe03f */
[----:B------:R-:W-:Y:S01]  /*f0d0*/  FMNMX.FTZ R0, R246, R35, !PT ;  /* 0x00000023f6007209 */ /* 0x000fe20007810000 */
[----:B------:R-:W-:Y:S01]  /*f0e0*/  IMAD.WIDE.U32 R32, R32, -0x326172a9, RZ ;  /* 0xcd9e8d5720207825 */ /* 0x000fe200078e00ff */
[----:B------:R-:W-:Y:S01]  /*f0f0*/  LOP3.LUT R236, R245, UR16, R170, 0x96, !PT ;  /* 0x00000010f5ec7c12 */ /* 0x000fe2000f8e96aa */
[----:B------:R-:W-:-:S02]  /*f100*/  USHF.L.U32 UR4, UR4, 0x1, URZ ;  /* 0x0000000104047899 */ /* 0x000fc4000800063f */
[----:B------:R-:W2:Y:S01]  /*f110*/  SHFL.BFLY PT, R171, R0, 0x2, 0x1f ;  /* 0x0c401f0000ab7f89 */ /* 0x000ea200000e0000 */
[----:B------:R-:W-:Y:S01]  /*f120*/  LOP3.LUT R244, R33, UR15, R244, 0x96, !PT ;  /* 0x0000000f21f47c12 */ /* 0x000fe2000f8e96f4 */
[----:B------:R-:W-:Y:S01]  /*f130*/  IMAD.WIDE.U32 R236, R236, -0x2daee0ad, RZ ;  /* 0xd2511f53ecec7825 */ /* 0x000fe200078e00ff */
[----:B------:R-:W-:-:S03]  /*f140*/  UIADD3 UR4, UR4, -0x1, URZ ;  /* 0xffffffff04047890 */ /* 0x000fc6000fffe03f */
[----:B------:R-:W-:Y:S01]  /*f150*/  IMAD.WIDE.U32 R244, R244, -0x2daee0ad, RZ ;  /* 0xd2511f53f4f47825 */ /* 0x000fe200078e00ff */
[----:B------:R-:W-:Y:S01]  /*f160*/  LOP3.LUT R180, R237, UR14, R34, 0x96, !PT ;  /* 0x0000000eedb47c12 */ /* 0x000fe2000f8e9622 */
[----:B------:R-:W-:-:S04]  /*f170*/  ULOP3.LUT UR4, UR4, UR33, URZ, 0x3c, !UPT ;  /* 0x0000002104047292 */ /* 0x000fc8000f8e3c3f */
[----:B------:R-:W-:Y:S01]  /*f180*/  IMAD.WIDE.U32 R180, R180, -0x326172a9, RZ ;  /* 0xcd9e8d57b4b47825 */ /* 0x000fe200078e00ff */
[----:B-1----:R-:W-:Y:S02]  /*f190*/  FMNMX.FTZ R35, R179, R2, !PT ;  /* 0x00000002b3237209 */ /* 0x002fe40007810000 */
[----:B------:R-:W-:-:S03]  /*f1a0*/  LOP3.LUT R179, R245, UR12, R236, 0x96, !PT ;  /* 0x0000000cf5b37c12 */ /* 0x000fc6000f8e96ec */
[----:B------:R-:W1:Y:S02]  /*f1b0*/  SHFL.BFLY PT, R2, R35, 0x1, 0x1f ;  /* 0x0c201f0023027f89 */ /* 0x000e6400000e0000 */
[----:B------:R-:W-:Y:S01]  /*f1c0*/  IMAD.WIDE.U32 R188, R179, -0x326172a9, RZ ;  /* 0xcd9e8d57b3bc7825 */ /* 0x000fe200078e00ff */
[----:B------:R-:W-:Y:S02]  /*f1d0*/  LOP3.LUT R179, R181, UR13, R32, 0x96, !PT ;  /* 0x0000000db5b37c12 */ /* 0x000fe4000f8e9620 */
[----:B--2---:R-:W-:Y:S02]  /*f1e0*/  FMNMX.FTZ R171, R0, R171, !PT ;  /* 0x000000ab00ab7209 */ /* 0x004fe40007810000 */
[----:B------:R-:W-:Y:S01]  /*f1f0*/  LOP3.LUT R180, R189, UR11, R180, 0x96, !PT ;  /* 0x0000000bbdb47c12 */ /* 0x000fe2000f8e96b4 */
[----:B------:R-:W-:Y:S02]  /*f200*/  IMAD.WIDE.U32 R184, R179, -0x2daee0ad, RZ ;  /* 0xd2511f53b3b87825 */ /* 0x000fe400078e00ff */
[----:B------:R-:W2:Y:S02]  /*f210*/  SHFL.BFLY PT, R0, R171, 0x1, 0x1f ;  /* 0x0c201f00ab007f89 */ /* 0x000ea400000e0000 */
[----:B------:R-:W-:Y:S01]  /*f220*/  IMAD.WIDE.U32 R180, R180, -0x2daee0ad, RZ ;  /* 0xd2511f53b4b47825 */ /* 0x000fe200078e00ff */
[----:B------:R-:W-:-:S04]  /*f230*/  LOP3.LUT R182, R185, UR10, R244, 0x96, !PT ;  /* 0x0000000ab9b67c12 */ /* 0x000fc8000f8e96f4 */
[----:B------:R-:W-:-:S05]  /*f240*/  LOP3.LUT R179, R181, UR8, R184, 0x96, !PT ;  /* 0x00000008b5b37c12 */ /* 0x000fca000f8e96b8 */
[----:B------:R-:W-:Y:S01]  /*f250*/  IMAD.WIDE.U32 R186, R179, -0x326172a9, RZ ;  /* 0xcd9e8d57b3ba7825 */ /* 0x000fe200078e00ff */
[----:B-1----:R-:W-:Y:S02]  /*f260*/  FMNMX.FTZ R2, R35, R2, !PT ;  /* 0x0000000223027209 */ /* 0x002fe40007810000 */
[----:B------:R-:W-:Y:S01]  /*f270*/  LOP3.LUT R35, R183, UR4, RZ, 0x3c, !PT ;  /* 0x00000004b7237c12 */ /* 0x000fe2000f8e3cff */
[----:B------:R-:W-:Y:S01]  /*f280*/  UIADD3 UR4, UR32, -0x4ab325aa, URZ ;  /* 0xb54cda5620047890 */ /* 0x000fe2000fffe03f */
[C---:B------:R-:W-:Y:S01]  /*f290*/  FSETP.NEU.FTZ.AND P6, PT, R2.reuse, -INF , PT ;  /* 0xff8000000200780b */ /* 0x040fe20003fdd000 */
[----:B------:R-:W-:Y:S01]  /*f2a0*/  FMUL.FTZ R200, R2, c[0x0][0x23c] ;  /* 0x00008f0002c87a20 */ /* 0x000fe20000410000 */
[----:B------:R-:W-:Y:S01]  /*f2b0*/  SHF.R.U32.HI R179, RZ, 0x18, R186 ;  /* 0x00000018ffb37819 */ /* 0x000fe200000116ba */
[----:B------:R-:W-:Y:S01]  /*f2c0*/  IMAD.WIDE.U32 R182, R182, -0x326172a9, RZ ;  /* 0xcd9e8d57b6b67825 */ /* 0x000fe200078e00ff */
[----:B------:R-:W-:Y:S02]  /*f2d0*/  LOP3.LUT R181, R186, 0xff, RZ, 0xc0, !PT ;  /* 0x000000ffbab57812 */ /* 0x000fe400078ec0ff */
[----:B------:R-:W-:-:S02]  /*f2e0*/  FSEL R200, R200, RZ, P6 ;  /* 0x000000ffc8c87208 */ /* 0x000fc40003000000 */
[----:B------:R-:W-:Y:S02]  /*f2f0*/  LOP3.LUT R184, R187, UR4, R182, 0x96, !PT ;  /* 0x00000004bbb87c12 */ /* 0x000fe4000f8e96b6 */
[----:B--2---:R-:W-:Y:S01]  /*f300*/  FMNMX.FTZ R0, R171, R0, !PT ;  /* 0x00000000ab007209 */ /* 0x004fe20007810000 */
[--C-:B------:R-:W-:Y:S01]  /*f310*/  FFMA.FTZ R198, R198, c[0x0][0x23c], -R200.reuse ;  /* 0x00008f00c6c67a23 */ /* 0x100fe200000108c8 */
[----:B------:R-:W-:Y:S01]  /*f320*/  LOP3.LUT R171, R184, 0xffff, RZ, 0xc0, !PT ;  /* 0x0000ffffb8ab7812 */ /* 0x000fe200078ec0ff */
[--C-:B------:R-:W-:Y:S01]  /*f330*/  FFMA.FTZ R195, R201, c[0x0][0x23c], -R200.reuse ;  /* 0x00008f00c9c37a23 */ /* 0x100fe200000108c8 */
[----:B------:R-:W-:Y:S01]  /*f340*/  ISETP.GE.U32.AND P2, PT, R252, R179, PT ;  /* 0x000000b3fc00720c */ /* 0x000fe20003f46070 */
[----:B------:R-:W-:Y:S01]  /*f350*/  FMUL.FTZ R197, R0, c[0x0][0x23c] ;  /* 0x00008f0000c57a20 */ /* 0x000fe20000410000 */
[----:B------:R-:W-:Y:S01]  /*f360*/  LOP3.LUT R179, R184, 0xff, RZ, 0xc0, !PT ;  /* 0x000000ffb8b37812 */ /* 0x000fe200078ec0ff */
[----:B------:R-:W-:Y:S01]  /*f370*/  MUFU.EX2 R198, R198 ;  /* 0x000000c600c67308 */ /* 0x000fe20000000800 */
[----:B------:R-:W-:Y:S01]  /*f380*/  SHF.R.U32.HI R171, RZ, 0x8, R171 ;  /* 0x00000008ffab7819 */ /* 0x000fe200000116ab */
[--C-:B------:R-:W-:Y:S01]  /*f390*/  FFMA.FTZ R191, R31, c[0x0][0x23c], -R200.reuse ;  /* 0x00008f001fbf7a23 */ /* 0x100fe200000108c8 */
[----:B------:R-:W-:Y:S01]  /*f3a0*/  FSETP.NEU.FTZ.AND P5, PT, R0, -INF , PT ;  /* 0xff8000000000780b */ /* 0x000fe20003fbd000 */
[--C-:B------:R-:W-:Y:S01]  /*f3b0*/  FFMA.FTZ R194, R167, c[0x0][0x23c], -R200.reuse ;  /* 0x00008f00a7c27a23 */ /* 0x100fe200000108c8 */
[C---:B------:R-:W-:Y:S01]  /*f3c0*/  ISETP.GE.U32.AND P3, PT, R252.reuse, R179, PT ;  /* 0x000000b3fc00720c */ /* 0x040fe20003f66070 */
[--C-:B------:R-:W-:Y:S01]  /*f3d0*/  FFMA.FTZ R221, R165, c[0x0][0x23c], -R200.reuse ;  /* 0x00008f00a5dd7a23 */ /* 0x100fe200000108c8 */
[----:B------:R-:W-:Y:S01]  /*f3e0*/  LOP3.LUT R171, R171, 0xffff, RZ, 0xc0, !PT ;  /* 0x0000ffffabab7812 */ /* 0x000fe200078ec0ff */
[----:B------:R-:W1:Y:S01]  /*f3f0*/  MUFU.EX2 R195, R195 ;  /* 0x000000c300c37308 */ /* 0x000e620000000800 */
[----:B------:R-:W-:Y:S01]  /*f400*/  FSEL R197, R197, RZ, P5 ;  /* 0x000000ffc5c57208 */ /* 0x000fe20002800000 */
[--C-:B------:R-:W-:Y:S01]  /*f410*/  FFMA.FTZ R190, R5, c[0x0][0x23c], -R200.reuse ;  /* 0x00008f0005be7a23 */ /* 0x100fe200000108c8 */
[----:B------:R-:W-:Y:S01]  /*f420*/  ISETP.GE.U32.AND P1, PT, R252, R171, PT ;  /* 0x000000abfc00720c */ /* 0x000fe20003f26070 */
[----:B------:R-:W-:Y:S01]  /*f430*/  FFMA.FTZ R199, R7, c[0x0][0x23c], -R200 ;  /* 0x00008f0007c77a23 */ /* 0x000fe200000108c8 */
[--C-:B------:R-:W-:Y:S01]  /*f440*/  SHF.R.U32.HI R185, RZ, 0x18, R184.reuse ;  /* 0x00000018ffb97819 */ /* 0x100fe200000116b8 */
[--C-:B------:R-:W-:Y:S01]  /*f450*/  FFMA.FTZ R202, R202, c[0x0][0x23c], -R197.reuse ;  /* 0x00008f00caca7a23 */ /* 0x100fe200000108c5 */
[----:B------:R-:W-:Y:S01]  /*f460*/  SHF.R.U32.HI R184, RZ, 0x10, R184 ;  /* 0x00000010ffb87819 */ /* 0x000fe200000116b8 */
[--C-:B------:R-:W-:Y:S01]  /*f470*/  FFMA.FTZ R171, R204, c[0x0][0x23c], -R197.reuse ;  /* 0x00008f00ccab7a23 */ /* 0x100fe200000108c5 */
[----:B------:R-:W-:Y:S01]  /*f480*/  LOP3.LUT R182, R186, 0xffff, RZ, 0xc0, !PT ;  /* 0x0000ffffbab67812 */ /* 0x000fe200078ec0ff */
[--C-:B------:R-:W-:Y:S01]  /*f490*/  FFMA.FTZ R196, R196, c[0x0][0x23c], -R197.reuse ;  /* 0x00008f00c4c47a23 */ /* 0x100fe200000108c5 */
[----:B------:R-:W-:Y:S01]  /*f4a0*/  MUFU.EX2 R191, R191 ;  /* 0x000000bf00bf7308 */ /* 0x000fe20000000800 */
[--C-:B------:R-:W-:Y:S01]  /*f4b0*/  FFMA.FTZ R193, R192, c[0x0][0x23c], -R197.reuse ;  /* 0x00008f00c0c17a23 */ /* 0x100fe200000108c5 */
[----:B------:R-:W-:Y:S01]  /*f4c0*/  SHF.R.U32.HI R182, RZ, 0x8, R182 ;  /* 0x00000008ffb67819 */ /* 0x000fe200000116b6 */
[----:B------:R-:W-:Y:S01]  /*f4d0*/  FFMA.FTZ R192, R29, c[0x0][0x23c], -R200 ;  /* 0x00008f001dc07a23 */ /* 0x000fe200000108c8 */
[----:B------:R-:W-:Y:S01]  /*f4e0*/  LOP3.LUT R188, R183, UR9, R188, 0x96, !PT ;  /* 0x00000009b7bc7c12 */ /* 0x000fe2000f8e96bc */
[----:B------:R-:W-:Y:S01]  /*f4f0*/  FFMA.FTZ R233, R164, c[0x0][0x23c], -R197 ;  /* 0x00008f00a4e97a23 */ /* 0x000fe200000108c5 */
[----:B-1----:R-:W-:Y:S01]  /*f500*/  F2FP.PACK_AB R242, R195, R198 ;  /* 0x000000c6c3f2723e */ /* 0x002fe200000000ff */
[----:B------:R-:W-:Y:S01]  /*f510*/  FFMA.FTZ R234, R25, c[0x0][0x23c], -R200 ;  /* 0x00008f0019ea7a23 */ /* 0x000fe200000108c8 */
[----:B------:R-:W-:Y:S01]  /*f520*/  MUFU.EX2 R202, R202 ;  /* 0x000000ca00ca7308 */ /* 0x000fe20000000800 */
[----:B------:R-:W-:Y:S01]  /*f530*/  SHF.R.U32.HI R183, RZ, 0x10, R186 ;  /* 0x00000010ffb77819 */ /* 0x000fe200000116ba */
[----:B------:R-:W-:Y:S01]  /*f540*/  IMAD.WIDE.U32 R188, R188, -0x2daee0ad, RZ ;  /* 0xd2511f53bcbc7825 */ /* 0x000fe200078e00ff */
[----:B------:R-:W-:Y:S01]  /*f550*/  @!P3 HADD2 R178, -R242.H0_H0, -RZ.H0_H0 ;  /* 0xa00000fff2b2b230 */ /* 0x000fe20000000900 */
[----:B------:R-:W-:-:S02]  /*f560*/  PRMT R243, R242, 0x7632, R243 ;  /* 0x00007632f2f37816 */ /* 0x000fc400000000f3 */
[----:B------:R-:W-:Y:S01]  /*f570*/  LOP3.LUT R183, R183, 0xff, RZ, 0xc0, !PT ;  /* 0x000000ffb7b77812 */ /* 0x000fe200078ec0ff */
[--C-:B------:R-:W-:Y:S01]  /*f580*/  FFMA.FTZ R232, R232, c[0x0][0x23c], -R200.reuse ;  /* 0x00008f00e8e87a23 */ /* 0x100fe200000108c8 */
[----:B------:R-:W1:Y:S01]  /*f590*/  MUFU.EX2 R171, R171 ;  /* 0x000000ab00ab7308 */ /* 0x000e620000000800 */
[----:B------:R-:W-:Y:S01]  /*f5a0*/  PRMT R239, R242, 0x5410, R243 ;  /* 0x00005410f2ef7816 */ /* 0x000fe200000000f3 */
[----:B------:R-:W-:Y:S01]  /*f5b0*/  @!P1 HADD2 R177, -R243.H0_H0, -RZ.H0_H0 ;  /* 0xa00000fff3b19230 */ /* 0x000fe20000000900 */
[----:B------:R-:W-:Y:S01]  /*f5c0*/  @!P3 PRMT R242, R178, 0x5410, RZ ;  /* 0x00005410b2f2b816 */ /* 0x000fe200000000ff */
[--C-:B------:R-:W-:Y:S01]  /*f5d0*/  FFMA.FTZ R231, R231, c[0x0][0x23c], -R200.reuse ;  /* 0x00008f00e7e77a23 */ /* 0x100fe200000108c8 */
[----:B------:R-:W-:Y:S01]  /*f5e0*/  ISETP.GE.U32.AND P3, PT, R252, R185, PT ;  /* 0x000000b9fc00720c */ /* 0x000fe20003f66070 */
[--C-:B------:R-:W-:Y:S01]  /*f5f0*/  FFMA.FTZ R230, R21, c[0x0][0x23c], -R200.reuse ;  /* 0x00008f0015e67a23 */ /* 0x100fe200000108c8 */
[----:B------:R-:W-:Y:S01]  /*f600*/  LOP3.LUT R185, R184, 0xff, RZ, 0xc0, !PT ;  /* 0x000000ffb8b97812 */ /* 0x000fe200078ec0ff */
[----:B------:R-:W-:Y:S01]  /*f610*/  MUFU.EX2 R196, R196 ;  /* 0x000000c400c47308 */ /* 0x000fe20000000800 */
[----:B------:R-:W-:Y:S01]  /*f620*/  @!P1 PRMT R243, R177, 0x5410, RZ ;  /* 0x00005410b1f39816 */ /* 0x000fe200000000ff */
[--C-:B------:R-:W-:Y:S01]  /*f630*/  FFMA.FTZ R229, R229, c[0x0][0x23c], -R200.reuse ;  /* 0x00008f00e5e57a23 */ /* 0x100fe200000108c8 */
[----:B------:R-:W-:Y:S01]  /*f640*/  ISETP.GE.U32.AND P1, PT, R252, R185, PT ;  /* 0x000000b9fc00720c */ /* 0x000fe20003f26070 */
[--C-:B------:R-:W-:Y:S01]  /*f650*/  FFMA.FTZ R228, R23, c[0x0][0x23c], -R200.reuse ;  /* 0x00008f0017e47a23 */ /* 0x100fe200000108c8 */
[----:B------:R-:W-:Y:S01]  /*f660*/  LOP3.LUT R177, R182, 0xffff, RZ, 0xc0, !PT ;  /* 0x0000ffffb6b17812 */ /* 0x000fe200078ec0ff */
[----:B------:R-:W-:Y:S01]  /*f670*/  FFMA.FTZ R247, R247, c[0x0][0x23c], -R200 ;  /* 0x00008f00f7f77a23 */ /* 0x000fe200000108c8 */
[----:B------:R-:W-:Y:S01]  /*f680*/  LOP3.LUT R180, R189, UR5, R180, 0x96, !PT ;  /* 0x00000005bdb47c12 */ /* 0x000fe2000f8e96b4 */
[----:B------:R-:W2:Y:S01]  /*f690*/  MUFU.EX2 R193, R193 ;  /* 0x000000c100c17308 */ /* 0x000ea20000000800 */
[----:B-1----:R-:W-:Y:S01]  /*f6a0*/  F2FP.PACK_AB R240, R171, R202 ;  /* 0x000000caabf0723e */ /* 0x002fe200000000ff */
[--C-:B------:R-:W-:Y:S01]  /*f6b0*/  FFMA.FTZ R227, R227, c[0x0][0x23c], -R197.reuse ;  /* 0x00008f00e3e37a23 */ /* 0x100fe200000108c5 */
[----:B------:R-:W-:Y:S01]  /*f6c0*/  ISETP.GE.U32.AND P4, PT, R252, R181, PT ;  /* 0x000000b5fc00720c */ /* 0x000fe20003f86070 */
[----:B------:R-:W-:Y:S01]  /*f6d0*/  FFMA.FTZ R226, R226, c[0x0][0x23c], -R197 ;  /* 0x00008f00e2e27a23 */ /* 0x000fe200000108c5 */
[----:B------:R-:W-:Y:S01]  /*f6e0*/  PRMT R241, R240, 0x7632, R241 ;  /* 0x00007632f0f17816 */ /* 0x000fe200000000f1 */
[----:B------:R-:W-:Y:S01]  /*f6f0*/  FFMA.FTZ R225, R20, c[0x0][0x23c], -R197 ;  /* 0x00008f0014e17a23 */ /* 0x000fe200000108c5 */
[----:B------:R-:W-:Y:S01]  /*f700*/  LOP3.LUT R181, R188, 0xff, RZ, 0xc0, !PT ;  /* 0x000000ffbcb57812 */ /* 0x000fe200078ec0ff */
[----:B------:R-:W1:Y:S01]  /*f710*/  MUFU.EX2 R194, R194 ;  /* 0x000000c200c27308 */ /* 0x000e620000000800 */
[----:B------:R-:W-:Y:S01]  /*f720*/  @!P1 HADD2 R175, -R240.H0_H0, -RZ.H0_H0 ;  /* 0xa00000fff0af9230 */ /* 0x000fe20000000900 */
[----:B------:R-:W-:Y:S01]  /*f730*/  PRMT R238, R240, 0x5410, R241 ;  /* 0x00005410f0ee7816 */ /* 0x000fe200000000f1 */
[----:B------:R-:W-:Y:S01]  /*f740*/  @!P3 HADD2 R176, -R241.H0_H0, -RZ.H0_H0 ;  /* 0xa00000fff1b0b230 */ /* 0x000fe20000000900 */
[----:B------:R-:W-:Y:S01]  /*f750*/  LOP3.LUT R186, R188, 0xffff, RZ, 0xc0, !PT ;  /* 0x0000ffffbcba7812 */ /* 0x000fe200078ec0ff */
[----:B------:R-:W-:Y:S01]  /*f760*/  FFMA.FTZ R189, R6, c[0x0][0x23c], -R200 ;  /* 0x00008f0006bd7a23 */ /* 0x000fe200000108c8 */
[----:B------:R-:W-:Y:S01]  /*f770*/  @!P1 PRMT R240, R175, 0x5410, RZ ;  /* 0x00005410aff09816 */ /* 0x000fe200000000ff */
[--C-:B------:R-:W-:Y:S01]  /*f780*/  FFMA.FTZ R224, R224, c[0x0][0x23c], -R197.reuse ;  /* 0x00008f00e0e07a23 */ /* 0x100fe200000108c5 */
[----:B------:R-:W-:Y:S01]  /*f790*/  ISETP.GE.U32.AND P1, PT, R252, R177, PT ;  /* 0x000000b1fc00720c */ /* 0x000fe20003f26070 */
[----:B------:R-:W-:Y:S01]  /*f7a0*/  MUFU.EX2 R192, R192 ;  /* 0x000000c000c07308 */ /* 0x000fe20000000800 */
[----:B------:R-:W-:Y:S01]  /*f7b0*/  @!P3 PRMT R241, R176, 0x5410, RZ ;  /* 0x00005410b0f1b816 */ /* 0x000fe200000000ff */
[--C-:B------:R-:W-:Y:S01]  /*f7c0*/  FFMA.FTZ R223, R22, c[0x0][0x23c], -R197.reuse ;  /* 0x00008f0016df7a23 */ /* 0x100fe200000108c5 */
[----:B--2---:R-:W-:Y:S01]  /*f7d0*/  F2FP.PACK_AB R185, R193, R196 ;  /* 0x000000c4c1b9723e */ /* 0x004fe200000000ff */
[--C-:B------:R-:W-:Y:S01]  /*f7e0*/  FFMA.FTZ R222, R222, c[0x0][0x23c], -R197.reuse ;  /* 0x00008f00dede7a23 */ /* 0x100fe200000108c5 */
[----:B------:R-:W-:Y:S01]  /*f7f0*/  ISETP.GE.U32.AND P3, PT, R252, R183, PT ;  /* 0x000000b7fc00720c */ /* 0x000fe20003f66070 */
[--C-:B------:R-:W-:Y:S01]  /*f800*/  FFMA.FTZ R220, R220, c[0x0][0x23c], -R197.reuse ;  /* 0x00008f00dcdc7a23 */ /* 0x100fe200000108c5 */
[----:B-1----:R-:W-:Y:S01]  /*f810*/  F2FP.PACK_AB R183, R194, R191 ;  /* 0x000000bfc2b7723e */ /* 0x002fe200000000ff */
[----:B------:R-:W1:Y:S01]  /*f820*/  MUFU.EX2 R221, R221 ;  /* 0x000000dd00dd7308 */ /* 0x000e620000000800 */
[----:B------:R-:W-:Y:S01]  /*f830*/  PRMT R184, R185, 0x7632, R184 ;  /* 0x00007632b9b87816 */ /* 0x000fe200000000b8 */
[--C-:B------:R-:W-:Y:S01]  /*f840*/  FFMA.FTZ R246, R246, c[0x0][0x23c], -R197.reuse ;  /* 0x00008f00f6f67a23 */ /* 0x100fe200000108c5 */
[----:B------:R-:W-:Y:S01]  /*f850*/  PRMT R182, R183, 0x7632, R182 ;  /* 0x00007632b7b67816 */ /* 0x000fe200000000b6 */
[----:B------:R-:W-:Y:S01]  /*f860*/  @!P4 HADD2 R174, -R183.H0_H0, -RZ.H0_H0 ;  /* 0xa00000ffb7aec230 */ /* 0x000fe20000000900 */
[----:B------:R-:W-:Y:S01]  /*f870*/  LOP3.LUT R177, R180, 0xff, RZ, 0xc0, !PT ;  /* 0x000000ffb4b17812 */ /* 0x000fe200078ec0ff */
[----:B------:R-:W-:Y:S01]  /*f880*/  @!P2 HADD2 R24, -R184.H0_H0, -RZ.H0_H0 ;  /* 0xa00000ffb818a230 */ /* 0x000fe20000000900 */
[----:B------:R-:W-:Y:S01]  /*f890*/  PRMT R175, R185, 0x5410, R184 ;  /* 0x00005410b9af7816 */ /* 0x000fe200000000b8 */
[----:B------:R-:W-:Y:S01]  /*f8a0*/  @!P1 HADD2 R173, -R182.H0_H0, -RZ.H0_H0 ;  /* 0xa00000ffb6ad9230 */ /* 0x000fe20000000900 */
[--C-:B------:R-:W-:Y:S01]  /*f8b0*/  SHF.R.U32.HI R187, RZ, 0x10, R188.reuse ;  /* 0x00000010ffbb7819 */ /* 0x100fe200000116bc */
[----:B------:R-:W-:Y:S01]  /*f8c0*/  MUFU.EX2 R233, R233 ;  /* 0x000000e900e97308 */ /* 0x000fe20000000800 */
[----:B------:R-:W-:Y:S01]  /*f8d0*/  @!P2 PRMT R184, R24, 0x5410, RZ ;  /* 0x0000541018b8a816 */ /* 0x000fe200000000ff */
[----:B------:R-:W-:Y:S01]  /*f8e0*/  @!P3 HADD2 R172, -R185.H0_H0, -RZ.H0_H0 ;  /* 0xa00000ffb9acb230 */ /* 0x000fe20000000900 */
[----:B------:R-:W-:Y:S01]  /*f8f0*/  SHF.R.U32.HI R179, RZ, 0x18, R188 ;  /* 0x00000018ffb37819 */ /* 0x000fe200000116bc */
[----:B------:R-:W-:Y:S01]  /*f900*/  FFMA.FTZ R188, R166, c[0x0][0x23c], -R197 ;  /* 0x00008f00a6bc7a23 */ /* 0x000fe200000108c5 */
[----:B------:R-:W-:Y:S01]  /*f910*/  PRMT R235, R183, 0x5410, R182 ;  /* 0x00005410b7eb7816 */ /* 0x000fe200000000b6 */
[----:B------:R-:W-:Y:S01]  /*f920*/  STG.E.U16 [R16.64+-0x100], R242 ;  /* 0xffff00f210007986 */ /* 0x000fe2000c10151a */
[----:B------:R-:W-:Y:S01]  /*f930*/  ISETP.GE.U32.AND P2, PT, R252, R177, PT ;  /* 0x000000b1fc00720c */ /* 0x000fe20003f46070 */
[----:B------:R-:W-:Y:S01]  /*f940*/  MUFU.EX2 R190, R190 ;  /* 0x000000be00be7308 */ /* 0x000fe20000000800 */
[----:B------:R-:W-:Y:S01]  /*f950*/  @!P1 PRMT R182, R173, 0x5410, RZ ;  /* 0x00005410adb69816 */ /* 0x000fe200000000ff */
[----:B------:R-:W-:Y:S01]  /*f960*/  STG.E.U16 [R16.64+-0xfe], R243 ;  /* 0xffff02f310007986 */ /* 0x000fe2000c10151a */
[----:B------:R-:W-:-:S02]  /*f970*/  LOP3.LUT R173, R180, 0xffff, RZ, 0xc0, !PT ;  /* 0x0000ffffb4ad7812 */ /* 0x000fc400078ec0ff */
[----:B------:R-:W-:Y:S02]  /*f980*/  ISETP.GE.U32.AND P1, PT, R252, R179, PT ;  /* 0x000000b3fc00720c */ /* 0x000fe40003f26070 */
[----:B------:R-:W-:Y:S01]  /*f990*/  SHF.R.U32.HI R173, RZ, 0x8, R173 ;  /* 0x00000008ffad7819 */ /* 0x000fe200000116ad */
[----:B------:R-:W2:Y:S01]  /*f9a0*/  MUFU.EX2 R188, R188 ;  /* 0x000000bc00bc7308 */ /* 0x000ea20000000800 */
[----:B-1----:R-:W-:Y:S02]  /*f9b0*/  F2FP.PACK_AB R179, R221, R192 ;  /* 0x000000c0ddb3723e */ /* 0x002fe400000000ff */
[----:B------:R-:W-:Y:S02]  /*f9c0*/  LOP3.LUT R173, R173, 0xffff, RZ, 0xc0, !PT ;  /* 0x0000ffffadad7812 */ /* 0x000fe400078ec0ff */
[----:B------:R-:W-:Y:S01]  /*f9d0*/  @!P3 PRMT R185, R172, 0x5410, RZ ;  /* 0x00005410acb9b816 */ /* 0x000fe200000000ff */
[----:B------:R-:W-:Y:S01]  /*f9e0*/  @!P2 HADD2 R30, -R179.H0_H0, -RZ.H0_H0 ;  /* 0xa00000ffb31ea230 */ /* 0x000fe20000000900 */
[----:B------:R-:W-:Y:S01]  /*f9f0*/  PRMT R178, R179, 0x7632, R178 ;  /* 0x00007632b3b27816 */ /* 0x000fe200000000b2 */
[----:B------:R-:W1:Y:S01]  /*fa00*/  MUFU.EX2 R189, R189 ;  /* 0x000000bd00bd7308 */ /* 0x000e620000000800 */
[----:B------:R-:W-:-:S02]  /*fa10*/  ISETP.GE.U32.AND P3, PT, R252, R173, PT ;  /* 0x000000adfc00720c */ /* 0x000fc40003f66070 */
[----:B------:R-:W-:Y:S02]  /*fa20*/  SHF.R.U32.HI R173, RZ, 0x18, R180 ;  /* 0x00000018ffad7819 */ /* 0x000fe400000116b4 */
[----:B------:R-:W-:Y:S02]  /*fa30*/  PRMT R24, R179, 0x5410, R178 ;  /* 0x00005410b3187816 */ /* 0x000fe400000000b2 */
[----:B------:R-:W-:Y:S01]  /*fa40*/  @!P2 PRMT R179, R30, 0x5410, RZ ;  /* 0x000054101eb3a816 */ /* 0x000fe200000000ff */
[----:B------:R-:W-:Y:S01]  /*fa50*/  MUFU.EX2 R234, R234 ;  /* 0x000000ea00ea7308 */ /* 0x000fe20000000800 */
[----:B------:R-:W-:Y:S02]  /*fa60*/  ISETP.GE.U32.AND P2, PT, R252, R173, PT ;  /* 0x000000adfc00720c */ /* 0x000fe40003f46070 */
[----:B------:R-:W-:Y:S02]  /*fa70*/  @!P4 PRMT R183, R174, 0x5410, RZ ;  /* 0x00005410aeb7c816 */ /* 0x000fe400000000ff */
[----:B------:R-:W-:Y:S01]  /*fa80*/  ISETP.GE.U32.AND P4, PT, R252, R181, PT ;  /* 0x000000b5fc00720c */ /* 0x000fe20003f86070 */
[----:B------:R-:W-:Y:S01]  /*fa90*/  @!P3 HADD2 R29, -R178.H0_H0, -RZ.H0_H0 ;  /* 0xa00000ffb21db230 */ /* 0x000fe20000000900 */
[----:B------:R-:W-:Y:S01]  /*faa0*/  SHF.R.U32.HI R180, RZ, 0x10, R180 ;  /* 0x00000010ffb47819 */ /* 0x000fe200000116b4 */
[----:B------:R-:W-:Y:S01]  /*fab0*/  MUFU.EX2 R227, R227 ;  /* 0x000000e300e37308 */ /* 0x000fe20000000800 */
[----:B--2---:R-:W-:-:S02]  /*fac0*/  F2FP.PACK_AB R181, R188, R233 ;  /* 0x000000e9bcb5723e */ /* 0x004fc400000000ff */
[----:B------:R-:W-:Y:S02]  /*fad0*/  LOP3.LUT R173, R180, 0xff, RZ, 0xc0, !PT ;  /* 0x000000ffb4ad7812 */ /* 0x000fe400078ec0ff */
[----:B------:R-:W-:Y:S02]  /*fae0*/  PRMT R180, R181, 0x7632, R180 ;  /* 0x00007632b5b47816 */ /* 0x000fe400000000b4 */
[----:B------:R-:W-:Y:S01]  /*faf0*/  LOP3.LUT R187, R187, 0xff, RZ, 0xc0, !PT ;  /* 0x000000ffbbbb7812 */ /* 0x000fe200078ec0ff */
[----:B------:R-:W-:Y:S01]  /*fb00*/  MUFU.EX2 R226, R226 ;  /* 0x000000e200e27308 */ /* 0x000fe20000000800 */
[----:B------:R-:W-:Y:S01]  /*fb10*/  SHF.R.U32.HI R186, RZ, 0x8, R186 ;  /* 0x00000008ffba7819 */ /* 0x000fe200000116ba */
[----:B------:R-:W-:Y:S01]  /*fb20*/  @!P2 HADD2 R11, -R180.H0_H0, -RZ.H0_H0 ;  /* 0xa00000ffb40ba230 */ /* 0x000fe20000000900 */
[----:B------:R-:W-:Y:S02]  /*fb30*/  @!P3 PRMT R178, R29, 0x5410, RZ ;  /* 0x000054101db2b816 */ /* 0x000fe400000000ff */
[----:B------:R-:W-:Y:S01]  /*fb40*/  ISETP.GE.U32.AND P3, PT, R252, R173, PT ;  /* 0x000000adfc00720c */ /* 0x000fe20003f66070 */
[----:B------:R-:W-:Y:S01]  /*fb50*/  IMAD.WIDE.U32 R172, R35, -0x326172a9, RZ ;  /* 0xcd9e8d5723ac7825 */ /* 0x000fe200078e00ff */
[----:B------:R-:W-:Y:S01]  /*fb60*/  PRMT R30, R181, 0x5410, R180 ;  /* 0x00005410b51e7816 */ /* 0x000fe200000000b4 */
[----:B------:R-:W-:Y:S01]  /*fb70*/  MUFU.EX2 R232, R232 ;  /* 0x000000e800e87308 */ /* 0x000fe20000000800 */
[----:B------:R-:W-:-:S02]  /*fb80*/  @!P2 PRMT R180, R11, 0x5410, RZ ;  /* 0x000054100bb4a816 */ /* 0x000fc400000000ff */
[----:B------:R-:W-:Y:S01]  /*fb90*/  ISETP.GE.U32.AND P2, PT, R252, R187, PT ;  /* 0x000000bbfc00720c */ /* 0x000fe20003f46070 */
[--C-:B------:R-:W-:Y:S01]  /*fba0*/  FFMA.FTZ R187, R4, c[0x0][0x23c], -R197.reuse ;  /* 0x00008f0004bb7a23 */ /* 0x100fe200000108c5 */
[----:B------:R-:W-:Y:S01]  /*fbb0*/  LOP3.LUT R11, R186, 0xffff, RZ, 0xc0, !PT ;  /* 0x0000ffffba0b7812 */ /* 0x000fe200078ec0ff */
[----:B------:R-:W-:Y:S01]  /*fbc0*/  FFMA.FTZ R186, R168, c[0x0][0x23c], -R197 ;  /* 0x00008f00a8ba7a23 */ /* 0x000fe200000108c5 */
[C-C-:B------:R-:W-:Y:S01]  /*fbd0*/  LOP3.LUT R35, R33.reuse, UR15, R172.reuse, 0x96, !PT ;  /* 0x0000000f21237c12 */ /* 0x140fe2000f8e96ac */
[----:B------:R-:W-:Y:S01]  /*fbe0*/  MUFU.EX2 R231, R231 ;  /* 0x000000e700e77308 */ /* 0x000fe20000000800 */
[----:B------:R-:W-:Y:S01]  /*fbf0*/  FSEL R174, R2, RZ, P6 ;  /* 0x000000ff02ae7208 */ /* 0x000fe20003000000 */
[----:B------:R-:W-:Y:S01]  /*fc00*/  @!P3 HADD2 R18, -R181.H0_H0, -RZ.H0_H0 ;  /* 0xa00000ffb512b230 */ /* 0x000fe20000000900 */
[----:B------:R-:W-:Y:S01]  /*fc10*/  LOP3.LUT R172, R33, UR15, R172, 0x96, !PT ;  /* 0x0000000f21ac7c12 */ /* 0x000fe2000f8e96ac */
[----:B------:R-:W-:-:S03]  /*fc20*/  IMAD.WIDE.U32 R200, R35, -0x2daee0ad, RZ ;  /* 0xd2511f5323c87825 */ /* 0x000fc600078e00ff */
[----:B------:R-:W-:Y:S01]  /*fc30*/  @!P3 PRMT R181, R18, 0x5410, RZ ;  /* 0x0000541012b5b816 */ /* 0x000fe200000000ff */
[----:B------:R-:W-:Y:S01]  /*fc40*/  MUFU.EX2 R187, R187 ;  /* 0x000000bb00bb7308 */ /* 0x000fe20000000800 */
[----:B------:R-:W-:Y:S02]  /*fc50*/  ISETP.GE.U32.AND P3, PT, R252, R11, PT ;  /* 0x0000000bfc00720c */ /* 0x000fe40003f66070 */
[----:B-1----:R-:W-:-:S04]  /*fc60*/  F2FP.PACK_AB R18, R189, R190 ;  /* 0x000000bebd12723e */ /* 0x002fc800000000ff */
[C---:B------:R-:W-:Y:S01]  /*fc70*/  PRMT R11, R18.reuse, 0x7632, R11 ;  /* 0x00007632120b7816 */ /* 0x040fe2000000000b */
[----:B------:R-:W1:Y:S01]  /*fc80*/  MUFU.EX2 R186, R186 ;  /* 0x000000ba00ba7308 */ /* 0x000e620000000800 */
[----:B------:R-:W-:Y:S02]  /*fc90*/  @!P4 HADD2 R169, -R18.H0_H0, -RZ.H0_H0 ;  /* 0xa00000ff12a9c230 */ /* 0x000fe40000000900 */
[----:B------:R-:W-:-:S03]  /*fca0*/  PRMT R29, R18, 0x5410, R11 ;  /* 0x00005410121d7816 */ /* 0x000fc6000000000b */
[----:B------:R-:W-:Y:S01]  /*fcb0*/  @!P3 HADD2 R28, -R11.H0_H0, -RZ.H0_H0 ;  /* 0xa00000ff0b1cb230 */ /* 0x000fe20000000900 */
[----:B------:R-:W-:Y:S01]  /*fcc0*/  @!P4 PRMT R18, R169, 0x5410, RZ ;  /* 0x00005410a912c816 */ /* 0x000fe200000000ff */
[----:B------:R-:W-:Y:S03]  /*fcd0*/  MUFU.EX2 R225, R225 ;  /* 0x000000e100e17308 */ /* 0x000fe60000000800 */
[----:B------:R-:W-:Y:S02]  /*fce0*/  @!P3 PRMT R11, R28, 0x5410, RZ ;  /* 0x000054101c0bb816 */ /* 0x000fe400000000ff */
[----:B-1----:R-:W-:-:S03]  /*fcf0*/  F2FP.PACK_AB R177, R186, R187 ;  /* 0x000000bbbab1723e */ /* 0x002fc600000000ff */
[----:B------:R-:W-:Y:S01]  /*fd00*/  MUFU.EX2 R224, R224 ;  /* 0x000000e000e07308 */ /* 0x000fe20000000800 */
[----:B------:R-:W-:Y:S01]  /*fd10*/  PRMT R176, R177, 0x7632, R176 ;  /* 0x00007632b1b07816 */ /* 0x000fe200000000b0 */
[----:B------:R-:W-:-:S03]  /*fd20*/  @!P2 HADD2 R168, -R177.H0_H0, -RZ.H0_H0 ;  /* 0xa00000ffb1a8a230 */ /* 0x000fc60000000900 */
[----:B------:R-:W-:Y:S01]  /*fd30*/  PRMT R28, R177, 0x5410, R176 ;  /* 0x00005410b11c7816 */ /* 0x000fe200000000b0 */
[----:B------:R-:W-:Y:S01]  /*fd40*/  @!P1 HADD2 R167, -R176.H0_H0, -RZ.H0_H0 ;  /* 0xa00000ffb0a79230 */ /* 0x000fe20000000900 */
[----:B------:R-:W-:Y:S01]  /*fd50*/  @!P2 PRMT R177, R168, 0x5410, RZ ;  /* 0x00005410a8b1a816 */ /* 0x000fe200000000ff */
[----:B------:R-:W-:Y:S03]  /*fd60*/  MUFU.EX2 R230, R230 ;  /* 0x000000e600e67308 */ /* 0x000fe60000000800 */
[----:B------:R-:W-:Y:S02]  /*fd70*/  @!P1 PRMT R176, R167, 0x5410, RZ ;  /* 0x00005410a7b09816 */ /* 0x000fe400000000ff */
[C-C-:B------:R-:W-:Y:S02]  /*fd80*/  LOP3.LUT R167, R173.reuse, UR16, R170.reuse, 0x96, !PT ;  /* 0x00000010ada77c12 */ /* 0x140fe4000f8e96aa */
[----:B------:R-:W-:Y:S01]  /*fd90*/  LOP3.LUT R170, R173, UR16, R170, 0x96, !PT ;  /* 0x00000010adaa7c12 */ /* 0x000fe2000f8e96aa */
[----:B------:R-:W-:Y:S02]  /*fda0*/  MUFU.EX2 R229, R229 ;  /* 0x000000e500e57308 */ /* 0x000fe40000000800 */
[----:B------:R-:W-:-:S04]  /*fdb0*/  IMAD.WIDE.U32 R168, R167, -0x2daee0ad, RZ ;  /* 0xd2511f53a7a87825 */ /* 0x000fc800078e00ff */
[----:B------:R-:W-:Y:S01]  /*fdc0*/  FADD.FTZ R167, R19, -R174 ;  /* 0x800000ae13a77221 */ /* 0x000fe20000010000 */
[----:B------:R-:W-:Y:S01]  /*fdd0*/  LOP3.LUT R35, R169, UR14, R34, 0x96, !PT ;  /* 0x0000000ea9237c12 */ /* 0x000fe2000f8e9622 */
[----:B------:R-:W-:Y:S01]  /*fde0*/  MUFU.EX2 R228, R228 ;  /* 0x000000e400e47308 */ /* 0x000fe20000000800 */
[----:B------:R-:W-:Y:S01]  /*fdf0*/  LOP3.LUT R168, R201, UR12, R168, 0x96, !PT ;  /* 0x0000000cc9a87c12 */ /* 0x000fe2000f8e96a8 */
[----:B------:R-:W-:Y:S01]  /*fe00*/  FMUL.FTZ R197, R167, c[0x0][0x23c] ;  /* 0x00008f00a7c57a20 */ /* 0x000fe20000410000 */
[----:B------:R-:W-:Y:S01]  /*fe10*/  FSEL R174, R0, RZ, P5 ;  /* 0x000000ff00ae7208 */ /* 0x000fe20002800000 */
[----:B------:R-:W-:-:S04]  /*fe20*/  IMAD.WIDE.U32 R204, R35, -0x326172a9, RZ ;  /* 0xcd9e8d5723cc7825 */ /* 0x000fc800078e00ff */
[----:B------:R-:W-:Y:S01]  /*fe30*/  IMAD.WIDE.U32 R168, R168, -0x326172a9, RZ ;  /* 0xcd9e8d57a8a87825 */ /* 0x000fe200078e00ff */
[----:B------:R-:W-:Y:S01]  /*fe40*/  LOP3.LUT R19, R205, UR13, R32, 0x96, !PT ;  /* 0x0000000dcd137c12 */ /* 0x000fe2000f8e9620 */
[----:B------:R-:W1:Y:S02]  /*fe50*/  MUFU.EX2 R197, R197 ;  /* 0x000000c500c57308 */ /* 0x000e640000000800 */
[----:B------:R-:W-:Y:S02]  /*fe60*/  FADD.FTZ R35, R3, -R174 ;  /* 0x800000ae03237221 */ /* 0x000fe40000010000 */
[----:B------:R-:W-:-:S04]  /*fe70*/  IMAD.WIDE.U32 R206, R19, -0x2daee0ad, RZ ;  /* 0xd2511f5313ce7825 */ /* 0x000fc800078e00ff */
[----:B------:R-:W-:Y:S01]  /*fe80*/  MUFU.EX2 R220, R220 ;  /* 0x000000dc00dc7308 */ /* 0x000fe20000000800 */
[----:B------:R-:W-:Y:S02]  /*fe90*/  LOP3.LUT R19, R207, UR10, R200, 0x96, !PT ;  /* 0x0000000acf137c12 */ /* 0x000fe4000f8e96c8 */
[----:B------:R-:W-:-:S05]  /*fea0*/  LOP3.LUT R200, R169, UR11, R204, 0x96, !PT ;  /* 0x0000000ba9c87c12 */ /* 0x000fca000f8e96cc */
[----:B------:R-:W-:Y:S01]  /*feb0*/  IMAD.WIDE.U32 R200, R200, -0x2daee0ad, RZ ;  /* 0xd2511f53c8c87825 */ /* 0x000fe200078e00ff */
[----:B------:R-:W-:Y:S03]  /*fec0*/  MUFU.EX2 R223, R223 ;  /* 0x000000df00df7308 */ /* 0x000fe60000000800 */
[----:B-1----:R-:W-:Y:S01]  /*fed0*/  FFMA.FTZ R198, R249, R197, R198 ;  /* 0x000000c5f9c67223 */ /* 0x002fe200000100c6 */
[----:B------:R-:W-:Y:S01]  /*fee0*/  LOP3.LUT R204, R201, UR8, R206, 0x96, !PT ;  /* 0x00000008c9cc7c12 */ /* 0x000fe2000f8e96ce */
[----:B------:R-:W-:-:S03]  /*fef0*/  IMAD.WIDE.U32 R206, R19, -0x326172a9, RZ ;  /* 0xcd9e8d5713ce7825 */ /* 0x000fc600078e00ff */
[----:B------:R-:W-:Y:S01]  /*ff00*/  MUFU.EX2 R222, R222 ;  /* 0x000000de00de7308 */ /* 0x000fe20000000800 */
[----:B------:R-:W-:Y:S01]  /*ff10*/  IMAD.WIDE.U32 R204, R204, -0x326172a9, RZ ;  /* 0xcd9e8d57cccc7825 */ /* 0x000fe200078e00ff */
[----:B------:R-:W-:Y:S02]  /*ff20*/  LOP3.LUT R174, R207, UR9, R168, 0x96, !PT ;  /* 0x00000009cfae7c12 */ /* 0x000fe4000f8e96a8 */
[----:B------:R-:W-:Y:S01]  /*ff30*/  F2FP.PACK_AB R207, R226, R227 ;  /* 0x000000e3e2cf723e */ /* 0x000fe200000000ff */
[-C--:B------:R-:W-:Y:S01]  /*ff40*/  FMUL.FTZ R160, R160, R197.reuse ;  /* 0x000000c5a0a07220 */ /* 0x080fe20000410000 */
[----:B------:R-:W-:Y:S01]  /*ff50*/  LOP3.LUT R19, R205, UR4, R206, 0x96, !PT ;  /* 0x00000004cd137c12 */ /* 0x000fe2000f8e96ce */
[-C--:B------:R-:W-:Y:S01]  /*ff60*/  FMUL.FTZ R161, R161, R197.reuse ;  /* 0x000000c5a1a17220 */ /* 0x080fe20000410000 */
[----:B------:R-:W-:Y:S01]  /*ff70*/  SHF.R.U32.HI R201, RZ, 0x18, R204 ;  /* 0x00000018ffc97819 */ /* 0x000fe200000116cc */
[-C--:B------:R-:W-:Y:S01]  /*ff80*/  FMUL.FTZ R156, R156, R197.reuse ;  /* 0x000000c59c9c7220 */ /* 0x080fe20000410000 */
[----:B------:R-:W-:Y:S01]  /*ff90*/  LOP3.LUT R169, R19, 0xff, RZ, 0xc0, !PT ;  /* 0x000000ff13a97812 */ /* 0x000fe200078ec0ff */
[-C--:B------:R-:W-:Y:S01]  /*ffa0*/  FMUL.FTZ R157, R157, R197.reuse ;  /* 0x000000c59d9d7220 */ /* 0x080fe20000410000 */
[----:B------:R-:W-:Y:S01]  /*ffb0*/  LOP3.LUT R168, R19, 0xffff, RZ, 0xc0, !PT ;  /* 0x0000ffff13a87812 */ /* 0x000fe200078ec0ff */
[-C--:B------:R-:W-:Y:S01]  /*ffc0*/  FMUL.FTZ R36, R36, R197.reuse ;  /* 0x000000c524247220 */ /* 0x080fe20000410000 */
[--C-:B------:R-:W-:Y:S01]  /*ffd0*/  SHF.R.U32.HI R167, RZ, 0x18, R19.reuse ;  /* 0x00000018ffa77819 */ /* 0x100fe20000011613 */
[-C--:B------:R-:W-:Y:S01]  /*ffe0*/  FMUL.FTZ R37, R37, R197.reuse ;  /* 0x000000c525257220 */ /* 0x080fe20000410000 */
[----:B------:R-:W-:Y:S01]  /*fff0*/  SHF.R.U32.HI R19, RZ, 0x10, R19 ;  /* 0x00000010ff137819 */ /* 0x000fe20000011613 */
[-C--:B------:R-:W-:Y:S01]  /*10000*/  FMUL.FTZ R40, R40, R197.reuse ;  /* 0x000000c528287220 */ /* 0x080fe20000410000 */
[----:B------:R-:W-:Y:S01]  /*10010*/  SHF.R.U32.HI R168, RZ, 0x8, R168 ;  /* 0x00000008ffa87819 */ /* 0x000fe200000116a8 */
[-C--:B------:R-:W-:Y:S01]  /*10020*/  FMUL.FTZ R41, R41, R197.reuse ;  /* 0x000000c529297220 */ /* 0x080fe20000410000 */
[----:B------:R-:W-:Y:S01]  /*10030*/  LOP3.LUT R19, R19, 0xff, RZ, 0xc0, !PT ;  /* 0x000000ff13137812 */ /* 0x000fe200078ec0ff */
[----:B------:R-:W-:Y:S01]  /*10040*/  FMUL.FTZ R44, R44, R197 ;  /* 0x000000c52c2c7220 */ /* 0x000fe20000410000 */
[C---:B------:R-:W-:Y:S01]  /*10050*/  ISETP.GE.U32.AND P3, PT, R252.reuse, R169, PT ;  /* 0x000000a9fc00720c */ /* 0x040fe20003f66070 */
[----:B------:R-:W-:Y:S01]  /*10060*/  FMUL.FTZ R45, R45, R197 ;  /* 0x000000c52d2d7220 */ /* 0x000fe20000410000 */
[----:B------:R-:W-:Y:S01]  /*10070*/  ISETP.GE.U32.AND P6, PT, R252, R19, PT ;  /* 0x00000013fc00720c */ /* 0x000fe20003fc6070 */
[-C--:B------:R-:W-:Y:S01]  /*10080*/  FMUL.FTZ R48, R48, R197.reuse ;  /* 0x000000c530307220 */ /* 0x080fe20000410000 */
[----:B------:R-:W-:Y:S01]  /*10090*/  LOP3.LUT R19, R204, 0xff, RZ, 0xc0, !PT ;  /* 0x000000ffcc137812 */ /* 0x000fe200078ec0ff */
[-C--:B------:R-:W-:Y:S01]  /*100a0*/  FMUL.FTZ R49, R49, R197.reuse ;  /* 0x000000c531317220 */ /* 0x080fe20000410000 */
[----:B------:R-:W-:Y:S01]  /*100b0*/  LOP3.LUT R169, R168, 0xffff, RZ, 0xc0, !PT ;  /* 0x0000ffffa8a97812 */ /* 0x000fe200078ec0ff */
[----:B------:R-:W-:Y:S01]  /*100c0*/  FMUL.FTZ R52, R52, R197 ;  /* 0x000000c534347220 */ /* 0x000fe20000410000 */
[C---:B------:R-:W-:Y:S01]  /*100d0*/  ISETP.GE.U32.AND P2, PT, R252.reuse, R19, PT ;  /* 0x00000013fc00720c */ /* 0x040fe20003f46070 */
[----:B------:R-:W-:Y:S01]  /*100e0*/  FMUL.FTZ R53, R53, R197 ;  /* 0x000000c535357220 */ /* 0x000fe20000410000 */
[C---:B------:R-:W-:Y:S01]  /*100f0*/  ISETP.GE.U32.AND P5, PT, R252.reuse, R169, PT ;  /* 0x000000a9fc00720c */ /* 0x040fe20003fa6070 */
[----:B------:R-:W-:Y:S01]  /*10100*/  FMUL.FTZ R169, R35, c[0x0][0x23c] ;  /* 0x00008f0023a97a20 */ /* 0x000fe20000410000 */
[----:B------:R-:W1:Y:S01]  /*10110*/  MUFU.EX2 R19, R199 ;  /* 0x000000c700137308 */ /* 0x000e620000000800 */
[----:B------:R-:W-:Y:S01]  /*10120*/  ISETP.GE.U32.AND P4, PT, R252, R167, PT ;  /* 0x000000a7fc00720c */ /* 0x000fe20003f86070 */
[-C--:B------:R-:W-:Y:S01]  /*10130*/  FMUL.FTZ R56, R56, R197.reuse ;  /* 0x000000c538387220 */ /* 0x080fe20000410000 */
[----:B------:R-:W-:Y:S01]  /*10140*/  LOP3.LUT R167, R204, 0xffff, RZ, 0xc0, !PT ;  /* 0x0000ffffcca77812 */ /* 0x000fe200078ec0ff */
[-C--:B------:R-:W-:Y:S01]  /*10150*/  FMUL.FTZ R57, R57, R197.reuse ;  /* 0x000000c539397220 */ /* 0x080fe20000410000 */
[----:B------:R-:W-:Y:S01]  /*10160*/  SHF.R.U32.HI R35, RZ, 0x10, R204 ;  /* 0x00000010ff237819 */ /* 0x000fe200000116cc */
[-C--:B------:R-:W-:Y:S01]  /*10170*/  FMUL.FTZ R60, R60, R197.reuse ;  /* 0x000000c53c3c7220 */ /* 0x080fe20000410000 */
[----:B------:R-:W-:Y:S01]  /*10180*/  PRMT R206, R207, 0x7632, R206 ;  /* 0x00007632cfce7816 */ /* 0x000fe200000000ce */
[----:B------:R-:W2:Y:S01]  /*10190*/  MUFU.EX2 R169, R169 ;  /* 0x000000a900a97308 */ /* 0x000ea20000000800 */
[----:B------:R-:W-:Y:S01]  /*101a0*/  FMUL.FTZ R61, R61, R197 ;  /* 0x000000c53d3d7220 */ /* 0x000fe20000410000 */
[----:B------:R-:W-:Y:S01]  /*101b0*/  ISETP.GE.U32.AND P1, PT, R252, R201, PT ;  /* 0x000000c9fc00720c */ /* 0x000fe20003f26070 */
[-C--:B------:R-:W-:Y:S01]  /*101c0*/  FMUL.FTZ R64, R64, R197.reuse ;  /* 0x000000c540407220 */ /* 0x080fe20000410000 */
[----:B------:R-:W-:Y:S01]  /*101d0*/  @!P6 HADD2 R31, -R207.H0_H0, -RZ.H0_H0 ;  /* 0xa00000ffcf1fe230 */ /* 0x000fe20000000900 */
[-C--:B------:R-:W-:Y:S01]  /*101e0*/  FMUL.FTZ R65, R65, R197.reuse ;  /* 0x000000c541417220 */ /* 0x080fe20000410000 */
[----:B------:R-:W-:Y:S01]  /*101f0*/  @!P4 HADD2 R164, -R206.H0_H0, -RZ.H0_H0 ;  /* 0xa00000ffcea4c230 */ /* 0x000fe20000000900 */
[----:B------:R-:W-:Y:S01]  /*10200*/  FMUL.FTZ R68, R68, R197 ;  /* 0x000000c544447220 */ /* 0x000fe20000410000 */
[----:B-1----:R-:W-:Y:S01]  /*10210*/  F2FP.PACK_AB R205, R234, R19 ;  /* 0x00000013eacd723e */ /* 0x002fe200000000ff */
[-C--:B------:R-:W-:Y:S01]  /*10220*/  FMUL.FTZ R69, R69, R197.reuse ;  /* 0x000000c545457220 */ /* 0x080fe20000410000 */
[----:B------:R-:W-:Y:S01]  /*10230*/  SHF.R.U32.HI R167, RZ, 0x8, R167 ;  /* 0x00000008ffa77819 */ /* 0x000fe200000116a7 */
[-C--:B------:R-:W-:Y:S01]  /*10240*/  FMUL.FTZ R72, R72, R197.reuse ;  /* 0x000000c548487220 */ /* 0x080fe20000410000 */
[----:B------:R-:W-:Y:S01]  /*10250*/  PRMT R204, R205, 0x7632, R204 ;  /* 0x00007632cdcc7816 */ /* 0x000fe200000000cc */
[----:B------:R-:W-:Y:S01]  /*10260*/  @!P3 HADD2 R166, -R205.H0_H0, -RZ.H0_H0 ;  /* 0xa00000ffcda6b230 */ /* 0x000fe20000000900 */
[----:B------:R-:W-:Y:S01]  /*10270*/  FMUL.FTZ R73, R73, R197 ;  /* 0x000000c549497220 */ /* 0x000fe20000410000 */
[----:B------:R-:W-:Y:S01]  /*10280*/  LOP3.LUT R167, R167, 0xffff, RZ, 0xc0, !PT ;  /* 0x0000ffffa7a77812 */ /* 0x000fe200078ec0ff */
[----:B--2---:R-:W-:Y:S01]  /*10290*/  FFMA.FTZ R168, R248, R169, R202 ;  /* 0x000000a9f8a87223 */ /* 0x004fe200000100ca */
        /* <DEDUP_REMOVED lines=41> */
[----:B------:R-:W-:Y:S01]  /*10530*/  LOP3.LUT R197, R35, 0xff, RZ, 0xc0, !PT ;  /* 0x000000ff23c57812 */ /* 0x000fe200078ec0ff */
[----:B------:R-:W-:Y:S01]  /*10540*/  IMAD.WIDE.U32 R202, R174, -0x2daee0ad, RZ ;  /* 0xd2511f53aeca7825 */ /* 0x000fe200078e00ff */
[----:B------:R-:W-:Y:S02]  /*10550*/  PRMT R35, R205, 0x5410, R204 ;  /* 0x00005410cd237816 */ /* 0x000fe400000000cc */
[----:B------:R-:W-:Y:S01]  /*10560*/  @!P3 PRMT R205, R166, 0x5410, RZ ;  /* 0x00005410a6cdb816 */ /* 0x000fe200000000ff */
[----:B------:R-:W-:Y:S01]  /*10570*/  FMUL.FTZ R162, R162, R169 ;  /* 0x000000a9a2a27220 */ /* 0x000fe20000410000 */
[----:B------:R-:W-:Y:S01]  /*10580*/  ISETP.GE.U32.AND P3, PT, R252, R197, PT ;  /* 0x000000c5fc00720c */ /* 0x000fe20003f66070 */
[-C--:B------:R-:W-:Y:S01]  /*10590*/  FMUL.FTZ R163, R163, R169.reuse ;  /* 0x000000a9a3a37220 */ /* 0x080fe20000410000 */
[----:B------:R-:W-:Y:S01]  /*105a0*/  LOP3.LUT R197, R203, UR5, R200, 0x96, !PT ;  /* 0x00000005cbc57c12 */ /* 0x000fe2000f8e96c8 */
[-C--:B------:R-:W-:Y:S01]  /*105b0*/  FMUL.FTZ R158, R158, R169.reuse ;  /* 0x000000a99e9e7220 */ /* 0x080fe20000410000 */
[----:B------:R-:W-:Y:S01]  /*105c0*/  LOP3.LUT R201, R202, 0xff, RZ, 0xc0, !PT ;  /* 0x000000ffcac97812 */ /* 0x000fe200078ec0ff */
[-C--:B------:R-:W-:Y:S01]  /*105d0*/  FMUL.FTZ R159, R159, R169.reuse ;  /* 0x000000a99f9f7220 */ /* 0x080fe20000410000 */
[----:B------:R-:W-:Y:S01]  /*105e0*/  PRMT R174, R207, 0x5410, R206 ;  /* 0x00005410cfae7816 */ /* 0x000fe200000000ce */
[-C--:B------:R-:W-:Y:S01]  /*105f0*/  FMUL.FTZ R38, R38, R169.reuse ;  /* 0x000000a926267220 */ /* 0x080fe20000410000 */
[----:B------:R-:W-:Y:S01]  /*10600*/  @!P4 PRMT R206, R164, 0x5410, RZ ;  /* 0x00005410a4cec816 */ /* 0x000fe200000000ff */
[----:B------:R-:W-:Y:S01]  /*10610*/  FMUL.FTZ R39, R39, R169 ;  /* 0x000000a927277220 */ /* 0x000fe20000410000 */
[----:B------:R-:W-:Y:S01]  /*10620*/  ISETP.GE.U32.AND P4, PT, R252, R201, PT ;  /* 0x000000c9fc00720c */ /* 0x000fe20003f86070 */
[-C--:B------:R-:W-:Y:S01]  /*10630*/  FMUL.FTZ R42, R42, R169.reuse ;  /* 0x000000a92a2a7220 */ /* 0x080fe20000410000 */
[--C-:B------:R-:W-:Y:S01]  /*10640*/  SHF.R.U32.HI R164, RZ, 0x10, R197.reuse ;  /* 0x00000010ffa47819 */ /* 0x100fe200000116c5 */
[-C--:B------:R-:W-:Y:S01]  /*10650*/  FMUL.FTZ R43, R43, R169.reuse ;  /* 0x000000a92b2b7220 */ /* 0x080fe20000410000 */
[----:B------:R-:W-:Y:S01]  /*10660*/  F2FP.PACK_AB R201, R231, R232 ;  /* 0x000000e8e7c9723e */ /* 0x000fe200000000ff */
[-C--:B------:R-:W-:Y:S01]  /*10670*/  FMUL.FTZ R46, R46, R169.reuse ;  /* 0x000000a92e2e7220 */ /* 0x080fe20000410000 */
[----:B------:R-:W-:Y:S01]  /*10680*/  @!P5 PRMT R204, R165, 0x5410, RZ ;  /* 0x00005410a5ccd816 */ /* 0x000fe200000000ff */
[-C--:B------:R-:W-:Y:S01]  /*10690*/  FMUL.FTZ R47, R47, R169.reuse ;  /* 0x000000a92f2f7220 */ /* 0x080fe20000410000 */
[----:B------:R-:W-:Y:S01]  /*106a0*/  LOP3.LUT R165, R164, 0xff, RZ, 0xc0, !PT ;  /* 0x000000ffa4a57812 */ /* 0x000fe200078ec0ff */
[----:B------:R-:W-:Y:S01]  /*106b0*/  @!P2 HADD2 R27, -R201.H0_H0, -RZ.H0_H0 ;  /* 0xa00000ffc91ba230 */ /* 0x000fe20000000900 */
[----:B------:R-:W-:Y:S01]  /*106c0*/  PRMT R200, R201, 0x7632, R200 ;  /* 0x00007632c9c87816 */ /* 0x000fe200000000c8 */
[-C--:B------:R-:W-:Y:S01]  /*106d0*/  FMUL.FTZ R50, R50, R169.reuse ;  /* 0x000000a932327220 */ /* 0x080fe20000410000 */
[----:B------:R-:W-:Y:S01]  /*106e0*/  @!P6 PRMT R207, R31, 0x5410, RZ ;  /* 0x000054101fcfe816 */ /* 0x000fe200000000ff */
[----:B------:R-:W-:Y:S01]  /*106f0*/  FMUL.FTZ R51, R51, R169 ;  /* 0x000000a933337220 */ /* 0x000fe20000410000 */
[----:B------:R-:W-:Y:S01]  /*10700*/  ISETP.GE.U32.AND P6, PT, R252, R165, PT ;  /* 0x000000a5fc00720c */ /* 0x000fe20003fc6070 */
[----:B------:R-:W-:Y:S01]  /*10710*/  FADD.FTZ R165, R171, R168 ;  /* 0x000000a8aba57221 */ /* 0x000fe20000010000 */
[----:B------:R-:W-:Y:S01]  /*10720*/  PRMT R171, R201, 0x5410, R200 ;  /* 0x00005410c9ab7816 */ /* 0x000fe200000000c8 */
[-C--:B------:R-:W-:Y:S01]  /*10730*/  FMUL.FTZ R54, R54, R169.reuse ;  /* 0x000000a936367220 */ /* 0x080fe20000410000 */
[----:B------:R-:W-:Y:S01]  /*10740*/  @!P2 PRMT R201, R27, 0x5410, RZ ;  /* 0x000054101bc9a816 */ /* 0x000fe200000000ff */
[-C--:B------:R-:W-:Y:S01]  /*10750*/  FMUL.FTZ R55, R55, R169.reuse ;  /* 0x000000a937377220 */ /* 0x080fe20000410000 */
[----:B------:R-:W-:Y:S01]  /*10760*/  LOP3.LUT R27, R197, 0xff, RZ, 0xc0, !PT ;  /* 0x000000ffc51b7812 */ /* 0x000fe200078ec0ff */
[-C--:B------:R-:W-:Y:S01]  /*10770*/  FMUL.FTZ R58, R58, R169.reuse ;  /* 0x000000a93a3a7220 */ /* 0x080fe20000410000 */
[----:B------:R-:W-:Y:S01]  /*10780*/  LOP3.LUT R166, R202, 0xffff, RZ, 0xc0, !PT ;  /* 0x0000ffffcaa67812 */ /* 0x000fe200078ec0ff */
[----:B------:R-:W-:Y:S01]  /*10790*/  FMUL.FTZ R59, R59, R169 ;  /* 0x000000a93b3b7220 */ /* 0x000fe20000410000 */
[----:B------:R-:W-:Y:S01]  /*107a0*/  F2FP.PACK_AB R203, R224, R225 ;  /* 0x000000e1e0cb723e */ /* 0x000fe200000000ff */
[----:B------:R-:W-:Y:S01]  /*107b0*/  FMUL.FTZ R62, R62, R169 ;  /* 0x000000a93e3e7220 */ /* 0x000fe20000410000 */
[C---:B------:R-:W-:Y:S01]  /*107c0*/  ISETP.GE.U32.AND P2, PT, R252.reuse, R27, PT ;  /* 0x0000001bfc00720c */ /* 0x040fe20003f46070 */
[----:B------:R-:W-:Y:S01]  /*107d0*/  FMUL.FTZ R63, R63, R169 ;  /* 0x000000a93f3f7220 */ /* 0x000fe20000410000 */
[----:B------:R-:W-:Y:S01]  /*107e0*/  SHF.R.U32.HI R27, RZ, 0x18, R197 ;  /* 0x00000018ff1b7819 */ /* 0x000fe200000116c5 */
[----:B------:R-:W-:Y:S01]  /*107f0*/  @!P3 HADD2 R23, -R203.H0_H0, -RZ.H0_H0 ;  /* 0xa00000ffcb17b230 */ /* 0x000fe20000000900 */
[----:B------:R-:W-:Y:S01]  /*10800*/  ISETP.GE.U32.AND P5, PT, R252, R167, PT ;  /* 0x000000a7fc00720c */ /* 0x000fe20003fa6070 */
[-C--:B------:R-:W-:Y:S01]  /*10810*/  FMUL.FTZ R66, R66, R169.reuse ;  /* 0x000000a942427220 */ /* 0x080fe20000410000 */
[----:B------:R-:W-:Y:S01]  /*10820*/  LOP3.LUT R197, R197, 0xffff, RZ, 0xc0, !PT ;  /* 0x0000ffffc5c57812 */ /* 0x000fe200078ec0ff */
[-C--:B------:R-:W-:Y:S01]  /*10830*/  FMUL.FTZ R67, R67, R169.reuse ;  /* 0x000000a943437220 */ /* 0x080fe20000410000 */
[--C-:B------:R-:W-:Y:S01]  /*10840*/  SHF.R.U32.HI R199, RZ, 0x10, R202.reuse ;  /* 0x00000010ffc77819 */ /* 0x100fe200000116ca */
[-C--:B------:R-:W-:Y:S01]  /*10850*/  FMUL.FTZ R70, R70, R169.reuse ;  /* 0x000000a946467220 */ /* 0x080fe20000410000 */
[--C-:B------:R-:W-:Y:S01]  /*10860*/  SHF.R.U32.HI R249, RZ, 0x18, R202.reuse ;  /* 0x00000018fff97819 */ /* 0x100fe200000116ca */
[-C--:B------:R-:W-:Y:S01]  /*10870*/  FMUL.FTZ R71, R71, R169.reuse ;  /* 0x000000a947477220 */ /* 0x080fe20000410000 */
[----:B------:R-:W-:Y:S01]  /*10880*/  PRMT R202, R203, 0x7632, R202 ;  /* 0x00007632cbca7816 */ /* 0x000fe200000000ca */
[-C--:B------:R-:W-:Y:S01]  /*10890*/  FMUL.FTZ R74, R74, R169.reuse ;  /* 0x000000a94a4a7220 */ /* 0x080fe20000410000 */
[----:B------:R-:W-:Y:S01]  /*108a0*/  SHF.R.U32.HI R197, RZ, 0x8, R197 ;  /* 0x00000008ffc57819 */ /* 0x000fe200000116c5 */
[-C--:B------:R-:W-:Y:S01]  /*108b0*/  FMUL.FTZ R75, R75, R169.reuse ;  /* 0x000000a94b4b7220 */ /* 0x080fe20000410000 */
[----:B------:R-:W-:Y:S01]  /*108c0*/  SHF.R.U32.HI R166, RZ, 0x8, R166 ;  /* 0x00000008ffa67819 */ /* 0x000fe200000116a6 */
[-C--:B------:R-:W-:Y:S01]  /*108d0*/  FMUL.FTZ R78, R78, R169.reuse ;  /* 0x000000a94e4e7220 */ /* 0x080fe20000410000 */
[----:B------:R-:W-:Y:S01]  /*108e0*/  @!P5 HADD2 R26, -R200.H0_H0, -RZ.H0_H0 ;  /* 0xa00000ffc81ad230 */ /* 0x000fe20000000900 */
[-C--:B------:R-:W-:Y:S01]  /*108f0*/  FMUL.FTZ R79, R79, R169.reuse ;  /* 0x000000a94f4f7220 */ /* 0x080fe20000410000 */
[----:B------:R-:W-:Y:S01]  /*10900*/  @!P1 HADD2 R25, -R202.H0_H0, -RZ.H0_H0 ;  /* 0xa00000ffca199230 */ /* 0x000fe20000000900 */
[-C--:B------:R-:W-:Y:S01]  /*10910*/  FMUL.FTZ R82, R82, R169.reuse ;  /* 0x000000a952527220 */ /* 0x080fe20000410000 */
[----:B------:R-:W-:Y:S01]  /*10920*/  LOP3.LUT R199, R199, 0xff, RZ, 0xc0, !PT ;  /* 0x000000ffc7c77812 */ /* 0x000fe200078ec0ff */
[-C--:B------:R-:W-:Y:S01]  /*10930*/  FMUL.FTZ R83, R83, R169.reuse ;  /* 0x000000a953537220 */ /* 0x080fe20000410000 */
[----:B------:R-:W-:Y:S01]  /*10940*/  @!P5 PRMT R200, R26, 0x5410, RZ ;  /* 0x000054101ac8d816 */ /* 0x000fe200000000ff */
[----:B------:R-:W-:Y:S01]  /*10950*/  FMUL.FTZ R86, R86, R169 ;  /* 0x000000a956567220 */ /* 0x000fe20000410000 */
[C---:B------:R-:W-:Y:S01]  /*10960*/  ISETP.GE.U32.AND P5, PT, R252.reuse, R27, PT ;  /* 0x0000001bfc00720c */ /* 0x040fe20003fa6070 */
[-C--:B------:R-:W-:Y:S01]  /*10970*/  FMUL.FTZ R87, R87, R169.reuse ;  /* 0x000000a957577220 */ /* 0x080fe20000410000 */
[----:B------:R-:W-:Y:S01]  /*10980*/  PRMT R167, R252, 0x7054, R252 ;  /* 0x00007054fca77816 */ /* 0x000fe200000000fc */
        /* <DEDUP_REMOVED lines=34> */
[----:B------:R-:W-:Y:S01]  /*10bb0*/  PRMT R169, R203, 0x5410, R202 ;  /* 0x00005410cba97816 */ /* 0x000fe200000000ca */
[----:B------:R-:W-:Y:S01]  /*10bc0*/  FADD.FTZ R26, R196, R165 ;  /* 0x000000a5c41a7221 */ /* 0x000fe20000010000 */
[----:B------:R-:W-:Y:S01]  /*10bd0*/  @!P3 PRMT R203, R23, 0x5410, RZ ;  /* 0x0000541017cbb816 */ /* 0x000fe200000000ff */
[----:B------:R-:W-:Y:S01]  /*10be0*/  FADD.FTZ R198, R195, R198 ;  /* 0x000000c6c3c67221 */ /* 0x000fe20000010000 */
[----:B------:R-:W-:Y:S01]  /*10bf0*/  LOP3.LUT R23, R197, 0xffff, RZ, 0xc0, !PT ;  /* 0x0000ffffc5177812 */ /* 0x000fe200078ec0ff */
[----:B------:R-:W-:Y:S01]  /*10c00*/  FADD.FTZ R26, R193, R26 ;  /* 0x0000001ac11a7221 */ /* 0x000fe20000010000 */
[----:B------:R-:W-:Y:S01]  /*10c10*/  F2FP.PACK_AB R197, R229, R230 ;  /* 0x000000e6e5c5723e */ /* 0x000fe200000000ff */
[----:B------:R-:W-:Y:S01]  /*10c20*/  FADD.FTZ R31, R191, R198 ;  /* 0x000000c6bf1f7221 */ /* 0x000fe20000010000 */
[----:B------:R-:W-:Y:S01]  /*10c30*/  ISETP.GE.U32.AND P3, PT, R252, R23, PT ;  /* 0x00000017fc00720c */ /* 0x000fe20003f66070 */
[----:B------:R-:W1:Y:S01]  /*10c40*/  MUFU.EX2 R191, R247 ;  /* 0x000000f700bf7308 */ /* 0x000e620000000800 */
[C---:B------:R-:W-:Y:S01]  /*10c50*/  PRMT R196, R197.reuse, 0x7632, R196 ;  /* 0x00007632c5c47816 */ /* 0x040fe200000000c4 */
[----:B------:R-:W-:Y:S01]  /*10c60*/  @!P2 HADD2 R22, -R197.H0_H0, -RZ.H0_H0 ;  /* 0xa00000ffc516a230 */ /* 0x000fe20000000900 */
[----:B------:R-:W-:Y:S01]  /*10c70*/  LOP3.LUT R23, R166, 0xffff, RZ, 0xc0, !PT ;  /* 0x0000ffffa6177812 */ /* 0x000fe200078ec0ff */
[----:B------:R-:W-:Y:S01]  /*10c80*/  FADD.FTZ R31, R194, R31 ;  /* 0x0000001fc21f7221 */ /* 0x000fe20000010000 */
[----:B------:R-:W-:Y:S01]  /*10c90*/  PRMT R168, R197, 0x5410, R196 ;  /* 0x00005410c5a87816 */ /* 0x000fe200000000c4 */
[----:B------:R-:W-:Y:S01]  /*10ca0*/  FADD.FTZ R233, R233, R26 ;  /* 0x0000001ae9e97221 */ /* 0x000fe20000010000 */
[----:B------:R-:W-:-:S02]  /*10cb0*/  @!P1 PRMT R202, R25, 0x5410, RZ ;  /* 0x0000541019ca9816 */ /* 0x000fc400000000ff */
[----:B------:R-:W-:Y:S01]  /*10cc0*/  ISETP.GE.U32.AND P1, PT, R252, R249, PT ;  /* 0x000000f9fc00720c */ /* 0x000fe20003f26070 */
[----:B------:R-:W-:Y:S01]  /*10cd0*/  FADD.FTZ R188, R188, R233 ;  /* 0x000000e9bcbc7221 */ /* 0x000fe20000010000 */
[----:B------:R-:W-:Y:S01]  /*10ce0*/  @!P2 PRMT R197, R22, 0x5410, RZ ;  /* 0x0000541016c5a816 */ /* 0x000fe200000000ff */
[----:B------:R-:W-:Y:S01]  /*10cf0*/  @!P3 HADD2 R3, -R196.H0_H0, -RZ.H0_H0 ;  /* 0xa00000ffc403b230 */ /* 0x000fe20000000900 */
[----:B------:R-:W-:Y:S01]  /*10d00*/  ISETP.GE.U32.AND P2, PT, R252, R199, PT ;  /* 0x000000c7fc00720c */ /* 0x000fe20003f46070 */
[----:B------:R-:W-:Y:S01]  /*10d10*/  FADD.FTZ R22, R192, R31 ;  /* 0x0000001fc0167221 */ /* 0x000fe20000010000 */
[----:B------:R-:W-:Y:S01]  /*10d20*/  F2FP.PACK_AB R199, R222, R223 ;  /* 0x000000dfdec7723e */ /* 0x000fe200000000ff */
[----:B------:R-:W-:Y:S01]  /*10d30*/  FADD.FTZ R187, R187, R188 ;  /* 0x000000bcbbbb7221 */ /* 0x000fe20000010000 */
[----:B------:R-:W-:Y:S01]  /*10d40*/  @!P3 PRMT R196, R3, 0x5410, RZ ;  /* 0x0000541003c4b816 */ /* 0x000fe200000000ff */
[----:B------:R-:W-:Y:S01]  /*10d50*/  FADD.FTZ R221, R221, R22 ;  /* 0x00000016dddd7221 */ /* 0x000fe20000010000 */
[----:B------:R-:W2:Y:S01]  /*10d60*/  MUFU.EX2 R3, R246 ;  /* 0x000000f600037308 */ /* 0x000ea20000000800 */
[----:B------:R-:W-:Y:S01]  /*10d70*/  ISETP.GE.U32.AND P3, PT, R252, R23, PT ;  /* 0x00000017fc00720c */ /* 0x000fe20003f66070 */
[----:B------:R-:W-:Y:S01]  /*10d80*/  @!P6 HADD2 R21, -R199.H0_H0, -RZ.H0_H0 ;  /* 0xa00000ffc715e230 */ /* 0x000fe20000000900 */
[----:B-1----:R-:W-:Y:S01]  /*10d90*/  F2FP.PACK_AB R193, R191, R228 ;  /* 0x000000e4bfc1723e */ /* 0x002fe200000000ff */
[----:B------:R-:W-:Y:S01]  /*10da0*/  FADD.FTZ R190, R190, R221 ;  /* 0x000000ddbebe7221 */ /* 0x000fe20000010000 */
[----:B------:R-:W-:Y:S01]  /*10db0*/  PRMT R198, R199, 0x7632, R198 ;  /* 0x00007632c7c67816 */ /* 0x000fe200000000c6 */
[----:B------:R-:W-:Y:S01]  /*10dc0*/  FADD.FTZ R186, R186, R187 ;  /* 0x000000bbbaba7221 */ /* 0x000fe20000010000 */
[----:B------:R-:W-:Y:S01]  /*10dd0*/  PRMT R192, R193, 0x7632, R192 ;  /* 0x00007632c1c07816 */ /* 0x000fe200000000c0 */
[----:B------:R-:W-:Y:S01]  /*10de0*/  @!P4 HADD2 R7, -R193.H0_H0, -RZ.H0_H0 ;  /* 0xa00000ffc107c230 */ /* 0x000fe20000000900 */
[----:B------:R-:W-:Y:S01]  /*10df0*/  PRMT R166, R199, 0x5410, R198 ;  /* 0x00005410c7a67816 */ /* 0x000fe200000000c6 */
[----:B------:R-:W-:Y:S01]  /*10e00*/  @!P5 HADD2 R20, -R198.H0_H0, -RZ.H0_H0 ;  /* 0xa00000ffc614d230 */ /* 0x000fe20000000900 */
[----:B------:R-:W-:Y:S01]  /*10e10*/  PRMT R165, R193, 0x5410, R192 ;  /* 0x00005410c1a57816 */ /* 0x000fe200000000c0 */
[----:B------:R-:W-:Y:S01]  /*10e20*/  FADD.FTZ R190, R189, R190 ;  /* 0x000000bebdbe7221 */ /* 0x000fe20000010000 */
[----:B------:R-:W-:Y:S01]  /*10e30*/  @!P4 PRMT R193, R7, 0x5410, RZ ;  /* 0x0000541007c1c816 */ /* 0x000fe200000000ff */
[----:B------:R-:W-:Y:S01]  /*10e40*/  @!P3 HADD2 R6, -R192.H0_H0, -RZ.H0_H0 ;  /* 0xa00000ffc006b230 */ /* 0x000fe20000000900 */
[----:B------:R-:W-:Y:S01]  /*10e50*/  @!P5 PRMT R198, R20, 0x5410, RZ ;  /* 0x0000541014c6d816 */ /* 0x000fe200000000ff */
[----:B------:R-:W-:Y:S01]  /*10e60*/  FADD.FTZ R19, R19, R190 ;  /* 0x000000be13137221 */ /* 0x000fe20000010000 */
[----:B--2---:R-:W-:Y:S01]  /*10e70*/  F2FP.PACK_AB R195, R3, R220 ;  /* 0x000000dc03c3723e */ /* 0x004fe200000000ff */
[----:B------:R-:W-:Y:S01]  /*10e80*/  FADD.FTZ R227, R227, R186 ;  /* 0x000000bae3e37221 */ /* 0x000fe20000010000 */
[----:B------:R-:W-:Y:S01]  /*10e90*/  @!P3 PRMT R192, R6, 0x5410, RZ ;  /* 0x0000541006c0b816 */ /* 0x000fe200000000ff */
[----:B------:R-:W-:Y:S01]  /*10ea0*/  FADD.FTZ R19, R234, R19 ;  /* 0x00000013ea137221 */ /* 0x000fe20000010000 */
[----:B------:R-:W-:Y:S01]  /*10eb0*/  PRMT R194, R195, 0x7632, R194 ;  /* 0x00007632c3c27816 */ /* 0x000fe200000000c2 */
[----:B------:R-:W-:Y:S01]  /*10ec0*/  @!P2 HADD2 R5, -R195.H0_H0, -RZ.H0_H0 ;  /* 0xa00000ffc305a230 */ /* 0x000fe20000000900 */
[----:B------:R-:W-:Y:S01]  /*10ed0*/  LOP3.LUT R6, R245, UR12, R236, 0x96, !PT ;  /* 0x0000000cf5067c12 */ /* 0x000fe2000f8e96ec */
[----:B------:R-:W-:Y:S01]  /*10ee0*/  FADD.FTZ R226, R226, R227 ;  /* 0x000000e3e2e27221 */ /* 0x000fe20000010000 */
[----:B------:R-:W-:Y:S01]  /*10ef0*/  PRMT R164, R195, 0x5410, R194 ;  /* 0x00005410c3a47816 */ /* 0x000fe200000000c2 */
[----:B------:R-:W-:Y:S01]  /*10f00*/  @!P1 HADD2 R4, -R194.H0_H0, -RZ.H0_H0 ;  /* 0xa00000ffc2049230 */ /* 0x000fe20000000900 */
[----:B------:R-:W-:Y:S01]  /*10f10*/  @!P2 PRMT R195, R5, 0x5410, RZ ;  /* 0x0000541005c3a816 */ /* 0x000fe200000000ff */
[----:B------:R-:W-:Y:S01]  /*10f20*/  IMAD.WIDE.U32 R6, R6, -0x326172a9, RZ ;  /* 0xcd9e8d5706067825 */ /* 0x000fe200078e00ff */
[----:B------:R-:W-:-:S02]  /*10f30*/  @!P6 PRMT R199, R21, 0x5410, RZ ;  /* 0x0000541015c7e816 */ /* 0x000fc400000000ff */
[----:B------:R-:W-:Y:S01]  /*10f40*/  @!P1 PRMT R194, R4, 0x5410, RZ ;  /* 0x0000541004c29816 */ /* 0x000fe200000000ff */
[----:B------:R-:W-:Y:S01]  /*10f50*/  IMAD.MOV.U32 R5, RZ, RZ, c[0x0][0x228] ;  /* 0x00008a00ff057624 */ /* 0x000fe200078e00ff */
[----:B------:R-:W-:Y:S01]  /*10f60*/  LOP3.LUT R4, R237, UR14, R34, 0x96, !PT ;  /* 0x0000000eed047c12 */ /* 0x000fe2000f8e9622 */
[----:B------:R-:W-:Y:S02]  /*10f70*/  FADD.FTZ R232, R232, R19 ;  /* 0x00000013e8e87221 */ /* 0x000fe40000010000 */
[----:B------:R-:W-:Y:S02]  /*10f80*/  IMAD.SHL.U32 R5, R5, 0x8, RZ ;  /* 0x0000000805057824 */ /* 0x000fe400078e00ff */
[----:B------:R-:W-:-:S04]  /*10f90*/  IMAD.WIDE.U32 R26, R4, -0x326172a9, RZ ;  /* 0xcd9e8d57041a7825 */ /* 0x000fc800078e00ff */
[----:B------:R-:W-:Y:S01]  /*10fa0*/  IMAD.WIDE R236, R5, 0x2, R16 ;  /* 0x0000000205ec7825 */ /* 0x000fe200078e0210 */
[----:B------:R-:W-:Y:S02]  /*10fb0*/  LOP3.LUT R4, R27, UR13, R32, 0x96, !PT ;  /* 0x0000000d1b047c12 */ /* 0x000fe4000f8e9620 */
[----:B------:R-:W-:Y:S01]  /*10fc0*/  LOP3.LUT R26, R7, UR11, R26, 0x96, !PT ;  /* 0x0000000b071a7c12 */ /* 0x000fe2000f8e961a */
[----:B------:R-:W-:Y:S01]  /*10fd0*/  FADD.FTZ R225, R225, R226 ;  /* 0x000000e2e1e17221 */ /* 0x000fe20000010000 */
[----:B------:R-:W-:Y:S01]  /*10fe0*/  STG.E.U16 [R236.64+-0x100], R240 ;  /* 0xffff00f0ec007986 */ /* 0x000fe2000c10151a */
[----:B------:R-:W-:-:S03]  /*10ff0*/  IMAD.WIDE.U32 R4, R4, -0x2daee0ad, RZ ;  /* 0xd2511f5304047825 */ /* 0x000fc600078e00ff */
[----:B------:R1:W-:Y:S01]  /*11000*/  STG.E.U16 [R236.64+-0xfe], R241 ;  /* 0xffff02f1ec007986 */ /* 0x0003e2000c10151a */
[----:B------:R-:W-:Y:S01]  /*11010*/  IMAD.WIDE.U32 R26, R26, -0x2daee0ad, RZ ;  /* 0xd2511f531a1a7825 */ /* 0x000fe200078e00ff */
[----:B------:R-:W-:Y:S02]  /*11020*/  LOP3.LUT R244, R5, UR10, R244, 0x96, !PT ;  /* 0x0000000a05f47c12 */ /* 0x000fe4000f8e96f4 */
[----:B------:R-:W-:Y:S01]  /*11030*/  STG.E.U16 [R16.64+-0xf0], R183 ;  /* 0xffff10b710007986 */ /* 0x000fe2000c10151a */
[----:B------:R-:W-:Y:S01]  /*11040*/  FADD.FTZ R231, R231, R232 ;  /* 0x000000e8e7e77221 */ /* 0x000fe20000010000 */
[----:B------:R-:W-:Y:S01]  /*11050*/  LOP3.LUT R4, R27, UR8, R4, 0x96, !PT ;  /* 0x000000081b047c12 */ /* 0x000fe2000f8e9604 */
[----:B------:R-:W-:Y:S01]  /*11060*/  IMAD.WIDE.U32 R244, R244, -0x326172a9, RZ ;  /* 0xcd9e8d57f4f47825 */ /* 0x000fe200078e00ff */
[----:B------:R-:W-:Y:S03]  /*11070*/  STG.E.U16 [R16.64+-0xee], R182 ;  /* 0xffff12b610007986 */ /* 0x000fe6000c10151a */
[----:B------:R-:W-:Y:S01]  /*11080*/  FADD.FTZ R224, R224, R225 ;  /* 0x000000e1e0e07221 */ /* 0x000fe20000010000 */
[----:B------:R-:W-:Y:S01]  /*11090*/  LOP3.LUT R25, R245, UR9, R6, 0x96, !PT ;  /* 0x00000009f5197c12 */ /* 0x000fe2000f8e9606 */
[----:B------:R-:W-:Y:S01]  /*110a0*/  FADD.FTZ R230, R230, R231 ;  /* 0x000000e7e6e67221 */ /* 0x000fe20000010000 */
[----:B------:R-:W-:Y:S01]  /*110b0*/  STG.E.U16 [R236.64+-0xf0], R185 ;  /* 0xffff10b9ec007986 */ /* 0x000fe2000c10151a */
[----:B------:R-:W-:-:S02]  /*110c0*/  FADD.FTZ R223, R223, R224 ;  /* 0x000000e0dfdf7221 */ /* 0x000fc40000010000 */
[----:B------:R-:W-:Y:S01]  /*110d0*/  FADD.FTZ R229, R229, R230 ;  /* 0x000000e6e5e57221 */ /* 0x000fe20000010000 */
[----:B------:R-:W-:Y:S01]  /*110e0*/  STG.E.U16 [R236.64+-0xee], R184 ;  /* 0xffff12b8ec007986 */ /* 0x000fe2000c10151a */
[----:B------:R-:W-:Y:S02]  /*110f0*/  FADD.FTZ R223, R222, R223 ;  /* 0x000000dfdedf7221 */ /* 0x000fe40000010000 */
[----:B------:R-:W-:Y:S01]  /*11100*/  FADD.FTZ R228, R228, R229 ;  /* 0x000000e5e4e47221 */ /* 0x000fe20000010000 */
[----:B------:R-:W-:Y:S01]  /*11110*/  STG.E.U16 [R16.64+-0xe0], R179 ;  /* 0xffff20b310007986 */ /* 0x000fe2000c10151a */
[----:B------:R-:W-:-:S03]  /*11120*/  FADD.FTZ R220, R220, R223 ;  /* 0x000000dfdcdc7221 */ /* 0x000fc60000010000 */
[----:B------:R-:W-:Y:S01]  /*11130*/  STG.E.U16 [R16.64+-0xde], R178 ;  /* 0xffff22b210007986 */ /* 0x000fe2000c10151a */
[----:B-1----:R-:W-:-:S03]  /*11140*/  IMAD.WIDE.U32 R240, R4, -0x326172a9, RZ ;  /* 0xcd9e8d5704f07825 */ /* 0x002fc600078e00ff */
[----:B------:R-:W-:Y:S01]  /*11150*/  STG.E.U16 [R236.64+-0xe0], R181 ;  /* 0xffff20b5ec007986 */ /* 0x000fe2000c10151a */
[----:B------:R-:W-:Y:S01]  /*11160*/  FADD.FTZ R3, R3, R220 ;  /* 0x000000dc03037221 */ /* 0x000fe20000010000 */
[----:B------:R-:W-:Y:S02]  /*11170*/  LOP3.LUT R5, R241, UR4, R244, 0x96, !PT ;  /* 0x00000004f1057c12 */ /* 0x000fe4000f8e96f4 */
[----:B------:R-:W-:Y:S01]  /*11180*/  SHF.R.U32.HI R20, RZ, 0x10, R240 ;  /* 0x00000010ff147819 */ /* 0x000fe200000116f0 */
[----:B------:R-:W-:Y:S01]  /*11190*/  STG.E.U16 [R236.64+-0xde], R180 ;  /* 0xffff22b4ec007986 */ /* 0x000fe2000c10151a */
[----:B------:R-:W-:Y:S02]  /*111a0*/  LOP3.LUT R7, R5, 0xffff, RZ, 0xc0, !PT ;  /* 0x0000ffff05077812 */ /* 0x000fe400078ec0ff */
[----:B------:R-:W-:Y:S01]  /*111b0*/  SHF.R.U32.HI R6, RZ, 0x10, R5 ;  /* 0x00000010ff067819 */ /* 0x000fe20000011605 */
[----:B------:R-:W-:Y:S01]  /*111c0*/  STG.E.U16 [R16.64+-0xd0], R18 ;  /* 0xffff301210007986 */ /* 0x000fe2000c10151a */
[----:B------:R-:W-:-:S02]  /*111d0*/  SHF.R.U32.HI R7, RZ, 0x8, R7 ;  /* 0x00000008ff077819 */ /* 0x000fc40000011607 */
[----:B------:R-:W-:Y:S01]  /*111e0*/  LOP3.LUT R4, R5, 0xff, RZ, 0xc0, !PT ;  /* 0x000000ff05047812 */ /* 0x000fe200078ec0ff */
[----:B------:R-:W-:Y:S01]  /*111f0*/  STG.E.U16 [R16.64+-0xce], R11 ;  /* 0xffff320b10007986 */ /* 0x000fe2000c10151a */
[----:B------:R-:W-:Y:S02]  /*11200*/  SHF.R.U32.HI R5, RZ, 0x18, R5 ;  /* 0x00000018ff057819 */ /* 0x000fe40000011605 */
[----:B------:R-:W-:Y:S01]  /*11210*/  LOP3.LUT R6, R6, 0xff, RZ, 0xc0, !PT ;  /* 0x000000ff06067812 */ /* 0x000fe200078ec0ff */
[----:B------:R-:W-:Y:S01]  /*11220*/  STG.E.U16 [R236.64+-0xd0], R177 ;  /* 0xffff30b1ec007986 */ /* 0x000fe2000c10151a */
[----:B------:R-:W-:Y:S02]  /*11230*/  PRMT R4, R4, 0x5410, R7 ;  /* 0x0000541004047816 */ /* 0x000fe40000000007 */
[----:B------:R-:W-:Y:S01]  /*11240*/  PRMT R6, R6, 0x5410, R5 ;  /* 0x0000541006067816 */ /* 0x000fe20000000005 */
[----:B------:R-:W-:Y:S01]  /*11250*/  STG.E.U16 [R236.64+-0xce], R176 ;  /* 0xffff32b0ec007986 */ /* 0x000fe2000c10151a */
[----:B------:R-:W-:Y:S01]  /*11260*/  SHF.R.U32.HI R7, RZ, 0x18, R240 ;  /* 0x00000018ff077819 */ /* 0x000fe200000116f0 */
[--C-:B------:R-:W-:Y:S01]  /*11270*/  HSET2.LE.AND R4, R4, R167.reuse, PT ;  /* 0x000000a704047233 */ /* 0x100fe20003803000 */
[----:B------:R-:W-:Y:S01]  /*11280*/  LOP3.LUT R20, R20, 0xff, RZ, 0xc0, !PT ;  /* 0x000000ff14147812 */ /* 0x000fe200078ec0ff */
[----:B------:R-:W-:Y:S01]  /*11290*/  HSET2.LE.AND R5, R6, R167, PT ;  /* 0x000000a706057233 */ /* 0x000fe20003803000 */
[----:B------:R-:W-:Y:S01]  /*112a0*/  LOP3.LUT R6, R240, 0xffff, RZ, 0xc0, !PT ;  /* 0x0000fffff0067812 */ /* 0x000fe200078ec0ff */
[----:B------:R-:W-:Y:S01]  /*112b0*/  STG.E.U16 [R16.64+-0xc0], R205 ;  /* 0xffff40cd10007986 */ /* 0x000fe2000c10151a */
[----:B------:R-:W-:-:S02]  /*112c0*/  PRMT R20, R20, 0x5410, R7 ;  /* 0x0000541014147816 */ /* 0x000fc40000000007 */
[----:B------:R-:W-:Y:S01]  /*112d0*/  LOP3.LUT R21, R240, 0xff, RZ, 0xc0, !PT ;  /* 0x000000fff0157812 */ /* 0x000fe200078ec0ff */
[----:B------:R-:W-:Y:S01]  /*112e0*/  STG.E.U16 [R16.64+-0xbe], R204 ;  /* 0xffff42cc10007986 */ /* 0x000fe2000c10151a */
[----:B------:R-:W-:Y:S01]  /*112f0*/  SHF.R.U32.HI R6, RZ, 0x8, R6 ;  /* 0x00000008ff067819 */ /* 0x000fe20000011606 */
[--C-:B------:R-:W-:Y:S01]  /*11300*/  HSET2.LE.AND R20, R20, R167.reuse, PT ;  /* 0x000000a714147233 */ /* 0x100fe20003803000 */
[----:B------:R-:W-:Y:S01]  /*11310*/  LOP3.LUT R4, R4, R239, RZ, 0xc0, !PT ;  /* 0x000000ef04047212 */ /* 0x000fe200078ec0ff */
[----:B------:R-:W-:Y:S01]  /*11320*/  STG.E.U16 [R236.64+-0xc0], R207 ;  /* 0xffff40cfec007986 */ /* 0x000fe2000c10151a */
[----:B------:R-:W-:Y:S02]  /*11330*/  PRMT R6, R21, 0x5410, R6 ;  /* 0x0000541015067816 */ /* 0x000fe40000000006 */
[----:B------:R-:W-:Y:S01]  /*11340*/  LOP3.LUT R7, R20, R175, RZ, 0xc0, !PT ;  /* 0x000000af14077212 */ /* 0x000fe200078ec0ff */
[----:B------:R-:W-:Y:S01]  /*11350*/  STG.E.U16 [R236.64+-0xbe], R206 ;  /* 0xffff42ceec007986 */ /* 0x000fe2000c10151a */
[----:B------:R-:W-:Y:S01]  /*11360*/  LOP3.LUT R5, R5, R238, RZ, 0xc0, !PT ;  /* 0x000000ee05057212 */ /* 0x000fe200078ec0ff */
[----:B------:R-:W-:-:S02]  /*11370*/  HSET2.LE.AND R6, R6, R167, PT ;  /* 0x000000a706067233 */ /* 0x000fc40003803000 */
[----:B------:R-:W1:Y:S03]  /*11380*/  LDSM.16.MT88.4 R20, [R212+0x18000] ;  /* 0x01800000d414783b */ /* 0x000e660000004200 */
        /* <DEDUP_REMOVED lines=174> */
[----:B------:R-:W2:Y:S01]  /*11e70*/  LDSM.16.MT88.4 R20, [R208+0x19000] ;  /* 0x01900000d014783b */ /* 0x000ea20000004200 */
[----:B------:R-:W-:Y:S01]  /*11e80*/  HSET2.LE.AND R170, R170, R167, PT ;  /* 0x000000a7aaaa7233 */ /* 0x000fe20003803000 */
[----:B------:R-:W-:Y:S02]  /*11e90*/  LOP3.LUT R5, R5, R174, RZ, 0xc0, !PT ;  /* 0x000000ae05057212 */ /* 0x000fe400078ec0ff */
[----:B------:R-:W3:Y:S01]  /*11ea0*/  LDSM.16.MT88.4 R32, [R212+0x19000] ;  /* 0x01900000d420783b */ /* 0x000ee20000004200 */
[----:B------:R-:W-:Y:S02]  /*11eb0*/  LOP3.LUT R6, R6, R171, RZ, 0xc0, !PT ;  /* 0x000000ab06067212 */ /* 0x000fe400078ec0ff */
[----:B------:R-:W-:-:S07]  /*11ec0*/  LOP3.LUT R7, R170, R169, RZ, 0xc0, !PT ;  /* 0x000000a9aa077212 */ /* 0x000fce00078ec0ff */
        /* <DEDUP_REMOVED lines=56> */
[----:B------:R-:W-:Y:S02]  /*12250*/  SHF.R.U32.HI R30, RZ, 0x8, R5 ;  /* 0x00000008ff1e7819 */ /* 0x000fe40000011605 */
[----:B------:R-:W-:Y:S02]  /*12260*/  SHF.R.U32.HI R172, RZ, 0x18, R172 ;  /* 0x00000018ffac7819 */ /* 0x000fe400000116ac */
[----:B------:R-:W-:Y:S02]  /*12270*/  LOP3.LUT R7, R7, 0xff, RZ, 0xc0, !PT ;  /* 0x000000ff07077812 */ /* 0x000fe400078ec0ff */
[----:B------:R-:W-:Y:S01]  /*12280*/  LOP3.LUT R5, R28, 0xff, RZ, 0xc0, !PT ;  /* 0x000000ff1c057812 */ /* 0x000fe200078ec0ff */
[----:B------:R-:W-:Y:S01]  /*12290*/  HSET2.LE.AND R28, R4, R167, PT ;  /* 0x000000a7041c7233 */ /* 0x000fe20003803000 */
[----:B------:R-:W-:-:S02]  /*122a0*/  PRMT R6, R7, 0x5410, R6 ;  /* 0x0000541007067816 */ /* 0x000fc40000000006 */
[----:B------:R-:W-:Y:S02]  /*122b0*/  PRMT R30, R29, 0x5410, R30 ;  /* 0x000054101d1e7816 */ /* 0x000fe4000000001e */
[----:B------:R-:W-:Y:S01]  /*122c0*/  PRMT R172, R5, 0x5410, R172 ;  /* 0x0000541005ac7816 */ /* 0x000fe200000000ac */
[--C-:B------:R-:W-:Y:S01]  /*122d0*/  HSET2.LE.AND R7, R6, R167.reuse, PT ;  /* 0x000000a706077233 */ /* 0x100fe20003803000 */
[----:B------:R-:W-:Y:S01]  /*122e0*/  LOP3.LUT R6, R28, R165, RZ, 0xc0, !PT ;  /* 0x000000a51c067212 */ /* 0x000fe200078ec0ff */
[--C-:B------:R-:W-:Y:S02]  /*122f0*/  HSET2.LE.AND R29, R30, R167.reuse, PT ;  /* 0x000000a71e1d7233 */ /* 0x100fe40003803000 */
[----:B------:R-:W-:Y:S01]  /*12300*/  HSET2.LE.AND R5, R172, R167, PT ;  /* 0x000000a7ac057233 */ /* 0x000fe20003803000 */
[----:B------:R-:W-:Y:S01]  /*12310*/  LOP3.LUT R7, R7, R164, RZ, 0xc0, !PT ;  /* 0x000000a407077212 */ /* 0x000fe200078ec0ff */
[----:B------:R-:W2:Y:S01]  /*12320*/  LDSM.16.MT88.4 R172, [R209+0x19800] ;  /* 0x01980000d1ac783b */ /* 0x000ea20000004200 */
[----:B------:R-:W-:-:S02]  /*12330*/  LOP3.LUT R4, R29, R168, RZ, 0xc0, !PT ;  /* 0x000000a81d047212 */ /* 0x000fc400078ec0ff */
[----:B------:R-:W-:Y:S01]  /*12340*/  LOP3.LUT R5, R5, R166, RZ, 0xc0, !PT ;  /* 0x000000a605057212 */ /* 0x000fe200078ec0ff */
[----:B------:R-:W3:Y:S04]  /*12350*/  LDSM.16.MT88.4 R168, [R208+0x19800] ;  /* 0x01980000d0a8783b */ /* 0x000ee80000004200 */
[----:B------:R-:W5:Y:S02]  /*12360*/  LDSM.16.MT88.4 R164, [R212+0x1b800] ;  /* 0x01b80000d4a4783b */ /* 0x000f640000004200 */
[C---:B----4-:R-:W-:Y:S02]  /*12370*/  HMMA.16816.F32 R160, R4.reuse, R24, R160 ;  /* 0x0000001804a0723c */ /* 0x050fe400000018a0 */
[----:B------:R-:W4:Y:S06]  /*12380*/  LDSM.16.MT88.4 R28, [R209+0x1b800] ;  /* 0x01b80000d11c783b */ /* 0x000f2c0000004200 */
        /* <DEDUP_REMOVED lines=28> */
[C---:B---3--:R-:W-:Y:S08]  /*12550*/  HMMA.16816.F32 R108, R4.reuse, R168, R108 ;  /* 0x000000a8046c723c */ /* 0x048ff0000000186c */
[C---:B------:R-:W-:Y:S08]  /*12560*/  HMMA.16816.F32 R112, R4.reuse, R170, R112 ;  /* 0x000000aa0470723c */ /* 0x040ff00000001870 */
[C---:B-----5:R-:W-:Y:S07]  /*12570*/  HMMA.16816.F32 R116, R4.reuse, R164, R116 ;  /* 0x000000a40474723c */ /* 0x060fee0000001874 */
[----:B------:R-:W-:Y:S01]  /*12580*/  IADD3 R164, P1, R16, -0x180, RZ ;  /* 0xfffffe8010a47810 */ /* 0x000fe20007f3e0ff */
[C---:B------:R-:W-:Y:S07]  /*12590*/  HMMA.16816.F32 R120, R4.reuse, R166, R120 ;  /* 0x000000a60478723c */ /* 0x040fee0000001878 */
[----:B------:R-:W-:Y:S01]  /*125a0*/  IADD3.X R167, R17, -0x1, RZ, P1, !PT ;  /* 0xffffffff11a77810 */ /* 0x000fe20000ffe4ff */
[C---:B------:R-:W-:Y:S08]  /*125b0*/  HMMA.16816.F32 R152, R4.reuse, R32, R152 ;  /* 0x000000200498723c */ /* 0x040ff00000001898 */
[C---:B------:R-:W-:Y:S08]  /*125c0*/  HMMA.16816.F32 R148, R4.reuse, R34, R148 ;  /* 0x000000220494723c */ /* 0x040ff00000001894 */
[C---:B----4-:R-:W-:Y:S08]  /*125d0*/  HMMA.16816.F32 R144, R4.reuse, R28, R144 ;  /* 0x0000001c0490723c */ /* 0x050ff00000001890 */
[C---:B------:R-:W-:Y:S08]  /*125e0*/  HMMA.16816.F32 R140, R4.reuse, R30, R140 ;  /* 0x0000001e048c723c */ /* 0x040ff0000000188c */
[C---:B------:R-:W-:Y:S08]  /*125f0*/  HMMA.16816.F32 R136, R4.reuse, R24, R136 ;  /* 0x000000180488723c */ /* 0x040ff00000001888 */
[C---:B------:R-:W-:Y:S08]  /*12600*/  HMMA.16816.F32 R132, R4.reuse, R26, R132 ;  /* 0x0000001a0484723c */ /* 0x040ff00000001884 */
[C---:B-1----:R-:W-:Y:S08]  /*12610*/  HMMA.16816.F32 R124, R4.reuse, R20, R124 ;  /* 0x00000014047c723c */ /* 0x042ff0000000187c */
[----:B------:R-:W-:Y:S07]  /*12620*/  HMMA.16816.F32 R128, R4, R22, R128 ;  /* 0x000000160480723c */ /* 0x000fee0000001880 */
[----:B------:R-:W-:-:S05]  /*12630*/  FADD.FTZ R4, R191, R228 ;  /* 0x000000e4bf047221 */ /* 0x000fca0000010000 */
[----:B------:R1:W-:Y:S04]  /*12640*/  STL [R1+0x6c], R4 ;  /* 0x00006c0401007387 */ /* 0x0003e80000100800 */
[----:B------:R1:W-:Y:S01]  /*12650*/  STL [R1+0x68], R3 ;  /* 0x0000680301007387 */ /* 0x0003e20000100800 */
[----:B------:R-:W-:Y:S05]  /*12660*/  @P0 BRA `(.L_x_996) ;  /* 0x0000001000000947 */ /* 0x000fea0003800000 */
.L_x_989:
[----:B------:R-:W-:-:S12]  /*12670*/  UIADD3 UR34, UR7, -0x1, URZ ;  /* 0xffffffff07227890 */ /* 0x000fd8000fffe03f */
.L_x_996:
[----:B------:R-:W-:-:S13]  /*12680*/  ISETP.LE.AND P0, PT, RZ, UR34, PT ;  /* 0x00000022ff007c0c */ /* 0x000fda000bf03270 */
[----:B------:R-:W-:Y:S05]  /*12690*/  @!P0 BRA `(.L_x_997) ;  /* 0x00005a9000008947 */ /* 0x000fea0003800000 */
[----:B------:R-:W2:Y:S01]  /*126a0*/  LDL.64 R20, [R1+0x20] ;  /* 0x0000200001147983 */ /* 0x000ea20000100a00 */
[----:B------:R-:W-:Y:S01]  /*126b0*/  USHF.R.S32.HI UR35, URZ, 0x1f, UR31 ;  /* 0x0000001f3f237899 */ /* 0x000fe2000801141f */
[----:B-1----:R-:W-:Y:S01]  /*126c0*/  IMAD.U32 R4, RZ, RZ, UR31 ;  /* 0x0000001fff047e24 */ /* 0x002fe2000f8e00ff */
[----:B------:R-:W-:Y:S01]  /*126d0*/  ULDC.64 UR6, c[0x0][0x1b8] ;  /* 0x00006e0000067ab9 */ /* 0x000fe20000000a00 */
[----:B------:R-:W1:Y:S01]  /*126e0*/  S2R R6, SR_TID.X ;  /* 0x0000000000067919 */ /* 0x000e620000002100 */
[----:B------:R-:W-:Y:S01]  /*126f0*/  ULDC.64 UR4, c[0x0][0x1b0] ;  /* 0x00006c0000047ab9 */ /* 0x000fe20000000a00 */
[----:B------:R-:W-:Y:S01]  /*12700*/  IMAD.U32 R3, RZ, RZ, UR31 ;  /* 0x0000001fff037e24 */ /* 0x000fe2000f8e00ff */
[----:B------:R-:W-:Y:S01]  /*12710*/  UIMAD UR6, UR35, UR6, URZ ;  /* 0x00000006230672a4 */ /* 0x000fe2000f8e023f */
[----:B------:R-:W-:Y:S01]  /*12720*/  IMAD.MOV.U32 R165, RZ, RZ, R0 ;  /* 0x000000ffffa57224 */ /* 0x000fe200078e0000 */
[----:B------:R-:W-:Y:S02]  /*12730*/  UIMAD UR4, UR35, UR4, URZ ;  /* 0x00000004230472a4 */ /* 0x000fe4000f8e023f */
[----:B------:R-:W-:-:S02]  /*12740*/  UIMAD UR6, UR31, UR7, UR6 ;  /* 0x000000071f0672a4 */ /* 0x000fc4000f8e0206 */
[----:B------:R-:W-:Y:S02]  /*12750*/  UIMAD UR7, UR31, UR5, UR4 ;  /* 0x000000051f0772a4 */ /* 0x000fe4000f8e0204 */
[----:B------:R-:W-:Y:S02]  /*12760*/  ULDC UR35, c[0x0][0x228] ;  /* 0x00008a0000237ab9 */ /* 0x000fe40000000800 */
[----:B------:R-:W-:Y:S02]  /*12770*/  USHF.L.U32 UR35, UR35, 0x3, URZ ;  /* 0x0000000323237899 */ /* 0x000fe4000800063f */
[----:B------:R-:W-:Y:S02]  /*12780*/  UMOV UR31, 0x6 ;  /* 0x00000006001f7882 */ /* 0x000fe40000000000 */
[----:B------:R-:W-:Y:S02]  /*12790*/  ULDC.64 UR4, c[0x0][0x1a0] ;  /* 0x0000680000047ab9 */ /* 0x000fe40000000a00 */
[----:B------:R-:W-:Y:S01]  /*127a0*/  USHF.L.U64.HI UR31, UR4, UR31, UR5 ;  /* 0x0000001f041f7299 */ /* 0x000fe20008010205 */
[----:B-1----:R-:W-:-:S02]  /*127b0*/  SHF.R.S32.HI R5, RZ, 0x1f, R6 ;  /* 0x0000001fff057819 */ /* 0x002fc40000011406 */
[--C-:B--2---:R-:W-:Y:S01]  /*127c0*/  SHF.R.S32.HI R19, RZ, 0x1f, R20.reuse ;  /* 0x0000001fff137819 */ /* 0x104fe20000011414 */
[----:B------:R-:W-:-:S04]  /*127d0*/  IMAD.MOV.U32 R18, RZ, RZ, R20 ;  /* 0x000000ffff127224 */ /* 0x000fc800078e0014 */
        /* <DEDUP_REMOVED lines=9> */
[----:B------:R-:W-:Y:S01]  /*12870*/  LEA R7, P1, R16, c[0x0][0x168], 0x1 ;  /* 0x00005a0010077a11 */ /* 0x000fe200078208ff */
[----:B------:R-:W-:Y:S01]  /*12880*/  USHF.L.U32 UR6, UR4, 0x6, URZ ;  /* 0x0000000604067899 */ /* 0x000fe2000800063f */
[----:B------:R-:W-:Y:S01]  /*12890*/  IADD3 R6, P0, R18, UR30, RZ ;  /* 0x0000001e12067c10 */ /* 0x000fe2000ff1e0ff */
[----:B------:R-:W-:-:S02]  /*128a0*/  USHF.R.S32.HI UR4, URZ, 0x1f, UR35 ;  /* 0x0000001f3f047899 */ /* 0x000fc40008011423 */
[----:B------:R1:W-:Y:S01]  /*128b0*/  STL [R1+0x3c], R7 ;  /* 0x00003c0701007387 */ /* 0x0003e20000100800 */
[----:B------:R-:W-:Y:S01]  /*128c0*/  IADD3.X R3, R3, UR29, R19, P0, !PT ;  /* 0x0000001d03037c10 */ /* 0x000fe200087fe413 */
[----:B------:R-:W-:Y:S01]  /*128d0*/  USHF.L.U64.HI UR35, UR35, 0x1, UR4 ;  /* 0x0000000123237899 */ /* 0x000fe20008010204 */
[----:B------:R-:W-:Y:S01]  /*128e0*/  ISETP.GE.AND P3, PT, R20, c[0x0][0x220], PT ;  /* 0x0000880014007a0c */ /* 0x000fe20003f66270 */
[----:B------:R-:W-:Y:S01]  /*128f0*/  UMOV UR30, URZ ;  /* 0x0000003f001e7c82 */ /* 0x000fe20008000000 */
[----:B-1----:R-:W-:Y:S02]  /*12900*/  LEA.HI.X R7, R16, c[0x0][0x16c], R5, 0x1, P1 ;  /* 0x00005b0010077a11 */ /* 0x002fe400008f0c05 */
[----:B------:R-:W-:Y:S02]  /*12910*/  LEA R5, P0, R6, c[0x0][0x170], 0x1 ;  /* 0x00005c0006057a11 */ /* 0x000fe400078008ff */
[----:B------:R-:W-:Y:S01]  /*12920*/  IADD3 R16, P1, R4, 0x20, RZ ;  /* 0x0000002004107810 */ /* 0x000fe20007f3e0ff */
[----:B------:R-:W-:Y:S01]  /*12930*/  STL [R1+0x38], R7 ;  /* 0x0000380701007387 */ /* 0x000fe20000100800 */
[----:B------:R-:W-:-:S03]  /*12940*/  SHF.R.S32.HI R4, RZ, 0x1f, R4 ;  /* 0x0000001fff047819 */ /* 0x000fc60000011404 */
[----:B------:R1:W-:Y:S02]  /*12950*/  STL [R1+0x34], R5 ;  /* 0x0000340501007387 */ /* 0x0003e40000100800 */
[----:B------:R-:W-:Y:S01]  /*12960*/  IMAD.X R17, RZ, RZ, R4, P1 ;  /* 0x000000ffff117224 */ /* 0x000fe200008e0604 */
[----:B-1----:R-:W-:Y:S01]  /*12970*/  LEA.HI.X R5, R6, c[0x0][0x174], R3, 0x1, P0 ;  /* 0x00005d0006057a11 */ /* 0x002fe200000f0c03 */
[----:B------:R-:W-:-:S04]  /*12980*/  IMAD.MOV.U32 R3, RZ, RZ, R2 ;  /* 0x000000ffff037224 */ /* 0x000fc800078e0002 */
[----:B------:R1:W-:Y:S04]  /*12990*/  STL [R1+0x30], R5 ;  /* 0x0000300501007387 */ /* 0x0003e80000100800 */
[----:B------:R-:W-:Y:S04]  /*129a0*/  STL.64 [R1+0x60], R16 ;  /* 0x0000601001007387 */ /* 0x000fe80000100a00 */
[----:B------:R-:W2:Y:S04]  /*129b0*/  LDL R11, [R1+0xc] ;  /* 0x00000c00010b7983 */ /* 0x000ea80000100800 */
[----:B------:R-:W3:Y:S01]  /*129c0*/  LDL R7, [R1+0x8] ;  /* 0x0000080001077983 */ /* 0x000ee20000100800 */
[----:B------:R-:W-:-:S02]  /*129d0*/  ISETP.GE.AND P0, PT, R251, c[0x0][0x220], PT ;  /* 0x00008800fb007a0c */ /* 0x000fc40003f06270 */
[----:B------:R-:W-:Y:S01]  /*129e0*/  PRMT R0, R252, 0x7054, R252 ;  /* 0x00007054fc007816 */ /* 0x000fe200000000fc */
[----:B-1----:R-:W-:-:S05]  /*129f0*/  IMAD.WIDE.U32 R4, R10, -0x326172a9, RZ ;  /* 0xcd9e8d570a047825 */ /* 0x002fca00078e00ff */
[----:B------:R-:W-:Y:S01]  /*12a00*/  LOP3.LUT R9, R5, R9, RZ, 0x3c, !PT ;  /* 0x0000000905097212 */ /* 0x000fe200078e3cff */
[----:B------:R1:W-:Y:S02]  /*12a10*/  STL.64 [R1+0x48], R4 ;  /* 0x0000480401007387 */ /* 0x0003e40000100a00 */
[----:B-1----:R-:W-:Y:S02]  /*12a20*/  IMAD.MOV.U32 R4, RZ, RZ, R12 ;  /* 0x000000ffff047224 */ /* 0x002fe400078e000c */
[----:B------:R-:W-:Y:S01]  /*12a30*/  IMAD.MOV.U32 R5, RZ, RZ, R15 ;  /* 0x000000ffff057224 */ /* 0x000fe200078e000f */
[----:B--2---:R-:W-:Y:S01]  /*12a40*/  ISETP.GE.AND P2, PT, R11, c[0x0][0x220], PT ;  /* 0x000088000b007a0c */ /* 0x004fe20003f46270 */
[----:B------:R-:W-:Y:S01]  /*12a50*/  IMAD.WIDE.U32 R10, R8, -0x2daee0ad, RZ ;  /* 0xd2511f53080a7825 */ /* 0x000fe200078e00ff */
[----:B---3--:R-:W-:-:S03]  /*12a60*/  ISETP.GE.AND P1, PT, R7, c[0x0][0x220], PT ;  /* 0x0000880007007a0c */ /* 0x008fc60003f26270 */
[----:B------:R-:W-:Y:S01]  /*12a70*/  IMAD.WIDE.U32 R6, R9, -0x2daee0ad, RZ ;  /* 0xd2511f5309067825 */ /* 0x000fe200078e00ff */
[----:B------:R1:W-:Y:S04]  /*12a80*/  STL.64 [R1+0x50], R10 ;  /* 0x0000500a01007387 */ /* 0x0003e80000100a00 */
[----:B------:R1:W-:Y:S04]  /*12a90*/  STL.64 [R1+0x58], R4 ;  /* 0x0000580401007387 */ /* 0x0003e80000100a00 */
[----:B------:R1:W-:Y:S01]  /*12aa0*/  STL.64 [R1+0x40], R6 ;  /* 0x0000400601007387 */ /* 0x0003e20000100a00 */
[----:B------:R-:W-:Y:S05]  /*12ab0*/  BRA `(.L_x_998) ;  /* 0x000003e000007947 */ /* 0x000fea0003800000 */
.L_x_1000:
[----:B------:R-:W2:Y:S01]  /*12ac0*/  LDL.64 R198, [R1+0x10] ;  /* 0x0000100001c67983 */ /* 0x000ea20000100a00 */
[----:B------:R-:W-:Y:S02]  /*12ad0*/  ULDC.64 UR4, c[0x0][0x198] ;  /* 0x0000660000047ab9 */ /* 0x000fe40000000a00 */
[----:B------:R-:W-:Y:S01]  /*12ae0*/  UIMAD.WIDE.U32 UR36, UR28, UR4, URZ ;  /* 0x000000041c2472a5 */ /* 0x000fe2000f8e003f */
[----:B------:R-:W3:Y:S01]  /*12af0*/  LDL.64 R170, [R1+0x18] ;  /* 0x0000180001aa7983 */ /* 0x000ee20000100a00 */
[----:B------:R-:W-:Y:S03]  /*12b00*/  USHF.R.S32.HI UR29, URZ, 0x1f, UR28 ;  /* 0x0000001f3f1d7899 */ /* 0x000fe6000801141c */
[----:B------:R-:W4:Y:S01]  /*12b10*/  LDL R197, [R1] ;  /* 0x0000000001c57983 */ /* 0x000f220000100800 */
[----:B------:R-:W-:Y:S01]  /*12b20*/  UIMAD UR29, UR29, UR4, URZ ;  /* 0x000000041d1d72a4 */ /* 0x000fe2000f8e023f */
[----:B------:R-:W-:Y:S02]  /*12b30*/  IMAD.U32 R166, RZ, RZ, UR36 ;  /* 0x00000024ffa67e24 */ /* 0x000fe4000f8e00ff */
[----:B------:R-:W-:Y:S01]  /*12b40*/  IMAD.U32 R167, RZ, RZ, UR37 ;  /* 0x00000025ffa77e24 */ /* 0x000fe2000f8e00ff */
[----:B------:R-:W-:Y:S04]  /*12b50*/  UIMAD UR29, UR28, UR5, UR29 ;  /* 0x000000051c1d72a4 */ /* 0x000fe8000f8e021d */
[----:B------:R-:W-:Y:S06]  /*12b60*/  UIADD3 UR29, UR37, UR29, URZ ;  /* 0x0000001d251d7290 */ /* 0x000fec000fffe03f */
[----:B------:R-:W-:Y:S01]  /*12b70*/  IMAD.U32 R2, RZ, RZ, UR29 ;  /* 0x0000001dff027e24 */ /* 0x000fe2000f8e00ff */
[----:B----4-:R1:W-:Y:S01]  /*12b80*/  @P3 STS.128 [R197+0x10000], RZ ;  /* 0x010000ffc5003388 */ /* 0x0103e20000000c00 */
[C---:B--2---:R-:W-:Y:S04]  /*12b90*/  LEA R169, P4, R166.reuse, R198, 0x6 ;  /* 0x000000c6a6a97211 */ /* 0x044fe800078830ff */
[C---:B---3--:R-:W-:Y:S02]  /*12ba0*/  @!P3 LEA R170, P6, R169.reuse, c[0x0][0x168], 0x1 ;  /* 0x00005a00a9aaba11 */ /* 0x048fe400078c08ff */
        /* <DEDUP_REMOVED lines=47> */
.L_x_998:
[----:B------:R-:W2:Y:S01]  /*12ea0*/  LDL.64 R16, [R1+0x28] ;  /* 0x0000280001107983 */ /* 0x000ea20000100a00 */
[----:B------:R-:W-:Y:S01]  /*12eb0*/  UIADD3 UR25, -UR30, UR34, URZ ;  /* 0x000000221e197290 */ /* 0x000fe2000fffe13f */
[----:B------:R-:W-:Y:S04]  /*12ec0*/  DEPBAR.LE SB0, 0x0 ;  /* 0x000080000000791a */ /* 0x000fe80000000000 */
[----:B------:R-:W3:Y:S01]  /*12ed0*/  LDL.64 R8, [R1+0x58] ;  /* 0x0000580001087983 */ /* 0x000ee20000100a00 */
[----:B------:R-:W-:Y:S01]  /*12ee0*/  IMAD.U32 R29, RZ, RZ, UR25 ;  /* 0x00000019ff1d7e24 */ /* 0x000fe2000f8e00ff */
[----:B------:R-:W-:Y:S01]  /*12ef0*/  MOV R166, UR25 ;  /* 0x0000001900a67c02 */ /* 0x000fe20008000f00 */
[----:B------:R-:W-:Y:S01]  /*12f00*/  IMAD.U32 R0, RZ, RZ, UR6 ;  /* 0x00000006ff007e24 */ /* 0x000fe2000f8e00ff */
[----:B------:R-:W4:Y:S01]  /*12f10*/  LDL.64 R20, [R1+0x60] ;  /* 0x0000600001147983 */ /* 0x000f220000100a00 */
[----:B------:R-:W-:Y:S01]  /*12f20*/  IMAD.U32 R2, RZ, RZ, UR25 ;  /* 0x00000019ff027e24 */ /* 0x000fe2000f8e00ff */
[----:B------:R-:W-:Y:S02]  /*12f30*/  USHF.R.S32.HI UR5, URZ, 0x1f, UR25 ;  /* 0x0000001f3f057899 */ /* 0x000fe40008011419 */
[----:B-1----:R-:W5:Y:S01]  /*12f40*/  LDL R4, [R1] ;  /* 0x0000000001047983 */ /* 0x002f620000100800 */
[----:B------:R-:W-:Y:S02]  /*12f50*/  UIMAD UR4, UR31, UR25, URZ ;  /* 0x000000191f0472a4 */ /* 0x000fe4000f8e023f */
[----:B------:R-:W-:Y:S01]  /*12f60*/  UIADD3 UR28, UR34, -0x1, URZ ;  /* 0xffffffff221c7890 */ /* 0x000fe2000fffe03f */
[----:B------:R-:W5:Y:S01]  /*12f70*/  LDL R6, [R1+0x34] ;  /* 0x0000340001067983 */ /* 0x000f620000100800 */
[----:B------:R-:W-:Y:S02]  /*12f80*/  UIMAD UR4, UR5, UR6, UR4 ;  /* 0x00000006050472a4 */ /* 0x000fe4000f8e0204 */
[----:B------:R-:W-:Y:S01]  /*12f90*/  UIADD3 UR28, UR28, -UR30, URZ ;  /* 0x8000001e1c1c7290 */ /* 0x000fe2000fffe03f */
[----:B------:R-:W5:Y:S01]  /*12fa0*/  LDL R5, [R1+0x30] ;  /* 0x0000300001057983 */ /* 0x000f620000100800 */
[----:B------:R-:W-:Y:S03]  /*12fb0*/  UISETP.GE.AND UP0, UPT, UR25, 0x1, UPT ;  /* 0x000000011900788c */ /* 0x000fe6000bf06270 */
[----:B------:R-:W-:Y:S01]  /*12fc0*/  BAR.SYNC.DEFER_BLOCKING 0x0 ;  /* 0x0000000000007b1d */ /* 0x000fe20000010000 */
[----:B--2---:R-:W-:Y:S04]  /*12fd0*/  LEA R206, P4, R29, R16, 0x6 ;  /* 0x000000101dce7211 */ /* 0x004fe800078830ff */
[----:B------:R-:W-:Y:S01]  /*12fe0*/  LEA.HI.X.SX32 R207, R166, R17, 0x6, P4 ;  /* 0x00000011a6cf7211 */ /* 0x000fe200020f36ff */
[----:B---3--:R-:W-:Y:S04]  /*12ff0*/  IMAD.WIDE.U32 R34, R0, UR25, R8 ;  /* 0x0000001900227c25 */ /* 0x008fe8000f8e0008 */
[----:B------:R-:W-:Y:S01]  /*13000*/  IMAD.U32 R0, RZ, RZ, UR25 ;  /* 0x00000019ff007e24 */ /* 0x000fe2000f8e00ff */
[----:B----4-:R-:W-:Y:S01]  /*13010*/  LEA R178, P5, R2, R20, 0x6 ;  /* 0x0000001402b27211 */ /* 0x010fe200078a30ff */
[----:B------:R-:W-:Y:S01]  /*13020*/  IMAD R166, R207, c[0x0][0x1a0], RZ ;  /* 0x00006800cfa67a24 */ /* 0x000fe200078e02ff */
[----:B------:R-:W-:Y:S01]  /*13030*/  @!P3 LEA R30, P4, R34, c[0x0][0x170], 0x1 ;  /* 0x00005c00221eba11 */ /* 0x000fe200078808ff */
[----:B-----5:R-:W-:Y:S01]  /*13040*/  @P3 STS.128 [R4+0x18000], RZ ;  /* 0x018000ff04003388 */ /* 0x020fe20000000c00 */
[----:B------:R-:W-:Y:S01]  /*13050*/  LEA.HI.X.SX32 R179, R0, R21, 0x6, P5 ;  /* 0x0000001500b37211 */ /* 0x000fe200028f36ff */
[C---:B------:R-:W-:Y:S01]  /*13060*/  IMAD R166, R206.reuse, c[0x0][0x1a4], R166 ;  /* 0x00006900cea67a24 */ /* 0x040fe200078e02a6 */
[----:B------:R-:W-:Y:S01]  /*13070*/  IADD3 R0, R35, UR4, RZ ;  /* 0x0000000423007c10 */ /* 0x000fe2000fffe0ff */
[----:B------:R-:W-:Y:S01]  /*13080*/  IMAD.WIDE.U32 R206, R206, c[0x0][0x1a0], RZ ;  /* 0x00006800cece7a25 */ /* 0x000fe200078e00ff */
[C---:B------:R-:W-:Y:S02]  /*13090*/  @!P3 IADD3 R29, P5, R34.reuse, UR20, RZ ;  /* 0x00000014221dbc10 */ /* 0x040fe4000ffbe0ff */
[----:B------:R-:W-:Y:S01]  /*130a0*/  @!P3 LEA.HI.X R31, R34, c[0x0][0x174], R0, 0x1, P4 ;  /* 0x00005d00221fba11 */ /* 0x000fe200020f0c00 */
[----:B------:R-:W-:Y:S01]  /*130b0*/  IMAD R2, R179, c[0x0][0x1a0], RZ ;  /* 0x00006800b3027a24 */ /* 0x000fe200078e02ff */
[----:B------:R-:W-:Y:S01]  /*130c0*/  @!P3 LEA R186, P4, R29, c[0x0][0x170], 0x1 ;  /* 0x00005c001dbaba11 */ /* 0x000fe200078808ff */
[----:B------:R-:W-:Y:S01]  /*130d0*/  IMAD.IADD R166, R207, 0x1, R166 ;  /* 0x00000001cfa67824 */ /* 0x000fe200078e02a6 */
[----:B------:R-:W-:Y:S01]  /*130e0*/  @!P3 IADD3.X R0, R0, UR19, RZ, P5, !PT ;  /* 0x000000130000bc10 */ /* 0x000fe2000affe4ff */
[C---:B------:R-:W-:Y:S01]  /*130f0*/  IMAD.WIDE.U32 R34, R178.reuse, c[0x0][0x1a0], RZ ;  /* 0x00006800b2227a25 */ /* 0x040fe200078e00ff */
[----:B------:R-:W-:Y:S01]  /*13100*/  @!PT LDS RZ, [RZ] ;  /* 0x00000000fffff984 */ /* 0x000fe20000000800 */
[----:B------:R-:W-:Y:S01]  /*13110*/  @!PT LDS RZ, [RZ] ;  /* 0x00000000fffff984 */ /* 0x000fe20000000800 */
[----:B------:R-:W-:Y:S01]  /*13120*/  @!PT LDS RZ, [RZ] ;  /* 0x00000000fffff984 */ /* 0x000fe20000000800 */
[----:B------:R1:W-:Y:S02]  /*13130*/  @!P3 LDGSTS.E.BYPASS.LTC128B.128 [R4+0x18000], [R30.64] ;  /* 0x180000001e04bfae */ /* 0x0003e4000b901d5a */
[----:B------:R-:W-:Y:S01]  /*13140*/  @!P3 LEA.HI.X R187, R29, c[0x0][0x174], R0, 0x1, P4 ;  /* 0x00005d001dbbba11 */ /* 0x000fe200020f0c00 */
[----:B------:R-:W-:Y:S01]  /*13150*/  IMAD R2, R178, c[0x0][0x1a4], R2 ;  /* 0x00006900b2027a24 */ /* 0x000fe200078e0202 */
[-C--:B------:R-:W-:Y:S01]  /*13160*/  LEA R178, P6, R206, R6.reuse, 0x1 ;  /* 0x00000006ceb27211 */ /* 0x080fe200078c08ff */
[----:B------:R-:W-:Y:S01]  /*13170*/  @P2 STS.128 [R4+0x1a000], RZ ;  /* 0x01a000ff04002388 */ /* 0x000fe20000000c00 */
[----:B------:R-:W-:Y:S02]  /*13180*/  LEA R28, P5, R34, R6, 0x1 ;  /* 0x00000006221c7211 */ /* 0x000fe400078a08ff */
[-C--:B------:R-:W-:Y:S01]  /*13190*/  LEA.HI.X R179, R206, R5.reuse, R166, 0x1, P6 ;  /* 0x00000005ceb37211 */ /* 0x080fe200030f0ca6 */
[----:B------:R-:W-:Y:S01]  /*131a0*/  IMAD.U32 R166, RZ, RZ, UR28 ;  /* 0x0000001cffa67e24 */ /* 0x000fe2000f8e00ff */
[----:B------:R-:W-:Y:S02]  /*131b0*/  IADD3 R2, R35, R2, RZ ;  /* 0x0000000223027210 */ /* 0x000fe40007ffe0ff */
[----:B------:R-:W-:Y:S01]  /*131c0*/  MOV R0, UR28 ;  /* 0x0000001c00007c02 */ /* 0x000fe20008000f00 */
[----:B------:R-:W-:Y:S01]  /*131d0*/  @!PT LDS RZ, [RZ] ;  /* 0x00000000fffff984 */ /* 0x000fe20000000800 */
[----:B------:R-:W-:Y:S01]  /*131e0*/  @!PT LDS RZ, [RZ] ;  /* 0x00000000fffff984 */ /* 0x000fe20000000800 */
[----:B------:R-:W-:Y:S01]  /*131f0*/  @!PT LDS RZ, [RZ] ;  /* 0x00000000fffff984 */ /* 0x000fe20000000800 */
[----:B------:R2:W-:Y:S01]  /*13200*/  @!P2 LDGSTS.E.BYPASS.LTC128B.128 [R4+0x1a000], [R178.64+0x80] ;  /* 0x1a000080b204afae */ /* 0x0005e2000b901d5a */
[----:B------:R-:W-:Y:S02]  /*13210*/  LEA.HI.X R29, R34, R5, R2, 0x1, P5 ;  /* 0x00000005221d7211 */ /* 0x000fe400028f0c02 */
[----:B------:R-:W-:Y:S01]  /*13220*/  MOV R2, UR28 ;  /* 0x0000001c00027c02 */ /* 0x000fe20008000f00 */
        /* <DEDUP_REMOVED lines=32> */
[----:B--2---:R-:W2:Y:S04]  /*13430*/  LDSM.16.M88.4 R176, [R218+0x10800] ;  /* 0x01080000dab0783b */ /* 0x004ea80000000200 */
[----:B------:R-:W4:Y:S04]  /*13440*/  LDSM.16.M88.4 R180, [R218+0x11000] ;  /* 0x01100000dab4783b */ /* 0x000f280000000200 */
[----:B------:R-:W0:Y:S04]  /*13450*/  LDGDEPBAR ;  /* 0x00000000000079af */ /* 0x000e280000000000 */
[----:B---3--:R-:W3:Y:S04]  /*13460*/  LDSM.16.M88.4 R184, [R218+0x11800] ;  /* 0x01180000dab8783b */ /* 0x008ee80000000200 */
[----:B------:R-:W-:Y:S04]  /*13470*/  LDSM.16.M88.4 R188, [R217] ;  /* 0x00000000d9bc783b */ /* 0x000fe80000000200 */
[----:B------:R-:W5:Y:S04]  /*13480*/  LDSM.16.M88.4 R192, [R216] ;  /* 0x00000000d8c0783b */ /* 0x000f680000000200 */
[----:B------:R-:W3:Y:S04]  /*13490*/  LDSM.16.M88.4 R196, [R216+0x800] ;  /* 0x00080000d8c4783b */ /* 0x000ee80000000200 */
[----:B------:R-:W3:Y:S04]  /*134a0*/  LDSM.16.M88.4 R200, [R216+0x1000] ;  /* 0x00100000d8c8783b */ /* 0x000ee80000000200 */
[----:B------:R-:W3:Y:S01]  /*134b0*/  LDSM.16.M88.4 R204, [R216+0x1800] ;  /* 0x00180000d8cc783b */ /* 0x000ee20000000200 */
[C---:B-1----:R-:W-:Y:S08]  /*134c0*/  HMMA.16816.F32 R4, R168.reuse, R172, RZ ;  /* 0x000000aca804723c */ /* 0x042ff000000018ff */
[C---:B------:R-:W-:Y:S01]  /*134d0*/  HMMA.16816.F32 R8, R168.reuse, R174, RZ ;  /* 0x000000aea808723c */ /* 0x040fe200000018ff */
[----:B------:R-:W-:Y:S07]  /*134e0*/  LDSM.16.M88.4 R172, [R211+0x10000] ;  /* 0x01000000d3ac783b */ /* 0x000fee0000000200 */
[C---:B--2---:R-:W-:Y:S07]  /*134f0*/  HMMA.16816.F32 R12, R168.reuse, R176, RZ ;  /* 0x000000b0a80c723c */ /* 0x044fee00000018ff */
[----:B------:R-:W-:Y:S02]  /*13500*/  IMAD.MOV.U32 R176, RZ, RZ, R16 ;  /* 0x000000ffffb07224 */ /* 0x000fe400078e0010 */
[----:B------:R-:W-:Y:S02]  /*13510*/  IMAD.MOV.U32 R177, RZ, RZ, R17 ;  /* 0x000000ffffb17224 */ /* 0x000fe400078e0011 */
[C---:B------:R-:W-:Y:S07]  /*13520*/  HMMA.16816.F32 R16, R168.reuse, R178, RZ ;  /* 0x000000b2a810723c */ /* 0x040fee00000018ff */
[----:B------:R-:W-:Y:S01]  /*13530*/  MOV R178, R20 ;  /* 0x0000001400b27202 */ /* 0x000fe20000000f00 */
[----:B------:R-:W-:Y:S02]  /*13540*/  IMAD.MOV.U32 R179, RZ, RZ, R21 ;  /* 0x000000ffffb37224 */ /* 0x000fe400078e0015 */
[C---:B----4-:R-:W-:Y:S08]  /*13550*/  HMMA.16816.F32 R20, R168.reuse, R180, RZ ;  /* 0x000000b4a814723c */ /* 0x050ff000000018ff */
[C---:B------:R-:W-:Y:S01]  /*13560*/  HMMA.16816.F32 R24, R168.reuse, R182, RZ ;  /* 0x000000b6a818723c */ /* 0x040fe200000018ff */
[----:B------:R-:W-:Y:S07]  /*13570*/  LDSM.16.M88.4 R180, [R211+0x11000] ;  /* 0x01100000d3b4783b */ /* 0x000fee0000000200 */
[C---:B---3--:R-:W-:Y:S08]  /*13580*/  HMMA.16816.F32 R28, R168.reuse, R184, RZ ;  /* 0x000000b8a81c723c */ /* 0x048ff000000018ff */
[----:B------:R-:W-:Y:S01]  /*13590*/  HMMA.16816.F32 R32, R168, R186, RZ ;  /* 0x000000baa820723c */ /* 0x000fe200000018ff */
[----:B------:R-:W1:Y:S04]  /*135a0*/  LDSM.16.M88.4 R168, [R215] ;  /* 0x00000000d7a8783b */ /* 0x000e680000000200 */
[----:B------:R-:W-:Y:S03]  /*135b0*/  LDSM.16.M88.4 R184, [R211+0x11800] ;  /* 0x01180000d3b8783b */ /* 0x000fe60000000200 */
[C---:B-----5:R-:W-:Y:S08]  /*135c0*/  HMMA.16816.F32 R4, R188.reuse, R192, R4 ;  /* 0x000000c0bc04723c */ /* 0x060ff00000001804 */
[C---:B------:R-:W-:Y:S01]  /*135d0*/  HMMA.16816.F32 R8, R188.reuse, R194, R8 ;  /* 0x000000c2bc08723c */ /* 0x040fe20000001808 */
[----:B------:R-:W-:Y:S07]  /*135e0*/  LDSM.16.M88.4 R192, [R213] ;  /* 0x00000000d5c0783b */ /* 0x000fee0000000200 */
[C---:B------:R-:W-:Y:S01]  /*135f0*/  HMMA.16816.F32 R12, R188.reuse, R196, R12 ;  /* 0x000000c4bc0c723c */ /* 0x040fe2000000180c */
[----:B------:R-:W2:Y:S04]  /*13600*/  LDL R196, [R1+0x3c] ;  /* 0x00003c0001c47983 */ /* 0x000ea80000100800 */
[----:B------:R-:W3:Y:S03]  /*13610*/  LDL R197, [R1+0x38] ;  /* 0x0000380001c57983 */ /* 0x000ee60000100800 */
[C---:B------:R-:W-:Y:S07]  /*13620*/  HMMA.16816.F32 R16, R188.reuse, R198, R16 ;  /* 0x000000c6bc10723c */ /* 0x040fee0000001810 */
[----:B------:R-:W-:Y:S01]  /*13630*/  IMAD.MOV.U32 R198, RZ, RZ, R178 ;  /* 0x000000ffffc67224 */ /* 0x000fe200078e00b2 */
[C---:B------:R-:W-:Y:S04]  /*13640*/  HMMA.16816.F32 R20, R188.reuse, R200, R20 ;  /* 0x000000c8bc14723c */ /* 0x040fe80000001814 */
[----:B------:R-:W-:Y:S03]  /*13650*/  MOV R199, R179 ;  /* 0x000000b300c77202 */ /* 0x000fe60000000f00 */
[----:B------:R-:W-:Y:S01]  /*13660*/  IMAD.MOV.U32 R200, RZ, RZ, R176 ;  /* 0x000000ffffc87224 */ /* 0x000fe200078e00b0 */
[C---:B------:R-:W-:Y:S04]  /*13670*/  HMMA.16816.F32 R24, R188.reuse, R202, R24 ;  /* 0x000000cabc18723c */ /* 0x040fe80000001818 */
[----:B------:R-:W-:Y:S02]  /*13680*/  IMAD.MOV.U32 R201, RZ, RZ, R177 ;  /* 0x000000ffffc97224 */ /* 0x000fe400078e00b1 */
[----:B------:R-:W4:Y:S02]  /*13690*/  LDSM.16.M88.4 R176, [R211+0x10800] ;  /* 0x01080000d3b0783b */ /* 0x000f240000000200 */
[C---:B------:R-:W-:Y:S07]  /*136a0*/  HMMA.16816.F32 R28, R188.reuse, R204, R28 ;  /* 0x000000ccbc1c723c */ /* 0x040fee000000181c */
[----:B------:R-:W-:Y:S01]  /*136b0*/  IMAD.U32 R205, RZ, RZ, UR28 ;  /* 0x0000001cffcd7e24 */ /* 0x000fe2000f8e00ff */
[----:B------:R-:W-:Y:S01]  /*136c0*/  HMMA.16816.F32 R32, R188, R206, R32 ;  /* 0x000000cebc20723c */ /* 0x000fe20000001820 */
[----:B------:R-:W5:Y:S06]  /*136d0*/  LDSM.16.M88.4 R188, [R214] ;  /* 0x00000000d6bc783b */ /* 0x000f6c0000000200 */
[----:B------:R-:W-:Y:S01]  /*136e0*/  LEA R206, P5, R0, R200, 0x6 ;  /* 0x000000c800ce7211 */ /* 0x000fe200078a30ff */
[C---:B-1----:R-:W-:Y:S05]  /*136f0*/  HMMA.16816.F32 R4, R168.reuse, R172, R4 ;  /* 0x000000aca804723c */ /* 0x042fea0000001804 */
[----:B------:R-:W-:Y:S03]  /*13700*/  LEA.HI.X.SX32 R207, R205, R201, 0x6, P5 ;  /* 0x000000c9cdcf7211 */ /* 0x000fe600028f36ff */
[C---:B------:R-:W-:Y:S01]  /*13710*/  HMMA.16816.F32 R8, R168.reuse, R174, R8 ;  /* 0x000000aea808723c */ /* 0x040fe20000001808 */
[----:B------:R-:W1:Y:S07]  /*13720*/  LDSM.16.M88.4 R172, [R213+0x800] ;  /* 0x00080000d5ac783b */ /* 0x000e6e0000000200 */
[C---:B----4-:R-:W-:Y:S08]  /*13730*/  HMMA.16816.F32 R12, R168.reuse, R176, R12 ;  /* 0x000000b0a80c723c */ /* 0x050ff0000000180c */
        /* <DEDUP_REMOVED lines=8> */
[----:B------:R-:W4:Y:S03]  /*137c0*/  LDSM.16.M88.4 R184, [R218+0x12000] ;  /* 0x01200000dab8783b */ /* 0x000f260000000200 */
        /* <DEDUP_REMOVED lines=9> */
[C---:B------:R-:W-:Y:S08]  /*13860*/  HMMA.16816.F32 R28, R188.reuse, R176, R28 ;  /* 0x000000b0bc1c723c */ /* 0x040ff0000000181c */
[----:B------:R-:W-:Y:S01]  /*13870*/  HMMA.16816.F32 R32, R188, R178, R32 ;  /* 0x000000b2bc20723c */ /* 0x000fe20000001820 */
[----:B------:R-:W-:Y:S04]  /*13880*/  LDSM.16.M88.4 R176, [R217+0x4000] ;  /* 0x00400000d9b0783b */ /* 0x000fe80000000200 */
[----:B------:R-:W-:Y:S03]  /*13890*/  LDSM.16.M88.4 R188, [R216+0x2800] ;  /* 0x00280000d8bc783b */ /* 0x000fe60000000200 */
[C---:B------:R-:W-:Y:S08]  /*138a0*/  HMMA.16816.F32 R4, R180.reuse, R184, R4 ;  /* 0x000000b8b404723c */ /* 0x040ff00000001804 */
[C---:B------:R-:W-:Y:S01]  /*138b0*/  HMMA.16816.F32 R8, R180.reuse, R186, R8 ;  /* 0x000000bab408723c */ /* 0x040fe20000001808 */
[----:B------:R-:W4:Y:S07]  /*138c0*/  LDSM.16.M88.4 R184, [R216+0x2000] ;  /* 0x00200000d8b8783b */ /* 0x000f2e0000000200 */
        /* <DEDUP_REMOVED lines=8> */
[----:B------:R-:W-:Y:S04]  /*13950*/  LDSM.16.M88.4 R168, [R215+0x4000] ;  /* 0x00400000d7a8783b */ /* 0x000fe80000000200 */
[----:B------:R-:W4:Y:S03]  /*13960*/  LDSM.16.M88.4 R180, [R211+0x12000] ;  /* 0x01200000d3b4783b */ /* 0x000f260000000200 */
[C---:B------:R-:W-:Y:S08]  /*13970*/  HMMA.16816.F32 R4, R176.reuse, R184, R4 ;  /* 0x000000b8b004723c */ /* 0x040ff00000001804 */
[C---:B------:R-:W-:Y:S01]  /*13980*/  HMMA.16816.F32 R8, R176.reuse, R186, R8 ;  /* 0x000000bab008723c */ /* 0x040fe20000001808 */
[----:B------:R-:W2:Y:S07]  /*13990*/  LDSM.16.M88.4 R184, [R211+0x12800] ;  /* 0x01280000d3b8783b */ /* 0x000eae0000000200 */
[C---:B------:R-:W-:Y:S08]  /*139a0*/  HMMA.16816.F32 R12, R176.reuse, R188, R12 ;  /* 0x000000bcb00c723c */ /* 0x040ff0000000180c */
[C---:B------:R-:W-:Y:S01]  /*139b0*/  HMMA.16816.F32 R16, R176.reuse, R190, R16 ;  /* 0x000000beb010723c */ /* 0x040fe20000001810 */
[----:B------:R-:W2:Y:S07]  /*139c0*/  LDSM.16.M88.4 R188, [R211+0x13000] ;  /* 0x01300000d3bc783b */ /* 0x000eae0000000200 */
[C---:B-----5:R-:W-:Y:S08]  /*139d0*/  HMMA.16816.F32 R20, R176.reuse, R192, R20 ;  /* 0x000000c0b014723c */ /* 0x060ff00000001814 */
[C---:B------:R-:W-:Y:S01]  /*139e0*/  HMMA.16816.F32 R24, R176.reuse, R194, R24 ;  /* 0x000000c2b018723c */ /* 0x040fe20000001818 */
[----:B------:R-:W5:Y:S07]  /*139f0*/  LDSM.16.M88.4 R192, [R211+0x13800] ;  /* 0x01380000d3c0783b */ /* 0x000f6e0000000200 */
        /* <DEDUP_REMOVED lines=10> */
[C---:B------:R-:W-:Y:S08]  /*13aa0*/  HMMA.16816.F32 R20, R168.reuse, R188, R20 ;  /* 0x000000bca814723c */ /* 0x040ff00000001814 */
[C---:B------:R-:W-:Y:S01]  /*13ab0*/  HMMA.16816.F32 R24, R168.reuse, R190, R24 ;  /* 0x000000bea818723c */ /* 0x040fe20000001818 */
[----:B------:R-:W-:Y:S07]  /*13ac0*/  LDSM.16.M88.4 R188, [R219+0x8000] ;  /* 0x00800000dbbc783b */ /* 0x000fee0000000200 */
[C---:B-----5:R-:W-:Y:S08]  /*13ad0*/  HMMA.16816.F32 R28, R168.reuse, R192, R28 ;  /* 0x000000c0a81c723c */ /* 0x060ff0000000181c */
[----:B------:R-:W-:Y:S01]  /*13ae0*/  HMMA.16816.F32 R32, R168, R194, R32 ;  /* 0x000000c2a820723c */ /* 0x000fe20000001820 */
[----:B------:R-:W5:Y:S04]  /*13af0*/  LDSM.16.M88.4 R168, [R213+0x3800] ;  /* 0x00380000d5a8783b */ /* 0x000f680000000200 */
        /* <DEDUP_REMOVED lines=10> */
[C---:B-----5:R-:W-:Y:S08]  /*13ba0*/  HMMA.16816.F32 R28, R172.reuse, R168, R28 ;  /* 0x000000a8ac1c723c */ /* 0x060ff0000000181c */
[----:B------:R-:W-:Y:S01]  /*13bb0*/  HMMA.16816.F32 R32, R172, R170, R32 ;  /* 0x000000aaac20723c */ /* 0x000fe20000001820 */
[----:B------:R-:W2:Y:S04]  /*13bc0*/  LDSM.16.M88.4 R168, [R218+0x15000] ;  /* 0x01500000daa8783b */ /* 0x000ea80000000200 */
[----:B------:R-:W4:Y:S03]  /*13bd0*/  LDSM.16.M88.4 R172, [R218+0x15800] ;  /* 0x01580000daac783b */ /* 0x000f260000000200 */
        /* <DEDUP_REMOVED lines=8> */
[----:B------:R-:W2:Y:S07]  /*13c60*/  LDSM.16.M88.4 R168, [R216+0x5800] ;  /* 0x00580000d8a8783b */ /* 0x000eae0000000200 */
[C---:B----4-:R-:W-:Y:S08]  /*13c70*/  HMMA.16816.F32 R28, R188.reuse, R172, R28 ;  /* 0x000000acbc1c723c */ /* 0x050ff0000000181c */
[----:B------:R-:W-:Y:S01]  /*13c80*/  HMMA.16816.F32 R32, R188, R174, R32 ;  /* 0x000000aebc20723c */ /* 0x000fe20000001820 */
[----:B------:R-:W-:Y:S04]  /*13c90*/  LDSM.16.M88.4 R172, [R215+0x8000] ;  /* 0x00800000d7ac783b */ /* 0x000fe80000000200 */
[----:B------:R-:W-:Y:S03]  /*13ca0*/  LDSM.16.M88.4 R188, [R211+0x14800] ;  /* 0x01480000d3bc783b */ /* 0x000fe60000000200 */
[C---:B------:R-:W-:Y:S08]  /*13cb0*/  HMMA.16816.F32 R4, R180.reuse, R184, R4 ;  /* 0x000000b8b404723c */ /* 0x040ff00000001804 */
[C---:B------:R-:W-:Y:S01]  /*13cc0*/  HMMA.16816.F32 R8, R180.reuse, R186, R8 ;  /* 0x000000bab408723c */ /* 0x040fe20000001808 */
[----:B------:R-:W4:Y:S07]  /*13cd0*/  LDSM.16.M88.4 R184, [R211+0x14000] ;  /* 0x01400000d3b8783b */ /* 0x000f2e0000000200 */
[C---:B---3--:R-:W-:Y:S08]  /*13ce0*/  HMMA.16816.F32 R12, R180.reuse, R192, R12 ;  /* 0x000000c0b40c723c */ /* 0x048ff0000000180c */
[C---:B------:R-:W-:Y:S01]  /*13cf0*/  HMMA.16816.F32 R16, R180.reuse, R194, R16 ;  /* 0x000000c2b410723c */ /* 0x040fe20000001810 */
[----:B------:R-:W3:Y:S07]  /*13d00*/  LDSM.16.M88.4 R192, [R211+0x15000] ;  /* 0x01500000d3c0783b */ /* 0x000eee0000000200 */
[C---:B-1----:R-:W-:Y:S08]  /*13d10*/  HMMA.16816.F32 R20, R180.reuse, R176, R20 ;  /* 0x000000b0b414723c */ /* 0x042ff00000001814 */
[C---:B------:R-:W-:Y:S01]  /*13d20*/  HMMA.16816.F32 R24, R180.reuse, R178, R24 ;  /* 0x000000b2b418723c */ /* 0x040fe20000001818 */
[----:B------:R-:W1:Y:S07]  /*13d30*/  LDSM.16.M88.4 R176, [R211+0x15800] ;  /* 0x01580000d3b0783b */ /* 0x000e6e0000000200 */
[C---:B--2---:R-:W-:Y:S08]  /*13d40*/  HMMA.16816.F32 R28, R180.reuse, R168, R28 ;  /* 0x000000a8b41c723c */ /* 0x044ff0000000181c */
[----:B------:R-:W-:Y:S01]  /*13d50*/  HMMA.16816.F32 R32, R180, R170, R32 ;  /* 0x000000aab420723c */ /* 0x000fe20000001820 */
[----:B------:R-:W-:Y:S04]  /*13d60*/  LDSM.16.M88.4 R168, [R214+0x8000] ;  /* 0x00800000d6a8783b */ /* 0x000fe80000000200 */
[----:B------:R-:W2:Y:S03]  /*13d70*/  LDSM.16.M88.4 R180, [R213+0x4000] ;  /* 0x00400000d5b4783b */ /* 0x000ea60000000200 */
[C---:B----4-:R-:W-:Y:S08]  /*13d80*/  HMMA.16816.F32 R4, R172.reuse, R184, R4 ;  /* 0x000000b8ac04723c */ /* 0x050ff00000001804 */
[C---:B------:R-:W-:Y:S01]  /*13d90*/  HMMA.16816.F32 R8, R172.reuse, R186, R8 ;  /* 0x000000baac08723c */ /* 0x040fe20000001808 */
[----:B------:R-:W4:Y:S07]  /*13da0*/  LDSM.16.M88.4 R184, [R213+0x4800] ;  /* 0x00480000d5b8783b */ /* 0x000f2e0000000200 */
        /* <DEDUP_REMOVED lines=16> */
[C---:B-----5:R-:W-:Y:S08]  /*13eb0*/  HMMA.16816.F32 R20, R168.reuse, R188, R20 ;  /* 0x000000bca814723c */ /* 0x060ff00000001814 */
[C---:B------:R-:W-:Y:S01]  /*13ec0*/  HMMA.16816.F32 R24, R168.reuse, R190, R24 ;  /* 0x000000bea818723c */ /* 0x040fe20000001818 */
[----:B------:R-:W5:Y:S07]  /*13ed0*/  LDSM.16.M88.4 R188, [R218+0x17800] ;  /* 0x01780000dabc783b */ /* 0x000f6e0000000200 */
[C---:B---3--:R-:W-:Y:S08]  /*13ee0*/  HMMA.16816.F32 R28, R168.reuse, R192, R28 ;  /* 0x000000c0a81c723c */ /* 0x048ff0000000181c */
        /* <DEDUP_REMOVED lines=8> */
[----:B------:R-:W-:Y:S07]  /*13f70*/  LDSM.16.M88.4 R180, [R216+0x7800] ;  /* 0x00780000d8b4783b */ /* 0x000fee0000000200 */
[C---:B----4-:R-:W-:Y:S08]  /*13f80*/  HMMA.16816.F32 R20, R172.reuse, R184, R20 ;  /* 0x000000b8ac14723c */ /* 0x050ff00000001814 */
        /* <DEDUP_REMOVED lines=19> */
[C---:B----4-:R-:W-:Y:S08]  /*140c0*/  HMMA.16816.F32 R4, R184.reuse, R188, R4 ;  /* 0x000000bcb804723c */ /* 0x050ff00000001804 */
[C---:B------:R-:W-:Y:S01]  /*140d0*/  HMMA.16816.F32 R8, R184.reuse, R190, R8 ;  /* 0x000000beb808723c */ /* 0x040fe20000001808 */
[----:B------:R-:W4:Y:S07]  /*140e0*/  LDSM.16.M88.4 R188, [R213+0x6800] ;  /* 0x00680000d5bc783b */ /* 0x000f2e0000000200 */
[C---:B---3--:R-:W-:Y:S08]  /*140f0*/  HMMA.16816.F32 R12, R184.reuse, R192, R12 ;  /* 0x000000c0b80c723c */ /* 0x048ff0000000180c */
[C---:B------:R-:W-:Y:S01]  /*14100*/  HMMA.16816.F32 R16, R184.reuse, R194, R16 ;  /* 0x000000c2b810723c */ /* 0x040fe20000001810 */
[----:B------:R-:W3:Y:S07]  /*14110*/  LDSM.16.M88.4 R192, [R213+0x7000] ;  /* 0x00700000d5c0783b */ /* 0x000eee0000000200 */
[C---:B-1----:R-:W-:Y:S08]  /*14120*/  HMMA.16816.F32 R20, R184.reuse, R176, R20 ;  /* 0x000000b0b814723c */ /* 0x042ff00000001814 */
[C---:B------:R-:W-:Y:S01]  /*14130*/  HMMA.16816.F32 R24, R184.reuse, R178, R24 ;  /* 0x000000b2b818723c */ /* 0x040fe20000001818 */
[----:B------:R-:W1:Y:S01]  /*14140*/  LDSM.16.M88.4 R176, [R213+0x7800] ;  /* 0x00780000d5b0783b */ /* 0x000e620000000200 */
[----:B------:R-:W-:Y:S04]  /*14150*/  DEPBAR.LE SB0, 0x0 ;  /* 0x000080000000791a */ /* 0x000fe80000000000 */
[----:B------:R-:W-:Y:S02]  /*14160*/  BAR.SYNC.DEFER_BLOCKING 0x0 ;  /* 0x0000000000007b1d */ /* 0x000fe40000010000 */
[C---:B--2---:R-:W-:Y:S08]  /*14170*/  HMMA.16816.F32 R28, R184.reuse, R168, R28 ;  /* 0x000000a8b81c723c */ /* 0x044ff0000000181c */
[----:B------:R-:W-:Y:S07]  /*14180*/  HMMA.16816.F32 R32, R184, R170, R32 ;  /* 0x000000aab820723c */ /* 0x000fee0000001820 */
[----:B------:R-:W-:Y:S01]  /*14190*/  IMAD.WIDE.U32 R186, R206, c[0x0][0x198], RZ ;  /* 0x00006600ceba7a25 */ /* 0x000fe200078e00ff */
[C---:B-----5:R-:W-:Y:S08]  /*141a0*/  HMMA.16816.F32 R4, R172.reuse, R180, R4 ;  /* 0x000000b4ac04723c */ /* 0x060ff00000001804 */
[C---:B------:R-:W-:Y:S07]  /*141b0*/  HMMA.16816.F32 R8, R172.reuse, R182, R8 ;  /* 0x000000b6ac08723c */ /* 0x040fee0000001808 */
[----:B------:R-:W-:Y:S01]  /*141c0*/  LEA R182, P4, R166, R198, 0x6 ;  /* 0x000000c6a6b67211 */ /* 0x000fe200078830ff */
[C---:B----4-:R-:W-:Y:S04]  /*141d0*/  HMMA.16816.F32 R12, R172.reuse, R188, R12 ;  /* 0x000000bcac0c723c */ /* 0x050fe8000000180c */
[----:B------:R-:W-:Y:S01]  /*141e0*/  LEA.HI.X.SX32 R183, R2, R199, 0x6, P4 ;  /* 0x000000c702b77211 */ /* 0x000fe200020f36ff */
[----:B------:R-:W-:Y:S01]  /*141f0*/  IMAD R2, R207, c[0x0][0x198], RZ ;  /* 0x00006600cf027a24 */ /* 0x000fe200078e02ff */
[----:B------:R-:W-:Y:S02]  /*14200*/  PLOP3.LUT P4, PT, PT, PT, UP0, 0x80, 0x0 ;  /* 0x000000000000781c */ /* 0x000fe40003f8f008 */
[C---:B------:R-:W-:Y:S04]  /*14210*/  HMMA.16816.F32 R16, R172.reuse, R190, R16 ;  /* 0x000000beac10723c */ /* 0x040fe80000001810 */
[----:B------:R-:W-:Y:S02]  /*14220*/  IMAD R0, R183, c[0x0][0x198], RZ ;  /* 0x00006600b7007a24 */ /* 0x000fe400078e02ff */
[----:B------:R-:W-:Y:S02]  /*14230*/  IMAD R2, R206, c[0x0][0x19c], R2 ;  /* 0x00006700ce027a24 */ /* 0x000fe400078e0202 */
[C---:B---3--:R-:W-:Y:S04]  /*14240*/  HMMA.16816.F32 R20, R172.reuse, R192, R20 ;  /* 0x000000c0ac14723c */ /* 0x048fe80000001814 */
[C---:B------:R-:W-:Y:S04]  /*14250*/  IMAD.WIDE.U32 R206, R182.reuse, c[0x0][0x198], RZ ;  /* 0x00006600b6ce7a25 */ /* 0x040fe800078e00ff */
[C---:B------:R-:W-:Y:S04]  /*14260*/  HMMA.16816.F32 R24, R172.reuse, R194, R24 ;  /* 0x000000c2ac18723c */ /* 0x040fe80000001818 */
[----:B------:R-:W-:Y:S01]  /*14270*/  IMAD R0, R182, c[0x0][0x19c], R0 ;  /* 0x00006700b6007a24 */ /* 0x000fe200078e0200 */
[CC--:B------:R-:W-:Y:S01]  /*14280*/  LEA R182, P6, R186.reuse, R196.reuse, 0x1 ;  /* 0x000000c4bab67211 */ /* 0x0c0fe200078c08ff */
[----:B------:R-:W-:Y:S02]  /*14290*/  IMAD.IADD R2, R187, 0x1, R2 ;  /* 0x00000001bb027824 */ /* 0x000fe400078e0202 */
[C---:B-1----:R-:W-:Y:S04]  /*142a0*/  HMMA.16816.F32 R28, R172.reuse, R176, R28 ;  /* 0x000000b0ac1c723c */ /* 0x042fe8000000181c */
[----:B------:R-:W-:Y:S01]  /*142b0*/  IMAD.IADD R0, R207, 0x1, R0 ;  /* 0x00000001cf007824 */ /* 0x000fe200078e0200 */
[-C--:B------:R-:W-:Y:S01]  /*142c0*/  LEA.HI.X R183, R186, R197.reuse, R2, 0x1, P6 ;  /* 0x000000c5bab77211 */ /* 0x080fe200030f0c02 */
[----:B------:R-:W-:Y:S02]  /*142d0*/  IMAD.MOV.U32 R207, RZ, RZ, R167 ;  /* 0x000000ffffcf7224 */ /* 0x000fe400078e00a7 */
[----:B------:R-:W-:Y:S07]  /*142e0*/  HMMA.16816.F32 R32, R172, R178, R32 ;  /* 0x000000b2ac20723c */ /* 0x000fee0000001820 */
[C---:B------:R-:W-:Y:S05]  /*142f0*/  LEA R178, P5, R206.reuse, R196, 0x1 ;  /* 0x000000c4ceb27211 */ /* 0x040fea00078a08ff */
[----:B------:R-:W-:Y:S02]  /*14300*/  LEA.HI.X R179, R206, R197, R0, 0x1, P5 ;  /* 0x000000c5ceb37211 */ /* 0x000fe400028f0c00 */
[----:B------:R-:W-:Y:S01]  /*14310*/  MOV R206, R164 ;  /* 0x000000a400ce7202 */ /* 0x000fe20000000f00 */
[----:B------:R-:W-:-:S05]  /*14320*/  @P4 BRA `(.L_x_1000) ;  /* 0xffffe79000004947 */ /* 0x000fca000383ffff */
.L_x_999:
[----:B------:R2:W-:Y:S01]  /*14330*/  STL.64 [R1+0x78], R216 ;  /* 0x000078d801007387 */ /* 0x0005e20000100a00 */
[----:B------:R-:W-:Y:S01]  /*14340*/  IMAD.U32 R0, RZ, RZ, UR25 ;  /* 0x00000019ff007e24 */ /* 0x000fe2000f8e00ff */
[----:B------:R-:W-:Y:S02]  /*14350*/  USHF.L.U32 UR28, UR25, 0x1, URZ ;  /* 0x00000001191c7899 */ /* 0x000fe4000800063f */
[----:B------:R-:W-:Y:S02]  /*14360*/  UIADD3 UR4, UR33, -0x4498517b, URZ ;  /* 0xbb67ae8521047890 */ /* 0x000fe4000fffe03f */
[----:B------:R3:W-:Y:S01]  /*14370*/  STL.64 [R1+0x70], R214 ;  /* 0x000070d601007387 */ /* 0x0007e20000100a00 */
[----:B------:R-:W-:Y:S02]  /*14380*/  ULOP3.LUT UR5, UR28, UR33, URZ, 0x3c, !UPT ;  /* 0x000000211c057292 */ /* 0x000fe4000f8e3c3f */
[----:B------:R-:W-:Y:S02]  /*14390*/  UIADD3 UR28, UR28, 0x1, URZ ;  /* 0x000000011c1c7890 */ /* 0x000fe4000fffe03f */
[----:B------:R-:W-:Y:S01]  /*143a0*/  UIADD3 UR30, UR30, 0x1, URZ ;  /* 0x000000011e1e7890 */ /* 0x000fe2000fffe03f */
[----:B------:R-:W4:Y:S01]  /*143b0*/  LDL.64 R188, [R1+0x50] ;  /* 0x0000500001bc7983 */ /* 0x000f220000100a00 */
[----:B------:R-:W-:Y:S05]  /*143c0*/  ULOP3.LUT UR28, UR28, UR33, URZ, 0x3c, !UPT ;  /* 0x000000211c1c7292 */ /* 0x000fea000f8e3c3f */
[----:B------:R-:W1:Y:S08]  /*143d0*/  S2R R2, SR_TID.X ;  /* 0x0000000000027919 */ /* 0x000e700000002100 */
[----:B--2---:R-:W2:Y:S06]  /*143e0*/  LDL.64 R216, [R1+0x48] ;  /* 0x0000480001d87983 */ /* 0x004eac0000100a00 */
[----:B---3--:R-:W4:Y:S02]  /*143f0*/  LDL.64 R214, [R1+0x40] ;  /* 0x0000400001d67983 */ /* 0x008f240000100a00 */
[----:B----4-:R-:W-:Y:S01]  /*14400*/  LOP3.LUT R194, R215, UR4, R188, 0x96, !PT ;  /* 0x00000004d7c27c12 */ /* 0x010fe2000f8e96bc */
[----:B-1----:R-:W-:Y:S01]  /*14410*/  IMAD.SHL.U32 R2, R2, 0x2, RZ ;  /* 0x0000000202027824 */ /* 0x002fe200078e00ff */
[----:B------:R-:W-:Y:S03]  /*14420*/  UIADD3 UR4, UR33, 0x646e171e, URZ ;  /* 0x646e171e21047890 */ /* 0x000fe6000fffe03f */
[----:B------:R-:W-:Y:S01]  /*14430*/  IMAD.WIDE.U32 R194, R194, -0x326172a9, RZ ;  /* 0xcd9e8d57c2c27825 */ /* 0x000fe200078e00ff */
[----:B------:R-:W-:Y:S05]  /*14440*/  LOP3.LUT R2, R2, 0x6, RZ, 0xc0, !PT ;  /* 0x0000000602027812 */ /* 0x000fea00078ec0ff */
[----:B------:R-:W-:Y:S04]  /*14450*/  IMAD R168, R0, 0x40, R2 ;  /* 0x0000004000a87824 */ /* 0x000fe800078e0202 */
[----:B------:R-:W1:Y:S01]  /*14460*/  I2F R179, R168 ;  /* 0x000000a800b37306 */ /* 0x000e620000201400 */
[C---:B------:R-:W-:Y:S02]  /*14470*/  IADD3 R174, R168.reuse, 0x1, RZ ;  /* 0x00000001a8ae7810 */ /* 0x040fe40007ffe0ff */
[C---:B------:R-:W-:Y:S02]  /*14480*/  IADD3 R173, R168.reuse, 0x8, RZ ;  /* 0x00000008a8ad7810 */ /* 0x040fe40007ffe0ff */
[C---:B------:R-:W-:Y:S02]  /*14490*/  IADD3 R172, R168.reuse, 0x9, RZ ;  /* 0x00000009a8ac7810 */ /* 0x040fe40007ffe0ff */
[C---:B------:R-:W-:Y:S02]  /*144a0*/  IADD3 R177, R168.reuse, 0x10, RZ ;  /* 0x00000010a8b17810 */ /* 0x040fe40007ffe0ff */
[C---:B------:R-:W-:Y:S01]  /*144b0*/  IADD3 R170, R168.reuse, 0x11, RZ ;  /* 0x00000011a8aa7810 */ /* 0x040fe20007ffe0ff */
[----:B------:R-:W3:Y:S01]  /*144c0*/  I2F R174, R174 ;  /* 0x000000ae00ae7306 */ /* 0x000ee20000201400 */
[C---:B------:R-:W-:Y:S02]  /*144d0*/  IADD3 R175, R168.reuse, 0x18, RZ ;  /* 0x00000018a8af7810 */ /* 0x040fe40007ffe0ff */
[C---:B------:R-:W-:Y:S02]  /*144e0*/  IADD3 R166, R168.reuse, 0x19, RZ ;  /* 0x00000019a8a67810 */ /* 0x040fe40007ffe0ff */
[C---:B------:R-:W-:Y:S02]  /*144f0*/  IADD3 R171, R168.reuse, 0x20, RZ ;  /* 0x00000020a8ab7810 */ /* 0x040fe40007ffe0ff */
[C---:B------:R-:W-:Y:S02]  /*14500*/  IADD3 R164, R168.reuse, 0x21, RZ ;  /* 0x00000021a8a47810 */ /* 0x040fe40007ffe0ff */
[C---:B------:R-:W-:Y:S01]  /*14510*/  IADD3 R169, R168.reuse, 0x28, RZ ;  /* 0x00000028a8a97810 */ /* 0x040fe20007ffe0ff */
[----:B------:R-:W4:Y:S01]  /*14520*/  I2F R173, R173 ;  /* 0x000000ad00ad7306 */ /* 0x000f220000201400 */
[C---:B------:R-:W-:Y:S02]  /*14530*/  IADD3 R0, R168.reuse, 0x29, RZ ;  /* 0x00000029a8007810 */ /* 0x040fe40007ffe0ff */
[C---:B------:R-:W-:Y:S01]  /*14540*/  IADD3 R167, R168.reuse, 0x30, RZ ;  /* 0x00000030a8a77810 */ /* 0x040fe20007ffe0ff */
[C---:B-1----:R-:W-:Y:S01]  /*14550*/  FFMA.FTZ R4, R179.reuse, UR23, R4 ;  /* 0x00000017b3047c23 */ /* 0x042fe20008010004 */
[C---:B------:R-:W-:Y:S01]  /*14560*/  IADD3 R2, R168.reuse, 0x31, RZ ;  /* 0x00000031a8027810 */ /* 0x040fe20007ffe0ff */
[----:B------:R-:W-:Y:S01]  /*14570*/  FFMA.FTZ R6, R179, UR23, R6 ;  /* 0x00000017b3067c23 */ /* 0x000fe20008010006 */
[----:B------:R-:W-:Y:S02]  /*14580*/  IADD3 R178, R168, 0x38, RZ ;  /* 0x00000038a8b27810 */ /* 0x000fe40007ffe0ff */
[----:B------:R-:W-:Y:S01]  /*14590*/  FMNMX.FTZ R176, R4, R3, !PT ;  /* 0x0000000304b07209 */ /* 0x000fe20007810000 */
[----:B------:R-:W1:Y:S01]  /*145a0*/  I2F R172, R172 ;  /* 0x000000ac00ac7306 */ /* 0x000e620000201400 */
[----:B------:R-:W-:Y:S01]  /*145b0*/  IADD3 R168, R168, 0x39, RZ ;  /* 0x00000039a8a87810 */ /* 0x000fe20007ffe0ff */
[C---:B---3--:R-:W-:Y:S02]  /*145c0*/  FFMA.FTZ R5, R174.reuse, UR23, R5 ;  /* 0x00000017ae057c23 */ /* 0x048fe40008010005 */
[----:B------:R-:W-:Y:S03]  /*145d0*/  FFMA.FTZ R7, R174, UR23, R7 ;  /* 0x00000017ae077c23 */ /* 0x000fe60008010007 */
[----:B------:R-:W-:Y:S03]  /*145e0*/  FMNMX.FTZ R181, R5, R176, !PT ;  /* 0x000000b005b57209 */ /* 0x000fe60007810000 */
[----:B------:R-:W3:Y:S01]  /*145f0*/  I2F R177, R177 ;  /* 0x000000b100b17306 */ /* 0x000ee20000201400 */
[C---:B----4-:R-:W-:Y:S02]  /*14600*/  FFMA.FTZ R8, R173.reuse, UR23, R8 ;  /* 0x00000017ad087c23 */ /* 0x050fe40008010008 */
[----:B------:R-:W-:Y:S03]  /*14610*/  FFMA.FTZ R10, R173, UR23, R10 ;  /* 0x00000017ad0a7c23 */ /* 0x000fe6000801000a */
[----:B------:R-:W-:Y:S04]  /*14620*/  FMNMX.FTZ R176, R8, R181, !PT ;  /* 0x000000b508b07209 */ /* 0x000fe80007810000 */
[----:B------:R-:W4:Y:S01]  /*14630*/  I2F R170, R170 ;  /* 0x000000aa00aa7306 */ /* 0x000f220000201400 */
[C---:B-1----:R-:W-:Y:S02]  /*14640*/  FFMA.FTZ R9, R172.reuse, UR23, R9 ;  /* 0x00000017ac097c23 */ /* 0x042fe40008010009 */
[----:B------:R-:W-:Y:S01]  /*14650*/  FFMA.FTZ R11, R172, UR23, R11 ;  /* 0x00000017ac0b7c23 */ /* 0x000fe2000801000b */
[----:B------:R-:W-:Y:S02]  /*14660*/  FMNMX.FTZ R172, R6, R165, !PT ;  /* 0x000000a506ac7209 */ /* 0x000fe40007810000 */
[----:B------:R-:W-:Y:S04]  /*14670*/  FMNMX.FTZ R179, R9, R176, !PT ;  /* 0x000000b009b37209 */ /* 0x000fe80007810000 */
[----:B------:R-:W1:Y:S01]  /*14680*/  I2F R175, R175 ;  /* 0x000000af00af7306 */ /* 0x000e620000201400 */
[C---:B---3--:R-:W-:Y:S02]  /*14690*/  FFMA.FTZ R12, R177.reuse, UR23, R12 ;  /* 0x00000017b10c7c23 */ /* 0x048fe4000801000c */
[----:B------:R-:W-:Y:S03]  /*146a0*/  FFMA.FTZ R14, R177, UR23, R14 ;  /* 0x00000017b10e7c23 */ /* 0x000fe6000801000e */
[----:B------:R-:W-:Y:S04]  /*146b0*/  FMNMX.FTZ R174, R12, R179, !PT ;  /* 0x000000b30cae7209 */ /* 0x000fe80007810000 */
[----:B------:R-:W3:Y:S01]  /*146c0*/  I2F R166, R166 ;  /* 0x000000a600a67306 */ /* 0x000ee20000201400 */
[C---:B----4-:R-:W-:Y:S02]  /*146d0*/  FFMA.FTZ R13, R170.reuse, UR23, R13 ;  /* 0x00000017aa0d7c23 */ /* 0x050fe4000801000d */
[----:B------:R-:W-:Y:S03]  /*146e0*/  FFMA.FTZ R15, R170, UR23, R15 ;  /* 0x00000017aa0f7c23 */ /* 0x000fe6000801000f */
[----:B------:R-:W-:Y:S04]  /*146f0*/  FMNMX.FTZ R179, R13, R174, !PT ;  /* 0x000000ae0db37209 */ /* 0x000fe80007810000 */
[----:B------:R-:W4:Y:S01]  /*14700*/  I2F R171, R171 ;  /* 0x000000ab00ab7306 */ /* 0x000f220000201400 */
[C---:B-1----:R-:W-:Y:S02]  /*14710*/  FFMA.FTZ R16, R175.reuse, UR23, R16 ;  /* 0x00000017af107c23 */ /* 0x042fe40008010010 */
[----:B------:R-:W-:Y:S03]  /*14720*/  FFMA.FTZ R18, R175, UR23, R18 ;  /* 0x00000017af127c23 */ /* 0x000fe60008010012 */
[----:B------:R-:W-:Y:S04]  /*14730*/  FMNMX.FTZ R174, R16, R179, !PT ;  /* 0x000000b310ae7209 */ /* 0x000fe80007810000 */
[----:B------:R-:W1:Y:S01]  /*14740*/  I2F R164, R164 ;  /* 0x000000a400a47306 */ /* 0x000e620000201400 */
[----:B------:R-:W-:Y:S01]  /*14750*/  FMNMX.FTZ R179, R7, R172, !PT ;  /* 0x000000ac07b37209 */ /* 0x000fe20007810000 */
[----:B---3--:R-:W-:Y:S03]  /*14760*/  FFMA.FTZ R17, R166, UR23, R17 ;  /* 0x00000017a6117c23 */ /* 0x008fe60008010011 */
[----:B------:R-:W-:Y:S01]  /*14770*/  FMNMX.FTZ R172, R10, R179, !PT ;  /* 0x000000b30aac7209 */ /* 0x000fe20007810000 */
[----:B------:R-:W-:Y:S03]  /*14780*/  FFMA.FTZ R19, R166, UR23, R19 ;  /* 0x00000017a6137c23 */ /* 0x000fe60008010013 */
[----:B------:R-:W-:Y:S01]  /*14790*/  FMNMX.FTZ R177, R11, R172, !PT ;  /* 0x000000ac0bb17209 */ /* 0x000fe20007810000 */
[----:B------:R-:W3:Y:S01]  /*147a0*/  I2F R169, R169 ;  /* 0x000000a900a97306 */ /* 0x000ee20000201400 */
[----:B------:R-:W-:Y:S02]  /*147b0*/  FMNMX.FTZ R181, R17, R174, !PT ;  /* 0x000000ae11b57209 */ /* 0x000fe40007810000 */
[----:B------:R-:W-:Y:S01]  /*147c0*/  FMNMX.FTZ R170, R14, R177, !PT ;  /* 0x000000b10eaa7209 */ /* 0x000fe20007810000 */
[C---:B----4-:R-:W-:Y:S02]  /*147d0*/  FFMA.FTZ R20, R171.reuse, UR23, R20 ;  /* 0x00000017ab147c23 */ /* 0x050fe40008010014 */
[----:B------:R-:W-:Y:S01]  /*147e0*/  FFMA.FTZ R22, R171, UR23, R22 ;  /* 0x00000017ab167c23 */ /* 0x000fe20008010016 */
[----:B------:R-:W-:Y:S02]  /*147f0*/  FMNMX.FTZ R175, R15, R170, !PT ;  /* 0x000000aa0faf7209 */ /* 0x000fe40007810000 */
[----:B------:R-:W-:Y:S01]  /*14800*/  FMNMX.FTZ R174, R20, R181, !PT ;  /* 0x000000b514ae7209 */ /* 0x000fe20007810000 */
[----:B------:R-:W4:Y:S01]  /*14810*/  I2F R0, R0 ;  /* 0x0000000000007306 */ /* 0x000f220000201400 */
[----:B------:R-:W-:Y:S01]  /*14820*/  FMNMX.FTZ R166, R18, R175, !PT ;  /* 0x000000af12a67209 */ /* 0x000fe20007810000 */
[C---:B-1----:R-:W-:Y:S03]  /*14830*/  FFMA.FTZ R21, R164.reuse, UR23, R21 ;  /* 0x00000017a4157c23 */ /* 0x042fe60008010015 */
[----:B------:R-:W-:Y:S01]  /*14840*/  FMNMX.FTZ R171, R19, R166, !PT ;  /* 0x000000a613ab7209 */ /* 0x000fe20007810000 */
[----:B------:R-:W-:Y:S01]  /*14850*/  FFMA.FTZ R23, R164, UR23, R23 ;  /* 0x00000017a4177c23 */ /* 0x000fe20008010017 */
[----:B------:R-:W-:Y:S03]  /*14860*/  FMNMX.FTZ R179, R21, R174, !PT ;  /* 0x000000ae15b37209 */ /* 0x000fe60007810000 */
[----:B------:R-:W1:Y:S01]  /*14870*/  I2F R167, R167 ;  /* 0x000000a700a77306 */ /* 0x000e620000201400 */
[----:B------:R-:W-:Y:S01]  /*14880*/  FMNMX.FTZ R166, R22, R171, !PT ;  /* 0x000000ab16a67209 */ /* 0x000fe20007810000 */
[C---:B---3--:R-:W-:Y:S02]  /*14890*/  FFMA.FTZ R24, R169.reuse, UR23, R24 ;  /* 0x00000017a9187c23 */ /* 0x048fe40008010018 */
[----:B------:R-:W-:Y:S01]  /*148a0*/  FFMA.FTZ R26, R169, UR23, R26 ;  /* 0x00000017a91a7c23 */ /* 0x000fe2000801001a */
[----:B------:R-:W-:Y:S02]  /*148b0*/  FMNMX.FTZ R169, R23, R166, !PT ;  /* 0x000000a617a97209 */ /* 0x000fe40007810000 */
[----:B------:R-:W-:Y:S03]  /*148c0*/  FMNMX.FTZ R172, R24, R179, !PT ;  /* 0x000000b318ac7209 */ /* 0x000fe60007810000 */
[----:B------:R-:W3:Y:S01]  /*148d0*/  I2F R2, R2 ;  /* 0x0000000200027306 */ /* 0x000ee20000201400 */
[C---:B----4-:R-:W-:Y:S02]  /*148e0*/  FFMA.FTZ R25, R0.reuse, UR23, R25 ;  /* 0x0000001700197c23 */ /* 0x050fe40008010019 */
[----:B------:R-:W-:Y:S01]  /*148f0*/  FFMA.FTZ R27, R0, UR23, R27 ;  /* 0x00000017001b7c23 */ /* 0x000fe2000801001b */
[----:B------:R-:W-:Y:S02]  /*14900*/  FMNMX.FTZ R0, R26, R169, !PT ;  /* 0x000000a91a007209 */ /* 0x000fe40007810000 */
        /* <DEDUP_REMOVED lines=8> */
[----:B------:R-:W-:Y:S01]  /*14990*/  FFMA.FTZ R31, R2, UR23, R31 ;  /* 0x00000017021f7c23 */ /* 0x000fe2000801001f */
[----:B------:R-:W-:Y:S02]  /*149a0*/  FMNMX.FTZ R2, R30, R167, !PT ;  /* 0x000000a71e027209 */ /* 0x000fe40007810000 */
[----:B------:R-:W-:Y:S02]  /*149b0*/  FMNMX.FTZ R175, R29, R170, !PT ;  /* 0x000000aa1daf7209 */ /* 0x000fe40007810000 */
[----:B------:R-:W-:Y:S01]  /*149c0*/  FMNMX.FTZ R167, R31, R2, !PT ;  /* 0x000000021fa77209 */ /* 0x000fe20007810000 */
[C---:B----4-:R-:W-:Y:S02]  /*149d0*/  FFMA.FTZ R32, R173.reuse, UR23, R32 ;  /* 0x00000017ad207c23 */ /* 0x050fe40008010020 */
        /* <DEDUP_REMOVED lines=8> */
[----:B------:R-:W3:Y:S01]  /*14a60*/  SHFL.BFLY PT, R167, R0, 0x2, 0x1f ;  /* 0x0c401f0000a77f89 */ /* 0x000ee200000e0000 */
[----:B-1----:R-:W-:Y:S02]  /*14a70*/  FMNMX.FTZ R171, R164, R171, !PT ;  /* 0x000000aba4ab7209 */ /* 0x002fe40007810000 */
[----:B------:R-:W-:Y:S01]  /*14a80*/  LOP3.LUT R164, R189, UR5, RZ, 0x3c, !PT ;  /* 0x00000005bda47c12 */ /* 0x000fe2000f8e3cff */
[----:B------:R-:W-:Y:S04]  /*14a90*/  UIADD3 UR5, UR32, -0x4ab325aa, URZ ;  /* 0xb54cda5620057890 */ /* 0x000fe8000fffe03f */
[----:B------:R-:W1:Y:S01]  /*14aa0*/  SHFL.BFLY PT, R2, R171, 0x1, 0x1f ;  /* 0x0c201f00ab027f89 */ /* 0x000e6200000e0000 */
[----:B------:R-:W-:Y:S01]  /*14ab0*/  IMAD.WIDE.U32 R168, R164, -0x326172a9, RZ ;  /* 0xcd9e8d57a4a87825 */ /* 0x000fe200078e00ff */
[----:B---3--:R-:W-:Y:S04]  /*14ac0*/  FMNMX.FTZ R167, R0, R167, !PT ;  /* 0x000000a700a77209 */ /* 0x008fe80007810000 */
[----:B--2---:R-:W-:Y:S02]  /*14ad0*/  LOP3.LUT R164, R169, UR16, R216, 0x96, !PT ;  /* 0x00000010a9a47c12 */ /* 0x004fe4000f8e96d8 */
[----:B------:R-:W2:Y:S01]  /*14ae0*/  SHFL.BFLY PT, R0, R167, 0x1, 0x1f ;  /* 0x0c201f00a7007f89 */ /* 0x000ea200000e0000 */
[----:B------:R-:W-:Y:S02]  /*14af0*/  LOP3.LUT R168, R195, UR15, R168, 0x96, !PT ;  /* 0x0000000fc3a87c12 */ /* 0x000fe4000f8e96a8 */
[----:B------:R-:W-:Y:S04]  /*14b00*/  IMAD.WIDE.U32 R196, R164, -0x2daee0ad, RZ ;  /* 0xd2511f53a4c47825 */ /* 0x000fe800078e00ff */
[----:B------:R-:W-:Y:S01]  /*14b10*/  IMAD.WIDE.U32 R168, R168, -0x2daee0ad, RZ ;  /* 0xd2511f53a8a87825 */ /* 0x000fe200078e00ff */
[----:B------:R-:W-:Y:S04]  /*14b20*/  LOP3.LUT R164, R197, UR14, R214, 0x96, !PT ;  /* 0x0000000ec5a47c12 */ /* 0x000fe8000f8e96d6 */
[----:B------:R-:W-:Y:S01]  /*14b30*/  LOP3.LUT R196, R169, UR12, R196, 0x96, !PT ;  /* 0x0000000ca9c47c12 */ /* 0x000fe2000f8e96c4 */
[----:B------:R-:W-:Y:S01]  /*14b40*/  IMAD.WIDE.U32 R202, R164, -0x326172a9, RZ ;  /* 0xcd9e8d57a4ca7825 */ /* 0x000fe200078e00ff */
[----:B-1----:R-:W-:Y:S03]  /*14b50*/  FMNMX.FTZ R2, R171, R2, !PT ;  /* 0x00000002ab027209 */ /* 0x002fe60007810000 */
[----:B------:R-:W-:Y:S01]  /*14b60*/  IMAD.WIDE.U32 R196, R196, -0x326172a9, RZ ;  /* 0xcd9e8d57c4c47825 */ /* 0x000fe200078e00ff */
[----:B------:R-:W-:Y:S02]  /*14b70*/  LOP3.LUT R164, R203, UR13, R194, 0x96, !PT ;  /* 0x0000000dcba47c12 */ /* 0x000fe4000f8e96c2 */
[C---:B------:R-:W-:Y:S01]  /*14b80*/  FSETP.NEU.FTZ.AND P4, PT, R2.reuse, -INF , PT ;  /* 0xff8000000200780b */ /* 0x040fe20003f9d000 */
[----:B------:R-:W-:Y:S01]  /*14b90*/  FMUL.FTZ R184, R2, c[0x0][0x23c] ;  /* 0x00008f0002b87a20 */ /* 0x000fe20000410000 */
[----:B------:R-:W-:Y:S01]  /*14ba0*/  LOP3.LUT R202, R197, UR11, R202, 0x96, !PT ;  /* 0x0000000bc5ca7c12 */ /* 0x000fe2000f8e96ca */
[----:B------:R-:W-:Y:S01]  /*14bb0*/  IMAD.WIDE.U32 R172, R164, -0x2daee0ad, RZ ;  /* 0xd2511f53a4ac7825 */ /* 0x000fe200078e00ff */
[----:B--2---:R-:W-:Y:S02]  /*14bc0*/  FMNMX.FTZ R0, R167, R0, !PT ;  /* 0x00000000a7007209 */ /* 0x004fe40007810000 */
[----:B------:R-:W-:Y:S01]  /*14bd0*/  FSEL R184, R184, RZ, P4 ;  /* 0x000000ffb8b87208 */ /* 0x000fe20002000000 */
[----:B------:R-:W-:Y:S01]  /*14be0*/  IMAD.WIDE.U32 R202, R202, -0x2daee0ad, RZ ;  /* 0xd2511f53caca7825 */ /* 0x000fe200078e00ff */
[----:B------:R-:W-:Y:S02]  /*14bf0*/  FSETP.NEU.FTZ.AND P4, PT, R0, -INF , PT ;  /* 0xff8000000000780b */ /* 0x000fe40003f9d000 */
[----:B------:R-:W-:Y:S01]  /*14c00*/  LOP3.LUT R168, R173, UR10, R168, 0x96, !PT ;  /* 0x0000000aada87c12 */ /* 0x000fe2000f8e96a8 */
[----:B------:R-:W-:Y:S01]  /*14c10*/  FFMA.FTZ R166, R4, c[0x0][0x23c], -R184 ;  /* 0x00008f0004a67a23 */ /* 0x000fe200000108b8 */
[----:B------:R-:W-:Y:S01]  /*14c20*/  LOP3.LUT R172, R203, UR8, R172, 0x96, !PT ;  /* 0x00000008cbac7c12 */ /* 0x000fe2000f8e96ac */
[----:B------:R-:W-:Y:S02]  /*14c30*/  FMUL.FTZ R4, R0, c[0x0][0x23c] ;  /* 0x00008f0000047a20 */ /* 0x000fe40000410000 */
[----:B------:R-:W-:Y:S01]  /*14c40*/  FFMA.FTZ R164, R5, c[0x0][0x23c], -R184 ;  /* 0x00008f0005a47a23 */ /* 0x000fe200000108b8 */
[----:B------:R-:W1:Y:S01]  /*14c50*/  MUFU.EX2 R182, R166 ;  /* 0x000000a600b67308 */ /* 0x000e620000000800 */
[----:B------:R-:W-:Y:S01]  /*14c60*/  IMAD.WIDE.U32 R172, R172, -0x326172a9, RZ ;  /* 0xcd9e8d57acac7825 */ /* 0x000fe200078e00ff */
[----:B------:R-:W-:Y:S02]  /*14c70*/  FSEL R183, R4, RZ, P4 ;  /* 0x000000ff04b77208 */ /* 0x000fe40002000000 */
[----:B------:R-:W-:Y:S01]  /*14c80*/  IADD3 R190, P4, R206, UR7, RZ ;  /* 0x00000007cebe7c10 */ /* 0x000fe2000ff9e0ff */
[----:B------:R-:W-:Y:S01]  /*14c90*/  IMAD.WIDE.U32 R168, R168, -0x326172a9, RZ ;  /* 0xcd9e8d57a8a87825 */ /* 0x000fe200078e00ff */
[----:B------:R-:W-:Y:S02]  /*14ca0*/  SHF.R.U32.HI R171, RZ, 0x18, R172 ;  /* 0x00000018ffab7819 */ /* 0x000fe400000116ac */
[----:B------:R-:W-:Y:S01]  /*14cb0*/  IADD3.X R191, R207, UR35, RZ, P4, !PT ;  /* 0x00000023cfbf7c10 */ /* 0x000fe2000a7fe4ff */
[--C-:B------:R-:W-:Y:S01]  /*14cc0*/  FFMA.FTZ R199, R7, c[0x0][0x23c], -R183.reuse ;  /* 0x00008f0007c77a23 */ /* 0x100fe200000108b7 */
[----:B------:R-:W2:Y:S01]  /*14cd0*/  MUFU.EX2 R203, R164 ;  /* 0x000000a400cb7308 */ /* 0x000ea20000000800 */
[--C-:B------:R-:W-:Y:S01]  /*14ce0*/  FFMA.FTZ R6, R6, c[0x0][0x23c], -R183.reuse ;  /* 0x00008f0006067a23 */ /* 0x100fe200000108b7 */
[----:B------:R-:W-:Y:S01]  /*14cf0*/  LOP3.LUT R5, R173, UR5, R168, 0x96, !PT ;  /* 0x00000005ad057c12 */ /* 0x000fe2000f8e96a8 */
[--C-:B------:R-:W-:Y:S01]  /*14d00*/  FFMA.FTZ R200, R8, c[0x0][0x23c], -R184.reuse ;  /* 0x00008f0008c87a23 */ /* 0x100fe200000108b8 */
[----:B------:R-:W-:Y:S01]  /*14d10*/  LOP3.LUT R8, R172, 0xffff, RZ, 0xc0, !PT ;  /* 0x0000ffffac087812 */ /* 0x000fe200078ec0ff */
[----:B------:R-:W-:Y:S01]  /*14d20*/  FFMA.FTZ R193, R9, c[0x0][0x23c], -R184 ;  /* 0x00008f0009c17a23 */ /* 0x000fe200000108b8 */
[C---:B------:R-:W-:Y:S01]  /*14d30*/  LOP3.LUT R4, R5.reuse, 0xffff, RZ, 0xc0, !PT ;  /* 0x0000ffff05047812 */ /* 0x040fe200078ec0ff */
[--C-:B------:R-:W-:Y:S01]  /*14d40*/  FFMA.FTZ R201, R10, c[0x0][0x23c], -R183.reuse ;  /* 0x00008f000ac97a23 */ /* 0x100fe200000108b7 */
[----:B------:R-:W-:Y:S01]  /*14d50*/  LOP3.LUT R167, R5, 0xff, RZ, 0xc0, !PT ;  /* 0x000000ff05a77812 */ /* 0x000fe200078ec0ff */
[----:B------:R-:W-:Y:S01]  /*14d60*/  IMAD.MOV.U32 R10, RZ, RZ, R183 ;  /* 0x000000ffff0a7224 */ /* 0x000fe200078e00b7 */
[----:B------:R-:W-:Y:S01]  /*14d70*/  MUFU.EX2 R187, R6 ;  /* 0x0000000600bb7308 */ /* 0x000fe20000000800 */
[----:B------:R-:W-:Y:S01]  /*14d80*/  SHF.R.U32.HI R4, RZ, 0x8, R4 ;  /* 0x00000008ff047819 */ /* 0x000fe20000011604 */
[----:B------:R-:W-:Y:S01]  /*14d90*/  FFMA.FTZ R192, R12, c[0x0][0x23c], -R184 ;  /* 0x00008f000cc07a23 */ /* 0x000fe200000108b8 */
[----:B------:R-:W-:Y:S01]  /*14da0*/  ISETP.GE.U32.AND P6, PT, R252, R167, PT ;  /* 0x000000a7fc00720c */ /* 0x000fe20003fc6070 */
[----:B------:R-:W-:Y:S01]  /*14db0*/  FFMA.FTZ R198, R11, c[0x0][0x23c], -R10 ;  /* 0x00008f000bc67a23 */ /* 0x000fe2000001080a */
[----:B------:R-:W-:Y:S01]  /*14dc0*/  LOP3.LUT R7, R4, 0xffff, RZ, 0xc0, !PT ;  /* 0x0000ffff04077812 */ /* 0x000fe200078ec0ff */
[----:B------:R-:W-:Y:S01]  /*14dd0*/  FFMA.FTZ R12, R16, c[0x0][0x23c], -R184 ;  /* 0x00008f00100c7a23 */ /* 0x000fe200000108b8 */
[----:B------:R-:W-:Y:S01]  /*14de0*/  LOP3.LUT R4, R173, UR5, R168, 0x96, !PT ;  /* 0x00000005ad047c12 */ /* 0x000fe2000f8e96a8 */
[----:B-1----:R-:W-:Y:S01]  /*14df0*/  IMAD.MOV.U32 R11, RZ, RZ, R182 ;  /* 0x000000ffff0b7224 */ /* 0x002fe200078e00b6 */
[C---:B------:R-:W-:Y:S01]  /*14e00*/  ISETP.GE.U32.AND P5, PT, R252.reuse, R7, PT ;  /* 0x00000007fc00720c */ /* 0x040fe20003fa6070 */
[----:B------:R-:W1:Y:S01]  /*14e10*/  MUFU.EX2 R199, R199 ;  /* 0x000000c700c77308 */ /* 0x000e620000000800 */
[--C-:B------:R-:W-:Y:S01]  /*14e20*/  SHF.R.U32.HI R7, RZ, 0x18, R5.reuse ;  /* 0x00000018ff077819 */ /* 0x100fe20000011605 */
[----:B------:R-:W-:Y:S01]  /*14e30*/  FFMA.FTZ R185, R25, c[0x0][0x23c], -R184 ;  /* 0x00008f0019b97a23 */ /* 0x000fe200000108b8 */
[----:B------:R-:W-:Y:S01]  /*14e40*/  SHF.R.U32.HI R5, RZ, 0x10, R5 ;  /* 0x00000010ff057819 */ /* 0x000fe20000011605 */
[----:B------:R-:W-:Y:S01]  /*14e50*/  IMAD.MOV.U32 R25, RZ, RZ, R10 ;  /* 0x000000ffff197224 */ /* 0x000fe200078e000a */
[----:B--2---:R-:W-:Y:S01]  /*14e60*/  F2FP.PACK_AB R180, R203, R182 ;  /* 0x000000b6cbb4723e */ /* 0x004fe200000000ff */
[--C-:B------:R-:W-:Y:S01]  /*14e70*/  FFMA.FTZ R204, R17, c[0x0][0x23c], -R184.reuse ;  /* 0x00008f0011cc7a23 */ /* 0x100fe200000108b8 */
[----:B------:R-:W-:Y:S01]  /*14e80*/  ISETP.GE.U32.AND P4, PT, R252, R7, PT ;  /* 0x00000007fc00720c */ /* 0x000fe20003f86070 */
[----:B------:R-:W-:Y:S01]  /*14e90*/  FFMA.FTZ R181, R29, c[0x0][0x23c], -R184 ;  /* 0x00008f001db57a23 */ /* 0x000fe200000108b8 */
[----:B------:R-:W-:Y:S01]  /*14ea0*/  SHF.R.U32.HI R164, RZ, 0x10, R172 ;  /* 0x00000010ffa47819 */ /* 0x000fe200000116ac */
[----:B------:R-:W-:Y:S01]  /*14eb0*/  @!P6 HADD2 R251, -R180.H0_H0, -RZ.H0_H0 ;  /* 0xa00000ffb4fbe230 */ /* 0x000fe20000000900 */
[----:B------:R-:W-:Y:S01]  /*14ec0*/  PRMT R179, R180, 0x7632, R179 ;  /* 0x00007632b4b37816 */ /* 0x000fe200000000b3 */
[----:B------:R-:W-:Y:S01]  /*14ed0*/  MUFU.EX2 R200, R200 ;  /* 0x000000c800c87308 */ /* 0x000fe20000000800 */
[----:B------:R-:W-:Y:S01]  /*14ee0*/  LOP3.LUT R5, R5, 0xff, RZ, 0xc0, !PT ;  /* 0x000000ff05057812 */ /* 0x000fe200078ec0ff */
[--C-:B------:R-:W-:Y:S01]  /*14ef0*/  FFMA.FTZ R186, R24, c[0x0][0x23c], -R184.reuse ;  /* 0x00008f0018ba7a23 */ /* 0x100fe200000108b8 */
[----:B------:R-:W-:Y:S01]  /*14f00*/  PRMT R168, R180, 0x5410, R179 ;  /* 0x00005410b4a87816 */ /* 0x000fe200000000b3 */
[----:B------:R-:W-:Y:S01]  /*14f10*/  @!P5 HADD2 R250, -R179.H0_H0, -RZ.H0_H0 ;  /* 0xa00000ffb3fad230 */ /* 0x000fe20000000900 */
[----:B------:R-:W-:Y:S01]  /*14f20*/  @!P6 PRMT R180, R251, 0x5410, RZ ;  /* 0x00005410fbb4e816 */ /* 0x000fe200000000ff */
[--C-:B------:R-:W-:Y:S01]  /*14f30*/  FFMA.FTZ R182, R28, c[0x0][0x23c], -R184.reuse ;  /* 0x00008f001cb67a23 */ /* 0x100fe200000108b8 */
[----:B------:R-:W-:Y:S01]  /*14f40*/  ISETP.GE.U32.AND P6, PT, R252, R5, PT ;  /* 0x00000005fc00720c */ /* 0x000fe20003fc6070 */
[----:B------:R-:W-:Y:S01]  /*14f50*/  FFMA.FTZ R13, R13, c[0x0][0x23c], -R184 ;  /* 0x00008f000d0d7a23 */ /* 0x000fe200000108b8 */
[----:B------:R-:W-:Y:S01]  /*14f60*/  SHF.R.U32.HI R5, RZ, 0x10, R172 ;  /* 0x00000010ff057819 */ /* 0x000fe200000116ac */
[----:B------:R-:W2:Y:S01]  /*14f70*/  MUFU.EX2 R193, R193 ;  /* 0x000000c100c17308 */ /* 0x000ea20000000800 */
[----:B------:R-:W-:Y:S01]  /*14f80*/  LOP3.LUT R164, R164, 0xff, RZ, 0xc0, !PT ;  /* 0x000000ffa4a47812 */ /* 0x000fe200078ec0ff */
[----:B------:R-:W-:Y:S01]  /*14f90*/  FFMA.FTZ R183, R32, c[0x0][0x23c], -R184 ;  /* 0x00008f0020b77a23 */ /* 0x000fe200000108b8 */
[----:B-1----:R-:W-:Y:S01]  /*14fa0*/  F2FP.PACK_AB R178, R199, R187 ;  /* 0x000000bbc7b2723e */ /* 0x002fe200000000ff */
[----:B------:R-:W-:Y:S01]  /*14fb0*/  STG.E.U16 [R206.64], R180 ;  /* 0x000000b4ce007986 */ /* 0x000fe2000c10151a */
[----:B------:R-:W-:Y:S01]  /*14fc0*/  LOP3.LUT R6, R172, 0xff, RZ, 0xc0, !PT ;  /* 0x000000ffac067812 */ /* 0x000fe200078ec0ff */
[----:B------:R-:W-:Y:S01]  /*14fd0*/  FFMA.FTZ R28, R27, c[0x0][0x23c], -R25 ;  /* 0x00008f001b1c7a23 */ /* 0x000fe20000010819 */
[----:B------:R-:W-:Y:S01]  /*14fe0*/  PRMT R177, R178, 0x7632, R177 ;  /* 0x00007632b2b17816 */ /* 0x000fe200000000b1 */
[----:B------:R-:W-:Y:S01]  /*14ff0*/  IMAD.MOV.U32 R27, RZ, RZ, R187 ;  /* 0x000000ffff1b7224 */ /* 0x000fe200078e00bb */
[----:B------:R-:W-:Y:S01]  /*15000*/  LOP3.LUT R196, R169, UR9, R196, 0x96, !PT ;  /* 0x00000009a9c47c12 */ /* 0x000fe2000f8e96c4 */
[----:B------:R-:W-:Y:S01]  /*15010*/  MUFU.EX2 R201, R201 ;  /* 0x000000c900c97308 */ /* 0x000fe20000000800 */
[----:B------:R-:W-:Y:S01]  /*15020*/  LOP3.LUT R169, R172, 0xff, RZ, 0xc0, !PT ;  /* 0x000000ffaca97812 */ /* 0x000fe200078ec0ff */
[----:B------:R-:W-:Y:S01]  /*15030*/  @!P4 HADD2 R248, -R177.H0_H0, -RZ.H0_H0 ;  /* 0xa00000ffb1f8c230 */ /* 0x000fe20000000900 */
[----:B------:R-:W-:Y:S01]  /*15040*/  LOP3.LUT R5, R5, 0xff, RZ, 0xc0, !PT ;  /* 0x000000ff05057812 */ /* 0x000fe200078ec0ff */
[----:B------:R-:W-:Y:S01]  /*15050*/  @!P6 HADD2 R249, -R178.H0_H0, -RZ.H0_H0 ;  /* 0xa00000ffb2f9e230 */ /* 0x000fe20000000900 */
[----:B------:R-:W-:Y:S01]  /*15060*/  SHF.R.U32.HI R9, RZ, 0x8, R8 ;  /* 0x00000008ff097819 */ /* 0x000fe20000011608 */
[----:B------:R-:W-:Y:S01]  /*15070*/  IMAD.WIDE.U32 R196, R196, -0x2daee0ad, RZ ;  /* 0xd2511f53c4c47825 */ /* 0x000fe200078e00ff */
[----:B------:R-:W-:Y:S02]  /*15080*/  PRMT R171, R164, 0x5410, R171 ;  /* 0x00005410a4ab7816 */ /* 0x000fe400000000ab */
[----:B------:R-:W-:Y:S01]  /*15090*/  SHF.R.U32.HI R8, RZ, 0x10, R4 ;  /* 0x00000010ff087819 */ /* 0x000fe20000011604 */
[----:B------:R-:W1:Y:S01]  /*150a0*/  MUFU.EX2 R198, R198 ;  /* 0x000000c600c67308 */ /* 0x000e620000000800 */
[----:B------:R-:W-:Y:S01]  /*150b0*/  LOP3.LUT R164, R4, 0xffff, RZ, 0xc0, !PT ;  /* 0x0000ffff04a47812 */ /* 0x000fe200078ec0ff */
[----:B------:R-:W-:Y:S01]  /*150c0*/  FFMA.FTZ R187, R31, c[0x0][0x23c], -R25 ;  /* 0x00008f001fbb7a23 */ /* 0x000fe20000010819 */
[----:B------:R-:W-:Y:S01]  /*150d0*/  LOP3.LUT R7, R172, 0xffff, RZ, 0xc0, !PT ;  /* 0x0000ffffac077812 */ /* 0x000fe200078ec0ff */
[----:B------:R-:W-:Y:S01]  /*150e0*/  IMAD.MOV.U32 R24, RZ, RZ, R13 ;  /* 0x000000ffff187224 */ /* 0x000fe200078e000d */
[----:B------:R-:W-:Y:S01]  /*150f0*/  @!P5 PRMT R179, R250, 0x5410, RZ ;  /* 0x00005410fab3d816 */ /* 0x000fe200000000ff */
[----:B------:R-:W-:Y:S01]  /*15100*/  IMAD.MOV.U32 R13, RZ, RZ, R192 ;  /* 0x000000ffff0d7224 */ /* 0x000fe200078e00c0 */
[----:B------:R-:W-:Y:S01]  /*15110*/  ISETP.GE.U32.AND P5, PT, R252, R169, PT ;  /* 0x000000a9fc00720c */ /* 0x000fe20003fa6070 */
[----:B------:R-:W-:Y:S01]  /*15120*/  FFMA.FTZ R192, R30, c[0x0][0x23c], -R25 ;  /* 0x00008f001ec07a23 */ /* 0x000fe20000010819 */
[----:B------:R-:W-:Y:S01]  /*15130*/  PRMT R169, R178, 0x5410, R177 ;  /* 0x00005410b2a97816 */ /* 0x000fe200000000b1 */
[----:B------:R-:W-:Y:S01]  /*15140*/  STG.E.U16 [R206.64+0x2], R179 ;  /* 0x000002b3ce007986 */ /* 0x000fe2000c10151a */
[----:B------:R-:W-:Y:S01]  /*15150*/  @!P4 PRMT R177, R248, 0x5410, RZ ;  /* 0x00005410f8b1c816 */ /* 0x000fe200000000ff */
[----:B------:R-:W-:Y:S01]  /*15160*/  MUFU.EX2 R204, R204 ;  /* 0x000000cc00cc7308 */ /* 0x000fe20000000800 */
[----:B------:R-:W-:Y:S02]  /*15170*/  ISETP.GE.U32.AND P4, PT, R252, R5, PT ;  /* 0x00000005fc00720c */ /* 0x000fe40003f86070 */
[----:B------:R-:W-:Y:S01]  /*15180*/  PRMT R6, R6, 0x5410, R9 ;  /* 0x0000541006067816 */ /* 0x000fe20000000009 */
[----:B------:R-:W-:Y:S01]  /*15190*/  STG.E.U16 [R190.64+0x2], R177 ;  /* 0x000002b1be007986 */ /* 0x000fe2000c10151a */
[----:B------:R-:W-:Y:S02]  /*151a0*/  LOP3.LUT R9, R8, 0xff, RZ, 0xc0, !PT ;  /* 0x000000ff08097812 */ /* 0x000fe400078ec0ff */
[----:B------:R-:W-:Y:S02]  /*151b0*/  LOP3.LUT R5, R4, 0xff, RZ, 0xc0, !PT ;  /* 0x000000ff04057812 */ /* 0x000fe400078ec0ff */
[----:B------:R-:W-:Y:S01]  /*151c0*/  SHF.R.U32.HI R4, RZ, 0x18, R4 ;  /* 0x00000018ff047819 */ /* 0x000fe20000011604 */
[----:B------:R-:W-:Y:S01]  /*151d0*/  MUFU.EX2 R192, R192 ;  /* 0x000000c000c07308 */ /* 0x000fe20000000800 */
[----:B------:R-:W-:Y:S02]  /*151e0*/  SHF.R.U32.HI R164, RZ, 0x8, R164 ;  /* 0x00000008ffa47819 */ /* 0x000fe400000116a4 */
[----:B------:R-:W-:Y:S02]  /*151f0*/  SHF.R.U32.HI R8, RZ, 0x8, R7 ;  /* 0x00000008ff087819 */ /* 0x000fe40000011607 */
[----:B------:R-:W-:Y:S01]  /*15200*/  PRMT R5, R5, 0x5410, R164 ;  /* 0x0000541005057816 */ /* 0x000fe200000000a4 */
[----:B------:R-:W-:Y:S01]  /*15210*/  FADD.FTZ R164, -R2, R3 ;  /* 0x0000000302a47221 */ /* 0x000fe20000010100 */
[----:B------:R-:W-:Y:S01]  /*15220*/  PRMT R7, R9, 0x5410, R4 ;  /* 0x0000541009077816 */ /* 0x000fe20000000004 */
[----:B------:R-:W-:Y:S01]  /*15230*/  FADD.FTZ R4, -R0, R165 ;  /* 0x000000a500047221 */ /* 0x000fe20000010100 */
[----:B------:R-:W-:Y:S01]  /*15240*/  SHF.R.U32.HI R167, RZ, 0x18, R172 ;  /* 0x00000018ffa77819 */ /* 0x000fe200000116ac */
[----:B------:R-:W-:Y:S01]  /*15250*/  FMUL.FTZ R164, R164, c[0x0][0x23c] ;  /* 0x00008f00a4a47a20 */ /* 0x000fe20000410000 */
[----:B------:R-:W3:Y:S01]  /*15260*/  LDSM.16.MT88.4 R172, [R212+0x18000] ;  /* 0x01800000d4ac783b */ /* 0x000ee20000004200 */
[----:B------:R-:W-:Y:S01]  /*15270*/  FMUL.FTZ R3, R4, c[0x0][0x23c] ;  /* 0x00008f0004037a20 */ /* 0x000fe20000410000 */
[----:B--2---:R-:W-:Y:S02]  /*15280*/  F2FP.PACK_AB R176, R193, R200 ;  /* 0x000000c8c1b0723e */ /* 0x004fe400000000ff */
[C---:B------:R-:W-:Y:S01]  /*15290*/  PRMT R16, R252.reuse, 0x7054, R252 ;  /* 0x00007054fc107816 */ /* 0x040fe200000000fc */
[----:B------:R-:W2:Y:S01]  /*152a0*/  MUFU.EX2 R164, R164 ;  /* 0x000000a400a47308 */ /* 0x000ea20000000800 */
[----:B------:R-:W-:Y:S01]  /*152b0*/  @!P6 PRMT R178, R249, 0x5410, RZ ;  /* 0x00005410f9b2e816 */ /* 0x000fe200000000ff */
[----:B------:R-:W-:Y:S01]  /*152c0*/  @!P5 HADD2 R247, -R176.H0_H0, -RZ.H0_H0 ;  /* 0xa00000ffb0f7d230 */ /* 0x000fe20000000900 */
[----:B------:R-:W-:Y:S01]  /*152d0*/  ISETP.GE.U32.AND P6, PT, R252, R167, PT ;  /* 0x000000a7fc00720c */ /* 0x000fe20003fc6070 */
[--C-:B------:R-:W-:Y:S01]  /*152e0*/  HSET2.LE.AND R5, R5, R16.reuse, PT ;  /* 0x0000001005057233 */ /* 0x100fe20003803000 */
[----:B------:R-:W-:Y:S01]  /*152f0*/  PRMT R167, R176, 0x7632, R167 ;  /* 0x00007632b0a77816 */ /* 0x000fe200000000a7 */
[--C-:B------:R-:W-:Y:S01]  /*15300*/  HSET2.LE.AND R4, R7, R16.reuse, PT ;  /* 0x0000001007047233 */ /* 0x100fe20003803000 */
[----:B------:R-:W-:Y:S01]  /*15310*/  LOP3.LUT R9, R8, 0xffff, RZ, 0xc0, !PT ;  /* 0x0000ffff08097812 */ /* 0x000fe200078ec0ff */
[----:B------:R-:W-:Y:S01]  /*15320*/  IMAD.MOV.U32 R8, RZ, RZ, R188 ;  /* 0x000000ffff087224 */ /* 0x000fe200078e00bc */
[----:B------:R-:W-:Y:S01]  /*15330*/  PRMT R170, R176, 0x5410, R167 ;  /* 0x00005410b0aa7816 */ /* 0x000fe200000000a7 */
[----:B------:R-:W4:Y:S01]  /*15340*/  MUFU.EX2 R3, R3 ;  /* 0x0000000300037308 */ /* 0x000f220000000800 */
[----:B------:R-:W-:Y:S01]  /*15350*/  @!P5 PRMT R176, R247, 0x5410, RZ ;  /* 0x00005410f7b0d816 */ /* 0x000fe200000000ff */
[--C-:B------:R-:W-:Y:S01]  /*15360*/  HSET2.LE.AND R171, R171, R16.reuse, PT ;  /* 0x00000010abab7233 */ /* 0x100fe20003803000 */
[----:B------:R-:W-:Y:S01]  /*15370*/  ISETP.GE.U32.AND P5, PT, R252, R9, PT ;  /* 0x00000009fc00720c */ /* 0x000fe20003fa6070 */
[----:B------:R-:W-:Y:S01]  /*15380*/  IMAD.MOV.U32 R9, RZ, RZ, R189 ;  /* 0x000000ffff097224 */ /* 0x000fe200078e00bd */
[----:B------:R-:W-:Y:S01]  /*15390*/  LOP3.LUT R168, R5, R168, RZ, 0xc0, !PT ;  /* 0x000000a805a87212 */ /* 0x000fe200078ec0ff */
[----:B------:R-:W-:Y:S01]  /*153a0*/  FFMA.FTZ R189, R20, c[0x0][0x23c], -R184 ;  /* 0x00008f0014bd7a23 */ /* 0x000fe200000108b8 */
[----:B------:R-:W-:Y:S01]  /*153b0*/  HSET2.LE.AND R5, R6, R16, PT ;  /* 0x0000001006057233 */ /* 0x000fe20003803000 */
[----:B------:R-:W-:Y:S01]  /*153c0*/  IMAD.MOV.U32 R20, RZ, RZ, R11 ;  /* 0x000000ffff147224 */ /* 0x000fe200078e000b */
[----:B-1----:R-:W-:Y:S01]  /*153d0*/  F2FP.PACK_AB R166, R198, R201 ;  /* 0x000000c9c6a6723e */ /* 0x002fe200000000ff */
[----:B------:R-:W-:Y:S01]  /*153e0*/  IMAD.MOV.U32 R16, RZ, RZ, R8 ;  /* 0x000000ffff107224 */ /* 0x000fe200078e0008 */
[----:B------:R-:W-:Y:S01]  /*153f0*/  LOP3.LUT R169, R4, R169, RZ, 0xc0, !PT ;  /* 0x000000a904a97212 */ /* 0x000fe200078ec0ff */
[----:B------:R-:W-:Y:S01]  /*15400*/  IMAD.MOV.U32 R17, RZ, RZ, R9 ;  /* 0x000000ffff117224 */ /* 0x000fe200078e0009 */
[----:B------:R-:W-:Y:S01]  /*15410*/  PRMT R165, R166, 0x7632, R165 ;  /* 0x00007632a6a57816 */ /* 0x000fe200000000a5 */
[C---:B--2---:R-:W-:Y:S01]  /*15420*/  FMUL.FTZ R8, R164.reuse, R156 ;  /* 0x0000009ca4087220 */ /* 0x044fe20000410000 */
[----:B------:R-:W-:Y:S01]  /*15430*/  LOP3.LUT R170, R5, R170, RZ, 0xc0, !PT ;  /* 0x000000aa05aa7212 */ /* 0x000fe200078ec0ff */
[----:B------:R-:W-:Y:S01]  /*15440*/  FMUL.FTZ R9, R164, R157 ;  /* 0x0000009da4097220 */ /* 0x000fe20000410000 */
[----:B------:R-:W-:Y:S01]  /*15450*/  PRMT R4, R166, 0x5410, R165 ;  /* 0x00005410a6047816 */ /* 0x000fe200000000a5 */
[C---:B------:R-:W-:Y:S01]  /*15460*/  FMUL.FTZ R5, R164.reuse, R161 ;  /* 0x000000a1a4057220 */ /* 0x040fe20000410000 */
[--C-:B------:R-:W-:Y:S01]  /*15470*/  LOP3.LUT R205, R197, UR4, R202.reuse, 0x96, !PT ;  /* 0x00000004c5cd7c12 */ /* 0x100fe2000f8e96ca */
[C---:B------:R-:W-:Y:S01]  /*15480*/  FMUL.FTZ R36, R164.reuse, R36 ;  /* 0x00000024a4247220 */ /* 0x040fe20000410000 */
[----:B------:R-:W-:Y:S01]  /*15490*/  LOP3.LUT R171, R171, R4, RZ, 0xc0, !PT ;  /* 0x00000004abab7212 */ /* 0x000fe200078ec0ff */
[----:B------:R-:W-:Y:S01]  /*154a0*/  FMUL.FTZ R4, R164, R160 ;  /* 0x000000a0a4047220 */ /* 0x000fe20000410000 */
[----:B------:R-:W-:Y:S01]  /*154b0*/  @!P5 HADD2 R246, -R167.H0_H0, -RZ.H0_H0 ;  /* 0xa00000ffa7f6d230 */ /* 0x000fe20000000900 */
[C---:B----4-:R-:W-:Y:S01]  /*154c0*/  FMUL.FTZ R10, R3.reuse, R158 ;  /* 0x0000009e030a7220 */ /* 0x050fe20000410000 */
[----:B------:R-:W-:Y:S01]  /*154d0*/  STG.E.U16 [R190.64], R178 ;  /* 0x000000b2be007986 */ /* 0x000fe2000c10151a */
[C---:B------:R-:W-:Y:S01]  /*154e0*/  FMUL.FTZ R11, R3.reuse, R159 ;  /* 0x0000009f030b7220 */ /* 0x040fe20000410000 */
[----:B------:R-:W-:Y:S01]  /*154f0*/  @!P4 HADD2 R245, -R166.H0_H0, -RZ.H0_H0 ;  /* 0xa00000ffa6f5c230 */ /* 0x000fe20000000900 */
[C---:B------:R-:W-:Y:S01]  /*15500*/  FMUL.FTZ R6, R3.reuse, R162 ;  /* 0x000000a203067220 */ /* 0x040fe20000410000 */
[----:B------:R-:W1:Y:S01]  /*15510*/  LDSM.16.MT88.4 R156, [R210+0x18000] ;  /* 0x01800000d29c783b */ /* 0x000e620000004200 */
[----:B------:R-:W-:Y:S01]  /*15520*/  FMUL.FTZ R7, R3, R163 ;  /* 0x000000a303077220 */ /* 0x000fe20000410000 */
[----:B------:R-:W-:Y:S01]  /*15530*/  @!P5 PRMT R167, R246, 0x5410, RZ ;  /* 0x00005410f6a7d816 */ /* 0x000fe200000000ff */
[--C-:B------:R-:W-:Y:S01]  /*15540*/  FFMA.FTZ R162, R35, c[0x0][0x23c], -R25.reuse ;  /* 0x00008f0023a27a23 */ /* 0x100fe20000010819 */
[----:B------:R-:W-:Y:S01]  /*15550*/  @!P4 PRMT R166, R245, 0x5410, RZ ;  /* 0x00005410f5a6c816 */ /* 0x000fe200000000ff */
[----:B------:R-:W-:Y:S01]  /*15560*/  FMUL.FTZ R37, R164, R37 ;  /* 0x00000025a4257220 */ /* 0x000fe20000410000 */
[----:B------:R-:W-:Y:S01]  /*15570*/  @!P6 HADD2 R244, -R165.H0_H0, -RZ.H0_H0 ;  /* 0xa00000ffa5f4e230 */ /* 0x000fe20000000900 */
[C---:B------:R-:W-:Y:S01]  /*15580*/  FMUL.FTZ R38, R3.reuse, R38 ;  /* 0x0000002603267220 */ /* 0x040fe20000410000 */
[C---:B---3--:R-:W-:Y:S01]  /*15590*/  HMMA.16816.F32 R4, R168.reuse, R172, R4 ;  /* 0x000000aca804723c */ /* 0x048fe20000001804 */
[----:B------:R-:W2:Y:S01]  /*155a0*/  LDL.LU R35, [R1+0x6c] ;  /* 0x00006c0001237983 */ /* 0x000ea20000300800 */
[----:B------:R-:W-:Y:S01]  /*155b0*/  FMUL.FTZ R39, R3, R39 ;  /* 0x0000002703277220 */ /* 0x000fe20000410000 */
[----:B------:R-:W-:Y:S01]  /*155c0*/  @!P6 PRMT R165, R244, 0x5410, RZ ;  /* 0x00005410f4a5e816 */ /* 0x000fe200000000ff */
[C---:B------:R-:W-:Y:S01]  /*155d0*/  FMUL.FTZ R40, R164.reuse, R40 ;  /* 0x00000028a4287220 */ /* 0x040fe20000410000 */
[----:B------:R-:W-:Y:S01]  /*155e0*/  STG.E.U16 [R206.64+0x10], R176 ;  /* 0x000010b0ce007986 */ /* 0x000fe2000c10151a */
[C---:B------:R-:W-:Y:S01]  /*155f0*/  FMUL.FTZ R41, R164.reuse, R41 ;  /* 0x00000029a4297220 */ /* 0x040fe20000410000 */
[----:B------:R-:W-:Y:S01]  /*15600*/  LOP3.LUT R202, R197, UR4, R202, 0x96, !PT ;  /* 0x00000004c5ca7c12 */ /* 0x000fe2000f8e96ca */
[C---:B------:R-:W-:Y:S01]  /*15610*/  HMMA.16816.F32 R8, R168.reuse, R174, R8 ;  /* 0x000000aea808723c */ /* 0x040fe20000001808 */
[----:B------:R-:W-:Y:S03]  /*15620*/  STG.E.U16 [R206.64+0x12], R167 ;  /* 0x000012a7ce007986 */ /* 0x000fe6000c10151a */
[C---:B------:R-:W-:Y:S01]  /*15630*/  FMUL.FTZ R42, R3.reuse, R42 ;  /* 0x0000002a032a7220 */ /* 0x040fe20000410000 */
[----:B------:R-:W-:Y:S01]  /*15640*/  STG.E.U16 [R190.64+0x12], R165 ;  /* 0x000012a5be007986 */ /* 0x000fe2000c10151a */
[C---:B------:R-:W-:Y:S02]  /*15650*/  FMUL.FTZ R43, R3.reuse, R43 ;  /* 0x0000002b032b7220 */ /* 0x040fe40000410000 */
[C---:B------:R-:W-:Y:S01]  /*15660*/  FMUL.FTZ R44, R164.reuse, R44 ;  /* 0x0000002ca42c7220 */ /* 0x040fe20000410000 */
[----:B------:R-:W-:Y:S03]  /*15670*/  STG.E.U16 [R190.64+0x10], R166 ;  /* 0x000010a6be007986 */ /* 0x000fe6000c10151a */
[C---:B------:R-:W-:Y:S02]  /*15680*/  FMUL.FTZ R45, R164.reuse, R45 ;  /* 0x0000002da42d7220 */ /* 0x040fe40000410000 */
[C---:B------:R-:W-:Y:S02]  /*15690*/  FMUL.FTZ R46, R3.reuse, R46 ;  /* 0x0000002e032e7220 */ /* 0x040fe40000410000 */
[C---:B------:R-:W-:Y:S02]  /*156a0*/  FMUL.FTZ R47, R3.reuse, R47 ;  /* 0x0000002f032f7220 */ /* 0x040fe40000410000 */
[C---:B------:R-:W-:Y:S02]  /*156b0*/  FMUL.FTZ R48, R164.reuse, R48 ;  /* 0x00000030a4307220 */ /* 0x040fe40000410000 */
[C---:B------:R-:W-:Y:S02]  /*156c0*/  FMUL.FTZ R49, R164.reuse, R49 ;  /* 0x00000031a4317220 */ /* 0x040fe40000410000 */
[C---:B------:R-:W-:Y:S01]  /*156d0*/  FMUL.FTZ R50, R3.reuse, R50 ;  /* 0x0000003203327220 */ /* 0x040fe20000410000 */
[C---:B-1----:R-:W-:Y:S01]  /*156e0*/  HMMA.16816.F32 R36, R168.reuse, R156, R36 ;  /* 0x0000009ca824723c */ /* 0x042fe20000001824 */
[C---:B------:R-:W-:Y:S02]  /*156f0*/  FMUL.FTZ R51, R3.reuse, R51 ;  /* 0x0000003303337220 */ /* 0x040fe40000410000 */
[C---:B------:R-:W-:Y:S02]  /*15700*/  FMUL.FTZ R52, R164.reuse, R52 ;  /* 0x00000034a4347220 */ /* 0x040fe40000410000 */
[C---:B------:R-:W-:Y:S02]  /*15710*/  FMUL.FTZ R53, R164.reuse, R53 ;  /* 0x00000035a4357220 */ /* 0x040fe40000410000 */
[C---:B------:R-:W-:Y:S01]  /*15720*/  FMUL.FTZ R54, R3.reuse, R54 ;  /* 0x0000003603367220 */ /* 0x040fe20000410000 */
[C---:B------:R-:W-:Y:S01]  /*15730*/  HMMA.16816.F32 R40, R168.reuse, R158, R40 ;  /* 0x0000009ea828723c */ /* 0x040fe20000001828 */
[----:B------:R-:W1:Y:S03]  /*15740*/  LDSM.16.MT88.4 R156, [R209+0x18000] ;  /* 0x01800000d19c783b */ /* 0x000e660000004200 */
[C---:B------:R-:W-:Y:S02]  /*15750*/  FMUL.FTZ R55, R3.reuse, R55 ;  /* 0x0000003703377220 */ /* 0x040fe40000410000 */
[C---:B------:R-:W-:Y:S02]  /*15760*/  FMUL.FTZ R56, R164.reuse, R56 ;  /* 0x00000038a4387220 */ /* 0x040fe40000410000 */
[C---:B------:R-:W-:Y:S04]  /*15770*/  FMUL.FTZ R57, R164.reuse, R57 ;  /* 0x00000039a4397220 */ /* 0x040fe80000410000 */
        /* <DEDUP_REMOVED lines=72> */
[----:B------:R-:W-:Y:S02]  /*15c00*/  FMUL.FTZ R121, R164, R121 ;  /* 0x00000079a4797220 */ /* 0x000fe40000410000 */
[C---:B------:R-:W-:Y:S02]  /*15c10*/  FMUL.FTZ R122, R3.reuse, R122 ;  /* 0x0000007a037a7220 */ /* 0x040fe40000410000 */
[----:B------:R-:W-:Y:S04]  /*15c20*/  FMUL.FTZ R123, R3, R123 ;  /* 0x0000007b037b7220 */ /* 0x000fe80000410000 */
[--C-:B------:R-:W-:Y:S02]  /*15c30*/  FFMA.FTZ R163, R34, c[0x0][0x23c], -R25.reuse ;  /* 0x00008f0022a37a23 */ /* 0x100fe40000010819 */
[----:B------:R-:W-:Y:S02]  /*15c40*/  IMAD.MOV.U32 R34, RZ, RZ, R12 ;  /* 0x000000ffff227224 */ /* 0x000fe400078e000c */
[--C-:B------:R-:W-:Y:S02]  /*15c50*/  FFMA.FTZ R160, R19, c[0x0][0x23c], -R25.reuse ;  /* 0x00008f0013a07a23 */ /* 0x100fe40000010819 */
[--C-:B------:R-:W-:Y:S02]  /*15c60*/  FFMA.FTZ R172, R15, c[0x0][0x23c], -R25.reuse ;  /* 0x00008f000fac7a23 */ /* 0x100fe40000010819 */
[--C-:B------:R-:W-:Y:S02]  /*15c70*/  FFMA.FTZ R161, R18, c[0x0][0x23c], -R25.reuse ;  /* 0x00008f0012a17a23 */ /* 0x100fe40000010819 */
[----:B------:R-:W-:Y:S02]  /*15c80*/  IMAD.MOV.U32 R32, RZ, RZ, R16 ;  /* 0x000000ffff207224 */ /* 0x000fe400078e0010 */
[--C-:B------:R-:W-:Y:S02]  /*15c90*/  FFMA.FTZ R173, R22, c[0x0][0x23c], -R25.reuse ;  /* 0x00008f0016ad7a23 */ /* 0x100fe40000010819 */
[----:B------:R-:W-:Y:S02]  /*15ca0*/  FMUL.FTZ R22, R3, R146 ;  /* 0x0000009203167220 */ /* 0x000fe40000410000 */
[--C-:B------:R-:W-:Y:S02]  /*15cb0*/  FFMA.FTZ R175, R23, c[0x0][0x23c], -R25.reuse ;  /* 0x00008f0017af7a23 */ /* 0x100fe40000010819 */
[----:B------:R-:W-:Y:S02]  /*15cc0*/  FMUL.FTZ R23, R3, R147 ;  /* 0x0000009303177220 */ /* 0x000fe40000410000 */
[--C-:B------:R-:W-:Y:S02]  /*15cd0*/  FFMA.FTZ R188, R21, c[0x0][0x23c], -R184.reuse ;  /* 0x00008f0015bc7a23 */ /* 0x100fe400000108b8 */
[----:B------:R-:W-:Y:S02]  /*15ce0*/  FFMA.FTZ R21, R26, c[0x0][0x23c], -R25 ;  /* 0x00008f001a157a23 */ /* 0x000fe40000010819 */
[----:B------:R-:W-:Y:S02]  /*15cf0*/  FFMA.FTZ R184, R33, c[0x0][0x23c], -R184 ;  /* 0x00008f0021b87a23 */ /* 0x000fe400000108b8 */
[----:B------:R-:W-:Y:S01]  /*15d00*/  IMAD.MOV.U32 R33, RZ, RZ, R17 ;  /* 0x000000ffff217224 */ /* 0x000fe200078e0011 */
[----:B------:R-:W-:Y:S01]  /*15d10*/  LOP3.LUT R17, R205, 0xff, RZ, 0xc0, !PT ;  /* 0x000000ffcd117812 */ /* 0x000fe200078ec0ff */
[----:B------:R-:W-:Y:S01]  /*15d20*/  FMUL.FTZ R12, R164, R152 ;  /* 0x00000098a40c7220 */ /* 0x000fe20000410000 */
[C---:B-1----:R-:W-:Y:S01]  /*15d30*/  HMMA.16816.F32 R68, R168.reuse, R156, R68 ;  /* 0x0000009ca844723c */ /* 0x042fe20000001844 */
[----:B------:R-:W-:Y:S01]  /*15d40*/  IMAD.MOV.U32 R152, RZ, RZ, R13 ;  /* 0x000000ffff987224 */ /* 0x000fe200078e000d */
[----:B------:R-:W-:Y:S01]  /*15d50*/  ISETP.GE.U32.AND P5, PT, R252, R17, PT ;  /* 0x00000011fc00720c */ /* 0x000fe20003fa6070 */
[C---:B------:R-:W-:Y:S01]  /*15d60*/  FMUL.FTZ R17, R164.reuse, R149 ;  /* 0x00000095a4117220 */ /* 0x040fe20000410000 */
[----:B------:R-:W-:Y:S01]  /*15d70*/  MUFU.EX2 R188, R188 ;  /* 0x000000bc00bc7308 */ /* 0x000fe20000000800 */
[----:B------:R-:W3:Y:S01]  /*15d80*/  LDL.LU R149, [R1+0x68] ;  /* 0x0000680001957983 */ /* 0x000ee20000300800 */
[----:B------:R-:W-:Y:S02]  /*15d90*/  FMUL.FTZ R13, R164, R153 ;  /* 0x00000099a40d7220 */ /* 0x000fe40000410000 */
[C---:B------:R-:W-:Y:S01]  /*15da0*/  HMMA.16816.F32 R72, R168.reuse, R158, R72 ;  /* 0x0000009ea848723c */ /* 0x040fe20000001848 */
[----:B------:R-:W1:Y:S03]  /*15db0*/  LDSM.16.MT88.4 R156, [R209+0x1a000] ;  /* 0x01a00000d19c783b */ /* 0x000e660000004200 */
[----:B------:R-:W-:Y:S02]  /*15dc0*/  IMAD.MOV.U32 R153, RZ, RZ, R28 ;  /* 0x000000ffff997224 */ /* 0x000fe400078e001c */
[----:B------:R-:W-:Y:S01]  /*15dd0*/  IMAD.MOV.U32 R26, RZ, RZ, R24 ;  /* 0x000000ffff1a7224 */ /* 0x000fe200078e0018 */
[----:B------:R-:W-:Y:S01]  /*15de0*/  MUFU.EX2 R152, R152 ;  /* 0x0000009800987308 */ /* 0x000fe20000000800 */
[----:B------:R-:W-:Y:S01]  /*15df0*/  FMUL.FTZ R19, R3, R151 ;  /* 0x0000009703137220 */ /* 0x000fe20000410000 */
[----:B------:R-:W-:Y:S03]  /*15e00*/  LDSM.16.MT88.4 R28, [R210+0x1e000] ;  /* 0x01e00000d21c783b */ /* 0x000fe60000004200 */
[----:B------:R-:W-:Y:S01]  /*15e10*/  FFMA.FTZ R174, R14, c[0x0][0x23c], -R25 ;  /* 0x00008f000eae7a23 */ /* 0x000fe20000010819 */
[----:B------:R-:W-:Y:S01]  /*15e20*/  LOP3.LUT R24, R205, 0xffff, RZ, 0xc0, !PT ;  /* 0x0000ffffcd187812 */ /* 0x000fe200078ec0ff */
[C---:B------:R-:W-:Y:S02]  /*15e30*/  FMUL.FTZ R14, R3.reuse, R154 ;  /* 0x0000009a030e7220 */ /* 0x040fe40000410000 */
[----:B------:R-:W-:Y:S01]  /*15e40*/  IMAD.MOV.U32 R154, RZ, RZ, R27 ;  /* 0x000000ffff9a7224 */ /* 0x000fe200078e001b */
[----:B------:R4:W1:Y:S01]  /*15e50*/  MUFU.EX2 R151, R26 ;  /* 0x0000001a00977308 */ /* 0x0008620000000800 */
[C---:B------:R-:W-:Y:S01]  /*15e60*/  FMUL.FTZ R27, R3.reuse, R143 ;  /* 0x0000008f031b7220 */ /* 0x040fe20000410000 */
[----:B------:R-:W-:Y:S01]  /*15e70*/  SHF.R.U32.HI R24, RZ, 0x8, R24 ;  /* 0x00000008ff187819 */ /* 0x000fe20000011618 */
[C---:B------:R-:W-:Y:S02]  /*15e80*/  FMUL.FTZ R15, R3.reuse, R155 ;  /* 0x0000009b030f7220 */ /* 0x040fe40000410000 */
[----:B------:R-:W-:Y:S01]  /*15e90*/  IMAD.MOV.U32 R155, RZ, RZ, R21 ;  /* 0x000000ffff9b7224 */ /* 0x000fe200078e0015 */
[----:B------:R-:W-:Y:S01]  /*15ea0*/  LOP3.LUT R25, R24, 0xffff, RZ, 0xc0, !PT ;  /* 0x0000ffff18197812 */ /* 0x000fe200078ec0ff */
[C---:B------:R-:W-:Y:S02]  /*15eb0*/  FMUL.FTZ R21, R164.reuse, R145 ;  /* 0x00000091a4157220 */ /* 0x040fe40000410000 */
[----:B------:R-:W-:Y:S01]  /*15ec0*/  FMUL.FTZ R24, R164, R140 ;  /* 0x0000008ca4187220 */ /* 0x000fe20000410000 */
[----:B------:R-:W-:Y:S01]  /*15ed0*/  ISETP.GE.U32.AND P4, PT, R252, R25, PT ;  /* 0x00000019fc00720c */ /* 0x000fe20003f86070 */
[C---:B------:R-:W-:Y:S02]  /*15ee0*/  FMUL.FTZ R16, R164.reuse, R148 ;  /* 0x00000094a4107220 */ /* 0x040fe40000410000 */
[----:B------:R-:W-:Y:S02]  /*15ef0*/  IMAD.MOV.U32 R148, RZ, RZ, R20 ;  /* 0x000000ffff947224 */ /* 0x000fe400078e0014 */
[C---:B------:R-:W-:Y:S02]  /*15f00*/  FMUL.FTZ R20, R164.reuse, R144 ;  /* 0x00000090a4147220 */ /* 0x040fe40000410000 */
[----:B------:R-:W-:Y:S01]  /*15f10*/  LDSM.16.MT88.4 R144, [R209+0x1e000] ;  /* 0x01e00000d190783b */ /* 0x000fe20000004200 */
[C---:B------:R-:W-:Y:S02]  /*15f20*/  FMUL.FTZ R18, R3.reuse, R150 ;  /* 0x0000009603127220 */ /* 0x040fe40000410000 */
[----:B------:R-:W-:Y:S01]  /*15f30*/  MUFU.EX2 R150, R172 ;  /* 0x000000ac00967308 */ /* 0x000fe20000000800 */
[C---:B------:R-:W-:Y:S02]  /*15f40*/  FMUL.FTZ R25, R164.reuse, R141 ;  /* 0x0000008da4197220 */ /* 0x040fe40000410000 */
[C---:B------:R-:W-:Y:S01]  /*15f50*/  FMUL.FTZ R124, R164.reuse, R124 ;  /* 0x0000007ca47c7220 */ /* 0x040fe20000410000 */
[C---:B-1----:R-:W-:Y:S01]  /*15f60*/  HMMA.16816.F32 R76, R168.reuse, R156, R76 ;  /* 0x0000009ca84c723c */ /* 0x042fe2000000184c */
[C---:B------:R-:W-:Y:S02]  /*15f70*/  FMUL.FTZ R125, R164.reuse, R125 ;  /* 0x0000007da47d7220 */ /* 0x040fe40000410000 */
[C---:B------:R-:W-:Y:S02]  /*15f80*/  FMUL.FTZ R128, R164.reuse, R128 ;  /* 0x00000080a4807220 */ /* 0x040fe40000410000 */
[----:B------:R-:W-:Y:S02]  /*15f90*/  FMUL.FTZ R129, R164, R129 ;  /* 0x00000081a4817220 */ /* 0x000fe40000410000 */
[C---:B----4-:R-:W-:Y:S01]  /*15fa0*/  FMUL.FTZ R26, R3.reuse, R142 ;  /* 0x0000008e031a7220 */ /* 0x050fe20000410000 */
[C---:B------:R-:W-:Y:S01]  /*15fb0*/  HMMA.16816.F32 R80, R168.reuse, R158, R80 ;  /* 0x0000009ea850723c */ /* 0x040fe20000001850 */
[----:B------:R-:W1:Y:S03]  /*15fc0*/  LDSM.16.MT88.4 R156, [R208+0x1a000] ;  /* 0x01a00000d09c783b */ /* 0x000e660000004200 */
[C---:B------:R-:W-:Y:S02]  /*15fd0*/  FMUL.FTZ R126, R3.reuse, R126 ;  /* 0x0000007e037e7220 */ /* 0x040fe40000410000 */
[C---:B------:R-:W-:Y:S02]  /*15fe0*/  FMUL.FTZ R127, R3.reuse, R127 ;  /* 0x0000007f037f7220 */ /* 0x040fe40000410000 */
[C---:B------:R-:W-:Y:S04]  /*15ff0*/  FMUL.FTZ R130, R3.reuse, R130 ;  /* 0x0000008203827220 */ /* 0x040fe80000410000 */
[C---:B------:R-:W-:Y:S01]  /*16000*/  FMUL.FTZ R131, R3.reuse, R131 ;  /* 0x0000008303837220 */ /* 0x040fe20000410000 */
        /* <DEDUP_REMOVED lines=15> */
[C---:B---3--:R-:W-:Y:S02]  /*16100*/  FFMA.FTZ R142, R3.reuse, R149, R154 ;  /* 0x00000095038e7223 */ /* 0x048fe4000001009a */
[----:B------:R-:W-:Y:S02]  /*16110*/  IMAD.MOV.U32 R154, RZ, RZ, R34 ;  /* 0x000000ffff9a7224 */ /* 0x000fe400078e0022 */
[----:B------:R-:W-:Y:S02]  /*16120*/  FMUL.FTZ R34, R3, R134 ;  /* 0x0000008603227220 */ /* 0x000fe40000410000 */
[----:B------:R3:W-:Y:S02]  /*16130*/  MUFU.EX2 R149, R154 ;  /* 0x0000009a00957308 */ /* 0x0007e40000000800 */
[----:B------:R-:W-:Y:S04]  /*16140*/  FADD.FTZ R142, R199, R142 ;  /* 0x0000008ec78e7221 */ /* 0x000fe80000010000 */
[----:B------:R-:W-:Y:S04]  /*16150*/  FADD.FTZ R201, R201, R142 ;  /* 0x0000008ec9c97221 */ /* 0x000fe80000010000 */
[----:B------:R-:W-:Y:S02]  /*16160*/  FADD.FTZ R198, R198, R201 ;  /* 0x000000c9c6c67221 */ /* 0x000fe40000010000 */
[----:B------:R-:W-:Y:S02]  /*16170*/  IMAD.MOV.U32 R201, RZ, RZ, R215 ;  /* 0x000000ffffc97224 */ /* 0x000fe400078e00d7 */
[----:B---3--:R-:W-:Y:S02]  /*16180*/  IMAD.MOV.U32 R154, RZ, RZ, R153 ;  /* 0x000000ffff9a7224 */ /* 0x008fe400078e0099 */
[----:B------:R-:W-:Y:S01]  /*16190*/  MUFU.EX2 R153, R160 ;  /* 0x000000a000997308 */ /* 0x000fe20000000800 */
[C---:B-1----:R-:W-:Y:S08]  /*161a0*/  HMMA.16816.F32 R12, R168.reuse, R156, R12 ;  /* 0x0000009ca80c723c */ /* 0x042ff0000000180c */
[C---:B------:R-:W-:Y:S07]  /*161b0*/  HMMA.16816.F32 R16, R168.reuse, R158, R16 ;  /* 0x0000009ea810723c */ /* 0x040fee0000001810 */
[----:B------:R-:W-:Y:S01]  /*161c0*/  F2FP.PACK_AB R159, R151, R152 ;  /* 0x00000098979f723e */ /* 0x000fe200000000ff */
[C---:B------:R-:W-:Y:S04]  /*161d0*/  HMMA.16816.F32 R20, R168.reuse, R28, R20 ;  /* 0x0000001ca814723c */ /* 0x040fe80000001814 */
[----:B------:R-:W-:Y:S01]  /*161e0*/  @!P5 HADD2 R243, -R159.H0_H0, -RZ.H0_H0 ;  /* 0xa00000ff9ff3d230 */ /* 0x000fe20000000900 */
[C---:B------:R-:W-:Y:S02]  /*161f0*/  PRMT R158, R159.reuse, 0x7632, R158 ;  /* 0x000076329f9e7816 */ /* 0x040fe4000000009e */
[C---:B------:R-:W-:Y:S01]  /*16200*/  FMUL.FTZ R28, R164.reuse, R136 ;  /* 0x00000088a41c7220 */ /* 0x040fe20000410000 */
[C---:B------:R-:W-:Y:S01]  /*16210*/  HMMA.16816.F32 R24, R168.reuse, R30, R24 ;  /* 0x0000001ea818723c */ /* 0x040fe20000001818 */
[----:B------:R-:W-:Y:S03]  /*16220*/  IMAD.MOV.U32 R136, RZ, RZ, R32 ;  /* 0x000000ffff887224 */ /* 0x000fe600078e0020 */
[C---:B------:R-:W-:Y:S01]  /*16230*/  FMUL.FTZ R32, R164.reuse, R132 ;  /* 0x00000084a4207220 */ /* 0x040fe20000410000 */
[----:B------:R-:W-:Y:S01]  /*16240*/  PRMT R140, R159, 0x5410, R158 ;  /* 0x000054109f8c7816 */ /* 0x000fe2000000009e */
[C---:B------:R-:W-:Y:S01]  /*16250*/  FMUL.FTZ R29, R164.reuse, R137 ;  /* 0x00000089a41d7220 */ /* 0x040fe20000410000 */
[----:B------:R-:W-:Y:S01]  /*16260*/  @!P5 PRMT R159, R243, 0x5410, RZ ;  /* 0x00005410f39fd816 */ /* 0x000fe200000000ff */
[----:B------:R-:W-:Y:S01]  /*16270*/  IMAD.MOV.U32 R137, RZ, RZ, R33 ;  /* 0x000000ffff897224 */ /* 0x000fe200078e0021 */
[----:B------:R-:W-:Y:S03]  /*16280*/  @!P4 HADD2 R242, -R158.H0_H0, -RZ.H0_H0 ;  /* 0xa00000ff9ef2c230 */ /* 0x000fe60000000900 */
[----:B------:R-:W-:Y:S01]  /*16290*/  FMUL.FTZ R33, R164, R133 ;  /* 0x00000085a4217220 */ /* 0x000fe20000410000 */
[----:B------:R-:W-:Y:S01]  /*162a0*/  LOP3.LUT R133, R196, 0xff, RZ, 0xc0, !PT ;  /* 0x000000ffc4857812 */ /* 0x000fe200078ec0ff */
[----:B--2---:R-:W-:Y:S01]  /*162b0*/  FFMA.FTZ R164, R164, R35, R148 ;  /* 0x00000023a4a47223 */ /* 0x004fe20000010094 */
[----:B------:R-:W-:Y:S01]  /*162c0*/  SHF.R.U32.HI R35, RZ, 0x18, R205 ;  /* 0x00000018ff237819 */ /* 0x000fe200000116cd */
[C---:B------:R-:W-:Y:S01]  /*162d0*/  FMUL.FTZ R30, R3.reuse, R138 ;  /* 0x0000008a031e7220 */ /* 0x040fe20000410000 */
[C---:B------:R-:W-:Y:S01]  /*162e0*/  ISETP.GE.U32.AND P5, PT, R252.reuse, R133, PT ;  /* 0x00000085fc00720c */ /* 0x040fe20003fa6070 */
[C---:B------:R-:W-:Y:S01]  /*162f0*/  FMUL.FTZ R31, R3.reuse, R139 ;  /* 0x0000008b031f7220 */ /* 0x040fe20000410000 */
[----:B------:R-:W-:Y:S01]  /*16300*/  ISETP.GE.U32.AND P6, PT, R252, R35, PT ;  /* 0x00000023fc00720c */ /* 0x000fe20003fc6070 */
[----:B------:R-:W-:Y:S01]  /*16310*/  FMUL.FTZ R35, R3, R135 ;  /* 0x0000008703237220 */ /* 0x000fe20000410000 */
[----:B------:R-:W-:Y:S01]  /*16320*/  STG.E.U16 [R206.64+0x20], R159 ;  /* 0x0000209fce007986 */ /* 0x000fe2000c10151a */
[----:B------:R-:W-:Y:S01]  /*16330*/  @!P4 PRMT R158, R242, 0x5410, RZ ;  /* 0x00005410f29ec816 */ /* 0x000fe200000000ff */
[----:B------:R-:W-:Y:S01]  /*16340*/  IMAD.MOV.U32 R138, RZ, RZ, R216 ;  /* 0x000000ffff8a7224 */ /* 0x000fe200078e00d8 */
[C---:B------:R-:W-:Y:S01]  /*16350*/  LOP3.LUT R3, R196.reuse, 0xffff, RZ, 0xc0, !PT ;  /* 0x0000ffffc4037812 */ /* 0x040fe200078ec0ff */
[C---:B------:R-:W-:Y:S01]  /*16360*/  HMMA.16816.F32 R28, R168.reuse, R144, R28 ;  /* 0x00000090a81c723c */ /* 0x040fe2000000181c */
[----:B------:R-:W1:Y:S01]  /*16370*/  LDSM.16.MT88.4 R132, [R208+0x1e000] ;  /* 0x01e00000d084783b */ /* 0x000e620000004200 */
[----:B------:R-:W-:Y:S01]  /*16380*/  IMAD.MOV.U32 R148, RZ, RZ, R155 ;  /* 0x000000ffff947224 */ /* 0x000fe200078e009b */
[----:B------:R-:W-:Y:S01]  /*16390*/  SHF.R.U32.HI R3, RZ, 0x8, R3 ;  /* 0x00000008ff037819 */ /* 0x000fe20000011603 */
[----:B------:R-:W2:Y:S01]  /*163a0*/  MUFU.EX2 R155, R174 ;  /* 0x000000ae009b7308 */ /* 0x000ea20000000800 */
[----:B------:R-:W-:Y:S02]  /*163b0*/  FADD.FTZ R203, R203, R164 ;  /* 0x000000a4cbcb7221 */ /* 0x000fe40000010000 */
[----:B------:R-:W-:Y:S01]  /*163c0*/  LOP3.LUT R144, R196, 0xff, RZ, 0xc0, !PT ;  /* 0x000000ffc4907812 */ /* 0x000fe200078ec0ff */
[C---:B------:R-:W-:Y:S01]  /*163d0*/  HMMA.16816.F32 R32, R168.reuse, R146, R32 ;  /* 0x00000092a820723c */ /* 0x040fe20000001820 */
[----:B------:R-:W-:Y:S03]  /*163e0*/  STG.E.U16 [R206.64+0x22], R158 ;  /* 0x0000229ece007986 */ /* 0x000fe6000c10151a */
[----:B------:R-:W-:Y:S01]  /*163f0*/  SHF.R.U32.HI R145, RZ, 0x10, R196 ;  /* 0x00000010ff917819 */ /* 0x000fe200000116c4 */
[----:B------:R-:W-:Y:S01]  /*16400*/  IMAD.MOV.U32 R141, RZ, RZ, R148 ;  /* 0x000000ffff8d7224 */ /* 0x000fe200078e0094 */
[----:B------:R-:W-:Y:S01]  /*16410*/  LOP3.LUT R3, R3, 0xffff, RZ, 0xc0, !PT ;  /* 0x0000ffff03037812 */ /* 0x000fe200078ec0ff */
[----:B------:R-:W-:Y:S01]  /*16420*/  IMAD.MOV.U32 R147, RZ, RZ, R137 ;  /* 0x000000ffff937224 */ /* 0x000fe200078e0089 */
[----:B------:R-:W-:Y:S01]  /*16430*/  SHF.R.U32.HI R137, RZ, 0x10, R205 ;  /* 0x00000010ff897819 */ /* 0x000fe200000116cd */
[----:B------:R-:W-:Y:S01]  /*16440*/  IMAD.MOV.U32 R146, RZ, RZ, R136 ;  /* 0x000000ffff927224 */ /* 0x000fe200078e0088 */
[----:B------:R-:W3:Y:S02]  /*16450*/  MUFU.EX2 R148, R161 ;  /* 0x000000a100947308 */ /* 0x000ee40000000800 */
[----:B------:R-:W-:Y:S01]  /*16460*/  LOP3.LUT R137, R137, 0xff, RZ, 0xc0, !PT ;  /* 0x000000ff89897812 */ /* 0x000fe200078ec0ff */
[----:B------:R-:W-:Y:S01]  /*16470*/  FADD.FTZ R200, R200, R203 ;  /* 0x000000cbc8c87221 */ /* 0x000fe20000010000 */
[----:B------:R-:W-:Y:S02]  /*16480*/  LOP3.LUT R136, R196, 0xffff, RZ, 0xc0, !PT ;  /* 0x0000ffffc4887812 */ /* 0x000fe400078ec0ff */
[----:B------:R-:W-:Y:S01]  /*16490*/  ISETP.GE.U32.AND P4, PT, R252, R137, PT ;  /* 0x00000089fc00720c */ /* 0x000fe20003f86070 */
[----:B------:R-:W-:Y:S01]  /*164a0*/  FADD.FTZ R193, R193, R200 ;  /* 0x000000c8c1c17221 */ /* 0x000fe20000010000 */
[----:B------:R-:W-:Y:S01]  /*164b0*/  SHF.R.U32.HI R139, RZ, 0x8, R136 ;  /* 0x00000008ff8b7819 */ /* 0x000fe20000011688 */
[----:B------:R-:W-:Y:S01]  /*164c0*/  IMAD.MOV.U32 R200, RZ, RZ, R214 ;  /* 0x000000ffffc87224 */ /* 0x000fe200078e00d6 */
[----:B------:R-:W-:Y:S01]  /*164d0*/  SHF.R.U32.HI R136, RZ, 0x18, R196 ;  /* 0x00000018ff887819 */ /* 0x000fe200000116c4 */
[----:B------:R-:W-:Y:S01]  /*164e0*/  FADD.FTZ R152, R152, R193 ;  /* 0x000000c198987221 */ /* 0x000fe20000010000 */
[----:B------:R-:W-:Y:S01]  /*164f0*/  PRMT R144, R144, 0x5410, R139 ;  /* 0x0000541090907816 */ /* 0x000fe2000000008b */
[----:B------:R-:W-:Y:S01]  /*16500*/  IMAD.MOV.U32 R139, RZ, RZ, R217 ;  /* 0x000000ffff8b7224 */ /* 0x000fe200078e00d9 */
[----:B------:R-:W-:Y:S01]  /*16510*/  LOP3.LUT R145, R145, 0xff, RZ, 0xc0, !PT ;  /* 0x000000ff91917812 */ /* 0x000fe200078ec0ff */
[----:B------:R4:W5:Y:S01]  /*16520*/  LDL.LU.64 R216, [R1+0x78] ;  /* 0x0000780001d87983 */ /* 0x0009620000300a00 */
[----:B--2---:R-:W-:Y:S01]  /*16530*/  F2FP.PACK_AB R157, R150, R155 ;  /* 0x0000009b969d723e */ /* 0x004fe200000000ff */
[----:B------:R-:W2:Y:S01]  /*16540*/  MUFU.EX2 R193, R189 ;  /* 0x000000bd00c17308 */ /* 0x000ea20000000800 */
[----:B------:R-:W-:Y:S01]  /*16550*/  PRMT R145, R145, 0x5410, R136 ;  /* 0x0000541091917816 */ /* 0x000fe20000000088 */
[----:B------:R-:W-:Y:S01]  /*16560*/  FADD.FTZ R152, R151, R152 ;  /* 0x0000009897987221 */ /* 0x000fe20000010000 */
[----:B------:R-:W-:Y:S01]  /*16570*/  PRMT R156, R157, 0x7632, R156 ;  /* 0x000076329d9c7816 */ /* 0x000fe2000000009c */
[----:B------:R4:W5:Y:S01]  /*16580*/  LDL.LU.64 R214, [R1+0x70] ;  /* 0x0000700001d67983 */ /* 0x0009620000300a00 */
[----:B------:R-:W-:Y:S01]  /*16590*/  @!P4 HADD2 R241, -R157.H0_H0, -RZ.H0_H0 ;  /* 0xa00000ff9df1c230 */ /* 0x000fe20000000900 */
[C---:B-1----:R-:W-:Y:S01]  /*165a0*/  HMMA.16816.F32 R124, R168.reuse, R132, R124 ;  /* 0x00000084a87c723c */ /* 0x042fe2000000187c */
[----:B---3--:R-:W-:Y:S01]  /*165b0*/  F2FP.PACK_AB R172, R153, R148 ;  /* 0x0000009499ac723e */ /* 0x008fe200000000ff */
[----:B------:R-:W-:Y:S01]  /*165c0*/  @!P6 HADD2 R240, -R156.H0_H0, -RZ.H0_H0 ;  /* 0xa00000ff9cf0e230 */ /* 0x000fe20000000900 */
[----:B------:R-:W-:Y:S01]  /*165d0*/  PRMT R205, R252, 0x7054, R252 ;  /* 0x00007054fccd7816 */ /* 0x000fe200000000fc */
[----:B------:R-:W-:Y:S01]  /*165e0*/  FADD.FTZ R155, R155, R198 ;  /* 0x000000c69b9b7221 */ /* 0x000fe20000010000 */
[----:B------:R-:W-:Y:S01]  /*165f0*/  F2FP.PACK_AB R161, R204, R149 ;  /* 0x00000095cca1723e */ /* 0x000fe200000000ff */
[----:B------:R-:W-:Y:S01]  /*16600*/  FADD.FTZ R149, R149, R152 ;  /* 0x0000009895957221 */ /* 0x000fe20000010000 */
[----:B------:R-:W-:Y:S01]  /*16610*/  PRMT R133, R157, 0x5410, R156 ;  /* 0x000054109d857816 */ /* 0x000fe2000000009c */
[----:B------:R-:W-:Y:S01]  /*16620*/  HMMA.16816.F32 R128, R168, R134, R128 ;  /* 0x00000086a880723c */ /* 0x000fe20000001880 */
[----:B------:R-:W-:Y:S02]  /*16630*/  @!P4 PRMT R157, R241, 0x5410, RZ ;  /* 0x00005410f19dc816 */ /* 0x000fe400000000ff */
[----:B------:R-:W-:Y:S01]  /*16640*/  ISETP.GE.U32.AND P4, PT, R252, R3, PT ;  /* 0x00000003fc00720c */ /* 0x000fe20003f86070 */
[----:B------:R-:W-:Y:S01]  /*16650*/  @!P5 HADD2 R236, -R161.H0_H0, -RZ.H0_H0 ;  /* 0xa00000ffa1ecd230 */ /* 0x000fe20000000900 */
[----:B------:R-:W-:Y:S01]  /*16660*/  SHF.R.U32.HI R3, RZ, 0x10, R196 ;  /* 0x00000010ff037819 */ /* 0x000fe200000116c4 */
[----:B------:R-:W-:Y:S01]  /*16670*/  STG.E.U16 [R190.64+0x20], R157 ;  /* 0x0000209dbe007986 */ /* 0x000fe2000c10151a */
[----:B------:R-:W-:Y:S01]  /*16680*/  IMAD.MOV.U32 R168, RZ, RZ, R138 ;  /* 0x000000ffffa87224 */ /* 0x000fe200078e008a */
[----:B------:R-:W-:Y:S01]  /*16690*/  LOP3.LUT R132, R202, 0xffff, RZ, 0xc0, !PT ;  /* 0x0000ffffca847812 */ /* 0x000fe200078ec0ff */
[----:B------:R-:W-:Y:S02]  /*166a0*/  IMAD.MOV.U32 R169, RZ, RZ, R139 ;  /* 0x000000ffffa97224 */ /* 0x000fe400078e008b */
[----:B------:R-:W1:Y:S01]  /*166b0*/  LDSM.16.MT88.4 R136, [R212+0x18800] ;  /* 0x01880000d488783b */ /* 0x000e620000004200 */
[----:B------:R-:W-:Y:S01]  /*166c0*/  SHF.R.U32.HI R134, RZ, 0x10, R202 ;  /* 0x00000010ff867819 */ /* 0x000fe200000116ca */
[----:B------:R-:W-:Y:S01]  /*166d0*/  IMAD.MOV.U32 R171, RZ, RZ, R141 ;  /* 0x000000ffffab7224 */ /* 0x000fe200078e008d */
[----:B------:R-:W-:Y:S01]  /*166e0*/  LOP3.LUT R141, R3, 0xff, RZ, 0xc0, !PT ;  /* 0x000000ff038d7812 */ /* 0x000fe200078ec0ff */
[----:B------:R-:W-:Y:S01]  /*166f0*/  FADD.FTZ R155, R150, R155 ;  /* 0x0000009b969b7221 */ /* 0x000fe20000010000 */
[----:B------:R-:W-:Y:S01]  /*16700*/  SHF.R.U32.HI R132, RZ, 0x8, R132 ;  /* 0x00000008ff847819 */ /* 0x000fe20000011684 */
[----:B------:R-:W-:Y:S01]  /*16710*/  FADD.FTZ R204, R204, R149 ;  /* 0x00000095cccc7221 */ /* 0x000fe20000010000 */
[----:B------:R-:W-:Y:S01]  /*16720*/  LOP3.LUT R3, R202, 0xff, RZ, 0xc0, !PT ;  /* 0x000000ffca037812 */ /* 0x000fe200078ec0ff */
[----:B------:R-:W-:Y:S01]  /*16730*/  IMAD.MOV.U32 R203, RZ, RZ, R171 ;  /* 0x000000ffffcb7224 */ /* 0x000fe200078e00ab */
[----:B------:R-:W-:Y:S01]  /*16740*/  SHF.R.U32.HI R135, RZ, 0x18, R202 ;  /* 0x00000018ff877819 */ /* 0x000fe200000116ca */
[----:B------:R-:W-:Y:S01]  /*16750*/  IMAD.MOV.U32 R202, RZ, RZ, R154 ;  /* 0x000000ffffca7224 */ /* 0x000fe200078e009a */
[----:B------:R-:W-:Y:S02]  /*16760*/  LOP3.LUT R134, R134, 0xff, RZ, 0xc0, !PT ;  /* 0x000000ff86867812 */ /* 0x000fe400078ec0ff */
[----:B------:R-:W-:Y:S01]  /*16770*/  PRMT R3, R3, 0x5410, R132 ;  /* 0x0000541003037816 */ /* 0x000fe20000000084 */
[----:B------:R-:W-:Y:S01]  /*16780*/  MUFU.EX2 R167, R202 ;  /* 0x000000ca00a77308 */ /* 0x000fe20000000800 */
[----:B------:R-:W-:Y:S01]  /*16790*/  PRMT R134, R134, 0x5410, R135 ;  /* 0x0000541086867816 */ /* 0x000fe20000000087 */
[--C-:B------:R-:W-:Y:S01]  /*167a0*/  HSET2.LE.AND R135, R144, R205.reuse, PT ;  /* 0x000000cd90877233 */ /* 0x100fe20003803000 */
[----:B------:R-:W-:Y:S01]  /*167b0*/  PRMT R160, R161, 0x7632, R160 ;  /* 0x00007632a1a07816 */ /* 0x000fe200000000a0 */
[--C-:B------:R-:W-:Y:S01]  /*167c0*/  HSET2.LE.AND R3, R3, R205.reuse, PT ;  /* 0x000000cd03037233 */ /* 0x100fe20003803000 */
[----:B------:R-:W-:Y:S01]  /*167d0*/  @!P6 PRMT R156, R240, 0x5410, RZ ;  /* 0x00005410f09ce816 */ /* 0x000fe200000000ff */
[--C-:B------:R-:W-:Y:S01]  /*167e0*/  HSET2.LE.AND R134, R134, R205.reuse, PT ;  /* 0x000000cd86867233 */ /* 0x100fe20003803000 */
[----:B------:R-:W-:Y:S01]  /*167f0*/  ISETP.GE.U32.AND P6, PT, R252, R141, PT ;  /* 0x0000008dfc00720c */ /* 0x000fe20003fc6070 */
[--C-:B------:R-:W-:Y:S01]  /*16800*/  HSET2.LE.AND R144, R145, R205.reuse, PT ;  /* 0x000000cd91907233 */ /* 0x100fe20003803000 */
[----:B------:R-:W-:Y:S01]  /*16810*/  LOP3.LUT R132, R3, R140, RZ, 0xc0, !PT ;  /* 0x0000008c03847212 */ /* 0x000fe200078ec0ff */
[----:B------:R-:W-:Y:S01]  /*16820*/  STG.E.U16 [R190.64+0x22], R156 ;  /* 0x0000229cbe007986 */ /* 0x000fe2000c10151a */
[----:B------:R-:W-:Y:S01]  /*16830*/  LOP3.LUT R133, R134, R133, RZ, 0xc0, !PT ;  /* 0x0000008586857212 */ /* 0x000fe200078ec0ff */
[----:B------:R-:W-:Y:S01]  /*16840*/  @!P4 HADD2 R235, -R160.H0_H0, -RZ.H0_H0 ;  /* 0xa00000ffa0ebc230 */ /* 0x000fe20000000900 */
[----:B------:R-:W-:Y:S01]  /*16850*/  PRMT R3, R172, 0x7632, R3 ;  /* 0x00007632ac037816 */ /* 0x000fe20000000003 */
[----:B------:R-:W3:Y:S01]  /*16860*/  LDSM.16.MT88.4 R140, [R210+0x18800] ;  /* 0x01880000d28c783b */ /* 0x000ee20000004200 */
[----:B------:R-:W-:Y:S02]  /*16870*/  PRMT R134, R161, 0x5410, R160 ;  /* 0x00005410a1867816 */ /* 0x000fe400000000a0 */
[----:B------:R-:W-:Y:S02]  /*16880*/  @!P5 PRMT R161, R236, 0x5410, RZ ;  /* 0x00005410eca1d816 */ /* 0x000fe400000000ff */
[----:B------:R-:W-:Y:S01]  /*16890*/  LOP3.LUT R134, R135, R134, RZ, 0xc0, !PT ;  /* 0x0000008687867212 */ /* 0x000fe200078ec0ff */
[----:B------:R-:W-:Y:S01]  /*168a0*/  @!P6 HADD2 R230, -R172.H0_H0, -RZ.H0_H0 ;  /* 0xa00000fface6e230 */ /* 0x000fe20000000900 */
[----:B------:R-:W-:Y:S01]  /*168b0*/  PRMT R135, R172, 0x5410, R3 ;  /* 0x00005410ac877816 */ /* 0x000fe20000000003 */
[----:B------:R-:W-:Y:S01]  /*168c0*/  LDSM.16.MT88.4 R156, [R212+0x19800] ;  /* 0x01980000d49c783b */ /* 0x000fe20000004200 */
[----:B------:R-:W-:Y:S02]  /*168d0*/  @!P4 PRMT R160, R235, 0x5410, RZ ;  /* 0x00005410eba0c816 */ /* 0x000fe400000000ff */
[----:B------:R-:W-:Y:S02]  /*168e0*/  LOP3.LUT R135, R144, R135, RZ, 0xc0, !PT ;  /* 0x0000008790877212 */ /* 0x000fe400078ec0ff */
[----:B------:R-:W-:Y:S02]  /*168f0*/  @!P6 PRMT R172, R230, 0x5410, RZ ;  /* 0x00005410e6ace816 */ /* 0x000fe400000000ff */
[----:B------:R-:W-:Y:S01]  /*16900*/  SHF.R.U32.HI R197, RZ, 0x18, R196 ;  /* 0x00000018ffc57819 */ /* 0x000fe200000116c4 */
[----:B------:R-:W-:Y:S01]  /*16910*/  STG.E.U16 [R206.64+0x30], R161 ;  /* 0x000030a1ce007986 */ /* 0x000fe2000c10151a */
[----:B--2---:R-:W-:Y:S01]  /*16920*/  F2FP.PACK_AB R174, R188, R193 ;  /* 0x000000c1bcae723e */ /* 0x004fe200000000ff */
[C---:B-1----:R-:W-:Y:S01]  /*16930*/  HMMA.16816.F32 R4, R132.reuse, R136, R4 ;  /* 0x000000888404723c */ /* 0x042fe20000001804 */
[----:B------:R-:W-:Y:S01]  /*16940*/  ISETP.GE.U32.AND P5, PT, R252, R197, PT ;  /* 0x000000c5fc00720c */ /* 0x000fe20003fa6070 */
[----:B------:R-:W-:Y:S04]  /*16950*/  STG.E.U16 [R206.64+0x32], R160 ;  /* 0x000032a0ce007986 */ /* 0x000fe8000c10151a */
[----:B------:R-:W-:Y:S01]  /*16960*/  STG.E.U16 [R190.64+0x30], R172 ;  /* 0x000030acbe007986 */ /* 0x000fe2000c10151a */
[----:B------:R-:W-:Y:S01]  /*16970*/  IMAD.MOV.U32 R136, RZ, RZ, R146 ;  /* 0x000000ffff887224 */ /* 0x000fe200078e0092 */
[C---:B------:R-:W-:Y:S01]  /*16980*/  HMMA.16816.F32 R8, R132.reuse, R138, R8 ;  /* 0x0000008a8408723c */ /* 0x040fe20000001808 */
[----:B------:R-:W-:Y:S02]  /*16990*/  IMAD.MOV.U32 R137, RZ, RZ, R147 ;  /* 0x000000ffff897224 */ /* 0x000fe400078e0093 */
[----:B------:R-:W1:Y:S03]  /*169a0*/  LDSM.16.MT88.4 R144, [R209+0x18800] ;  /* 0x01880000d190783b */ /* 0x000e660000004200 */
[----:B------:R-:W-:Y:S06]  /*169b0*/  @!P5 HADD2 R238, -R3.H0_H0, -RZ.H0_H0 ;  /* 0xa00000ff03eed230 */ /* 0x000fec0000000900 */
[----:B------:R-:W-:Y:S01]  /*169c0*/  @!P5 PRMT R3, R238, 0x5410, RZ ;  /* 0x00005410ee03d816 */ /* 0x000fe200000000ff */
[C---:B---3--:R-:W-:Y:S04]  /*169d0*/  HMMA.16816.F32 R36, R132.reuse, R140, R36 ;  /* 0x0000008c8424723c */ /* 0x048fe80000001824 */
[----:B------:R-:W-:Y:S03]  /*169e0*/  STG.E.U16 [R190.64+0x32], R3 ;  /* 0x00003203be007986 */ /* 0x000fe6000c10151a */
[----:B------:R-:W-:Y:S01]  /*169f0*/  IMAD.MOV.U32 R140, RZ, RZ, R136 ;  /* 0x000000ffff8c7224 */ /* 0x000fe200078e0088 */
[C---:B------:R-:W-:Y:S01]  /*16a00*/  HMMA.16816.F32 R40, R132.reuse, R142, R40 ;  /* 0x0000008e8428723c */ /* 0x040fe20000001828 */
[----:B------:R-:W-:Y:S02]  /*16a10*/  IMAD.MOV.U32 R141, RZ, RZ, R137 ;  /* 0x000000ffff8d7224 */ /* 0x000fe400078e0089 */
[----:B------:R-:W2:Y:S05]  /*16a20*/  LDSM.16.MT88.4 R136, [R208+0x18800] ;  /* 0x01880000d088783b */ /* 0x000eaa0000004200 */
[C---:B-1----:R-:W-:Y:S07]  /*16a30*/  HMMA.16816.F32 R44, R132.reuse, R144, R44 ;  /* 0x00000090842c723c */ /* 0x042fee000000182c */
[----:B------:R-:W-:Y:S01]  /*16a40*/  IMAD.MOV.U32 R144, RZ, RZ, R140 ;  /* 0x000000ffff907224 */ /* 0x000fe200078e008c */
[C---:B------:R-:W-:Y:S01]  /*16a50*/  HMMA.16816.F32 R48, R132.reuse, R146, R48 ;  /* 0x000000928430723c */ /* 0x040fe20000001830 */
[----:B------:R-:W-:Y:S02]  /*16a60*/  IMAD.MOV.U32 R145, RZ, RZ, R141 ;  /* 0x000000ffff917224 */ /* 0x000fe400078e008d */
[----:B------:R-:W1:Y:S05]  /*16a70*/  LDSM.16.MT88.4 R140, [R212+0x1a800] ;  /* 0x01a80000d48c783b */ /* 0x000e6a0000004200 */
[C---:B--2---:R-:W-:Y:S07]  /*16a80*/  HMMA.16816.F32 R52, R132.reuse, R136, R52 ;  /* 0x000000888434723c */ /* 0x044fee0000001834 */
        /* <DEDUP_REMOVED lines=8> */
[----:B------:R-:W1:Y:S01]  /*16b10*/  LDSM.16.MT88.4 R136, [R209+0x1a800] ;  /* 0x01a80000d188783b */ /* 0x000e620000004200 */
[----:B------:R-:W-:Y:S02]  /*16b20*/  IMAD.MOV.U32 R196, RZ, RZ, R140 ;  /* 0x000000ffffc47224 */ /* 0x000fe400078e008c */
[----:B------:R-:W-:Y:S05]  /*16b30*/  IMAD.MOV.U32 R197, RZ, RZ, R141 ;  /* 0x000000ffffc57224 */ /* 0x000fea00078e008d */
[----:B------:R-:W3:Y:S01]  /*16b40*/  LDSM.16.MT88.4 R140, [R208+0x1a800] ;  /* 0x01a80000d08c783b */ /* 0x000ee20000004200 */
[----:B------:R-:W-:Y:S01]  /*16b50*/  LOP3.LUT R154, R197, UR28, RZ, 0x3c, !PT ;  /* 0x0000001cc59a7c12 */ /* 0x000fe2000f8e3cff */
[C---:B--2---:R-:W-:Y:S07]  /*16b60*/  HMMA.16816.F32 R68, R132.reuse, R144, R68 ;  /* 0x000000908444723c */ /* 0x044fee0000001844 */
[----:B------:R-:W-:Y:S01]  /*16b70*/  IMAD.WIDE.U32 R144, R154, -0x326172a9, RZ ;  /* 0xcd9e8d579a907825 */ /* 0x000fe200078e00ff */
[C---:B------:R-:W-:Y:S04]  /*16b80*/  HMMA.16816.F32 R72, R132.reuse, R146, R72 ;  /* 0x000000928448723c */ /* 0x040fe80000001848 */
[----:B------:R-:W-:Y:S02]  /*16b90*/  LOP3.LUT R164, R145, UR16, R168, 0x96, !PT ;  /* 0x0000001091a47c12 */ /* 0x000fe4000f8e96a8 */
[----:B------:R-:W-:Y:S02]  /*16ba0*/  LOP3.LUT R154, R195, UR15, R144, 0x96, !PT ;  /* 0x0000000fc39a7c12 */ /* 0x000fe4000f8e9690 */
[----:B------:R-:W2:Y:S01]  /*16bb0*/  LDSM.16.MT88.4 R144, [R212+0x1c800] ;  /* 0x01c80000d490783b */ /* 0x000ea20000004200 */
[----:B------:R-:W-:Y:S04]  /*16bc0*/  IMAD.WIDE.U32 R168, R164, -0x2daee0ad, RZ ;  /* 0xd2511f53a4a87825 */ /* 0x000fe800078e00ff */
[----:B------:R-:W-:Y:S01]  /*16bd0*/  IMAD.WIDE.U32 R198, R154, -0x2daee0ad, RZ ;  /* 0xd2511f539ac67825 */ /* 0x000fe200078e00ff */
[----:B------:R-:W-:Y:S03]  /*16be0*/  LOP3.LUT R170, R169, UR14, R200, 0x96, !PT ;  /* 0x0000000ea9aa7c12 */ /* 0x000fe6000f8e96c8 */
[----:B------:R-:W-:Y:S01]  /*16bf0*/  FADD.FTZ R154, R148, R155 ;  /* 0x0000009b949a7221 */ /* 0x000fe20000010000 */
[----:B------:R-:W-:Y:S01]  /*16c00*/  LOP3.LUT R196, R199, UR12, R168, 0x96, !PT ;  /* 0x0000000cc7c47c12 */ /* 0x000fe2000f8e96a8 */
[----:B------:R-:W-:Y:S01]  /*16c10*/  IMAD.WIDE.U32 R170, R170, -0x326172a9, RZ ;  /* 0xcd9e8d57aaaa7825 */ /* 0x000fe200078e00ff */
[C---:B-1----:R-:W-:Y:S03]  /*16c20*/  HMMA.16816.F32 R76, R132.reuse, R136, R76 ;  /* 0x00000088844c723c */ /* 0x042fe6000000184c */
[----:B------:R-:W-:Y:S01]  /*16c30*/  FADD.FTZ R189, R153, R154 ;  /* 0x0000009a99bd7221 */ /* 0x000fe20000010000 */
[----:B------:R-:W-:Y:S01]  /*16c40*/  LOP3.LUT R194, R171, UR13, R194, 0x96, !PT ;  /* 0x0000000dabc27c12 */ /* 0x000fe2000f8e96c2 */
[----:B------:R-:W-:Y:S03]  /*16c50*/  IMAD.WIDE.U32 R196, R196, -0x326172a9, RZ ;  /* 0xcd9e8d57c4c47825 */ /* 0x000fe600078e00ff */
[C---:B------:R-:W-:Y:S01]  /*16c60*/  HMMA.16816.F32 R80, R132.reuse, R138, R80 ;  /* 0x0000008a8450723c */ /* 0x040fe20000001850 */
[----:B------:R-:W1:Y:S03]  /*16c70*/  LDSM.16.MT88.4 R136, [R210+0x1c800] ;  /* 0x01c80000d288783b */ /* 0x000e660000004200 */
[----:B------:R-:W-:Y:S01]  /*16c80*/  LOP3.LUT R170, R197, UR11, R170, 0x96, !PT ;  /* 0x0000000bc5aa7c12 */ /* 0x000fe2000f8e96aa */
[----:B------:R-:W-:Y:S03]  /*16c90*/  IMAD.WIDE.U32 R194, R194, -0x2daee0ad, RZ ;  /* 0xd2511f53c2c27825 */ /* 0x000fe600078e00ff */
[C---:B---3--:R-:W-:Y:S01]  /*16ca0*/  HMMA.16816.F32 R84, R132.reuse, R140, R84 ;  /* 0x0000008c8454723c */ /* 0x048fe20000001854 */
[----:B------:R-:W-:Y:S03]  /*16cb0*/  IMAD.WIDE.U32 R170, R170, -0x2daee0ad, RZ ;  /* 0xd2511f53aaaa7825 */ /* 0x000fe600078e00ff */
[----:B------:R-:W-:Y:S02]  /*16cc0*/  LOP3.LUT R168, R195, UR10, R198, 0x96, !PT ;  /* 0x0000000ac3a87c12 */ /* 0x000fe4000f8e96c6 */
[----:B------:R-:W-:Y:S01]  /*16cd0*/  MUFU.EX2 R198, R162 ;  /* 0x000000a200c67308 */ /* 0x000fe20000000800 */
[----:B------:R-:W-:Y:S01]  /*16ce0*/  LOP3.LUT R194, R171, UR8, R194, 0x96, !PT ;  /* 0x00000008abc27c12 */ /* 0x000fe2000f8e96c2 */
[C---:B------:R-:W-:Y:S01]  /*16cf0*/  HMMA.16816.F32 R88, R132.reuse, R142, R88 ;  /* 0x0000008e8458723c */ /* 0x040fe20000001858 */
[----:B------:R-:W3:Y:S03]  /*16d00*/  LDSM.16.MT88.4 R140, [R209+0x1c800] ;  /* 0x01c80000d18c783b */ /* 0x000ee60000004200 */
[----:B------:R-:W-:Y:S04]  /*16d10*/  IMAD.WIDE.U32 R168, R168, -0x326172a9, RZ ;  /* 0xcd9e8d57a8a87825 */ /* 0x000fe800078e00ff */
[C---:B--2---:R-:W-:Y:S01]  /*16d20*/  HMMA.16816.F32 R92, R132.reuse, R144, R92 ;  /* 0x00000090845c723c */ /* 0x044fe2000000185c */
[----:B------:R-:W-:Y:S01]  /*16d30*/  IMAD.WIDE.U32 R194, R194, -0x326172a9, RZ ;  /* 0xcd9e8d57c2c27825 */ /* 0x000fe200078e00ff */
[----:B------:R-:W-:Y:S02]  /*16d40*/  MUFU.EX2 R171, R175 ;  /* 0x000000af00ab7308 */ /* 0x000fe40000000800 */
[----:B------:R-:W-:Y:S02]  /*16d50*/  LOP3.LUT R164, R169, UR9, R196, 0x96, !PT ;  /* 0x00000009a9a47c12 */ /* 0x000fe4000f8e96c4 */
[C---:B------:R-:W-:Y:S02]  /*16d60*/  LOP3.LUT R150, R195.reuse, UR5, R168, 0x96, !PT ;  /* 0x00000005c3967c12 */ /* 0x040fe4000f8e96a8 */
[C---:B------:R-:W-:Y:S01]  /*16d70*/  HMMA.16816.F32 R96, R132.reuse, R146, R96 ;  /* 0x000000928460723c */ /* 0x040fe20000001860 */
[----:B------:R-:W2:Y:S03]  /*16d80*/  LDSM.16.MT88.4 R144, [R208+0x1c800] ;  /* 0x01c80000d090783b */ /* 0x000ea60000004200 */
[----:B------:R-:W-:Y:S01]  /*16d90*/  LOP3.LUT R151, R150, 0xff, RZ, 0xc0, !PT ;  /* 0x000000ff96977812 */ /* 0x000fe200078ec0ff */
[----:B------:R-:W-:Y:S01]  /*16da0*/  MUFU.EX2 R169, R186 ;  /* 0x000000ba00a97308 */ /* 0x000fe20000000800 */
[----:B------:R-:W-:Y:S02]  /*16db0*/  LOP3.LUT R178, R194, 0xff, RZ, 0xc0, !PT ;  /* 0x000000ffc2b27812 */ /* 0x000fe400078ec0ff */
[C---:B------:R-:W-:Y:S01]  /*16dc0*/  ISETP.GE.U32.AND P4, PT, R252.reuse, R151, PT ;  /* 0x00000097fc00720c */ /* 0x040fe20003f86070 */
[C---:B-1----:R-:W-:Y:S03]  /*16dd0*/  HMMA.16816.F32 R100, R132.reuse, R136, R100 ;  /* 0x000000888464723c */ /* 0x042fe60000001864 */
[----:B------:R-:W-:Y:S02]  /*16de0*/  SHF.R.U32.HI R151, RZ, 0x10, R150 ;  /* 0x00000010ff977819 */ /* 0x000fe40000011696 */
[----:B------:R-:W-:Y:S01]  /*16df0*/  LOP3.LUT R155, R195, UR5, R168, 0x96, !PT ;  /* 0x00000005c39b7c12 */ /* 0x000fe2000f8e96a8 */
[----:B------:R-:W1:Y:S01]  /*16e00*/  MUFU.EX2 R186, R203 ;  /* 0x000000cb00ba7308 */ /* 0x000e620000000800 */
[----:B------:R-:W-:Y:S01]  /*16e10*/  LOP3.LUT R151, R151, 0xff, RZ, 0xc0, !PT ;  /* 0x000000ff97977812 */ /* 0x000fe200078ec0ff */
[C---:B------:R-:W-:Y:S01]  /*16e20*/  HMMA.16816.F32 R104, R132.reuse, R138, R104 ;  /* 0x0000008a8468723c */ /* 0x040fe20000001868 */
[----:B------:R-:W4:Y:S02]  /*16e30*/  LDSM.16.MT88.4 R136, [R212+0x1e800] ;  /* 0x01e80000d488783b */ /* 0x000f240000004200 */
[----:B------:R-:W-:Y:S01]  /*16e40*/  ISETP.GE.U32.AND P6, PT, R252, R151, PT ;  /* 0x00000097fc00720c */ /* 0x000fe20003fc6070 */
[----:B------:R-:W-:Y:S01]  /*16e50*/  @!P4 HADD2 R234, -R174.H0_H0, -RZ.H0_H0 ;  /* 0xa00000ffaeeac230 */ /* 0x000fe20000000900 */
[----:B------:R-:W-:Y:S03]  /*16e60*/  SHF.R.U32.HI R197, RZ, 0x10, R194 ;  /* 0x00000010ffc57819 */ /* 0x000fe600000116c2 */
[C---:B---3--:R-:W-:Y:S01]  /*16e70*/  HMMA.16816.F32 R108, R132.reuse, R140, R108 ;  /* 0x0000008c846c723c */ /* 0x048fe2000000186c */
[----:B------:R3:W3:Y:S03]  /*16e80*/  MUFU.EX2 R196, R173 ;  /* 0x000000ad00c47308 */ /* 0x0006e60000000800 */
[----:B------:R-:W-:Y:S03]  /*16e90*/  LOP3.LUT R197, R197, 0xff, RZ, 0xc0, !PT ;  /* 0x000000ffc5c57812 */ /* 0x000fe600078ec0ff */
[----:B------:R-:W-:Y:S01]  /*16ea0*/  LOP3.LUT R140, R150, 0xffff, RZ, 0xc0, !PT ;  /* 0x0000ffff968c7812 */ /* 0x000fe200078ec0ff */
[C---:B------:R-:W-:Y:S03]  /*16eb0*/  HMMA.16816.F32 R112, R132.reuse, R142, R112 ;  /* 0x0000008e8470723c */ /* 0x040fe60000001870 */
[----:B------:R-:W4:Y:S01]  /*16ec0*/  MUFU.EX2 R168, R185 ;  /* 0x000000b900a87308 */ /* 0x000f220000000800 */
[----:B------:R-:W-:Y:S02]  /*16ed0*/  SHF.R.U32.HI R151, RZ, 0x8, R140 ;  /* 0x00000008ff977819 */ /* 0x000fe4000001168c */
[----:B------:R-:W4:Y:S01]  /*16ee0*/  LDSM.16.MT88.4 R140, [R210+0x1e800] ;  /* 0x01e80000d28c783b */ /* 0x000f220000004200 */
[----:B-1----:R-:W-:Y:S01]  /*16ef0*/  F2FP.PACK_AB R179, R167, R186 ;  /* 0x000000baa7b3723e */ /* 0x002fe200000000ff */
[C---:B--2---:R-:W-:Y:S01]  /*16f00*/  HMMA.16816.F32 R116, R132.reuse, R144, R116 ;  /* 0x000000908474723c */ /* 0x044fe20000001874 */
[----:B------:R-:W-:Y:S04]  /*16f10*/  LOP3.LUT R151, R151, 0xffff, RZ, 0xc0, !PT ;  /* 0x0000ffff97977812 */ /* 0x000fe800078ec0ff */
[----:B------:R-:W-:Y:S02]  /*16f20*/  ISETP.GE.U32.AND P5, PT, R252, R151, PT ;  /* 0x00000097fc00720c */ /* 0x000fe40003fa6070 */
[----:B------:R-:W-:Y:S01]  /*16f30*/  LOP3.LUT R145, R194, 0xff, RZ, 0xc0, !PT ;  /* 0x000000ffc2917812 */ /* 0x000fe200078ec0ff */
[C---:B------:R-:W-:Y:S01]  /*16f40*/  HMMA.16816.F32 R120, R132.reuse, R146, R120 ;  /* 0x000000928478723c */ /* 0x040fe20000001878 */
[----:B---3--:R-:W-:Y:S03]  /*16f50*/  PRMT R173, R174, 0x7632, R173 ;  /* 0x00007632aead7816 */ /* 0x008fe600000000ad */
[C---:B------:R-:W-:Y:S01]  /*16f60*/  F2FP.PACK_AB R175, R171.reuse, R196 ;  /* 0x000000c4abaf723e */ /* 0x040fe200000000ff */
[----:B------:R-:W-:Y:S01]  /*16f70*/  FADD.FTZ R196, R196, R189 ;  /* 0x000000bdc4c47221 */ /* 0x000fe20000010000 */
[----:B------:R-:W-:Y:S01]  /*16f80*/  PRMT R152, R174, 0x5410, R173 ;  /* 0x00005410ae987816 */ /* 0x000fe200000000ad */
[----:B------:R-:W-:Y:S01]  /*16f90*/  MUFU.EX2 R189, R181 ;  /* 0x000000b500bd7308 */ /* 0x000fe20000000800 */
[----:B------:R-:W-:Y:S01]  /*16fa0*/  @!P4 PRMT R174, R234, 0x5410, RZ ;  /* 0x00005410eaaec816 */ /* 0x000fe200000000ff */
[C---:B----4-:R-:W-:Y:S01]  /*16fb0*/  HMMA.16816.F32 R12, R132.reuse, R136, R12 ;  /* 0x00000088840c723c */ /* 0x050fe2000000180c */
[----:B------:R-:W-:Y:S02]  /*16fc0*/  ISETP.GE.U32.AND P4, PT, R252, R145, PT ;  /* 0x00000091fc00720c */ /* 0x000fe40003f86070 */
[----:B------:R-:W1:Y:S01]  /*16fd0*/  LDSM.16.MT88.4 R144, [R209+0x1e800] ;  /* 0x01e80000d190783b */ /* 0x000e620000004200 */
[----:B------:R-:W-:Y:S01]  /*16fe0*/  @!P5 HADD2 R237, -R173.H0_H0, -RZ.H0_H0 ;  /* 0xa00000ffadedd230 */ /* 0x000fe20000000900 */
[----:B------:R-:W-:Y:S01]  /*16ff0*/  F2FP.PACK_AB R180, R168, R169 ;  /* 0x000000a9a8b4723e */ /* 0x000fe200000000ff */
[----:B------:R-:W-:Y:S01]  /*17000*/  FADD.FTZ R171, R171, R196 ;  /* 0x000000c4abab7221 */ /* 0x000fe20000010000 */
[----:B------:R-:W-:Y:S01]  /*17010*/  SHF.R.U32.HI R137, RZ, 0x18, R150 ;  /* 0x00000018ff897819 */ /* 0x000fe20000011696 */
[C---:B------:R-:W-:Y:S01]  /*17020*/  HMMA.16816.F32 R16, R132.reuse, R138, R16 ;  /* 0x0000008a8410723c */ /* 0x040fe20000001810 */
[----:B------:R-:W-:Y:S01]  /*17030*/  @!P5 PRMT R173, R237, 0x5410, RZ ;  /* 0x00005410edadd816 */ /* 0x000fe200000000ff */
[----:B------:R-:W-:Y:S01]  /*17040*/  MUFU.EX2 R196, R184 ;  /* 0x000000b800c47308 */ /* 0x000fe20000000800 */
[----:B------:R-:W-:Y:S01]  /*17050*/  ISETP.GE.U32.AND P5, PT, R252, R137, PT ;  /* 0x00000089fc00720c */ /* 0x000fe20003fa6070 */
[----:B------:R-:W-:Y:S01]  /*17060*/  STG.E.U16 [R206.64+0x40], R174 ;  /* 0x000040aece007986 */ /* 0x000fe2000c10151a */
[----:B------:R-:W-:Y:S01]  /*17070*/  LOP3.LUT R137, R194, 0xffff, RZ, 0xc0, !PT ;  /* 0x0000ffffc2897812 */ /* 0x000fe200078ec0ff */
[----:B------:R-:W-:Y:S01]  /*17080*/  @!P6 HADD2 R239, -R175.H0_H0, -RZ.H0_H0 ;  /* 0xa00000ffafefe230 */ /* 0x000fe20000000900 */
[----:B------:R-:W-:Y:S01]  /*17090*/  SHF.R.U32.HI R136, RZ, 0x18, R194 ;  /* 0x00000018ff887819 */ /* 0x000fe200000116c2 */
[----:B------:R-:W-:Y:S01]  /*170a0*/  STG.E.U16 [R206.64+0x42], R173 ;  /* 0x000042adce007986 */ /* 0x000fe2000c10151a */
[----:B------:R-:W-:Y:S03]  /*170b0*/  SHF.R.U32.HI R137, RZ, 0x8, R137 ;  /* 0x00000008ff897819 */ /* 0x000fe60000011689 */
[----:B------:R-:W-:Y:S01]  /*170c0*/  PRMT R197, R197, 0x5410, R136 ;  /* 0x00005410c5c57816 */ /* 0x000fe20000000088 */
[C---:B------:R-:W-:Y:S01]  /*170d0*/  HMMA.16816.F32 R20, R132.reuse, R140, R20 ;  /* 0x0000008c8414723c */ /* 0x040fe20000001814 */
[----:B------:R-:W-:Y:S01]  /*170e0*/  PRMT R178, R178, 0x5410, R137 ;  /* 0x00005410b2b27816 */ /* 0x000fe20000000089 */
[----:B------:R-:W-:Y:S01]  /*170f0*/  @!P4 HADD2 R226, -R180.H0_H0, -RZ.H0_H0 ;  /* 0xa00000ffb4e2c230 */ /* 0x000fe20000000900 */
[----:B------:R-:W2:Y:S01]  /*17100*/  LDSM.16.MT88.4 R136, [R208+0x1e800] ;  /* 0x01e80000d088783b */ /* 0x000ea20000004200 */
[----:B------:R-:W-:Y:S01]  /*17110*/  PRMT R176, R175, 0x7632, R176 ;  /* 0x00007632afb07816 */ /* 0x000fe200000000b0 */
[----:B------:R-:W-:Y:S01]  /*17120*/  FADD.FTZ R185, R193, R204 ;  /* 0x000000ccc1b97221 */ /* 0x000fe20000010000 */
[----:B------:R-:W-:Y:S01]  /*17130*/  PRMT R177, R180, 0x7632, R177 ;  /* 0x00007632b4b17816 */ /* 0x000fe200000000b1 */
[----:B------:R-:W-:Y:S01]  /*17140*/  MUFU.EX2 R193, R187 ;  /* 0x000000bb00c17308 */ /* 0x000fe20000000800 */
[C---:B------:R-:W-:Y:S01]  /*17150*/  HMMA.16816.F32 R24, R132.reuse, R142, R24 ;  /* 0x0000008e8418723c */ /* 0x040fe20000001818 */
[----:B------:R-:W-:Y:S03]  /*17160*/  SHF.R.U32.HI R140, RZ, 0x10, R194 ;  /* 0x00000010ff8c7819 */ /* 0x000fe600000116c2 */
[C---:B------:R-:W-:Y:S01]  /*17170*/  LOP3.LUT R141, R155.reuse, 0xffff, RZ, 0xc0, !PT ;  /* 0x0000ffff9b8d7812 */ /* 0x040fe200078ec0ff */
[----:B------:R-:W-:Y:S01]  /*17180*/  @!P5 HADD2 R233, -R176.H0_H0, -RZ.H0_H0 ;  /* 0xa00000ffb0e9d230 */ /* 0x000fe20000000900 */
[----:B------:R-:W-:Y:S01]  /*17190*/  LOP3.LUT R149, R140, 0xff, RZ, 0xc0, !PT ;  /* 0x000000ff8c957812 */ /* 0x000fe200078ec0ff */
[----:B------:R-:W-:Y:S01]  /*171a0*/  FADD.FTZ R188, R188, R185 ;  /* 0x000000b9bcbc7221 */ /* 0x000fe20000010000 */
[----:B------:R-:W-:Y:S04]  /*171b0*/  LOP3.LUT R143, R155, 0xff, RZ, 0xc0, !PT ;  /* 0x000000ff9b8f7812 */ /* 0x000fe800078ec0ff */
[----:B------:R-:W-:Y:S01]  /*171c0*/  FADD.FTZ R201, R169, R188 ;  /* 0x000000bca9c97221 */ /* 0x000fe20000010000 */
[----:B------:R-:W-:Y:S01]  /*171d0*/  SHF.R.U32.HI R142, RZ, 0x10, R155 ;  /* 0x00000010ff8e7819 */ /* 0x000fe2000001169b */
[C---:B-1----:R-:W-:Y:S01]  /*171e0*/  HMMA.16816.F32 R28, R132.reuse, R144, R28 ;  /* 0x00000090841c723c */ /* 0x042fe2000000181c */
[----:B------:R-:W-:Y:S01]  /*171f0*/  SHF.R.U32.HI R140, RZ, 0x8, R141 ;  /* 0x00000008ff8c7819 */ /* 0x000fe2000001168d */
[----:B------:R-:W-:Y:S01]  /*17200*/  FADD.FTZ R201, R168, R201 ;  /* 0x000000c9a8c97221 */ /* 0x000fe20000010000 */
[----:B------:R-:W-:Y:S02]  /*17210*/  PRMT R141, R175, 0x5410, R176 ;  /* 0x00005410af8d7816 */ /* 0x000fe400000000b0 */
[----:B------:R-:W-:Y:S02]  /*17220*/  @!P6 PRMT R175, R239, 0x5410, RZ ;  /* 0x00005410efafe816 */ /* 0x000fe400000000ff */
[----:B------:R-:W-:Y:S01]  /*17230*/  ISETP.GE.U32.AND P6, PT, R252, R149, PT ;  /* 0x00000095fc00720c */ /* 0x000fe20003fc6070 */
[C---:B------:R-:W-:Y:S01]  /*17240*/  HMMA.16816.F32 R32, R132.reuse, R146, R32 ;  /* 0x000000928420723c */ /* 0x040fe20000001820 */
[----:B------:R-:W1:Y:S03]  /*17250*/  LDSM.16.MT88.4 R148, [R212+0x19000] ;  /* 0x01900000d494783b */ /* 0x000e660000004200 */
[----:B------:R-:W-:Y:S02]  /*17260*/  PRMT R143, R143, 0x5410, R140 ;  /* 0x000054108f8f7816 */ /* 0x000fe4000000008c */
[----:B------:R-:W-:Y:S02]  /*17270*/  LOP3.LUT R140, R194, 0xffff, RZ, 0xc0, !PT ;  /* 0x0000ffffc28c7812 */ /* 0x000fe400078ec0ff */
[----:B------:R-:W-:Y:S01]  /*17280*/  SHF.R.U32.HI R155, RZ, 0x18, R155 ;  /* 0x00000018ff9b7819 */ /* 0x000fe2000001169b */
[--C-:B------:R-:W-:Y:S01]  /*17290*/  HSET2.LE.AND R143, R143, R205.reuse, PT ;  /* 0x000000cd8f8f7233 */ /* 0x100fe20003803000 */
[----:B------:R-:W-:Y:S02]  /*172a0*/  STG.E.U16 [R190.64+0x40], R175 ;  /* 0x000040afbe007986 */ /* 0x000fe4000c10151a */
[----:B------:R-:W-:Y:S01]  /*172b0*/  SHF.R.U32.HI R140, RZ, 0x8, R140 ;  /* 0x00000008ff8c7819 */ /* 0x000fe2000001168c */
[C---:B--2---:R-:W-:Y:S01]  /*172c0*/  HMMA.16816.F32 R124, R132.reuse, R136, R124 ;  /* 0x00000088847c723c */ /* 0x044fe2000000187c */
[----:B------:R-:W-:Y:S01]  /*172d0*/  LOP3.LUT R142, R142, 0xff, RZ, 0xc0, !PT ;  /* 0x000000ff8e8e7812 */ /* 0x000fe200078ec0ff */
[----:B------:R-:W-:Y:S01]  /*172e0*/  @!P6 HADD2 R224, -R179.H0_H0, -RZ.H0_H0 ;  /* 0xa00000ffb3e0e230 */ /* 0x000fe20000000900 */
[----:B------:R-:W-:Y:S02]  /*172f0*/  LOP3.LUT R145, R140, 0xffff, RZ, 0xc0, !PT ;  /* 0x0000ffff8c917812 */ /* 0x000fe400078ec0ff */
[----:B------:R-:W-:Y:S02]  /*17300*/  PRMT R142, R142, 0x5410, R155 ;  /* 0x000054108e8e7816 */ /* 0x000fe4000000009b */
[----:B------:R-:W-:Y:S01]  /*17310*/  LOP3.LUT R140, R143, R152, RZ, 0xc0, !PT ;  /* 0x000000988f8c7212 */ /* 0x000fe200078ec0ff */
[----:B------:R-:W-:Y:S01]  /*17320*/  HMMA.16816.F32 R128, R132, R138, R128 ;  /* 0x0000008a8480723c */ /* 0x000fe20000001880 */
[----:B------:R-:W2:Y:S03]  /*17330*/  LDSM.16.MT88.4 R152, [R210+0x19000] ;  /* 0x01900000d298783b */ /* 0x000ea60000004200 */
[--C-:B------:R-:W-:Y:S01]  /*17340*/  HSET2.LE.AND R142, R142, R205.reuse, PT ;  /* 0x000000cd8e8e7233 */ /* 0x100fe20003803000 */
[----:B------:R-:W-:Y:S01]  /*17350*/  PRMT R137, R180, 0x5410, R177 ;  /* 0x00005410b4897816 */ /* 0x000fe200000000b1 */
[--C-:B------:R-:W-:Y:S01]  /*17360*/  HSET2.LE.AND R143, R197, R205.reuse, PT ;  /* 0x000000cdc58f7233 */ /* 0x100fe20003803000 */
[----:B------:R-:W-:Y:S01]  /*17370*/  @!P5 PRMT R176, R233, 0x5410, RZ ;  /* 0x00005410e9b0d816 */ /* 0x000fe200000000ff */
[----:B------:R-:W3:Y:S01]  /*17380*/  MUFU.EX2 R197, R163 ;  /* 0x000000a300c57308 */ /* 0x000ee20000000800 */
[----:B------:R-:W-:Y:S02]  /*17390*/  LOP3.LUT R141, R142, R141, RZ, 0xc0, !PT ;  /* 0x0000008d8e8d7212 */ /* 0x000fe400078ec0ff */
[----:B------:R-:W-:Y:S01]  /*173a0*/  ISETP.GE.U32.AND P5, PT, R252, R145, PT ;  /* 0x00000091fc00720c */ /* 0x000fe20003fa6070 */
[--C-:B------:R-:W-:Y:S01]  /*173b0*/  HSET2.LE.AND R142, R178, R205.reuse, PT ;  /* 0x000000cdb28e7233 */ /* 0x100fe20003803000 */
[C---:B------:R-:W-:Y:S01]  /*173c0*/  PRMT R178, R179.reuse, 0x7632, R178 ;  /* 0x00007632b3b27816 */ /* 0x040fe200000000b2 */
[----:B------:R-:W4:Y:S01]  /*173d0*/  LDSM.16.MT88.4 R144, [R209+0x19000] ;  /* 0x01900000d190783b */ /* 0x000f220000004200 */
[----:B------:R-:W-:Y:S02]  /*173e0*/  @!P4 PRMT R180, R226, 0x5410, RZ ;  /* 0x00005410e2b4c816 */ /* 0x000fe400000000ff */
[----:B------:R-:W-:Y:S02]  /*173f0*/  PRMT R132, R179, 0x5410, R178 ;  /* 0x00005410b3847816 */ /* 0x000fe400000000b2 */
[----:B------:R-:W-:Y:S02]  /*17400*/  LOP3.LUT R142, R142, R137, RZ, 0xc0, !PT ;  /* 0x000000898e8e7212 */ /* 0x000fe400078ec0ff */
[----:B------:R-:W-:Y:S01]  /*17410*/  LOP3.LUT R143, R143, R132, RZ, 0xc0, !PT ;  /* 0x000000848f8f7212 */ /* 0x000fe200078ec0ff */
[----:B------:R-:W-:Y:S01]  /*17420*/  LDSM.16.MT88.4 R136, [R212+0x1b000] ;  /* 0x01b00000d488783b */ /* 0x000fe20000004200 */
[----:B------:R-:W-:Y:S01]  /*17430*/  @!P6 PRMT R179, R224, 0x5410, RZ ;  /* 0x00005410e0b3e816 */ /* 0x000fe200000000ff */
[----:B------:R-:W-:Y:S01]  /*17440*/  @!P5 HADD2 R225, -R177.H0_H0, -RZ.H0_H0 ;  /* 0xa00000ffb1e1d230 */ /* 0x000fe20000000900 */
[----:B------:R-:W-:Y:S02]  /*17450*/  SHF.R.U32.HI R195, RZ, 0x18, R194 ;  /* 0x00000018ffc37819 */ /* 0x000fe400000116c2 */
[----:B------:R-:W4:Y:S01]  /*17460*/  MUFU.EX2 R194, R182 ;  /* 0x000000b600c27308 */ /* 0x000f220000000800 */
[C---:B-1----:R-:W-:Y:S01]  /*17470*/  HMMA.16816.F32 R4, R140.reuse, R148, R4 ;  /* 0x000000948c04723c */ /* 0x042fe20000001804 */
[----:B------:R-:W-:Y:S01]  /*17480*/  @!P5 PRMT R177, R225, 0x5410, RZ ;  /* 0x00005410e1b1d816 */ /* 0x000fe200000000ff */
[----:B------:R-:W1:Y:S01]  /*17490*/  LDSM.16.MT88.4 R132, [R208+0x19000] ;  /* 0x01900000d084783b */ /* 0x000e620000004200 */
[----:B------:R-:W-:Y:S02]  /*174a0*/  ISETP.GE.U32.AND P4, PT, R252, R195, PT ;  /* 0x000000c3fc00720c */ /* 0x000fe40003f86070 */
[----:B---3--:R-:W-:Y:S03]  /*174b0*/  F2FP.PACK_AB R188, R198, R197 ;  /* 0x000000c5c6bc723e */ /* 0x008fe600000000ff */
[C---:B------:R-:W-:Y:S01]  /*174c0*/  HMMA.16816.F32 R8, R140.reuse, R150, R8 ;  /* 0x000000968c08723c */ /* 0x040fe20000001808 */
[----:B------:R-:W-:Y:S01]  /*174d0*/  PRMT R187, R188, 0x7632, R187 ;  /* 0x00007632bcbb7816 */ /* 0x000fe200000000bb */
[----:B------:R-:W3:Y:S01]  /*174e0*/  LDSM.16.MT88.4 R148, [R210+0x1b000] ;  /* 0x01b00000d294783b */ /* 0x000ee20000004200 */
[----:B------:R1:W1:Y:S05]  /*174f0*/  MUFU.EX2 R195, R183 ;  /* 0x000000b700c37308 */ /* 0x00026a0000000800 */
[C---:B--2---:R-:W-:Y:S01]  /*17500*/  HMMA.16816.F32 R36, R140.reuse, R152, R36 ;  /* 0x000000988c24723c */ /* 0x044fe20000001824 */
[----:B------:R-:W-:Y:S01]  /*17510*/  @!P4 HADD2 R232, -R178.H0_H0, -RZ.H0_H0 ;  /* 0xa00000ffb2e8c230 */ /* 0x000fe20000000900 */
[----:B------:R-:W-:Y:S04]  /*17520*/  STG.E.U16 [R190.64+0x42], R176 ;  /* 0x000042b0be007986 */ /* 0x000fe8000c10151a */
[----:B------:R-:W-:Y:S01]  /*17530*/  STG.E.U16 [R206.64+0x50], R180 ;  /* 0x000050b4ce007986 */ /* 0x000fe2000c10151a */
[----:B------:R-:W-:Y:S01]  /*17540*/  @!P4 PRMT R178, R232, 0x5410, RZ ;  /* 0x00005410e8b2c816 */ /* 0x000fe200000000ff */
[C---:B------:R-:W-:Y:S01]  /*17550*/  HMMA.16816.F32 R40, R140.reuse, R154, R40 ;  /* 0x0000009a8c28723c */ /* 0x040fe20000001828 */
[C---:B----4-:R-:W-:Y:S01]  /*17560*/  F2FP.PACK_AB R182, R189.reuse, R194 ;  /* 0x000000c2bdb6723e */ /* 0x050fe200000000ff */
[----:B------:R-:W2:Y:S02]  /*17570*/  LDSM.16.MT88.4 R152, [R209+0x1b000] ;  /* 0x01b00000d198783b */ /* 0x000ea40000004200 */
[----:B------:R-:W-:Y:S01]  /*17580*/  FADD.FTZ R194, R194, R201 ;  /* 0x000000c9c2c27221 */ /* 0x000fe20000010000 */
[----:B------:R-:W-:Y:S03]  /*17590*/  PRMT R181, R182, 0x7632, R181 ;  /* 0x00007632b6b57816 */ /* 0x000fe600000000b5 */
[C---:B------:R-:W-:Y:S01]  /*175a0*/  HMMA.16816.F32 R44, R140.reuse, R144, R44 ;  /* 0x000000908c2c723c */ /* 0x040fe2000000182c */
[----:B------:R-:W-:Y:S01]  /*175b0*/  FADD.FTZ R194, R189, R194 ;  /* 0x000000c2bdc27221 */ /* 0x000fe20000010000 */
[----:B------:R-:W-:Y:S02]  /*175c0*/  STG.E.U16 [R206.64+0x52], R177 ;  /* 0x000052b1ce007986 */ /* 0x000fe4000c10151a */
[----:B-1----:R-:W-:Y:S02]  /*175d0*/  F2FP.PACK_AB R183, R193, R192 ;  /* 0x000000c0c1b7723e */ /* 0x002fe400000000ff */
[----:B------:R-:W-:Y:S02]  /*175e0*/  STG.E.U16 [R190.64+0x50], R179 ;  /* 0x000050b3be007986 */ /* 0x000fe4000c10151a */
[C---:B------:R-:W-:Y:S01]  /*175f0*/  HMMA.16816.F32 R48, R140.reuse, R146, R48 ;  /* 0x000000928c30723c */ /* 0x040fe20000001830 */
[C---:B------:R-:W-:Y:S01]  /*17600*/  PRMT R184, R183.reuse, 0x7632, R184 ;  /* 0x00007632b7b87816 */ /* 0x040fe200000000b8 */
[----:B------:R-:W-:Y:S03]  /*17610*/  LDSM.16.MT88.4 R144, [R212+0x1d000] ;  /* 0x01d00000d490783b */ /* 0x000fe60000004200 */
[----:B------:R-:W-:Y:S03]  /*17620*/  PRMT R165, R183, 0x5410, R184 ;  /* 0x00005410b7a57816 */ /* 0x000fe600000000b8 */
[C---:B------:R-:W-:Y:S02]  /*17630*/  HMMA.16816.F32 R52, R140.reuse, R132, R52 ;  /* 0x000000848c34723c */ /* 0x040fe40000001834 */
[----:B------:R-:W-:Y:S06]  /*17640*/  STG.E.U16 [R190.64+0x52], R178 ;  /* 0x000052b2be007986 */ /* 0x000fec000c10151a */
        /* <DEDUP_REMOVED lines=9> */
[C---:B------:R-:W-:Y:S07]  /*176e0*/  HMMA.16816.F32 R80, R140.reuse, R154, R80 ;  /* 0x0000009a8c50723c */ /* 0x040fee0000001850 */
[----:B------:R-:W-:Y:S01]  /*176f0*/  IMAD.WIDE.U32 R154, R164, -0x2daee0ad, RZ ;  /* 0xd2511f53a49a7825 */ /* 0x000fe200078e00ff */
[C---:B-1----:R-:W-:Y:S01]  /*17700*/  HMMA.16816.F32 R84, R140.reuse, R132, R84 ;  /* 0x000000848c54723c */ /* 0x042fe20000001854 */
[----:B------:R-:W-:Y:S03]  /*17710*/  PRMT R164, R182, 0x5410, R181 ;  /* 0x00005410b6a47816 */ /* 0x000fe600000000b5 */
[----:B------:R-:W-:Y:S02]  /*17720*/  LOP3.LUT R152, R155, UR4, R170, 0x96, !PT ;  /* 0x000000049b987c12 */ /* 0x000fe4000f8e96aa */
[----:B------:R-:W-:Y:S02]  /*17730*/  LOP3.LUT R153, R154, 0xff, RZ, 0xc0, !PT ;  /* 0x000000ff9a997812 */ /* 0x000fe400078ec0ff */
[C---:B------:R-:W-:Y:S01]  /*17740*/  HMMA.16816.F32 R88, R140.reuse, R134, R88 ;  /* 0x000000868c58723c */ /* 0x040fe20000001858 */
[----:B------:R-:W1:Y:S07]  /*17750*/  LDSM.16.MT88.4 R132, [R208+0x1d000] ;  /* 0x01d00000d084783b */ /* 0x000e6e0000004200 */
[C---:B------:R-:W-:Y:S07]  /*17760*/  HMMA.16816.F32 R92, R140.reuse, R144, R92 ;  /* 0x000000908c5c723c */ /* 0x040fee000000185c */
[----:B------:R-:W-:Y:S01]  /*17770*/  LOP3.LUT R145, R152, 0xff, RZ, 0xc0, !PT ;  /* 0x000000ff98917812 */ /* 0x000fe200078ec0ff */
[C---:B------:R-:W-:Y:S01]  /*17780*/  HMMA.16816.F32 R96, R140.reuse, R146, R96 ;  /* 0x000000928c60723c */ /* 0x040fe20000001860 */
[----:B------:R-:W-:Y:S02]  /*17790*/  SHF.R.U32.HI R144, RZ, 0x10, R152 ;  /* 0x00000010ff907819 */ /* 0x000fe40000011698 */
[----:B------:R-:W-:Y:S02]  /*177a0*/  ISETP.GE.U32.AND P5, PT, R252, R145, PT ;  /* 0x00000091fc00720c */ /* 0x000fe40003fa6070 */
[----:B------:R-:W-:Y:S02]  /*177b0*/  LOP3.LUT R145, R144, 0xff, RZ, 0xc0, !PT ;  /* 0x000000ff90917812 */ /* 0x000fe400078ec0ff */
[----:B------:R-:W-:Y:S01]  /*177c0*/  LOP3.LUT R144, R152, 0xffff, RZ, 0xc0, !PT ;  /* 0x0000ffff98907812 */ /* 0x000fe200078ec0ff */
[C---:B----4-:R-:W-:Y:S01]  /*177d0*/  HMMA.16816.F32 R100, R140.reuse, R136, R100 ;  /* 0x000000888c64723c */ /* 0x050fe20000001864 */
[----:B------:R-:W-:Y:S07]  /*177e0*/  ISETP.GE.U32.AND P6, PT, R252, R145, PT ;  /* 0x00000091fc00720c */ /* 0x000fee0003fc6070 */
[C---:B------:R-:W-:Y:S01]  /*177f0*/  HMMA.16816.F32 R104, R140.reuse, R138, R104 ;  /* 0x0000008a8c68723c */ /* 0x040fe20000001868 */
[----:B------:R-:W2:Y:S03]  /*17800*/  LDSM.16.MT88.4 R136, [R212+0x1f000] ;  /* 0x01f00000d488783b */ /* 0x000ea60000004200 */
[----:B------:R-:W-:Y:S02]  /*17810*/  @!P5 HADD2 R223, -R182.H0_H0, -RZ.H0_H0 ;  /* 0xa00000ffb6dfd230 */ /* 0x000fe40000000900 */
[----:B------:R-:W-:Y:S02]  /*17820*/  @!P6 HADD2 R222, -R183.H0_H0, -RZ.H0_H0 ;  /* 0xa00000ffb7dee230 */ /* 0x000fe40000000900 */
[C---:B---3--:R-:W-:Y:S01]  /*17830*/  HMMA.16816.F32 R108, R140.reuse, R148, R108 ;  /* 0x000000948c6c723c */ /* 0x048fe2000000186c */
[----:B------:R-:W-:Y:S03]  /*17840*/  @!P5 PRMT R182, R223, 0x5410, RZ ;  /* 0x00005410dfb6d816 */ /* 0x000fe600000000ff */
[----:B------:R-:W-:Y:S02]  /*17850*/  @!P6 PRMT R183, R222, 0x5410, RZ ;  /* 0x00005410deb7e816 */ /* 0x000fe400000000ff */
[----:B------:R-:W-:Y:S01]  /*17860*/  STG.E.U16 [R206.64+0x60], R182 ;  /* 0x000060b6ce007986 */ /* 0x000fe2000c10151a */
[----:B------:R-:W-:Y:S01]  /*17870*/  SHF.R.U32.HI R149, RZ, 0x8, R144 ;  /* 0x00000008ff957819 */ /* 0x000fe20000011690 */
[C---:B------:R-:W-:Y:S01]  /*17880*/  HMMA.16816.F32 R112, R140.reuse, R150, R112 ;  /* 0x000000968c70723c */ /* 0x040fe20000001870 */
[----:B------:R-:W-:Y:S01]  /*17890*/  LOP3.LUT R148, R155, UR4, R170, 0x96, !PT ;  /* 0x000000049b947c12 */ /* 0x000fe2000f8e96aa */
[----:B------:R-:W3:Y:S02]  /*178a0*/  LDSM.16.MT88.4 R144, [R210+0x1f000] ;  /* 0x01f00000d290783b */ /* 0x000ee40000004200 */
[----:B------:R-:W-:Y:S01]  /*178b0*/  FADD.FTZ R170, R186, R171 ;  /* 0x000000abbaaa7221 */ /* 0x000fe20000010000 */
[----:B------:R-:W-:Y:S01]  /*178c0*/  F2FP.PACK_AB R186, R196, R195 ;  /* 0x000000c3c4ba723e */ /* 0x000fe200000000ff */
[----:B------:R-:W-:Y:S01]  /*178d0*/  FADD.FTZ R195, R195, R194 ;  /* 0x000000c2c3c37221 */ /* 0x000fe20000010000 */
[----:B------:R-:W-:Y:S01]  /*178e0*/  SHF.R.U32.HI R151, RZ, 0x18, R148 ;  /* 0x00000018ff977819 */ /* 0x000fe20000011694 */
[C---:B-1----:R-:W-:Y:S01]  /*178f0*/  HMMA.16816.F32 R116, R140.reuse, R132, R116 ;  /* 0x000000848c74723c */ /* 0x042fe20000001874 */
[----:B------:R-:W-:Y:S03]  /*17900*/  LOP3.LUT R149, R149, 0xffff, RZ, 0xc0, !PT ;  /* 0x0000ffff95957812 */ /* 0x000fe600078ec0ff */
[----:B------:R-:W-:Y:S01]  /*17910*/  FADD.FTZ R199, R167, R170 ;  /* 0x000000aaa7c77221 */ /* 0x000fe20000010000 */
[----:B------:R-:W-:Y:S01]  /*17920*/  ISETP.GE.U32.AND P4, PT, R252, R149, PT ;  /* 0x00000095fc00720c */ /* 0x000fe20003f86070 */
[----:B------:R-:W-:Y:S01]  /*17930*/  LDSM.16.MT88.4 R168, [R208+0x1f800] ;  /* 0x01f80000d0a8783b */ /* 0x000fe20000004200 */
[----:B------:R-:W-:Y:S01]  /*17940*/  LOP3.LUT R133, R154, 0xff, RZ, 0xc0, !PT ;  /* 0x000000ff9a857812 */ /* 0x000fe200078ec0ff */
[C---:B------:R-:W-:Y:S01]  /*17950*/  HMMA.16816.F32 R120, R140.reuse, R134, R120 ;  /* 0x000000868c78723c */ /* 0x040fe20000001878 */
[----:B------:R-:W-:Y:S02]  /*17960*/  FADD.FTZ R3, R196, R195 ;  /* 0x000000c3c4037221 */ /* 0x000fe40000010000 */
[----:B------:R-:W-:Y:S01]  /*17970*/  ISETP.GE.U32.AND P5, PT, R252, R133, PT ;  /* 0x00000085fc00720c */ /* 0x000fe20003fa6070 */
[----:B------:R-:W-:Y:S01]  /*17980*/  FADD.FTZ R192, R192, R199 ;  /* 0x000000c7c0c07221 */ /* 0x000fe20000010000 */
[----:B------:R-:W-:Y:S01]  /*17990*/  LOP3.LUT R150, R154, 0xffff, RZ, 0xc0, !PT ;  /* 0x0000ffff9a967812 */ /* 0x000fe200078ec0ff */
[----:B------:R-:W1:Y:S01]  /*179a0*/  LDSM.16.MT88.4 R132, [R209+0x1f000] ;  /* 0x01f00000d184783b */ /* 0x000e620000004200 */
[C---:B------:R-:W-:Y:S01]  /*179b0*/  PRMT R185, R186.reuse, 0x7632, R185 ;  /* 0x00007632bab97816 */ /* 0x040fe200000000b9 */
[----:B------:R-:W-:Y:S01]  /*179c0*/  FADD.FTZ R192, R193, R192 ;  /* 0x000000c0c1c07221 */ /* 0x000fe20000010000 */
[C---:B--2---:R-:W-:Y:S03]  /*179d0*/  HMMA.16816.F32 R12, R140.reuse, R136, R12 ;  /* 0x000000888c0c723c */ /* 0x044fe6000000180c */
[----:B------:R-:W-:Y:S01]  /*179e0*/  @!P4 HADD2 R221, -R181.H0_H0, -RZ.H0_H0 ;  /* 0xa00000ffb5ddc230 */ /* 0x000fe20000000900 */
[----:B------:R-:W-:Y:S01]  /*179f0*/  SHF.R.U32.HI R150, RZ, 0x8, R150 ;  /* 0x00000008ff967819 */ /* 0x000fe20000011696 */
[----:B------:R2:W-:Y:S01]  /*17a00*/  STL [R1+0x6c], R3 ;  /* 0x00006c0301007387 */ /* 0x0005e20000100800 */
[----:B------:R-:W-:Y:S01]  /*17a10*/  PRMT R166, R186, 0x5410, R185 ;  /* 0x00005410baa67816 */ /* 0x000fe200000000b9 */
[----:B------:R-:W-:Y:S01]  /*17a20*/  @!P5 HADD2 R220, -R186.H0_H0, -RZ.H0_H0 ;  /* 0xa00000ffbadcd230 */ /* 0x000fe20000000900 */
[C---:B------:R-:W-:Y:S01]  /*17a30*/  HMMA.16816.F32 R16, R140.reuse, R138, R16 ;  /* 0x0000008a8c10723c */ /* 0x040fe20000001810 */
[----:B------:R-:W-:Y:S03]  /*17a40*/  SHF.R.U32.HI R137, RZ, 0x18, R152 ;  /* 0x00000018ff897819 */ /* 0x000fe60000011698 */
[----:B------:R-:W-:Y:S01]  /*17a50*/  @!P4 PRMT R181, R221, 0x5410, RZ ;  /* 0x00005410ddb5c816 */ /* 0x000fe200000000ff */
[----:B------:R-:W-:Y:S01]  /*17a60*/  FADD.FTZ R197, R197, R192 ;  /* 0x000000c0c5c57221 */ /* 0x000fe20000010000 */
[----:B------:R-:W-:Y:S02]  /*17a70*/  ISETP.GE.U32.AND P4, PT, R252, R137, PT ;  /* 0x00000089fc00720c */ /* 0x000fe40003f86070 */
[----:B------:R-:W4:Y:S01]  /*17a80*/  LDSM.16.MT88.4 R136, [R208+0x1f000] ;  /* 0x01f00000d088783b */ /* 0x000f220000004200 */
[C---:B---3--:R-:W-:Y:S03]  /*17a90*/  HMMA.16816.F32 R20, R140.reuse, R144, R20 ;  /* 0x000000908c14723c */ /* 0x048fe60000001814 */
[----:B------:R-:W-:Y:S02]  /*17aa0*/  PRMT R153, R153, 0x5410, R150 ;  /* 0x0000541099997816 */ /* 0x000fe40000000096 */
[----:B------:R-:W-:Y:S02]  /*17ab0*/  @!P5 PRMT R186, R220, 0x5410, RZ ;  /* 0x00005410dcbad816 */ /* 0x000fe400000000ff */
[----:B------:R-:W-:Y:S01]  /*17ac0*/  STG.E.U16 [R206.64+0x62], R181 ;  /* 0x000062b5ce007986 */ /* 0x000fe2000c10151a */
[C---:B------:R-:W-:Y:S01]  /*17ad0*/  HMMA.16816.F32 R24, R140.reuse, R146, R24 ;  /* 0x000000928c18723c */ /* 0x040fe20000001818 */
[--C-:B------:R-:W-:Y:S02]  /*17ae0*/  SHF.R.U32.HI R152, RZ, 0x10, R154.reuse ;  /* 0x00000010ff987819 */ /* 0x100fe4000001169a */
[----:B------:R-:W-:Y:S01]  /*17af0*/  STG.E.U16 [R190.64+0x60], R183 ;  /* 0x000060b7be007986 */ /* 0x000fe2000c10151a */
[----:B------:R-:W-:Y:S01]  /*17b00*/  LOP3.LUT R145, R148, 0xffff, RZ, 0xc0, !PT ;  /* 0x0000ffff94917812 */ /* 0x000fe200078ec0ff */
[----:B------:R-:W-:Y:S01]  /*17b10*/  @!P4 HADD2 R231, -R184.H0_H0, -RZ.H0_H0 ;  /* 0xa00000ffb8e7c230 */ /* 0x000fe20000000900 */
[----:B------:R-:W-:Y:S01]  /*17b20*/  SHF.R.U32.HI R144, RZ, 0x10, R154 ;  /* 0x00000010ff907819 */ /* 0x000fe2000001169a */
[--C-:B------:R-:W-:Y:S01]  /*17b30*/  HSET2.LE.AND R153, R153, R205.reuse, PT ;  /* 0x000000cd99997233 */ /* 0x100fe20003803000 */
[----:B------:R-:W-:Y:S01]  /*17b40*/  PRMT R167, R188, 0x5410, R187 ;  /* 0x00005410bca77816 */ /* 0x000fe200000000bb */
[----:B--2---:R-:W-:Y:S01]  /*17b50*/  IMAD.MOV.U32 R3, RZ, RZ, R2 ;  /* 0x000000ffff037224 */ /* 0x004fe200078e0002 */
[C---:B-1----:R-:W-:Y:S02]  /*17b60*/  HMMA.16816.F32 R28, R140.reuse, R132, R28 ;  /* 0x000000848c1c723c */ /* 0x042fe4000000181c */
[----:B------:R-:W-:Y:S02]  /*17b70*/  SHF.R.U32.HI R149, RZ, 0x18, R154 ;  /* 0x00000018ff957819 */ /* 0x000fe4000001169a */
[----:B------:R-:W-:Y:S02]  /*17b80*/  LOP3.LUT R152, R152, 0xff, RZ, 0xc0, !PT ;  /* 0x000000ff98987812 */ /* 0x000fe400078ec0ff */
[----:B------:R-:W-:Y:S02]  /*17b90*/  LOP3.LUT R147, R144, 0xff, RZ, 0xc0, !PT ;  /* 0x000000ff90937812 */ /* 0x000fe400078ec0ff */
[----:B------:R-:W-:Y:S01]  /*17ba0*/  SHF.R.U32.HI R144, RZ, 0x8, R145 ;  /* 0x00000008ff907819 */ /* 0x000fe20000011691 */
[C---:B------:R-:W-:Y:S03]  /*17bb0*/  HMMA.16816.F32 R32, R140.reuse, R134, R32 ;  /* 0x000000868c20723c */ /* 0x040fe60000001820 */
[----:B------:R-:W-:Y:S02]  /*17bc0*/  PRMT R152, R152, 0x5410, R149 ;  /* 0x0000541098987816 */ /* 0x000fe40000000095 */
[----:B------:R-:W-:Y:S02]  /*17bd0*/  ISETP.GE.U32.AND P6, PT, R252, R147, PT ;  /* 0x00000093fc00720c */ /* 0x000fe40003fc6070 */
[----:B------:R-:W-:Y:S01]  /*17be0*/  LOP3.LUT R149, R148, 0xff, RZ, 0xc0, !PT ;  /* 0x000000ff94957812 */ /* 0x000fe200078ec0ff */
[--C-:B------:R-:W-:Y:S01]  /*17bf0*/  HSET2.LE.AND R152, R152, R205.reuse, PT ;  /* 0x000000cd98987233 */ /* 0x100fe20003803000 */
[----:B------:R-:W-:Y:S03]  /*17c00*/  SHF.R.U32.HI R133, RZ, 0x10, R148 ;  /* 0x00000010ff857819 */ /* 0x000fe60000011694 */
[----:B------:R-:W-:Y:S01]  /*17c10*/  PRMT R149, R149, 0x5410, R144 ;  /* 0x0000541095957816 */ /* 0x000fe20000000090 */
[C---:B----4-:R-:W-:Y:S01]  /*17c20*/  HMMA.16816.F32 R124, R140.reuse, R136, R124 ;  /* 0x000000888c7c723c */ /* 0x050fe2000000187c */
[----:B------:R-:W1:Y:S01]  /*17c30*/  LDSM.16.MT88.4 R144, [R210+0x19800] ;  /* 0x01980000d290783b */ /* 0x000e620000004200 */
[----:B------:R-:W-:Y:S02]  /*17c40*/  LOP3.LUT R148, R133, 0xff, RZ, 0xc0, !PT ;  /* 0x000000ff85947812 */ /* 0x000fe400078ec0ff */
[----:B------:R-:W-:Y:S01]  /*17c50*/  LOP3.LUT R132, R154, 0xffff, RZ, 0xc0, !PT ;  /* 0x0000ffff9a847812 */ /* 0x000fe200078ec0ff */
[----:B------:R-:W-:Y:S01]  /*17c60*/  @!P6 HADD2 R228, -R188.H0_H0, -RZ.H0_H0 ;  /* 0xa00000ffbce4e230 */ /* 0x000fe20000000900 */
[----:B------:R-:W-:Y:S01]  /*17c70*/  PRMT R148, R148, 0x5410, R151 ;  /* 0x0000541094947816 */ /* 0x000fe20000000097 */
[--C-:B------:R-:W-:Y:S01]  /*17c80*/  HSET2.LE.AND R137, R149, R205.reuse, PT ;  /* 0x000000cd95897233 */ /* 0x100fe20003803000 */
[----:B------:R-:W-:Y:S01]  /*17c90*/  HMMA.16816.F32 R128, R140, R138, R128 ;  /* 0x0000008a8c80723c */ /* 0x000fe20000001880 */
[----:B------:R-:W-:Y:S01]  /*17ca0*/  SHF.R.U32.HI R132, RZ, 0x8, R132 ;  /* 0x00000008ff847819 */ /* 0x000fe20000011684 */
[----:B------:R-:W-:Y:S02]  /*17cb0*/  LDSM.16.MT88.4 R140, [R210+0x1b800] ;  /* 0x01b80000d28c783b */ /* 0x000fe40000004200 */
[----:B------:R-:W-:Y:S01]  /*17cc0*/  HSET2.LE.AND R136, R148, R205, PT ;  /* 0x000000cd94887233 */ /* 0x000fe20003803000 */
[----:B------:R-:W-:Y:S02]  /*17cd0*/  LOP3.LUT R155, R132, 0xffff, RZ, 0xc0, !PT ;  /* 0x0000ffff849b7812 */ /* 0x000fe400078ec0ff */
[----:B------:R-:W-:Y:S02]  /*17ce0*/  LOP3.LUT R164, R137, R164, RZ, 0xc0, !PT ;  /* 0x000000a489a47212 */ /* 0x000fe400078ec0ff */
[----:B------:R-:W-:Y:S01]  /*17cf0*/  LOP3.LUT R165, R136, R165, RZ, 0xc0, !PT ;  /* 0x000000a588a57212 */ /* 0x000fe200078ec0ff */
[----:B------:R-:W2:Y:S02]  /*17d00*/  LDSM.16.MT88.4 R132, [R209+0x19800] ;  /* 0x01980000d184783b */ /* 0x000ea40000004200 */
[----:B------:R-:W-:Y:S02]  /*17d10*/  LOP3.LUT R166, R153, R166, RZ, 0xc0, !PT ;  /* 0x000000a699a67212 */ /* 0x000fe400078ec0ff */
[----:B------:R-:W-:Y:S02]  /*17d20*/  LOP3.LUT R167, R152, R167, RZ, 0xc0, !PT ;  /* 0x000000a798a77212 */ /* 0x000fe400078ec0ff */
[----:B------:R-:W-:Y:S02]  /*17d30*/  @!P4 PRMT R184, R231, 0x5410, RZ ;  /* 0x00005410e7b8c816 */ /* 0x000fe400000000ff */
[----:B------:R-:W3:Y:S01]  /*17d40*/  LDSM.16.MT88.4 R148, [R208+0x19800] ;  /* 0x01980000d094783b */ /* 0x000ee20000004200 */
[----:B------:R-:W-:Y:S02]  /*17d50*/  @!P6 PRMT R188, R228, 0x5410, RZ ;  /* 0x00005410e4bce816 */ /* 0x000fe400000000ff */
[C---:B------:R-:W-:Y:S01]  /*17d60*/  HMMA.16816.F32 R160, R164.reuse, R156, R4 ;  /* 0x0000009ca4a0723c */ /* 0x040fe20000001804 */
[C---:B------:R-:W-:Y:S02]  /*17d70*/  ISETP.GE.U32.AND P4, PT, R252.reuse, R155, PT ;  /* 0x0000009bfc00720c */ /* 0x040fe40003f86070 */
[----:B------:R-:W-:Y:S02]  /*17d80*/  SHF.R.U32.HI R155, RZ, 0x18, R154 ;  /* 0x00000018ff9b7819 */ /* 0x000fe4000001169a */
[----:B------:R-:W4:Y:S02]  /*17d90*/  LDSM.16.MT88.4 R136, [R212+0x1b800] ;  /* 0x01b80000d488783b */ /* 0x000f240000004200 */
[----:B------:R-:W-:Y:S01]  /*17da0*/  ISETP.GE.U32.AND P5, PT, R252, R155, PT ;  /* 0x0000009bfc00720c */ /* 0x000fe20003fa6070 */
[C---:B------:R-:W-:Y:S05]  /*17db0*/  HMMA.16816.F32 R156, R164.reuse, R158, R8 ;  /* 0x0000009ea49c723c */ /* 0x040fea0000001808 */
[----:B------:R-:W4:Y:S01]  /*17dc0*/  LDSM.16.MT88.4 R4, [R209+0x1b800] ;  /* 0x01b80000d104783b */ /* 0x000f220000004200 */
[----:B------:R-:W-:Y:S02]  /*17dd0*/  @!P4 HADD2 R229, -R185.H0_H0, -RZ.H0_H0 ;  /* 0xa00000ffb9e5c230 */ /* 0x000fe40000000900 */
[C---:B-1----:R-:W-:Y:S04]  /*17de0*/  HMMA.16816.F32 R36, R164.reuse, R144, R36 ;  /* 0x00000090a424723c */ /* 0x042fe80000001824 */
[----:B------:R-:W-:Y:S01]  /*17df0*/  @!P4 PRMT R185, R229, 0x5410, RZ ;  /* 0x00005410e5b9c816 */ /* 0x000fe200000000ff */
[----:B------:R-:W1:Y:S01]  /*17e00*/  LDSM.16.MT88.4 R8, [R208+0x1b800] ;  /* 0x01b80000d008783b */ /* 0x000e620000004200 */
[----:B------:R-:W-:Y:S02]  /*17e10*/  @!P5 HADD2 R227, -R187.H0_H0, -RZ.H0_H0 ;  /* 0xa00000ffbbe3d230 */ /* 0x000fe40000000900 */
[C---:B------:R-:W-:Y:S04]  /*17e20*/  HMMA.16816.F32 R40, R164.reuse, R146, R40 ;  /* 0x00000092a428723c */ /* 0x040fe80000001828 */
[----:B------:R-:W-:Y:S01]  /*17e30*/  @!P5 PRMT R187, R227, 0x5410, RZ ;  /* 0x00005410e3bbd816 */ /* 0x000fe200000000ff */
[----:B------:R-:W-:Y:S01]  /*17e40*/  LDSM.16.MT88.4 R144, [R209+0x1d800] ;  /* 0x01d80000d190783b */ /* 0x000fe20000004200 */
[----:B------:R-:W-:Y:S02]  /*17e50*/  ISETP.LT.AND P5, PT, RZ, UR25, PT ;  /* 0x00000019ff007c0c */ /* 0x000fe4000bfa1270 */
[C---:B--2---:R-:W-:Y:S05]  /*17e60*/  HMMA.16816.F32 R44, R164.reuse, R132, R44 ;  /* 0x00000084a42c723c */ /* 0x044fea000000182c */
[----:B------:R-:W-:Y:S03]  /*17e70*/  STG.E.U16 [R190.64+0x62], R184 ;  /* 0x000062b8be007986 */ /* 0x000fe6000c10151a */
[C---:B------:R-:W-:Y:S01]  /*17e80*/  HMMA.16816.F32 R48, R164.reuse, R134, R48 ;  /* 0x00000086a430723c */ /* 0x040fe20000001830 */
[----:B------:R-:W2:Y:S07]  /*17e90*/  LDSM.16.MT88.4 R132, [R212+0x1d800] ;  /* 0x01d80000d484783b */ /* 0x000eae0000004200 */
[C---:B---3--:R-:W-:Y:S01]  /*17ea0*/  HMMA.16816.F32 R52, R164.reuse, R148, R52 ;  /* 0x00000094a434723c */ /* 0x048fe20000001834 */
[----:B------:R-:W-:Y:S04]  /*17eb0*/  STG.E.U16 [R206.64+0x70], R186 ;  /* 0x000070bace007986 */ /* 0x000fe8000c10151a */
[----:B------:R-:W-:Y:S03]  /*17ec0*/  STG.E.U16 [R206.64+0x72], R185 ;  /* 0x000072b9ce007986 */ /* 0x000fe6000c10151a */
[C---:B------:R-:W-:Y:S01]  /*17ed0*/  HMMA.16816.F32 R56, R164.reuse, R150, R56 ;  /* 0x00000096a438723c */ /* 0x040fe20000001838 */
[----:B------:R-:W-:Y:S07]  /*17ee0*/  LDSM.16.MT88.4 R148, [R208+0x1d800] ;  /* 0x01d80000d094783b */ /* 0x000fee0000004200 */
[C---:B----4-:R-:W-:Y:S01]  /*17ef0*/  HMMA.16816.F32 R60, R164.reuse, R136, R60 ;  /* 0x00000088a43c723c */ /* 0x050fe2000000183c */
[----:B------:R-:W-:Y:S04]  /*17f00*/  STG.E.U16 [R190.64+0x70], R188 ;  /* 0x000070bcbe007986 */ /* 0x000fe8000c10151a */
[----:B------:R-:W-:Y:S03]  /*17f10*/  STG.E.U16 [R190.64+0x72], R187 ;  /* 0x000072bbbe007986 */ /* 0x000fe6000c10151a */
[C---:B------:R-:W-:Y:S01]  /*17f20*/  HMMA.16816.F32 R64, R164.reuse, R138, R64 ;  /* 0x0000008aa440723c */ /* 0x040fe20000001840 */
[----:B------:R-:W3:Y:S07]  /*17f30*/  LDSM.16.MT88.4 R136, [R210+0x1d800] ;  /* 0x01d80000d288783b */ /* 0x000eee0000004200 */
[C---:B------:R-:W-:Y:S08]  /*17f40*/  HMMA.16816.F32 R68, R164.reuse, R140, R68 ;  /* 0x0000008ca444723c */ /* 0x040ff00000001844 */
[C---:B------:R-:W-:Y:S01]  /*17f50*/  HMMA.16816.F32 R72, R164.reuse, R142, R72 ;  /* 0x0000008ea448723c */ /* 0x040fe20000001848 */
[----:B------:R-:W-:Y:S07]  /*17f60*/  LDSM.16.MT88.4 R140, [R210+0x1f800] ;  /* 0x01f80000d28c783b */ /* 0x000fee0000004200 */
        /* <DEDUP_REMOVED lines=10> */
[C---:B------:R-:W-:Y:S08]  /*18010*/  HMMA.16816.F32 R108, R164.reuse, R144, R108 ;  /* 0x00000090a46c723c */ /* 0x040ff0000000186c */
[C---:B------:R-:W-:Y:S08]  /*18020*/  HMMA.16816.F32 R112, R164.reuse, R146, R112 ;  /* 0x00000092a470723c */ /* 0x040ff00000001870 */
[C---:B------:R-:W-:Y:S08]  /*18030*/  HMMA.16816.F32 R116, R164.reuse, R148, R116 ;  /* 0x00000094a474723c */ /* 0x040ff00000001874 */
[C---:B------:R-:W-:Y:S08]  /*18040*/  HMMA.16816.F32 R120, R164.reuse, R150, R120 ;  /* 0x00000096a478723c */ /* 0x040ff00000001878 */
[C---:B----4-:R-:W-:Y:S07]  /*18050*/  HMMA.16816.F32 R152, R164.reuse, R4, R12 ;  /* 0x00000004a498723c */ /* 0x050fee000000180c */
[----:B------:R-:W-:Y:S01]  /*18060*/  FADD.FTZ R4, R198, R197 ;  /* 0x000000c5c6047221 */ /* 0x000fe20000010000 */
[C---:B------:R-:W-:Y:S04]  /*18070*/  HMMA.16816.F32 R148, R164.reuse, R6, R16 ;  /* 0x00000006a494723c */ /* 0x040fe80000001810 */
[----:B------:R2:W-:Y:S04]  /*18080*/  STL [R1+0x68], R4 ;  /* 0x0000680401007387 */ /* 0x0005e80000100800 */
[C---:B------:R-:W-:Y:S08]  /*18090*/  HMMA.16816.F32 R144, R164.reuse, R140, R20 ;  /* 0x0000008ca490723c */ /* 0x040ff00000001814 */
[C---:B------:R-:W-:Y:S08]  /*180a0*/  HMMA.16816.F32 R140, R164.reuse, R142, R24 ;  /* 0x0000008ea48c723c */ /* 0x040ff00000001818 */
[C---:B-1----:R-:W-:Y:S08]  /*180b0*/  HMMA.16816.F32 R136, R164.reuse, R8, R28 ;  /* 0x00000008a488723c */ /* 0x042ff0000000181c */
[C---:B------:R-:W-:Y:S08]  /*180c0*/  HMMA.16816.F32 R132, R164.reuse, R10, R32 ;  /* 0x0000000aa484723c */ /* 0x040ff00000001820 */
[C---:B------:R-:W-:Y:S08]  /*180d0*/  HMMA.16816.F32 R124, R164.reuse, R168, R124 ;  /* 0x000000a8a47c723c */ /* 0x040ff0000000187c */
[----:B------:R-:W-:Y:S07]  /*180e0*/  HMMA.16816.F32 R128, R164, R170, R128 ;  /* 0x000000aaa480723c */ /* 0x000fee0000001880 */
[----:B------:R-:W-:Y:S01]  /*180f0*/  IADD3 R164, P4, R206, -0x80, RZ ;  /* 0xffffff80cea47810 */ /* 0x000fe20007f9e0ff */
[----:B------:R-:W-:Y:S04]  /*18100*/  IMAD.MOV.U32 R165, RZ, RZ, R0 ;  /* 0x000000ffffa57224 */ /* 0x000fe800078e0000 */
[----:B------:R-:W-:Y:S01]  /*18110*/  IADD3.X R167, R207, -0x1, RZ, P4, !PT ;  /* 0xffffffffcfa77810 */ /* 0x000fe200027fe4ff */
[----:B--2--5:R-:W-:-:S05]  /*18120*/  @P5 BRA `(.L_x_998) ;  /* 0xffffad7000005947 */ /* 0x024fca000383ffff */
.L_x_997:
[----:B------:R-:W2:Y:S01]  /*18130*/  LDL.LU R7, [R1+0x6c] ;  /* 0x00006c0001077983 */ /* 0x000ea20000300800 */
[----:B------:R-:W-:-:S02]  /*18140*/  MOV R12, 0x3f800000 ;  /* 0x3f800000000c7802 */ /* 0x000fc40000000f00 */
[----:B------:R-:W-:Y:S01]  /*18150*/  MOV R13, 0x3f800000 ;  /* 0x3f800000000d7802 */ /* 0x000fe20000000f00 */
[----:B------:R-:W3:Y:S01]  /*18160*/  LDL.LU R6, [R1+0x68] ;  /* 0x0000680001067983 */ /* 0x000ee20000300800 */
[----:B------:R-:W4:Y:S01]  /*18170*/  S2UR UR6, SR_CTAID.Y ;  /* 0x00000000000679c3 */ /* 0x000f220000002600 */
[----:B------:R-:W-:Y:S02]  /*18180*/  UISETP.NE.AND UP0, UPT, UR21, -0x1, UPT ;  /* 0xffffffff1500788c */ /* 0x000fe4000bf05270 */
[----:B------:R-:W5:Y:S01]  /*18190*/  LDL.LU R5, [R1] ;  /* 0x0000000001057983 */ /* 0x000f620000300800 */
[----:B------:R-:W-:Y:S01]  /*181a0*/  ULDC.64 UR4, c[0x0][0x1e8] ;  /* 0x00007a0000047ab9 */ /* 0x000fe20000000a00 */
[----:B------:R-:W-:Y:S01]  /*181b0*/  BSSY B0, `(.L_x_1001) ;  /* 0x0000195000007945 */ /* 0x000fe20003800000 */
[----:B------:R-:W-:Y:S02]  /*181c0*/  ULDC.U8 UR9, c[0x0][0x329] ;  /* 0x0000ca4000097ab9 */ /* 0x000fe40000000000 */
[----:B------:R-:W-:Y:S01]  /*181d0*/  UISETP.NE.AND UP1, UPT, UR9, URZ, UPT ;  /* 0x0000003f0900728c */ /* 0x000fe2000bf25270 */
[----:B------:R-:W1:Y:S01]  /*181e0*/  S2UR UR10, SR_CTAID.Z ;  /* 0x00000000000a79c3 */ /* 0x000e620000002700 */
[----:B------:R-:W-:-:S02]  /*181f0*/  ULDC UR8, c[0x0][0x214] ;  /* 0x0000850000087ab9 */ /* 0x000fc40000000800 */
[----:B------:R-:W-:Y:S02]  /*18200*/  @UP0 UIMAD.WIDE.U32 UR12, UR21, UR4, URZ ;  /* 0x00000004150c02a5 */ /* 0x000fe4000f8e003f */
[----:B------:R-:W-:Y:S02]  /*18210*/  UMOV UR18, URZ ;  /* 0x0000003f00127c82 */ /* 0x000fe40008000000 */
[----:B------:R-:W-:Y:S02]  /*18220*/  @UP0 UIMAD UR7, UR21, UR5, UR13 ;  /* 0x00000005150702a4 */ /* 0x000fe4000f8e020d */
[----:B------:R-:W-:Y:S02]  /*18230*/  UMOV UR19, URZ ;  /* 0x0000003f00137c82 */ /* 0x000fe40008000000 */
[----:B------:R-:W-:Y:S02]  /*18240*/  ULDC.64 UR4, c[0x0][0x1e0] ;  /* 0x0000780000047ab9 */ /* 0x000fe40000000a00 */
[----:B------:R-:W-:-:S02]  /*18250*/  @UP1 ULDC UR13, c[0x0][0x210] ;  /* 0x00008400000d1ab9 */ /* 0x000fc40000000800 */
[----:B----4-:R-:W-:Y:S02]  /*18260*/  @!UP0 USHF.R.S32.HI UR11, URZ, 0x1f, UR6 ;  /* 0x0000001f3f0b8899 */ /* 0x010fe40008011406 */
[----:B------:R-:W-:Y:S02]  /*18270*/  @!UP0 UIMAD.WIDE.U32 UR16, UR6, UR4, URZ ;  /* 0x00000004061082a5 */ /* 0x000fe4000f8e003f */
[----:B------:R-:W-:Y:S02]  /*18280*/  @!UP0 UIMAD UR11, UR11, UR4, URZ ;  /* 0x000000040b0b82a4 */ /* 0x000fe4000f8e023f */
[----:B------:R-:W-:Y:S02]  /*18290*/  @UP1 UIMAD UR13, UR13, UR8, URZ ;  /* 0x000000080d0d12a4 */ /* 0x000fe4000f8e023f */
[----:B------:R-:W-:Y:S02]  /*182a0*/  ULDC.U8 UR4, c[0x0][0x328] ;  /* 0x0000ca0000047ab9 */ /* 0x000fe40000000000 */
[----:B------:R-:W-:-:S02]  /*182b0*/  UISETP.NE.AND UP2, UPT, UR4, URZ, UPT ;  /* 0x0000003f0400728c */ /* 0x000fc4000bf45270 */
[----:B------:R-:W-:Y:S02]  /*182c0*/  @!UP0 UIMAD UR11, UR6, UR5, UR11 ;  /* 0x00000005060b82a4 */ /* 0x000fe4000f8e020b */
[----:B------:R-:W-:Y:S01]  /*182d0*/  UISETP.NE.OR UP3, UPT, UR9, URZ, !UP2 ;  /* 0x0000003f0900728c */ /* 0x000fe2000d765670 */
[----:B------:R-:W4:Y:S01]  /*182e0*/  S2UR UR9, SR_CTAID.X ;  /* 0x00000000000979c3 */ /* 0x000f220000002500 */
[----:B------:R-:W-:Y:S02]  /*182f0*/  ULDC UR5, c[0x0][0x234] ;  /* 0x00008d0000057ab9 */ /* 0x000fe40000000800 */
[----:B------:R-:W-:Y:S02]  /*18300*/  @!UP1 USEL UR13, UR8, UR5, !UP2 ;  /* 0x00000005080d9287 */ /* 0x000fe4000d000000 */
[----:B------:R-:W-:Y:S02]  /*18310*/  ULDC UR4, c[0x0][0x1c0] ;  /* 0x0000700000047ab9 */ /* 0x000fe40000000800 */
[----:B------:R-:W-:-:S02]  /*18320*/  @UP1 UMOV UR14, 0x1 ;  /* 0x00000001000e1882 */ /* 0x000fc40000000000 */
[----:B------:R-:W-:Y:S02]  /*18330*/  @!UP1 UIMAD UR14, UR13, UR4, URZ ;  /* 0x000000040d0e92a4 */ /* 0x000fe4000f8e023f */
[----:B------:R-:W-:Y:S02]  /*18340*/  @!UP3 UIMAD UR8, UR6, UR8, URZ ;  /* 0x000000080608b2a4 */ /* 0x000fe4000f8e023f */
[----:B------:R-:W-:Y:S02]  /*18350*/  @UP1 ULDC UR15, c[0x0][0x210] ;  /* 0x00008400000f1ab9 */ /* 0x000fe40000000800 */
[----:B------:R-:W-:Y:S02]  /*18360*/  UIMAD UR5, UR6, UR14, URZ ;  /* 0x0000000e060572a4 */ /* 0x000fe4000f8e023f */
[----:B------:R-:W-:Y:S02]  /*18370*/  @!UP1 UMOV UR15, 0x1 ;  /* 0x00000001000f9882 */ /* 0x000fe40000000000 */
[----:B------:R-:W-:-:S02]  /*18380*/  @!UP3 USEL UR8, UR8, UR21, !UP0 ;  /* 0x000000150808b287 */ /* 0x000fc4000c000000 */
[----:B------:R-:W-:Y:S02]  /*18390*/  USEL UR5, UR5, URZ, UP3 ;  /* 0x0000003f05057287 */ /* 0x000fe40009800000 */
[----:B------:R-:W-:Y:S02]  /*183a0*/  @!UP3 USHF.R.S32.HI UR19, URZ, 0x1f, UR8 ;  /* 0x0000001f3f13b899 */ /* 0x000fe40008011408 */
[----:B----4-:R-:W-:Y:S02]  /*183b0*/  UIMAD UR4, UR9, UR15, URZ ;  /* 0x0000000f090472a4 */ /* 0x010fe4000f8e023f */
[----:B-1----:R-:W-:Y:S02]  /*183c0*/  UIMAD UR13, UR10, UR13, UR5 ;  /* 0x0000000d0a0d72a4 */ /* 0x002fe4000f8e0205 */
[----:B------:R-:W-:Y:S02]  /*183d0*/  USHF.L.U32 UR4, UR4, 0x7, URZ ;  /* 0x0000000704047899 */ /* 0x000fe4000800063f */
[----:B------:R-:W-:-:S02]  /*183e0*/  @!UP3 UMOV UR18, UR8 ;  /* 0x000000080012bc82 */ /* 0x000fc40008000000 */
[----:B------:R-:W-:Y:S02]  /*183f0*/  USHF.R.S32.HI UR5, URZ, 0x1f, UR4 ;  /* 0x0000001f3f057899 */ /* 0x000fe40008011404 */
[----:B------:R-:W-:Y:S02]  /*18400*/  USHF.R.S32.HI UR6, URZ, 0x1f, UR13 ;  /* 0x0000001f3f067899 */ /* 0x000fe4000801140d */
[----:B------:R-:W-:Y:S02]  /*18410*/  UIADD3 UR4, UP2, UP1, UR4, UR18, UR13 ;  /* 0x0000001204047290 */ /* 0x000fe4000f95e00d */
[----:B------:R-:W-:Y:S02]  /*18420*/  @!UP0 UIADD3 UR7, UR17, UR11, URZ ;  /* 0x0000000b11078290 */ /* 0x000fe4000fffe03f */
[----:B------:R-:W-:Y:S02]  /*18430*/  UIADD3.X UR5, UR5, UR19, UR6, UP2, UP1 ;  /* 0x0000001305057290 */ /* 0x000fe400097e2406 */
[----:B------:R-:W-:Y:S01]  /*18440*/  @!UP0 UMOV UR12, UR16 ;  /* 0x00000010000c8c82 */ /* 0x000fe20008000000 */
[----:B--2---:R-:W1:Y:S04]  /*18450*/  SHFL.BFLY PT, R3, R7, 0x2, 0x1f ;  /* 0x0c401f0007037f89 */ /* 0x004e6800000e0000 */
[----:B---3--:R-:W2:Y:S01]  /*18460*/  SHFL.BFLY PT, R4, R6, 0x2, 0x1f ;  /* 0x0c401f0006047f89 */ /* 0x008ea200000e0000 */
[----:B-----5:R-:W-:Y:S01]  /*18470*/  MOV R166, R5 ;  /* 0x0000000500a67202 */ /* 0x020fe20000000f00 */
[----:B-1----:R-:W-:-:S02]  /*18480*/  FADD.FTZ R3, R3, R7 ;  /* 0x0000000703037221 */ /* 0x002fc40000010000 */
[----:B--2---:R-:W-:-:S03]  /*18490*/  FADD.FTZ R4, R4, R6 ;  /* 0x0000000604047221 */ /* 0x004fc60000010000 */
[----:B------:R-:W1:Y:S04]  /*184a0*/  SHFL.BFLY PT, R8, R3, 0x1, 0x1f ;  /* 0x0c201f0003087f89 */ /* 0x000e6800000e0000 */
[----:B------:R-:W2:Y:S04]  /*184b0*/  S2R R6, SR_TID.X ;  /* 0x0000000000067919 */ /* 0x000ea80000002100 */
[----:B------:R-:W3:Y:S01]  /*184c0*/  SHFL.BFLY PT, R7, R4, 0x1, 0x1f ;  /* 0x0c201f0004077f89 */ /* 0x000ee200000e0000 */
[----:B-1----:R-:W-:Y:S01]  /*184d0*/  FADD.FTZ R8, R3, R8 ;  /* 0x0000000803087221 */ /* 0x002fe20000010000 */
[----:B--2---:R-:W-:-:S04]  /*184e0*/  SHF.R.S32.HI R5, RZ, 0x1f, R6 ;  /* 0x0000001fff057819 */ /* 0x004fc80000011406 */
[----:B------:R-:W-:Y:S01]  /*184f0*/  FSETP.NE.FTZ.AND P4, PT, R8, RZ, PT ;  /* 0x000000ff0800720b */ /* 0x000fe20003f95000 */
[----:B---3--:R-:W-:Y:S01]  /*18500*/  FADD.FTZ R7, R4, R7 ;  /* 0x0000000704077221 */ /* 0x008fe20000010000 */
[CC--:B------:R-:W-:Y:S02]  /*18510*/  LEA.HI R15, R5.reuse, R6.reuse, RZ, 0x2 ;  /* 0x00000006050f7211 */ /* 0x0c0fe400078f10ff */
[----:B------:R-:W-:Y:S02]  /*18520*/  LEA.HI R4, R5, R6, RZ, 0x5 ;  /* 0x0000000605047211 */ /* 0x000fe400078f28ff */
[----:B------:R-:W-:Y:S02]  /*18530*/  FSETP.NE.FTZ.AND P3, PT, R7, RZ, PT ;  /* 0x000000ff0700720b */ /* 0x000fe40003f75000 */
[--C-:B------:R-:W-:Y:S02]  /*18540*/  SHF.R.S32.HI R11, RZ, 0x2, R15.reuse ;  /* 0x00000002ff0b7819 */ /* 0x100fe4000001140f */
[----:B------:R-:W-:-:S03]  /*18550*/  SHF.R.S32.HI R10, RZ, 0x1f, R15 ;  /* 0x0000001fff0a7819 */ /* 0x000fc6000001140f */
[----:B------:R-:W1:Y:S01]  /*18560*/  @P4 MUFU.RCP R12, R8 ;  /* 0x00000008000c4308 */ /* 0x000e620000001000 */
[----:B------:R-:W-:Y:S02]  /*18570*/  LOP3.LUT R15, R15, 0x3ffffffc, RZ, 0xc0, !PT ;  /* 0x3ffffffc0f0f7812 */ /* 0x000fe400078ec0ff */
[----:B------:R-:W-:Y:S02]  /*18580*/  LEA.HI R9, R10, R11, RZ, 0x3 ;  /* 0x0000000b0a097211 */ /* 0x000fe400078f18ff */
[----:B------:R-:W-:Y:S02]  /*18590*/  SHF.R.S32.HI R3, RZ, 0x5, R4 ;  /* 0x00000005ff037819 */ /* 0x000fe40000011404 */
[----:B------:R-:W-:Y:S01]  /*185a0*/  LOP3.LUT R14, R9, 0xfffffff8, RZ, 0xc0, !PT ;  /* 0xfffffff8090e7812 */ /* 0x000fe200078ec0ff */
[----:B------:R-:W2:Y:S01]  /*185b0*/  @P3 MUFU.RCP R13, R7 ;  /* 0x00000007000d3308 */ /* 0x000ea20000001000 */
[----:B------:R-:W-:Y:S02]  /*185c0*/  IADD3 R10, -R15, R6, RZ ;  /* 0x000000060f0a7210 */ /* 0x000fe40007ffe1ff */
[----:B------:R-:W-:-:S02]  /*185d0*/  IADD3 R14, R11, -R14, RZ ;  /* 0x8000000e0b0e7210 */ /* 0x000fc40007ffe0ff */
[----:B------:R-:W-:Y:S02]  /*185e0*/  LEA R3, R3, R10, 0x9 ;  /* 0x0000000a03037211 */ /* 0x000fe400078e48ff */
[----:B------:R-:W-:Y:S01]  /*185f0*/  SHF.L.U32 R9, R14, 0x6, RZ ;  /* 0x000000060e097819 */ /* 0x000fe200000006ff */
[----:B-1----:R-:W-:Y:S01]  /*18600*/  FMUL.FTZ R12, R12, c[0x0][0x2dc] ;  /* 0x0000b7000c0c7a20 */ /* 0x002fe20000410000 */
[----:B------:R-:W-:Y:S01]  /*18610*/  R2P PR, R14, 0x6 ;  /* 0x000000060e007804 */ /* 0x000fe20000000000 */
[----:B------:R-:W-:Y:S01]  /*18620*/  @P4 MUFU.LG2 R8, R8 ;  /* 0x0000000800084308 */ /* 0x000fe20000000c00 */
[----:B------:R-:W-:Y:S01]  /*18630*/  LOP3.LUT R9, R9, 0x1c0, RZ, 0xc0, !PT ;  /* 0x000001c009097812 */ /* 0x000fe200078ec0ff */
[----:B------:R-:W-:Y:S01]  /*18640*/  FMUL.FTZ R160, R12, R160 ;  /* 0x000000a00ca07220 */ /* 0x000fe20000410000 */
[----:B------:R-:W-:Y:S01]  /*18650*/  LOP3.LUT R14, R14, 0x1, RZ, 0xc0, !PT ;  /* 0x000000010e0e7812 */ /* 0x000fe200078ec0ff */
[----:B------:R-:W-:Y:S01]  /*18660*/  FMUL.FTZ R161, R12, R161 ;  /* 0x000000a10ca17220 */ /* 0x000fe20000410000 */
[----:B------:R-:W-:Y:S01]  /*18670*/  LEA.HI R10, R9, R9, RZ, 0x1d ;  /* 0x00000009090a7211 */ /* 0x000fe200078fe8ff */
[----:B--2---:R-:W-:Y:S01]  /*18680*/  FMUL.FTZ R13, R13, c[0x0][0x2dc] ;  /* 0x0000b7000d0d7a20 */ /* 0x004fe20000410000 */
[----:B------:R-:W-:Y:S01]  /*18690*/  ISETP.NE.U32.AND P0, PT, R14, 0x1, PT ;  /* 0x000000010e00780c */ /* 0x000fe20003f05070 */
[C---:B------:R-:W-:Y:S01]  /*186a0*/  FMUL.FTZ R156, R12.reuse, R156 ;  /* 0x0000009c0c9c7220 */ /* 0x040fe20000410000 */
[----:B------:R-:W-:Y:S01]  /*186b0*/  LEA R3, R3, R10, 0x1 ;  /* 0x0000000a03037211 */ /* 0x000fe200078e08ff */
[C---:B------:R-:W-:Y:S01]  /*186c0*/  FMUL.FTZ R162, R13.reuse, R162 ;  /* 0x000000a20da27220 */ /* 0x040fe20000410000 */
[----:B------:R-:W-:Y:S01]  /*186d0*/  MOV R9, 0x20 ;  /* 0x0000002000097802 */ /* 0x000fe20000000f00 */
[----:B------:R-:W-:Y:S01]  /*186e0*/  FMUL.FTZ R163, R13, R163 ;  /* 0x000000a30da37220 */ /* 0x000fe20000410000 */
[----:B------:R-:W-:Y:S01]  /*186f0*/  SHF.L.U32 R3, R3, 0x1, RZ ;  /* 0x0000000103037819 */ /* 0x000fe200000006ff */
[C---:B------:R-:W-:Y:S01]  /*18700*/  FMUL.FTZ R157, R12.reuse, R157 ;  /* 0x0000009d0c9d7220 */ /* 0x040fe20000410000 */
[----:B------:R-:W-:Y:S01]  /*18710*/  SEL R10, R9, 0xffffffe0, !P1 ;  /* 0xffffffe0090a7807 */ /* 0x000fe20004800000 */
[C---:B------:R-:W-:Y:S01]  /*18720*/  FMUL.FTZ R158, R13.reuse, R158 ;  /* 0x0000009e0d9e7220 */ /* 0x040fe20000410000 */
[----:B------:R-:W-:Y:S01]  /*18730*/  MOV R9, 0x40 ;  /* 0x0000004000097802 */ /* 0x000fe20000000f00 */
[----:B------:R-:W-:Y:S01]  /*18740*/  FMUL.FTZ R159, R13, R159 ;  /* 0x0000009f0d9f7220 */ /* 0x000fe20000410000 */
[C---:B------:R-:W-:Y:S01]  /*18750*/  IADD3 R11, R3.reuse, -0x10, RZ ;  /* 0xfffffff0030b7810 */ /* 0x040fe20007ffe0ff */
[C---:B------:R-:W-:Y:S01]  /*18760*/  FMUL.FTZ R36, R12.reuse, R36 ;  /* 0x000000240c247220 */ /* 0x040fe20000410000 */
[----:B------:R-:W-:Y:S01]  /*18770*/  @P0 IADD3 R11, R3, 0x10, RZ ;  /* 0x00000010030b0810 */ /* 0x000fe20007ffe0ff */
[C---:B------:R-:W-:Y:S01]  /*18780*/  FMUL.FTZ R37, R12.reuse, R37 ;  /* 0x000000250c257220 */ /* 0x040fe20000410000 */
        /* <DEDUP_REMOVED lines=12> */
[----:B------:R-:W-:Y:S01]  /*18850*/  IADD3 R15, R3, R10, RZ ;  /* 0x0000000a030f7210 */ /* 0x000fe20007ffe0ff */
        /* <DEDUP_REMOVED lines=29> */
[----:B------:R-:W1:Y:S01]  /*18a30*/  @P3 MUFU.LG2 R7, R7 ;  /* 0x0000000700073308 */ /* 0x000e620000000c00 */
        /* <DEDUP_REMOVED lines=238> */
[----:B--234-:R-:W2:Y:S01]  /*19920*/  S2R R0, SR_TID.X ;  /* 0x0000000000007919 */ /* 0x01cea20000002100 */
        /* <DEDUP_REMOVED lines=19> */
[----:B------:R-:W-:Y:S02]  /*19a60*/  @!P3 IADD3 R7, P1, R0, UR4, RZ ;  /* 0x000000040007bc10 */ /* 0x000fe4000ff3e0ff */
[----:B------:R-:W-:Y:S02]  /*19a70*/  @!P2 IADD3 R9, P0, R2, UR4, RZ ;  /* 0x000000040209ac10 */ /* 0x000fe4000ff1e0ff */
[----:B------:R-:W-:Y:S02]  /*19a80*/  @!P3 LEA.HI.X.SX32 R0, R0, UR5, 0x1, P1 ;  /* 0x000000050000bc11 */ /* 0x000fe400088f0eff */
[----:B------:R-:W-:Y:S02]  /*19a90*/  @!P3 LEA R10, P1, R7, c[0x0][0x200], 0x2 ;  /* 0x00008000070aba11 */ /* 0x000fe400078210ff */
[----:B------:R-:W-:Y:S02]  /*19aa0*/  @!P2 LEA.HI.X.SX32 R2, R2, UR5, 0x1, P0 ;  /* 0x000000050202ac11 */ /* 0x000fe400080f0eff */
[----:B------:R-:W-:-:S02]  /*19ab0*/  @!P2 LEA R8, P0, R9, c[0x0][0x200], 0x2 ;  /* 0x000080000908aa11 */ /* 0x000fc400078010ff */
[----:B------:R-:W-:Y:S02]  /*19ac0*/  @!P3 LEA.HI.X R11, R7, c[0x0][0x204], R0, 0x2, P1 ;  /* 0x00008100070bba11 */ /* 0x000fe400008f1400 */
[----:B------:R-:W-:-:S03]  /*19ad0*/  @!P2 LEA.HI.X R9, R9, c[0x0][0x204], R2, 0x2, P0 ;  /* 0x000081000909aa11 */ /* 0x000fc600000f1402 */
[----:B------:R2:W-:Y:S04]  /*19ae0*/  @!P3 STG.E [R10.64], R3 ;  /* 0x000000030a00b986 */ /* 0x0005e8000c10191a */
[----:B------:R2:W-:Y:S02]  /*19af0*/  @!P2 STG.E [R8.64], R4 ;  /* 0x000000040800a986 */ /* 0x0005e4000c10191a */
.L_x_1002:
[----:B--234-:R-:W-:Y:S05]  /*19b00*/  BSYNC B0 ;  /* 0x0000000000007941 */ /* 0x01cfea0003800000 */
.L_x_1001:
[----:B------:R-:W2:Y:S04]  /*19b10*/  LDL.64 R82, [R1+0x20] ;  /* 0x0000200001527983 */ /* 0x000ea80000100a00 */
[----:B------:R3:W5:Y:S04]  /*19b20*/  LDL R80, [R1+0xc] ;  /* 0x00000c0001507983 */ /* 0x0007680000100800 */
[----:B------:R3:W5:Y:S04]  /*19b30*/  LDL R79, [R1+0x8] ;  /* 0x00000800014f7983 */ /* 0x0007680000100800 */
[----:B------:R3:W5:Y:S01]  /*19b40*/  LDL R78, [R1+0x4] ;  /* 0x00000400014e7983 */ /* 0x0007620000100800 */
[----:B------:R-:W-:Y:S01]  /*19b50*/  LEA.HI R5, R5, R6, RZ, 0x3 ;  /* 0x0000000605057211 */ /* 0x000fe200078f18ff */
[----:B------:R-:W-:Y:S01]  /*19b60*/  UIMAD UR9, UR9, -0x80, UR24 ;  /* 0xffffff80090978a4 */ /* 0x000fe2000f8e0218 */
[----:B------:R-:W-:Y:S01]  /*19b70*/  BSSY B0, `(.L_x_1003) ;  /* 0x0000024000007945 */ /* 0x000fe20003800000 */
[----:B------:R-:W4:Y:S01]  /*19b80*/  S2R R3, SR_TID.X ;  /* 0x0000000000037919 */ /* 0x000f220000002100 */
[----:B------:R-:W-:Y:S01]  /*19b90*/  SHF.R.S32.HI R4, RZ, 0x3, R5 ;  /* 0x00000003ff047819 */ /* 0x000fe20000011405 */
[----:B------:R-:W-:-:S02]  /*19ba0*/  USHF.R.S32.HI UR6, URZ, 0x1f, UR10 ;  /* 0x0000001f3f067899 */ /* 0x000fc4000801140a */
[----:B------:R-:W1:Y:S01]  /*19bb0*/  S2R R0, SR_CTAID.Z ;  /* 0x0000000000007919 */ /* 0x000e620000002700 */
[----:B------:R-:W-:Y:S02]  /*19bc0*/  ULDC.64 UR4, c[0x0][0x1f0] ;  /* 0x00007c0000047ab9 */ /* 0x000fe40000000a00 */
[----:B------:R-:W-:-:S04]  /*19bd0*/  UIMAD UR4, UR6, UR4, URZ ;  /* 0x00000004060472a4 */ /* 0x000fc8000f8e023f */
[----:B------:R-:W-:Y:S01]  /*19be0*/  UIMAD UR4, UR10, UR5, UR4 ;  /* 0x000000050a0472a4 */ /* 0x000fe2000f8e0204 */
[----:B----4-:R-:W-:-:S04]  /*19bf0*/  SHF.R.S32.HI R2, RZ, 0x1f, R3 ;  /* 0x0000001fff027819 */ /* 0x010fc80000011403 */
[----:B------:R-:W-:-:S04]  /*19c00*/  LEA.HI R3, R2, R3, RZ, 0x3 ;  /* 0x0000000302037211 */ /* 0x000fc800078f18ff */
[----:B------:R-:W-:-:S04]  /*19c10*/  SHF.R.S32.HI R10, RZ, 0x3, R3 ;  /* 0x00000003ff0a7819 */ /* 0x000fc80000011403 */
[----:B------:R-:W-:Y:S02]  /*19c20*/  SHF.R.S32.HI R11, RZ, 0x1f, R10 ;  /* 0x0000001fff0b7819 */ /* 0x000fe4000001140a */
[----:B--2---:R-:W-:Y:S02]  /*19c30*/  SHF.R.S32.HI R2, RZ, 0x1f, R82 ;  /* 0x0000001fff027819 */ /* 0x004fe40000011452 */
[----:B------:R-:W-:-:S04]  /*19c40*/  IADD3 R6, P0, R82, UR12, RZ ;  /* 0x0000000c52067c10 */ /* 0x000fc8000ff1e0ff */
[----:B------:R-:W-:Y:S02]  /*19c50*/  IADD3.X R7, R2, UR7, RZ, P0, !PT ;  /* 0x0000000702077c10 */ /* 0x000fe400087fe4ff */
[----:B------:R-:W-:-:S03]  /*19c60*/  ISETP.GE.AND P0, PT, R4, UR9, PT ;  /* 0x0000000904007c0c */ /* 0x000fc6000bf06270 */
[----:B-1----:R-:W-:-:S04]  /*19c70*/  IMAD.WIDE.U32 R6, R0, c[0x0][0x1f0], R6 ;  /* 0x00007c0000067a25 */ /* 0x002fc800078e0006 */
[----:B------:R-:W-:Y:S01]  /*19c80*/  IMAD.U32 R0, RZ, RZ, UR22 ;  /* 0x00000016ff007e24 */ /* 0x000fe2000f8e00ff */
[----:B------:R-:W-:-:S03]  /*19c90*/  IADD3 R9, R7, UR4, RZ ;  /* 0x0000000407097c10 */ /* 0x000fc6000fffe0ff */
[----:B------:R-:W-:Y:S02]  /*19ca0*/  IMAD.WIDE R10, R0, 0x80, R10 ;  /* 0x00000080000a7825 */ /* 0x000fe400078e020a */
        /* <DEDUP_REMOVED lines=13> */
[----:B------:R1:W-:Y:S04]  /*19d80*/  @!P3 STG.E.128 [R76.64+0x80], R52 ;  /* 0x000080344c00b986 */ /* 0x0003e8000c101d1a */
[----:B------:R1:W-:Y:S04]  /*19d90*/  @!P2 STG.E.128 [R76.64+0x100], R36 ;  /* 0x000100244c00a986 */ /* 0x0003e8000c101d1a */
[----:B------:R1:W-:Y:S02]  /*19da0*/  @!P1 STG.E.128 [R76.64+0x180], R20 ;  /* 0x000180144c009986 */ /* 0x0003e4000c101d1a */
.L_x_1004:
[----:B---3--:R-:W-:Y:S05]  /*19db0*/  BSYNC B0 ;  /* 0x0000000000007941 */ /* 0x008fea0003800000 */
.L_x_1003:
        /* <DEDUP_REMOVED lines=22> */
.L_x_1006:
[----:B------:R-:W-:Y:S05]  /*19f20*/  BSYNC B0 ;  /* 0x0000000000007941 */ /* 0x000fea0003800000 */
.L_x_1005:
        /* <DEDUP_REMOVED lines=22> */
.L_x_1008:
[----:B------:R-:W-:Y:S05]  /*1a090*/  BSYNC B0 ;  /* 0x0000000000007941 */ /* 0x000fea0003800000 */
.L_x_1007:
[----:B------:R-:W-:-:S04]  /*1a0a0*/  LEA.HI.SX32 R5, R5, 0x60, 0x1d ;  /* 0x0000006005057811 */ /* 0x000fc800078feaff */
[----:B------:R-:W-:-:S13]  /*1a0b0*/  ISETP.GE.AND P0, PT, R5, UR9, PT ;  /* 0x0000000905007c0c */ /* 0x000fda000bf06270 */
[----:B------:R-:W-:Y:S05]  /*1a0c0*/  @P0 EXIT ;  /* 0x000000000000094d */ /* 0x000fea0003800000 */
[----:B------:R-:W-:Y:S01]  /*1a0d0*/  IADD3 R0, P0, R10, 0x60, RZ ;  /* 0x000000600a007810 */ /* 0x000fe20007f1e0ff */
[----:B------:R-:W-:Y:S01]  /*1a0e0*/  IMAD.MOV.U32 R4, RZ, RZ, R6 ;  /* 0x000000ffff047224 */ /* 0x000fe200078e0006 */
[----:B------:R-:W-:Y:S01]  /*1a0f0*/  ISETP.GE.AND P2, PT, R82, c[0x0][0x220], PT ;  /* 0x0000880052007a0c */ /* 0x000fe20003f46270 */
[----:B------:R-:W-:Y:S01]  /*1a100*/  IMAD.MOV.U32 R5, RZ, RZ, R9 ;  /* 0x000000ffff057224 */ /* 0x000fe200078e0009 */
[----:B-----5:R-:W-:Y:S01]  /*1a110*/  ISETP.GE.AND P1, PT, R80, c[0x0][0x220], PT ;  /* 0x0000880050007a0c */ /* 0x020fe20003f26270 */
        /* <DEDUP_REMOVED lines=15> */
.L_x_967:
        /* <DEDUP_REMOVED lines=81> */
.L_x_1010:
[----:B------:R-:W-:Y:S05]  /*1a720*/  BSYNC B0 ;  /* 0x0000000000007941 */ /* 0x000fea0003800000 */
.L_x_1009:
        /* <DEDUP_REMOVED lines=22> */
.L_x_1012:
[----:B------:R-:W-:Y:S05]  /*1a890*/  BSYNC B0 ;  /* 0x0000000000007941 */ /* 0x000fea0003800000 */
.L_x_1011:
        /* <DEDUP_REMOVED lines=22> */
.L_x_1014:
[----:B------:R-:W-:Y:S05]  /*1aa00*/  BSYNC B0 ;  /* 0x0000000000007941 */ /* 0x000fea0003800000 */
.L_x_1013:
        /* <DEDUP_REMOVED lines=21> */
.L_x_1016:
[----:B------:R-:W-:Y:S05]  /*1ab60*/  BSYNC B0 ;  /* 0x0000000000007941 */ /* 0x000fea0003800000 */
.L_x_1015:
        /* <DEDUP_REMOVED lines=35> */
.L_x_1017:
        /* <DEDUP_REMOVED lines=14> */
.L_x_1091:


//--------------------- .text._ZN5flash16flash_fwd_kernelI23Flash_fwd_kernel_traitsILi256ELi128ELi64ELi8ELb0ELb0EN7cutlass6half_tE19Flash_kernel_traitsILi256ELi128ELi64ELi8ES3_EELb0ELb1ELb0ELb1ELb0ELb0ELb1ELb0EEEvNS_16Flash_fwd_paramsE --------------------------
	.section	.text._ZN5flash16flash_fwd_kernelI23Flash_fwd_kernel_traitsILi256ELi128ELi64ELi8ELb0ELb0EN7cutlass6half_tE19Flash_kernel_traitsILi256ELi128ELi64ELi8ES3_EELb0ELb1ELb0ELb1ELb0ELb0ELb1ELb0EEEvNS_16Flash_fwd_paramsE,"ax",@progbits
	.sectioninfo	@"SHI_REGISTERS=255"
	.align	128
        .global         _ZN5flash16flash_fwd_kernelI23Flash_fwd_kernel_traitsILi256ELi128ELi64ELi8ELb0ELb0EN7cutlass6half_tE19Flash_kernel_traitsILi256ELi128ELi64ELi8ES3_EELb0ELb1ELb0ELb1ELb0ELb0ELb1ELb0EEEvNS_16Flash_fwd_paramsE
        .type           _ZN5flash16flash_fwd_kernelI23Flash_fwd_kernel_traitsILi256ELi128ELi64ELi8ELb0ELb0EN7cutlass6half_tE19Flash_kernel_traitsILi256ELi128ELi64ELi8ES3_EELb0ELb1ELb0ELb1ELb0ELb0ELb1ELb0EEEvNS_16Flash_fwd_paramsE,@function
        .size           _ZN5flash16flash_fwd_kernelI23Flash_fwd_kernel_traitsILi256ELi128ELi64ELi8ELb0ELb0EN7cutlass6half_tE19Flash_kernel_traitsILi256ELi128ELi64ELi8ES3_EELb0ELb1ELb0ELb1ELb0ELb0ELb1ELb0EEEvNS_16Flash_fwd_paramsE,(.L_x_1092 - _ZN5flash16flash_fwd_kernelI23Flash_fwd_kernel_traitsILi256ELi128ELi64ELi8ELb0ELb0EN7cutlass6half_tE19Flash_kernel_traitsILi256ELi128ELi64ELi8ES3_EELb0ELb1ELb0ELb1ELb0ELb0ELb1ELb0EEEvNS_16Flash_fwd_paramsE)
        .other          _ZN5flash16flash_fwd_kernelI23Flash_fwd_kernel_traitsILi256ELi128ELi64ELi8ELb0ELb0EN7cutlass6half_tE19Flash_kernel_traitsILi256ELi128ELi64ELi8ES3_EELb0ELb1ELb0ELb1ELb0ELb0ELb1ELb0EEEvNS_16Flash_fwd_paramsE,@"STO_CUDA_ENTRY STV_DEFAULT"
_ZN5flash16flash_fwd_kernelI23Flash_fwd_kernel_traitsILi256ELi128ELi64ELi8ELb0ELb0EN7cutlass6half_tE19Flash_kernel_traitsILi256ELi128ELi64ELi8ES3_EELb0ELb1ELb0ELb1ELb0ELb0ELb1ELb0EEEvNS_16Flash_fwd_paramsE:
.text._ZN5flash16flash_fwd_kernelI23Flash_fwd_kernel_traitsILi256ELi128ELi64ELi8ELb0ELb0EN7cutlass6half_tE19Flash_kernel_traitsILi256ELi128ELi64ELi8ES3_EELb0ELb1ELb0ELb1ELb0ELb0ELb1ELb0EEEvNS_16Flash_fwd_paramsE:
        /* <DEDUP_REMOVED lines=56> */
.L_x_1018:
[----:B-1----:R-:W-:Y:S02]  /*0380*/  ULDC UR6, c[0x0][0x218] ;  /* 0x0000860000067ab9 */ /* 0x002fe40000000800 */
.L_x_1019:
        /* <DEDUP_REMOVED lines=72> */
.L_x_1021:
        /* <DEDUP_REMOVED lines=50> */
.L_x_1022:
        /* <DEDUP_REMOVED lines=11> */
[----:B------:R-:W-:Y:S01]  /*0be0*/  LOP3.LUT R3, R3, 0xfffffff8, RZ, 0xc0, !PT ;  /* 0xfffffff803037812 */ /* 0x000fe200078ec0ff */
[----:B------:R-:W-:Y:S01]  /*0bf0*/  IMAD.SHL.U32 R237, R248, 0x40, RZ ;  /* 0x00000040f8ed7824 */ /* 0x000fe200078e00ff */
[----:B------:R-:W-:Y:S01]  /*0c00*/  SHF.R.S32.HI R8, RZ, 0x4, R233 ;  /* 0x00000004ff087819 */ /* 0x000fe200000114e9 */
[C---:B------:R-:W-:Y:S01]  /*0c10*/  IMAD.IADD R5, R4.reuse, 0x1, -R5 ;  /* 0x0000000104057824 */ /* 0x040fe200078e0a05 */
[--C-:B------:R-:W-:Y:S01]  /*0c20*/  SHF.R.S32.HI R249, RZ, 0x1f, R248.reuse ;  /* 0x0000001ffff97819 */ /* 0x100fe200000114f8 */
[----:B------:R-:W-:Y:S01]  /*0c30*/  IMAD.IADD R2, R4, 0x1, -R3 ;  /* 0x0000000104027824 */ /* 0x000fe200078e0a03 */
[----:B------:R-:W-:Y:S01]  /*0c40*/  LEA.HI R233, R233, R8, RZ, 0x1 ;  /* 0x00000008e9e97211 */ /* 0x000fe200078f08ff */
[----:B------:R-:W-:Y:S01]  /*0c50*/  ULDC.64 UR4, c[0x0][0x1a8] ;  /* 0x00006a0000047ab9 */ /* 0x000fe20000000a00 */
[----:B------:R-:W-:Y:S01]  /*0c60*/  SHF.R.S32.HI R0, RZ, 0x1f, R5 ;  /* 0x0000001fff007819 */ /* 0x000fe20000011405 */
[----:B------:R-:W-:Y:S01]  /*0c70*/  IMAD.SHL.U32 R246, R2, 0x8, RZ ;  /* 0x0000000802f67824 */ /* 0x000fe200078e00ff */
[----:B------:R-:W-:Y:S01]  /*0c80*/  LOP3.LUT R237, R237, 0x1c0, RZ, 0xc0, !PT ;  /* 0x000001c0eded7812 */ /* 0x000fe200078ec0ff */
[----:B------:R-:W-:Y:S01]  /*0c90*/  UIMAD UR4, UR19, UR4, URZ ;  /* 0x00000004130472a4 */ /* 0x000fe2000f8e023f */
[----:B------:R-:W-:Y:S01]  /*0ca0*/  LOP3.LUT R233, R233, 0xfffffffe, RZ, 0xc0, !PT ;  /* 0xfffffffee9e97812 */ /* 0x000fe200078ec0ff */
[----:B------:R-:W-:Y:S01]  /*0cb0*/  IMAD.WIDE R18, R19, 0x80, R248 ;  /* 0x0000008013127825 */ /* 0x000fe200078e02f8 */
[----:B------:R-:W-:Y:S01]  /*0cc0*/  LEA.HI R3, R0, R5, RZ, 0x3 ;  /* 0x0000000500037211 */ /* 0x000fe200078f18ff */
[----:B------:R-:W-:Y:S01]  /*0cd0*/  UIMAD UR4, UR24, UR5, UR4 ;  /* 0x00000005180472a4 */ /* 0x000fe2000f8e0204 */
[----:B------:R-:W-:Y:S01]  /*0ce0*/  LOP3.LUT R6, R237, 0x38, R246, 0xf8, !PT ;  /* 0x00000038ed067812 */ /* 0x000fe200078ef8f6 */
[----:B------:R-:W-:Y:S01]  /*0cf0*/  IMAD.IADD R233, R8, 0x1, -R233 ;  /* 0x0000000108e97824 */ /* 0x000fe200078e0ae9 */
[----:B------:R-:W-:-:S02]  /*0d00*/  SHF.R.U32.HI R237, RZ, 0x3, R237 ;  /* 0x00000003ffed7819 */ /* 0x000fc400000116ed */
[----:B------:R-:W-:Y:S01]  /*0d10*/  LOP3.LUT R8, R3, 0xfffffff8, RZ, 0xc0, !PT ;  /* 0xfffffff803087812 */ /* 0x000fe200078ec0ff */
[----:B------:R-:W-:Y:S01]  /*0d20*/  IMAD.SHL.U32 R9, R233, 0x8, RZ ;  /* 0x00000008e9097824 */ /* 0x000fe200078e00ff */
[----:B------:R-:W-:Y:S01]  /*0d30*/  LOP3.LUT R237, R6, R237, RZ, 0x3c, !PT ;  /* 0x000000ed06ed7212 */ /* 0x000fe200078e3cff */
[----:B------:R-:W-:Y:S01]  /*0d40*/  IMAD.SHL.U32 R3, R3, 0x40, RZ ;  /* 0x0000004003037824 */ /* 0x000fe200078e00ff */
[----:B------:R-:W-:Y:S01]  /*0d50*/  SHF.R.S32.HI R247, RZ, 0x1f, R246 ;  /* 0x0000001ffff77819 */ /* 0x000fe200000114f6 */
[----:B------:R-:W-:Y:S01]  /*0d60*/  IMAD.IADD R8, R5, 0x1, -R8 ;  /* 0x0000000105087824 */ /* 0x000fe200078e0a08 */
[----:B------:R-:W-:Y:S01]  /*0d70*/  IADD3 R6, P0, R246, UR6, RZ ;  /* 0x00000006f6067c10 */ /* 0x000fe2000ff1e0ff */
[----:B------:R-:W-:Y:S01]  /*0d80*/  IMAD R5, R249, c[0x0][0x198], RZ ;  /* 0x00006600f9057a24 */ /* 0x000fe200078e02ff */
[-C--:B------:R-:W-:Y:S01]  /*0d90*/  LEA.HI R0, R89, R4.reuse, RZ, 0x6 ;  /* 0x0000000459007211 */ /* 0x080fe200078f30ff */
[----:B------:R-:W-:Y:S01]  /*0da0*/  IMAD.WIDE.U32 R10, R248, c[0x0][0x1a0], R246 ;  /* 0x00006800f80a7a25 */ /* 0x000fe200078e00f6 */
[----:B------:R-:W-:Y:S01]  /*0db0*/  IADD3.X R7, R247, UR23, RZ, P0, !PT ;  /* 0x00000017f7077c10 */ /* 0x000fe200087fe4ff */
[----:B------:R-:W-:Y:S01]  /*0dc0*/  UIADD3 UR23, -UR16, UR18, URZ ;  /* 0x0000001210177290 */ /* 0x000fe2000fffe13f */
[----:B------:R-:W-:Y:S01]  /*0dd0*/  LOP3.LUT P3, RZ, R8, 0x4, RZ, 0xc0, !PT ;  /* 0x0000000408ff7812 */ /* 0x000fe2000786c0ff */
[----:B------:R-:W-:Y:S01]  /*0de0*/  IMAD.SHL.U32 R0, R0, 0x8, RZ ;  /* 0x0000000800007824 */ /* 0x000fe200078e00ff */
[C---:B------:R-:W-:Y:S01]  /*0df0*/  LOP3.LUT P2, RZ, R8.reuse, 0x2, RZ, 0xc0, !PT ;  /* 0x0000000208ff7812 */ /* 0x040fe2000784c0ff */
[----:B------:R-:W-:Y:S01]  /*0e00*/  IMAD.SHL.U32 R8, R8, 0x40, RZ ;  /* 0x0000004008087824 */ /* 0x000fe200078e00ff */
[----:B------:R-:W-:Y:S01]  /*0e10*/  ULDC.64 UR6, c[0x0][0x1b8] ;  /* 0x00006e0000067ab9 */ /* 0x000fe20000000a00 */
[----:B-1----:R-:W-:Y:S01]  /*0e20*/  IMAD.WIDE.U32 R14, R14, c[0x0][0x1a8], R6 ;  /* 0x00006a000e0e7a25 */ /* 0x002fe200078e0006 */
[----:B------:R-:W-:Y:S01]  /*0e30*/  LOP3.LUT R237, R237, 0xfffffe00, R0, 0xf8, !PT ;  /* 0xfffffe00eded7812 */ /* 0x000fe200078ef800 */
[----:B------:R-:W-:Y:S01]  /*0e40*/  UIMAD UR6, UR26, UR6, URZ ;  /* 0x000000061a0672a4 */ /* 0x000fe2000f8e023f */
[----:B------:R-:W-:Y:S01]  /*0e50*/  LOP3.LUT R8, R8, 0x1c0, RZ, 0xc0, !PT ;  /* 0x000001c008087812 */ /* 0x000fe200078ec0ff */
[----:B------:R-:W-:Y:S01]  /*0e60*/  IMAD R7, R249, c[0x0][0x1a0], RZ ;  /* 0x00006800f9077a24 */ /* 0x000fe200078e02ff */
[----:B------:R-:W-:Y:S01]  /*0e70*/  IADD3 R6, P0, R10, UR14, RZ ;  /* 0x0000000e0a067c10 */ /* 0x000fe2000ff1e0ff */
[----:B------:R-:W-:Y:S01]  /*0e80*/  IMAD.WIDE.U32 R12, R248, c[0x0][0x198], R246 ;  /* 0x00006600f80c7a25 */ /* 0x000fe200078e00f6 */
[----:B------:R-:W-:Y:S01]  /*0e90*/  LOP3.LUT R9, R8, 0x8, R9, 0xf8, !PT ;  /* 0x0000000808097812 */ /* 0x000fe200078ef809 */
[----:B------:R-:W-:Y:S01]  /*0ea0*/  UIMAD UR6, UR8, UR7, UR6 ;  /* 0x00000007080672a4 */ /* 0x000fe2000f8e0206 */
[----:B------:R-:W-:Y:S01]  /*0eb0*/  SHF.R.U32.HI R8, RZ, 0x3, R8 ;  /* 0x00000003ff087819 */ /* 0x000fe20000011608 */
[----:B------:R-:W-:Y:S01]  /*0ec0*/  IMAD R0, R248, c[0x0][0x1a4], R7 ;  /* 0x00006900f8007a24 */ /* 0x000fe200078e0207 */
[----:B------:R-:W-:Y:S01]  /*0ed0*/  IADD3 R242, P1, R12, UR12, RZ ;  /* 0x0000000c0cf27c10 */ /* 0x000fe2000ff3e0ff */
[----:B------:R-:W-:Y:S01]  /*0ee0*/  IMAD R5, R248, c[0x0][0x19c], R5 ;  /* 0x00006700f8057a24 */ /* 0x000fe200078e0205 */
        /* <DEDUP_REMOVED lines=63> */
.L_x_1024:
[----:B------:R-:W-:Y:S05]  /*12e0*/  BSYNC B0 ;  /* 0x0000000000007941 */ /* 0x000fea0003800000 */
.L_x_1023:
        /* <DEDUP_REMOVED lines=45> */
.L_x_1026:
[----:B------:R-:W-:Y:S05]  /*15c0*/  BSYNC B0 ;  /* 0x0000000000007941 */ /* 0x000fea0003800000 */
.L_x_1025:
        /* <DEDUP_REMOVED lines=45> */
.L_x_1028:
[----:B------:R-:W-:Y:S05]  /*18a0*/  BSYNC B0 ;  /* 0x0000000000007941 */ /* 0x000fea0003800000 */
.L_x_1027:
        /* <DEDUP_REMOVED lines=48> */
.L_x_1030:
[----:B------:R-:W-:Y:S05]  /*1bb0*/  BSYNC B0 ;  /* 0x0000000000007941 */ /* 0x000fea0003800000 */
.L_x_1029:
        /* <DEDUP_REMOVED lines=45> */
.L_x_1032:
[----:B------:R-:W-:Y:S05]  /*1e90*/  BSYNC B0 ;  /* 0x0000000000007941 */ /* 0x000fea0003800000 */
.L_x_1031:
        /* <DEDUP_REMOVED lines=42> */
.L_x_1034:
[----:B------:R-:W-:Y:S05]  /*2140*/  BSYNC B0 ;  /* 0x0000000000007941 */ /* 0x000fea0003800000 */
.L_x_1033:
        /* <DEDUP_REMOVED lines=18> */
[----:B-12---:R-:W-:-:S05]  /*2270*/  IMAD.U32 R14, RZ, RZ, UR6 ;  /* 0x00000006ff0e7e24 */ /* 0x006fca000f8e00ff */
        /* <DEDUP_REMOVED lines=19> */
[----:B-1----:R-:W-:Y:S01]  /*23b0*/  @P0 FMUL.FTZ R12, R13, R12 ;  /* 0x0000000c0d0c0220 */ /* 0x002fe20000410000 */
[----:B------:R-:W-:-:S03]  /*23c0*/  SHF.R.S32.HI R13, RZ, 0x1f, R10 ;  /* 0x0000001fff0d7819 */ /* 0x000fc6000001140a */
[----:B------:R1:W3:Y:S02]  /*23d0*/  @P0 R2UR UR19, R12 ;  /* 0x000000000c1303c2 */ /* 0x0002e400000e0000 */
[----:B-1----:R-:W-:Y:S01]  /*23e0*/  LEA.HI R12, R13, R10, RZ, 0x2 ;  /* 0x0000000a0d0c7211 */ /* 0x002fe200078f10ff */
[----:B------:R-:W-:Y:S01]  /*23f0*/  IMAD.MOV.U32 R10, RZ, RZ, R8 ;  /* 0x000000ffff0a7224 */ /* 0x000fe200078e0008 */
[----:B---3--:R-:W-:Y:S02]  /*2400*/  @UP1 UMOV UR4, UR19 ;  /* 0x0000001300041c82 */ /* 0x008fe40008000000 */
        /* <DEDUP_REMOVED lines=37> */
.L_x_1036:
[----:B--2---:R-:W-:Y:S05]  /*2660*/  BSYNC B0 ;  /* 0x0000000000007941 */ /* 0x004fea0003800000 */
.L_x_1035:
        /* <DEDUP_REMOVED lines=45> */
.L_x_1038:
[----:B------:R-:W-:Y:S05]  /*2940*/  BSYNC B0 ;  /* 0x0000000000007941 */ /* 0x000fea0003800000 */
.L_x_1037:
[C---:B-1----:R-:W-:Y:S01]  /*2950*/  IMAD.SHL.U32 R12, R2.reuse, 0x40, RZ ;  /* 0x00000040020c7824 */ /* 0x042fe200078e00ff */
[----:B------:R-:W-:Y:S01]  /*2960*/  R2P PR, R2, 0x6 ;  /* 0x0000000602007804 */ /* 0x000fe20000000000 */
[----:B------:R-:W-:Y:S01]  /*2970*/  IMAD.SHL.U32 R13, R248, 0x8, RZ ;  /* 0x00000008f80d7824 */ /* 0x000fe200078e00ff */
[----:B------:R-:W0:Y:S01]  /*2980*/  LDGDEPBAR ;  /* 0x00000000000079af */ /* 0x000e220000000000 */
[----:B------:R-:W-:Y:S01]  /*2990*/  IMAD R234, R89, 0x400, R0 ;  /* 0x0000040059ea7824 */ /* 0x000fe200078e0200 */
[----:B------:R-:W-:Y:S01]  /*29a0*/  LOP3.LUT R12, R12, 0x1c0, RZ, 0xc0, !PT ;  /* 0x000001c00c0c7812 */ /* 0x000fe200078ec0ff */
[----:B------:R-:W-:Y:S01]  /*29b0*/  IMAD.U32 R91, RZ, RZ, UR26 ;  /* 0x0000001aff5b7e24 */ /* 0x000fe2000f8e00ff */
[----:B------:R-:W-:Y:S01]  /*29c0*/  UISETP.GE.AND UP0, UPT, UR9, 0x2, UPT ;  /* 0x000000020900788c */ /* 0x000fe2000bf06270 */
[----:B------:R-:W-:Y:S01]  /*29d0*/  IMAD.SHL.U32 R234, R234, 0x2, RZ ;  /* 0x00000002eaea7824 */ /* 0x000fe200078e00ff */
[----:B------:R-:W-:Y:S01]  /*29e0*/  LOP3.LUT R6, R12, 0x8, R13, 0xf8, !PT ;  /* 0x000000080c067812 */ /* 0x000fe200078ef80d */
[----:B------:R-:W-:Y:S01]  /*29f0*/  IMAD R91, R91, 0x40, R236 ;  /* 0x000000405b5b7824 */ /* 0x000fe200078e02ec */
[----:B------:R-:W-:Y:S01]  /*2a00*/  SHF.R.U32.HI R13, RZ, 0x3, R12 ;  /* 0x00000003ff0d7819 */ /* 0x000fe2000001160c */
[--C-:B------:R-:W-:Y:S01]  /*2a10*/  IMAD R232, R7, 0x2, R234.reuse ;  /* 0x0000000207e87824 */ /* 0x100fe200078e02ea */
[----:B------:R-:W-:Y:S01]  /*2a20*/  LDSM.16.M88.4 R72, [R234] ;  /* 0x00000000ea48783b */ /* 0x000fe20000000200 */
[C---:B------:R-:W-:Y:S01]  /*2a30*/  IMAD R230, R5.reuse, 0x2, R234 ;  /* 0x0000000205e67824 */ /* 0x040fe200078e02ea */
[----:B------:R-:W-:Y:S01]  /*2a40*/  LOP3.LUT R6, R6, R13, RZ, 0x3c, !PT ;  /* 0x0000000d06067212 */ /* 0x000fe200078e3cff */
[----:B------:R-:W-:Y:S01]  /*2a50*/  IMAD R229, R5, 0x2, R232 ;  /* 0x0000000205e57824 */ /* 0x000fe200078e02e8 */
[----:B------:R-:W-:Y:S01]  /*2a60*/  LDSM.16.M88.4 R20, [R232] ;  /* 0x00000000e814783b */ /* 0x000fe20000000200 */
[----:B------:R-:W-:-:S02]  /*2a70*/  IADD3 R103, R91, 0x10, RZ ;  /* 0x000000105b677810 */ /* 0x000fc40007ffe0ff */
[----:B------:R-:W-:Y:S01]  /*2a80*/  IMAD R233, R233, 0x200, R6 ;  /* 0x00000200e9e97824 */ /* 0x000fe200078e0206 */
[----:B------:R-:W-:Y:S01]  /*2a90*/  LDSM.16.M88.4 R64, [R230] ;  /* 0x00000000e640783b */ /* 0x000fe20000000200 */
[----:B------:R-:W-:Y:S01]  /*2aa0*/  IADD3 R101, R91, 0x9, RZ ;  /* 0x000000095b657810 */ /* 0x000fe20007ffe0ff */
[----:B------:R-:W-:Y:S01]  /*2ab0*/  I2F R98, R103 ;  /* 0x0000006700627306 */ /* 0x000fe20000201400 */
[----:B------:R-:W-:Y:S01]  /*2ac0*/  IMAD.SHL.U32 R233, R233, 0x2, RZ ;  /* 0x00000002e9e97824 */ /* 0x000fe200078e00ff */
[C---:B------:R-:W-:Y:S02]  /*2ad0*/  IADD3 R105, R91.reuse, 0x11, RZ ;  /* 0x000000115b697810 */ /* 0x040fe40007ffe0ff */
[----:B------:R-:W-:Y:S02]  /*2ae0*/  IADD3 R107, R91, 0x18, RZ ;  /* 0x000000185b6b7810 */ /* 0x000fe40007ffe0ff */
[----:B------:R-:W1:Y:S01]  /*2af0*/  LDSM.16.M88.4 R44, [R233+0x10000] ;  /* 0x01000000e92c783b */ /* 0x000e620000000200 */
[C---:B------:R-:W-:Y:S01]  /*2b00*/  IADD3 R2, R233.reuse, 0x10000, RZ ;  /* 0x00010000e9027810 */ /* 0x040fe20007ffe0ff */
[----:B------:R-:W-:Y:S01]  /*2b10*/  I2F R96, R101 ;  /* 0x0000006500607306 */ /* 0x000fe20000201400 */
[----:B------:R-:W-:Y:S01]  /*2b20*/  IADD3 R231, R233, 0x10020, RZ ;  /* 0x00010020e9e77810 */ /* 0x000fe20007ffe0ff */
[----:B------:R-:W4:Y:S01]  /*2b30*/  LDSM.16.M88.4 R28, [R233+0x11000] ;  /* 0x01100000e91c783b */ /* 0x000f220000000200 */
[----:B------:R-:W-:Y:S01]  /*2b40*/  @P1 IADD3 R231, R2, -0x20, RZ ;  /* 0xffffffe002e71810 */ /* 0x000fe20007ffe0ff */
[----:B------:R-:W-:Y:S01]  /*2b50*/  IMAD.MOV.U32 R2, RZ, RZ, 0x40 ;  /* 0x00000040ff027424 */ /* 0x000fe200078e00ff */
[C---:B------:R-:W-:Y:S01]  /*2b60*/  IADD3 R99, R91.reuse, 0x8, RZ ;  /* 0x000000085b637810 */ /* 0x040fe20007ffe0ff */
[----:B------:R-:W5:Y:S01]  /*2b70*/  LDSM.16.M88.4 R36, [R233+0x10800] ;  /* 0x01080000e924783b */ /* 0x000f620000000200 */
[C---:B------:R-:W-:Y:S01]  /*2b80*/  IADD3 R115, R91.reuse, 0x28, RZ ;  /* 0x000000285b737810 */ /* 0x040fe20007ffe0ff */
[----:B------:R-:W-:Y:S01]  /*2b90*/  I2F R100, R105 ;  /* 0x0000006900647306 */ /* 0x000fe20000201400 */
[----:B------:R-:W-:Y:S01]  /*2ba0*/  SEL R2, R2, 0xffffffc0, !P2 ;  /* 0xffffffc002027807 */ /* 0x000fe20005000000 */
[----:B------:R-:W2:Y:S01]  /*2bb0*/  LDSM.16.M88.4 R24, [R233+0x11800] ;  /* 0x01180000e918783b */ /* 0x000ea20000000200 */
[----:B------:R-:W-:-:S02]  /*2bc0*/  IADD3 R97, R91, 0x1, RZ ;  /* 0x000000015b617810 */ /* 0x000fc40007ffe0ff */
[----:B------:R-:W-:Y:S01]  /*2bd0*/  IADD3 R119, R91, 0x30, RZ ;  /* 0x000000305b777810 */ /* 0x000fe20007ffe0ff */
[----:B------:R-:W3:Y:S01]  /*2be0*/  LDSM.16.M88.4 R60, [R231] ;  /* 0x00000000e73c783b */ /* 0x000ee20000000200 */
[----:B------:R-:W-:Y:S01]  /*2bf0*/  IMAD.IADD R227, R233, 0x1, R2 ;  /* 0x00000001e9e37824 */ /* 0x000fe200078e0202 */
[----:B------:R-:W-:Y:S01]  /*2c00*/  I2F R102, R107 ;  /* 0x0000006b00667306 */ /* 0x000fe20000201400 */
[----:B------:R-:W-:Y:S01]  /*2c10*/  IMAD.IADD R220, R2, 0x1, R231 ;  /* 0x0000000102dc7824 */ /* 0x000fe200078e02e7 */
[----:B---3--:R-:W3:Y:S01]  /*2c20*/  LDSM.16.M88.4 R16, [R231+0x1000] ;  /* 0x00100000e710783b */ /* 0x008ee20000000200 */
[----:B------:R-:W-:Y:S01]  /*2c30*/  IMAD.U32 R2, RZ, RZ, UR17 ;  /* 0x00000011ff027e24 */ /* 0x000fe2000f8e00ff */
[C---:B------:R-:W-:Y:S02]  /*2c40*/  IADD3 R113, R91.reuse, 0x21, RZ ;  /* 0x000000215b717810 */ /* 0x040fe40007ffe0ff */
[----:B------:R-:W2:Y:S01]  /*2c50*/  LDSM.16.M88.4 R56, [R231+0x800] ;  /* 0x00080000e738783b */ /* 0x000ea20000000200 */
[C---:B------:R-:W-:Y:S01]  /*2c60*/  IADD3 R109, R91.reuse, 0x19, RZ ;  /* 0x000000195b6d7810 */ /* 0x040fe20007ffe0ff */
[----:B------:R-:W-:Y:S01]  /*2c70*/  I2F R90, R99 ;  /* 0x00000063005a7306 */ /* 0x000fe20000201400 */
[C---:B------:R-:W-:Y:S01]  /*2c80*/  IADD3 R111, R91.reuse, 0x20, RZ ;  /* 0x000000205b6f7810 */ /* 0x040fe20007ffe0ff */
[----:B------:R-:W2:Y:S01]  /*2c90*/  LDSM.16.M88.4 R52, [R231+0x1800] ;  /* 0x00180000e734783b */ /* 0x000ea20000000200 */
[----:B------:R-:W-:-:S02]  /*2ca0*/  IADD3 R117, R91, 0x29, RZ ;  /* 0x000000295b757810 */ /* 0x000fc40007ffe0ff */
[C---:B------:R-:W-:Y:S01]  /*2cb0*/  IADD3 R121, R91.reuse, 0x38, RZ ;  /* 0x000000385b797810 */ /* 0x040fe20007ffe0ff */
[----:B------:R-:W2:Y:S01]  /*2cc0*/  LDSM.16.M88.4 R12, [R227+0x10000] ;  /* 0x01000000e30c783b */ /* 0x000ea20000000200 */
[----:B------:R-:W-:Y:S01]  /*2cd0*/  IADD3 R123, R91, 0x39, RZ ;  /* 0x000000395b7b7810 */ /* 0x000fe20007ffe0ff */
[----:B------:R-:W-:Y:S01]  /*2ce0*/  I2F R110, R115 ;  /* 0x00000073006e7306 */ /* 0x000fe20000201400 */
[C---:B------:R-:W-:Y:S01]  /*2cf0*/  IADD3 R223, R231.reuse, 0x800, RZ ;  /* 0x00000800e7df7810 */ /* 0x040fe20007ffe0ff */
[----:B------:R-:W-:Y:S01]  /*2d00*/  LDSM.16.M88.4 R68, [R227+0x11800] ;  /* 0x01180000e344783b */ /* 0x000fe20000000200 */
[C---:B------:R-:W-:Y:S02]  /*2d10*/  IADD3 R222, R231.reuse, 0x1000, RZ ;  /* 0x00001000e7de7810 */ /* 0x040fe40007ffe0ff */
[C---:B------:R-:W-:Y:S01]  /*2d20*/  IADD3 R221, R231.reuse, 0x1800, RZ ;  /* 0x00001800e7dd7810 */ /* 0x040fe20007ffe0ff */
[----:B-1----:R-:W-:Y:S01]  /*2d30*/  HMMA.16816.F32 R48, R72, R44, RZ ;  /* 0x0000002c4830723c */ /* 0x002fe200000018ff */
[----:B------:R-:W-:Y:S01]  /*2d40*/  LDSM.16.M88.4 R80, [R233+0x12800] ;  /* 0x01280000e950783b */ /* 0x000fe20000000200 */
[----:B------:R-:W-:Y:S01]  /*2d50*/  I2F R88, R97 ;  /* 0x0000006100587306 */ /* 0x000fe20000201400 */
[----:B------:R-:W-:-:S02]  /*2d60*/  IADD3 R219, R231, 0x2000, RZ ;  /* 0x00002000e7db7810 */ /* 0x000fc40007ffe0ff */
[----:B------:R-:W-:Y:S01]  /*2d70*/  LDSM.16.M88.4 R84, [R231+0x2800] ;  /* 0x00280000e754783b */ /* 0x000fe20000000200 */
[C---:B------:R-:W-:Y:S02]  /*2d80*/  IADD3 R218, R231.reuse, 0x2800, RZ ;  /* 0x00002800e7da7810 */ /* 0x040fe40007ffe0ff */
[C---:B----4-:R-:W-:Y:S01]  /*2d90*/  HMMA.16816.F32 R32, R72.reuse, R28, RZ ;  /* 0x0000001c4820723c */ /* 0x050fe200000018ff */
[C---:B------:R-:W-:Y:S01]  /*2da0*/  IADD3 R217, R231.reuse, 0x3000, RZ ;  /* 0x00003000e7d97810 */ /* 0x040fe20007ffe0ff */
[----:B------:R-:W-:Y:S01]  /*2db0*/  I2F R108, R113 ;  /* 0x00000071006c7306 */ /* 0x000fe20000201400 */
[C---:B------:R-:W-:Y:S02]  /*2dc0*/  IADD3 R216, R231.reuse, 0x3800, RZ ;  /* 0x00003800e7d87810 */ /* 0x040fe40007ffe0ff */
[C---:B------:R-:W-:Y:S02]  /*2dd0*/  IADD3 R215, R231.reuse, 0x4000, RZ ;  /* 0x00004000e7d77810 */ /* 0x040fe40007ffe0ff */
[C---:B------:R-:W-:Y:S01]  /*2de0*/  IADD3 R214, R231.reuse, 0x4800, RZ ;  /* 0x00004800e7d67810 */ /* 0x040fe20007ffe0ff */
[----:B------:R-:W-:Y:S01]  /*2df0*/  HMMA.16816.F32 R44, R72, R46, RZ ;  /* 0x0000002e482c723c */ /* 0x000fe200000018ff */
[C---:B------:R-:W-:Y:S01]  /*2e00*/  IADD3 R213, R231.reuse, 0x5000, RZ ;  /* 0x00005000e7d57810 */ /* 0x040fe20007ffe0ff */
[----:B------:R-:W-:Y:S01]  /*2e10*/  I2F R104, R109 ;  /* 0x0000006d00687306 */ /* 0x000fe20000201400 */
[----:B------:R-:W-:-:S02]  /*2e20*/  IADD3 R212, R231, 0x5800, RZ ;  /* 0x00005800e7d47810 */ /* 0x000fc40007ffe0ff */
[C---:B------:R-:W-:Y:S02]  /*2e30*/  IADD3 R211, R231.reuse, 0x6000, RZ ;  /* 0x00006000e7d37810 */ /* 0x040fe40007ffe0ff */
[C---:B------:R-:W-:Y:S01]  /*2e40*/  IADD3 R210, R231.reuse, 0x6800, RZ ;  /* 0x00006800e7d27810 */ /* 0x040fe20007ffe0ff */
[----:B------:R-:W-:Y:S01]  /*2e50*/  HMMA.16816.F32 R28, R72, R30, RZ ;  /* 0x0000001e481c723c */ /* 0x000fe200000018ff */
[C---:B------:R-:W-:Y:S01]  /*2e60*/  IADD3 R209, R231.reuse, 0x7000, RZ ;  /* 0x00007000e7d17810 */ /* 0x040fe20007ffe0ff */
[----:B------:R-:W-:Y:S01]  /*2e70*/  I2F R106, R111 ;  /* 0x0000006f006a7306 */ /* 0x000fe20000201400 */
[----:B------:R-:W-:-:S05]  /*2e80*/  IADD3 R208, R231, 0x7800, RZ ;  /* 0x00007800e7d07810 */ /* 0x000fca0007ffe0ff */
[C---:B-----5:R-:W-:Y:S02]  /*2e90*/  HMMA.16816.F32 R40, R72.reuse, R36, RZ ;  /* 0x000000244828723c */ /* 0x060fe400000018ff */
[----:B------:R-:W-:Y:S06]  /*2ea0*/  I2F R112, R117 ;  /* 0x0000007500707306 */ /* 0x000fec0000201400 */
[C---:B------:R-:W-:Y:S02]  /*2eb0*/  HMMA.16816.F32 R36, R72.reuse, R38, RZ ;  /* 0x000000264824723c */ /* 0x040fe400000018ff */
[----:B------:R-:W-:Y:S06]  /*2ec0*/  I2F R6, R91 ;  /* 0x0000005b00067306 */ /* 0x000fec0000201400 */
[C---:B--2---:R-:W-:Y:S02]  /*2ed0*/  HMMA.16816.F32 R76, R72.reuse, R24, RZ ;  /* 0x00000018484c723c */ /* 0x044fe400000018ff */
[----:B------:R-:W-:Y:S06]  /*2ee0*/  I2F R114, R123 ;  /* 0x0000007b00727306 */ /* 0x000fec0000201400 */
[----:B------:R-:W-:Y:S01]  /*2ef0*/  HMMA.16816.F32 R72, R72, R26, RZ ;  /* 0x0000001a4848723c */ /* 0x000fe200000018ff */
[----:B------:R-:W1:Y:S07]  /*2f00*/  LDSM.16.M88.4 R24, [R227+0x10800] ;  /* 0x01080000e318783b */ /* 0x000e6e0000000200 */
[C---:B------:R-:W-:Y:S08]  /*2f10*/  HMMA.16816.F32 R48, R20.reuse, R60, R48 ;  /* 0x0000003c1430723c */ /* 0x040ff00000001830 */
[C---:B------:R-:W-:Y:S01]  /*2f20*/  HMMA.16816.F32 R44, R20.reuse, R62, R44 ;  /* 0x0000003e142c723c */ /* 0x040fe2000000182c */
[----:B------:R-:W-:Y:S07]  /*2f30*/  LDSM.16.M88.4 R60, [R220] ;  /* 0x00000000dc3c783b */ /* 0x000fee0000000200 */
        /* <DEDUP_REMOVED lines=8> */
[----:B------:R-:W-:Y:S04]  /*2fc0*/  LDSM.16.M88.4 R20, [R229] ;  /* 0x00000000e514783b */ /* 0x000fe80000000200 */
[----:B------:R-:W3:Y:S03]  /*2fd0*/  LDSM.16.M88.4 R52, [R220+0x800] ;  /* 0x00080000dc34783b */ /* 0x000ee60000000200 */
        /* <DEDUP_REMOVED lines=11> */
[----:B------:R-:W5:Y:S04]  /*3090*/  LDSM.16.M88.4 R68, [R233+0x13000] ;  /* 0x01300000e944783b */ /* 0x000f680000000200 */
[----:B------:R-:W1:Y:S03]  /*30a0*/  LDSM.16.M88.4 R64, [R233+0x13800] ;  /* 0x01380000e940783b */ /* 0x000e660000000200 */
[C---:B---3--:R-:W-:Y:S08]  /*30b0*/  HMMA.16816.F32 R40, R20.reuse, R52, R40 ;  /* 0x000000341428723c */ /* 0x048ff00000001828 */
[C---:B------:R-:W-:Y:S01]  /*30c0*/  HMMA.16816.F32 R36, R20.reuse, R54, R36 ;  /* 0x000000361424723c */ /* 0x040fe20000001824 */
[----:B------:R-:W3:Y:S07]  /*30d0*/  LDSM.16.M88.4 R52, [R232+0x4000] ;  /* 0x00400000e834783b */ /* 0x000eee0000000200 */
        /* <DEDUP_REMOVED lines=16> */
[C---:B-----5:R-:W-:Y:S08]  /*31e0*/  HMMA.16816.F32 R32, R24.reuse, R68, R32 ;  /* 0x000000441820723c */ /* 0x060ff00000001820 */
[C---:B------:R-:W-:Y:S01]  /*31f0*/  HMMA.16816.F32 R28, R24.reuse, R70, R28 ;  /* 0x00000046181c723c */ /* 0x040fe2000000181c */
[----:B------:R-:W2:Y:S07]  /*3200*/  LDSM.16.M88.4 R68, [R227+0x13000] ;  /* 0x01300000e344783b */ /* 0x000eae0000000200 */
[C---:B------:R-:W-:Y:S08]  /*3210*/  HMMA.16816.F32 R76, R24.reuse, R64, R76 ;  /* 0x00000040184c723c */ /* 0x040ff0000000184c */
[----:B------:R-:W-:Y:S01]  /*3220*/  HMMA.16816.F32 R72, R24, R66, R72 ;  /* 0x000000421848723c */ /* 0x000fe20000001848 */
[----:B------:R-:W5:Y:S04]  /*3230*/  LDSM.16.M88.4 R64, [R227+0x13800] ;  /* 0x01380000e340783b */ /* 0x000f680000000200 */
[----:B------:R-:W-:Y:S03]  /*3240*/  LDSM.16.M88.4 R24, [R229+0x4000] ;  /* 0x00400000e518783b */ /* 0x000fe60000000200 */
[C---:B---3--:R-:W-:Y:S08]  /*3250*/  HMMA.16816.F32 R40, R52.reuse, R84, R40 ;  /* 0x000000543428723c */ /* 0x048ff00000001828 */
[C---:B------:R-:W-:Y:S01]  /*3260*/  HMMA.16816.F32 R36, R52.reuse, R86, R36 ;  /* 0x000000563424723c */ /* 0x040fe20000001824 */
[----:B------:R-:W-:Y:S07]  /*3270*/  LDSM.16.M88.4 R84, [R234+0x8000] ;  /* 0x00800000ea54783b */ /* 0x000fee0000000200 */
[C---:B----4-:R-:W-:Y:S08]  /*3280*/  HMMA.16816.F32 R48, R52.reuse, R12, R48 ;  /* 0x0000000c3430723c */ /* 0x050ff00000001830 */
[C---:B------:R-:W-:Y:S01]  /*3290*/  HMMA.16816.F32 R44, R52.reuse, R14, R44 ;  /* 0x0000000e342c723c */ /* 0x040fe2000000182c */
[----:B------:R-:W-:Y:S07]  /*32a0*/  LDSM.16.M88.4 R12, [R220+0x2000] ;  /* 0x00200000dc0c783b */ /* 0x000fee0000000200 */
        /* <DEDUP_REMOVED lines=15> */
[----:B------:R-:W-:Y:S07]  /*33a0*/  LDSM.16.M88.4 R68, [R232+0x8000] ;  /* 0x00800000e844783b */ /* 0x000fee0000000200 */
[C---:B-----5:R-:W-:Y:S08]  /*33b0*/  HMMA.16816.F32 R76, R16.reuse, R64, R76 ;  /* 0x00000040104c723c */ /* 0x060ff0000000184c */
[----:B------:R-:W-:Y:S01]  /*33c0*/  HMMA.16816.F32 R72, R16, R66, R72 ;  /* 0x000000421048723c */ /* 0x000fe20000001848 */
[----:B------:R-:W1:Y:S04]  /*33d0*/  LDSM.16.M88.4 R16, [R233+0x14800] ;  /* 0x01480000e910783b */ /* 0x000e680000000200 */
[----:B------:R-:W-:Y:S03]  /*33e0*/  LDSM.16.M88.4 R64, [R231+0x4000] ;  /* 0x00400000e740783b */ /* 0x000fe60000000200 */
[C---:B---3--:R-:W-:Y:S08]  /*33f0*/  HMMA.16816.F32 R40, R24.reuse, R60, R40 ;  /* 0x0000003c1828723c */ /* 0x048ff00000001828 */
[C---:B------:R-:W-:Y:S01]  /*3400*/  HMMA.16816.F32 R36, R24.reuse, R62, R36 ;  /* 0x0000003e1824723c */ /* 0x040fe20000001824 */
[----:B------:R-:W-:Y:S07]  /*3410*/  LDSM.16.M88.4 R60, [R231+0x4800] ;  /* 0x00480000e73c783b */ /* 0x000fee0000000200 */
[C---:B------:R-:W-:Y:S08]  /*3420*/  HMMA.16816.F32 R48, R24.reuse, R12, R48 ;  /* 0x0000000c1830723c */ /* 0x040ff00000001830 */
[C---:B------:R-:W-:Y:S01]  /*3430*/  HMMA.16816.F32 R44, R24.reuse, R14, R44 ;  /* 0x0000000e182c723c */ /* 0x040fe2000000182c */
[----:B------:R-:W2:Y:S07]  /*3440*/  LDSM.16.M88.4 R12, [R233+0x15000] ;  /* 0x01500000e90c783b */ /* 0x000eae0000000200 */
[C---:B----4-:R-:W-:Y:S08]  /*3450*/  HMMA.16816.F32 R32, R24.reuse, R56, R32 ;  /* 0x000000381820723c */ /* 0x050ff00000001820 */
[----:B------:R-:W-:Y:S01]  /*3460*/  HMMA.16816.F32 R28, R24, R58, R28 ;  /* 0x0000003a181c723c */ /* 0x000fe2000000181c */
[----:B------:R-:W3:Y:S07]  /*3470*/  LDSM.16.M88.4 R56, [R231+0x5000] ;  /* 0x00500000e738783b */ /* 0x000eee0000000200 */
[C---:B-1----:R-:W-:Y:S08]  /*3480*/  HMMA.16816.F32 R40, R84.reuse, R16, R40 ;  /* 0x000000105428723c */ /* 0x042ff00000001828 */
[----:B------:R-:W-:Y:S01]  /*3490*/  HMMA.16816.F32 R36, R84, R18, R36 ;  /* 0x000000125424723c */ /* 0x000fe20000001824 */
[----:B------:R-:W-:Y:S07]  /*34a0*/  LDSM.16.M88.4 R16, [R227+0x14800] ;  /* 0x01480000e310783b */ /* 0x000fee0000000200 */
[C---:B------:R-:W-:Y:S08]  /*34b0*/  HMMA.16816.F32 R76, R24.reuse, R52, R76 ;  /* 0x00000034184c723c */ /* 0x040ff0000000184c */
[----:B------:R-:W-:Y:S01]  /*34c0*/  HMMA.16816.F32 R72, R24, R54, R72 ;  /* 0x000000361848723c */ /* 0x000fe20000001848 */
[----:B------:R-:W1:Y:S04]  /*34d0*/  LDSM.16.M88.4 R24, [R230+0x8000] ;  /* 0x00800000e618783b */ /* 0x000e680000000200 */
[----:B------:R-:W-:Y:S03]  /*34e0*/  LDSM.16.M88.4 R52, [R231+0x5800] ;  /* 0x00580000e734783b */ /* 0x000fe60000000200 */
[C---:B------:R-:W-:Y:S08]  /*34f0*/  HMMA.16816.F32 R48, R84.reuse, R20, R48 ;  /* 0x000000145430723c */ /* 0x040ff00000001830 */
[C---:B------:R-:W-:Y:S01]  /*3500*/  HMMA.16816.F32 R44, R84.reuse, R22, R44 ;  /* 0x00000016542c723c */ /* 0x040fe2000000182c */
[----:B------:R-:W4:Y:S07]  /*3510*/  LDSM.16.M88.4 R20, [R227+0x14000] ;  /* 0x01400000e314783b */ /* 0x000f2e0000000200 */
[C---:B--2---:R-:W-:Y:S08]  /*3520*/  HMMA.16816.F32 R32, R84.reuse, R12, R32 ;  /* 0x0000000c5420723c */ /* 0x044ff00000001820 */
[----:B------:R-:W-:Y:S01]  /*3530*/  HMMA.16816.F32 R28, R84, R14, R28 ;  /* 0x0000000e541c723c */ /* 0x000fe2000000181c */
[----:B------:R-:W2:Y:S07]  /*3540*/  LDSM.16.M88.4 R12, [R227+0x15000] ;  /* 0x01500000e30c783b */ /* 0x000eae0000000200 */
[C---:B------:R-:W-:Y:S08]  /*3550*/  HMMA.16816.F32 R40, R68.reuse, R60, R40 ;  /* 0x0000003c4428723c */ /* 0x040ff00000001828 */
[C---:B------:R-:W-:Y:S01]  /*3560*/  HMMA.16816.F32 R36, R68.reuse, R62, R36 ;  /* 0x0000003e4424723c */ /* 0x040fe20000001824 */
[----:B------:R-:W-:Y:S07]  /*3570*/  LDSM.16.M88.4 R60, [R220+0x4000] ;  /* 0x00400000dc3c783b */ /* 0x000fee0000000200 */
[C---:B------:R-:W-:Y:S08]  /*3580*/  HMMA.16816.F32 R48, R68.reuse, R64, R48 ;  /* 0x000000404430723c */ /* 0x040ff00000001830 */
[----:B------:R-:W-:Y:S01]  /*3590*/  HMMA.16816.F32 R44, R68, R66, R44 ;  /* 0x00000042442c723c */ /* 0x000fe2000000182c */
[----:B------:R-:W5:Y:S07]  /*35a0*/  LDSM.16.M88.4 R64, [R229+0x8000] ;  /* 0x00800000e540783b */ /* 0x000f6e0000000200 */
[C---:B------:R-:W-:Y:S08]  /*35b0*/  HMMA.16816.F32 R76, R84.reuse, R80, R76 ;  /* 0x00000050544c723c */ /* 0x040ff0000000184c */
[----:B------:R-:W-:Y:S01]  /*35c0*/  HMMA.16816.F32 R72, R84, R82, R72 ;  /* 0x000000525448723c */ /* 0x000fe20000001848 */
[----:B------:R-:W-:Y:S07]  /*35d0*/  LDSM.16.M88.4 R84, [R233+0x17000] ;  /* 0x01700000e954783b */ /* 0x000fee0000000200 */
[C---:B---3--:R-:W-:Y:S08]  /*35e0*/  HMMA.16816.F32 R32, R68.reuse, R56, R32 ;  /* 0x000000384420723c */ /* 0x048ff00000001820 */
[----:B------:R-:W-:Y:S01]  /*35f0*/  HMMA.16816.F32 R28, R68, R58, R28 ;  /* 0x0000003a441c723c */ /* 0x000fe2000000181c */
[----:B------:R-:W-:Y:S07]  /*3600*/  LDSM.16.M88.4 R56, [R227+0x15800] ;  /* 0x01580000e338783b */ /* 0x000fee0000000200 */
[C---:B-1----:R-:W-:Y:S08]  /*3610*/  HMMA.16816.F32 R40, R24.reuse, R16, R40 ;  /* 0x000000101828723c */ /* 0x042ff00000001828 */
[C---:B------:R-:W-:Y:S01]  /*3620*/  HMMA.16816.F32 R36, R24.reuse, R18, R36 ;  /* 0x000000121824723c */ /* 0x040fe20000001824 */
[----:B------:R-:W1:Y:S07]  /*3630*/  LDSM.16.M88.4 R16, [R220+0x4800] ;  /* 0x00480000dc10783b */ /* 0x000e6e0000000200 */
[C---:B----4-:R-:W-:Y:S08]  /*3640*/  HMMA.16816.F32 R48, R24.reuse, R20, R48 ;  /* 0x000000141830723c */ /* 0x050ff00000001830 */
[----:B------:R-:W-:Y:S01]  /*3650*/  HMMA.16816.F32 R44, R24, R22, R44 ;  /* 0x00000016182c723c */ /* 0x000fe2000000182c */
[----:B------:R-:W-:Y:S07]  /*3660*/  LDSM.16.M88.4 R20, [R234+0xc000] ;  /* 0x00c00000ea14783b */ /* 0x000fee0000000200 */
[C---:B------:R-:W-:Y:S08]  /*3670*/  HMMA.16816.F32 R76, R68.reuse, R52, R76 ;  /* 0x00000034444c723c */ /* 0x040ff0000000184c */
[----:B------:R-:W-:Y:S01]  /*3680*/  HMMA.16816.F32 R72, R68, R54, R72 ;  /* 0x000000364448723c */ /* 0x000fe20000001848 */
[----:B------:R-:W-:Y:S07]  /*3690*/  LDSM.16.M88.4 R52, [R220+0x5000] ;  /* 0x00500000dc34783b */ /* 0x000fee0000000200 */
[C---:B--2---:R-:W-:Y:S08]  /*36a0*/  HMMA.16816.F32 R32, R24.reuse, R12, R32 ;  /* 0x0000000c1820723c */ /* 0x044ff00000001820 */
[----:B------:R-:W-:Y:S01]  /*36b0*/  HMMA.16816.F32 R28, R24, R14, R28 ;  /* 0x0000000e181c723c */ /* 0x000fe2000000181c */
[----:B------:R-:W2:Y:S07]  /*36c0*/  LDSM.16.M88.4 R12, [R233+0x16000] ;  /* 0x01600000e90c783b */ /* 0x000eae0000000200 */
[C---:B-----5:R-:W-:Y:S08]  /*36d0*/  HMMA.16816.F32 R48, R64.reuse, R60, R48 ;  /* 0x0000003c4030723c */ /* 0x060ff00000001830 */
[C---:B------:R-:W-:Y:S01]  /*36e0*/  HMMA.16816.F32 R60, R64.reuse, R62, R44 ;  /* 0x0000003e403c723c */ /* 0x040fe2000000182c */
[----:B------:R-:W-:Y:S07]  /*36f0*/  LDSM.16.M88.4 R44, [R232+0xc000] ;  /* 0x00c00000e82c783b */ /* 0x000fee0000000200 */
[C---:B-1----:R-:W-:Y:S08]  /*3700*/  HMMA.16816.F32 R40, R64.reuse, R16, R40 ;  /* 0x000000104028723c */ /* 0x042ff00000001828 */
[----:B------:R-:W-:Y:S01]  /*3710*/  HMMA.16816.F32 R36, R64, R18, R36 ;  /* 0x000000124024723c */ /* 0x000fe20000001824 */
[----:B------:R-:W1:Y:S07]  /*3720*/  LDSM.16.M88.4 R16, [R233+0x16800] ;  /* 0x01680000e910783b */ /* 0x000e6e0000000200 */
[C---:B------:R-:W-:Y:S08]  /*3730*/  HMMA.16816.F32 R76, R24.reuse, R56, R76 ;  /* 0x00000038184c723c */ /* 0x040ff0000000184c */
[----:B------:R-:W-:Y:S01]  /*3740*/  HMMA.16816.F32 R72, R24, R58, R72 ;  /* 0x0000003a1848723c */ /* 0x000fe20000001848 */
[----:B------:R-:W3:Y:S04]  /*3750*/  LDSM.16.M88.4 R24, [R231+0x6000] ;  /* 0x00600000e718783b */ /* 0x000ee80000000200 */
[----:B------:R-:W-:Y:S03]  /*3760*/  LDSM.16.M88.4 R56, [R227+0x16000] ;  /* 0x01600000e338783b */ /* 0x000fe60000000200 */
[C---:B--2---:R-:W-:Y:S08]  /*3770*/  HMMA.16816.F32 R48, R20.reuse, R12, R48 ;  /* 0x0000000c1430723c */ /* 0x044ff00000001830 */
[----:B------:R-:W-:Y:S01]  /*3780*/  HMMA.16816.F32 R60, R20, R14, R60 ;  /* 0x0000000e143c723c */ /* 0x000fe2000000183c */
[----:B------:R-:W2:Y:S07]  /*3790*/  LDSM.16.M88.4 R12, [R231+0x6800] ;  /* 0x00680000e70c783b */ /* 0x000eae0000000200 */
[----:B------:R-:W-:Y:S01]  /*37a0*/  HMMA.16816.F32 R68, R64, R52, R32 ;  /* 0x000000344044723c */ /* 0x000fe20000001820 */
[----:B------:R-:W4:Y:S07]  /*37b0*/  LDSM.16.M88.4 R32, [R230+0xc000] ;  /* 0x00c00000e620783b */ /* 0x000f2e0000000200 */
[C---:B-1----:R-:W-:Y:S08]  /*37c0*/  HMMA.16816.F32 R40, R20.reuse, R16, R40 ;  /* 0x000000101428723c */ /* 0x042ff00000001828 */
[----:B------:R-:W-:Y:S01]  /*37d0*/  HMMA.16816.F32 R36, R20, R18, R36 ;  /* 0x000000121424723c */ /* 0x000fe20000001824 */
[----:B------:R-:W-:Y:S07]  /*37e0*/  LDSM.16.M88.4 R16, [R220+0x5800] ;  /* 0x00580000dc10783b */ /* 0x000fee0000000200 */
[C---:B---3--:R-:W-:Y:S08]  /*37f0*/  HMMA.16816.F32 R48, R44.reuse, R24, R48 ;  /* 0x000000182c30723c */ /* 0x048ff00000001830 */
[C---:B------:R-:W-:Y:S01]  /*3800*/  HMMA.16816.F32 R60, R44.reuse, R26, R60 ;  /* 0x0000001a2c3c723c */ /* 0x040fe2000000183c */
[----:B------:R-:W1:Y:S07]  /*3810*/  LDSM.16.M88.4 R24, [R227+0x16800] ;  /* 0x01680000e318783b */ /* 0x000e6e0000000200 */
[C---:B--2---:R-:W-:Y:S08]  /*3820*/  HMMA.16816.F32 R40, R44.reuse, R12, R40 ;  /* 0x0000000c2c28723c */ /* 0x044ff00000001828 */
[----:B------:R-:W-:Y:S01]  /*3830*/  HMMA.16816.F32 R36, R44, R14, R36 ;  /* 0x0000000e2c24723c */ /* 0x000fe20000001824 */
[----:B------:R-:W-:Y:S07]  /*3840*/  LDSM.16.M88.4 R12, [R227+0x17000] ;  /* 0x01700000e30c783b */ /* 0x000fee0000000200 */
[----:B------:R-:W-:Y:S01]  /*3850*/  HMMA.16816.F32 R80, R64, R54, R28 ;  /* 0x000000364050723c */ /* 0x000fe2000000181c */
[----:B------:R-:W-:Y:S04]  /*3860*/  LDSM.16.M88.4 R28, [R229+0xc000] ;  /* 0x00c00000e51c783b */ /* 0x000fe80000000200 */
[----:B------:R-:W2:Y:S03]  /*3870*/  LDSM.16.M88.4 R52, [R220+0x6000] ;  /* 0x00600000dc34783b */ /* 0x000ea60000000200 */
[C---:B----4-:R-:W-:Y:S08]  /*3880*/  HMMA.16816.F32 R48, R32.reuse, R56, R48 ;  /* 0x000000382030723c */ /* 0x050ff00000001830 */
[C---:B------:R-:W-:Y:S01]  /*3890*/  HMMA.16816.F32 R60, R32.reuse, R58, R60 ;  /* 0x0000003a203c723c */ /* 0x040fe2000000183c */
[----:B------:R-:W-:Y:S07]  /*38a0*/  LDSM.16.M88.4 R56, [R231+0x7000] ;  /* 0x00700000e738783b */ /* 0x000fee0000000200 */
[C---:B-1----:R-:W-:Y:S08]  /*38b0*/  HMMA.16816.F32 R40, R32.reuse, R24, R40 ;  /* 0x000000182028723c */ /* 0x042ff00000001828 */
[----:B------:R-:W-:Y:S01]  /*38c0*/  HMMA.16816.F32 R36, R32, R26, R36 ;  /* 0x0000001a2024723c */ /* 0x000fe20000001824 */
[----:B------:R-:W1:Y:S07]  /*38d0*/  LDSM.16.M88.4 R24, [R233+0x17800] ;  /* 0x01780000e918783b */ /* 0x000e6e0000000200 */
[----:B------:R-:W-:Y:S08]  /*38e0*/  HMMA.16816.F32 R76, R64, R16, R76 ;  /* 0x00000010404c723c */ /* 0x000ff0000000184c */
[C---:B------:R-:W-:Y:S01]  /*38f0*/  HMMA.16816.F32 R92, R20.reuse, R84, R68 ;  /* 0x00000054145c723c */ /* 0x040fe20000001844 */
[----:B------:R-:W-:Y:S01]  /*3900*/  LDSM.16.M88.4 R68, [R220+0x6800] ;  /* 0x00680000dc44783b */ /* 0x000fe20000000200 */
[----:B------:R-:W-:Y:S05]  /*3910*/  I2F R84, R121 ;  /* 0x0000007900547306 */ /* 0x000fea0000201400 */
[----:B------:R-:W-:Y:S01]  /*3920*/  IADD3 R85, R91, 0x31, RZ ;  /* 0x000000315b557810 */ /* 0x000fe20007ffe0ff */
[----:B------:R-:W-:Y:S08]  /*3930*/  HMMA.16816.F32 R80, R20, R86, R80 ;  /* 0x000000561450723c */ /* 0x000ff00000001850 */
[----:B------:R-:W-:Y:S01]  /*3940*/  HMMA.16816.F32 R72, R64, R18, R72 ;  /* 0x000000124048723c */ /* 0x000fe20000001848 */
[----:B------:R-:W3:Y:S07]  /*3950*/  LDSM.16.M88.4 R16, [R231+0x7800] ;  /* 0x00780000e710783b */ /* 0x000eee0000000200 */
[----:B--2---:R-:W-:Y:S01]  /*3960*/  HMMA.16816.F32 R48, R28, R52, R48 ;  /* 0x000000341c30723c */ /* 0x004fe20000001830 */
[----:B------:R-:W-:Y:S07]  /*3970*/  I2F R52, R119 ;  /* 0x0000007700347306 */ /* 0x000fee0000201400 */
[----:B-1----:R-:W-:Y:S01]  /*3980*/  HMMA.16816.F32 R76, R20, R24, R76 ;  /* 0x00000018144c723c */ /* 0x002fe2000000184c */
[----:B------:R-:W-:Y:S07]  /*3990*/  I2F R53, R85 ;  /* 0x0000005500357306 */ /* 0x000fee0000201400 */
[C---:B------:R-:W-:Y:S08]  /*39a0*/  HMMA.16816.F32 R92, R44.reuse, R56, R92 ;  /* 0x000000382c5c723c */ /* 0x040ff0000000185c */
[----:B------:R-:W-:Y:S01]  /*39b0*/  HMMA.16816.F32 R80, R44, R58, R80 ;  /* 0x0000003a2c50723c */ /* 0x000fe20000001850 */
[----:B------:R-:W-:-:S02]  /*39c0*/  FMUL.FTZ R48, R48, c[0x0][0x2ec] ;  /* 0x0000bb0030307a20 */ /* 0x000fc40000410000 */
[----:B------:R-:W-:Y:S02]  /*39d0*/  FMUL.FTZ R49, R49, c[0x0][0x2ec] ;  /* 0x0000bb0031317a20 */ /* 0x000fe40000410000 */
[----:B------:R-:W-:Y:S02]  /*39e0*/  FMUL.FTZ R57, R50, c[0x0][0x2ec] ;  /* 0x0000bb0032397a20 */ /* 0x000fe40000410000 */
[----:B------:R-:W1:Y:S01]  /*39f0*/  MUFU.TANH R125, R49 ;  /* 0x00000031007d7308 */ /* 0x000e620000002400 */
[----:B------:R-:W-:Y:S01]  /*3a00*/  HMMA.16816.F32 R72, R20, R26, R72 ;  /* 0x0000001a1448723c */ /* 0x000fe20000001848 */
[----:B------:R-:W2:Y:S01]  /*3a10*/  LDSM.16.M88.4 R20, [R227+0x17800] ;  /* 0x01780000e314783b */ /* 0x000ea20000000200 */
[----:B------:R-:W-:-:S05]  /*3a20*/  FMUL.FTZ R127, R51, c[0x0][0x2ec] ;  /* 0x0000bb00337f7a20 */ /* 0x000fca0000410000 */
[----:B------:R-:W-:Y:S01]  /*3a30*/  MUFU.TANH R57, R57 ;  /* 0x0000003900397308 */ /* 0x000fe20000002400 */
[----:B---3--:R-:W-:Y:S07]  /*3a40*/  HMMA.16816.F32 R76, R44, R16, R76 ;  /* 0x000000102c4c723c */ /* 0x008fee000000184c */
[----:B------:R-:W-:Y:S01]  /*3a50*/  LEA R17, R89, UR16, 0x4 ;  /* 0x0000001059117c11 */ /* 0x000fe2000f8e20ff */
[----:B------:R-:W-:Y:S01]  /*3a60*/  HMMA.16816.F32 R60, R28, R54, R60 ;  /* 0x000000361c3c723c */ /* 0x000fe2000000183c */
[----:B------:R3:W-:Y:S02]  /*3a70*/  MUFU.TANH R55, R48 ;  /* 0x0000003000377308 */ /* 0x0007e40000002400 */
[----:B------:R-:W-:-:S04]  /*3a80*/  IADD3 R17, R17, 0x1, R4 ;  /* 0x0000000111117810 */ /* 0x000fc80007ffe004 */
[----:B------:R-:W-:Y:S01]  /*3a90*/  IADD3 R2, R2, -UR18, R17 ;  /* 0x8000001202027c10 */ /* 0x000fe2000fffe011 */
[----:B------:R-:W-:Y:S01]  /*3aa0*/  HMMA.16816.F32 R92, R32, R12, R92 ;  /* 0x0000000c205c723c */ /* 0x000fe2000000185c */
[----:B------:R-:W4:Y:S02]  /*3ab0*/  MUFU.TANH R127, R127 ;  /* 0x0000007f007f7308 */ /* 0x000f240000002400 */
[----:B------:R-:W-:-:S04]  /*3ac0*/  IADD3 R200, R2, c[0x0][0x2e8], RZ ;  /* 0x0000ba0002c87a10 */ /* 0x000fc80007ffe0ff */
[C---:B------:R-:W-:Y:S01]  /*3ad0*/  IADD3 R2, R200.reuse, 0x8, RZ ;  /* 0x00000008c8027810 */ /* 0x040fe20007ffe0ff */
[----:B------:R-:W-:Y:S01]  /*3ae0*/  HMMA.16816.F32 R80, R32, R14, R80 ;  /* 0x0000000e2050723c */ /* 0x000fe20000001850 */
[----:B---3--:R-:W3:Y:S01]  /*3af0*/  LDSM.16.M88.4 R48, [R220+0x7000] ;  /* 0x00700000dc30783b */ /* 0x008ee20000000200 */
[----:B------:R-:W-:Y:S02]  /*3b00*/  IMNMX R200, R200, UR17, PT ;  /* 0x00000011c8c87c17 */ /* 0x000fe4000b800200 */
[----:B------:R-:W-:Y:S01]  /*3b10*/  IMNMX R2, R2, UR17, PT ;  /* 0x0000001102027c17 */ /* 0x000fe2000b800200 */
[----:B------:R-:W5:Y:S01]  /*3b20*/  LDSM.16.M88.4 R12, [R220+0x7800] ;  /* 0x00780000dc0c783b */ /* 0x000f620000000200 */
[----:B------:R-:W-:Y:S01]  /*3b30*/  ISETP.GE.AND P0, PT, R101, R200, PT ;  /* 0x000000c86500720c */ /* 0x000fe20003f06270 */
[----:B------:R-:W-:-:S04]  /*3b40*/  DEPBAR.LE SB0, 0x0 ;  /* 0x000080000000791a */ /* 0x000fc80000000000 */
[----:B------:R-:W-:Y:S01]  /*3b50*/  HMMA.16816.F32 R72, R44, R18, R72 ;  /* 0x000000122c48723c */ /* 0x000fe20000001848 */
[----:B------:R-:W-:Y:S01]  /*3b60*/  FMUL.FTZ R61, R61, c[0x0][0x2ec] ;  /* 0x0000bb003d3d7a20 */ /* 0x000fe20000410000 */
[----:B------:R-:W-:Y:S01]  /*3b70*/  ISETP.GE.AND P1, PT, R99, R2, PT ;  /* 0x000000026300720c */ /* 0x000fe20003f26270 */
[----:B------:R-:W-:Y:S01]  /*3b80*/  FMUL.FTZ R62, R62, c[0x0][0x2ec] ;  /* 0x0000bb003e3e7a20 */ /* 0x000fe20000410000 */
[C---:B------:R-:W-:Y:S01]  /*3b90*/  ISETP.GE.AND P6, PT, R97.reuse, R200, PT ;  /* 0x000000c86100720c */ /* 0x040fe20003fc6270 */
[----:B------:R-:W-:Y:S01]  /*3ba0*/  FMUL.FTZ R60, R60, c[0x0][0x2ec] ;  /* 0x0000bb003c3c7a20 */ /* 0x000fe20000410000 */
[----:B------:R-:W-:Y:S01]  /*3bb0*/  ISETP.GE.AND P3, PT, R97, R2, PT ;  /* 0x000000026100720c */ /* 0x000fe20003f66270 */
[----:B------:R-:W3:Y:S01]  /*3bc0*/  MUFU.TANH R61, R61 ;  /* 0x0000003d003d7308 */ /* 0x000ee20000002400 */
[----:B--2---:R-:W-:Y:S01]  /*3bd0*/  HMMA.16816.F32 R76, R32, R20, R76 ;  /* 0x00000014204c723c */ /* 0x004fe2000000184c */
[----:B------:R-:W-:Y:S01]  /*3be0*/  FMUL.FTZ R63, R63, c[0x0][0x2ec] ;  /* 0x0000bb003f3f7a20 */ /* 0x000fe20000410000 */
[----:B------:R-:W-:Y:S01]  /*3bf0*/  ISETP.GE.AND P4, PT, R99, R200, PT ;  /* 0x000000c86300720c */ /* 0x000fe20003f86270 */
[C---:B-1----:R-:W-:Y:S01]  /*3c00*/  FFMA.FTZ R18, R88.reuse, UR4, R125 ;  /* 0x0000000458127c23 */ /* 0x042fe2000801007d */
[----:B------:R-:W-:Y:S01]  /*3c10*/  ISETP.GE.AND P5, PT, R101, R2, PT ;  /* 0x000000026500720c */ /* 0x000fe20003fa6270 */
[----:B----4-:R-:W-:Y:S01]  /*3c20*/  FFMA.FTZ R19, R88, UR4, R127 ;  /* 0x0000000458137c23 */ /* 0x010fe2000801007f */
[----:B------:R-:W-:Y:S01]  /*3c30*/  ISETP.GE.AND P2, PT, R103, R200, PT ;  /* 0x000000c86700720c */ /* 0x000fe20003f46270 */
[----:B------:R-:W1:Y:S01]  /*3c40*/  MUFU.TANH R65, R62 ;  /* 0x0000003e00417308 */ /* 0x000e620000002400 */
[----:B------:R-:W-:Y:S01]  /*3c50*/  HMMA.16816.F32 R40, R28, R68, R40 ;  /* 0x000000441c28723c */ /* 0x000fe20000001828 */
[----:B------:R-:W-:-:S02]  /*3c60*/  FSEL R18, R18, -INF , !P6 ;  /* 0xff80000012127808 */ /* 0x000fc40007000000 */
[----:B------:R-:W-:Y:S02]  /*3c70*/  FSEL R19, R19, -INF , !P3 ;  /* 0xff80000013137808 */ /* 0x000fe40005800000 */
[----:B------:R-:W-:Y:S02]  /*3c80*/  ISETP.GE.AND P6, PT, R103, R2, PT ;  /* 0x000000026700720c */ /* 0x000fe40003fc6270 */
[----:B------:R-:W-:Y:S01]  /*3c90*/  MUFU.TANH R69, R60 ;  /* 0x0000003c00457308 */ /* 0x000fe20000002400 */
[----:B------:R-:W-:Y:S01]  /*3ca0*/  HMMA.16816.F32 R36, R28, R70, R36 ;  /* 0x000000461c24723c */ /* 0x000fe20000001824 */
[----:B------:R-:W-:-:S06]  /*3cb0*/  ISETP.GE.AND P3, PT, R105, R200, PT ;  /* 0x000000c86900720c */ /* 0x000fcc0003f66270 */
[----:B------:R-:W-:Y:S01]  /*3cc0*/  MUFU.TANH R63, R63 ;  /* 0x0000003f003f7308 */ /* 0x000fe20000002400 */
[----:B------:R-:W-:Y:S07]  /*3cd0*/  HMMA.16816.F32 R72, R32, R22, R72 ;  /* 0x000000162048723c */ /* 0x000fee0000001848 */
[----:B---3--:R-:W-:Y:S01]  /*3ce0*/  FFMA.FTZ R22, R96, UR4, R61 ;  /* 0x0000000460167c23 */ /* 0x008fe2000801003d */
[----:B------:R-:W-:Y:S01]  /*3cf0*/  HMMA.16816.F32 R80, R28, R50, R80 ;  /* 0x000000321c50723c */ /* 0x000fe20000001850 */
[----:B------:R-:W-:-:S02]  /*3d00*/  FMUL.FTZ R25, R42, c[0x0][0x2ec] ;  /* 0x0000bb002a197a20 */ /* 0x000fc40000410000 */
[----:B------:R-:W-:Y:S01]  /*3d10*/  FMUL.FTZ R27, R43, c[0x0][0x2ec] ;  /* 0x0000bb002b1b7a20 */ /* 0x000fe20000410000 */
[----:B------:R-:W-:Y:S01]  /*3d20*/  FSEL R22, R22, -INF , !P0 ;  /* 0xff80000016167808 */ /* 0x000fe20004000000 */
[----:B------:R-:W-:Y:S01]  /*3d30*/  FMUL.FTZ R41, R41, c[0x0][0x2ec] ;  /* 0x0000bb0029297a20 */ /* 0x000fe20000410000 */
[----:B------:R-:W-:Y:S01]  /*3d40*/  ISETP.GE.AND P0, PT, R107, R2, PT ;  /* 0x000000026b00720c */ /* 0x000fe20003f06270 */
[----:B------:R-:W2:Y:S01]  /*3d50*/  MUFU.TANH R25, R25 ;  /* 0x0000001900197308 */ /* 0x000ea20000002400 */
[----:B-----5:R-:W-:Y:S01]  /*3d60*/  HMMA.16816.F32 R76, R28, R12, R76 ;  /* 0x0000000c1c4c723c */ /* 0x020fe2000000184c */
[----:B------:R-:W-:Y:S02]  /*3d70*/  FMUL.FTZ R38, R38, c[0x0][0x2ec] ;  /* 0x0000bb0026267a20 */ /* 0x000fe40000410000 */
[----:B------:R-:W-:Y:S02]  /*3d80*/  FMUL.FTZ R36, R36, c[0x0][0x2ec] ;  /* 0x0000bb0024247a20 */ /* 0x000fe40000410000 */
[----:B------:R-:W-:-:S02]  /*3d90*/  FMUL.FTZ R40, R40, c[0x0][0x2ec] ;  /* 0x0000bb0028287a20 */ /* 0x000fc40000410000 */
[----:B------:R-:W3:Y:S01]  /*3da0*/  MUFU.TANH R27, R27 ;  /* 0x0000001b001b7308 */ /* 0x000ee20000002400 */
[C---:B------:R-:W-:Y:S01]  /*3db0*/  HMMA.16816.F32 R92, R28.reuse, R48, R92 ;  /* 0x000000301c5c723c */ /* 0x040fe2000000185c */
[----:B------:R-:W-:Y:S02]  /*3dc0*/  FMUL.FTZ R37, R37, c[0x0][0x2ec] ;  /* 0x0000bb0025257a20 */ /* 0x000fe40000410000 */
[----:B------:R-:W-:Y:S02]  /*3dd0*/  FMUL.FTZ R39, R39, c[0x0][0x2ec] ;  /* 0x0000bb0027277a20 */ /* 0x000fe40000410000 */
[----:B-1----:R-:W-:Y:S02]  /*3de0*/  FFMA.FTZ R33, R90, UR4, R65 ;  /* 0x000000045a217c23 */ /* 0x002fe40008010041 */
[----:B------:R-:W1:Y:S01]  /*3df0*/  MUFU.TANH R49, R38 ;  /* 0x0000002600317308 */ /* 0x000e620000002400 */
[----:B------:R-:W-:Y:S01]  /*3e00*/  HMMA.16816.F32 R72, R28, R14, R72 ;  /* 0x0000000e1c48723c */ /* 0x000fe20000001848 */
[----:B------:R-:W-:Y:S01]  /*3e10*/  FMUL.FTZ R35, R80, c[0x0][0x2ec] ;  /* 0x0000bb0050237a20 */ /* 0x000fe20000410000 */
[----:B------:R-:W-:Y:S01]  /*3e20*/  FSEL R33, R33, -INF , !P1 ;  /* 0xff80000021217808 */ /* 0x000fe20004800000 */
[----:B--2---:R-:W-:Y:S01]  /*3e30*/  FFMA.FTZ R17, R98, UR4, R25 ;  /* 0x0000000462117c23 */ /* 0x004fe20008010019 */
[----:B------:R-:W-:Y:S01]  /*3e40*/  ISETP.GE.AND P1, PT, R107, R200, PT ;  /* 0x000000c86b00720c */ /* 0x000fe20003f26270 */
[----:B------:R-:W-:-:S02]  /*3e50*/  FMUL.FTZ R59, R81, c[0x0][0x2ec] ;  /* 0x0000bb00513b7a20 */ /* 0x000fc40000410000 */
[----:B------:R-:W2:Y:S01]  /*3e60*/  MUFU.TANH R35, R35 ;  /* 0x0000002300237308 */ /* 0x000ea20000002400 */
[----:B------:R-:W-:Y:S01]  /*3e70*/  FMUL.FTZ R26, R79, c[0x0][0x2ec] ;  /* 0x0000bb004f1a7a20 */ /* 0x000fe20000410000 */
[----:B------:R-:W-:Y:S01]  /*3e80*/  FSEL R17, R17, -INF , !P6 ;  /* 0xff80000011117808 */ /* 0x000fe20007000000 */
[----:B------:R-:W-:Y:S01]  /*3e90*/  FMUL.FTZ R76, R76, c[0x0][0x2ec] ;  /* 0x0000bb004c4c7a20 */ /* 0x000fe20000410000 */
[----:B------:R-:W-:Y:S01]  /*3ea0*/  ISETP.GE.AND P6, PT, R111, R200, PT ;  /* 0x000000c86f00720c */ /* 0x000fe20003fc6270 */
[----:B------:R-:W-:Y:S02]  /*3eb0*/  FMUL.FTZ R24, R77, c[0x0][0x2ec] ;  /* 0x0000bb004d187a20 */ /* 0x000fe40000410000 */
[----:B---3--:R-:W-:Y:S01]  /*3ec0*/  FFMA.FTZ R15, R100, UR4, R27 ;  /* 0x00000004640f7c23 */ /* 0x008fe2000801001b */
[----:B------:R-:W3:Y:S01]  /*3ed0*/  MUFU.TANH R43, R36 ;  /* 0x00000024002b7308 */ /* 0x000ee20000002400 */
[----:B------:R-:W-:Y:S02]  /*3ee0*/  FMUL.FTZ R51, R95, c[0x0][0x2ec] ;  /* 0x0000bb005f337a20 */ /* 0x000fe40000410000 */
[----:B------:R-:W-:-:S02]  /*3ef0*/  FMUL.FTZ R45, R92, c[0x0][0x2ec] ;  /* 0x0000bb005c2d7a20 */ /* 0x000fc40000410000 */
[----:B------:R-:W-:Y:S02]  /*3f00*/  FMUL.FTZ R47, R93, c[0x0][0x2ec] ;  /* 0x0000bb005d2f7a20 */ /* 0x000fe40000410000 */
[----:B------:R-:W-:Y:S01]  /*3f10*/  FMUL.FTZ R21, R94, c[0x0][0x2ec] ;  /* 0x0000bb005e157a20 */ /* 0x000fe20000410000 */
[----:B------:R-:W4:Y:S01]  /*3f20*/  MUFU.TANH R25, R76 ;  /* 0x0000004c00197308 */ /* 0x000f220000002400 */
[----:B------:R-:W-:Y:S02]  /*3f30*/  FMUL.FTZ R61, R83, c[0x0][0x2ec] ;  /* 0x0000bb00533d7a20 */ /* 0x000fe40000410000 */
[----:B------:R-:W-:Y:S02]  /*3f40*/  FMUL.FTZ R27, R78, c[0x0][0x2ec] ;  /* 0x0000bb004e1b7a20 */ /* 0x000fe40000410000 */
[----:B-1----:R-:W-:Y:S02]  /*3f50*/  FFMA.FTZ R13, R102, UR4, R49 ;  /* 0x00000004660d7c23 */ /* 0x002fe40008010031 */
[----:B------:R-:W-:Y:S01]  /*3f60*/  FMUL.FTZ R82, R82, c[0x0][0x2ec] ;  /* 0x0000bb0052527a20 */ /* 0x000fe20000410000 */
[----:B------:R-:W1:Y:S01]  /*3f70*/  MUFU.TANH R26, R26 ;  /* 0x0000001a001a7308 */ /* 0x000e620000002400 */
[----:B------:R-:W-:Y:S01]  /*3f80*/  FMUL.FTZ R29, R72, c[0x0][0x2ec] ;  /* 0x0000bb00481d7a20 */ /* 0x000fe20000410000 */
[----:B------:R-:W-:Y:S01]  /*3f90*/  FSEL R13, R13, -INF , !P0 ;  /* 0xff8000000d0d7808 */ /* 0x000fe20004000000 */
[----:B------:R-:W-:Y:S01]  /*3fa0*/  FMUL.FTZ R31, R73, c[0x0][0x2ec] ;  /* 0x0000bb00491f7a20 */ /* 0x000fe20000410000 */
[----:B------:R-:W-:Y:S01]  /*3fb0*/  ISETP.GE.AND P0, PT, R115, R200, PT ;  /* 0x000000c87300720c */ /* 0x000fe20003f06270 */
[----:B--2---:R-:W-:-:S02]  /*3fc0*/  FFMA.FTZ R35, R110, UR4, R35 ;  /* 0x000000046e237c23 */ /* 0x004fc40008010023 */
[----:B------:R-:W-:Y:S01]  /*3fd0*/  FFMA.FTZ R20, R90, UR4, R69 ;  /* 0x000000045a147c23 */ /* 0x000fe20008010045 */
[----:B------:R-:W2:Y:S01]  /*3fe0*/  MUFU.TANH R67, R40 ;  /* 0x0000002800437308 */ /* 0x000ea20000002400 */
[----:B------:R-:W-:Y:S01]  /*3ff0*/  FMUL.FTZ R74, R74, c[0x0][0x2ec] ;  /* 0x0000bb004a4a7a20 */ /* 0x000fe20000410000 */
[----:B------:R-:W-:Y:S01]  /*4000*/  FSEL R186, R35, -INF , !P0 ;  /* 0xff80000023ba7808 */ /* 0x000fe20004000000 */
[----:B------:R-:W-:Y:S01]  /*4010*/  FMUL.FTZ R75, R75, c[0x0][0x2ec] ;  /* 0x0000bb004b4b7a20 */ /* 0x000fe20000410000 */
[----:B------:R-:W-:Y:S01]  /*4020*/  FSEL R20, R20, -INF , !P4 ;  /* 0xff80000014147808 */ /* 0x000fe20006000000 */
[----:B---3--:R-:W-:Y:S01]  /*4030*/  FFMA.FTZ R14, R102, UR4, R43 ;  /* 0x00000004660e7c23 */ /* 0x008fe2000801002b */
[-C--:B------:R-:W-:Y:S01]  /*4040*/  ISETP.GE.AND P0, PT, R85, R2.reuse, PT ;  /* 0x000000025500720c */ /* 0x080fe20003f06270 */
[----:B----4-:R-:W-:Y:S01]  /*4050*/  FFMA.FTZ R198, R52, UR4, R25 ;  /* 0x0000000434c67c23 */ /* 0x010fe20008010019 */
[----:B------:R-:W3:Y:S01]  /*4060*/  MUFU.TANH R41, R41 ;  /* 0x0000002900297308 */ /* 0x000ee20000002400 */
[----:B-1----:R-:W-:Y:S01]  /*4070*/  FFMA.FTZ R26, R53, UR4, R26 ;  /* 0x00000004351a7c23 */ /* 0x002fe2000801001a */
[----:B------:R-:W-:Y:S01]  /*4080*/  ISETP.GE.AND P4, PT, R105, R2, PT ;  /* 0x000000026900720c */ /* 0x000fe20003f86270 */
[----:B------:R-:W-:Y:S01]  /*4090*/  FFMA.FTZ R23, R96, UR4, R63 ;  /* 0x0000000460177c23 */ /* 0x000fe2000801003f */
[----:B------:R-:W-:-:S02]  /*40a0*/  FSEL R14, R14, -INF , !P1 ;  /* 0xff8000000e0e7808 */ /* 0x000fc40004800000 */
[----:B------:R-:W-:Y:S02]  /*40b0*/  ISETP.GE.AND P1, PT, R113, R2, PT ;  /* 0x000000027100720c */ /* 0x000fe40003f26270 */
[----:B------:R-:W1:Y:S01]  /*40c0*/  MUFU.TANH R51, R51 ;  /* 0x0000003300337308 */ /* 0x000e620000002400 */
[----:B--2---:R-:W-:Y:S01]  /*40d0*/  FFMA.FTZ R4, R98, UR4, R67 ;  /* 0x0000000462047c23 */ /* 0x004fe20008010043 */
[----:B------:R-:W-:Y:S02]  /*40e0*/  FSEL R191, R26, -INF , !P0 ;  /* 0xff8000001abf7808 */ /* 0x000fe40004000000 */
[----:B------:R-:W-:Y:S02]  /*40f0*/  FSEL R23, R23, -INF , !P5 ;  /* 0xff80000017177808 */ /* 0x000fe40006800000 */
[----:B------:R-:W-:Y:S02]  /*4100*/  FSEL R4, R4, -INF , !P2 ;  /* 0xff80000004047808 */ /* 0x000fe40005000000 */
[----:B------:R-:W2:Y:S01]  /*4110*/  MUFU.TANH R37, R37 ;  /* 0x0000002500257308 */ /* 0x000ea20000002400 */
[----:B---3--:R-:W-:Y:S01]  /*4120*/  FFMA.FTZ R16, R100, UR4, R41 ;  /* 0x0000000464107c23 */ /* 0x008fe20008010029 */
[----:B------:R-:W-:-:S02]  /*4130*/  FSEL R15, R15, -INF , !P4 ;  /* 0xff8000000f0f7808 */ /* 0x000fc40006000000 */
[----:B------:R-:W-:Y:S02]  /*4140*/  PLOP3.LUT P0, PT, PT, PT, UP0, 0x80, 0x0 ;  /* 0x000000000000781c */ /* 0x000fe40003f0f008 */
[----:B------:R-:W-:Y:S02]  /*4150*/  FSEL R16, R16, -INF , !P3 ;  /* 0xff80000010107808 */ /* 0x000fe40005800000 */
[----:B------:R-:W3:Y:S01]  /*4160*/  MUFU.TANH R39, R39 ;  /* 0x0000002700277308 */ /* 0x000ee20000002400 */
[----:B-1----:R-:W-:Y:S01]  /*4170*/  FFMA.FTZ R51, R108, UR4, R51 ;  /* 0x000000046c337c23 */ /* 0x002fe20008010033 */
[C---:B------:R-:W-:Y:S02]  /*4180*/  ISETP.GE.AND P5, PT, R109.reuse, R200, PT ;  /* 0x000000c86d00720c */ /* 0x040fe40003fa6270 */
[-C--:B------:R-:W-:Y:S02]  /*4190*/  ISETP.GE.AND P2, PT, R109, R2.reuse, PT ;  /* 0x000000026d00720c */ /* 0x080fe40003f46270 */
[----:B------:R-:W-:-:S02]  /*41a0*/  ISETP.GE.AND P3, PT, R111, R2, PT ;  /* 0x000000026f00720c */ /* 0x000fc40003f66270 */
[----:B------:R-:W1:Y:S01]  /*41b0*/  MUFU.TANH R45, R45 ;  /* 0x0000002d002d7308 */ /* 0x000e620000002400 */
[C---:B--2---:R-:W-:Y:S01]  /*41c0*/  FFMA.FTZ R12, R104.reuse, UR4, R37 ;  /* 0x00000004680c7c23 */ /* 0x044fe20008010025 */
[-C--:B------:R-:W-:Y:S02]  /*41d0*/  ISETP.GE.AND P4, PT, R113, R200.reuse, PT ;  /* 0x000000c87100720c */ /* 0x080fe40003f86270 */
[----:B------:R-:W-:Y:S02]  /*41e0*/  FSEL R193, R51, -INF , !P1 ;  /* 0xff80000033c17808 */ /* 0x000fe40004800000 */
[----:B------:R-:W-:Y:S02]  /*41f0*/  ISETP.GE.AND P1, PT, R85, R200, PT ;  /* 0x000000c85500720c */ /* 0x000fe40003f26270 */
[----:B------:R-:W2:Y:S01]  /*4200*/  MUFU.TANH R47, R47 ;  /* 0x0000002f002f7308 */ /* 0x000ea20000002400 */
[----:B---3--:R-:W-:Y:S01]  /*4210*/  FFMA.FTZ R39, R104, UR4, R39 ;  /* 0x0000000468277c23 */ /* 0x008fe20008010027 */
[----:B------:R-:W-:-:S02]  /*4220*/  FSEL R12, R12, -INF , !P5 ;  /* 0xff8000000c0c7808 */ /* 0x000fc40006800000 */
[----:B------:R-:W-:-:S04]  /*4230*/  ISETP.GE.AND P5, PT, R115, R2, PT ;  /* 0x000000027300720c */ /* 0x000fc80003fa6270 */
[----:B------:R-:W3:Y:S01]  /*4240*/  MUFU.TANH R21, R21 ;  /* 0x0000001500157308 */ /* 0x000ee20000002400 */
[----:B-1----:R-:W-:-:S05]  /*4250*/  FFMA.FTZ R45, R106, UR4, R45 ;  /* 0x000000046a2d7c23 */ /* 0x002fca000801002d */
[----:B------:R-:W-:Y:S02]  /*4260*/  FSEL R184, R45, -INF , !P6 ;  /* 0xff8000002db87808 */ /* 0x000fe40007000000 */
[----:B------:R-:W1:Y:S01]  /*4270*/  MUFU.TANH R24, R24 ;  /* 0x0000001800187308 */ /* 0x000e620000002400 */
[----:B--2---:R-:W-:Y:S01]  /*4280*/  FFMA.FTZ R47, R108, UR4, R47 ;  /* 0x000000046c2f7c23 */ /* 0x004fe2000801002f */
[----:B------:R-:W-:-:S04]  /*4290*/  ISETP.GE.AND P6, PT, R117, R2, PT ;  /* 0x000000027500720c */ /* 0x000fc80003fc6270 */
[----:B------:R-:W-:Y:S02]  /*42a0*/  FSEL R194, R47, -INF , !P4 ;  /* 0xff8000002fc27808 */ /* 0x000fe40006000000 */
[----:B------:R-:W2:Y:S01]  /*42b0*/  MUFU.TANH R59, R59 ;  /* 0x0000003b003b7308 */ /* 0x000ea20000002400 */
[----:B---3--:R-:W-:Y:S01]  /*42c0*/  FFMA.FTZ R199, R106, UR4, R21 ;  /* 0x000000046ac77c23 */ /* 0x008fe20008010015 */
[----:B------:R-:W-:Y:S02]  /*42d0*/  FSEL R21, R39, -INF , !P2 ;  /* 0xff80000027157808 */ /* 0x000fe40005000000 */
[-C--:B------:R-:W-:Y:S02]  /*42e0*/  ISETP.GE.AND P2, PT, R117, R200.reuse, PT ;  /* 0x000000c87500720c */ /* 0x080fe40003f46270 */
[----:B------:R-:W-:Y:S02]  /*42f0*/  FSEL R199, R199, -INF , !P3 ;  /* 0xff800000c7c77808 */ /* 0x000fe40005800000 */
[----:B------:R-:W3:Y:S01]  /*4300*/  MUFU.TANH R65, R82 ;  /* 0x0000005200417308 */ /* 0x000ee20000002400 */
[----:B-1----:R-:W-:Y:S01]  /*4310*/  FFMA.FTZ R24, R53, UR4, R24 ;  /* 0x0000000435187c23 */ /* 0x002fe20008010018 */
[----:B------:R-:W-:-:S02]  /*4320*/  ISETP.GE.AND P3, PT, R119, R200, PT ;  /* 0x000000c87700720c */ /* 0x000fc40003f66270 */
[-C--:B------:R-:W-:Y:S02]  /*4330*/  ISETP.GE.AND P4, PT, R119, R2.reuse, PT ;  /* 0x000000027700720c */ /* 0x080fe40003f86270 */
[----:B------:R-:W-:Y:S01]  /*4340*/  FSEL R196, R24, -INF , !P1 ;  /* 0xff80000018c47808 */ /* 0x000fe20004800000 */
[----:B------:R-:W-:Y:S01]  /*4350*/  FFMA.FTZ R24, R6, UR4, R55 ;  /* 0x0000000406187c23 */ /* 0x000fe20008010037 */
[----:B------:R-:W1:Y:S01]  /*4360*/  MUFU.TANH R61, R61 ;  /* 0x0000003d003d7308 */ /* 0x000e620000002400 */
[----:B--2---:R-:W-:Y:S01]  /*4370*/  FFMA.FTZ R59, R112, UR4, R59 ;  /* 0x00000004703b7c23 */ /* 0x004fe2000801003b */
[----:B------:R-:W-:Y:S01]  /*4380*/  FSEL R198, R198, -INF , !P3 ;  /* 0xff800000c6c67808 */ /* 0x000fe20005800000 */
[----:B------:R-:W-:Y:S01]  /*4390*/  FFMA.FTZ R6, R6, UR4, R57 ;  /* 0x0000000406067c23 */ /* 0x000fe20008010039 */
[----:B------:R-:W-:Y:S02]  /*43a0*/  ISETP.GE.AND P3, PT, R91, R2, PT ;  /* 0x000000025b00720c */ /* 0x000fe40003f66270 */
[----:B------:R-:W-:-:S02]  /*43b0*/  FSEL R192, R59, -INF , !P2 ;  /* 0xff8000003bc07808 */ /* 0x000fc40005000000 */
[----:B------:R-:W2:Y:S01]  /*43c0*/  MUFU.TANH R27, R27 ;  /* 0x0000001b001b7308 */ /* 0x000ea20000002400 */
[----:B---3--:R-:W-:Y:S01]  /*43d0*/  FFMA.FTZ R65, R110, UR4, R65 ;  /* 0x000000046e417c23 */ /* 0x008fe20008010041 */
[-C--:B------:R-:W-:Y:S02]  /*43e0*/  ISETP.GE.AND P2, PT, R121, R2.reuse, PT ;  /* 0x000000027900720c */ /* 0x080fe40003f46270 */
[----:B------:R-:W-:Y:S02]  /*43f0*/  ISETP.GE.AND P1, PT, R123, R2, PT ;  /* 0x000000027b00720c */ /* 0x000fe40003f26270 */
[----:B------:R-:W-:Y:S02]  /*4400*/  FSEL R197, R65, -INF , !P5 ;  /* 0xff80000041c57808 */ /* 0x000fe40006800000 */
[----:B------:R-:W3:Y:S01]  /*4410*/  MUFU.TANH R29, R29 ;  /* 0x0000001d001d7308 */ /* 0x000ee20000002400 */
[----:B-1----:R-:W-:Y:S01]  /*4420*/  FFMA.FTZ R61, R112, UR4, R61 ;  /* 0x00000004703d7c23 */ /* 0x002fe2000801003d */
[----:B------:R-:W-:-:S02]  /*4430*/  ISETP.GE.AND P5, PT, R121, R200, PT ;  /* 0x000000c87900720c */ /* 0x000fc40003fa6270 */
[----:B------:R-:W-:Y:S02]  /*4440*/  FSEL R6, R6, -INF , !P3 ;  /* 0xff80000006067808 */ /* 0x000fe40005800000 */
[----:B------:R-:W-:Y:S02]  /*4450*/  FSEL R195, R61, -INF , !P6 ;  /* 0xff8000003dc37808 */ /* 0x000fe40007000000 */
[----:B------:R-:W1:Y:S01]  /*4460*/  MUFU.TANH R31, R31 ;  /* 0x0000001f001f7308 */ /* 0x000e620000002400 */
[----:B--2---:R-:W-:Y:S01]  /*4470*/  FFMA.FTZ R27, R52, UR4, R27 ;  /* 0x00000004341b7c23 */ /* 0x004fe2000801001b */
[----:B------:R-:W-:Y:S01]  /*4480*/  BAR.SYNC.DEFER_BLOCKING 0x0 ;  /* 0x0000000000007b1d */ /* 0x000fe20000010000 */
[----:B------:R-:W-:-:S03]  /*4490*/  ISETP.GE.AND P6, PT, R91, R200, PT ;  /* 0x000000c85b00720c */ /* 0x000fc60003fc6270 */
[----:B------:R-:W-:Y:S02]  /*44a0*/  FSEL R169, R27, -INF , !P4 ;  /* 0xff8000001ba97808 */ /* 0x000fe40006000000 */
[----:B------:R-:W2:Y:S01]  /*44b0*/  MUFU.TANH R189, R74 ;  /* 0x0000004a00bd7308 */ /* 0x000ea20000002400 */
[----:B---3--:R-:W-:Y:S01]  /*44c0*/  FFMA.FTZ R170, R84, UR4, R29 ;  /* 0x0000000454aa7c23 */ /* 0x008fe2000801001d */
[----:B------:R-:W-:Y:S02]  /*44d0*/  ISETP.GE.AND P4, PT, R123, R200, PT ;  /* 0x000000c87b00720c */ /* 0x000fe40003f86270 */
[----:B------:R-:W-:Y:S02]  /*44e0*/  FSEL R24, R24, -INF , !P6 ;  /* 0xff80000018187808 */ /* 0x000fe40007000000 */
[----:B------:R-:W-:Y:S02]  /*44f0*/  FSEL R170, R170, -INF , !P5 ;  /* 0xff800000aaaa7808 */ /* 0x000fe40006800000 */
[----:B------:R-:W3:Y:S01]  /*4500*/  MUFU.TANH R25, R75 ;  /* 0x0000004b00197308 */ /* 0x000ee20000002400 */
[----:B-1----:R-:W-:-:S05]  /*4510*/  FFMA.FTZ R168, R114, UR4, R31 ;  /* 0x0000000472a87c23 */ /* 0x002fca000801001f */
[----:B------:R-:W-:Y:S01]  /*4520*/  FSEL R168, R168, -INF , !P4 ;  /* 0xff800000a8a87808 */ /* 0x000fe20006000000 */
[----:B--2---:R-:W-:-:S05]  /*4530*/  FFMA.FTZ R189, R84, UR4, R189 ;  /* 0x0000000454bd7c23 */ /* 0x004fca00080100bd */
[----:B------:R-:W-:Y:S01]  /*4540*/  FSEL R189, R189, -INF , !P2 ;  /* 0xff800000bdbd7808 */ /* 0x000fe20005000000 */
[----:B---3--:R-:W-:-:S05]  /*4550*/  FFMA.FTZ R188, R114, UR4, R25 ;  /* 0x0000000472bc7c23 */ /* 0x008fca0008010019 */
        /* <DEDUP_REMOVED lines=72> */
.L_x_1041:
[----:B------:R-:W-:Y:S05]  /*49e0*/  BSYNC B0 ;  /* 0x0000000000007941 */ /* 0x000fea0003800000 */
.L_x_1040:
[----:B------:R-:W0:Y:S02]  /*49f0*/  LDGDEPBAR ;  /* 0x00000000000079af */ /* 0x000e240000000000 */
.L_x_1039:
        /* <DEDUP_REMOVED lines=28> */
[----:B-1----:R-:W-:Y:S02]  /*4bc0*/  FMNMX.FTZ R28, R168, R3, !PT ;  /* 0x00000003a81c7209 */ /* 0x002fe40007810000 */
        /* <DEDUP_REMOVED lines=26> */
[----:B------:R-:W-:Y:S01]  /*4d70*/  FMUL.FTZ R190, R3, c[0x0][0x23c] ;  /* 0x00008f0003be7a20 */ /* 0x000fe20000410000 */
        /* <DEDUP_REMOVED lines=60> */
[----:B------:R-:W-:Y:S02]  /*5140*/  MUFU.EX2 R176, R176 ;  /* 0x000000b000b07308 */ /* 0x000fe40000000800 */
[----:B------:R-:W-:-:S04]  /*5150*/  FADD.FTZ R179, R179, R178 ;  /* 0x000000b2b3b37221 */ /* 0x000fc80000010000 */
[----:B------:R-:W-:Y:S01]  /*5160*/  FADD.FTZ R179, R174, R179 ;  /* 0x000000b3aeb37221 */ /* 0x000fe20000010000 */
[----:B---3--:R-:W-:Y:S01]  /*5170*/  F2FP.PACK_AB R131, R175, R182 ;  /* 0x000000b6af83723e */ /* 0x008fe200000000ff */
        /* <DEDUP_REMOVED lines=127> */
[----:B--2---:R-:W-:Y:S01]  /*5970*/  HMMA.16816.F32 R36, R4, R16, R36 ;  /* 0x000000100424723c */ /* 0x004fe20000001824 */
[----:B------:R-:W-:Y:S02]  /*5980*/  FADD.FTZ R186, R187, R186 ;  /* 0x000000babbba7221 */ /* 0x000fe40000010000 */
[----:B------:R-:W-:-:S05]  /*5990*/  FADD.FTZ R194, R195, R194 ;  /* 0x000000c2c3c27221 */ /* 0x000fca0000010000 */
        /* <DEDUP_REMOVED lines=63> */
[C---:B--2---:R-:W-:Y:S01]  /*5d90*/  HMMA.16816.F32 R52, R4.reuse, R12, R52 ;  /* 0x0000000c0434723c */ /* 0x044fe20000001834 */
[----:B------:R-:W-:Y:S07]  /*5da0*/  STL [R1+0x4], R251 ;  /* 0x000004fb01007387 */ /* 0x000fee0000100800 */
        /* <DEDUP_REMOVED lines=49> */
[----:B------:R-:W-:Y:S01]  /*60c0*/  UIMAD UR6, UR7, UR5, UR6 ;  /* 0x00000005070672a4 */ /* 0x000fe2000f8e0206 */
[----:B------:R-:W-:Y:S01]  /*60d0*/  IMAD.U32 R165, RZ, RZ, UR26 ;  /* 0x0000001affa57e24 */ /* 0x000fe2000f8e00ff */
[----:B------:R-:W-:Y:S01]  /*60e0*/  UISETP.GE.AND UP0, UPT, UR9, 0x3, UPT ;  /* 0x000000030900788c */ /* 0x000fe2000bf06270 */
[----:B------:R-:W-:-:S04]  /*60f0*/  IMAD.WIDE.U32 R20, R235, UR26, R20 ;  /* 0x0000001aeb147c25 */ /* 0x000fc8000f8e0014 */
[----:B------:R-:W-:Y:S01]  /*6100*/  IMAD R165, R165, 0x40, R236 ;  /* 0x00000040a5a57824 */ /* 0x000fe200078e02ec */
        /* <DEDUP_REMOVED lines=39> */
[C---:B------:R-:W-:Y:S01]  /*6380*/  IADD3 R203, R165.reuse, 0x20, RZ ;  /* 0x00000020a5cb7810 */ /* 0x040fe20007ffe0ff */
[----:B------:R-:W-:Y:S01]  /*6390*/  I2F R0, R165 ;  /* 0x000000a500007306 */ /* 0x000fe20000201400 */
[----:B------:R-:W-:Y:S01]  /*63a0*/  IADD3 R241, R165, 0x30, RZ ;  /* 0x00000030a5f17810 */ /* 0x000fe20007ffe0ff */
        /* <DEDUP_REMOVED lines=21> */
[----:B------:R-:W3:Y:S04]  /*6500*/  LDSM.16.M88.4 R176, [R233+0x10800] ;  /* 0x01080000e9b0783b */ /* 0x000ee80000000200 */
[----:B------:R-:W4:Y:S04]  /*6510*/  LDSM.16.M88.4 R20, [R233+0x10000] ;  /* 0x01000000e914783b */ /* 0x000f280000000200 */
[----:B------:R-:W4:Y:S04]  /*6520*/  LDSM.16.M88.4 R168, [R233+0x11000] ;  /* 0x01100000e9a8783b */ /* 0x000f280000000200 */
[----:B-1----:R-:W1:Y:S04]  /*6530*/  LDSM.16.M88.4 R16, [R233+0x11800] ;  /* 0x01180000e910783b */ /* 0x002e680000000200 */
[----:B--2---:R-:W-:Y:S04]  /*6540*/  LDSM.16.M88.4 R12, [R232] ;  /* 0x00000000e80c783b */ /* 0x004fe80000000200 */
[----:B------:R-:W2:Y:S04]  /*6550*/  LDSM.16.M88.4 R184, [R223] ;  /* 0x00000000dfb8783b */ /* 0x000ea80000000200 */
[----:B------:R-:W1:Y:S04]  /*6560*/  LDSM.16.M88.4 R188, [R231] ;  /* 0x00000000e7bc783b */ /* 0x000e680000000200 */
[----:B-----5:R-:W5:Y:S04]  /*6570*/  LDSM.16.M88.4 R24, [R221] ;  /* 0x00000000dd18783b */ /* 0x020f680000000200 */
[----:B------:R-:W1:Y:S04]  /*6580*/  LDSM.16.M88.4 R196, [R222] ;  /* 0x00000000dec4783b */ /* 0x000e680000000200 */
[----:B------:R-:W-:Y:S01]  /*6590*/  LDSM.16.M88.4 R192, [R227+0x10000] ;  /* 0x01000000e3c0783b */ /* 0x000fe20000000200 */
[C---:B---3--:R-:W-:Y:S03]  /*65a0*/  HMMA.16816.F32 R180, R28.reuse, R176, RZ ;  /* 0x000000b01cb4723c */ /* 0x048fe600000018ff */
[----:B------:R-:W-:Y:S04]  /*65b0*/  LDSM.16.M88.4 R204, [R227+0x16000] ;  /* 0x01600000e3cc783b */ /* 0x000fe80000000200 */
[----:B------:R-:W0:Y:S01]  /*65c0*/  LDGDEPBAR ;  /* 0x00000000000079af */ /* 0x000e220000000000 */
[C---:B------:R-:W-:Y:S08]  /*65d0*/  HMMA.16816.F32 R176, R28.reuse, R178, RZ ;  /* 0x000000b21cb0723c */ /* 0x040ff000000018ff */
[C---:B----4-:R-:W-:Y:S08]  /*65e0*/  HMMA.16816.F32 R4, R28.reuse, R20, RZ ;  /* 0x000000141c04723c */ /* 0x050ff000000018ff */
[C---:B------:R-:W-:Y:S08]  /*65f0*/  HMMA.16816.F32 R20, R28.reuse, R22, RZ ;  /* 0x000000161c14723c */ /* 0x040ff000000018ff */
[C---:B------:R-:W-:Y:S08]  /*6600*/  HMMA.16816.F32 R172, R28.reuse, R168, RZ ;  /* 0x000000a81cac723c */ /* 0x040ff000000018ff */
[C---:B------:R-:W-:Y:S08]  /*6610*/  HMMA.16816.F32 R168, R28.reuse, R170, RZ ;  /* 0x000000aa1ca8723c */ /* 0x040ff000000018ff */
[C---:B-1----:R-:W-:Y:S08]  /*6620*/  HMMA.16816.F32 R32, R28.reuse, R16, RZ ;  /* 0x000000101c20723c */ /* 0x042ff000000018ff */
[----:B------:R-:W-:Y:S01]  /*6630*/  HMMA.16816.F32 R28, R28, R18, RZ ;  /* 0x000000121c1c723c */ /* 0x000fe200000018ff */
[----:B------:R-:W-:Y:S07]  /*6640*/  LDSM.16.M88.4 R16, [R230] ;  /* 0x00000000e610783b */ /* 0x000fee0000000200 */
[C---:B--2---:R-:W-:Y:S08]  /*6650*/  HMMA.16816.F32 R180, R12.reuse, R184, R180 ;  /* 0x000000b80cb4723c */ /* 0x044ff000000018b4 */
[C---:B------:R-:W-:Y:S01]  /*6660*/  HMMA.16816.F32 R176, R12.reuse, R186, R176 ;  /* 0x000000ba0cb0723c */ /* 0x040fe200000018b0 */
[----:B------:R-:W1:Y:S07]  /*6670*/  LDSM.16.M88.4 R184, [R227+0x10800] ;  /* 0x01080000e3b8783b */ /* 0x000e6e0000000200 */
[C---:B------:R-:W-:Y:S08]  /*6680*/  HMMA.16816.F32 R4, R12.reuse, R188, R4 ;  /* 0x000000bc0c04723c */ /* 0x040ff00000001804 */
[C---:B------:R-:W-:Y:S01]  /*6690*/  HMMA.16816.F32 R20, R12.reuse, R190, R20 ;  /* 0x000000be0c14723c */ /* 0x040fe20000001814 */
[----:B------:R-:W2:Y:S07]  /*66a0*/  LDSM.16.M88.4 R188, [R227+0x11000] ;  /* 0x01100000e3bc783b */ /* 0x000eae0000000200 */
[C---:B-----5:R-:W-:Y:S08]  /*66b0*/  HMMA.16816.F32 R32, R12.reuse, R24, R32 ;  /* 0x000000180c20723c */ /* 0x060ff00000001820 */
[C---:B------:R-:W-:Y:S01]  /*66c0*/  HMMA.16816.F32 R28, R12.reuse, R26, R28 ;  /* 0x0000001a0c1c723c */ /* 0x040fe2000000181c */
[----:B------:R-:W3:Y:S07]  /*66d0*/  LDSM.16.M88.4 R24, [R227+0x11800] ;  /* 0x01180000e318783b */ /* 0x000eee0000000200 */
[C---:B------:R-:W-:Y:S08]  /*66e0*/  HMMA.16816.F32 R172, R12.reuse, R196, R172 ;  /* 0x000000c40cac723c */ /* 0x040ff000000018ac */
[----:B------:R-:W-:Y:S01]  /*66f0*/  HMMA.16816.F32 R168, R12, R198, R168 ;  /* 0x000000c60ca8723c */ /* 0x000fe200000018a8 */
[----:B------:R-:W-:Y:S04]  /*6700*/  LDSM.16.M88.4 R12, [R229] ;  /* 0x00000000e50c783b */ /* 0x000fe80000000200 */
[----:B------:R-:W4:Y:S03]  /*6710*/  LDSM.16.M88.4 R196, [R220] ;  /* 0x00000000dcc4783b */ /* 0x000f260000000200 */
        /* <DEDUP_REMOVED lines=25> */
[----:B------:R-:W2:Y:S03]  /*68b0*/  LDSM.16.M88.4 R188, [R219] ;  /* 0x00000000dbbc783b */ /* 0x000ea60000000200 */
[C---:B---3--:R-:W-:Y:S08]  /*68c0*/  HMMA.16816.F32 R4, R24.reuse, R16, R4 ;  /* 0x000000101804723c */ /* 0x048ff00000001804 */
        /* <DEDUP_REMOVED lines=8> */
[C---:B-----5:R-:W-:Y:S08]  /*6950*/  HMMA.16816.F32 R172, R24.reuse, R192, R172 ;  /* 0x000000c018ac723c */ /* 0x060ff000000018ac */
[----:B------:R-:W-:Y:S01]  /*6960*/  HMMA.16816.F32 R168, R24, R194, R168 ;  /* 0x000000c218a8723c */ /* 0x000fe200000018a8 */
[----:B------:R-:W-:Y:S04]  /*6970*/  LDSM.16.M88.4 R24, [R230+0x4000] ;  /* 0x00400000e618783b */ /* 0x000fe80000000200 */
[----:B------:R-:W5:Y:S03]  /*6980*/  LDSM.16.M88.4 R192, [R227+0x12000] ;  /* 0x01200000e3c0783b */ /* 0x000f660000000200 */
        /* <DEDUP_REMOVED lines=25> */
[----:B------:R-:W1:Y:S03]  /*6b20*/  LDSM.16.M88.4 R184, [R233+0x14000] ;  /* 0x01400000e9b8783b */ /* 0x000e660000000200 */
[C---:B----4-:R-:W-:Y:S08]  /*6b30*/  HMMA.16816.F32 R4, R12.reuse, R196, R4 ;  /* 0x000000c40c04723c */ /* 0x050ff00000001804 */
[C---:B------:R-:W-:Y:S01]  /*6b40*/  HMMA.16816.F32 R20, R12.reuse, R198, R20 ;  /* 0x000000c60c14723c */ /* 0x040fe20000001814 */
[----:B------:R-:W4:Y:S07]  /*6b50*/  LDSM.16.M88.4 R196, [R233+0x14800] ;  /* 0x01480000e9c4783b */ /* 0x000f2e0000000200 */
[C---:B-----5:R-:W-:Y:S08]  /*6b60*/  HMMA.16816.F32 R180, R12.reuse, R192, R180 ;  /* 0x000000c00cb4723c */ /* 0x060ff000000018b4 */
        /* <DEDUP_REMOVED lines=9> */
[C---:B-1----:R-:W-:Y:S08]  /*6c00*/  HMMA.16816.F32 R4, R24.reuse, R184, R4 ;  /* 0x000000b81804723c */ /* 0x042ff00000001804 */
[C---:B------:R-:W-:Y:S01]  /*6c10*/  HMMA.16816.F32 R20, R24.reuse, R186, R20 ;  /* 0x000000ba1814723c */ /* 0x040fe20000001814 */
[----:B------:R-:W1:Y:S07]  /*6c20*/  LDSM.16.M88.4 R184, [R214] ;  /* 0x00000000d6b8783b */ /* 0x000e6e0000000200 */
[C---:B----4-:R-:W-:Y:S08]  /*6c30*/  HMMA.16816.F32 R180, R24.reuse, R196, R180 ;  /* 0x000000c418b4723c */ /* 0x050ff000000018b4 */
[C---:B------:R-:W-:Y:S01]  /*6c40*/  HMMA.16816.F32 R176, R24.reuse, R198, R176 ;  /* 0x000000c618b0723c */ /* 0x040fe200000018b0 */
[----:B------:R-:W4:Y:S07]  /*6c50*/  LDSM.16.M88.4 R196, [R213] ;  /* 0x00000000d5c4783b */ /* 0x000f2e0000000200 */
[C---:B-----5:R-:W-:Y:S08]  /*6c60*/  HMMA.16816.F32 R172, R24.reuse, R192, R172 ;  /* 0x000000c018ac723c */ /* 0x060ff000000018ac */
[C---:B------:R-:W-:Y:S01]  /*6c70*/  HMMA.16816.F32 R168, R24.reuse, R194, R168 ;  /* 0x000000c218a8723c */ /* 0x040fe200000018a8 */
[----:B------:R-:W5:Y:S07]  /*6c80*/  LDSM.16.M88.4 R192, [R212] ;  /* 0x00000000d4c0783b */ /* 0x000f6e0000000200 */
[C---:B--2---:R-:W-:Y:S08]  /*6c90*/  HMMA.16816.F32 R32, R24.reuse, R188, R32 ;  /* 0x000000bc1820723c */ /* 0x044ff00000001820 */
[----:B------:R-:W-:Y:S01]  /*6ca0*/  HMMA.16816.F32 R28, R24, R190, R28 ;  /* 0x000000be181c723c */ /* 0x000fe2000000181c */
[----:B------:R-:W-:Y:S04]  /*6cb0*/  LDSM.16.M88.4 R24, [R230+0x8000] ;  /* 0x00800000e618783b */ /* 0x000fe80000000200 */
[----:B------:R-:W-:Y:S03]  /*6cc0*/  LDSM.16.M88.4 R188, [R227+0x14800] ;  /* 0x01480000e3bc783b */ /* 0x000fe60000000200 */
[C---:B---3--:R-:W-:Y:S08]  /*6cd0*/  HMMA.16816.F32 R4, R16.reuse, R12, R4 ;  /* 0x0000000c1004723c */ /* 0x048ff00000001804 */
[C---:B------:R-:W-:Y:S01]  /*6ce0*/  HMMA.16816.F32 R20, R16.reuse, R14, R20 ;  /* 0x0000000e1014723c */ /* 0x040fe20000001814 */
[----:B------:R-:W2:Y:S07]  /*6cf0*/  LDSM.16.M88.4 R12, [R227+0x14000] ;  /* 0x01400000e30c783b */ /* 0x000eae0000000200 */
[C---:B-1----:R-:W-:Y:S08]  /*6d00*/  HMMA.16816.F32 R180, R16.reuse, R184, R180 ;  /* 0x000000b810b4723c */ /* 0x042ff000000018b4 */
[C---:B------:R-:W-:Y:S01]  /*6d10*/  HMMA.16816.F32 R176, R16.reuse, R186, R176 ;  /* 0x000000ba10b0723c */ /* 0x040fe200000018b0 */
[----:B------:R-:W1:Y:S07]  /*6d20*/  LDSM.16.M88.4 R184, [R227+0x15000] ;  /* 0x01500000e3b8783b */ /* 0x000e6e0000000200 */
[C---:B----4-:R-:W-:Y:S08]  /*6d30*/  HMMA.16816.F32 R172, R16.reuse, R196, R172 ;  /* 0x000000c410ac723c */ /* 0x050ff000000018ac */
[C---:B------:R-:W-:Y:S01]  /*6d40*/  HMMA.16816.F32 R168, R16.reuse, R198, R168 ;  /* 0x000000c610a8723c */ /* 0x040fe200000018a8 */
[----:B------:R-:W-:Y:S07]  /*6d50*/  LDSM.16.M88.4 R196, [R220+0x4800] ;  /* 0x00480000dcc4783b */ /* 0x000fee0000000200 */
[C---:B-----5:R-:W-:Y:S08]  /*6d60*/  HMMA.16816.F32 R32, R16.reuse, R192, R32 ;  /* 0x000000c01020723c */ /* 0x060ff00000001820 */
[----:B------:R-:W-:Y:S01]  /*6d70*/  HMMA.16816.F32 R28, R16, R194, R28 ;  /* 0x000000c2101c723c */ /* 0x000fe2000000181c */
[----:B------:R-:W3:Y:S04]  /*6d80*/  LDSM.16.M88.4 R192, [R227+0x15800] ;  /* 0x01580000e3c0783b */ /* 0x000ee80000000200 */
[----:B------:R-:W-:Y:S03]  /*6d90*/  LDSM.16.M88.4 R16, [R220+0x4000] ;  /* 0x00400000dc10783b */ /* 0x000fe60000000200 */
[C---:B--2---:R-:W-:Y:S08]  /*6da0*/  HMMA.16816.F32 R4, R24.reuse, R12, R4 ;  /* 0x0000000c1804723c */ /* 0x044ff00000001804 */
[C---:B------:R-:W-:Y:S01]  /*6db0*/  HMMA.16816.F32 R20, R24.reuse, R14, R20 ;  /* 0x0000000e1814723c */ /* 0x040fe20000001814 */
[----:B------:R-:W2:Y:S07]  /*6dc0*/  LDSM.16.M88.4 R12, [R229+0x8000] ;  /* 0x00800000e50c783b */ /* 0x000eae0000000200 */
[C---:B------:R-:W-:Y:S08]  /*6dd0*/  HMMA.16816.F32 R180, R24.reuse, R188, R180 ;  /* 0x000000bc18b4723c */ /* 0x040ff000000018b4 */
        /* <DEDUP_REMOVED lines=17> */
[----:B------:R-:W3:Y:S07]  /*6ef0*/  LDSM.16.M88.4 R188, [R233+0x17000] ;  /* 0x01700000e9bc783b */ /* 0x000eee0000000200 */
[C---:B-1----:R-:W-:Y:S08]  /*6f00*/  HMMA.16816.F32 R32, R12.reuse, R184, R32 ;  /* 0x000000b80c20723c */ /* 0x042ff00000001820 */
[----:B------:R-:W-:Y:S01]  /*6f10*/  HMMA.16816.F32 R28, R12, R186, R28 ;  /* 0x000000ba0c1c723c */ /* 0x000fe2000000181c */
[----:B------:R-:W1:Y:S04]  /*6f20*/  LDSM.16.M88.4 R12, [R211] ;  /* 0x00000000d30c783b */ /* 0x000e680000000200 */
[----:B------:R-:W4:Y:S03]  /*6f30*/  LDSM.16.M88.4 R184, [R233+0x17800] ;  /* 0x01780000e9b8783b */ /* 0x000f260000000200 */
[C---:B--2---:R-:W-:Y:S08]  /*6f40*/  HMMA.16816.F32 R4, R16.reuse, R192, R4 ;  /* 0x000000c01004723c */ /* 0x044ff00000001804 */
[C---:B------:R-:W-:Y:S01]  /*6f50*/  HMMA.16816.F32 R20, R16.reuse, R194, R20 ;  /* 0x000000c21014723c */ /* 0x040fe20000001814 */
[----:B------:R-:W-:Y:S07]  /*6f60*/  LDSM.16.M88.4 R192, [R210] ;  /* 0x00000000d2c0783b */ /* 0x000fee0000000200 */
[C---:B------:R-:W-:Y:S08]  /*6f70*/  HMMA.16816.F32 R180, R16.reuse, R24, R180 ;  /* 0x0000001810b4723c */ /* 0x040ff000000018b4 */
[C---:B------:R-:W-:Y:S01]  /*6f80*/  HMMA.16816.F32 R176, R16.reuse, R26, R176 ;  /* 0x0000001a10b0723c */ /* 0x040fe200000018b0 */
[----:B------:R-:W2:Y:S07]  /*6f90*/  LDSM.16.M88.4 R24, [R230+0xc000] ;  /* 0x00c00000e618783b */ /* 0x000eae0000000200 */
[----:B---3--:R-:W-:Y:S08]  /*6fa0*/  HMMA.16816.F32 R172, R16, R188, R172 ;  /* 0x000000bc10ac723c */ /* 0x008ff000000018ac */
[C---:B-1----:R-:W-:Y:S08]  /*6fb0*/  HMMA.16816.F32 R4, R196.reuse, R12, R4 ;  /* 0x0000000cc404723c */ /* 0x042ff00000001804 */
[----:B------:R-:W-:Y:S01]  /*6fc0*/  HMMA.16816.F32 R20, R196, R14, R20 ;  /* 0x0000000ec414723c */ /* 0x000fe20000001814 */
[----:B------:R-:W-:Y:S07]  /*6fd0*/  LDSM.16.M88.4 R12, [R220+0x6000] ;  /* 0x00600000dc0c783b */ /* 0x000fee0000000200 */
[C---:B------:R-:W-:Y:S01]  /*6fe0*/  HMMA.16816.F32 R168, R16.reuse, R190, R168 ;  /* 0x000000be10a8723c */ /* 0x040fe200000018a8 */
[----:B------:R-:W1:Y:S07]  /*6ff0*/  LDSM.16.M88.4 R188, [R209] ;  /* 0x00000000d1bc783b */ /* 0x000e6e0000000200 */
[C---:B----4-:R-:W-:Y:S08]  /*7000*/  HMMA.16816.F32 R32, R16.reuse, R184, R32 ;  /* 0x000000b81020723c */ /* 0x050ff00000001820 */
[----:B------:R-:W-:Y:S01]  /*7010*/  HMMA.16816.F32 R28, R16, R186, R28 ;  /* 0x000000ba101c723c */ /* 0x000fe2000000181c */
[----:B------:R-:W3:Y:S04]  /*7020*/  LDSM.16.M88.4 R16, [R229+0xc000] ;  /* 0x00c00000e510783b */ /* 0x000ee80000000200 */
[----:B------:R-:W4:Y:S03]  /*7030*/  LDSM.16.M88.4 R184, [R208] ;  /* 0x00000000d0b8783b */ /* 0x000f260000000200 */
[C---:B--2---:R-:W-:Y:S08]  /*7040*/  HMMA.16816.F32 R4, R24.reuse, R204, R4 ;  /* 0x000000cc1804723c */ /* 0x044ff00000001804 */
[----:B------:R-:W-:Y:S08]  /*7050*/  HMMA.16816.F32 R20, R24, R206, R20 ;  /* 0x000000ce1814723c */ /* 0x000ff00000001814 */
[C---:B------:R-:W-:Y:S08]  /*7060*/  HMMA.16816.F32 R180, R196.reuse, R192, R180 ;  /* 0x000000c0c4b4723c */ /* 0x040ff000000018b4 */
[C---:B------:R-:W-:Y:S01]  /*7070*/  HMMA.16816.F32 R176, R196.reuse, R194, R176 ;  /* 0x000000c2c4b0723c */ /* 0x040fe200000018b0 */
[----:B------:R-:W2:Y:S07]  /*7080*/  LDSM.16.M88.4 R192, [R227+0x17000] ;  /* 0x01700000e3c0783b */ /* 0x000eae0000000200 */
[----:B-1----:R-:W-:Y:S08]  /*7090*/  HMMA.16816.F32 R172, R196, R188, R172 ;  /* 0x000000bcc4ac723c */ /* 0x002ff000000018ac */
[C---:B---3--:R-:W-:Y:S08]  /*70a0*/  HMMA.16816.F32 R4, R16.reuse, R12, R4 ;  /* 0x0000000c1004723c */ /* 0x048ff00000001804 */
[----:B------:R-:W-:Y:S01]  /*70b0*/  HMMA.16816.F32 R20, R16, R14, R20 ;  /* 0x0000000e1014723c */ /* 0x000fe20000001814 */
[----:B------:R-:W1:Y:S07]  /*70c0*/  LDSM.16.M88.4 R12, [R227+0x17800] ;  /* 0x01780000e30c783b */ /* 0x000e6e0000000200 */
[C---:B----4-:R-:W-:Y:S08]  /*70d0*/  HMMA.16816.F32 R32, R196.reuse, R184, R32 ;  /* 0x000000b8c420723c */ /* 0x050ff00000001820 */
[----:B------:R-:W-:Y:S01]  /*70e0*/  HMMA.16816.F32 R28, R196, R186, R28 ;  /* 0x000000bac41c723c */ /* 0x000fe2000000181c */
[----:B------:R-:W-:Y:S01]  /*70f0*/  LDSM.16.M88.4 R184, [R220+0x6800] ;  /* 0x00680000dcb8783b */ /* 0x000fe20000000200 */
[----:B------:R-:W-:-:S02]  /*7100*/  FMUL.FTZ R167, R4, c[0x0][0x2ec] ;  /* 0x0000bb0004a77a20 */ /* 0x000fc40000410000 */
[----:B------:R-:W-:Y:S02]  /*7110*/  FMUL.FTZ R4, R5, c[0x0][0x2ec] ;  /* 0x0000bb0005047a20 */ /* 0x000fe40000410000 */
[----:B------:R-:W-:Y:S02]  /*7120*/  FMUL.FTZ R166, R7, c[0x0][0x2ec] ;  /* 0x0000bb0007a67a20 */ /* 0x000fe40000410000 */
[----:B------:R-:W-:Y:S01]  /*7130*/  HMMA.16816.F32 R168, R196, R190, R168 ;  /* 0x000000bec4a8723c */ /* 0x000fe200000018a8 */
[----:B------:R-:W3:Y:S01]  /*7140*/  LDSM.16.M88.4 R188, [R227+0x16800] ;  /* 0x01680000e3bc783b */ /* 0x000ee20000000200 */
[----:B------:R-:W-:Y:S01]  /*7150*/  FMUL.FTZ R22, R22, c[0x0][0x2ec] ;  /* 0x0000bb0016167a20 */ /* 0x000fe20000410000 */
[----:B------:R-:W-:Y:S01]  /*7160*/  MUFU.TANH R4, R4 ;  /* 0x0000000400047308 */ /* 0x000fe20000002400 */
[----:B------:R-:W-:Y:S02]  /*7170*/  FMUL.FTZ R23, R23, c[0x0][0x2ec] ;  /* 0x0000bb0017177a20 */ /* 0x000fe40000410000 */
[----:B------:R-:W-:Y:S01]  /*7180*/  FMUL.FTZ R6, R6, c[0x0][0x2ec] ;  /* 0x0000bb0006067a20 */ /* 0x000fe20000410000 */
[C---:B------:R-:W-:Y:S01]  /*7190*/  IADD3 R197, R165.reuse, 0x11, RZ ;  /* 0x00000011a5c57810 */ /* 0x040fe20007ffe0ff */
[----:B--2---:R-:W-:Y:S01]  /*71a0*/  HMMA.16816.F32 R172, R24, R192, R172 ;  /* 0x000000c018ac723c */ /* 0x004fe200000018ac */
[----:B------:R-:W-:-:S02]  /*71b0*/  IADD3 R199, R165, 0x18, RZ ;  /* 0x00000018a5c77810 */ /* 0x000fc40007ffe0ff */
[----:B------:R-:W-:Y:S04]  /*71c0*/  MUFU.TANH R22, R22 ;  /* 0x0000001600167308 */ /* 0x000fe80000002400 */
[C---:B------:R-:W-:Y:S01]  /*71d0*/  IADD3 R193, R165.reuse, 0x9, RZ ;  /* 0x00000009a5c17810 */ /* 0x040fe20007ffe0ff */
[C---:B-1----:R-:W-:Y:S03]  /*71e0*/  HMMA.16816.F32 R32, R24.reuse, R12, R32 ;  /* 0x0000000c1820723c */ /* 0x042fe60000001820 */
[----:B------:R-:W-:Y:S05]  /*71f0*/  MUFU.TANH R166, R166 ;  /* 0x000000a600a67308 */ /* 0x000fea0000002400 */
[C---:B------:R-:W-:Y:S01]  /*7200*/  HMMA.16816.F32 R28, R24.reuse, R14, R28 ;  /* 0x0000000e181c723c */ /* 0x040fe2000000181c */
[----:B------:R-:W1:Y:S02]  /*7210*/  LDSM.16.M88.4 R12, [R220+0x7000] ;  /* 0x00700000dc0c783b */ /* 0x000e640000000200 */
[----:B------:R-:W-:Y:S05]  /*7220*/  MUFU.TANH R23, R23 ;  /* 0x0000001700177308 */ /* 0x000fea0000002400 */
[C---:B------:R-:W-:Y:S03]  /*7230*/  HMMA.16816.F32 R168, R24.reuse, R194, R168 ;  /* 0x000000c218a8723c */ /* 0x040fe600000018a8 */
[----:B------:R-:W-:Y:S04]  /*7240*/  I2F R192, R197 ;  /* 0x000000c500c07306 */ /* 0x000fe80000201400 */
[C---:B------:R-:W-:Y:S01]  /*7250*/  IADD3 R195, R165.reuse, 0x10, RZ ;  /* 0x00000010a5c37810 */ /* 0x040fe20007ffe0ff */
[C---:B---3--:R-:W-:Y:S03]  /*7260*/  HMMA.16816.F32 R180, R24.reuse, R188, R180 ;  /* 0x000000bc18b4723c */ /* 0x048fe600000018b4 */
[----:B------:R-:W-:Y:S04]  /*7270*/  I2F R188, R193 ;  /* 0x000000c100bc7306 */ /* 0x000fe80000201400 */
[----:B------:R-:W-:Y:S01]  /*7280*/  IADD3 R189, R165, 0x1, RZ ;  /* 0x00000001a5bd7810 */ /* 0x000fe20007ffe0ff */
[----:B------:R-:W-:Y:S03]  /*7290*/  HMMA.16816.F32 R176, R24, R190, R176 ;  /* 0x000000be18b0723c */ /* 0x000fe600000018b0 */
[----:B------:R-:W2:Y:S01]  /*72a0*/  MUFU.TANH R167, R167 ;  /* 0x000000a700a77308 */ /* 0x000ea20000002400 */
[----:B------:R-:W-:-:S02]  /*72b0*/  ISETP.GE.AND P1, PT, R189, R200, PT ;  /* 0x000000c8bd00720c */ /* 0x000fc40003f26270 */
[----:B------:R-:W-:Y:S02]  /*72c0*/  ISETP.GE.AND P2, PT, R189, R2, PT ;  /* 0x00000002bd00720c */ /* 0x000fe40003f46270 */
[C---:B------:R-:W-:Y:S01]  /*72d0*/  IADD3 R191, R165.reuse, 0x8, RZ ;  /* 0x00000008a5bf7810 */ /* 0x040fe20007ffe0ff */
[----:B------:R-:W-:Y:S01]  /*72e0*/  FMUL.FTZ R190, R20, c[0x0][0x2ec] ;  /* 0x0000bb0014be7a20 */ /* 0x000fe20000410000 */
[----:B------:R-:W-:Y:S01]  /*72f0*/  IADD3 R25, R165, 0x19, RZ ;  /* 0x00000019a5197810 */ /* 0x000fe20007ffe0ff */
[----:B------:R-:W3:Y:S01]  /*7300*/  I2F R5, R189 ;  /* 0x000000bd00057306 */ /* 0x000ee20000201400 */
[----:B------:R-:W-:Y:S01]  /*7310*/  FMUL.FTZ R27, R21, c[0x0][0x2ec] ;  /* 0x0000bb00151b7a20 */ /* 0x000fe20000410000 */
[----:B------:R-:W-:-:S03]  /*7320*/  ISETP.GE.AND P0, PT, R191, R200, PT ;  /* 0x000000c8bf00720c */ /* 0x000fc60003f06270 */
[----:B------:R-:W-:Y:S03]  /*7330*/  HMMA.16816.F32 R180, R16, R184, R180 ;  /* 0x000000b810b4723c */ /* 0x000fe600000018b4 */
[----:B------:R4:W-:Y:S01]  /*7340*/  I2F R7, R191 ;  /* 0x000000bf00077306 */ /* 0x0009e20000201400 */
[----:B--2---:R-:W-:-:S04]  /*7350*/  FFMA.FTZ R167, R0, UR4, R167 ;  /* 0x0000000400a77c23 */ /* 0x004fc800080100a7 */
[C---:B-1----:R-:W-:Y:S03]  /*7360*/  HMMA.16816.F32 R172, R16.reuse, R12, R172 ;  /* 0x0000000c10ac723c */ /* 0x042fe600000018ac */
[----:B------:R-:W-:Y:S01]  /*7370*/  MUFU.TANH R190, R190 ;  /* 0x000000be00be7308 */ /* 0x000fe20000002400 */
[----:B---3--:R-:W-:Y:S01]  /*7380*/  FFMA.FTZ R4, R5, UR4, R4 ;  /* 0x0000000405047c23 */ /* 0x008fe20008010004 */
[----:B------:R-:W-:Y:S01]  /*7390*/  IADD3 R189, R165, 0x28, RZ ;  /* 0x00000028a5bd7810 */ /* 0x000fe20007ffe0ff */
[----:B------:R-:W-:Y:S02]  /*73a0*/  FFMA.FTZ R5, R5, UR4, R166 ;  /* 0x0000000405057c23 */ /* 0x000fe400080100a6 */
[----:B------:R-:W-:Y:S01]  /*73b0*/  HMMA.16816.F32 R168, R16, R14, R168 ;  /* 0x0000000e10a8723c */ /* 0x000fe200000018a8 */
[----:B------:R-:W1:Y:S02]  /*73c0*/  LDSM.16.M88.4 R12, [R220+0x7800] ;  /* 0x00780000dc0c783b */ /* 0x000e640000000200 */
[----:B------:R-:W-:Y:S01]  /*73d0*/  I2F R20, R195 ;  /* 0x000000c300147306 */ /* 0x000fe20000201400 */
[----:B------:R-:W-:Y:S01]  /*73e0*/  FSEL R4, R4, -INF , !P1 ;  /* 0xff80000004047808 */ /* 0x000fe20004800000 */
[----:B------:R-:W-:-:S04]  /*73f0*/  DEPBAR.LE SB0, 0x0 ;  /* 0x000080000000791a */ /* 0x000fc80000000000 */
[----:B------:R-:W-:Y:S01]  /*7400*/  HMMA.16816.F32 R176, R16, R186, R176 ;  /* 0x000000ba10b0723c */ /* 0x000fe200000018b0 */
[----:B------:R-:W-:Y:S01]  /*7410*/  FMUL.FTZ R180, R180, c[0x0][0x2ec] ;  /* 0x0000bb00b4b47a20 */ /* 0x000fe20000410000 */
[----:B------:R-:W-:Y:S01]  /*7420*/  MUFU.TANH R27, R27 ;  /* 0x0000001b001b7308 */ /* 0x000fe20000002400 */
[----:B------:R-:W-:Y:S01]  /*7430*/  FMUL.FTZ R182, R182, c[0x0][0x2ec] ;  /* 0x0000bb00b6b67a20 */ /* 0x000fe20000410000 */
[----:B------:R-:W-:Y:S01]  /*7440*/  ISETP.GE.AND P1, PT, R191, R2, PT ;  /* 0x00000002bf00720c */ /* 0x000fe20003f26270 */
[----:B------:R-:W-:Y:S01]  /*7450*/  FMUL.FTZ R181, R181, c[0x0][0x2ec] ;  /* 0x0000bb00b5b57a20 */ /* 0x000fe20000410000 */
[----:B------:R-:W-:Y:S01]  /*7460*/  FSEL R5, R5, -INF , !P2 ;  /* 0xff80000005057808 */ /* 0x000fe20005000000 */
[----:B------:R-:W-:Y:S01]  /*7470*/  FMUL.FTZ R183, R183, c[0x0][0x2ec] ;  /* 0x0000bb00b7b77a20 */ /* 0x000fe20000410000 */
[----:B------:R-:W-:Y:S01]  /*7480*/  ISETP.GE.AND P2, PT, R193, R200, PT ;  /* 0x000000c8c100720c */ /* 0x000fe20003f46270 */
[----:B------:R-:W-:Y:S01]  /*7490*/  FMUL.FTZ R174, R174, c[0x0][0x2ec] ;  /* 0x0000bb00aeae7a20 */ /* 0x000fe20000410000 */
[----:B------:R-:W2:Y:S05]  /*74a0*/  MUFU.TANH R185, R180 ;  /* 0x000000b400b97308 */ /* 0x000eaa0000002400 */
[----:B------:R-:W-:-:S03]  /*74b0*/  FMUL.FTZ R168, R168, c[0x0][0x2ec] ;  /* 0x0000bb00a8a87a20 */ /* 0x000fc60000410000 */
[----:B------:R-:W-:Y:S01]  /*74c0*/  MUFU.TANH R187, R182 ;  /* 0x000000b600bb7308 */ /* 0x000fe20000002400 */
[----:B------:R-:W-:Y:S01]  /*74d0*/  FMUL.FTZ R207, R169, c[0x0][0x2ec] ;  /* 0x0000bb00a9cf7a20 */ /* 0x000fe20000410000 */
[----:B------:R-:W-:Y:S01]  /*74e0*/  IADD3 R169, R165, 0x29, RZ ;  /* 0x00000029a5a97810 */ /* 0x000fe20007ffe0ff */
[----:B----4-:R-:W-:Y:S01]  /*74f0*/  FMUL.FTZ R191, R171, c[0x0][0x2ec] ;  /* 0x0000bb00abbf7a20 */ /* 0x010fe20000410000 */
[----:B------:R-:W-:Y:S02]  /*7500*/  IADD3 R171, R165, 0x39, RZ ;  /* 0x00000039a5ab7810 */ /* 0x000fe40007ffe0ff */
[----:B------:R-:W-:Y:S02]  /*7510*/  FMUL.FTZ R201, R176, c[0x0][0x2ec] ;  /* 0x0000bb00b0c97a20 */ /* 0x000fe40000410000 */
[----:B------:R-:W-:Y:S01]  /*7520*/  FMUL.FTZ R26, R177, c[0x0][0x2ec] ;  /* 0x0000bb00b11a7a20 */ /* 0x000fe20000410000 */
[----:B------:R-:W3:Y:S01]  /*7530*/  MUFU.TANH R181, R181 ;  /* 0x000000b500b57308 */ /* 0x000ee20000002400 */
[----:B------:R-:W-:-:S02]  /*7540*/  FMUL.FTZ R177, R178, c[0x0][0x2ec] ;  /* 0x0000bb00b2b17a20 */ /* 0x000fc40000410000 */
[----:B------:R-:W-:Y:S02]  /*7550*/  FMUL.FTZ R178, R179, c[0x0][0x2ec] ;  /* 0x0000bb00b3b27a20 */ /* 0x000fe40000410000 */
[----:B------:R-:W-:Y:S01]  /*7560*/  FMUL.FTZ R176, R172, c[0x0][0x2ec] ;  /* 0x0000bb00acb07a20 */ /* 0x000fe20000410000 */
[C---:B-1----:R-:W-:Y:S01]  /*7570*/  HMMA.16816.F32 R32, R16.reuse, R12, R32 ;  /* 0x0000000c1020723c */ /* 0x042fe20000001820 */
[----:B------:R-:W-:Y:S01]  /*7580*/  FMUL.FTZ R172, R173, c[0x0][0x2ec] ;  /* 0x0000bb00adac7a20 */ /* 0x000fe20000410000 */
[----:B------:R-:W-:Y:S01]  /*7590*/  I2F R184, R199 ;  /* 0x000000c700b87306 */ /* 0x000fe20000201400 */
[----:B------:R-:W-:Y:S01]  /*75a0*/  FMUL.FTZ R173, R175, c[0x0][0x2ec] ;  /* 0x0000bb00afad7a20 */ /* 0x000fe20000410000 */
[----:B------:R-:W-:Y:S01]  /*75b0*/  IADD3 R175, R165, 0x21, RZ ;  /* 0x00000021a5af7810 */ /* 0x000fe20007ffe0ff */
[----:B--2---:R-:W-:Y:S02]  /*75c0*/  FFMA.FTZ R185, R20, UR4, R185 ;  /* 0x0000000414b97c23 */ /* 0x004fe400080100b9 */
[C---:B------:R-:W-:Y:S01]  /*75d0*/  FFMA.FTZ R13, R7.reuse, UR4, R22 ;  /* 0x00000004070d7c23 */ /* 0x040fe20008010016 */
[----:B------:R-:W-:Y:S01]  /*75e0*/  HMMA.16816.F32 R28, R16, R14, R28 ;  /* 0x0000000e101c723c */ /* 0x000fe2000000181c */
[----:B------:R-:W-:Y:S01]  /*75f0*/  FFMA.FTZ R12, R7, UR4, R190 ;  /* 0x00000004070c7c23 */ /* 0x000fe200080100be */
[----:B------:R-:W1:Y:S01]  /*7600*/  MUFU.TANH R201, R201 ;  /* 0x000000c900c97308 */ /* 0x000e620000002400 */
[C---:B------:R-:W-:Y:S01]  /*7610*/  FFMA.FTZ R22, R188.reuse, UR4, R27 ;  /* 0x00000004bc167c23 */ /* 0x040fe2000801001b */
[----:B------:R-:W-:Y:S01]  /*7620*/  FSEL R13, R13, -INF , !P1 ;  /* 0xff8000000d0d7808 */ /* 0x000fe20004800000 */
[----:B------:R-:W-:Y:S01]  /*7630*/  FFMA.FTZ R7, R188, UR4, R23 ;  /* 0x00000004bc077c23 */ /* 0x000fe20008010017 */
[----:B------:R-:W-:Y:S01]  /*7640*/  ISETP.GE.AND P1, PT, R195, R200, PT ;  /* 0x000000c8c300720c */ /* 0x000fe20003f26270 */
[----:B------:R-:W-:Y:S01]  /*7650*/  FMUL.FTZ R190, R170, c[0x0][0x2ec] ;  /* 0x0000bb00aabe7a20 */ /* 0x000fe20000410000 */
[----:B------:R-:W-:Y:S01]  /*7660*/  FSEL R12, R12, -INF , !P0 ;  /* 0xff8000000c0c7808 */ /* 0x000fe20004000000 */
[----:B---3--:R-:W-:Y:S01]  /*7670*/  FFMA.FTZ R181, R192, UR4, R181 ;  /* 0x00000004c0b57c23 */ /* 0x008fe200080100b5 */
[----:B------:R-:W2:Y:S01]  /*7680*/  MUFU.TANH R183, R183 ;  /* 0x000000b700b77308 */ /* 0x000ea20000002400 */
[----:B------:R-:W-:Y:S01]  /*7690*/  FSEL R188, R185, -INF , !P1 ;  /* 0xff800000b9bc7808 */ /* 0x000fe20004800000 */
[----:B------:R-:W-:Y:S01]  /*76a0*/  FFMA.FTZ R185, R20, UR4, R187 ;  /* 0x0000000414b97c23 */ /* 0x000fe200080100bb */
[----:B------:R-:W-:-:S02]  /*76b0*/  ISETP.GE.AND P0, PT, R193, R2, PT ;  /* 0x00000002c100720c */ /* 0x000fc40003f06270 */
[----:B------:R-:W-:Y:S01]  /*76c0*/  FSEL R22, R22, -INF , !P2 ;  /* 0xff80000016167808 */ /* 0x000fe20005000000 */
[----:B------:R-:W-:Y:S01]  /*76d0*/  FMUL.FTZ R17, R34, c[0x0][0x2ec] ;  /* 0x0000bb0022117a20 */ /* 0x000fe20000410000 */
[----:B------:R-:W-:Y:S01]  /*76e0*/  ISETP.GE.AND P2, PT, R195, R2, PT ;  /* 0x00000002c300720c */ /* 0x000fe20003f46270 */
[----:B------:R-:W3:Y:S01]  /*76f0*/  MUFU.TANH R177, R177 ;  /* 0x000000b100b17308 */ /* 0x000ee20000002400 */
[----:B------:R-:W-:Y:S01]  /*7700*/  FSEL R7, R7, -INF , !P0 ;  /* 0xff80000007077808 */ /* 0x000fe20004000000 */
[----:B-1----:R-:W-:Y:S01]  /*7710*/  FFMA.FTZ R24, R184, UR4, R201 ;  /* 0x00000004b8187c23 */ /* 0x002fe200080100c9 */
[-C--:B------:R-:W-:Y:S01]  /*7720*/  ISETP.GE.AND P0, PT, R197, R200.reuse, PT ;  /* 0x000000c8c500720c */ /* 0x080fe20003f06270 */
[----:B------:R-:W-:Y:S01]  /*7730*/  FMUL.FTZ R32, R32, c[0x0][0x2ec] ;  /* 0x0000bb0020207a20 */ /* 0x000fe20000410000 */
[----:B------:R-:W-:Y:S01]  /*7740*/  FSEL R185, R185, -INF , !P2 ;  /* 0xff800000b9b97808 */ /* 0x000fe20005000000 */
[----:B------:R-:W-:Y:S01]  /*7750*/  FMUL.FTZ R15, R33, c[0x0][0x2ec] ;  /* 0x0000bb00210f7a20 */ /* 0x000fe20000410000 */
[----:B------:R-:W-:Y:S01]  /*7760*/  ISETP.GE.AND P2, PT, R199, R200, PT ;  /* 0x000000c8c700720c */ /* 0x000fe20003f46270 */
[----:B------:R-:W-:Y:S01]  /*7770*/  I2F R21, R25 ;  /* 0x0000001900157306 */ /* 0x000fe20000201400 */
[----:B--2---:R-:W-:Y:S01]  /*7780*/  FFMA.FTZ R183, R192, UR4, R183 ;  /* 0x00000004c0b77c23 */ /* 0x004fe200080100b7 */
[-C--:B------:R-:W-:Y:S01]  /*7790*/  ISETP.GE.AND P1, PT, R197, R2.reuse, PT ;  /* 0x00000002c500720c */ /* 0x080fe20003f26270 */
[----:B------:R-:W-:Y:S01]  /*77a0*/  FMUL.FTZ R19, R35, c[0x0][0x2ec] ;  /* 0x0000bb0023137a20 */ /* 0x000fe20000410000 */
[----:B------:R-:W-:Y:S01]  /*77b0*/  FSEL R186, R181, -INF , !P0 ;  /* 0xff800000b5ba7808 */ /* 0x000fe20004000000 */
[----:B------:R-:W-:Y:S01]  /*77c0*/  FMUL.FTZ R30, R30, c[0x0][0x2ec] ;  /* 0x0000bb001e1e7a20 */ /* 0x000fe20000410000 */
[----:B------:R-:W-:Y:S01]  /*77d0*/  IADD3 R23, R165, 0x31, RZ ;  /* 0x00000031a5177810 */ /* 0x000fe20007ffe0ff */
[----:B------:R-:W-:Y:S01]  /*77e0*/  FMUL.FTZ R29, R29, c[0x0][0x2ec] ;  /* 0x0000bb001d1d7a20 */ /* 0x000fe20000410000 */
[----:B------:R-:W1:Y:S01]  /*77f0*/  MUFU.TANH R178, R178 ;  /* 0x000000b200b27308 */ /* 0x000e620000002400 */
[----:B---3--:R-:W-:Y:S01]  /*7800*/  FFMA.FTZ R187, R184, UR4, R177 ;  /* 0x00000004b8bb7c23 */ /* 0x008fe200080100b1 */
[----:B------:R-:W-:Y:S01]  /*7810*/  ISETP.GE.AND P0, PT, R199, R2, PT ;  /* 0x00000002c700720c */ /* 0x000fe20003f06270 */
[----:B------:R-:W-:Y:S01]  /*7820*/  FMUL.FTZ R31, R31, c[0x0][0x2ec] ;  /* 0x0000bb001f1f7a20 */ /* 0x000fe20000410000 */
[----:B------:R-:W-:-:S02]  /*7830*/  FSEL R24, R24, -INF , !P2 ;  /* 0xff80000018187808 */ /* 0x000fc40005000000 */
[----:B------:R-:W-:Y:S02]  /*7840*/  ISETP.GE.AND P2, PT, R25, R2, PT ;  /* 0x000000021900720c */ /* 0x000fe40003f46270 */
[----:B------:R-:W2:Y:S01]  /*7850*/  MUFU.TANH R26, R26 ;  /* 0x0000001a001a7308 */ /* 0x000ea20000002400 */
[----:B------:R-:W-:Y:S02]  /*7860*/  FSEL R195, R183, -INF , !P1 ;  /* 0xff800000b7c37808 */ /* 0x000fe40004800000 */
[-C--:B------:R-:W-:Y:S02]  /*7870*/  ISETP.GE.AND P1, PT, R25, R200.reuse, PT ;  /* 0x000000c81900720c */ /* 0x080fe40003f26270 */
[----:B------:R-:W-:Y:S02]  /*7880*/  FSEL R187, R187, -INF , !P0 ;  /* 0xff800000bbbb7808 */ /* 0x000fe40004000000 */
[----:B------:R-:W-:Y:S01]  /*7890*/  ISETP.GE.AND P0, PT, R203, R200, PT ;  /* 0x000000c8cb00720c */ /* 0x000fe20003f06270 */
[----:B------:R-:W-:Y:S01]  /*78a0*/  MUFU.TANH R176, R176 ;  /* 0x000000b000b07308 */ /* 0x000fe20000002400 */
[----:B-1----:R-:W-:Y:S01]  /*78b0*/  FFMA.FTZ R178, R21, UR4, R178 ;  /* 0x0000000415b27c23 */ /* 0x002fe200080100b2 */
[----:B------:R-:W-:-:S04]  /*78c0*/  IADD3 R27, R165, 0x38, RZ ;  /* 0x00000038a51b7810 */ /* 0x000fc80007ffe0ff */
[----:B------:R-:W-:Y:S02]  /*78d0*/  FSEL R193, R178, -INF , !P2 ;  /* 0xff800000b2c17808 */ /* 0x000fe40005000000 */
[----:B------:R-:W1:Y:S01]  /*78e0*/  I2F R179, R203 ;  /* 0x000000cb00b37306 */ /* 0x000e620000201400 */
[----:B--2---:R-:W-:Y:S01]  /*78f0*/  FFMA.FTZ R26, R21, UR4, R26 ;  /* 0x00000004151a7c23 */ /* 0x004fe2000801001a */
[----:B------:R-:W-:Y:S01]  /*7900*/  ISETP.GE.AND P2, PT, R175, R200, PT ;  /* 0x000000c8af00720c */ /* 0x000fe20003f46270 */
[----:B------:R-:W-:-:S03]  /*7910*/  FMUL.FTZ R21, R28, c[0x0][0x2ec] ;  /* 0x0000bb001c157a20 */ /* 0x000fc60000410000 */
[----:B------:R-:W-:Y:S02]  /*7920*/  FSEL R26, R26, -INF , !P1 ;  /* 0xff8000001a1a7808 */ /* 0x000fe40004800000 */
[----:B------:R-:W-:Y:S01]  /*7930*/  MUFU.TANH R172, R172 ;  /* 0x000000ac00ac7308 */ /* 0x000fe20000002400 */
[----:B------:R-:W-:-:S07]  /*7940*/  ISETP.GE.AND P1, PT, R203, R2, PT ;  /* 0x00000002cb00720c */ /* 0x000fce0003f26270 */
[----:B------:R-:W2:Y:S01]  /*7950*/  I2F R180, R175 ;  /* 0x000000af00b47306 */ /* 0x000ea20000201400 */
[----:B-1----:R-:W-:-:S05]  /*7960*/  FFMA.FTZ R176, R179, UR4, R176 ;  /* 0x00000004b3b07c23 */ /* 0x002fca00080100b0 */
[----:B------:R-:W-:Y:S02]  /*7970*/  FSEL R196, R176, -INF , !P0 ;  /* 0xff800000b0c47808 */ /* 0x000fe40004000000 */
[----:B------:R-:W1:Y:S01]  /*7980*/  MUFU.TANH R174, R174 ;  /* 0x000000ae00ae7308 */ /* 0x000e620000002400 */
[----:B------:R-:W-:-:S07]  /*7990*/  ISETP.GE.AND P0, PT, R175, R2, PT ;  /* 0x00000002af00720c */ /* 0x000fce0003f06270 */
[----:B------:R-:W-:Y:S01]  /*79a0*/  I2F R182, R241 ;  /* 0x000000f100b67306 */ /* 0x000fe20000201400 */
[----:B--2---:R-:W-:-:S05]  /*79b0*/  FFMA.FTZ R172, R180, UR4, R172 ;  /* 0x00000004b4ac7c23 */ /* 0x004fca00080100ac */
[----:B------:R-:W-:Y:S02]  /*79c0*/  FSEL R194, R172, -INF , !P2 ;  /* 0xff800000acc27808 */ /* 0x000fe40005000000 */
[----:B------:R-:W2:Y:S01]  /*79d0*/  MUFU.TANH R17, R17 ;  /* 0x0000001100117308 */ /* 0x000ea20000002400 */
[----:B-1----:R-:W-:Y:S01]  /*79e0*/  FFMA.FTZ R174, R179, UR4, R174 ;  /* 0x00000004b3ae7c23 */ /* 0x002fe200080100ae */
[----:B------:R-:W-:-:S06]  /*79f0*/  ISETP.GE.AND P2, PT, R189, R2, PT ;  /* 0x00000002bd00720c */ /* 0x000fcc0003f46270 */
[----:B------:R-:W1:Y:S08]  /*7a00*/  MUFU.TANH R173, R173 ;  /* 0x000000ad00ad7308 */ /* 0x000e700000002400 */
[----:B------:R-:W-:Y:S01]  /*7a10*/  I2F R205, R189 ;  /* 0x000000bd00cd7306 */ /* 0x000fe20000201400 */
[----:B--2---:R-:W-:-:S07]  /*7a20*/  FFMA.FTZ R179, R182, UR4, R17 ;  /* 0x00000004b6b37c23 */ /* 0x004fce0008010011 */
[----:B------:R-:W2:Y:S01]  /*7a30*/  MUFU.TANH R190, R190 ;  /* 0x000000be00be7308 */ /* 0x000ea20000002400 */
[----:B-1----:R-:W-:-:S07]  /*7a40*/  FFMA.FTZ R173, R180, UR4, R173 ;  /* 0x00000004b4ad7c23 */ /* 0x002fce00080100ad */
[----:B------:R-:W1:Y:S08]  /*7a50*/  MUFU.TANH R168, R168 ;  /* 0x000000a800a87308 */ /* 0x000e700000002400 */
[----:B------:R-:W-:Y:S01]  /*7a60*/  MUFU.TANH R207, R207 ;  /* 0x000000cf00cf7308 */ /* 0x000fe20000002400 */
[----:B--2---:R-:W-:-:S05]  /*7a70*/  FFMA.FTZ R33, R205, UR4, R190 ;  /* 0x00000004cd217c23 */ /* 0x004fca00080100be */
[----:B------:R-:W-:Y:S02]  /*7a80*/  FSEL R33, R33, -INF , !P2 ;  /* 0xff80000021217808 */ /* 0x000fe40005000000 */
[----:B------:R-:W2:Y:S01]  /*7a90*/  I2F R166, R169 ;  /* 0x000000a900a67306 */ /* 0x000ea20000201400 */
[----:B-1----:R-:W-:Y:S01]  /*7aa0*/  FFMA.FTZ R34, R205, UR4, R168 ;  /* 0x00000004cd227c23 */ /* 0x002fe200080100a8 */
[----:B------:R-:W-:-:S06]  /*7ab0*/  ISETP.GE.AND P2, PT, R241, R200, PT ;  /* 0x000000c8f100720c */ /* 0x000fcc0003f46270 */
[----:B------:R2:W1:Y:S08]  /*7ac0*/  MUFU.TANH R177, R32 ;  /* 0x0000002000b17308 */ /* 0x0004700000002400 */
[----:B------:R-:W-:Y:S08]  /*7ad0*/  I2F R170, R23 ;  /* 0x0000001700aa7306 */ /* 0x000ff00000201400 */
[----:B------:R-:W3:Y:S01]  /*7ae0*/  MUFU.TANH R15, R15 ;  /* 0x0000000f000f7308 */ /* 0x000ee20000002400 */
[----:B--2---:R-:W-:-:S02]  /*7af0*/  FFMA.FTZ R32, R166, UR4, R207 ;  /* 0x00000004a6207c23 */ /* 0x004fc400080100cf */
[----:B-1----:R-:W-:-:S05]  /*7b00*/  FFMA.FTZ R177, R182, UR4, R177 ;  /* 0x00000004b6b17c23 */ /* 0x002fca00080100b1 */
[----:B------:R-:W1:Y:S01]  /*7b10*/  MUFU.TANH R17, R6 ;  /* 0x0000000600117308 */ /* 0x000e620000002400 */
[----:B------:R-:W-:Y:S02]  /*7b20*/  FSEL R184, R177, -INF , !P2 ;  /* 0xff800000b1b87808 */ /* 0x000fe40005000000 */
[----:B------:R-:W-:-:S05]  /*7b30*/  ISETP.GE.AND P2, PT, R23, R200, PT ;  /* 0x000000c81700720c */ /* 0x000fca0003f46270 */
[----:B------:R-:W2:Y:S01]  /*7b40*/  MUFU.TANH R19, R19 ;  /* 0x0000001300137308 */ /* 0x000ea20000002400 */
[----:B---3--:R-:W-:-:S05]  /*7b50*/  FFMA.FTZ R15, R170, UR4, R15 ;  /* 0x00000004aa0f7c23 */ /* 0x008fca000801000f */
[----:B------:R-:W-:Y:S02]  /*7b60*/  FSEL R182, R15, -INF , !P2 ;  /* 0xff8000000fb67808 */ /* 0x000fe40005000000 */
[----:B------:R3:W4:Y:S01]  /*7b70*/  MUFU.TANH R181, R191 ;  /* 0x000000bf00b57308 */ /* 0x0007220000002400 */
[----:B-1----:R-:W-:Y:S01]  /*7b80*/  FFMA.FTZ R6, R0, UR4, R17 ;  /* 0x0000000400067c23 */ /* 0x002fe20008010011 */
[----:B------:R-:W-:-:S06]  /*7b90*/  ISETP.GE.AND P2, PT, R23, R2, PT ;  /* 0x000000021700720c */ /* 0x000fcc0003f46270 */
[----:B------:R-:W-:Y:S01]  /*7ba0*/  I2F R20, R27 ;  /* 0x0000001b00147306 */ /* 0x000fe20000201400 */
[----:B--2---:R-:W-:-:S05]  /*7bb0*/  FFMA.FTZ R19, R170, UR4, R19 ;  /* 0x00000004aa137c23 */ /* 0x004fca0008010013 */
[----:B------:R-:W-:Y:S02]  /*7bc0*/  FSEL R177, R19, -INF , !P2 ;  /* 0xff80000013b17808 */ /* 0x000fe40005000000 */
[----:B---3--:R-:W-:Y:S01]  /*7bd0*/  FSEL R191, R174, -INF , !P1 ;  /* 0xff800000aebf7808 */ /* 0x008fe20004800000 */
[----:B------:R-:W1:Y:S01]  /*7be0*/  MUFU.TANH R21, R21 ;  /* 0x0000001500157308 */ /* 0x000e620000002400 */
[----:B------:R-:W-:Y:S01]  /*7bf0*/  BAR.SYNC.DEFER_BLOCKING 0x0 ;  /* 0x0000000000007b1d */ /* 0x000fe20000010000 */
[-C--:B------:R-:W-:Y:S01]  /*7c00*/  ISETP.GE.AND P1, PT, R189, R200.reuse, PT ;  /* 0x000000c8bd00720c */ /* 0x080fe20003f26270 */
[----:B----4-:R-:W-:Y:S01]  /*7c10*/  FFMA.FTZ R35, R166, UR4, R181 ;  /* 0x00000004a6237c23 */ /* 0x010fe200080100b5 */
[----:B------:R-:W-:Y:S02]  /*7c20*/  FSEL R189, R173, -INF , !P0 ;  /* 0xff800000adbd7808 */ /* 0x000fe40004000000 */
[C---:B------:R-:W-:Y:S02]  /*7c30*/  ISETP.GE.AND P0, PT, R169.reuse, R200, PT ;  /* 0x000000c8a900720c */ /* 0x040fe40003f06270 */
[----:B------:R-:W-:Y:S01]  /*7c40*/  FSEL R34, R34, -INF , !P1 ;  /* 0xff80000022227808 */ /* 0x000fe20004800000 */
[----:B------:R-:W-:Y:S01]  /*7c50*/  I2F R25, R171 ;  /* 0x000000ab00197306 */ /* 0x000fe20000201400 */
[----:B------:R-:W-:-:S02]  /*7c60*/  ISETP.GE.AND P1, PT, R169, R2, PT ;  /* 0x00000002a900720c */ /* 0x000fc40003f26270 */
[----:B------:R-:W-:Y:S02]  /*7c70*/  FSEL R32, R32, -INF , !P0 ;  /* 0xff80000020207808 */ /* 0x000fe40004000000 */
[-C--:B------:R-:W-:Y:S01]  /*7c80*/  ISETP.GE.AND P0, PT, R241, R2.reuse, PT ;  /* 0x00000002f100720c */ /* 0x080fe20003f06270 */
[----:B-1----:R-:W-:Y:S02]  /*7c90*/  FFMA.FTZ R21, R20, UR4, R21 ;  /* 0x0000000414157c23 */ /* 0x002fe40008010015 */
[----:B------:R-:W1:Y:S01]  /*7ca0*/  MUFU.TANH R169, R30 ;  /* 0x0000001e00a97308 */ /* 0x000e620000002400 */
[----:B------:R-:W-:Y:S02]  /*7cb0*/  FSEL R179, R179, -INF , !P0 ;  /* 0xff800000b3b37808 */ /* 0x000fe40004000000 */
[----:B------:R-:W-:Y:S02]  /*7cc0*/  ISETP.GE.AND P0, PT, R165, R2, PT ;  /* 0x00000002a500720c */ /* 0x000fe40003f06270 */
[----:B------:R-:W-:-:S02]  /*7cd0*/  ISETP.GE.AND P2, PT, R27, R200, PT ;  /* 0x000000c81b00720c */ /* 0x000fc40003f46270 */
[----:B------:R-:W-:Y:S01]  /*7ce0*/  FSEL R6, R6, -INF , !P0 ;  /* 0xff80000006067808 */ /* 0x000fe20004000000 */
[----:B------:R-:W2:Y:S01]  /*7cf0*/  MUFU.TANH R14, R29 ;  /* 0x0000001d000e7308 */ /* 0x000ea20000002400 */
[----:B------:R-:W-:Y:S02]  /*7d00*/  PLOP3.LUT P0, PT, PT, PT, UP0, 0x80, 0x0 ;  /* 0x000000000000781c */ /* 0x000fe40003f0f008 */
[----:B------:R-:W-:Y:S02]  /*7d10*/  FSEL R35, R35, -INF , !P1 ;  /* 0xff80000023237808 */ /* 0x000fe40004800000 */
[----:B------:R-:W-:Y:S02]  /*7d20*/  FSEL R180, R21, -INF , !P2 ;  /* 0xff80000015b47808 */ /* 0x000fe40005000000 */
[----:B------:R-:W-:Y:S01]  /*7d30*/  ISETP.GE.AND P1, PT, R165, R200, PT ;  /* 0x000000c8a500720c */ /* 0x000fe20003f26270 */
[----:B------:R-:W3:Y:S01]  /*7d40*/  MUFU.TANH R16, R31 ;  /* 0x0000001f00107308 */ /* 0x000ee20000002400 */
[----:B-1----:R-:W-:Y:S01]  /*7d50*/  FFMA.FTZ R169, R20, UR4, R169 ;  /* 0x0000000414a97c23 */ /* 0x002fe200080100a9 */
[----:B------:R-:W-:-:S02]  /*7d60*/  ISETP.GE.AND P2, PT, R27, R2, PT ;  /* 0x000000021b00720c */ /* 0x000fc40003f46270 */
[----:B------:R-:W-:Y:S02]  /*7d70*/  FSEL R0, R167, -INF , !P1 ;  /* 0xff800000a7007808 */ /* 0x000fe40004800000 */
[----:B------:R-:W-:Y:S01]  /*7d80*/  FSEL R175, R169, -INF , !P2 ;  /* 0xff800000a9af7808 */ /* 0x000fe20005000000 */
[----:B--2---:R-:W-:Y:S01]  /*7d90*/  FFMA.FTZ R14, R25, UR4, R14 ;  /* 0x00000004190e7c23 */ /* 0x004fe2000801000e */
[C---:B------:R-:W-:Y:S02]  /*7da0*/  ISETP.GE.AND P2, PT, R171.reuse, R200, PT ;  /* 0x000000c8ab00720c */ /* 0x040fe40003f46270 */
[----:B------:R-:W-:Y:S02]  /*7db0*/  ISETP.GE.AND P1, PT, R171, R2, PT ;  /* 0x00000002ab00720c */ /* 0x000fe40003f26270 */
[----:B------:R-:W-:Y:S01]  /*7dc0*/  FSEL R178, R14, -INF , !P2 ;  /* 0xff8000000eb27808 */ /* 0x000fe20005000000 */
[----:B---3--:R-:W-:-:S05]  /*7dd0*/  FFMA.FTZ R16, R25, UR4, R16 ;  /* 0x0000000419107c23 */ /* 0x008fca0008010010 */
        /* <DEDUP_REMOVED lines=74> */
.L_x_1045:
[----:B------:R-:W-:Y:S05]  /*8280*/  BSYNC B0 ;  /* 0x0000000000007941 */ /* 0x000fea0003800000 */
.L_x_1044:
[----:B------:R-:W0:Y:S02]  /*8290*/  LDGDEPBAR ;  /* 0x00000000000079af */ /* 0x000e240000000000 */
.L_x_1043:
[----:B-1----:R-:W-:Y:S01]  /*82a0*/  FMNMX.FTZ R17, R164, R0, !PT ;  /* 0x00000000a4117209 */ /* 0x002fe20007810000 */
        /* <DEDUP_REMOVED lines=45> */
[--C-:B------:R-:W-:Y:S02]  /*8580*/  FFMA.FTZ R168, R22, c[0x0][0x23c], -R181.reuse ;  /* 0x00008f0016a87a23 */ /* 0x100fe400000108b5 */
[----:B------:R-:W1:Y:S01]  /*8590*/  LDSM.16.MT88.4 R20, [R228+0x18000] ;  /* 0x01800000e414783b */ /* 0x000e620000004200 */
[C---:B------:R-:W-:Y:S01]  /*85a0*/  FSETP.NEU.FTZ.AND P1, PT, R0.reuse, -INF , PT ;  /* 0xff8000000000780b */ /* 0x040fe20003f3d000 */
[----:B------:R-:W-:Y:S01]  /*85b0*/  FMUL.FTZ R176, R0, c[0x0][0x23c] ;  /* 0x00008f0000b07a20 */ /* 0x000fe20000410000 */
[----:B------:R-:W-:Y:S01]  /*85c0*/  MUFU.EX2 R171, R171 ;  /* 0x000000ab00ab7308 */ /* 0x000fe20000000800 */
[--C-:B------:R-:W-:Y:S02]  /*85d0*/  FFMA.FTZ R170, R4, c[0x0][0x23c], -R181.reuse ;  /* 0x00008f0004aa7a23 */ /* 0x100fe400000108b5 */
[--C-:B------:R-:W-:Y:S01]  /*85e0*/  FFMA.FTZ R169, R12, c[0x0][0x23c], -R181.reuse ;  /* 0x00008f000ca97a23 */ /* 0x100fe200000108b5 */
[----:B------:R-:W-:Y:S01]  /*85f0*/  FSEL R176, R176, RZ, P1 ;  /* 0x000000ffb0b07208 */ /* 0x000fe20000800000 */
[----:B------:R-:W-:-:S02]  /*8600*/  FFMA.FTZ R183, R24, c[0x0][0x23c], -R181 ;  /* 0x00008f0018b77a23 */ /* 0x000fc400000108b5 */
[----:B------:R-:W-:Y:S01]  /*8610*/  FFMA.FTZ R186, R186, c[0x0][0x23c], -R181 ;  /* 0x00008f00baba7a23 */ /* 0x000fe200000108b5 */
[----:B------:R-:W2:Y:S01]  /*8620*/  MUFU.EX2 R170, R170 ;  /* 0x000000aa00aa7308 */ /* 0x000ea20000000800 */
[--C-:B------:R-:W-:Y:S01]  /*8630*/  FFMA.FTZ R167, R6, c[0x0][0x23c], -R176.reuse ;  /* 0x00008f0006a77a23 */ /* 0x100fe200000108b0 */
[----:B------:R-:W-:Y:S01]  /*8640*/  FSEL R6, R0, RZ, P1 ;  /* 0x000000ff00067208 */ /* 0x000fe20000800000 */
[--C-:B------:R-:W-:Y:S01]  /*8650*/  FFMA.FTZ R166, R5, c[0x0][0x23c], -R176.reuse ;  /* 0x00008f0005a67a23 */ /* 0x100fe200000108b0 */
[----:B------:R-:W-:Y:S01]  /*8660*/  FSEL R5, R201, RZ, P2 ;  /* 0x000000ffc9057208 */ /* 0x000fe20001000000 */
[----:B------:R-:W-:Y:S02]  /*8670*/  FFMA.FTZ R165, R13, c[0x0][0x23c], -R176 ;  /* 0x00008f000da57a23 */ /* 0x000fe400000108b0 */
[----:B------:R-:W-:Y:S01]  /*8680*/  FADD.FTZ R6, R3, -R6 ;  /* 0x8000000603067221 */ /* 0x000fe20000010000 */
[----:B------:R-:W3:Y:S01]  /*8690*/  LDSM.16.MT88.4 R12, [R225+0x18000] ;  /* 0x01800000e10c783b */ /* 0x000ee20000004200 */
[----:B------:R-:W-:Y:S01]  /*86a0*/  FADD.FTZ R4, R164, -R5 ;  /* 0x80000005a4047221 */ /* 0x000fe20000010000 */
[----:B------:R-:W-:Y:S01]  /*86b0*/  MUFU.EX2 R169, R169 ;  /* 0x000000a900a97308 */ /* 0x000fe20000000800 */
[----:B------:R-:W-:-:S02]  /*86c0*/  FFMA.FTZ R164, R7, c[0x0][0x23c], -R176 ;  /* 0x00008f0007a47a23 */ /* 0x000fc400000108b0 */
[----:B------:R-:W-:Y:S02]  /*86d0*/  FMUL.FTZ R174, R4, c[0x0][0x23c] ;  /* 0x00008f0004ae7a20 */ /* 0x000fe40000410000 */
[----:B------:R-:W-:Y:S01]  /*86e0*/  FMUL.FTZ R172, R6, c[0x0][0x23c] ;  /* 0x00008f0006ac7a20 */ /* 0x000fe20000410000 */
[----:B--2---:R-:W-:Y:S01]  /*86f0*/  F2FP.PACK_AB R4, R170, R171 ;  /* 0x000000abaa04723e */ /* 0x004fe200000000ff */
[--C-:B------:R-:W-:Y:S01]  /*8700*/  FFMA.FTZ R3, R188, c[0x0][0x23c], -R181.reuse ;  /* 0x00008f00bc037a23 */ /* 0x100fe200000108b5 */
[----:B------:R-:W2:Y:S01]  /*8710*/  MUFU.EX2 R168, R168 ;  /* 0x000000a800a87308 */ /* 0x000ea20000000800 */
[----:B------:R-:W-:Y:S02]  /*8720*/  FFMA.FTZ R188, R26, c[0x0][0x23c], -R181 ;  /* 0x00008f001abc7a23 */ /* 0x000fe400000108b5 */
[----:B------:R-:W-:Y:S01]  /*8730*/  LDSM.16.MT88.4 R24, [R224+0x1e000] ;  /* 0x01e00000e018783b */ /* 0x000fe20000004200 */
[--C-:B------:R-:W-:Y:S02]  /*8740*/  FFMA.FTZ R185, R185, c[0x0][0x23c], -R176.reuse ;  /* 0x00008f00b9b97a23 */ /* 0x100fe400000108b0 */
[----:B------:R-:W-:-:S02]  /*8750*/  FFMA.FTZ R190, R195, c[0x0][0x23c], -R176 ;  /* 0x00008f00c3be7a23 */ /* 0x000fc400000108b0 */
[----:B------:R-:W-:Y:S01]  /*8760*/  MUFU.EX2 R167, R167 ;  /* 0x000000a700a77308 */ /* 0x000fe20000000800 */
[--C-:B------:R-:W-:Y:S02]  /*8770*/  FFMA.FTZ R187, R187, c[0x0][0x23c], -R176.reuse ;  /* 0x00008f00bbbb7a23 */ /* 0x100fe400000108b0 */
[--C-:B------:R-:W-:Y:S02]  /*8780*/  FFMA.FTZ R192, R193, c[0x0][0x23c], -R176.reuse ;  /* 0x00008f00c1c07a23 */ /* 0x100fe400000108b0 */
[--C-:B------:R-:W-:Y:S02]  /*8790*/  FFMA.FTZ R193, R196, c[0x0][0x23c], -R181.reuse ;  /* 0x00008f00c4c17a23 */ /* 0x100fe400000108b5 */
[----:B------:R-:W-:Y:S01]  /*87a0*/  FFMA.FTZ R198, R189, c[0x0][0x23c], -R176 ;  /* 0x00008f00bdc67a23 */ /* 0x000fe200000108b0 */
[----:B------:R-:W4:Y:S01]  /*87b0*/  MUFU.EX2 R166, R166 ;  /* 0x000000a600a67308 */ /* 0x000f220000000800 */
[----:B--2---:R-:W-:Y:S01]  /*87c0*/  F2FP.PACK_AB R6, R168, R169 ;  /* 0x000000a9a806723e */ /* 0x004fe200000000ff */
[----:B------:R-:W-:-:S02]  /*87d0*/  FFMA.FTZ R194, R194, c[0x0][0x23c], -R181 ;  /* 0x00008f00c2c27a23 */ /* 0x000fc400000108b5 */
[--C-:B------:R-:W-:Y:S02]  /*87e0*/  FFMA.FTZ R195, R34, c[0x0][0x23c], -R181.reuse ;  /* 0x00008f0022c37a23 */ /* 0x100fe400000108b5 */
[--C-:B------:R-:W-:Y:S02]  /*87f0*/  FFMA.FTZ R196, R32, c[0x0][0x23c], -R181.reuse ;  /* 0x00008f0020c47a23 */ /* 0x100fe400000108b5 */
[----:B------:R-:W-:Y:S01]  /*8800*/  MUFU.EX2 R165, R165 ;  /* 0x000000a500a57308 */ /* 0x000fe20000000800 */
[--C-:B------:R-:W-:Y:S02]  /*8810*/  FFMA.FTZ R191, R191, c[0x0][0x23c], -R176.reuse ;  /* 0x00008f00bfbf7a23 */ /* 0x100fe400000108b0 */
[--C-:B------:R-:W-:Y:S02]  /*8820*/  FFMA.FTZ R189, R33, c[0x0][0x23c], -R176.reuse ;  /* 0x00008f0021bd7a23 */ /* 0x100fe400000108b0 */
[----:B------:R-:W-:Y:S02]  /*8830*/  FFMA.FTZ R202, R35, c[0x0][0x23c], -R176 ;  /* 0x00008f0023ca7a23 */ /* 0x000fe400000108b0 */
[----:B------:R-:W-:Y:S01]  /*8840*/  LDSM.16.MT88.4 R32, [R224+0x19000] ;  /* 0x01900000e020783b */ /* 0x000fe20000004200 */
[----:B------:R-:W2:Y:S01]  /*8850*/  MUFU.EX2 R164, R164 ;  /* 0x000000a400a47308 */ /* 0x000ea20000000800 */
[----:B----4-:R-:W-:Y:S01]  /*8860*/  F2FP.PACK_AB R5, R166, R167 ;  /* 0x000000a7a605723e */ /* 0x010fe200000000ff */
[----:B------:R-:W-:-:S02]  /*8870*/  FFMA.FTZ R184, R184, c[0x0][0x23c], -R181 ;  /* 0x00008f00b8b87a23 */ /* 0x000fc400000108b5 */
[--C-:B------:R-:W-:Y:S02]  /*8880*/  FFMA.FTZ R197, R182, c[0x0][0x23c], -R181.reuse ;  /* 0x00008f00b6c57a23 */ /* 0x100fe400000108b5 */
[--C-:B------:R-:W-:Y:S02]  /*8890*/  FFMA.FTZ R180, R180, c[0x0][0x23c], -R181.reuse ;  /* 0x00008f00b4b47a23 */ /* 0x100fe400000108b5 */
[----:B------:R-:W4:Y:S01]  /*88a0*/  MUFU.EX2 R174, R174 ;  /* 0x000000ae00ae7308 */ /* 0x000f220000000800 */
[----:B------:R-:W-:Y:S02]  /*88b0*/  FFMA.FTZ R181, R178, c[0x0][0x23c], -R181 ;  /* 0x00008f00b2b57a23 */ /* 0x000fe400000108b5 */
[--C-:B------:R-:W-:Y:S02]  /*88c0*/  FFMA.FTZ R178, R179, c[0x0][0x23c], -R176.reuse ;  /* 0x00008f00b3b27a23 */ /* 0x100fe400000108b0 */
[--C-:B------:R-:W-:Y:S02]  /*88d0*/  FFMA.FTZ R177, R177, c[0x0][0x23c], -R176.reuse ;  /* 0x00008f00b1b17a23 */ /* 0x100fe400000108b0 */
[--C-:B------:R-:W-:Y:S01]  /*88e0*/  FFMA.FTZ R175, R175, c[0x0][0x23c], -R176.reuse ;  /* 0x00008f00afaf7a23 */ /* 0x100fe200000108b0 */
[----:B------:R-:W5:Y:S01]  /*88f0*/  MUFU.EX2 R172, R172 ;  /* 0x000000ac00ac7308 */ /* 0x000f620000000800 */
[----:B--2---:R-:W-:Y:S01]  /*8900*/  F2FP.PACK_AB R7, R164, R165 ;  /* 0x000000a5a407723e */ /* 0x004fe200000000ff */
[----:B------:R-:W-:-:S02]  /*8910*/  FFMA.FTZ R176, R173, c[0x0][0x23c], -R176 ;  /* 0x00008f00adb07a23 */ /* 0x000fc400000108b0 */
[----:B----4-:R-:W-:-:S04]  /*8920*/  FMUL.FTZ R160, R160, R174 ;  /* 0x000000aea0a07220 */ /* 0x010fc80000410000 */
        /* <DEDUP_REMOVED lines=22> */
[C---:B------:R-:W-:Y:S01]  /*8a90*/  HMMA.16816.F32 R152, R4.reuse, R16, R152 ;  /* 0x000000100498723c */ /* 0x040fe20000001898 */
[-C--:B------:R-:W-:Y:S02]  /*8aa0*/  FMUL.FTZ R144, R144, R174.reuse ;  /* 0x000000ae90907220 */ /* 0x080fe40000410000 */
        /* <DEDUP_REMOVED lines=8> */
[----:B------:R-:W5:Y:S01]  /*8b30*/  MUFU.EX2 R190, R190 ;  /* 0x000000be00be7308 */ /* 0x000f620000000800 */
        /* <DEDUP_REMOVED lines=12> */
[----:B------:R-:W2:Y:S01]  /*8c00*/  MUFU.EX2 R192, R192 ;  /* 0x000000c000c07308 */ /* 0x000ea20000000800 */
[-C--:B------:R-:W-:Y:S02]  /*8c10*/  FMUL.FTZ R134, R134, R172.reuse ;  /* 0x000000ac86867220 */ /* 0x080fe40000410000 */
[----:B------:R-:W-:Y:S01]  /*8c20*/  FMUL.FTZ R135, R135, R172 ;  /* 0x000000ac87877220 */ /* 0x000fe20000410000 */
[----:B-1----:R-:W-:Y:S01]  /*8c30*/  HMMA.16816.F32 R136, R4, R20, R136 ;  /* 0x000000140488723c */ /* 0x002fe20000001888 */
[-C--:B------:R-:W-:Y:S02]  /*8c40*/  FMUL.FTZ R36, R36, R174.reuse ;  /* 0x000000ae24247220 */ /* 0x080fe40000410000 */
[----:B------:R-:W-:Y:S01]  /*8c50*/  FMUL.FTZ R37, R37, R174 ;  /* 0x000000ae25257220 */ /* 0x000fe20000410000 */
[----:B------:R-:W-:Y:S01]  /*8c60*/  MUFU.EX2 R193, R193 ;  /* 0x000000c100c17308 */ /* 0x000fe20000000800 */
[----:B------:R-:W-:-:S02]  /*8c70*/  FMUL.FTZ R38, R38, R172 ;  /* 0x000000ac26267220 */ /* 0x000fc40000410000 */
[----:B------:R-:W-:Y:S01]  /*8c80*/  FMUL.FTZ R39, R39, R172 ;  /* 0x000000ac27277220 */ /* 0x000fe20000410000 */
[C---:B------:R-:W-:Y:S01]  /*8c90*/  HMMA.16816.F32 R132, R4.reuse, R22, R132 ;  /* 0x000000160484723c */ /* 0x040fe20000001884 */
[-C--:B------:R-:W-:Y:S01]  /*8ca0*/  FMUL.FTZ R40, R40, R174.reuse ;  /* 0x000000ae28287220 */ /* 0x080fe20000410000 */
[----:B------:R-:W1:Y:S01]  /*8cb0*/  LDSM.16.MT88.4 R20, [R225+0x1a000] ;  /* 0x01a00000e114783b */ /* 0x000e620000004200 */
        /* <DEDUP_REMOVED lines=11> */
[----:B------:R-:W4:Y:S01]  /*8d70*/  LDSM.16.MT88.4 R16, [R224+0x1a000] ;  /* 0x01a00000e010783b */ /* 0x000f220000004200 */
[-C--:B------:R-:W-:Y:S02]  /*8d80*/  FMUL.FTZ R48, R48, R174.reuse ;  /* 0x000000ae30307220 */ /* 0x080fe40000410000 */
        /* <DEDUP_REMOVED lines=24> */
[----:B------:R-:W1:Y:S01]  /*8f10*/  LDSM.16.MT88.4 R20, [R226+0x1c000] ;  /* 0x01c00000e214783b */ /* 0x000e620000004200 */
[-C--:B------:R-:W-:Y:S02]  /*8f20*/  FMUL.FTZ R64, R64, R174.reuse ;  /* 0x000000ae40407220 */ /* 0x080fe40000410000 */
        /* <DEDUP_REMOVED lines=14> */
[----:B------:R-:W1:Y:S01]  /*9010*/  MUFU.EX2 R197, R197 ;  /* 0x000000c500c57308 */ /* 0x000e620000000800 */
        /* <DEDUP_REMOVED lines=51> */
[----:B------:R-:W-:Y:S01]  /*9350*/  FMUL.FTZ R107, R107, R172 ;  /* 0x000000ac6b6b7220 */ /* 0x000fe20000410000 */
[----:B-1----:R-:W-:Y:S01]  /*9360*/  HMMA.16816.F32 R100, R4, R20, R100 ;  /* 0x000000140464723c */ /* 0x002fe20000001864 */
[-C--:B------:R-:W-:Y:S02]  /*9370*/  FMUL.FTZ R108, R108, R174.reuse ;  /* 0x000000ae6c6c7220 */ /* 0x080fe40000410000 */
[----:B------:R-:W-:Y:S02]  /*9380*/  FMUL.FTZ R109, R109, R174 ;  /* 0x000000ae6d6d7220 */ /* 0x000fe40000410000 */
[----:B------:R-:W-:-:S02]  /*9390*/  FMUL.FTZ R110, R110, R172 ;  /* 0x000000ac6e6e7220 */ /* 0x000fc40000410000 */
[----:B------:R-:W-:Y:S01]  /*93a0*/  FMUL.FTZ R111, R111, R172 ;  /* 0x000000ac6f6f7220 */ /* 0x000fe20000410000 */
[C---:B------:R-:W-:Y:S01]  /*93b0*/  HMMA.16816.F32 R104, R4.reuse, R22, R104 ;  /* 0x000000160468723c */ /* 0x040fe20000001868 */
[-C--:B------:R-:W-:Y:S01]  /*93c0*/  FMUL.FTZ R112, R112, R174.reuse ;  /* 0x000000ae70707220 */ /* 0x080fe20000410000 */
[----:B------:R-:W1:Y:S01]  /*93d0*/  LDSM.16.MT88.4 R20, [R226+0x18800] ;  /* 0x01880000e214783b */ /* 0x000e620000004200 */
        /* <DEDUP_REMOVED lines=25> */
[----:B------:R-:W-:Y:S01]  /*9570*/  HMMA.16816.F32 R124, R4, R24, R124 ;  /* 0x00000018047c723c */ /* 0x000fe2000000187c */
[----:B------:R-:W-:Y:S02]  /*9580*/  FFMA.FTZ R171, R251, R174, R171 ;  /* 0x000000aefbab7223 */ /* 0x000fe400000100ab */
[----:B------:R-:W-:Y:S02]  /*9590*/  FFMA.FTZ R167, R250, R172, R167 ;  /* 0x000000acfaa77223 */ /* 0x000fe400000100a7 */
[----:B------:R-:W-:-:S02]  /*95a0*/  FADD.FTZ R170, R170, R171 ;  /* 0x000000abaaaa7221 */ /* 0x000fc40000010000 */
[----:B------:R-:W-:Y:S01]  /*95b0*/  FADD.FTZ R166, R166, R167 ;  /* 0x000000a7a6a67221 */ /* 0x000fe20000010000 */
[----:B------:R-:W-:Y:S01]  /*95c0*/  HMMA.16816.F32 R128, R4, R26, R128 ;  /* 0x0000001a0480723c */ /* 0x000fe20000001880 */
[----:B------:R-:W3:Y:S01]  /*95d0*/  LDSM.16.MT88.4 R24, [R228+0x1a800] ;  /* 0x01a80000e418783b */ /* 0x000ee20000004200 */
        /* <DEDUP_REMOVED lines=10> */
[----:B------:R-:W-:Y:S01]  /*9680*/  FADD.FTZ R186, R186, R3 ;  /* 0x00000003baba7221 */ /* 0x000fe20000010000 */
[----:B------:R-:W-:Y:S01]  /*9690*/  MOV R164, R201 ;  /* 0x000000c900a47202 */ /* 0x000fe20000000f00 */
[----:B------:R-:W-:-:S02]  /*96a0*/  FADD.FTZ R190, R190, R185 ;  /* 0x000000b9bebe7221 */ /* 0x000fc40000010000 */
[----:B------:R-:W-:Y:S02]  /*96b0*/  FADD.FTZ R183, R183, R186 ;  /* 0x000000bab7b77221 */ /* 0x000fe40000010000 */
[----:B-1----:R-:W-:Y:S01]  /*96c0*/  HMMA.16816.F32 R152, R4, R20, R152 ;  /* 0x000000140498723c */ /* 0x002fe20000001898 */
[----:B------:R-:W-:Y:S02]  /*96d0*/  FADD.FTZ R187, R187, R190 ;  /* 0x000000bebbbb7221 */ /* 0x000fe40000010000 */
[----:B------:R-:W-:Y:S02]  /*96e0*/  FADD.FTZ R188, R188, R183 ;  /* 0x000000b7bcbc7221 */ /* 0x000fe40000010000 */
[----:B------:R-:W-:-:S03]  /*96f0*/  FADD.FTZ R192, R192, R187 ;  /* 0x000000bbc0c07221 */ /* 0x000fc60000010000 */
        /* <DEDUP_REMOVED lines=43> */
[----:B------:R-:W-:Y:S07]  /*99b0*/  LDSM.16.MT88.4 R24, [R225+0x19000] ;  /* 0x01900000e118783b */ /* 0x000fee0000004200 */
        /* <DEDUP_REMOVED lines=11> */
[----:B------:R-:W-:-:S04]  /*9a70*/  FADD.FTZ R3, R195, R194 ;  /* 0x000000c2c3037221 */ /* 0x000fc80000010000 */
[----:B--2---:R-:W-:Y:S01]  /*9a80*/  HMMA.16816.F32 R160, R4, R16, R160 ;  /* 0x0000001004a0723c */ /* 0x004fe200000018a0 */
[----:B------:R-:W-:-:S07]  /*9a90*/  FADD.FTZ R3, R196, R3 ;  /* 0x00000003c4037221 */ /* 0x000fce0000010000 */
        /* <DEDUP_REMOVED lines=49> */
[----:B------:R-:W-:-:S02]  /*9db0*/  F2FP.PACK_AB R5, R177, R178 ;  /* 0x000000b2b105723e */ /* 0x000fc400000000ff */
[----:B------:R-:W-:Y:S01]  /*9dc0*/  F2FP.PACK_AB R6, R181, R180 ;  /* 0x000000b4b506723e */ /* 0x000fe200000000ff */
[----:B------:R-:W-:Y:S01]  /*9dd0*/  FADD.FTZ R197, R197, R184 ;  /* 0x000000b8c5c57221 */ /* 0x000fe20000010000 */
[----:B------:R-:W-:Y:S02]  /*9de0*/  F2FP.PACK_AB R7, R176, R175 ;  /* 0x000000afb007723e */ /* 0x000fe400000000ff */
[----:B------:R-:W-:Y:S01]  /*9df0*/  MOV R3, R0 ;  /* 0x0000000000037202 */ /* 0x000fe20000000f00 */
[----:B------:R-:W-:-:S04]  /*9e00*/  FADD.FTZ R180, R180, R197 ;  /* 0x000000c5b4b47221 */ /* 0x000fc80000010000 */
[----:B--2---:R-:W-:Y:S01]  /*9e10*/  HMMA.16816.F32 R144, R4, R12, R144 ;  /* 0x0000000c0490723c */ /* 0x004fe20000001890 */
[----:B------:R-:W-:-:S05]  /*9e20*/  FADD.FTZ R206, R181, R180 ;  /* 0x000000b4b5ce7221 */ /* 0x000fca0000010000 */
[----:B------:R-:W-:Y:S02]  /*9e30*/  STL [R1+0x4], R206 ;  /* 0x000004ce01007387 */ /* 0x000fe40000100800 */
[C---:B------:R-:W-:Y:S02]  /*9e40*/  HMMA.16816.F32 R140, R4.reuse, R14, R140 ;  /* 0x0000000e048c723c */ /* 0x040fe4000000188c */
[----:B------:R-:W2:Y:S06]  /*9e50*/  LDSM.16.MT88.4 R12, [R224+0x1b800] ;  /* 0x01b80000e00c783b */ /* 0x000eac0000004200 */
[C---:B---3--:R-:W-:Y:S08]  /*9e60*/  HMMA.16816.F32 R160, R4.reuse, R20, R160 ;  /* 0x0000001404a0723c */ /* 0x048ff000000018a0 */
[C---:B------:R-:W-:Y:S01]  /*9e70*/  HMMA.16816.F32 R156, R4.reuse, R22, R156 ;  /* 0x00000016049c723c */ /* 0x040fe2000000189c */
[----:B------:R-:W3:Y:S07]  /*9e80*/  LDSM.16.MT88.4 R20, [R226+0x1b800] ;  /* 0x01b80000e214783b */ /* 0x000eee0000004200 */
[C---:B----4-:R-:W-:Y:S08]  /*9e90*/  HMMA.16816.F32 R152, R4.reuse, R24, R152 ;  /* 0x000000180498723c */ /* 0x050ff00000001898 */
[C---:B------:R-:W-:Y:S01]  /*9ea0*/  HMMA.16816.F32 R148, R4.reuse, R26, R148 ;  /* 0x0000001a0494723c */ /* 0x040fe20000001894 */
[----:B------:R-:W-:Y:S07]  /*9eb0*/  LDSM.16.MT88.4 R24, [R225+0x1b800] ;  /* 0x01b80000e118783b */ /* 0x000fee0000004200 */
[C---:B-1----:R-:W-:Y:S08]  /*9ec0*/  HMMA.16816.F32 R136, R4.reuse, R16, R136 ;  /* 0x000000100488723c */ /* 0x042ff00000001888 */
        /* <DEDUP_REMOVED lines=20> */
[----:B--2---:R-:W-:Y:S03]  /*a010*/  HMMA.16816.F32 R68, R4, R16, R68 ;  /* 0x000000100444723c */ /* 0x004fe60000001844 */
[----:B------:R-:W-:-:S05]  /*a020*/  FADD.FTZ R204, R176, R175 ;  /* 0x000000afb0cc7221 */ /* 0x000fca0000010000 */
[C---:B------:R-:W-:Y:S01]  /*a030*/  HMMA.16816.F32 R72, R4.reuse, R18, R72 ;  /* 0x000000120448723c */ /* 0x040fe20000001848 */
[----:B------:R-:W2:Y:S04]  /*a040*/  LDSM.16.MT88.4 R16, [R225+0x1f800] ;  /* 0x01f80000e110783b */ /* 0x000ea80000004200 */
[----:B------:R-:W-:Y:S03]  /*a050*/  STL [R1], R204 ;  /* 0x000000cc01007387 */ /* 0x000fe60000100800 */
[C---:B---3--:R-:W-:Y:S08]  /*a060*/  HMMA.16816.F32 R100, R4.reuse, R20, R100 ;  /* 0x000000140464723c */ /* 0x048ff00000001864 */
[C---:B------:R-:W-:Y:S01]  /*a070*/  HMMA.16816.F32 R104, R4.reuse, R22, R104 ;  /* 0x000000160468723c */ /* 0x040fe20000001868 */
[----:B------:R-:W3:Y:S07]  /*a080*/  LDSM.16.MT88.4 R20, [R224+0x1f800] ;  /* 0x01f80000e014783b */ /* 0x000eee0000004200 */
[C---:B----4-:R-:W-:Y:S08]  /*a090*/  HMMA.16816.F32 R76, R4.reuse, R28, R76 ;  /* 0x0000001c044c723c */ /* 0x050ff0000000184c */
[C---:B------:R-:W-:Y:S08]  /*a0a0*/  HMMA.16816.F32 R80, R4.reuse, R30, R80 ;  /* 0x0000001e0450723c */ /* 0x040ff00000001850 */
[C---:B------:R-:W-:Y:S08]  /*a0b0*/  HMMA.16816.F32 R84, R4.reuse, R32, R84 ;  /* 0x000000200454723c */ /* 0x040ff00000001854 */
[C---:B------:R-:W-:Y:S08]  /*a0c0*/  HMMA.16816.F32 R88, R4.reuse, R34, R88 ;  /* 0x000000220458723c */ /* 0x040ff00000001858 */
[C---:B-1----:R-:W-:Y:S08]  /*a0d0*/  HMMA.16816.F32 R92, R4.reuse, R24, R92 ;  /* 0x00000018045c723c */ /* 0x042ff0000000185c */
[C---:B------:R-:W-:Y:S08]  /*a0e0*/  HMMA.16816.F32 R96, R4.reuse, R26, R96 ;  /* 0x0000001a0460723c */ /* 0x040ff00000001860 */
        /* <DEDUP_REMOVED lines=66> */
[C---:B------:R-:W-:Y:S02]  /*a510*/  IADD3 R207, R3.reuse, 0x30, RZ ;  /* 0x0000003003cf7810 */ /* 0x040fe40007ffe0ff */
        /* <DEDUP_REMOVED lines=16> */
[----:B------:R-:W4:Y:S04]  /*a620*/  LDSM.16.M88.4 R172, [R233+0x10800] ;  /* 0x01080000e9ac783b */ /* 0x000f280000000200 */
[----:B------:R-:W5:Y:S04]  /*a630*/  LDSM.16.M88.4 R20, [R233+0x10000] ;  /* 0x01000000e914783b */ /* 0x000f680000000200 */
[----:B------:R-:W5:Y:S04]  /*a640*/  LDSM.16.M88.4 R164, [R233+0x11000] ;  /* 0x01100000e9a4783b */ /* 0x000f680000000200 */
[----:B--2---:R-:W2:Y:S04]  /*a650*/  LDSM.16.M88.4 R16, [R233+0x11800] ;  /* 0x01180000e910783b */ /* 0x004ea80000000200 */
[----:B-1----:R-:W-:Y:S04]  /*a660*/  LDSM.16.M88.4 R12, [R232] ;  /* 0x00000000e80c783b */ /* 0x002fe80000000200 */
[----:B------:R-:W1:Y:S04]  /*a670*/  LDSM.16.M88.4 R180, [R223] ;  /* 0x00000000dfb4783b */ /* 0x000e680000000200 */
[----:B------:R-:W1:Y:S04]  /*a680*/  LDSM.16.M88.4 R184, [R231] ;  /* 0x00000000e7b8783b */ /* 0x000e680000000200 */
[----:B---3--:R-:W3:Y:S04]  /*a690*/  LDSM.16.M88.4 R24, [R221] ;  /* 0x00000000dd18783b */ /* 0x008ee80000000200 */
[----:B------:R-:W1:Y:S04]  /*a6a0*/  LDSM.16.M88.4 R192, [R222] ;  /* 0x00000000dec0783b */ /* 0x000e680000000200 */
[----:B------:R-:W-:Y:S01]  /*a6b0*/  LDSM.16.M88.4 R188, [R227+0x10000] ;  /* 0x01000000e3bc783b */ /* 0x000fe20000000200 */
[C---:B----4-:R-:W-:Y:S03]  /*a6c0*/  HMMA.16816.F32 R176, R28.reuse, R172, RZ ;  /* 0x000000ac1cb0723c */ /* 0x050fe600000018ff */
[----:B------:R-:W-:Y:S04]  /*a6d0*/  LDSM.16.M88.4 R196, [R227+0x16000] ;  /* 0x01600000e3c4783b */ /* 0x000fe80000000200 */
[----:B------:R-:W0:Y:S01]  /*a6e0*/  LDGDEPBAR ;  /* 0x00000000000079af */ /* 0x000e220000000000 */
[C---:B------:R-:W-:Y:S08]  /*a6f0*/  HMMA.16816.F32 R172, R28.reuse, R174, RZ ;  /* 0x000000ae1cac723c */ /* 0x040ff000000018ff */
[C---:B-----5:R-:W-:Y:S08]  /*a700*/  HMMA.16816.F32 R4, R28.reuse, R20, RZ ;  /* 0x000000141c04723c */ /* 0x060ff000000018ff */
[C---:B------:R-:W-:Y:S08]  /*a710*/  HMMA.16816.F32 R20, R28.reuse, R22, RZ ;  /* 0x000000161c14723c */ /* 0x040ff000000018ff */
[C---:B------:R-:W-:Y:S08]  /*a720*/  HMMA.16816.F32 R168, R28.reuse, R164, RZ ;  /* 0x000000a41ca8723c */ /* 0x040ff000000018ff */
[C---:B------:R-:W-:Y:S08]  /*a730*/  HMMA.16816.F32 R164, R28.reuse, R166, RZ ;  /* 0x000000a61ca4723c */ /* 0x040ff000000018ff */
[C---:B--2---:R-:W-:Y:S08]  /*a740*/  HMMA.16816.F32 R32, R28.reuse, R16, RZ ;  /* 0x000000101c20723c */ /* 0x044ff000000018ff */
[----:B------:R-:W-:Y:S01]  /*a750*/  HMMA.16816.F32 R28, R28, R18, RZ ;  /* 0x000000121c1c723c */ /* 0x000fe200000018ff */
[----:B------:R-:W-:Y:S07]  /*a760*/  LDSM.16.M88.4 R16, [R230] ;  /* 0x00000000e610783b */ /* 0x000fee0000000200 */
[C---:B-1----:R-:W-:Y:S08]  /*a770*/  HMMA.16816.F32 R176, R12.reuse, R180, R176 ;  /* 0x000000b40cb0723c */ /* 0x042ff000000018b0 */
[C---:B------:R-:W-:Y:S01]  /*a780*/  HMMA.16816.F32 R172, R12.reuse, R182, R172 ;  /* 0x000000b60cac723c */ /* 0x040fe200000018ac */
        /* <DEDUP_REMOVED lines=158> */
[----:B------:R-:W-:Y:S01]  /*b170*/  HMMA.16816.F32 R20, R24, R198, R20 ;  /* 0x000000c61814723c */ /* 0x000fe20000001814 */
[----:B------:R-:W-:Y:S06]  /*b180*/  I2F R198, R3 ;  /* 0x0000000300c67306 */ /* 0x000fec0000201400 */
[----:B------:R-:W-:Y:S01]  /*b190*/  IADD3 R199, R3, 0x20, RZ ;  /* 0x0000002003c77810 */ /* 0x000fe20007ffe0ff */
        /* <DEDUP_REMOVED lines=17> */
[----:B------:R-:W-:-:S03]  /*b2b0*/  FMUL.FTZ R23, R23, c[0x0][0x2ec] ;  /* 0x0000bb0017177a20 */ /* 0x000fc60000410000 */
[C---:B------:R-:W-:Y:S01]  /*b2c0*/  IADD3 R193, R3.reuse, 0x11, RZ ;  /* 0x0000001103c17810 */ /* 0x040fe20007ffe0ff */
[C---:B--2---:R-:W-:Y:S03]  /*b2d0*/  HMMA.16816.F32 R168, R24.reuse, R188, R168 ;  /* 0x000000bc18a8723c */ /* 0x044fe600000018a8 */
[----:B------:R-:W-:Y:S04]  /*b2e0*/  MUFU.TANH R22, R22 ;  /* 0x0000001600167308 */ /* 0x000fe80000002400 */
[----:B------:R-:W-:Y:S01]  /*b2f0*/  FMUL.FTZ R188, R20, c[0x0][0x2ec] ;  /* 0x0000bb0014bc7a20 */ /* 0x000fe20000410000 */
[C---:B------:R-:W-:Y:S01]  /*b300*/  IADD3 R189, R3.reuse, 0x9, RZ ;  /* 0x0000000903bd7810 */ /* 0x040fe20007ffe0ff */
[C---:B-1----:R-:W-:Y:S02]  /*b310*/  HMMA.16816.F32 R32, R24.reuse, R12, R32 ;  /* 0x0000000c1820723c */ /* 0x042fe40000001820 */
[----:B------:R-:W-:Y:S06]  /*b320*/  MUFU.TANH R23, R23 ;  /* 0x0000001700177308 */ /* 0x000fec0000002400 */
[C---:B------:R-:W-:Y:S01]  /*b330*/  HMMA.16816.F32 R28, R24.reuse, R14, R28 ;  /* 0x0000000e181c723c */ /* 0x040fe2000000181c */
[----:B------:R-:W1:Y:S01]  /*b340*/  LDSM.16.M88.4 R12, [R220+0x7000] ;  /* 0x00700000dc0c783b */ /* 0x000e620000000200 */
[----:B------:R-:W-:Y:S06]  /*b350*/  MUFU.TANH R188, R188 ;  /* 0x000000bc00bc7308 */ /* 0x000fec0000002400 */
[C---:B------:R-:W-:Y:S02]  /*b360*/  HMMA.16816.F32 R164, R24.reuse, R190, R164 ;  /* 0x000000be18a4723c */ /* 0x040fe400000018a4 */
[----:B------:R-:W-:Y:S05]  /*b370*/  I2F R190, R193 ;  /* 0x000000c100be7306 */ /* 0x000fea0000201400 */
[----:B------:R-:W-:Y:S01]  /*b380*/  IADD3 R191, R3, 0x10, RZ ;  /* 0x0000001003bf7810 */ /* 0x000fe20007ffe0ff */
[C---:B---3--:R-:W-:Y:S02]  /*b390*/  HMMA.16816.F32 R176, R24.reuse, R184, R176 ;  /* 0x000000b818b0723c */ /* 0x048fe400000018b0 */
[----:B------:R-:W-:Y:S05]  /*b3a0*/  MUFU.TANH R203, R203 ;  /* 0x000000cb00cb7308 */ /* 0x000fea0000002400 */
[----:B------:R-:W-:Y:S01]  /*b3b0*/  FMUL.FTZ R184, R7, c[0x0][0x2ec] ;  /* 0x0000bb0007b87a20 */ /* 0x000fe20000410000 */
[----:B------:R-:W-:Y:S01]  /*b3c0*/  HMMA.16816.F32 R172, R24, R186, R172 ;  /* 0x000000ba18ac723c */ /* 0x000fe200000018ac */
[----:B------:R-:W-:Y:S01]  /*b3d0*/  IADD3 R185, R3, 0x1, RZ ;  /* 0x0000000103b97810 */ /* 0x000fe20007ffe0ff */
[----:B------:R-:W-:Y:S03]  /*b3e0*/  I2F R186, R189 ;  /* 0x000000bd00ba7306 */ /* 0x000fe60000201400 */
[----:B------:R-:W-:-:S02]  /*b3f0*/  ISETP.GE.AND P1, PT, R185, R200, PT ;  /* 0x000000c8b900720c */ /* 0x000fc40003f26270 */
[----:B------:R-:W-:Y:S01]  /*b400*/  IADD3 R187, R3, 0x8, RZ ;  /* 0x0000000803bb7810 */ /* 0x000fe20007ffe0ff */
[----:B------:R-:W-:Y:S01]  /*b410*/  FMUL.FTZ R27, R21, c[0x0][0x2ec] ;  /* 0x0000bb00151b7a20 */ /* 0x000fe20000410000 */
[----:B------:R-:W-:Y:S01]  /*b420*/  ISETP.GE.AND P2, PT, R185, R2, PT ;  /* 0x00000002b900720c */ /* 0x000fe20003f46270 */
[----:B------:R-:W2:Y:S01]  /*b430*/  I2F R5, R185 ;  /* 0x000000b900057306 */ /* 0x000ea20000201400 */
[----:B------:R-:W-:Y:S02]  /*b440*/  IADD3 R25, R3, 0x19, RZ ;  /* 0x0000001903197810 */ /* 0x000fe40007ffe0ff */
[----:B------:R-:W-:-:S03]  /*b450*/  ISETP.GE.AND P0, PT, R187, R200, PT ;  /* 0x000000c8bb00720c */ /* 0x000fc60003f06270 */
[C---:B------:R-:W-:Y:S02]  /*b460*/  HMMA.16816.F32 R176, R16.reuse, R180, R176 ;  /* 0x000000b410b0723c */ /* 0x040fe400000018b0 */
[----:B------:R-:W3:Y:S05]  /*b470*/  MUFU.TANH R184, R184 ;  /* 0x000000b800b87308 */ /* 0x000eea0000002400 */
[----:B------:R-:W-:Y:S01]  /*b480*/  IADD3 R181, R3, 0x18, RZ ;  /* 0x0000001803b57810 */ /* 0x000fe20007ffe0ff */
[----:B-1----:R-:W-:Y:S02]  /*b490*/  HMMA.16816.F32 R168, R16, R12, R168 ;  /* 0x0000000c10a8723c */ /* 0x002fe400000018a8 */
[----:B------:R1:W4:Y:S01]  /*b4a0*/  I2F R7, R187 ;  /* 0x000000bb00077306 */ /* 0x0003220000201400 */
[----:B--2---:R-:W-:Y:S01]  /*b4b0*/  FFMA.FTZ R4, R5, UR4, R4 ;  /* 0x0000000405047c23 */ /* 0x004fe20008010004 */
[----:B------:R-:W-:-:S04]  /*b4c0*/  IADD3 R185, R3, 0x28, RZ ;  /* 0x0000002803b97810 */ /* 0x000fc80007ffe0ff */
[----:B------:R-:W-:Y:S01]  /*b4d0*/  HMMA.16816.F32 R164, R16, R14, R164 ;  /* 0x0000000e10a4723c */ /* 0x000fe200000018a4 */
[----:B------:R-:W2:Y:S01]  /*b4e0*/  LDSM.16.M88.4 R12, [R220+0x7800] ;  /* 0x00780000dc0c783b */ /* 0x000ea20000000200 */
[----:B------:R-:W5:Y:S01]  /*b4f0*/  MUFU.TANH R27, R27 ;  /* 0x0000001b001b7308 */ /* 0x000f620000002400 */
[----:B---3--:R-:W-:Y:S01]  /*b500*/  FFMA.FTZ R5, R5, UR4, R184 ;  /* 0x0000000405057c23 */ /* 0x008fe200080100b8 */
[----:B------:R-:W-:Y:S01]  /*b510*/  FSEL R4, R4, -INF , !P1 ;  /* 0xff80000004047808 */ /* 0x000fe20004800000 */
[----:B------:R-:W-:-:S04]  /*b520*/  DEPBAR.LE SB0, 0x0 ;  /* 0x000080000000791a */ /* 0x000fc80000000000 */
[----:B------:R-:W-:Y:S01]  /*b530*/  HMMA.16816.F32 R172, R16, R182, R172 ;  /* 0x000000b610ac723c */ /* 0x000fe200000018ac */
[----:B------:R-:W-:Y:S01]  /*b540*/  FMUL.FTZ R176, R176, c[0x0][0x2ec] ;  /* 0x0000bb00b0b07a20 */ /* 0x000fe20000410000 */
[----:B------:R-:W-:Y:S01]  /*b550*/  I2F R20, R191 ;  /* 0x000000bf00147306 */ /* 0x000fe20000201400 */
[----:B------:R-:W-:Y:S01]  /*b560*/  FMUL.FTZ R178, R178, c[0x0][0x2ec] ;  /* 0x0000bb00b2b27a20 */ /* 0x000fe20000410000 */
[----:B------:R-:W-:Y:S01]  /*b570*/  FSEL R5, R5, -INF , !P2 ;  /* 0xff80000005057808 */ /* 0x000fe20005000000 */
[----:B------:R-:W-:Y:S01]  /*b580*/  FMUL.FTZ R179, R179, c[0x0][0x2ec] ;  /* 0x0000bb00b3b37a20 */ /* 0x000fe20000410000 */
[----:B------:R-:W-:Y:S01]  /*b590*/  ISETP.GE.AND P1, PT, R187, R2, PT ;  /* 0x00000002bb00720c */ /* 0x000fe20003f26270 */
[----:B------:R-:W-:Y:S01]  /*b5a0*/  FMUL.FTZ R177, R177, c[0x0][0x2ec] ;  /* 0x0000bb00b1b17a20 */ /* 0x000fe20000410000 */
[----:B------:R-:W-:Y:S01]  /*b5b0*/  ISETP.GE.AND P2, PT, R189, R200, PT ;  /* 0x000000c8bd00720c */ /* 0x000fe20003f46270 */
[----:B------:R-:W-:Y:S01]  /*b5c0*/  FMUL.FTZ R170, R170, c[0x0][0x2ec] ;  /* 0x0000bb00aaaa7a20 */ /* 0x000fe20000410000 */
[----:B------:R-:W3:Y:S01]  /*b5d0*/  MUFU.TANH R183, R176 ;  /* 0x000000b000b77308 */ /* 0x000ee20000002400 */
[----:B-1----:R-:W-:-:S04]  /*b5e0*/  IADD3 R187, R3, 0x29, RZ ;  /* 0x0000002903bb7810 */ /* 0x002fc80007ffe0ff */
[----:B------:R-:W-:Y:S02]  /*b5f0*/  FMUL.FTZ R164, R164, c[0x0][0x2ec] ;  /* 0x0000bb00a4a47a20 */ /* 0x000fe40000410000 */
[----:B------:R-:W-:Y:S01]  /*b600*/  FMUL.FTZ R202, R167, c[0x0][0x2ec] ;  /* 0x0000bb00a7ca7a20 */ /* 0x000fe20000410000 */
[----:B------:R-:W1:Y:S01]  /*b610*/  MUFU.TANH R195, R178 ;  /* 0x000000b200c37308 */ /* 0x000e620000002400 */
[----:B------:R-:W-:-:S05]  /*b620*/  IADD3 R167, R3, 0x39, RZ ;  /* 0x0000003903a77810 */ /* 0x000fca0007ffe0ff */
[----:B------:R-:W-:Y:S02]  /*b630*/  FMUL.FTZ R197, R172, c[0x0][0x2ec] ;  /* 0x0000bb00acc57a20 */ /* 0x000fe40000410000 */
[----:B------:R-:W-:Y:S01]  /*b640*/  FMUL.FTZ R24, R173, c[0x0][0x2ec] ;  /* 0x0000bb00ad187a20 */ /* 0x000fe20000410000 */
[----:B------:R-:W-:Y:S01]  /*b650*/  I2F R180, R181 ;  /* 0x000000b500b47306 */ /* 0x000fe20000201400 */
[----:B------:R-:W-:Y:S02]  /*b660*/  FMUL.FTZ R173, R174, c[0x0][0x2ec] ;  /* 0x0000bb00aead7a20 */ /* 0x000fe40000410000 */
[----:B------:R-:W-:Y:S01]  /*b670*/  FMUL.FTZ R174, R175, c[0x0][0x2ec] ;  /* 0x0000bb00afae7a20 */ /* 0x000fe20000410000 */
[----:B--2---:R-:W-:Y:S01]  /*b680*/  HMMA.16816.F32 R32, R16, R12, R32 ;  /* 0x0000000c1020723c */ /* 0x004fe20000001820 */
[----:B------:R-:W-:-:S03]  /*b690*/  FMUL.FTZ R172, R168, c[0x0][0x2ec] ;  /* 0x0000bb00a8ac7a20 */ /* 0x000fc60000410000 */
[----:B------:R-:W2:Y:S01]  /*b6a0*/  MUFU.TANH R179, R179 ;  /* 0x000000b300b37308 */ /* 0x000ea20000002400 */
[----:B------:R-:W-:Y:S02]  /*b6b0*/  FMUL.FTZ R168, R169, c[0x0][0x2ec] ;  /* 0x0000bb00a9a87a20 */ /* 0x000fe40000410000 */
[----:B------:R-:W-:Y:S01]  /*b6c0*/  FMUL.FTZ R169, R171, c[0x0][0x2ec] ;  /* 0x0000bb00aba97a20 */ /* 0x000fe20000410000 */
[----:B------:R-:W-:Y:S01]  /*b6d0*/  IADD3 R171, R3, 0x21, RZ ;  /* 0x0000002103ab7810 */ /* 0x000fe20007ffe0ff */
[C---:B----4-:R-:W-:Y:S01]  /*b6e0*/  FFMA.FTZ R12, R7.reuse, UR4, R188 ;  /* 0x00000004070c7c23 */ /* 0x050fe200080100bc */
[----:B------:R-:W-:Y:S01]  /*b6f0*/  HMMA.16816.F32 R28, R16, R14, R28 ;  /* 0x0000000e101c723c */ /* 0x000fe2000000181c */
[----:B------:R-:W-:Y:S01]  /*b700*/  FFMA.FTZ R13, R7, UR4, R22 ;  /* 0x00000004070d7c23 */ /* 0x000fe20008010016 */
[----:B------:R-:W4:Y:S01]  /*b710*/  MUFU.TANH R197, R197 ;  /* 0x000000c500c57308 */ /* 0x000f220000002400 */
[----:B-----5:R-:W-:Y:S01]  /*b720*/  FFMA.FTZ R22, R186, UR4, R27 ;  /* 0x00000004ba167c23 */ /* 0x020fe2000801001b */
[----:B------:R-:W-:Y:S01]  /*b730*/  FSEL R12, R12, -INF , !P0 ;  /* 0xff8000000c0c7808 */ /* 0x000fe20004000000 */
[----:B------:R-:W-:Y:S01]  /*b740*/  FMUL.FTZ R188, R166, c[0x0][0x2ec] ;  /* 0x0000bb00a6bc7a20 */ /* 0x000fe20000410000 */
[----:B------:R-:W-:Y:S01]  /*b750*/  ISETP.GE.AND P0, PT, R189, R2, PT ;  /* 0x00000002bd00720c */ /* 0x000fe20003f06270 */
[C---:B---3--:R-:W-:Y:S01]  /*b760*/  FFMA.FTZ R183, R20.reuse, UR4, R183 ;  /* 0x0000000414b77c23 */ /* 0x048fe200080100b7 */
[----:B------:R-:W-:Y:S01]  /*b770*/  FSEL R13, R13, -INF , !P1 ;  /* 0xff8000000d0d7808 */ /* 0x000fe20004800000 */
[----:B-1----:R-:W-:Y:S01]  /*b780*/  FFMA.FTZ R189, R20, UR4, R195 ;  /* 0x0000000414bd7c23 */ /* 0x002fe200080100c3 */
[----:B------:R-:W1:Y:S01]  /*b790*/  MUFU.TANH R177, R177 ;  /* 0x000000b100b17308 */ /* 0x000e620000002400 */
[----:B------:R-:W-:Y:S01]  /*b7a0*/  FSEL R22, R22, -INF , !P2 ;  /* 0xff80000016167808 */ /* 0x000fe20005000000 */
[----:B------:R-:W-:Y:S01]  /*b7b0*/  FFMA.FTZ R7, R186, UR4, R23 ;  /* 0x00000004ba077c23 */ /* 0x000fe20008010017 */
[C---:B------:R-:W-:Y:S01]  /*b7c0*/  ISETP.GE.AND P1, PT, R191.reuse, R200, PT ;  /* 0x000000c8bf00720c */ /* 0x040fe20003f26270 */
[----:B--2---:R-:W-:Y:S01]  /*b7d0*/  FFMA.FTZ R27, R190, UR4, R179 ;  /* 0x00000004be1b7c23 */ /* 0x004fe200080100b3 */
[-C--:B------:R-:W-:Y:S01]  /*b7e0*/  ISETP.GE.AND P2, PT, R191, R2.reuse, PT ;  /* 0x00000002bf00720c */ /* 0x080fe20003f46270 */
[----:B------:R-:W-:Y:S01]  /*b7f0*/  FMUL.FTZ R17, R34, c[0x0][0x2ec] ;  /* 0x0000bb0022117a20 */ /* 0x000fe20000410000 */
[----:B------:R-:W-:Y:S01]  /*b800*/  FSEL R186, R183, -INF , !P1 ;  /* 0xff800000b7ba7808 */ /* 0x000fe20004800000 */
[----:B------:R-:W2:Y:S01]  /*b810*/  MUFU.TANH R173, R173 ;  /* 0x000000ad00ad7308 */ /* 0x000ea20000002400 */
[----:B------:R-:W-:Y:S01]  /*b820*/  FSEL R189, R189, -INF , !P2 ;  /* 0xff800000bdbd7808 */ /* 0x000fe20005000000 */
[----:B----4-:R-:W-:Y:S01]  /*b830*/  FFMA.FTZ R26, R180, UR4, R197 ;  /* 0x00000004b41a7c23 */ /* 0x010fe200080100c5 */
[----:B------:R-:W-:Y:S01]  /*b840*/  ISETP.GE.AND P1, PT, R193, R2, PT ;  /* 0x00000002c100720c */ /* 0x000fe20003f26270 */
[----:B------:R-:W-:Y:S01]  /*b850*/  FMUL.FTZ R178, R165, c[0x0][0x2ec] ;  /* 0x0000bb00a5b27a20 */ /* 0x000fe20000410000 */
[-C--:B------:R-:W-:Y:S01]  /*b860*/  ISETP.GE.AND P2, PT, R181, R200.reuse, PT ;  /* 0x000000c8b500720c */ /* 0x080fe20003f46270 */
[----:B------:R-:W-:Y:S01]  /*b870*/  FMUL.FTZ R32, R32, c[0x0][0x2ec] ;  /* 0x0000bb0020207a20 */ /* 0x000fe20000410000 */
[----:B------:R-:W-:Y:S01]  /*b880*/  FSEL R7, R7, -INF , !P0 ;  /* 0xff80000007077808 */ /* 0x000fe20004000000 */
[----:B------:R-:W-:Y:S01]  /*b890*/  I2F R21, R25 ;  /* 0x0000001900157306 */ /* 0x000fe20000201400 */
[----:B-1----:R-:W-:Y:S01]  /*b8a0*/  FFMA.FTZ R177, R190, UR4, R177 ;  /* 0x00000004beb17c23 */ /* 0x002fe200080100b1 */
[-C--:B------:R-:W-:Y:S01]  /*b8b0*/  ISETP.GE.AND P0, PT, R193, R200.reuse, PT ;  /* 0x000000c8c100720c */ /* 0x080fe20003f06270 */
[----:B------:R-:W-:Y:S01]  /*b8c0*/  FMUL.FTZ R15, R33, c[0x0][0x2ec] ;  /* 0x0000bb00210f7a20 */ /* 0x000fe20000410000 */
[----:B------:R-:W-:Y:S01]  /*b8d0*/  FSEL R27, R27, -INF , !P1 ;  /* 0xff8000001b1b7808 */ /* 0x000fe20004800000 */
[----:B------:R-:W-:Y:S01]  /*b8e0*/  FMUL.FTZ R19, R35, c[0x0][0x2ec] ;  /* 0x0000bb0023137a20 */ /* 0x000fe20000410000 */
[----:B------:R-:W-:Y:S01]  /*b8f0*/  FSEL R26, R26, -INF , !P2 ;  /* 0xff8000001a1a7808 */ /* 0x000fe20005000000 */
[----:B------:R-:W-:Y:S01]  /*b900*/  FMUL.FTZ R30, R30, c[0x0][0x2ec] ;  /* 0x0000bb001e1e7a20 */ /* 0x000fe20000410000 */
[----:B------:R-:W1:Y:S01]  /*b910*/  MUFU.TANH R174, R174 ;  /* 0x000000ae00ae7308 */ /* 0x000e620000002400 */
[----:B--2---:R-:W-:Y:S01]  /*b920*/  FFMA.FTZ R180, R180, UR4, R173 ;  /* 0x00000004b4b47c23 */ /* 0x004fe200080100ad */
[----:B------:R-:W-:Y:S01]  /*b930*/  ISETP.GE.AND P1, PT, R25, R200, PT ;  /* 0x000000c81900720c */ /* 0x000fe20003f26270 */
[----:B------:R-:W-:Y:S01]  /*b940*/  FMUL.FTZ R29, R29, c[0x0][0x2ec] ;  /* 0x0000bb001d1d7a20 */ /* 0x000fe20000410000 */
[----:B------:R-:W-:Y:S01]  /*b950*/  ISETP.GE.AND P2, PT, R25, R2, PT ;  /* 0x000000021900720c */ /* 0x000fe20003f46270 */
[----:B------:R-:W-:Y:S01]  /*b960*/  FMUL.FTZ R31, R31, c[0x0][0x2ec] ;  /* 0x0000bb001f1f7a20 */ /* 0x000fe20000410000 */
[----:B------:R-:W-:Y:S01]  /*b970*/  IADD3 R23, R3, 0x31, RZ ;  /* 0x0000003103177810 */ /* 0x000fe20007ffe0ff */
[----:B------:R-:W-:Y:S01]  /*b980*/  FFMA.FTZ R16, R198, UR4, R203 ;  /* 0x00000004c6107c23 */ /* 0x000fe200080100cb */
[----:B------:R-:W-:Y:S01]  /*b990*/  MUFU.TANH R168, R168 ;  /* 0x000000a800a87308 */ /* 0x000fe20000002400 */
[----:B------:R-:W-:-:S02]  /*b9a0*/  FSEL R184, R177, -INF , !P0 ;  /* 0xff800000b1b87808 */ /* 0x000fc40004000000 */
[----:B------:R-:W-:Y:S02]  /*b9b0*/  ISETP.GE.AND P0, PT, R181, R2, PT ;  /* 0x00000002b500720c */ /* 0x000fe40003f06270 */
[----:B------:R-:W-:Y:S02]  /*b9c0*/  IADD3 R183, R3, 0x38, RZ ;  /* 0x0000003803b77810 */ /* 0x000fe40007ffe0ff */
[----:B------:R-:W-:Y:S01]  /*b9d0*/  FSEL R33, R180, -INF , !P0 ;  /* 0xff800000b4217808 */ /* 0x000fe20004000000 */
[----:B------:R-:W2:Y:S01]  /*b9e0*/  I2F R176, R171 ;  /* 0x000000ab00b07306 */ /* 0x000ea20000201400 */
[----:B-1----:R-:W-:Y:S01]  /*b9f0*/  FFMA.FTZ R25, R21, UR4, R174 ;  /* 0x0000000415197c23 */ /* 0x002fe200080100ae */
[----:B------:R-:W-:-:S04]  /*ba00*/  ISETP.GE.AND P0, PT, R199, R200, PT ;  /* 0x000000c8c700720c */ /* 0x000fc80003f06270 */
[----:B------:R-:W-:Y:S02]  /*ba10*/  FSEL R25, R25, -INF , !P2 ;  /* 0xff80000019197808 */ /* 0x000fe40005000000 */
[----:B------:R-:W-:Y:S01]  /*ba20*/  MUFU.TANH R172, R172 ;  /* 0x000000ac00ac7308 */ /* 0x000fe20000002400 */
[----:B------:R-:W-:-:S07]  /*ba30*/  ISETP.GE.AND P2, PT, R171, R200, PT ;  /* 0x000000c8ab00720c */ /* 0x000fce0003f46270 */
[----:B------:R-:W1:Y:S01]  /*ba40*/  I2F R175, R199 ;  /* 0x000000c700af7306 */ /* 0x000e620000201400 */
[----:B--2---:R-:W-:-:S05]  /*ba50*/  FFMA.FTZ R168, R176, UR4, R168 ;  /* 0x00000004b0a87c23 */ /* 0x004fca00080100a8 */
[----:B------:R-:W-:Y:S02]  /*ba60*/  FSEL R194, R168, -INF , !P2 ;  /* 0xff800000a8c27808 */ /* 0x000fe40005000000 */
[----:B------:R-:W2:Y:S01]  /*ba70*/  MUFU.TANH R24, R24 ;  /* 0x0000001800187308 */ /* 0x000ea20000002400 */
[----:B------:R-:W-:-:S07]  /*ba80*/  ISETP.GE.AND P2, PT, R185, R2, PT ;  /* 0x00000002b900720c */ /* 0x000fce0003f46270 */
[----:B------:R-:W-:Y:S01]  /*ba90*/  I2F R182, R207 ;  /* 0x000000cf00b67306 */ /* 0x000fe20000201400 */
[----:B-1----:R-:W-:-:S05]  /*baa0*/  FFMA.FTZ R172, R175, UR4, R172 ;  /* 0x00000004afac7c23 */ /* 0x002fca00080100ac */
[----:B------:R-:W-:Y:S02]  /*bab0*/  FSEL R196, R172, -INF , !P0 ;  /* 0xff800000acc47808 */ /* 0x000fe40004000000 */
[----:B------:R-:W1:Y:S01]  /*bac0*/  MUFU.TANH R17, R17 ;  /* 0x0000001100117308 */ /* 0x000e620000002400 */
[----:B--2---:R-:W-:Y:S01]  /*bad0*/  FFMA.FTZ R24, R21, UR4, R24 ;  /* 0x0000000415187c23 */ /* 0x004fe20008010018 */
[----:B------:R-:W-:Y:S01]  /*bae0*/  ISETP.GE.AND P0, PT, R171, R2, PT ;  /* 0x00000002ab00720c */ /* 0x000fe20003f06270 */
[----:B------:R-:W-:-:S03]  /*baf0*/  FMUL.FTZ R21, R28, c[0x0][0x2ec] ;  /* 0x0000bb001c157a20 */ /* 0x000fc60000410000 */
[----:B------:R-:W-:Y:S02]  /*bb00*/  FSEL R24, R24, -INF , !P1 ;  /* 0xff80000018187808 */ /* 0x000fe40004800000 */
[----:B------:R-:W-:Y:S01]  /*bb10*/  I2F R205, R185 ;  /* 0x000000b900cd7306 */ /* 0x000fe20000201400 */
[----:B------:R-:W-:-:S07]  /*bb20*/  ISETP.GE.AND P1, PT, R199, R2, PT ;  /* 0x00000002c700720c */ /* 0x000fce0003f26270 */
[----:B------:R-:W2:Y:S01]  /*bb30*/  MUFU.TANH R188, R188 ;  /* 0x000000bc00bc7308 */ /* 0x000ea20000002400 */
[----:B-1----:R-:W-:-:S07]  /*bb40*/  FFMA.FTZ R181, R182, UR4, R17 ;  /* 0x00000004b6b57c23 */ /* 0x002fce0008010011 */
[----:B------:R-:W1:Y:S08]  /*bb50*/  MUFU.TANH R169, R169 ;  /* 0x000000a900a97308 */ /* 0x000e700000002400 */
[----:B------:R-:W3:Y:S01]  /*bb60*/  MUFU.TANH R173, R32 ;  /* 0x0000002000ad7308 */ /* 0x000ee20000002400 */
[----:B--2---:R-:W-:-:S05]  /*bb70*/  FFMA.FTZ R188, R205, UR4, R188 ;  /* 0x00000004cdbc7c23 */ /* 0x004fca00080100bc */
[----:B------:R-:W-:Y:S02]  /*bb80*/  FSEL R197, R188, -INF , !P2 ;  /* 0xff800000bcc57808 */ /* 0x000fe40005000000 */
[----:B------:R-:W-:Y:S01]  /*bb90*/  MUFU.TANH R178, R178 ;  /* 0x000000b200b27308 */ /* 0x000fe20000002400 */
[----:B-1----:R-:W-:Y:S01]  /*bba0*/  FFMA.FTZ R169, R176, UR4, R169 ;  /* 0x00000004b0a97c23 */ /* 0x002fe200080100a9 */
[----:B------:R-:W-:-:S04]  /*bbb0*/  ISETP.GE.AND P2, PT, R207, R200, PT ;  /* 0x000000c8cf00720c */ /* 0x000fc80003f46270 */
[----:B------:R-:W-:Y:S02]  /*bbc0*/  FSEL R195, R169, -INF , !P0 ;  /* 0xff800000a9c37808 */ /* 0x000fe40004000000 */
[----:B------:R-:W1:Y:S01]  /*bbd0*/  I2F R165, R187 ;  /* 0x000000bb00a57306 */ /* 0x000e620000201400 */
[----:B---3--:R-:W-:Y:S01]  /*bbe0*/  FFMA.FTZ R173, R182, UR4, R173 ;  /* 0x00000004b6ad7c23 */ /* 0x008fe200080100ad */
[----:B------:R-:W-:-:S04]  /*bbf0*/  ISETP.GE.AND P0, PT, R187, R200, PT ;  /* 0x000000c8bb00720c */ /* 0x000fc80003f06270 */
[----:B------:R-:W-:Y:S02]  /*bc00*/  FSEL R182, R173, -INF , !P2 ;  /* 0xff800000adb67808 */ /* 0x000fe40005000000 */
[----:B------:R-:W-:Y:S01]  /*bc10*/  I2F R166, R23 ;  /* 0x0000001700a67306 */ /* 0x000fe20000201400 */
[----:B------:R-:W-:-:S07]  /*bc20*/  ISETP.GE.AND P2, PT, R23, R200, PT ;  /* 0x000000c81700720c */ /* 0x000fce0003f46270 */
[----:B------:R-:W2:Y:S01]  /*bc30*/  MUFU.TANH R15, R15 ;  /* 0x0000000f000f7308 */ /* 0x000ea20000002400 */
[----:B-1----:R-:W-:-:S05]  /*bc40*/  FFMA.FTZ R178, R165, UR4, R178 ;  /* 0x00000004a5b27c23 */ /* 0x002fca00080100b2 */
[----:B------:R-:W-:Y:S02]  /*bc50*/  FSEL R190, R178, -INF , !P0 ;  /* 0xff800000b2be7808 */ /* 0x000fe40004000000 */
[----:B------:R-:W1:Y:S01]  /*bc60*/  MUFU.TANH R170, R170 ;  /* 0x000000aa00aa7308 */ /* 0x000e620000002400 */
[----:B------:R-:W-:-:S04]  /*bc70*/  ISETP.GE.AND P0, PT, R207, R2, PT ;  /* 0x00000002cf00720c */ /* 0x000fc80003f06270 */
[----:B------:R-:W-:Y:S02]  /*bc80*/  FSEL R181, R181, -INF , !P0 ;  /* 0xff800000b5b57808 */ /* 0x000fe40004000000 */
[----:B------:R-:W-:Y:S01]  /*bc90*/  ISETP.GE.AND P0, PT, R3, R2, PT ;  /* 0x000000020300720c */ /* 0x000fe20003f06270 */
[----:B------:R-:W3:Y:S01]  /*bca0*/  MUFU.TANH R17, R6 ;  /* 0x0000000600117308 */ /* 0x000ee20000002400 */
[----:B--2---:R-:W-:-:S05]  /*bcb0*/  FFMA.FTZ R15, R166, UR4, R15 ;  /* 0x00000004a60f7c23 */ /* 0x004fca000801000f */
[----:B------:R-:W-:Y:S02]  /*bcc0*/  FSEL R180, R15, -INF , !P2 ;  /* 0xff8000000fb47808 */ /* 0x000fe40005000000 */
[----:B------:R-:W2:Y:S01]  /*bcd0*/  MUFU.TANH R164, R164 ;  /* 0x000000a400a47308 */ /* 0x000ea20000002400 */
[----:B-1----:R-:W-:Y:S01]  /*bce0*/  FFMA.FTZ R170, R175, UR4, R170 ;  /* 0x00000004afaa7c23 */ /* 0x002fe200080100aa */
[----:B------:R-:W-:-:S04]  /*bcf0*/  ISETP.GE.AND P2, PT, R23, R2, PT ;  /* 0x000000021700720c */ /* 0x000fc80003f46270 */
[----:B------:R-:W-:Y:S02]  /*bd00*/  FSEL R199, R170, -INF , !P1 ;  /* 0xff800000aac77808 */ /* 0x000fe40004800000 */
[----:B------:R-:W1:Y:S01]  /*bd10*/  MUFU.TANH R19, R19 ;  /* 0x0000001300137308 */ /* 0x000e620000002400 */
[----:B---3--:R-:W-:Y:S01]  /*bd20*/  FFMA.FTZ R15, R198, UR4, R17 ;  /* 0x00000004c60f7c23 */ /* 0x008fe20008010011 */
[----:B------:R-:W-:-:S04]  /*bd30*/  ISETP.GE.AND P1, PT, R185, R200, PT ;  /* 0x000000c8b900720c */ /* 0x000fc80003f26270 */
[----:B------:R-:W-:Y:S02]  /*bd40*/  FSEL R15, R15, -INF , !P0 ;  /* 0xff8000000f0f7808 */ /* 0x000fe40004000000 */
[----:B------:R-:W-:Y:S01]  /*bd50*/  I2F R20, R183 ;  /* 0x000000b700147306 */ /* 0x000fe20000201400 */
[----:B--2---:R-:W-:Y:S01]  /*bd60*/  FFMA.FTZ R164, R205, UR4, R164 ;  /* 0x00000004cda47c23 */ /* 0x004fe200080100a4 */
[----:B------:R-:W-:-:S04]  /*bd70*/  PLOP3.LUT P0, PT, PT, PT, UP0, 0x80, 0x0 ;  /* 0x000000000000781c */ /* 0x000fc80003f0f008 */
[----:B------:R-:W-:Y:S02]  /*bd80*/  FSEL R192, R164, -INF , !P1 ;  /* 0xff800000a4c07808 */ /* 0x000fe40004800000 */
[----:B------:R-:W2:Y:S01]  /*bd90*/  MUFU.TANH R202, R202 ;  /* 0x000000ca00ca7308 */ /* 0x000ea20000002400 */
[----:B-1----:R-:W-:Y:S01]  /*bda0*/  FFMA.FTZ R19, R166, UR4, R19 ;  /* 0x00000004a6137c23 */ /* 0x002fe20008010013 */
[----:B------:R-:W-:-:S04]  /*bdb0*/  ISETP.GE.AND P1, PT, R187, R2, PT ;  /* 0x00000002bb00720c */ /* 0x000fc80003f26270 */
[----:B------:R-:W-:Y:S02]  /*bdc0*/  FSEL R171, R19, -INF , !P2 ;  /* 0xff80000013ab7808 */ /* 0x000fe40005000000 */
[----:B------:R-:W1:Y:S01]  /*bdd0*/  MUFU.TANH R21, R21 ;  /* 0x0000001500157308 */ /* 0x000e620000002400 */
[----:B------:R-:W-:Y:S01]  /*bde0*/  BAR.SYNC.DEFER_BLOCKING 0x0 ;  /* 0x0000000000007b1d */ /* 0x000fe20000010000 */
[----:B------:R-:W-:-:S06]  /*bdf0*/  ISETP.GE.AND P2, PT, R183, R200, PT ;  /* 0x000000c8b700720c */ /* 0x000fcc0003f46270 */
[----:B------:R-:W3:Y:S01]  /*be00*/  MUFU.TANH R35, R30 ;  /* 0x0000001e00237308 */ /* 0x000ee20000002400 */
[----:B--2---:R-:W-:-:S05]  /*be10*/  FFMA.FTZ R193, R165, UR4, R202 ;  /* 0x00000004a5c17c23 */ /* 0x004fca00080100ca */
[----:B------:R-:W-:Y:S02]  /*be20*/  FSEL R193, R193, -INF , !P1 ;  /* 0xff800000c1c17808 */ /* 0x000fe40004800000 */
[----:B------:R-:W-:Y:S01]  /*be30*/  I2F R177, R167 ;  /* 0x000000a700b17306 */ /* 0x000fe20000201400 */
[----:B-1----:R-:W-:Y:S01]  /*be40*/  FFMA.FTZ R21, R20, UR4, R21 ;  /* 0x0000000414157c23 */ /* 0x002fe20008010015 */
[----:B------:R-:W-:-:S04]  /*be50*/  ISETP.GE.AND P1, PT, R3, R200, PT ;  /* 0x000000c80300720c */ /* 0x000fc80003f26270 */
[----:B------:R-:W-:Y:S02]  /*be60*/  FSEL R178, R21, -INF , !P2 ;  /* 0xff80000015b27808 */ /* 0x000fe40005000000 */
[----:B------:R-:W1:Y:S01]  /*be70*/  MUFU.TANH R14, R29 ;  /* 0x0000001d000e7308 */ /* 0x000e620000002400 */
[----:B---3--:R-:W-:Y:S01]  /*be80*/  FFMA.FTZ R35, R20, UR4, R35 ;  /* 0x0000000414237c23 */ /* 0x008fe20008010023 */
[----:B------:R-:W-:Y:S02]  /*be90*/  ISETP.GE.AND P2, PT, R183, R2, PT ;  /* 0x00000002b700720c */ /* 0x000fe40003f46270 */
[----:B------:R-:W-:Y:S02]  /*bea0*/  FSEL R16, R16, -INF , !P1 ;  /* 0xff80000010107808 */ /* 0x000fe40004800000 */
[----:B------:R-:W-:Y:S02]  /*beb0*/  FSEL R168, R35, -INF , !P2 ;  /* 0xff80000023a87808 */ /* 0x000fe40005000000 */
[----:B------:R-:W2:Y:S01]  /*bec0*/  MUFU.TANH R6, R31 ;  /* 0x0000001f00067308 */ /* 0x000ea20000002400 */
[----:B------:R-:W-:-:S02]  /*bed0*/  ISETP.GE.AND P2, PT, R167, R200, PT ;  /* 0x000000c8a700720c */ /* 0x000fc40003f46270 */
[----:B------:R-:W-:Y:S01]  /*bee0*/  ISETP.GE.AND P1, PT, R167, R2, PT ;  /* 0x00000002a700720c */ /* 0x000fe20003f26270 */
[----:B-1----:R-:W-:-:S05]  /*bef0*/  FFMA.FTZ R14, R177, UR4, R14 ;  /* 0x00000004b10e7c23 */ /* 0x002fca000801000e */
[----:B------:R-:W-:Y:S01]  /*bf00*/  FSEL R176, R14, -INF , !P2 ;  /* 0xff8000000eb07808 */ /* 0x000fe20005000000 */
[----:B--2---:R-:W-:-:S05]  /*bf10*/  FFMA.FTZ R6, R177, UR4, R6 ;  /* 0x00000004b1067c23 */ /* 0x004fca0008010006 */
        /* <DEDUP_REMOVED lines=74> */
.L_x_1048:
[----:B------:R-:W-:Y:S05]  /*c3c0*/  BSYNC B0 ;  /* 0x0000000000007941 */ /* 0x000fea0003800000 */
.L_x_1047:
[----:B------:R-:W0:Y:S02]  /*c3d0*/  LDGDEPBAR ;  /* 0x00000000000079af */ /* 0x000e240000000000 */
.L_x_1046:
[----:B------:R-:W-:Y:S01]  /*c3e0*/  FMNMX.FTZ R3, R201, R16, !PT ;  /* 0x00000010c9037209 */ /* 0x000fe20007810000 */
[----:B-1----:R-:W-:Y:S01]  /*c3f0*/  LDSM.16.MT88.4 R28, [R224+0x18800] ;  /* 0x01880000e01c783b */ /* 0x002fe20000004200 */
        /* <DEDUP_REMOVED lines=26> */
[----:B------:R-:W-:-:S04]  /*c5a0*/  FMNMX.FTZ R3, R180, R3, !PT ;  /* 0x00000003b4037209 */ /* 0x000fc80007810000 */
[----:B------:R-:W-:-:S04]  /*c5b0*/  FMNMX.FTZ R3, R178, R3, !PT ;  /* 0x00000003b2037209 */ /* 0x000fc80007810000 */
[----:B------:R-:W-:Y:S02]  /*c5c0*/  FMNMX.FTZ R6, R176, R3, !PT ;  /* 0x00000003b0067209 */ /* 0x000fe40007810000 */
[----:B------:R-:W-:-:S03]  /*c5d0*/  FMNMX.FTZ R3, R171, R2, !PT ;  /* 0x00000002ab037209 */ /* 0x000fc60007810000 */
[----:B------:R-:W1:Y:S01]  /*c5e0*/  SHFL.BFLY PT, R17, R6, 0x2, 0x1f ;  /* 0x0c401f0006117f89 */ /* 0x000e6200000e0000 */
        /* <DEDUP_REMOVED lines=9> */
[----:B------:R-:W-:Y:S01]  /*c680*/  FMUL.FTZ R183, R164, c[0x0][0x23c] ;  /* 0x00008f00a4b77a20 */ /* 0x000fe20000410000 */
[----:B--2---:R-:W-:-:S04]  /*c690*/  FMNMX.FTZ R3, R2, R3, !PT ;  /* 0x0000000302037209 */ /* 0x004fc80007810000 */
[----:B------:R-:W-:Y:S02]  /*c6a0*/  FSEL R183, R183, RZ, P2 ;  /* 0x000000ffb7b77208 */ /* 0x000fe40001000000 */
[C---:B------:R-:W-:Y:S01]  /*c6b0*/  FSETP.NEU.FTZ.AND P1, PT, R3.reuse, -INF , PT ;  /* 0xff8000000300780b */ /* 0x040fe20003f3d000 */
[----:B------:R-:W-:Y:S02]  /*c6c0*/  FMUL.FTZ R170, R3, c[0x0][0x23c] ;  /* 0x00008f0003aa7a20 */ /* 0x000fe40000410000 */
[--C-:B------:R-:W-:Y:S02]  /*c6d0*/  FFMA.FTZ R167, R22, c[0x0][0x23c], -R183.reuse ;  /* 0x00008f0016a77a23 */ /* 0x100fe400000108b7 */
[----:B------:R-:W1:Y:S01]  /*c6e0*/  LDSM.16.MT88.4 R20, [R228+0x18000] ;  /* 0x01800000e414783b */ /* 0x000e620000004200 */
[----:B------:R-:W-:Y:S01]  /*c6f0*/  FSEL R170, R170, RZ, P1 ;  /* 0x000000ffaaaa7208 */ /* 0x000fe20000800000 */
[--C-:B------:R-:W-:Y:S01]  /*c700*/  FFMA.FTZ R173, R4, c[0x0][0x23c], -R183.reuse ;  /* 0x00008f0004ad7a23 */ /* 0x100fe200000108b7 */
[----:B------:R-:W-:Y:S01]  /*c710*/  FSEL R4, R164, RZ, P2 ;  /* 0x000000ffa4047208 */ /* 0x000fe20001000000 */
[--C-:B------:R-:W-:Y:S01]  /*c720*/  FFMA.FTZ R174, R16, c[0x0][0x23c], -R183.reuse ;  /* 0x00008f0010ae7a23 */ /* 0x100fe200000108b7 */
[----:B------:R-:W-:Y:S01]  /*c730*/  MUFU.EX2 R167, R167 ;  /* 0x000000a700a77308 */ /* 0x000fe20000000800 */
[--C-:B------:R-:W-:Y:S01]  /*c740*/  FFMA.FTZ R165, R5, c[0x0][0x23c], -R170.reuse ;  /* 0x00008f0005a57a23 */ /* 0x100fe200000108aa */
[----:B------:R-:W-:Y:S01]  /*c750*/  FSEL R5, R3, RZ, P1 ;  /* 0x000000ff03057208 */ /* 0x000fe20000800000 */
[----:B------:R-:W-:Y:S01]  /*c760*/  FFMA.FTZ R172, R12, c[0x0][0x23c], -R183 ;  /* 0x00008f000cac7a23 */ /* 0x000fe200000108b7 */
[----:B------:R-:W2:Y:S01]  /*c770*/  LDSM.16.MT88.4 R16, [R226+0x18000] ;  /* 0x01800000e210783b */ /* 0x000ea20000004200 */
[----:B------:R-:W-:-:S02]  /*c780*/  FFMA.FTZ R166, R15, c[0x0][0x23c], -R170 ;  /* 0x00008f000fa67a23 */ /* 0x000fc400000108aa */
[----:B------:R-:W-:Y:S01]  /*c790*/  FFMA.FTZ R2, R13, c[0x0][0x23c], -R170 ;  /* 0x00008f000d027a23 */ /* 0x000fe200000108aa */
[----:B------:R-:W-:Y:S01]  /*c7a0*/  MUFU.EX2 R174, R174 ;  /* 0x000000ae00ae7308 */ /* 0x000fe20000000800 */
[----:B------:R-:W-:Y:S01]  /*c7b0*/  FADD.FTZ R4, R201, -R4 ;  /* 0x80000004c9047221 */ /* 0x000fe20000010000 */
[----:B------:R-:W3:Y:S01]  /*c7c0*/  LDSM.16.MT88.4 R12, [R225+0x18000] ;  /* 0x01800000e10c783b */ /* 0x000ee20000004200 */
[----:B------:R-:W-:Y:S02]  /*c7d0*/  FADD.FTZ R5, R0, -R5 ;  /* 0x8000000500057221 */ /* 0x000fe40000010000 */
[----:B------:R-:W-:Y:S02]  /*c7e0*/  FFMA.FTZ R175, R7, c[0x0][0x23c], -R170 ;  /* 0x00008f0007af7a23 */ /* 0x000fe400000108aa */
[----:B------:R-:W-:Y:S01]  /*c7f0*/  FMUL.FTZ R179, R4, c[0x0][0x23c] ;  /* 0x00008f0004b37a20 */ /* 0x000fe20000410000 */
[----:B------:R-:W4:Y:S01]  /*c800*/  MUFU.EX2 R173, R173 ;  /* 0x000000ad00ad7308 */ /* 0x000f220000000800 */
[----:B------:R-:W-:-:S02]  /*c810*/  FMUL.FTZ R177, R5, c[0x0][0x23c] ;  /* 0x00008f0005b17a20 */ /* 0x000fc40000410000 */
[--C-:B------:R-:W-:Y:S02]  /*c820*/  FFMA.FTZ R0, R186, c[0x0][0x23c], -R183.reuse ;  /* 0x00008f00ba007a23 */ /* 0x100fe400000108b7 */
[--C-:B------:R-:W-:Y:S02]  /*c830*/  FFMA.FTZ R185, R184, c[0x0][0x23c], -R183.reuse ;  /* 0x00008f00b8b97a23 */ /* 0x100fe400000108b7 */
[--C-:B------:R-:W-:Y:S01]  /*c840*/  FFMA.FTZ R186, R189, c[0x0][0x23c], -R170.reuse ;  /* 0x00008f00bdba7a23 */ /* 0x100fe200000108aa */
[----:B------:R-:W5:Y:S01]  /*c850*/  MUFU.EX2 R172, R172 ;  /* 0x000000ac00ac7308 */ /* 0x000f620000000800 */
[--C-:B------:R-:W-:Y:S02]  /*c860*/  FFMA.FTZ R184, R26, c[0x0][0x23c], -R183.reuse ;  /* 0x00008f001ab87a23 */ /* 0x100fe400000108b7 */
[----:B------:R-:W-:Y:S02]  /*c870*/  FFMA.FTZ R187, R24, c[0x0][0x23c], -R183 ;  /* 0x00008f0018bb7a23 */ /* 0x000fe400000108b7 */
[----:B------:R-:W-:-:S02]  /*c880*/  FFMA.FTZ R189, R27, c[0x0][0x23c], -R170 ;  /* 0x00008f001bbd7a23 */ /* 0x000fc400000108aa */
[--C-:B------:R-:W-:Y:S01]  /*c890*/  FFMA.FTZ R191, R33, c[0x0][0x23c], -R170.reuse ;  /* 0x00008f0021bf7a23 */ /* 0x100fe200000108aa */
[----:B------:R-:W-:Y:S01]  /*c8a0*/  MUFU.EX2 R166, R166 ;  /* 0x000000a600a67308 */ /* 0x000fe20000000800 */
[----:B----4-:R-:W-:Y:S01]  /*c8b0*/  F2FP.PACK_AB R4, R173, R174 ;  /* 0x000000aead04723e */ /* 0x010fe200000000ff */
[----:B------:R-:W-:Y:S01]  /*c8c0*/  FFMA.FTZ R188, R25, c[0x0][0x23c], -R170 ;  /* 0x00008f0019bc7a23 */ /* 0x000fe200000108aa */
[----:B------:R-:W-:Y:S01]  /*c8d0*/  LDSM.16.MT88.4 R32, [R225+0x18800] ;  /* 0x01880000e120783b */ /* 0x000fe20000004200 */
[--C-:B------:R-:W-:Y:S02]  /*c8e0*/  FFMA.FTZ R201, R194, c[0x0][0x23c], -R183.reuse ;  /* 0x00008f00c2c97a23 */ /* 0x100fe400000108b7 */
[--C-:B------:R-:W-:Y:S01]  /*c8f0*/  FFMA.FTZ R203, R190, c[0x0][0x23c], -R183.reuse ;  /* 0x00008f00becb7a23 */ /* 0x100fe200000108b7 */
[----:B------:R-:W-:Y:S01]  /*c900*/  LDSM.16.MT88.4 R24, [R228+0x1a800] ;  /* 0x01a80000e418783b */ /* 0x000fe20000004200 */
[----:B------:R-:W4:Y:S01]  /*c910*/  MUFU.EX2 R165, R165 ;  /* 0x000000a500a57308 */ /* 0x000f220000000800 */
[----:B-----5:R-:W-:Y:S01]  /*c920*/  F2FP.PACK_AB R6, R167, R172 ;  /* 0x000000aca706723e */ /* 0x020fe200000000ff */
        /* <DEDUP_REMOVED lines=8> */
[----:B------:R-:W5:Y:S01]  /*c9b0*/  MUFU.EX2 R175, R175 ;  /* 0x000000af00af7308 */ /* 0x000f620000000800 */
[----:B----4-:R-:W-:Y:S01]  /*c9c0*/  F2FP.PACK_AB R5, R165, R166 ;  /* 0x000000a6a505723e */ /* 0x010fe200000000ff */
[----:B------:R-:W-:-:S02]  /*c9d0*/  FFMA.FTZ R197, R180, c[0x0][0x23c], -R183 ;  /* 0x00008f00b4c57a23 */ /* 0x000fc400000108b7 */
[--C-:B------:R-:W-:Y:S02]  /*c9e0*/  FFMA.FTZ R178, R178, c[0x0][0x23c], -R183.reuse ;  /* 0x00008f00b2b27a23 */ /* 0x100fe400000108b7 */
[----:B------:R-:W-:Y:S02]  /*c9f0*/  FFMA.FTZ R183, R176, c[0x0][0x23c], -R183 ;  /* 0x00008f00b0b77a23 */ /* 0x000fe400000108b7 */
[----:B------:R-:W4:Y:S01]  /*ca00*/  MUFU.EX2 R179, R179 ;  /* 0x000000b300b37308 */ /* 0x000f220000000800 */
[--C-:B------:R-:W-:Y:S02]  /*ca10*/  FFMA.FTZ R176, R181, c[0x0][0x23c], -R170.reuse ;  /* 0x00008f00b5b07a23 */ /* 0x100fe400000108aa */
[--C-:B------:R-:W-:Y:S02]  /*ca20*/  FFMA.FTZ R181, R171, c[0x0][0x23c], -R170.reuse ;  /* 0x00008f00abb57a23 */ /* 0x100fe400000108aa */
[--C-:B------:R-:W-:Y:S02]  /*ca30*/  FFMA.FTZ R180, R168, c[0x0][0x23c], -R170.reuse ;  /* 0x00008f00a8b47a23 */ /* 0x100fe400000108aa */
[----:B------:R-:W-:Y:S01]  /*ca40*/  FFMA.FTZ R199, R169, c[0x0][0x23c], -R170 ;  /* 0x00008f00a9c77a23 */ /* 0x000fe200000108aa */
[----:B------:R-:W1:Y:S01]  /*ca50*/  MUFU.EX2 R177, R177 ;  /* 0x000000b100b17308 */ /* 0x000e620000000800 */
[----:B-----5:R-:W-:Y:S01]  /*ca60*/  F2FP.PACK_AB R7, R175, R2 ;  /* 0x00000002af07723e */ /* 0x020fe200000000ff */
[----:B------:R-:W-:Y:S01]  /*ca70*/  LDSM.16.MT88.4 R168, [R225+0x19800] ;  /* 0x01980000e1a8783b */ /* 0x000fe20000004200 */
[----:B----4-:R-:W-:-:S05]  /*ca80*/  FMUL.FTZ R160, R160, R179 ;  /* 0x000000b3a0a07220 */ /* 0x010fca0000410000 */
        /* <DEDUP_REMOVED lines=56> */
[----:B------:R-:W4:Y:S01]  /*ce10*/  LDSM.16.MT88.4 R20, [R225+0x1a000] ;  /* 0x01a00000e114783b */ /* 0x000f220000004200 */
[----:B------:R-:W-:Y:S02]  /*ce20*/  FMUL.FTZ R41, R41, R179 ;  /* 0x000000b329297220 */ /* 0x000fe40000410000 */
[-C--:B------:R-:W-:Y:S01]  /*ce30*/  FMUL.FTZ R42, R42, R177.reuse ;  /* 0x000000b12a2a7220 */ /* 0x080fe20000410000 */
[----:B------:R-:W1:Y:S01]  /*ce40*/  MUFU.EX2 R201, R201 ;  /* 0x000000c900c97308 */ /* 0x000e620000000800 */
        /* <DEDUP_REMOVED lines=31> */
[----:B------:R-:W-:Y:S01]  /*d040*/  MUFU.EX2 R194, R194 ;  /* 0x000000c200c27308 */ /* 0x000fe20000000800 */
[----:B------:R-:W-:Y:S01]  /*d050*/  FMUL.FTZ R63, R63, R177 ;  /* 0x000000b13f3f7220 */ /* 0x000fe20000410000 */
[----:B------:R-:W-:Y:S01]  /*d060*/  HMMA.16816.F32 R56, R4, R22, R56 ;  /* 0x000000160438723c */ /* 0x000fe20000001838 */
[-C--:B------:R-:W-:Y:S01]  /*d070*/  FMUL.FTZ R64, R64, R179.reuse ;  /* 0x000000b340407220 */ /* 0x080fe20000410000 */
[----:B------:R-:W4:Y:S01]  /*d080*/  LDSM.16.MT88.4 R20, [R226+0x1c000] ;  /* 0x01c00000e214783b */ /* 0x000f220000004200 */
        /* <DEDUP_REMOVED lines=25> */
[----:B------:R-:W3:Y:S01]  /*d220*/  LDSM.16.MT88.4 R12, [R224+0x1c000] ;  /* 0x01c00000e00c783b */ /* 0x000ee20000004200 */
[----:B------:R-:W-:Y:S02]  /*d230*/  FMUL.FTZ R81, R81, R179 ;  /* 0x000000b351517220 */ /* 0x000fe40000410000 */
[-C--:B------:R-:W-:Y:S01]  /*d240*/  FMUL.FTZ R82, R82, R177.reuse ;  /* 0x000000b152527220 */ /* 0x080fe20000410000 */
[----:B------:R-:W-:Y:S01]  /*d250*/  MUFU.EX2 R183, R183 ;  /* 0x000000b700b77308 */ /* 0x000fe20000000800 */
[----:B------:R-:W-:-:S02]  /*d260*/  FMUL.FTZ R83, R83, R177 ;  /* 0x000000b153537220 */ /* 0x000fc40000410000 */
        /* <DEDUP_REMOVED lines=29> */
[-C--:B------:R-:W-:Y:S02]  /*d440*/  FMUL.FTZ R102, R102, R177.reuse ;  /* 0x000000b166667220 */ /* 0x080fe40000410000 */
[----:B------:R-:W-:Y:S02]  /*d450*/  FMUL.FTZ R103, R103, R177 ;  /* 0x000000b167677220 */ /* 0x000fe40000410000 */
[-C--:B------:R-:W-:Y:S01]  /*d460*/  FMUL.FTZ R104, R104, R179.reuse ;  /* 0x000000b368687220 */ /* 0x080fe20000410000 */
[----:B------:R-:W-:Y:S01]  /*d470*/  HMMA.16816.F32 R96, R4, R14, R96 ;  /* 0x0000000e0460723c */ /* 0x000fe20000001860 */
[----:B------:R-:W3:Y:S01]  /*d480*/  LDSM.16.MT88.4 R12, [R225+0x1e000] ;  /* 0x01e00000e10c783b */ /* 0x000ee20000004200 */
[----:B------:R-:W-:Y:S02]  /*d490*/  FMUL.FTZ R105, R105, R179 ;  /* 0x000000b369697220 */ /* 0x000fe40000410000 */
[-C--:B------:R-:W-:Y:S02]  /*d4a0*/  FMUL.FTZ R106, R106, R177.reuse ;  /* 0x000000b16a6a7220 */ /* 0x080fe40000410000 */
[----:B------:R-:W-:-:S02]  /*d4b0*/  FMUL.FTZ R107, R107, R177 ;  /* 0x000000b16b6b7220 */ /* 0x000fc40000410000 */
[C---:B----4-:R-:W-:Y:S01]  /*d4c0*/  HMMA.16816.F32 R100, R4.reuse, R20, R100 ;  /* 0x000000140464723c */ /* 0x050fe20000001864 */
[-C--:B------:R-:W-:Y:S02]  /*d4d0*/  FMUL.FTZ R108, R108, R179.reuse ;  /* 0x000000b36c6c7220 */ /* 0x080fe40000410000 */
[----:B------:R-:W-:Y:S02]  /*d4e0*/  FMUL.FTZ R109, R109, R179 ;  /* 0x000000b36d6d7220 */ /* 0x000fe40000410000 */
[-C--:B------:R-:W-:Y:S02]  /*d4f0*/  FMUL.FTZ R110, R110, R177.reuse ;  /* 0x000000b16e6e7220 */ /* 0x080fe40000410000 */
[----:B------:R-:W-:Y:S01]  /*d500*/  FMUL.FTZ R111, R111, R177 ;  /* 0x000000b16f6f7220 */ /* 0x000fe20000410000 */
[----:B------:R-:W-:Y:S01]  /*d510*/  HMMA.16816.F32 R104, R4, R22, R104 ;  /* 0x000000160468723c */ /* 0x000fe20000001868 */
[-C--:B------:R-:W-:Y:S01]  /*d520*/  FMUL.FTZ R112, R112, R179.reuse ;  /* 0x000000b370707220 */ /* 0x080fe20000410000 */
[----:B------:R-:W4:Y:S01]  /*d530*/  LDSM.16.MT88.4 R20, [R224+0x1e000] ;  /* 0x01e00000e014783b */ /* 0x000f220000004200 */
        /* <DEDUP_REMOVED lines=26> */
[----:B------:R-:W-:Y:S02]  /*d6e0*/  FFMA.FTZ R174, R206, R179, R174 ;  /* 0x000000b3ceae7223 */ /* 0x000fe400000100ae */
[----:B------:R-:W-:Y:S02]  /*d6f0*/  FFMA.FTZ R166, R204, R177, R166 ;  /* 0x000000b1cca67223 */ /* 0x000fe400000100a6 */
[----:B------:R-:W-:Y:S02]  /*d700*/  FADD.FTZ R173, R173, R174 ;  /* 0x000000aeadad7221 */ /* 0x000fe40000010000 */
[----:B------:R-:W-:Y:S01]  /*d710*/  FADD.FTZ R165, R165, R166 ;  /* 0x000000a6a5a57221 */ /* 0x000fe20000010000 */
[----:B------:R-:W-:Y:S01]  /*d720*/  HMMA.16816.F32 R128, R4, R22, R128 ;  /* 0x000000160480723c */ /* 0x000fe20000001880 */
[----:B------:R-:W4:Y:S01]  /*d730*/  LDSM.16.MT88.4 R20, [R226+0x1a800] ;  /* 0x01a80000e214783b */ /* 0x000f220000004200 */
        /* <DEDUP_REMOVED lines=15> */
[----:B------:R-:W-:Y:S02]  /*d830*/  FADD.FTZ R187, R187, R184 ;  /* 0x000000b8bbbb7221 */ /* 0x000fe40000010000 */
        /* <DEDUP_REMOVED lines=27> */
[C---:B-----5:R-:W-:Y:S08]  /*d9f0*/  HMMA.16816.F32 R76, R4.reuse, R28, R76 ;  /* 0x0000001c044c723c */ /* 0x060ff0000000184c */
[C---:B------:R-:W-:Y:S01]  /*da00*/  HMMA.16816.F32 R80, R4.reuse, R30, R80 ;  /* 0x0000001e0450723c */ /* 0x040fe20000001850 */
[----:B------:R-:W3:Y:S07]  /*da10*/  LDSM.16.MT88.4 R28, [R225+0x1e800] ;  /* 0x01e80000e11c783b */ /* 0x000eee0000004200 */
[C---:B----4-:R-:W-:Y:S08]  /*da20*/  HMMA.16816.F32 R92, R4.reuse, R20, R92 ;  /* 0x00000014045c723c */ /* 0x050ff0000000185c */
[C---:B------:R-:W-:Y:S01]  /*da30*/  HMMA.16816.F32 R96, R4.reuse, R22, R96 ;  /* 0x000000160460723c */ /* 0x040fe20000001860 */
[----:B------:R-:W-:Y:S07]  /*da40*/  LDSM.16.MT88.4 R20, [R224+0x19000] ;  /* 0x01900000e014783b */ /* 0x000fee0000004200 */
[C---:B-1----:R-:W-:Y:S08]  /*da50*/  HMMA.16816.F32 R100, R4.reuse, R16, R100 ;  /* 0x000000100464723c */ /* 0x042ff00000001864 */
[C---:B------:R-:W-:Y:S01]  /*da60*/  HMMA.16816.F32 R104, R4.reuse, R18, R104 ;  /* 0x000000120468723c */ /* 0x040fe20000001868 */
[----:B------:R-:W-:Y:S07]  /*da70*/  LDSM.16.MT88.4 R16, [R228+0x1b000] ;  /* 0x01b00000e410783b */ /* 0x000fee0000004200 */
        /* <DEDUP_REMOVED lines=85> */
[----:B------:R-:W-:Y:S02]  /*dfd0*/  STL [R1+0x4], R2 ;  /* 0x0000040201007387 */ /* 0x000fe40000100800 */
[C---:B------:R-:W-:Y:S02]  /*dfe0*/  HMMA.16816.F32 R156, R4.reuse, R14, R156 ;  /* 0x0000000e049c723c */ /* 0x040fe4000000189c */
[----:B------:R-:W1:Y:S04]  /*dff0*/  LDSM.16.MT88.4 R12, [R224+0x1b800] ;  /* 0x01b80000e00c783b */ /* 0x000e680000004200 */
[----:B------:R-:W-:Y:S02]  /*e000*/  STL [R1], R0 ;  /* 0x0000000001007387 */ /* 0x000fe40000100800 */
        /* <DEDUP_REMOVED lines=39> */
.L_x_1042:
[----:B------:R-:W-:-:S12]  /*e280*/  UIADD3 UR9, UR26, -0x1, URZ ;  /* 0xffffffff1a097890 */ /* 0x000fd8000fffe03f */
.L_x_1049:
        /* <DEDUP_REMOVED lines=21> */
[----:B------:R-:W-:Y:S02]  /*e3e0*/  LEA R252, P1, R4, c[0x0][0x168], 0x1 ;  /* 0x00005a0004fc7a11 */ /* 0x000fe400078208ff */
[----:B-1----:R-:W-:Y:S01]  /*e3f0*/  SHF.R.S32.HI R2, RZ, 0x1f, R5 ;  /* 0x0000001fff027819 */ /* 0x002fe20000011405 */
[----:B------:R-:W-:Y:S01]  /*e400*/  IMAD.U32 R241, RZ, RZ, UR6 ;  /* 0x00000006fff17e24 */ /* 0x000fe2000f8e00ff */
[----:B------:R-:W-:Y:S01]  /*e410*/  IADD3 R0, P0, R6, UR14, RZ ;  /* 0x0000000e06007c10 */ /* 0x000fe2000ff1e0ff */
[----:B------:R-:W-:Y:S01]  /*e420*/  UMOV UR14, URZ ;  /* 0x0000003f000e7c82 */ /* 0x000fe20008000000 */
[----:B------:R-:W-:-:S02]  /*e430*/  LEA.HI R2, R2, R5, RZ, 0x3 ;  /* 0x0000000502027211 */ /* 0x000fc400078f18ff */
[----:B------:R-:W-:Y:S02]  /*e440*/  LEA.HI.X R251, R4, c[0x0][0x16c], R251, 0x1, P1 ;  /* 0x00005b0004fb7a11 */ /* 0x000fe400008f0cfb */
[----:B------:R-:W-:Y:S02]  /*e450*/  SHF.R.S32.HI R2, RZ, 0x3, R2 ;  /* 0x00000003ff027819 */ /* 0x000fe40000011402 */
[----:B------:R-:W-:Y:S01]  /*e460*/  IADD3.X R241, R241, UR11, R7, P0, !PT ;  /* 0x0000000bf1f17c10 */ /* 0x000fe200087fe407 */
[----:B------:R-:W-:Y:S01]  /*e470*/  UIADD3 UR11, UR9, -0x1, URZ ;  /* 0xffffffff090b7890 */ /* 0x000fe2000fffe03f */
[----:B------:R-:W-:Y:S02]  /*e480*/  IADD3 R14, P1, R2, 0x20, RZ ;  /* 0x00000020020e7810 */ /* 0x000fe40007f3e0ff */
[----:B------:R-:W-:Y:S02]  /*e490*/  LEA R250, P0, R0, c[0x0][0x170], 0x1 ;  /* 0x00005c0000fa7a11 */ /* 0x000fe400078008ff */
[----:B------:R-:W-:-:S02]  /*e4a0*/  SHF.R.S32.HI R2, RZ, 0x1f, R2 ;  /* 0x0000001fff027819 */ /* 0x000fc40000011402 */
[----:B------:R-:W-:Y:S01]  /*e4b0*/  LEA.HI.X R241, R0, c[0x0][0x174], R241, 0x1, P0 ;  /* 0x00005d0000f17a11 */ /* 0x000fe200000f0cf1 */
[----:B------:R-:W-:Y:S01]  /*e4c0*/  IMAD.MOV.U32 R0, RZ, RZ, R3 ;  /* 0x000000ffff007224 */ /* 0x000fe200078e0003 */
[----:B------:R-:W-:Y:S01]  /*e4d0*/  ISETP.GE.AND P0, PT, R238, c[0x0][0x220], PT ;  /* 0x00008800ee007a0c */ /* 0x000fe20003f06270 */
[----:B------:R-:W-:Y:S01]  /*e4e0*/  IMAD.X R15, RZ, RZ, R2, P1 ;  /* 0x000000ffff0f7224 */ /* 0x000fe200008e0602 */
[----:B------:R-:W-:Y:S01]  /*e4f0*/  ISETP.GE.AND P1, PT, R239, c[0x0][0x220], PT ;  /* 0x00008800ef007a0c */ /* 0x000fe20003f26270 */
[----:B------:R-:W-:Y:S02]  /*e500*/  IMAD.MOV.U32 R2, RZ, RZ, R8 ;  /* 0x000000ffff027224 */ /* 0x000fe400078e0008 */
[----:B------:R-:W-:Y:S01]  /*e510*/  IMAD.MOV.U32 R3, RZ, RZ, R11 ;  /* 0x000000ffff037224 */ /* 0x000fe200078e000b */
[----:B------:R1:W-:Y:S04]  /*e520*/  STL.64 [R1+0x10], R14 ;  /* 0x0000100e01007387 */ /* 0x0003e80000100a00 */
[----:B------:R1:W-:Y:S01]  /*e530*/  STL.64 [R1+0x8], R2 ;  /* 0x0000080201007387 */ /* 0x0003e20000100a00 */
[----:B------:R-:W-:Y:S05]  /*e540*/  BRA `(.L_x_1051) ;  /* 0x000003b000007947 */ /* 0x000fea0003800000 */
.L_x_1053:
        /* <DEDUP_REMOVED lines=59> */
.L_x_1051:
[----:B------:R-:W2:Y:S01]  /*e900*/  LDL.64 R4, [R1+0x8] ;  /* 0x0000080001047983 */ /* 0x000ea20000100a00 */
[----:B------:R-:W-:Y:S04]  /*e910*/  DEPBAR.LE SB0, 0x0 ;  /* 0x000080000000791a */ /* 0x000fe80000000000 */
[----:B------:R-:W-:Y:S01]  /*e920*/  UIADD3 UR8, -UR14, UR9, URZ ;  /* 0x000000090e087290 */ /* 0x000fe2000fffe13f */
[----:B------:R3:W-:Y:S01]  /*e930*/  STL.64 [R1+0x18], R36 ;  /* 0x0000182401007387 */ /* 0x0007e20000100a00 */
[----:B------:R-:W-:Y:S02]  /*e940*/  UIADD3 UR10, UR11, -UR14, URZ ;  /* 0x8000000e0b0a7290 */ /* 0x000fe4000fffe03f */
[----:B------:R-:W-:Y:S02]  /*e950*/  USHF.R.S32.HI UR7, URZ, 0x1f, UR8 ;  /* 0x0000001f3f077899 */ /* 0x000fe40008011408 */
[----:B------:R-:W-:Y:S01]  /*e960*/  MOV R167, UR8 ;  /* 0x0000000800a77c02 */ /* 0x000fe20008000f00 */
[----:B------:R-:W-:Y:S01]  /*e970*/  BAR.SYNC.DEFER_BLOCKING 0x0 ;  /* 0x0000000000007b1d */ /* 0x000fe20000010000 */
[----:B------:R-:W-:Y:S01]  /*e980*/  UIMAD UR6, UR28, UR8, URZ ;  /* 0x000000081c0672a4 */ /* 0x000fe2000f8e023f */
[----:B------:R-:W-:Y:S02]  /*e990*/  MOV R164, UR8 ;  /* 0x0000000800a47c02 */ /* 0x000fe40008000f00 */
[----:B-1----:R-:W-:Y:S01]  /*e9a0*/  LEA R14, P4, R167, R248, 0x6 ;  /* 0x000000f8a70e7211 */ /* 0x002fe200078830ff */
[----:B------:R-:W-:Y:S01]  /*e9b0*/  UIMAD UR6, UR7, UR5, UR6 ;  /* 0x00000005070672a4 */ /* 0x000fe2000f8e0206 */
[----:B------:R-:W-:Y:S02]  /*e9c0*/  MOV R3, UR8 ;  /* 0x0000000800037c02 */ /* 0x000fe40008000f00 */
        /* <DEDUP_REMOVED lines=16> */
[----:B------:R-:W-:Y:S01]  /*ead0*/  LEA R26, P6, R14, R250, 0x1 ;  /* 0x000000fa0e1a7211 */ /* 0x000fe200078c08ff */
[----:B------:R-:W-:Y:S01]  /*eae0*/  @!PT LDS RZ, [RZ] ;  /* 0x00000000fffff984 */ /* 0x000fe20000000800 */
[----:B------:R-:W-:Y:S01]  /*eaf0*/  @!PT LDS RZ, [RZ] ;  /* 0x00000000fffff984 */ /* 0x000fe20000000800 */
[----:B------:R-:W-:Y:S01]  /*eb00*/  @!PT LDS RZ, [RZ] ;  /* 0x00000000fffff984 */ /* 0x000fe20000000800 */
[----:B------:R1:W-:Y:S01]  /*eb10*/  @!P3 LDGSTS.E.BYPASS.LTC128B.128 [R237+0x18000], [R6.64] ;  /* 0x1800000006edbfae */ /* 0x0003e2000b901d54 */
[----:B------:R-:W-:Y:S01]  /*eb20*/  IADD3 R164, R15, R164, RZ ;  /* 0x000000a40fa47210 */ /* 0x000fe20007ffe0ff */
[----:B------:R-:W-:Y:S03]  /*eb30*/  IMAD.WIDE.U32 R10, R18, c[0x0][0x1a0], RZ ;  /* 0x00006800120a7a25 */ /* 0x000fe600078e00ff */
[----:B------:R-:W-:Y:S01]  /*eb40*/  LEA.HI.X R27, R14, R241, R164, 0x1, P6 ;  /* 0x000000f10e1b7211 */ /* 0x000fe200030f0ca4 */
[----:B------:R-:W-:Y:S01]  /*eb50*/  @P2 STS.128 [R237+0x1a000], RZ ;  /* 0x01a000ffed002388 */ /* 0x000fe20000000c00 */
[----:B------:R-:W-:Y:S01]  /*eb60*/  IMAD R3, R18, c[0x0][0x1a4], R3 ;  /* 0x0000690012037a24 */ /* 0x000fe200078e0203 */
[----:B------:R-:W-:Y:S02]  /*eb70*/  @!P3 LEA R18, P4, R166, c[0x0][0x170], 0x1 ;  /* 0x00005c00a612ba11 */ /* 0x000fe400078808ff */
[----:B------:R-:W-:Y:S02]  /*eb80*/  LEA R22, P5, R10, R250, 0x1 ;  /* 0x000000fa0a167211 */ /* 0x000fe400078a08ff */
        /* <DEDUP_REMOVED lines=240> */
[C---:B------:R-:W-:Y:S01]  /*fa90*/  HMMA.16816.F32 R16, R196.reuse, R170, R16 ;  /* 0x000000aac410723c */ /* 0x040fe20000001810 */
[----:B------:R-:W1:Y:S01]  /*faa0*/  LDSM.16.M88.4 R168, [R220+0x7800] ;  /* 0x00780000dca8783b */ /* 0x000e620000000200 */
[----:B------:R-:W-:Y:S04]  /*fab0*/  DEPBAR.LE SB0, 0x0 ;  /* 0x000080000000791a */ /* 0x000fe80000000000 */
[----:B------:R-:W-:Y:S01]  /*fac0*/  FMUL.FTZ R189, R7, c[0x0][0x2ec] ;  /* 0x0000bb0007bd7a20 */ /* 0x000fe20000410000 */
[----:B------:R-:W-:Y:S01]  /*fad0*/  BAR.SYNC.DEFER_BLOCKING 0x0 ;  /* 0x0000000000007b1d */ /* 0x000fe20000010000 */
[----:B------:R-:W-:Y:S01]  /*fae0*/  FMUL.FTZ R166, R11, c[0x0][0x2ec] ;  /* 0x0000bb000ba67a20 */ /* 0x000fe20000410000 */
[C---:B---3--:R-:W-:Y:S05]  /*faf0*/  HMMA.16816.F32 R20, R196.reuse, R172, R20 ;  /* 0x000000acc414723c */ /* 0x048fea0000001814 */
[----:B------:R-:W-:Y:S02]  /*fb00*/  FMUL.FTZ R167, R10, c[0x0][0x2ec] ;  /* 0x0000bb000aa77a20 */ /* 0x000fe40000410000 */
[----:B------:R2:W3:Y:S01]  /*fb10*/  MUFU.TANH R10, R166 ;  /* 0x000000a6000a7308 */ /* 0x0004e20000002400 */
[----:B------:R-:W-:Y:S01]  /*fb20*/  FMUL.FTZ R193, R15, c[0x0][0x2ec] ;  /* 0x0000bb000fc17a20 */ /* 0x000fe20000410000 */
[C---:B------:R-:W-:Y:S03]  /*fb30*/  HMMA.16816.F32 R24, R196.reuse, R174, R24 ;  /* 0x000000aec418723c */ /* 0x040fe60000001818 */
[----:B------:R-:W-:Y:S02]  /*fb40*/  FMUL.FTZ R7, R9, c[0x0][0x2ec] ;  /* 0x0000bb0009077a20 */ /* 0x000fe40000410000 */
[----:B------:R-:W-:Y:S02]  /*fb50*/  FMUL.FTZ R191, R14, c[0x0][0x2ec] ;  /* 0x0000bb000ebf7a20 */ /* 0x000fe40000410000 */
[----:B------:R-:W-:Y:S01]  /*fb60*/  FMUL.FTZ R14, R17, c[0x0][0x2ec] ;  /* 0x0000bb00110e7a20 */ /* 0x000fe20000410000 */
[----:B------:R4:W3:Y:S01]  /*fb70*/  MUFU.TANH R9, R167 ;  /* 0x000000a700097308 */ /* 0x0008e20000002400 */
[----:B------:R-:W-:Y:S03]  /*fb80*/  FMUL.FTZ R3, R5, c[0x0][0x2ec] ;  /* 0x0000bb0005037a20 */ /* 0x000fe60000410000 */
[----:B------:R-:W-:Y:S02]  /*fb90*/  FMUL.FTZ R2, R4, c[0x0][0x2ec] ;  /* 0x0000bb0004027a20 */ /* 0x000fe40000410000 */
[----:B------:R-:W-:Y:S02]  /*fba0*/  FMUL.FTZ R164, R6, c[0x0][0x2ec] ;  /* 0x0000bb0006a47a20 */ /* 0x000fe40000410000 */
[----:B------:R-:W-:Y:S02]  /*fbb0*/  FMUL.FTZ R22, R22, c[0x0][0x2ec] ;  /* 0x0000bb0016167a20 */ /* 0x000fe40000410000 */
[----:B------:R3:W3:Y:S01]  /*fbc0*/  MUFU.TANH R5, R189 ;  /* 0x000000bd00057308 */ /* 0x0006e20000002400 */
[----:B------:R-:W-:Y:S02]  /*fbd0*/  FMUL.FTZ R21, R21, c[0x0][0x2ec] ;  /* 0x0000bb0015157a20 */ /* 0x000fe40000410000 */
[----:B------:R-:W-:Y:S02]  /*fbe0*/  FMUL.FTZ R6, R8, c[0x0][0x2ec] ;  /* 0x0000bb0008067a20 */ /* 0x000fe40000410000 */
[----:B--2---:R-:W-:Y:S01]  /*fbf0*/  FMUL.FTZ R166, R19, c[0x0][0x2ec] ;  /* 0x0000bb0013a67a20 */ /* 0x004fe20000410000 */
[C---:B-1----:R-:W-:Y:S03]  /*fc00*/  HMMA.16816.F32 R28, R196.reuse, R168, R28 ;  /* 0x000000a8c41c723c */ /* 0x042fe6000000181c */
[----:B------:R-:W-:Y:S01]  /*fc10*/  FMUL.FTZ R26, R26, c[0x0][0x2ec] ;  /* 0x0000bb001a1a7a20 */ /* 0x000fe20000410000 */
[----:B------:R1:W2:Y:S01]  /*fc20*/  MUFU.TANH R15, R166 ;  /* 0x000000a6000f7308 */ /* 0x0002a20000002400 */
[----:B------:R-:W-:Y:S02]  /*fc30*/  FMUL.FTZ R11, R13, c[0x0][0x2ec] ;  /* 0x0000bb000d0b7a20 */ /* 0x000fe40000410000 */
[----:B------:R-:W-:Y:S01]  /*fc40*/  FMUL.FTZ R13, R16, c[0x0][0x2ec] ;  /* 0x0000bb00100d7a20 */ /* 0x000fe20000410000 */
[----:B------:R-:W-:Y:S04]  /*fc50*/  HMMA.16816.F32 R32, R196, R170, R32 ;  /* 0x000000aac420723c */ /* 0x000fe80000001820 */
[----:B----4-:R-:W-:Y:S02]  /*fc60*/  FMUL.FTZ R167, R18, c[0x0][0x2ec] ;  /* 0x0000bb0012a77a20 */ /* 0x010fe40000410000 */
[----:B------:R4:W2:Y:S01]  /*fc70*/  MUFU.TANH R201, R22 ;  /* 0x0000001600c97308 */ /* 0x0008a20000002400 */
[----:B------:R-:W-:Y:S02]  /*fc80*/  FMUL.FTZ R18, R23, c[0x0][0x2ec] ;  /* 0x0000bb0017127a20 */ /* 0x000fe40000410000 */
[----:B------:R-:W-:Y:S03]  /*fc90*/  FMUL.FTZ R202, R20, c[0x0][0x2ec] ;  /* 0x0000bb0014ca7a20 */ /* 0x000fe60000410000 */
[----:B---3--:R-:W-:Y:S02]  /*fca0*/  FMUL.FTZ R189, R12, c[0x0][0x2ec] ;  /* 0x0000bb000cbd7a20 */ /* 0x008fe40000410000 */
[----:B------:R-:W-:Y:S02]  /*fcb0*/  FMUL.FTZ R25, R25, c[0x0][0x2ec] ;  /* 0x0000bb0019197a20 */ /* 0x000fe40000410000 */
[----:B------:R3:W2:Y:S01]  /*fcc0*/  MUFU.TANH R17, R167 ;  /* 0x000000a700117308 */ /* 0x0006a20000002400 */
[----:B------:R-:W-:Y:S02]  /*fcd0*/  FMUL.FTZ R29, R29, c[0x0][0x2ec] ;  /* 0x0000bb001d1d7a20 */ /* 0x000fe40000410000 */
[----:B------:R-:W-:Y:S02]  /*fce0*/  FMUL.FTZ R31, R31, c[0x0][0x2ec] ;  /* 0x0000bb001f1f7a20 */ /* 0x000fe40000410000 */
[----:B-1----:R-:W-:Y:S01]  /*fcf0*/  FMUL.FTZ R166, R27, c[0x0][0x2ec] ;  /* 0x0000bb001ba67a20 */ /* 0x002fe20000410000 */
[----:B------:R-:W-:Y:S02]  /*fd00*/  MOV R27, UR10 ;  /* 0x0000000a001b7c02 */ /* 0x000fe40008000f00 */
[----:B------:R-:W-:Y:S02]  /*fd10*/  FMUL.FTZ R19, R32, c[0x0][0x2ec] ;  /* 0x0000bb0020137a20 */ /* 0x000fe40000410000 */
[----:B------:R1:W1:Y:S01]  /*fd20*/  MUFU.TANH R181, R166 ;  /* 0x000000a600b57308 */ /* 0x0002620000002400 */
[----:B------:R-:W-:Y:S02]  /*fd30*/  FMUL.FTZ R34, R34, c[0x0][0x2ec] ;  /* 0x0000bb0022227a20 */ /* 0x000fe40000410000 */
[----:B------:R-:W-:Y:S01]  /*fd40*/  FMUL.FTZ R33, R33, c[0x0][0x2ec] ;  /* 0x0000bb0021217a20 */ /* 0x000fe20000410000 */
[----:B----4-:R-:W-:Y:S04]  /*fd50*/  MOV R22, UR10 ;  /* 0x0000000a00167c02 */ /* 0x010fe80008000f00 */
[----:B------:R-:W-:Y:S02]  /*fd60*/  LEA R22, P4, R22, R36, 0x6 ;  /* 0x0000002416167211 */ /* 0x000fe400078830ff */
[----:B------:R4:W2:Y:S03]  /*fd70*/  MUFU.TANH R200, R21 ;  /* 0x0000001500c87308 */ /* 0x0008a60000002400 */
[----:B------:R-:W-:Y:S04]  /*fd80*/  IMAD.WIDE.U32 R194, R22, c[0x0][0x198], RZ ;  /* 0x0000660016c27a25 */ /* 0x000fe800078e00ff */
[----:B---3--:R-:W-:Y:S03]  /*fd90*/  FMUL.FTZ R167, R24, c[0x0][0x2ec] ;  /* 0x0000bb0018a77a20 */ /* 0x008fe60000410000 */
[----:B------:R3:W2:Y:S01]  /*fda0*/  MUFU.TANH R183, R26 ;  /* 0x0000001a00b77308 */ /* 0x0006a20000002400 */
[----:B-1----:R-:W-:Y:S04]  /*fdb0*/  MOV R166, UR10 ;  /* 0x0000000a00a67c02 */ /* 0x002fe80008000f00 */
[----:B------:R-:W-:Y:S01]  /*fdc0*/  LEA.HI.X.SX32 R23, R166, R37, 0x6, P4 ;  /* 0x00000025a6177211 */ /* 0x000fe200020f36ff */
[----:B------:R-:W-:Y:S04]  /*fdd0*/  FMUL.FTZ R166, R35, c[0x0][0x2ec] ;  /* 0x0000bb0023a67a20 */ /* 0x000fe80000410000 */
[----:B------:R1:W1:Y:S01]  /*fde0*/  MUFU.TANH R182, R167 ;  /* 0x000000a700b67308 */ /* 0x0002620000002400 */
[----:B------:R1:W5:Y:S01]  /*fdf0*/  LDL.LU.64 R36, [R1+0x18] ;  /* 0x0000180001247983 */ /* 0x0003620000300a00 */
[----:B------:R-:W-:Y:S01]  /*fe00*/  ISETP.LT.AND P4, PT, RZ, UR8, PT ;  /* 0x00000008ff007c0c */ /* 0x000fe2000bf81270 */
[----:B----4-:R-:W-:Y:S07]  /*fe10*/  FMUL.FTZ R21, R28, c[0x0][0x2ec] ;  /* 0x0000bb001c157a20 */ /* 0x010fee0000410000 */
[----:B------:R-:W4:Y:S01]  /*fe20*/  MUFU.TANH R176, R21 ;  /* 0x0000001500b07308 */ /* 0x000f220000002400 */
[----:B---3--:R-:W-:Y:S05]  /*fe30*/  LEA R26, P5, R27, R248, 0x6 ;  /* 0x000000f81b1a7211 */ /* 0x008fea00078a30ff */
[----:B------:R-:W-:Y:S04]  /*fe40*/  IMAD.WIDE.U32 R198, R26, c[0x0][0x198], RZ ;  /* 0x000066001ac67a25 */ /* 0x000fe800078e00ff */
[----:B------:R3:W2:Y:S01]  /*fe50*/  MUFU.TANH R173, R19 ;  /* 0x0000001300ad7308 */ /* 0x0006a20000002400 */
[----:B-1----:R-:W-:Y:S09]  /*fe60*/  FMUL.FTZ R167, R30, c[0x0][0x2ec] ;  /* 0x0000bb001ea77a20 */ /* 0x002ff20000410000 */
[----:B------:R1:W1:Y:S10]  /*fe70*/  MUFU.TANH R179, R167 ;  /* 0x000000a700b37308 */ /* 0x0002740000002400 */
[----:B------:R-:W2:Y:S01]  /*fe80*/  MUFU.TANH R2, R2 ;  /* 0x0000000200027308 */ /* 0x000ea20000002400 */
[----:B---3--:R-:W-:Y:S04]  /*fe90*/  IMAD R19, R23, c[0x0][0x198], RZ ;  /* 0x0000660017137a24 */ /* 0x008fe800078e02ff */
[----:B------:R-:W-:Y:S05]  /*fea0*/  IMAD R19, R22, c[0x0][0x19c], R19 ;  /* 0x0000670016137a24 */ /* 0x000fea00078e0213 */
[----:B------:R-:W3:Y:S01]  /*feb0*/  MUFU.TANH R3, R3 ;  /* 0x0000000300037308 */ /* 0x000ee20000002400 */
[----:B------:R-:W-:Y:S02]  /*fec0*/  IADD3 R30, R195, R19, RZ ;  /* 0x00000013c31e7210 */ /* 0x000fe40007ffe0ff */
[----:B-1----:R-:W-:Y:S04]  /*fed0*/  MOV R167, UR10 ;  /* 0x0000000a00a77c02 */ /* 0x002fe80008000f00 */
[----:B------:R-:W-:Y:S03]  /*fee0*/  LEA.HI.X.SX32 R27, R167, R249, 0x6, P5 ;  /* 0x000000f9a71b7211 */ /* 0x000fe600028f36ff */
[----:B------:R-:W1:Y:S02]  /*fef0*/  MUFU.TANH R164, R164 ;  /* 0x000000a400a47308 */ /* 0x000e640000002400 */
[----:B------:R-:W-:Y:S04]  /*ff00*/  IMAD R21, R27, c[0x0][0x198], RZ ;  /* 0x000066001b157a24 */ /* 0x000fe800078e02ff */
[----:B------:R-:W-:Y:S01]  /*ff10*/  IMAD R21, R26, c[0x0][0x19c], R21 ;  /* 0x000067001a157a24 */ /* 0x000fe200078e0215 */
[CC--:B------:R-:W-:Y:S03]  /*ff20*/  LEA R26, P5, R194.reuse, R252.reuse, 0x1 ;  /* 0x000000fcc21a7211 */ /* 0x0c0fe600078a08ff */
[----:B------:R1:W1:Y:S01]  /*ff30*/  MUFU.TANH R167, R34 ;  /* 0x0000002200a77308 */ /* 0x0002620000002400 */
[----:B------:R-:W-:Y:S02]  /*ff40*/  IADD3 R22, R199, R21, RZ ;  /* 0x00000015c7167210 */ /* 0x000fe40007ffe0ff */
[-C--:B------:R-:W-:Y:S07]  /*ff50*/  LEA.HI.X R27, R194, R251.reuse, R30, 0x1, P5 ;  /* 0x000000fbc21b7211 */ /* 0x080fee00028f0c1e */
[----:B------:R-:W2:Y:S10]  /*ff60*/  MUFU.TANH R6, R6 ;  /* 0x0000000600067308 */ /* 0x000eb40000002400 */
[----:B------:R-:W2:Y:S01]  /*ff70*/  MUFU.TANH R7, R7 ;  /* 0x0000000700077308 */ /* 0x000ea20000002400 */
[C---:B-1----:R-:W-:Y:S04]  /*ff80*/  LEA R34, P6, R198.reuse, R252, 0x1 ;  /* 0x000000fcc6227211 */ /* 0x042fe800078c08ff */
[----:B------:R-:W-:Y:S05]  /*ff90*/  LEA.HI.X R35, R198, R251, R22, 0x1, P6 ;  /* 0x000000fbc6237211 */ /* 0x000fea00030f0c16 */
        /* <DEDUP_REMOVED lines=9> */
[----:B------:R1:W1:Y:S10]  /*10030*/  MUFU.TANH R174, R29 ;  /* 0x0000001d00ae7308 */ /* 0x0002740000002400 */
[----:B------:R1:W1:Y:S10]  /*10040*/  MUFU.TANH R177, R31 ;  /* 0x0000001f00b17308 */ /* 0x0002740000002400 */
[----:B------:R1:W1:Y:S10]  /*10050*/  MUFU.TANH R172, R33 ;  /* 0x0000002100ac7308 */ /* 0x0002740000002400 */
[----:B------:R-:W1:Y:S02]  /*10060*/  MUFU.TANH R166, R166 ;  /* 0x000000a600a67308 */ /* 0x000e640000002400 */
[----:B-12345:R-:W-:-:S05]  /*10070*/  @P4 BRA `(.L_x_1053) ;  /* 0xffffe4d000004947 */ /* 0x03efca000383ffff */
.L_x_1052:
[----:B------:R-:W-:Y:S01]  /*10080*/  MOV R19, UR8 ;  /* 0x0000000800137c02 */ /* 0x000fe20008000f00 */
[----:B------:R-:W-:Y:S03]  /*10090*/  UIADD3 UR14, UR14, 0x1, URZ ;  /* 0x000000010e0e7890 */ /* 0x000fe6000fffe03f */
[----:B-1----:R-:W-:Y:S04]  /*100a0*/  LEA R24, R19, R236, 0x6 ;  /* 0x000000ec13187211 */ /* 0x002fe800078e30ff */
        /* <DEDUP_REMOVED lines=14> */
[----:B------:R-:W-:Y:S07]  /*10190*/  IADD3 R4, R24, 0x29, RZ ;  /* 0x0000002918047810 */ /* 0x000fee0007ffe0ff */
        /* <DEDUP_REMOVED lines=10> */
[C---:B------:R-:W-:Y:S06]  /*10240*/  FFMA.FTZ R8, R21.reuse, UR4, R2 ;  /* 0x0000000415087c23 */ /* 0x040fec0008010002 */
[----:B------:R1:W2:Y:S01]  /*10250*/  I2F R2, R26 ;  /* 0x0000001a00027306 */ /* 0x0002a20000201400 */
[----:B------:R-:W-:Y:S02]  /*10260*/  FFMA.FTZ R19, R21, UR4, R164 ;  /* 0x0000000415137c23 */ /* 0x000fe400080100a4 */
[----:B------:R-:W-:Y:S01]  /*10270*/  FFMA.FTZ R21, R12, UR4, R5 ;  /* 0x000000040c157c23 */ /* 0x000fe20008010005 */
[----:B------:R-:W-:Y:S01]  /*10280*/  IADD3 R5, R24, 0x31, RZ ;  /* 0x0000003118057810 */ /* 0x000fe20007ffe0ff */
[C---:B------:R-:W-:Y:S02]  /*10290*/  FFMA.FTZ R9, R16.reuse, UR4, R9 ;  /* 0x0000000410097c23 */ /* 0x040fe40008010009 */
        /* <DEDUP_REMOVED lines=8> */
[C---:B------:R-:W-:Y:S01]  /*10320*/  FFMA.FTZ R191, R198.reuse, UR4, R191 ;  /* 0x00000004c6bf7c23 */ /* 0x040fe200080100bf */
        /* <DEDUP_REMOVED lines=13> */
[----:B------:R-:W1:Y:S01]  /*10400*/  I2F R5, R5 ;  /* 0x0000000500057306 */ /* 0x000e620000201400 */
        /* <DEDUP_REMOVED lines=9> */
[----:B------:R-:W3:Y:S01]  /*104a0*/  I2F R6, R6 ;  /* 0x0000000600067306 */ /* 0x000ee20000201400 */
[----:B------:R-:W-:Y:S01]  /*104b0*/  FMNMX.FTZ R26, R169, R26, !PT ;  /* 0x0000001aa91a7209 */ /* 0x000fe20007810000 */
[----:B------:R-:W-:Y:S01]  /*104c0*/  FFMA.FTZ R183, R20, UR4, R183 ;  /* 0x0000000414b77c23 */ /* 0x000fe200080100b7 */
[----:B------:R-:W-:Y:S01]  /*104d0*/  FMNMX.FTZ R11, R168, R11, !PT ;  /* 0x0000000ba80b7209 */ /* 0x000fe20007810000 */
[----:B------:R-:W-:Y:S01]  /*104e0*/  FFMA.FTZ R200, R23, UR4, R200 ;  /* 0x0000000417c87c23 */ /* 0x000fe200080100c8 */
[----:B------:R-:W-:Y:S01]  /*104f0*/  FMNMX.FTZ R26, R201, R26, !PT ;  /* 0x0000001ac91a7209 */ /* 0x000fe20007810000 */
[----:B------:R-:W-:Y:S01]  /*10500*/  FFMA.FTZ R182, R20, UR4, R182 ;  /* 0x0000000414b67c23 */ /* 0x000fe200080100b6 */
[----:B------:R-:W-:Y:S01]  /*10510*/  FMNMX.FTZ R11, R202, R11, !PT ;  /* 0x0000000bca0b7209 */ /* 0x000fe20007810000 */
[----:B--2---:R-:W-:Y:S01]  /*10520*/  FFMA.FTZ R179, R2, UR4, R179 ;  /* 0x0000000402b37c23 */ /* 0x004fe200080100b3 */
[----:B------:R-:W-:Y:S01]  /*10530*/  FMNMX.FTZ R26, R199, R26, !PT ;  /* 0x0000001ac71a7209 */ /* 0x000fe20007810000 */
[----:B------:R-:W2:Y:S01]  /*10540*/  I2F R3, R24 ;  /* 0x0000001800037306 */ /* 0x000ea20000201400 */
[----:B------:R-:W-:Y:S01]  /*10550*/  FMNMX.FTZ R11, R200, R11, !PT ;  /* 0x0000000bc80b7209 */ /* 0x000fe20007810000 */
[----:B------:R-:W-:Y:S01]  /*10560*/  FFMA.FTZ R180, R4, UR4, R180 ;  /* 0x0000000404b47c23 */ /* 0x000fe200080100b4 */
[----:B------:R-:W-:Y:S01]  /*10570*/  FMNMX.FTZ R26, R183, R26, !PT ;  /* 0x0000001ab71a7209 */ /* 0x000fe20007810000 */
[----:B-1----:R-:W-:Y:S01]  /*10580*/  FFMA.FTZ R177, R5, UR4, R177 ;  /* 0x0000000405b17c23 */ /* 0x002fe200080100b1 */
[----:B------:R-:W-:Y:S01]  /*10590*/  FMNMX.FTZ R11, R182, R11, !PT ;  /* 0x0000000bb60b7209 */ /* 0x000fe20007810000 */
[----:B------:R-:W-:Y:S01]  /*105a0*/  FFMA.FTZ R176, R2, UR4, R176 ;  /* 0x0000000402b07c23 */ /* 0x000fe200080100b0 */
[----:B------:R-:W-:Y:S01]  /*105b0*/  FMNMX.FTZ R26, R181, R26, !PT ;  /* 0x0000001ab51a7209 */ /* 0x000fe20007810000 */
[----:B------:R-:W-:Y:S01]  /*105c0*/  FFMA.FTZ R174, R5, UR4, R174 ;  /* 0x0000000405ae7c23 */ /* 0x000fe200080100ae */
[----:B------:R-:W-:Y:S01]  /*105d0*/  FMNMX.FTZ R11, R180, R11, !PT ;  /* 0x0000000bb40b7209 */ /* 0x000fe20007810000 */
[----:B------:R-:W-:Y:S01]  /*105e0*/  LDSM.16.MT88.4 R28, [R225+0x18000] ;  /* 0x01800000e11c783b */ /* 0x000fe20000004200 */
[----:B------:R-:W-:Y:S02]  /*105f0*/  FMNMX.FTZ R26, R179, R26, !PT ;  /* 0x0000001ab31a7209 */ /* 0x000fe40007810000 */
[----:B------:R-:W-:Y:S01]  /*10600*/  FMNMX.FTZ R13, R176, R11, !PT ;  /* 0x0000000bb00d7209 */ /* 0x000fe20007810000 */
[C---:B---3--:R-:W-:Y:S01]  /*10610*/  FFMA.FTZ R167, R6.reuse, UR4, R167 ;  /* 0x0000000406a77c23 */ /* 0x048fe200080100a7 */
[----:B------:R-:W-:Y:S01]  /*10620*/  FMNMX.FTZ R2, R177, R26, !PT ;  /* 0x0000001ab1027209 */ /* 0x000fe20007810000 */
[----:B------:R-:W-:Y:S03]  /*10630*/  FFMA.FTZ R173, R6, UR4, R173 ;  /* 0x0000000406ad7c23 */ /* 0x000fe600080100ad */
[----:B------:R-:W-:Y:S02]  /*10640*/  FMNMX.FTZ R5, R167, R2, !PT ;  /* 0x00000002a7057209 */ /* 0x000fe40007810000 */
[----:B------:R-:W-:Y:S01]  /*10650*/  FMNMX.FTZ R2, R174, R13, !PT ;  /* 0x0000000dae027209 */ /* 0x000fe20007810000 */
[----:B--2---:R-:W-:Y:S03]  /*10660*/  FFMA.FTZ R166, R3, UR4, R166 ;  /* 0x0000000403a67c23 */ /* 0x004fe600080100a6 */
[----:B------:R-:W-:Y:S01]  /*10670*/  FMNMX.FTZ R13, R173, R2, !PT ;  /* 0x00000002ad0d7209 */ /* 0x000fe20007810000 */
[----:B------:R-:W-:Y:S01]  /*10680*/  FFMA.FTZ R172, R3, UR4, R172 ;  /* 0x0000000403ac7c23 */ /* 0x000fe200080100ac */
[----:B------:R-:W-:Y:S04]  /*10690*/  FMNMX.FTZ R4, R166, R5, !PT ;  /* 0x00000005a6047209 */ /* 0x000fe80007810000 */
[----:B------:R-:W-:Y:S01]  /*106a0*/  FMNMX.FTZ R11, R172, R13, !PT ;  /* 0x0000000dac0b7209 */ /* 0x000fe20007810000 */
        /* <DEDUP_REMOVED lines=20> */
[--C-:B------:R-:W-:Y:S01]  /*107f0*/  FFMA.FTZ R184, R9, c[0x0][0x23c], -R178.reuse ;  /* 0x00008f0009b87a23 */ /* 0x100fe200000108b2 */
[----:B------:R-:W-:Y:S01]  /*10800*/  LDSM.16.MT88.4 R20, [R226+0x18000] ;  /* 0x01800000e214783b */ /* 0x000fe20000004200 */
[--C-:B------:R-:W-:Y:S02]  /*10810*/  FFMA.FTZ R189, R12, c[0x0][0x23c], -R175.reuse ;  /* 0x00008f000cbd7a23 */ /* 0x100fe400000108af */
[--C-:B------:R-:W-:Y:S02]  /*10820*/  FFMA.FTZ R165, R10, c[0x0][0x23c], -R178.reuse ;  /* 0x00008f000aa57a23 */ /* 0x100fe400000108b2 */
[--C-:B------:R-:W-:Y:S02]  /*10830*/  FFMA.FTZ R190, R8, c[0x0][0x23c], -R175.reuse ;  /* 0x00008f0008be7a23 */ /* 0x100fe400000108af */
[--C-:B------:R-:W-:Y:S01]  /*10840*/  FFMA.FTZ R188, R16, c[0x0][0x23c], -R175.reuse ;  /* 0x00008f0010bc7a23 */ /* 0x100fe200000108af */
[----:B------:R-:W2:Y:S01]  /*10850*/  LDSM.16.MT88.4 R12, [R228+0x18000] ;  /* 0x01800000e40c783b */ /* 0x000ea20000004200 */
[--C-:B------:R-:W-:Y:S01]  /*10860*/  FFMA.FTZ R187, R7, c[0x0][0x23c], -R175.reuse ;  /* 0x00008f0007bb7a23 */ /* 0x100fe200000108af */
[----:B------:R-:W-:Y:S01]  /*10870*/  MUFU.EX2 R186, R186 ;  /* 0x000000ba00ba7308 */ /* 0x000fe20000000800 */
[----:B------:R-:W-:Y:S02]  /*10880*/  FMUL.FTZ R4, R2, c[0x0][0x23c] ;  /* 0x00008f0002047a20 */ /* 0x000fe40000410000 */
[--C-:B------:R-:W-:Y:S02]  /*10890*/  FFMA.FTZ R194, R169, c[0x0][0x23c], -R178.reuse ;  /* 0x00008f00a9c27a23 */ /* 0x100fe400000108b2 */
[--C-:B------:R-:W-:Y:S02]  /*108a0*/  FFMA.FTZ R197, R170, c[0x0][0x23c], -R175.reuse ;  /* 0x00008f00aac57a23 */ /* 0x100fe400000108af */
[--C-:B------:R-:W-:Y:S02]  /*108b0*/  FFMA.FTZ R206, R181, c[0x0][0x23c], -R178.reuse ;  /* 0x00008f00b5ce7a23 */ /* 0x100fe400000108b2 */
[--C-:B------:R-:W-:Y:S01]  /*108c0*/  FFMA.FTZ R205, R180, c[0x0][0x23c], -R175.reuse ;  /* 0x00008f00b4cd7a23 */ /* 0x100fe200000108af */
[----:B------:R-:W3:Y:S01]  /*108d0*/  MUFU.EX2 R2, R4 ;  /* 0x0000000400027308 */ /* 0x000ee20000000800 */
[--C-:B------:R-:W-:Y:S02]  /*108e0*/  FFMA.FTZ R177, R177, c[0x0][0x23c], -R178.reuse ;  /* 0x00008f00b1b17a23 */ /* 0x100fe400000108b2 */
[C---:B-1----:R-:W-:Y:S02]  /*108f0*/  FMUL.FTZ R6, R0.reuse, R162 ;  /* 0x000000a200067220 */ /* 0x042fe40000410000 */
        /* <DEDUP_REMOVED lines=34> */
[----:B---3--:R-:W-:Y:S01]  /*10b20*/  F2FP.PACK_AB R163, R165, R184 ;  /* 0x000000b8a5a3723e */ /* 0x008fe200000000ff */
[C---:B------:R-:W-:Y:S02]  /*10b30*/  FMUL.FTZ R40, R2.reuse, R40 ;  /* 0x0000002802287220 */ /* 0x040fe40000410000 */
[----:B------:R-:W-:Y:S02]  /*10b40*/  FMUL.FTZ R41, R2, R41 ;  /* 0x0000002902297220 */ /* 0x000fe40000410000 */
[C---:B------:R-:W-:Y:S01]  /*10b50*/  FMUL.FTZ R46, R0.reuse, R46 ;  /* 0x0000002e002e7220 */ /* 0x040fe20000410000 */
[----:B------:R-:W-:Y:S01]  /*10b60*/  MUFU.EX2 R188, R188 ;  /* 0x000000bc00bc7308 */ /* 0x000fe20000000800 */
[----:B------:R-:W-:Y:S01]  /*10b70*/  FMUL.FTZ R47, R0, R47 ;  /* 0x0000002f002f7220 */ /* 0x000fe20000410000 */
[----:B------:R-:W-:Y:S01]  /*10b80*/  LDSM.16.MT88.4 R148, [R224+0x18800] ;  /* 0x01880000e094783b */ /* 0x000fe20000004200 */
        /* <DEDUP_REMOVED lines=21> */
[--C-:B------:R-:W-:Y:S02]  /*10ce0*/  FFMA.FTZ R176, R176, c[0x0][0x23c], -R175.reuse ;  /* 0x00008f00b0b07a23 */ /* 0x100fe400000108af */
[--C-:B------:R-:W-:Y:S02]  /*10cf0*/  FFMA.FTZ R207, R179, c[0x0][0x23c], -R178.reuse ;  /* 0x00008f00b3cf7a23 */ /* 0x100fe400000108b2 */
[C---:B------:R-:W-:Y:S01]  /*10d00*/  FMUL.FTZ R60, R2.reuse, R60 ;  /* 0x0000003c023c7220 */ /* 0x040fe20000410000 */
[----:B------:R-:W-:Y:S01]  /*10d10*/  MUFU.EX2 R206, R206 ;  /* 0x000000ce00ce7308 */ /* 0x000fe20000000800 */
[C---:B--2---:R-:W-:Y:S05]  /*10d20*/  HMMA.16816.F32 R4, R160.reuse, R12, R4 ;  /* 0x0000000ca004723c */ /* 0x044fea0000001804 */
[C---:B------:R-:W-:Y:S02]  /*10d30*/  FMUL.FTZ R61, R2.reuse, R61 ;  /* 0x0000003d023d7220 */ /* 0x040fe40000410000 */
[C---:B------:R-:W-:Y:S01]  /*10d40*/  FMUL.FTZ R12, R2.reuse, R152 ;  /* 0x00000098020c7220 */ /* 0x040fe20000410000 */
[C---:B------:R-:W-:Y:S01]  /*10d50*/  HMMA.16816.F32 R8, R160.reuse, R14, R8 ;  /* 0x0000000ea008723c */ /* 0x040fe20000001808 */
[----:B------:R-:W-:Y:S03]  /*10d60*/  MUFU.EX2 R205, R205 ;  /* 0x000000cd00cd7308 */ /* 0x000fe60000000800 */
[----:B------:R-:W-:Y:S02]  /*10d70*/  FMUL.FTZ R13, R2, R153 ;  /* 0x00000099020d7220 */ /* 0x000fe40000410000 */
[C---:B------:R-:W-:Y:S02]  /*10d80*/  FMUL.FTZ R66, R0.reuse, R66 ;  /* 0x0000004200427220 */ /* 0x040fe40000410000 */
[C---:B------:R-:W-:Y:S03]  /*10d90*/  FMUL.FTZ R14, R0.reuse, R154 ;  /* 0x0000009a000e7220 */ /* 0x040fe60000410000 */
[----:B------:R-:W-:Y:S01]  /*10da0*/  MUFU.EX2 R207, R207 ;  /* 0x000000cf00cf7308 */ /* 0x000fe20000000800 */
        /* <DEDUP_REMOVED lines=99> */
[--C-:B------:R-:W-:Y:S02]  /*113e0*/  FFMA.FTZ R191, R191, c[0x0][0x23c], -R178.reuse ;  /* 0x00008f00bfbf7a23 */ /* 0x100fe400000108b2 */
[--C-:B------:R-:W-:Y:S02]  /*113f0*/  FFMA.FTZ R192, R193, c[0x0][0x23c], -R178.reuse ;  /* 0x00008f00c1c07a23 */ /* 0x100fe400000108b2 */
[C---:B------:R-:W-:Y:S01]  /*11400*/  HMMA.16816.F32 R104, R160.reuse, R134, R104 ;  /* 0x00000086a068723c */ /* 0x040fe20000001868 */
[----:B------:R-:W2:Y:S01]  /*11410*/  LDSM.16.MT88.4 R132, [R224+0x1e000] ;  /* 0x01e00000e084783b */ /* 0x000ea20000004200 */
[----:B------:R-:W-:Y:S02]  /*11420*/  MUFU.EX2 R191, R191 ;  /* 0x000000bf00bf7308 */ /* 0x000fe40000000800 */
[--C-:B------:R-:W-:Y:S02]  /*11430*/  FFMA.FTZ R193, R171, c[0x0][0x23c], -R178.reuse ;  /* 0x00008f00abc17a23 */ /* 0x100fe400000108b2 */
[--C-:B------:R-:W-:Y:S02]  /*11440*/  FFMA.FTZ R195, R198, c[0x0][0x23c], -R175.reuse ;  /* 0x00008f00c6c37a23 */ /* 0x100fe400000108af */
[C---:B---3--:R-:W-:Y:S04]  /*11450*/  HMMA.16816.F32 R108, R160.reuse, R140, R108 ;  /* 0x0000008ca06c723c */ /* 0x048fe8000000186c */
[--C-:B------:R-:W-:Y:S01]  /*11460*/  FFMA.FTZ R198, R168, c[0x0][0x23c], -R175.reuse ;  /* 0x00008f00a8c67a23 */ /* 0x100fe200000108af */
[----:B------:R-:W3:Y:S01]  /*11470*/  MUFU.EX2 R192, R192 ;  /* 0x000000c000c07308 */ /* 0x000ee20000000800 */
[----:B------:R-:W-:Y:S01]  /*11480*/  LDSM.16.MT88.4 R168, [R226+0x1c800] ;  /* 0x01c80000e2a8783b */ /* 0x000fe20000004200 */
[--C-:B------:R-:W-:Y:S01]  /*11490*/  FFMA.FTZ R196, R196, c[0x0][0x23c], -R175.reuse ;  /* 0x00008f00c4c47a23 */ /* 0x100fe200000108af */
[C---:B------:R-:W-:Y:S04]  /*114a0*/  HMMA.16816.F32 R112, R160.reuse, R142, R112 ;  /* 0x0000008ea070723c */ /* 0x040fe80000001870 */
[C---:B------:R-:W-:Y:S02]  /*114b0*/  FMUL.FTZ R122, R0.reuse, R122 ;  /* 0x0000007a007a7220 */ /* 0x040fe40000410000 */
[----:B------:R-:W4:Y:S01]  /*114c0*/  LDSM.16.MT88.4 R140, [R228+0x18800] ;  /* 0x01880000e48c783b */ /* 0x000f220000004200 */
[----:B------:R-:W-:Y:S01]  /*114d0*/  FMUL.FTZ R123, R0, R123 ;  /* 0x0000007b007b7220 */ /* 0x000fe20000410000 */
[----:B------:R-:W-:Y:S01]  /*114e0*/  MUFU.EX2 R193, R193 ;  /* 0x000000c100c17308 */ /* 0x000fe20000000800 */
[C---:B-1----:R-:W-:Y:S03]  /*114f0*/  HMMA.16816.F32 R116, R160.reuse, R136, R116 ;  /* 0x00000088a074723c */ /* 0x042fe60000001874 */
[C---:B------:R-:W-:Y:S02]  /*11500*/  FMUL.FTZ R120, R2.reuse, R120 ;  /* 0x0000007802787220 */ /* 0x040fe40000410000 */
[----:B------:R-:W-:Y:S02]  /*11510*/  FMUL.FTZ R121, R2, R121 ;  /* 0x0000007902797220 */ /* 0x000fe40000410000 */
[C---:B------:R-:W-:Y:S02]  /*11520*/  FMUL.FTZ R126, R0.reuse, R126 ;  /* 0x0000007e007e7220 */ /* 0x040fe40000410000 */
[----:B------:R-:W-:Y:S03]  /*11530*/  MUFU.EX2 R195, R195 ;  /* 0x000000c300c37308 */ /* 0x000fe60000000800 */
[C---:B------:R-:W-:Y:S01]  /*11540*/  HMMA.16816.F32 R120, R160.reuse, R138, R120 ;  /* 0x0000008aa078723c */ /* 0x040fe20000001878 */
[----:B------:R-:W1:Y:S02]  /*11550*/  LDSM.16.MT88.4 R136, [R226+0x18800] ;  /* 0x01880000e288783b */ /* 0x000e640000004200 */
[----:B------:R-:W-:Y:S02]  /*11560*/  FMUL.FTZ R127, R0, R127 ;  /* 0x0000007f007f7220 */ /* 0x000fe40000410000 */
[C---:B------:R-:W-:Y:S02]  /*11570*/  FMUL.FTZ R124, R2.reuse, R124 ;  /* 0x0000007c027c7220 */ /* 0x040fe40000410000 */
[----:B------:R-:W5:Y:S01]  /*11580*/  MUFU.EX2 R196, R196 ;  /* 0x000000c400c47308 */ /* 0x000f620000000800 */
[----:B------:R-:W-:Y:S04]  /*11590*/  FMUL.FTZ R125, R2, R125 ;  /* 0x0000007d027d7220 */ /* 0x000fe80000410000 */
[C---:B------:R-:W-:Y:S02]  /*115a0*/  FMUL.FTZ R130, R0.reuse, R130 ;  /* 0x0000008200827220 */ /* 0x040fe40000410000 */
[----:B------:R-:W-:Y:S01]  /*115b0*/  FMUL.FTZ R131, R0, R131 ;  /* 0x0000008300837220 */ /* 0x000fe20000410000 */
[C---:B--2---:R-:W-:Y:S02]  /*115c0*/  HMMA.16816.F32 R124, R160.reuse, R132, R124 ;  /* 0x00000084a07c723c */ /* 0x044fe4000000187c */
[----:B------:R-:W2:Y:S01]  /*115d0*/  MUFU.EX2 R198, R198 ;  /* 0x000000c600c67308 */ /* 0x000ea20000000800 */
[C---:B------:R-:W-:Y:S02]  /*115e0*/  FMUL.FTZ R128, R2.reuse, R128 ;  /* 0x0000008002807220 */ /* 0x040fe40000410000 */
[----:B------:R-:W-:Y:S02]  /*115f0*/  FMUL.FTZ R129, R2, R129 ;  /* 0x0000008102817220 */ /* 0x000fe40000410000 */
[----:B---3--:R-:W-:Y:S01]  /*11600*/  F2FP.PACK_AB R133, R192, R191 ;  /* 0x000000bfc085723e */ /* 0x008fe200000000ff */
[--C-:B------:R-:W-:Y:S04]  /*11610*/  FFMA.FTZ R201, R201, c[0x0][0x23c], -R178.reuse ;  /* 0x00008f00c9c97a23 */ /* 0x100fe800000108b2 */
[----:B------:R-:W-:Y:S01]  /*11620*/  HMMA.16816.F32 R128, R160, R134, R128 ;  /* 0x00000086a080723c */ /* 0x000fe20000001880 */
[----:B------:R-:W3:Y:S01]  /*11630*/  LDSM.16.MT88.4 R160, [R225+0x1a800] ;  /* 0x01a80000e1a0783b */ /* 0x000ee20000004200 */
[----:B------:R-:W-:Y:S01]  /*11640*/  MUFU.EX2 R201, R201 ;  /* 0x000000c900c97308 */ /* 0x000fe20000000800 */
[--C-:B------:R-:W-:Y:S01]  /*11650*/  FFMA.FTZ R204, R199, c[0x0][0x23c], -R178.reuse ;  /* 0x00008f00c7cc7a23 */ /* 0x100fe200000108b2 */
[----:B-----5:R-:W-:Y:S01]  /*11660*/  F2FP.PACK_AB R132, R196, R195 ;  /* 0x000000c3c484723e */ /* 0x020fe200000000ff */
[--C-:B------:R-:W-:Y:S02]  /*11670*/  FFMA.FTZ R199, R183, c[0x0][0x23c], -R178.reuse ;  /* 0x00008f00b7c77a23 */ /* 0x100fe400000108b2 */
[----:B------:R-:W-:Y:S01]  /*11680*/  F2FP.PACK_AB R135, R194, R193 ;  /* 0x000000c1c287723e */ /* 0x000fe200000000ff */
[--C-:B------:R-:W-:Y:S04]  /*11690*/  FFMA.FTZ R202, R202, c[0x0][0x23c], -R175.reuse ;  /* 0x00008f00caca7a23 */ /* 0x100fe800000108af */
[--C-:B------:R-:W-:Y:S01]  /*116a0*/  FFMA.FTZ R203, R200, c[0x0][0x23c], -R175.reuse ;  /* 0x00008f00c8cb7a23 */ /* 0x100fe200000108af */
[----:B------:R-:W-:Y:S01]  /*116b0*/  MUFU.EX2 R204, R204 ;  /* 0x000000cc00cc7308 */ /* 0x000fe20000000800 */
[----:B--2---:R-:W-:Y:S01]  /*116c0*/  F2FP.PACK_AB R134, R198, R197 ;  /* 0x000000c5c686723e */ /* 0x004fe200000000ff */
[--C-:B------:R-:W-:Y:S02]  /*116d0*/  FFMA.FTZ R200, R182, c[0x0][0x23c], -R175.reuse ;  /* 0x00008f00b6c87a23 */ /* 0x100fe400000108af */
[----:B------:R-:W-:Y:S01]  /*116e0*/  LDSM.16.MT88.4 R180, [R228+0x1b800] ;  /* 0x01b80000e4b4783b */ /* 0x000fe20000004200 */
[--C-:B------:R-:W-:Y:S02]  /*116f0*/  FFMA.FTZ R167, R167, c[0x0][0x23c], -R178.reuse ;  /* 0x00008f00a7a77a23 */ /* 0x100fe400000108b2 */
[----:B------:R-:W-:Y:S01]  /*11700*/  FFMA.FTZ R178, R166, c[0x0][0x23c], -R178 ;  /* 0x00008f00a6b27a23 */ /* 0x000fe200000108b2 */
[C---:B----4-:R-:W-:Y:S02]  /*11710*/  HMMA.16816.F32 R4, R132.reuse, R140, R4 ;  /* 0x0000008c8404723c */ /* 0x050fe40000001804 */
[----:B------:R-:W-:Y:S06]  /*11720*/  MUFU.EX2 R199, R199 ;  /* 0x000000c700c77308 */ /* 0x000fec0000000800 */
[C---:B------:R-:W-:Y:S01]  /*11730*/  HMMA.16816.F32 R8, R132.reuse, R142, R8 ;  /* 0x0000008e8408723c */ /* 0x040fe20000001808 */
[----:B------:R-:W2:Y:S03]  /*11740*/  LDSM.16.MT88.4 R140, [R224+0x1a800] ;  /* 0x01a80000e08c783b */ /* 0x000ea60000004200 */
[----:B------:R-:W-:Y:S04]  /*11750*/  MUFU.EX2 R166, R178 ;  /* 0x000000b200a67308 */ /* 0x000fe80000000800 */
[C---:B-1----:R-:W-:Y:S06]  /*11760*/  HMMA.16816.F32 R12, R132.reuse, R136, R12 ;  /* 0x00000088840c723c */ /* 0x042fec000000180c */
[----:B------:R-:W-:Y:S02]  /*11770*/  MUFU.EX2 R202, R202 ;  /* 0x000000ca00ca7308 */ /* 0x000fe40000000800 */
[C---:B------:R-:W-:Y:S01]  /*11780*/  HMMA.16816.F32 R16, R132.reuse, R138, R16 ;  /* 0x0000008a8410723c */ /* 0x040fe20000001810 */
[----:B------:R-:W1:Y:S07]  /*11790*/  LDSM.16.MT88.4 R136, [R228+0x1c800] ;  /* 0x01c80000e488783b */ /* 0x000e6e0000004200 */
[C---:B------:R-:W-:Y:S01]  /*117a0*/  HMMA.16816.F32 R20, R132.reuse, R144, R20 ;  /* 0x000000908414723c */ /* 0x040fe20000001814 */
[----:B------:R-:W-:Y:S07]  /*117b0*/  MUFU.EX2 R203, R203 ;  /* 0x000000cb00cb7308 */ /* 0x000fee0000000800 */
[C---:B------:R-:W-:Y:S01]  /*117c0*/  HMMA.16816.F32 R24, R132.reuse, R146, R24 ;  /* 0x000000928418723c */ /* 0x040fe20000001818 */
[----:B------:R-:W4:Y:S02]  /*117d0*/  LDSM.16.MT88.4 R144, [R225+0x1c800] ;  /* 0x01c80000e190783b */ /* 0x000f240000004200 */
[----:B------:R-:W-:Y:S05]  /*117e0*/  MUFU.EX2 R200, R200 ;  /* 0x000000c800c87308 */ /* 0x000fea0000000800 */
[C---:B------:R-:W-:Y:S05]  /*117f0*/  HMMA.16816.F32 R28, R132.reuse, R148, R28 ;  /* 0x00000094841c723c */ /* 0x040fea000000181c */
[----:B------:R-:W5:Y:S03]  /*11800*/  MUFU.EX2 R167, R167 ;  /* 0x000000a700a77308 */ /* 0x000f660000000800 */
        /* <DEDUP_REMOVED lines=10> */
[----:B------:R-:W-:Y:S07]  /*118b0*/  MUFU.EX2 R162, R176 ;  /* 0x000000b000a27308 */ /* 0x000fee0000000800 */
[C---:B--2---:R-:W-:Y:S08]  /*118c0*/  HMMA.16816.F32 R60, R132.reuse, R140, R60 ;  /* 0x0000008c843c723c */ /* 0x044ff0000000183c */
[C---:B------:R-:W-:Y:S01]  /*118d0*/  HMMA.16816.F32 R64, R132.reuse, R142, R64 ;  /* 0x0000008e8440723c */ /* 0x040fe20000001840 */
[----:B------:R-:W-:Y:S07]  /*118e0*/  LDSM.16.MT88.4 R140, [R226+0x1e800] ;  /* 0x01e80000e28c783b */ /* 0x000fee0000004200 */
[C---:B-1----:R-:W-:Y:S08]  /*118f0*/  HMMA.16816.F32 R68, R132.reuse, R136, R68 ;  /* 0x000000888444723c */ /* 0x042ff00000001844 */
[C---:B------:R-:W-:Y:S01]  /*11900*/  HMMA.16816.F32 R72, R132.reuse, R138, R72 ;  /* 0x0000008a8448723c */ /* 0x040fe20000001848 */
[----:B------:R-:W1:Y:S07]  /*11910*/  LDSM.16.MT88.4 R136, [R228+0x1e800] ;  /* 0x01e80000e488783b */ /* 0x000e6e0000004200 */
[C---:B------:R-:W-:Y:S01]  /*11920*/  HMMA.16816.F32 R76, R132.reuse, R168, R76 ;  /* 0x000000a8844c723c */ /* 0x040fe2000000184c */
[----:B------:R2:W3:Y:S07]  /*11930*/  MUFU.EX2 R169, R177 ;  /* 0x000000b100a97308 */ /* 0x0004ee0000000800 */
[C---:B------:R-:W-:Y:S07]  /*11940*/  HMMA.16816.F32 R80, R132.reuse, R170, R80 ;  /* 0x000000aa8450723c */ /* 0x040fee0000001850 */
[----:B-----5:R-:W-:Y:S01]  /*11950*/  F2FP.PACK_AB R171, R166, R167 ;  /* 0x000000a7a6ab723e */ /* 0x020fe200000000ff */
[C---:B----4-:R-:W-:Y:S08]  /*11960*/  HMMA.16816.F32 R84, R132.reuse, R144, R84 ;  /* 0x000000908454723c */ /* 0x050ff00000001854 */
[C---:B------:R-:W-:Y:S01]  /*11970*/  HMMA.16816.F32 R88, R132.reuse, R146, R88 ;  /* 0x000000928458723c */ /* 0x040fe20000001858 */
[----:B------:R-:W4:Y:S07]  /*11980*/  LDSM.16.MT88.4 R144, [R225+0x1e800] ;  /* 0x01e80000e190783b */ /* 0x000f2e0000004200 */
[C---:B------:R-:W-:Y:S01]  /*11990*/  HMMA.16816.F32 R92, R132.reuse, R148, R92 ;  /* 0x00000094845c723c */ /* 0x040fe2000000185c */
[----:B--2---:R-:W-:Y:S07]  /*119a0*/  LDSM.16.MT88.4 R176, [R224+0x19800] ;  /* 0x01980000e0b0783b */ /* 0x004fee0000004200 */
        /* <DEDUP_REMOVED lines=8> */
[C---:B----4-:R-:W-:Y:S08]  /*11a30*/  HMMA.16816.F32 R116, R132.reuse, R144, R116 ;  /* 0x000000908474723c */ /* 0x050ff00000001874 */
[C---:B------:R-:W-:Y:S01]  /*11a40*/  HMMA.16816.F32 R120, R132.reuse, R146, R120 ;  /* 0x000000928478723c */ /* 0x040fe20000001878 */
[----:B------:R-:W4:Y:S07]  /*11a50*/  LDSM.16.MT88.4 R144, [R224+0x19000] ;  /* 0x01900000e090783b */ /* 0x000f2e0000004200 */
[C---:B--2---:R-:W-:Y:S08]  /*11a60*/  HMMA.16816.F32 R124, R132.reuse, R148, R124 ;  /* 0x00000094847c723c */ /* 0x044ff0000000187c */
[----:B------:R-:W-:Y:S01]  /*11a70*/  HMMA.16816.F32 R128, R132, R150, R128 ;  /* 0x000000968480723c */ /* 0x000fe20000001880 */
[----:B------:R-:W-:Y:S06]  /*11a80*/  LDSM.16.MT88.4 R148, [R226+0x1b000] ;  /* 0x01b00000e294783b */ /* 0x000fec0000004200 */
[----:B------:R-:W-:Y:S02]  /*11a90*/  F2FP.PACK_AB R133, R204, R201 ;  /* 0x000000c9cc85723e */ /* 0x000fe400000000ff */
[----:B------:R-:W-:Y:S03]  /*11aa0*/  F2FP.PACK_AB R135, R206, R199 ;  /* 0x000000c7ce87723e */ /* 0x000fe600000000ff */
[----:B------:R-:W-:Y:S02]  /*11ab0*/  F2FP.PACK_AB R132, R203, R202 ;  /* 0x000000cacb84723e */ /* 0x000fe400000000ff */
[----:B------:R-:W-:Y:S07]  /*11ac0*/  F2FP.PACK_AB R134, R205, R200 ;  /* 0x000000c8cd86723e */ /* 0x000fee00000000ff */
[C---:B-1----:R-:W-:Y:S08]  /*11ad0*/  HMMA.16816.F32 R4, R132.reuse, R136, R4 ;  /* 0x000000888404723c */ /* 0x042ff00000001804 */
        /* <DEDUP_REMOVED lines=16> */
[----:B------:R-:W1:Y:S07]  /*11be0*/  LDSM.16.MT88.4 R148, [R224+0x1d000] ;  /* 0x01d00000e094783b */ /* 0x000e6e0000004200 */
[C---:B------:R-:W-:Y:S08]  /*11bf0*/  HMMA.16816.F32 R52, R132.reuse, R156, R52 ;  /* 0x0000009c8434723c */ /* 0x040ff00000001834 */
[C---:B------:R-:W-:Y:S01]  /*11c00*/  HMMA.16816.F32 R56, R132.reuse, R158, R56 ;  /* 0x0000009e8438723c */ /* 0x040fe20000001838 */
[----:B------:R-:W-:Y:S07]  /*11c10*/  LDSM.16.MT88.4 R156, [R228+0x19800] ;  /* 0x01980000e49c783b */ /* 0x000fee0000004200 */
[C---:B--2---:R-:W-:Y:S07]  /*11c20*/  HMMA.16816.F32 R60, R132.reuse, R152, R60 ;  /* 0x00000098843c723c */ /* 0x044fee000000183c */
[--C-:B------:R-:W-:Y:S01]  /*11c30*/  FFMA.FTZ R153, R174, c[0x0][0x23c], -R175.reuse ;  /* 0x00008f00ae997a23 */ /* 0x100fe200000108af */
[C---:B------:R-:W-:Y:S03]  /*11c40*/  HMMA.16816.F32 R64, R132.reuse, R154, R64 ;  /* 0x0000009a8440723c */ /* 0x040fe60000001840 */
[----:B------:R-:W2:Y:S01]  /*11c50*/  MUFU.EX2 R163, R153 ;  /* 0x0000009900a37308 */ /* 0x000ea20000000800 */
[--C-:B------:R-:W-:Y:S02]  /*11c60*/  FFMA.FTZ R152, R173, c[0x0][0x23c], -R175.reuse ;  /* 0x00008f00ad987a23 */ /* 0x100fe400000108af */
[----:B------:R-:W-:Y:S02]  /*11c70*/  FFMA.FTZ R175, R172, c[0x0][0x23c], -R175 ;  /* 0x00008f00acaf7a23 */ /* 0x000fe400000108af */
[C---:B-----5:R-:W-:Y:S05]  /*11c80*/  HMMA.16816.F32 R68, R132.reuse, R140, R68 ;  /* 0x0000008c8444723c */ /* 0x060fea0000001844 */
[----:B------:R5:W1:Y:S03]  /*11c90*/  MUFU.EX2 R160, R175 ;  /* 0x000000af00a07308 */ /* 0x000a660000000800 */
[C---:B------:R-:W-:Y:S01]  /*11ca0*/  HMMA.16816.F32 R72, R132.reuse, R142, R72 ;  /* 0x0000008e8448723c */ /* 0x040fe20000001848 */
[----:B------:R-:W2:Y:S06]  /*11cb0*/  LDSM.16.MT88.4 R140, [R228+0x1f000] ;  /* 0x01f00000e48c783b */ /* 0x000eac0000004200 */
[----:B------:R-:W2:Y:S01]  /*11cc0*/  MUFU.EX2 R161, R152 ;  /* 0x0000009800a17308 */ /* 0x000ea20000000800 */
[C---:B----4-:R-:W-:Y:S08]  /*11cd0*/  HMMA.16816.F32 R76, R132.reuse, R144, R76 ;  /* 0x00000090844c723c */ /* 0x050ff0000000184c */
[C---:B------:R-:W-:Y:S01]  /*11ce0*/  HMMA.16816.F32 R80, R132.reuse, R146, R80 ;  /* 0x000000928450723c */ /* 0x040fe20000001850 */
[----:B------:R-:W4:Y:S07]  /*11cf0*/  LDSM.16.MT88.4 R144, [R226+0x1f000] ;  /* 0x01f00000e290783b */ /* 0x000f2e0000004200 */
[C---:B-1----:R-:W-:Y:S01]  /*11d00*/  HMMA.16816.F32 R84, R132.reuse, R136, R84 ;  /* 0x000000888454723c */ /* 0x042fe20000001854 */
[----:B-----5:R-:W-:Y:S07]  /*11d10*/  LDSM.16.MT88.4 R172, [R225+0x19800] ;  /* 0x01980000e1ac783b */ /* 0x020fee0000004200 */
        /* <DEDUP_REMOVED lines=9> */
[C---:B------:R-:W-:Y:S08]  /*11db0*/  HMMA.16816.F32 R112, R132.reuse, R146, R112 ;  /* 0x000000928470723c */ /* 0x040ff00000001870 */
[C---:B-1----:R-:W-:Y:S07]  /*11dc0*/  HMMA.16816.F32 R116, R132.reuse, R136, R116 ;  /* 0x000000888474723c */ /* 0x042fee0000001874 */
[----:B---3--:R-:W-:Y:S01]  /*11dd0*/  MOV R137, R169 ;  /* 0x000000a900897202 */ /* 0x008fe20000000f00 */
[C---:B------:R-:W-:Y:S04]  /*11de0*/  HMMA.16816.F32 R120, R132.reuse, R138, R120 ;  /* 0x0000008a8478723c */ /* 0x040fe80000001878 */
[----:B------:R-:W-:Y:S04]  /*11df0*/  F2FP.PACK_AB R169, R137, R207 ;  /* 0x000000cf89a9723e */ /* 0x000fe800000000ff */
[C---:B-----5:R-:W-:Y:S08]  /*11e00*/  HMMA.16816.F32 R124, R132.reuse, R148, R124 ;  /* 0x00000094847c723c */ /* 0x060ff0000000187c */
[----:B------:R-:W-:Y:S07]  /*11e10*/  HMMA.16816.F32 R128, R132, R150, R128 ;  /* 0x000000968480723c */ /* 0x000fee0000001880 */
[----:B------:R-:W-:Y:S02]  /*11e20*/  MOV R132, R162 ;  /* 0x000000a200847202 */ /* 0x000fe40000000f00 */
[----:B------:R-:W-:Y:S03]  /*11e30*/  MOV R133, R163 ;  /* 0x000000a300857202 */ /* 0x000fe60000000f00 */
[----:B------:R-:W-:Y:S02]  /*11e40*/  MOV R134, R160 ;  /* 0x000000a000867202 */ /* 0x000fe40000000f00 */
[----:B------:R-:W-:Y:S02]  /*11e50*/  MOV R135, R161 ;  /* 0x000000a100877202 */ /* 0x000fe40000000f00 */
[----:B------:R-:W-:Y:S02]  /*11e60*/  F2FP.PACK_AB R168, R133, R132 ;  /* 0x0000008485a8723e */ /* 0x000fe400000000ff */
[-C--:B------:R-:W-:Y:S07]  /*11e70*/  F2FP.PACK_AB R170, R134, R135.reuse ;  /* 0x0000008786aa723e */ /* 0x080fee00000000ff */
[C---:B------:R-:W-:Y:S01]  /*11e80*/  HMMA.16816.F32 R160, R168.reuse, R156, R4 ;  /* 0x0000009ca8a0723c */ /* 0x040fe20000001804 */
[----:B------:R-:W1:Y:S07]  /*11e90*/  LDSM.16.MT88.4 R4, [R226+0x1b800] ;  /* 0x01b80000e204783b */ /* 0x000e6e0000004200 */
[C---:B------:R-:W-:Y:S01]  /*11ea0*/  HMMA.16816.F32 R156, R168.reuse, R158, R8 ;  /* 0x0000009ea89c723c */ /* 0x040fe20000001808 */
[----:B------:R-:W3:Y:S07]  /*11eb0*/  LDSM.16.MT88.4 R8, [R225+0x1b800] ;  /* 0x01b80000e108783b */ /* 0x000eee0000004200 */
[C---:B--2---:R-:W-:Y:S01]  /*11ec0*/  HMMA.16816.F32 R152, R168.reuse, R140, R12 ;  /* 0x0000008ca898723c */ /* 0x044fe2000000180c */
[----:B------:R-:W2:Y:S07]  /*11ed0*/  LDSM.16.MT88.4 R12, [R224+0x1b800] ;  /* 0x01b80000e00c783b */ /* 0x000eae0000004200 */
[C---:B------:R-:W-:Y:S01]  /*11ee0*/  HMMA.16816.F32 R148, R168.reuse, R142, R16 ;  /* 0x0000008ea894723c */ /* 0x040fe20000001810 */
[----:B------:R-:W4:Y:S07]  /*11ef0*/  LDSM.16.MT88.4 R16, [R228+0x1d800] ;  /* 0x01d80000e410783b */ /* 0x000f2e0000004200 */
[C---:B------:R-:W-:Y:S01]  /*11f00*/  HMMA.16816.F32 R144, R168.reuse, R172, R20 ;  /* 0x000000aca890723c */ /* 0x040fe20000001814 */
[----:B------:R-:W2:Y:S06]  /*11f10*/  LDSM.16.MT88.4 R20, [R226+0x1d800] ;  /* 0x01d80000e214783b */ /* 0x000eac0000004200 */
[----:B------:R-:W-:Y:S01]  /*11f20*/  MOV R173, R134 ;  /* 0x0000008600ad7202 */ /* 0x000fe20000000f00 */
[C---:B------:R-:W-:Y:S01]  /*11f30*/  HMMA.16816.F32 R140, R168.reuse, R174, R24 ;  /* 0x000000aea88c723c */ /* 0x040fe20000001818 */
[----:B------:R-:W1:Y:S03]  /*11f40*/  LDSM.16.MT88.4 R24, [R225+0x1d800] ;  /* 0x01d80000e118783b */ /* 0x000e660000004200 */
[----:B------:R-:W-:Y:S03]  /*11f50*/  MOV R172, R135 ;  /* 0x0000008700ac7202 */ /* 0x000fe60000000f00 */
[----:B------:R-:W-:Y:S02]  /*11f60*/  MOV R174, R137 ;  /* 0x0000008900ae7202 */ /* 0x000fe40000000f00 */
[C---:B------:R-:W-:Y:S01]  /*11f70*/  HMMA.16816.F32 R136, R168.reuse, R176, R28 ;  /* 0x000000b0a888723c */ /* 0x040fe2000000181c */
[----:B------:R-:W5:Y:S02]  /*11f80*/  LDL.LU R176, [R1+0x4] ;  /* 0x0000040001b07983 */ /* 0x000f640000300800 */
[----:B------:R-:W-:Y:S02]  /*11f90*/  MOV R175, R133 ;  /* 0x0000008500af7202 */ /* 0x000fe40000000f00 */
[----:B------:R-:W2:Y:S02]  /*11fa0*/  LDSM.16.MT88.4 R28, [R224+0x1d800] ;  /* 0x01d80000e01c783b */ /* 0x000ea40000004200 */
[----:B------:R-:W-:Y:S02]  /*11fb0*/  MOV R177, R132 ;  /* 0x0000008400b17202 */ /* 0x000fe40000000f00 */
[C---:B------:R-:W-:Y:S04]  /*11fc0*/  HMMA.16816.F32 R132, R168.reuse, R178, R32 ;  /* 0x000000b2a884723c */ /* 0x040fe80000001820 */
[----:B------:R-:W5:Y:S04]  /*11fd0*/  LDL.LU R179, [R1] ;  /* 0x0000000001b37983 */ /* 0x000f680000300800 */
[C---:B------:R-:W-:Y:S01]  /*11fe0*/  HMMA.16816.F32 R36, R168.reuse, R180, R36 ;  /* 0x000000b4a824723c */ /* 0x040fe20000001824 */
[----:B------:R-:W2:Y:S07]  /*11ff0*/  LDSM.16.MT88.4 R32, [R228+0x1f800] ;  /* 0x01f80000e420783b */ /* 0x000eae0000004200 */
[C---:B------:R-:W-:Y:S08]  /*12000*/  HMMA.16816.F32 R40, R168.reuse, R182, R40 ;  /* 0x000000b6a828723c */ /* 0x040ff00000001828 */
        /* <DEDUP_REMOVED lines=23> */
[C---:B--2---:R-:W-:Y:S08]  /*12180*/  HMMA.16816.F32 R124, R168.reuse, R12, R124 ;  /* 0x0000000ca87c723c */ /* 0x044ff0000000187c */
[----:B------:R-:W-:Y:S04]  /*12190*/  HMMA.16816.F32 R128, R168, R14, R128 ;  /* 0x0000000ea880723c */ /* 0x000fe80000001880 */
[----:B-----5:R-:W-:Y:S04]  /*121a0*/  FFMA.FTZ R190, R2, R176, R190 ;  /* 0x000000b002be7223 */ /* 0x020fe800000100be */
[----:B------:R-:W-:Y:S04]  /*121b0*/  FADD.FTZ R189, R189, R190 ;  /* 0x000000bebdbd7221 */ /* 0x000fe80000010000 */
[----:B------:R-:W-:Y:S02]  /*121c0*/  FADD.FTZ R2, R188, R189 ;  /* 0x000000bdbc027221 */ /* 0x000fe40000010000 */
[----:B------:R-:W-:Y:S02]  /*121d0*/  FFMA.FTZ R186, R0, R179, R186 ;  /* 0x000000b300ba7223 */ /* 0x000fe400000100ba */
[----:B------:R-:W-:Y:S02]  /*121e0*/  FADD.FTZ R2, R187, R2 ;  /* 0x00000002bb027221 */ /* 0x000fe40000010000 */
[----:B------:R-:W-:Y:S02]  /*121f0*/  FADD.FTZ R185, R185, R186 ;  /* 0x000000bab9b97221 */ /* 0x000fe40000010000 */
[----:B------:R-:W-:Y:S02]  /*12200*/  FADD.FTZ R195, R195, R2 ;  /* 0x00000002c3c37221 */ /* 0x000fe40000010000 */
[----:B------:R-:W-:Y:S02]  /*12210*/  FADD.FTZ R0, R184, R185 ;  /* 0x000000b9b8007221 */ /* 0x000fe40000010000 */
        /* <DEDUP_REMOVED lines=22> */
[----:B------:R-:W-:Y:S04]  /*12380*/  FADD.FTZ R206, R174, R206 ;  /* 0x000000ceaece7221 */ /* 0x000fe80000010000 */
[----:B------:R-:W-:Y:S04]  /*12390*/  FADD.FTZ R167, R167, R206 ;  /* 0x000000cea7a77221 */ /* 0x000fe80000010000 */
[----:B------:R-:W-:Y:S05]  /*123a0*/  FADD.FTZ R0, R166, R167 ;  /* 0x000000a7a6007221 */ /* 0x000fea0000010000 */
[----:B------:R1:W-:Y:S04]  /*123b0*/  STL [R1], R0 ;  /* 0x0000000001007387 */ /* 0x0003e80000100800 */
[----:B------:R2:W-:Y:S01]  /*123c0*/  STL [R1+0x4], R2 ;  /* 0x0000040201007387 */ /* 0x0005e20000100800 */
[----:B-1----:R-:W-:Y:S01]  /*123d0*/  MOV R0, R3 ;  /* 0x0000000300007202 */ /* 0x002fe20000000f00 */
[----:B--2---:R-:W-:-:S05]  /*123e0*/  @P4 BRA `(.L_x_1051) ;  /* 0xffffc51000004947 */ /* 0x004fca000383ffff */
.L_x_1050:
[----:B------:R-:W2:Y:S01]  /*123f0*/  LDL.LU R2, [R1+0x4] ;  /* 0x0000040001027983 */ /* 0x000ea20000300800 */
[----:B------:R-:W-:Y:S01]  /*12400*/  MOV R5, 0x3f800000 ;  /* 0x3f80000000057802 */ /* 0x000fe20000000f00 */
[----:B------:R-:W1:Y:S01]  /*12410*/  S2UR UR6, SR_CTAID.Y ;  /* 0x00000000000679c3 */ /* 0x000e620000002600 */
[----:B------:R-:W-:Y:S01]  /*12420*/  UISETP.NE.AND UP0, UPT, UR13, -0x1, UPT ;  /* 0xffffffff0d00788c */ /* 0x000fe2000bf05270 */
[----:B------:R-:W3:Y:S01]  /*12430*/  LDL.LU R4, [R1] ;  /* 0x0000000001047983 */ /* 0x000ee20000300800 */
[----:B------:R-:W-:Y:S01]  /*12440*/  ULDC.64 UR4, c[0x0][0x1e8] ;  /* 0x00007a0000047ab9 */ /* 0x000fe20000000a00 */
[----:B------:R-:W-:Y:S01]  /*12450*/  BSSY B0, `(.L_x_1054) ;  /* 0x0000192000007945 */ /* 0x000fe20003800000 */
[----:B------:R-:W-:-:S02]  /*12460*/  ULDC UR8, c[0x0][0x214] ;  /* 0x0000850000087ab9 */ /* 0x000fc40000000800 */
[----:B------:R-:W-:Y:S01]  /*12470*/  UMOV UR26, URZ ;  /* 0x0000003f001a7c82 */ /* 0x000fe20008000000 */
[----:B------:R-:W4:Y:S01]  /*12480*/  S2UR UR9, SR_CTAID.X ;  /* 0x00000000000979c3 */ /* 0x000f220000002500 */
[----:B------:R-:W-:-:S03]  /*12490*/  UMOV UR27, URZ ;  /* 0x0000003f001b7c82 */ /* 0x000fc60008000000 */
[----:B------:R-:W-:-:S04]  /*124a0*/  @UP0 UIMAD.WIDE.U32 UR16, UR13, UR4, URZ ;  /* 0x000000040d1002a5 */ /* 0x000fc8000f8e003f */
[----:B------:R-:W-:Y:S01]  /*124b0*/  @UP0 UIMAD UR7, UR13, UR5, UR17 ;  /* 0x000000050d0702a4 */ /* 0x000fe2000f8e0211 */
[----:B------:R-:W5:Y:S02]  /*124c0*/  S2UR UR10, SR_CTAID.Z ;  /* 0x00000000000a79c3 */ /* 0x000f640000002700 */
        /* <DEDUP_REMOVED lines=27> */
[----:B-----5:R-:W-:-:S02]  /*12680*/  UIMAD UR11, UR10, UR11, UR4 ;  /* 0x0000000b0a0b72a4 */ /* 0x020fc4000f8e0204 */
        /* <DEDUP_REMOVED lines=10> */
[----:B------:R-:W1:Y:S01]  /*12730*/  SHFL.BFLY PT, R2, R9, 0x1, 0x1f ;  /* 0x0c201f0009027f89 */ /* 0x000e6200000e0000 */
[----:B------:R-:W-:-:S03]  /*12740*/  MOV R4, 0x3f800000 ;  /* 0x3f80000000047802 */ /* 0x000fc60000000f00 */
[----:B------:R-:W2:Y:S01]  /*12750*/  SHFL.BFLY PT, R0, R7, 0x1, 0x1f ;  /* 0x0c201f0007007f89 */ /* 0x000ea200000e0000 */
[----:B-1----:R-:W-:Y:S02]  /*12760*/  FADD.FTZ R2, R9, R2 ;  /* 0x0000000209027221 */ /* 0x002fe40000010000 */
[----:B--2---:R-:W-:-:S03]  /*12770*/  FADD.FTZ R0, R7, R0 ;  /* 0x0000000007007221 */ /* 0x004fc60000010000 */
[----:B------:R-:W-:Y:S02]  /*12780*/  FSETP.NE.FTZ.AND P4, PT, R2, RZ, PT ;  /* 0x000000ff0200720b */ /* 0x000fe40003f95000 */
[----:B------:R-:W-:-:S11]  /*12790*/  FSETP.NE.FTZ.AND P3, PT, R0, RZ, PT ;  /* 0x000000ff0000720b */ /* 0x000fd60003f75000 */
[----:B------:R-:W1:Y:S08]  /*127a0*/  @P4 MUFU.RCP R4, R2 ;  /* 0x0000000200044308 */ /* 0x000e700000001000 */
[----:B------:R-:W2:Y:S01]  /*127b0*/  @P3 MUFU.RCP R5, R0 ;  /* 0x0000000000053308 */ /* 0x000ea20000001000 */
[----:B-1----:R-:W-:-:S07]  /*127c0*/  FMUL.FTZ R160, R4, R160 ;  /* 0x000000a004a07220 */ /* 0x002fce0000410000 */
[----:B------:R-:W1:Y:S01]  /*127d0*/  @P4 MUFU.LG2 R2, R2 ;  /* 0x0000000200024308 */ /* 0x000e620000000c00 */
[C---:B------:R-:W-:Y:S02]  /*127e0*/  FMUL.FTZ R161, R4.reuse, R161 ;  /* 0x000000a104a17220 */ /* 0x040fe40000410000 */
[C---:B------:R-:W-:Y:S02]  /*127f0*/  FMUL.FTZ R156, R4.reuse, R156 ;  /* 0x0000009c049c7220 */ /* 0x040fe40000410000 */
[C---:B------:R-:W-:Y:S01]  /*12800*/  FMUL.FTZ R157, R4.reuse, R157 ;  /* 0x0000009d049d7220 */ /* 0x040fe20000410000 */
[----:B------:R-:W-:Y:S01]  /*12810*/  F2FP.PACK_AB R160, R161, R160 ;  /* 0x000000a0a1a0723e */ /* 0x000fe200000000ff */
[C---:B------:R-:W-:Y:S01]  /*12820*/  FMUL.FTZ R152, R4.reuse, R152 ;  /* 0x0000009804987220 */ /* 0x040fe20000410000 */
[----:B------:R-:W3:Y:S01]  /*12830*/  @P3 MUFU.LG2 R0, R0 ;  /* 0x0000000000003308 */ /* 0x000ee20000000c00 */
        /* <DEDUP_REMOVED lines=89> */
[----:B------:R-:W4:Y:S01]  /*12dd0*/  S2R R4, SR_TID.X ;  /* 0x0000000000047919 */ /* 0x000f220000002100 */
[C---:B--2---:R-:W-:Y:S02]  /*12de0*/  FMUL.FTZ R163, R5.reuse, R163 ;  /* 0x000000a305a37220 */ /* 0x044fe40000410000 */
        /* <DEDUP_REMOVED lines=248> */
.L_x_1055:
[----:B---34-:R-:W-:Y:S05]  /*13d70*/  BSYNC B0 ;  /* 0x0000000000007941 */ /* 0x018fea0003800000 */
.L_x_1054:
        /* <DEDUP_REMOVED lines=36> */
.L_x_1057:
[----:B------:R-:W-:Y:S05]  /*13fc0*/  BSYNC B0 ;  /* 0x0000000000007941 */ /* 0x000fea0003800000 */
.L_x_1056:
        /* <DEDUP_REMOVED lines=22> */
.L_x_1059:
[----:B------:R-:W-:Y:S05]  /*14130*/  BSYNC B0 ;  /* 0x0000000000007941 */ /* 0x000fea0003800000 */
.L_x_1058:
        /* <DEDUP_REMOVED lines=22> */
.L_x_1061:
[----:B------:R-:W-:Y:S05]  /*142a0*/  BSYNC B0 ;  /* 0x0000000000007941 */ /* 0x000fea0003800000 */
.L_x_1060:
        /* <DEDUP_REMOVED lines=23> */
.L_x_1020:
        /* <DEDUP_REMOVED lines=80> */
.L_x_1063:
[----:B------:R-:W-:Y:S05]  /*14920*/  BSYNC B0 ;  /* 0x0000000000007941 */ /* 0x000fea0003800000 */
.L_x_1062:
        /* <DEDUP_REMOVED lines=22> */
.L_x_1065:
[----:B------:R-:W-:Y:S05]  /*14a90*/  BSYNC B0 ;  /* 0x0000000000007941 */ /* 0x000fea0003800000 */
.L_x_1064:
        /* <DEDUP_REMOVED lines=22> */
.L_x_1067:
[----:B------:R-:W-:Y:S05]  /*14c00*/  BSYNC B0 ;  /* 0x0000000000007941 */ /* 0x000fea0003800000 */
.L_x_1066:
        /* <DEDUP_REMOVED lines=21> */
.L_x_1069:
[----:B------:R-:W-:Y:S05]  /*14d60*/  BSYNC B0 ;  /* 0x0000000000007941 */ /* 0x000fea0003800000 */
.L_x_1068:
        /* <DEDUP_REMOVED lines=35> */
.L_x_1070:
        /* <DEDUP_REMOVED lines=14> */
.L_x_1092:


//--------------------- .nv.shared._ZN5flash16flash_fwd_kernelI23Flash_fwd_kernel_traitsILi256ELi64ELi64ELi4ELb0ELb0EN7cutlass6half_tE19Flash_kernel_traitsILi256ELi64ELi64ELi4ES3_EELb0ELb1ELb0ELb0ELb0ELb1ELb0ELb0EEEvNS_16Flash_fwd_paramsE --------------------------
	.section	.nv.shared._ZN5flash16flash_fwd_kernelI23Flash_fwd_kernel_traitsILi256ELi64ELi64ELi4ELb0ELb0EN7cutlass6half_tE19Flash_kernel_traitsILi256ELi64ELi64ELi4ES3_EELb0ELb1ELb0ELb0ELb0ELb1ELb0ELb0EEEvNS_16Flash_fwd_paramsE,"aw",@nobits
	.sectionflags	@""
	.align	16


//--------------------- .nv.global                --------------------------
	.section	.nv.global,"aw",@nobits
.nv.global:
	.type		_ZN73_INTERNAL_8babfbd3_37_flash_fwd_hdim256_fp16_causal_sm80_cu_c0233546_28464cute1_E,@object
	.size		_ZN73_INTERNAL_8babfbd3_37_flash_fwd_hdim256_fp16_causal_sm80_cu_c0233546_28464cute1_E,(_ZN73_INTERNAL_8babfbd3_37_flash_fwd_hdim256_fp16_causal_sm80_cu_c0233546_28464cuda3std3__45__cpo6cbeginE - _ZN73_INTERNAL_8babfbd3_37_flash_fwd_hdim256_fp16_causal_sm80_cu_c0233546_28464cute1_E)
_ZN73_INTERNAL_8babfbd3_37_flash_fwd_hdim256_fp16_causal_sm80_cu_c0233546_28464cute1_E:
	.zero		1
	.type		_ZN73_INTERNAL_8babfbd3_37_flash_fwd_hdim256_fp16_causal_sm80_cu_c0233546_28464cuda3std3__45__cpo6cbeginE,@object
	.size		_ZN73_INTERNAL_8babfbd3_37_flash_fwd_hdim256_fp16_causal_sm80_cu_c0233546_28464cuda3std3__45__cpo6cbeginE,(_ZN73_INTERNAL_8babfbd3_37_flash_fwd_hdim256_fp16_causal_sm80_cu_c0233546_28464cuda3std3__48in_placeE - _ZN73_INTERNAL_8babfbd3_37_flash_fwd_hdim256_fp16_causal_sm80_cu_c0233546_28464cuda3std3__45__cpo6cbeginE)
_ZN73_INTERNAL_8babfbd3_37_flash_fwd_hdim256_fp16_causal_sm80_cu_c0233546_28464cuda3std3__45__cpo6cbeginE:
	.zero		1
	.type		_ZN73_INTERNAL_8babfbd3_37_flash_fwd_hdim256_fp16_causal_sm80_cu_c0233546_28464cuda3std3__48in_placeE,@object
	.size		_ZN73_INTERNAL_8babfbd3_37_flash_fwd_hdim256_fp16_causal_sm80_cu_c0233546_28464cuda3std3__48in_placeE,(_ZN73_INTERNAL_8babfbd3_37_flash_fwd_hdim256_fp16_causal_sm80_cu_c0233546_28464cuda3std6ranges3__45__cpo9iter_moveE - _ZN73_INTERNAL_8babfbd3_37_flash_fwd_hdim256_fp16_causal_sm80_cu_c0233546_28464cuda3std3__48in_placeE)
_ZN73_INTERNAL_8babfbd3_37_flash_fwd_hdim256_fp16_causal_sm80_cu_c0233546_28464cuda3std3__48in_placeE:
	.zero		1
	.type		_ZN73_INTERNAL_8babfbd3_37_flash_fwd_hdim256_fp16_causal_sm80_cu_c0233546_28464cuda3std6ranges3__45__cpo9iter_moveE,@object
	.size		_ZN73_INTERNAL_8babfbd3_37_flash_fwd_hdim256_fp16_causal_sm80_cu_c0233546_28464cuda3std6ranges3__45__cpo9iter_moveE,(_ZN73_INTERNAL_8babfbd3_37_flash_fwd_hdim256_fp16_causal_sm80_cu_c0233546_28464cuda3std3__45__cpo5beginE - _ZN73_INTERNAL_8babfbd3_37_flash_fwd_hdim256_fp16_causal_sm80_cu_c0233546_28464cuda3std6ranges3__45__cpo9iter_moveE)
_ZN73_INTERNAL_8babfbd3_37_flash_fwd_hdim256_fp16_causal_sm80_cu_c0233546_28464cuda3std6ranges3__45__cpo9iter_moveE:
	.zero		1
	.type		_ZN73_INTERNAL_8babfbd3_37_flash_fwd_hdim256_fp16_causal_sm80_cu_c0233546_28464cuda3std3__45__cpo5beginE,@object
	.size		_ZN73_INTERNAL_8babfbd3_37_flash_fwd_hdim256_fp16_causal_sm80_cu_c0233546_28464cuda3std3__45__cpo5beginE,(_ZN73_INTERNAL_8babfbd3_37_flash_fwd_hdim256_fp16_causal_sm80_cu_c0233546_28464cuda3std3__475_GLOBAL__N__8babfbd3_37_flash_fwd_hdim256_fp16_causal_sm80_cu_c0233546_28466ignoreE - _ZN73_INTERNAL_8babfbd3_37_flash_fwd_hdim256_fp16_causal_sm80_cu_c0233546_28464cuda3std3__45__cpo5beginE)
_ZN73_INTERNAL_8babfbd3_37_flash_fwd_hdim256_fp16_causal_sm80_cu_c0233546_28464cuda3std3__45__cpo5beginE:
	.zero		1
	.type		_ZN73_INTERNAL_8babfbd3_37_flash_fwd_hdim256_fp16_causal_sm80_cu_c0233546_28464cuda3std3__475_GLOBAL__N__8babfbd3_37_flash_fwd_hdim256_fp16_causal_sm80_cu_c0233546_28466ignoreE,@object
	.size		_ZN73_INTERNAL_8babfbd3_37_flash_fwd_hdim256_fp16_causal_sm80_cu_c0233546_28464cuda3std3__475_GLOBAL__N__8babfbd3_37_flash_fwd_hdim256_fp16_causal_sm80_cu_c0233546_28466ignoreE,(_ZN73_INTERNAL_8babfbd3_37_flash_fwd_hdim256_fp16_causal_sm80_cu_c0233546_28464cute7productE - _ZN73_INTERNAL_8babfbd3_37_flash_fwd_hdim256_fp16_causal_sm80_cu_c0233546_28464cuda3std3__475_GLOBAL__N__8babfbd3_37_flash_fwd_hdim256_fp16_causal_sm80_cu_c0233546_28466ignoreE)
_ZN73_INTERNAL_8babfbd3_37_flash_fwd_hdim256_fp16_causal_sm80_cu_c0233546_28464cuda3std3__475_GLOBAL__N__8babfbd3_37_flash_fwd_hdim256_fp16_causal_sm80_cu_c0233546_28466ignoreE:
	.zero		1
	.type		_ZN73_INTERNAL_8babfbd3_37_flash_fwd_hdim256_fp16_causal_sm80_cu_c0233546_28464cute7productE,@object
	.size		_ZN73_INTERNAL_8babfbd3_37_flash_fwd_hdim256_fp16_causal_sm80_cu_c0233546_28464cute7productE,(_ZN73_INTERNAL_8babfbd3_37_flash_fwd_hdim256_fp16_causal_sm80_cu_c0233546_28464cuda3std3__45__cpo3endE - _ZN73_INTERNAL_8babfbd3_37_flash_fwd_hdim256_fp16_causal_sm80_cu_c0233546_28464cute7productE)
_ZN73_INTERNAL_8babfbd3_37_flash_fwd_hdim256_fp16_causal_sm80_cu_c0233546_28464cute7productE:
	.zero		1
	.type		_ZN73_INTERNAL_8babfbd3_37_flash_fwd_hdim256_fp16_causal_sm80_cu_c0233546_28464cuda3std3__45__cpo3endE,@object
	.size		_ZN73_INTERNAL_8babfbd3_37_flash_fwd_hdim256_fp16_causal_sm80_cu_c0233546_28464cuda3std3__45__cpo3endE,(_ZN73_INTERNAL_8babfbd3_37_flash_fwd_hdim256_fp16_causal_sm80_cu_c0233546_28464cuda3std3__419piecewise_constructE - _ZN73_INTERNAL_8babfbd3_37_flash_fwd_hdim256_fp16_causal_sm80_cu_c0233546_28464cuda3std3__45__cpo3endE)
_ZN73_INTERNAL_8babfbd3_37_flash_fwd_hdim256_fp16_causal_sm80_cu_c0233546_28464cuda3std3__45__cpo3endE:
	.zero		1
	.type		_ZN73_INTERNAL_8babfbd3_37_flash_fwd_hdim256_fp16_causal_sm80_cu_c0233546_28464cuda3std3__419piecewise_constructE,@object
	.size		_ZN73_INTERNAL_8babfbd3_37_flash_fwd_hdim256_fp16_causal_sm80_cu_c0233546_28464cuda3std3__419piecewise_constructE,(_ZN73_INTERNAL_8babfbd3_37_flash_fwd_hdim256_fp16_causal_sm80_cu_c0233546_28464cuda3std3__45__cpo4cendE - _ZN73_INTERNAL_8babfbd3_37_flash_fwd_hdim256_fp16_causal_sm80_cu_c0233546_28464cuda3std3__419piecewise_constructE)
_ZN73_INTERNAL_8babfbd3_37_flash_fwd_hdim256_fp16_causal_sm80_cu_c0233546_28464cuda3std3__419piecewise_constructE:
	.zero		1
	.type		_ZN73_INTERNAL_8babfbd3_37_flash_fwd_hdim256_fp16_causal_sm80_cu_c0233546_28464cuda3std3__45__cpo4cendE,@object
	.size		_ZN73_INTERNAL_8babfbd3_37_flash_fwd_hdim256_fp16_causal_sm80_cu_c0233546_28464cuda3std3__45__cpo4cendE,(_ZN73_INTERNAL_8babfbd3_37_flash_fwd_hdim256_fp16_causal_sm80_cu_c0233546_28464cuda3std6ranges3__45__cpo4swapE - _ZN73_INTERNAL_8babfbd3_37_flash_fwd_hdim256_fp16_causal_sm80_cu_c0233546_28464cuda3std3__45__cpo4cendE)
_ZN73_INTERNAL_8babfbd3_37_flash_fwd_hdim256_fp16_causal_sm80_cu_c0233546_28464cuda3std3__45__cpo4cendE:
	.zero		1
	.type		_ZN73_INTERNAL_8babfbd3_37_flash_fwd_hdim256_fp16_causal_sm80_cu_c0233546_28464cuda3std6ranges3__45__cpo4swapE,@object
	.size		_ZN73_INTERNAL_8babfbd3_37_flash_fwd_hdim256_fp16_causal_sm80_cu_c0233546_28464cuda3std6ranges3__45__cpo4swapE,(.L_7 - _ZN73_INTERNAL_8babfbd3_37_flash_fwd_hdim256_fp16_causal_sm80_cu_c0233546_28464cuda3std6ranges3__45__cpo4swapE)
_ZN73_INTERNAL_8babfbd3_37_flash_fwd_hdim256_fp16_causal_sm80_cu_c0233546_28464cuda3std6ranges3__45__cpo4swapE:
	.zero		1
.L_7:


//--------------------- .nv.shared._ZN5flash16flash_fwd_kernelI23Flash_fwd_kernel_traitsILi256ELi64ELi64ELi4ELb0ELb0EN7cutlass6half_tE19Flash_kernel_traitsILi256ELi64ELi64ELi4ES3_EELb0ELb1ELb0ELb0ELb0ELb0ELb0ELb0EEEvNS_16Flash_fwd_paramsE --------------------------
	.section	.nv.shared._ZN5flash16flash_fwd_kernelI23Flash_fwd_kernel_traitsILi256ELi64ELi64ELi4ELb0ELb0EN7cutlass6half_tE19Flash_kernel_traitsILi256ELi64ELi64ELi4ES3_EELb0ELb1ELb0ELb0ELb0ELb0ELb0ELb0EEEvNS_16Flash_fwd_paramsE,"aw",@nobits
	.sectionflags	@""
	.align	16


//--------------------- .nv.shared._ZN5flash16flash_fwd_kernelI23Flash_fwd_kernel_traitsILi256ELi64ELi64ELi4ELb0ELb0EN7cutlass6half_tE19Flash_kernel_traitsILi256ELi64ELi64ELi4ES3_EELb0ELb1ELb0ELb1ELb0ELb0ELb0ELb0EEEvNS_16Flash_fwd_paramsE --------------------------
	.section	.nv.shared._ZN5flash16flash_fwd_kernelI23Flash_fwd_kernel_traitsILi256ELi64ELi64ELi4ELb0ELb0EN7cutlass6half_tE19Flash_kernel_traitsILi256ELi64ELi64ELi4ES3_EELb0ELb1ELb0ELb1ELb0ELb0ELb0ELb0EEEvNS_16Flash_fwd_paramsE,"aw",@nobits
	.sectionflags	@""
	.align	16


//--------------------- .nv.shared._ZN5flash16flash_fwd_kernelI23Flash_fwd_kernel_traitsILi256ELi128ELi64ELi8ELb0ELb0EN7cutlass6half_tE19Flash_kernel_traitsILi256ELi128ELi64ELi8ES3_EELb0ELb1ELb0ELb0ELb0ELb1ELb0ELb0EEEvNS_16Flash_fwd_paramsE --------------------------
	.section	.nv.shared._ZN5flash16flash_fwd_kernelI23Flash_fwd_kernel_traitsILi256ELi128ELi64ELi8ELb0ELb0EN7cutlass6half_tE19Flash_kernel_traitsILi256ELi128ELi64ELi8ES3_EELb0ELb1ELb0ELb0ELb0ELb1ELb0ELb0EEEvNS_16Flash_fwd_paramsE,"aw",@nobits
	.sectionflags	@""
	.align	16


//--------------------- .nv.shared._ZN5flash16flash_fwd_kernelI23Flash_fwd_kernel_traitsILi256ELi128ELi64ELi8ELb0ELb0EN7cutlass6half_tE19Flash_kernel_traitsILi256ELi128ELi64ELi8ES3_EELb0ELb1ELb0ELb0ELb0ELb0ELb0ELb0EEEvNS_16Flash_fwd_paramsE --------------------------
	.section	.nv.shared._ZN5flash16flash_fwd_kernelI23Flash_fwd_kernel_traitsILi256ELi128ELi64ELi8ELb0ELb0EN7cutlass6half_tE19Flash_kernel_traitsILi256ELi128ELi64ELi8ES3_EELb0ELb1ELb0ELb0ELb0ELb0ELb0ELb0EEEvNS_16Flash_fwd_paramsE,"aw",@nobits
	.sectionflags	@""
	.align	16


//--------------------- .nv.shared._ZN5flash16flash_fwd_kernelI23Flash_fwd_kernel_traitsILi256ELi128ELi64ELi8ELb0ELb0EN7cutlass6half_tE19Flash_kernel_traitsILi256ELi128ELi64ELi8ES3_EELb0ELb1ELb0ELb1ELb0ELb0ELb0ELb0EEEvNS_16Flash_fwd_paramsE --------------------------
	.section	.nv.shared._ZN5flash16flash_fwd_kernelI23Flash_fwd_kernel_traitsILi256ELi128ELi64ELi8ELb0ELb0EN7cutlass6half_tE19Flash_kernel_traitsILi256ELi128ELi64ELi8ES3_EELb0ELb1ELb0ELb1ELb0ELb0ELb0ELb0EEEvNS_16Flash_fwd_paramsE,"aw",@nobits
	.sectionflags	@""
	.align	16


//--------------------- .nv.shared._ZN5flash16flash_fwd_kernelI23Flash_fwd_kernel_traitsILi256ELi64ELi64ELi4ELb0ELb0EN7cutlass6half_tE19Flash_kernel_traitsILi256ELi64ELi64ELi4ES3_EELb1ELb1ELb0ELb0ELb0ELb0ELb0ELb0EEEvNS_16Flash_fwd_paramsE --------------------------
	.section	.nv.shared._ZN5flash16flash_fwd_kernelI23Flash_fwd_kernel_traitsILi256ELi64ELi64ELi4ELb0ELb0EN7cutlass6half_tE19Flash_kernel_traitsILi256ELi64ELi64ELi4ES3_EELb1ELb1ELb0ELb0ELb0ELb0ELb0ELb0EEEvNS_16Flash_fwd_paramsE,"aw",@nobits
	.sectionflags	@""
	.align	16


//--------------------- .nv.shared._ZN5flash16flash_fwd_kernelI23Flash_fwd_kernel_traitsILi256ELi64ELi64ELi4ELb0ELb0EN7cutlass6half_tE19Flash_kernel_traitsILi256ELi64ELi64ELi4ES3_EELb1ELb1ELb0ELb0ELb0ELb1ELb0ELb0EEEvNS_16Flash_fwd_paramsE --------------------------
	.section	.nv.shared._ZN5flash16flash_fwd_kernelI23Flash_fwd_kernel_traitsILi256ELi64ELi64ELi4ELb0ELb0EN7cutlass6half_tE19Flash_kernel_traitsILi256ELi64ELi64ELi4ES3_EELb1ELb1ELb0ELb0ELb0ELb1ELb0ELb0EEEvNS_16Flash_fwd_paramsE,"aw",@nobits
	.sectionflags	@""
	.align	16


//--------------------- .nv.shared._ZN5flash16flash_fwd_kernelI23Flash_fwd_kernel_traitsILi256ELi64ELi64ELi4ELb0ELb0EN7cutlass6half_tE19Flash_kernel_traitsILi256ELi64ELi64ELi4ES3_EELb0ELb1ELb0ELb0ELb0ELb1ELb1ELb0EEEvNS_16Flash_fwd_paramsE --------------------------
	.section	.nv.shared._ZN5flash16flash_fwd_kernelI23Flash_fwd_kernel_traitsILi256ELi64ELi64ELi4ELb0ELb0EN7cutlass6half_tE19Flash_kernel_traitsILi256ELi64ELi64ELi4ES3_EELb0ELb1ELb0ELb0ELb0ELb1ELb1ELb0EEEvNS_16Flash_fwd_paramsE,"aw",@nobits
	.sectionflags	@""
	.align	16


//--------------------- .nv.shared._ZN5flash16flash_fwd_kernelI23Flash_fwd_kernel_traitsILi256ELi64ELi64ELi4ELb0ELb0EN7cutlass6half_tE19Flash_kernel_traitsILi256ELi64ELi64ELi4ES3_EELb1ELb1ELb0ELb1ELb0ELb0ELb0ELb0EEEvNS_16Flash_fwd_paramsE --------------------------
	.section	.nv.shared._ZN5flash16flash_fwd_kernelI23Flash_fwd_kernel_traitsILi256ELi64ELi64ELi4ELb0ELb0EN7cutlass6half_tE19Flash_kernel_traitsILi256ELi64ELi64ELi4ES3_EELb1ELb1ELb0ELb1ELb0ELb0ELb0ELb0EEEvNS_16Flash_fwd_paramsE,"aw",@nobits
	.sectionflags	@""
	.align	16


//--------------------- .nv.shared._ZN5flash16flash_fwd_kernelI23Flash_fwd_kernel_traitsILi256ELi64ELi64ELi4ELb0ELb0EN7cutlass6half_tE19Flash_kernel_traitsILi256ELi64ELi64ELi4ES3_EELb1ELb1ELb0ELb0ELb0ELb0ELb0ELb1EEEvNS_16Flash_fwd_paramsE --------------------------
	.section	.nv.shared._ZN5flash16flash_fwd_kernelI23Flash_fwd_kernel_traitsILi256ELi64ELi64ELi4ELb0ELb0EN7cutlass6half_tE19Flash_kernel_traitsILi256ELi64ELi64ELi4ES3_EELb1ELb1ELb0ELb0ELb0ELb0ELb0ELb1EEEvNS_16Flash_fwd_paramsE,"aw",@nobits
	.sectionflags	@""
	.align	16


//--------------------- .nv.shared._ZN5flash16flash_fwd_kernelI23Flash_fwd_kernel_traitsILi256ELi64ELi64ELi4ELb0ELb0EN7cutlass6half_tE19Flash_kernel_traitsILi256ELi64ELi64ELi4ES3_EELb0ELb1ELb0ELb0ELb0ELb0ELb1ELb0EEEvNS_16Flash_fwd_paramsE --------------------------
	.section	.nv.shared._ZN5flash16flash_fwd_kernelI23Flash_fwd_kernel_traitsILi256ELi64ELi64ELi4ELb0ELb0EN7cutlass6half_tE19Flash_kernel_traitsILi256ELi64ELi64ELi4ES3_EELb0ELb1ELb0ELb0ELb0ELb0ELb1ELb0EEEvNS_16Flash_fwd_paramsE,"aw",@nobits
	.sectionflags	@""
	.align	16


//--------------------- .nv.shared._ZN5flash16flash_fwd_kernelI23Flash_fwd_kernel_traitsILi256ELi64ELi64ELi4ELb0ELb0EN7cutlass6half_tE19Flash_kernel_traitsILi256ELi64ELi64ELi4ES3_EELb1ELb1ELb0ELb1ELb0ELb0ELb0ELb1EEEvNS_16Flash_fwd_paramsE --------------------------
	.section	.nv.shared._ZN5flash16flash_fwd_kernelI23Flash_fwd_kernel_traitsILi256ELi64ELi64ELi4ELb0ELb0EN7cutlass6half_tE19Flash_kernel_traitsILi256ELi64ELi64ELi4ES3_EELb1ELb1ELb0ELb1ELb0ELb0ELb0ELb1EEEvNS_16Flash_fwd_paramsE,"aw",@nobits
	.sectionflags	@""
	.align	16


//--------------------- .nv.shared._ZN5flash16flash_fwd_kernelI23Flash_fwd_kernel_traitsILi256ELi64ELi64ELi4ELb0ELb0EN7cutlass6half_tE19Flash_kernel_traitsILi256ELi64ELi64ELi4ES3_EELb0ELb1ELb0ELb1ELb0ELb0ELb1ELb0EEEvNS_16Flash_fwd_paramsE --------------------------
	.section	.nv.shared._ZN5flash16flash_fwd_kernelI23Flash_fwd_kernel_traitsILi256ELi64ELi64ELi4ELb0ELb0EN7cutlass6half_tE19Flash_kernel_traitsILi256ELi64ELi64ELi4ES3_EELb0ELb1ELb0ELb1ELb0ELb0ELb1ELb0EEEvNS_16Flash_fwd_paramsE,"aw",@nobits
	.sectionflags	@""
	.align	16


//--------------------- .nv.shared._ZN5flash16flash_fwd_kernelI23Flash_fwd_kernel_traitsILi256ELi128ELi64ELi8ELb0ELb0EN7cutlass6half_tE19Flash_kernel_traitsILi256ELi128ELi64ELi8ES3_EELb1ELb1ELb0ELb0ELb0ELb0ELb0ELb0EEEvNS_16Flash_fwd_paramsE --------------------------
	.section	.nv.shared._ZN5flash16flash_fwd_kernelI23Flash_fwd_kernel_traitsILi256ELi128ELi64ELi8ELb0ELb0EN7cutlass6half_tE19Flash_kernel_traitsILi256ELi128ELi64ELi8ES3_EELb1ELb1ELb0ELb0ELb0ELb0ELb0ELb0EEEvNS_16Flash_fwd_paramsE,"aw",@nobits
	.sectionflags	@""
	.align	16


//--------------------- .nv.shared._ZN5flash16flash_fwd_kernelI23Flash_fwd_kernel_traitsILi256ELi128ELi64ELi8ELb0ELb0EN7cutlass6half_tE19Flash_kernel_traitsILi256ELi128ELi64ELi8ES3_EELb1ELb1ELb0ELb0ELb0ELb1ELb0ELb0EEEvNS_16Flash_fwd_paramsE --------------------------
	.section	.nv.shared._ZN5flash16flash_fwd_kernelI23Flash_fwd_kernel_traitsILi256ELi128ELi64ELi8ELb0ELb0EN7cutlass6half_tE19Flash_kernel_traitsILi256ELi128ELi64ELi8ES3_EELb1ELb1ELb0ELb0ELb0ELb1ELb0ELb0EEEvNS_16Flash_fwd_paramsE,"aw",@nobits
	.sectionflags	@""
	.align	16


//--------------------- .nv.shared._ZN5flash16flash_fwd_kernelI23Flash_fwd_kernel_traitsILi256ELi128ELi64ELi8ELb0ELb0EN7cutlass6half_tE19Flash_kernel_traitsILi256ELi128ELi64ELi8ES3_EELb0ELb1ELb0ELb0ELb0ELb1ELb1ELb0EEEvNS_16Flash_fwd_paramsE --------------------------
	.section	.nv.shared._ZN5flash16flash_fwd_kernelI23Flash_fwd_kernel_traitsILi256ELi128ELi64ELi8ELb0ELb0EN7cutlass6half_tE19Flash_kernel_traitsILi256ELi128ELi64ELi8ES3_EELb0ELb1ELb0ELb0ELb0ELb1ELb1ELb0EEEvNS_16Flash_fwd_paramsE,"aw",@nobits
	.sectionflags	@""
	.align	16


//--------------------- .nv.shared._ZN5flash16flash_fwd_kernelI23Flash_fwd_kernel_traitsILi256ELi128ELi64ELi8ELb0ELb0EN7cutlass6half_tE19Flash_kernel_traitsILi256ELi128ELi64ELi8ES3_EELb1ELb1ELb0ELb1ELb0ELb0ELb0ELb0EEEvNS_16Flash_fwd_paramsE --------------------------
	.section	.nv.shared._ZN5flash16flash_fwd_kernelI23Flash_fwd_kernel_traitsILi256ELi128ELi64ELi8ELb0ELb0EN7cutlass6half_tE19Flash_kernel_traitsILi256ELi128ELi64ELi8ES3_EELb1ELb1ELb0ELb1ELb0ELb0ELb0ELb0EEEvNS_16Flash_fwd_paramsE,"aw",@nobits
	.sectionflags	@""
	.align	16


//--------------------- .nv.shared._ZN5flash16flash_fwd_kernelI23Flash_fwd_kernel_traitsILi256ELi128ELi64ELi8ELb0ELb0EN7cutlass6half_tE19Flash_kernel_traitsILi256ELi128ELi64ELi8ES3_EELb1ELb1ELb0ELb0ELb0ELb0ELb0ELb1EEEvNS_16Flash_fwd_paramsE --------------------------
	.section	.nv.shared._ZN5flash16flash_fwd_kernelI23Flash_fwd_kernel_traitsILi256ELi128ELi64ELi8ELb0ELb0EN7cutlass6half_tE19Flash_kernel_traitsILi256ELi128ELi64ELi8ES3_EELb1ELb1ELb0ELb0ELb0ELb0ELb0ELb1EEEvNS_16Flash_fwd_paramsE,"aw",@nobits
	.sectionflags	@""
	.align	16


//--------------------- .nv.shared._ZN5flash16flash_fwd_kernelI23Flash_fwd_kernel_traitsILi256ELi128ELi64ELi8ELb0ELb0EN7cutlass6half_tE19Flash_kernel_traitsILi256ELi128ELi64ELi8ES3_EELb0ELb1ELb0ELb0ELb0ELb0ELb1ELb0EEEvNS_16Flash_fwd_paramsE --------------------------
	.section	.nv.shared._ZN5flash16flash_fwd_kernelI23Flash_fwd_kernel_traitsILi256ELi128ELi64ELi8ELb0ELb0EN7cutlass6half_tE19Flash_kernel_traitsILi256ELi128ELi64ELi8ES3_EELb0ELb1ELb0ELb0ELb0ELb0ELb1ELb0EEEvNS_16Flash_fwd_paramsE,"aw",@nobits
	.sectionflags	@""
	.align	16


//--------------------- .nv.shared._ZN5flash16flash_fwd_kernelI23Flash_fwd_kernel_traitsILi256ELi128ELi64ELi8ELb0ELb0EN7cutlass6half_tE19Flash_kernel_traitsILi256ELi128ELi64ELi8ES3_EELb1ELb1ELb0ELb1ELb0ELb0ELb0ELb1EEEvNS_16Flash_fwd_paramsE --------------------------
	.section	.nv.shared._ZN5flash16flash_fwd_kernelI23Flash_fwd_kernel_traitsILi256ELi128ELi64ELi8ELb0ELb0EN7cutlass6half_tE19Flash_kernel_traitsILi256ELi128ELi64ELi8ES3_EELb1ELb1ELb0ELb1ELb0ELb0ELb0ELb1EEEvNS_16Flash_fwd_paramsE,"aw",@nobits
	.sectionflags	@""
	.align	16


//--------------------- .nv.shared._ZN5flash16flash_fwd_kernelI23Flash_fwd_kernel_traitsILi256ELi128ELi64ELi8ELb0ELb0EN7cutlass6half_tE19Flash_kernel_traitsILi256ELi128ELi64ELi8ES3_EELb0ELb1ELb0ELb1ELb0ELb0ELb1ELb0EEEvNS_16Flash_fwd_paramsE --------------------------
	.section	.nv.shared._ZN5flash16flash_fwd_kernelI23Flash_fwd_kernel_traitsILi256ELi128ELi64ELi8ELb0ELb0EN7cutlass6half_tE19Flash_kernel_traitsILi256ELi128ELi64ELi8ES3_EELb0ELb1ELb0ELb1ELb0ELb0ELb1ELb0EEEvNS_16Flash_fwd_paramsE,"aw",@nobits
	.sectionflags	@""
	.align	16
